	.target	sm_90a

	.elftype	@"ET_EXEC"


//--------------------- .note.nv.tkinfo           --------------------------
	.section	.note.nv.tkinfo,"",@"SHT_NOTE"
	.sectionflags	@"SHF_NOTE_NV_TKINFO"
	.tkinfo
        /*0018*/ 	.word	0x00000002
        /*0030*/ 	.string	""
        /*0030*/ 	.string	"ptxas"
        /*0030*/ 	.string	"Cuda compilation tools, release 13.0, V13.0.88"
        /*0030*/ 	.string	"Build cuda_13.0.r13.0/compiler.36424714_0"
        /*0030*/ 	.string	"-arch sm_90a -m 64 "



//--------------------- .note.nv.cuinfo           --------------------------
	.section	.note.nv.cuinfo,"",@"SHT_NOTE"
	.sectionflags	@"SHF_NOTE_NV_CUINFO"
        /*0018*/ 	.short	0x0002
        /*001a*/ 	.short	0x005a
        /*001c*/ 	.short	0x0082
	.zero		2


//--------------------- .nv.info                  --------------------------
	.section	.nv.info,"",@"SHT_CUDA_INFO"
	.align	4


	//----- nvinfo : EIATTR_REGCOUNT
	.align		4
        /*0000*/ 	.byte	0x04, 0x2f
        /*0002*/ 	.short	(.L_12 - .L_11)
	.align		4
.L_11:
        /*0004*/ 	.word	index@(_ZN5flash16flash_fwd_kernelI23Flash_fwd_kernel_traitsILi64ELi128ELi64ELi4ELb0ELb0EN7cutlass10bfloat16_tE19Flash_kernel_traitsILi64ELi128ELi64ELi4ES3_EELb0ELb1ELb0ELb1ELb0ELb0ELb1ELb0EEEvNS_16Flash_fwd_paramsE)
        /*0008*/ 	.word	0x000000ff


	//----- nvinfo : EIATTR_FRAME_SIZE
	.align		4
.L_12:
        /*000c*/ 	.byte	0x04, 0x11
        /*000e*/ 	.short	(.L_14 - .L_13)
	.align		4
.L_13:
        /*0010*/ 	.word	index@(_ZN5flash16flash_fwd_kernelI23Flash_fwd_kernel_traitsILi64ELi128ELi64ELi4ELb0ELb0EN7cutlass10bfloat16_tE19Flash_kernel_traitsILi64ELi128ELi64ELi4ES3_EELb0ELb1ELb0ELb1ELb0ELb0ELb1ELb0EEEvNS_16Flash_fwd_paramsE)
        /*0014*/ 	.word	0x00000078


	//----- nvinfo : EIATTR_REGCOUNT
	.align		4
.L_14:
        /*0018*/ 	.byte	0x04, 0x2f
        /*001a*/ 	.short	(.L_16 - .L_15)
	.align		4
.L_15:
        /*001c*/ 	.word	index@(_ZN5flash16flash_fwd_kernelI23Flash_fwd_kernel_traitsILi64ELi128ELi64ELi4ELb0ELb0EN7cutlass10bfloat16_tE19Flash_kernel_traitsILi64ELi128ELi64ELi4ES3_EELb1ELb1ELb0ELb1ELb0ELb0ELb0ELb1EEEvNS_16Flash_fwd_paramsE)
        /*0020*/ 	.word	0x000000ff


	//----- nvinfo : EIATTR_FRAME_SIZE
	.align		4
.L_16:
        /*0024*/ 	.byte	0x04, 0x11
        /*0026*/ 	.short	(.L_18 - .L_17)
	.align		4
.L_17:
        /*0028*/ 	.word	index@(_ZN5flash16flash_fwd_kernelI23Flash_fwd_kernel_traitsILi64ELi128ELi64ELi4ELb0ELb0EN7cutlass10bfloat16_tE19Flash_kernel_traitsILi64ELi128ELi64ELi4ES3_EELb1ELb1ELb0ELb1ELb0ELb0ELb0ELb1EEEvNS_16Flash_fwd_paramsE)
        /*002c*/ 	.word	0x000001e8


	//----- nvinfo : EIATTR_REGCOUNT
	.align		4
.L_18:
        /*0030*/ 	.byte	0x04, 0x2f
        /*0032*/ 	.short	(.L_20 - .L_19)
	.align		4
.L_19:
        /*0034*/ 	.word	index@(_ZN5flash16flash_fwd_kernelI23Flash_fwd_kernel_traitsILi64ELi128ELi64ELi4ELb0ELb0EN7cutlass10bfloat16_tE19Flash_kernel_traitsILi64ELi128ELi64ELi4ES3_EELb0ELb1ELb0ELb0ELb0ELb0ELb1ELb0EEEvNS_16Flash_fwd_paramsE)
        /*0038*/ 	.word	0x000000ff


	//----- nvinfo : EIATTR_FRAME_SIZE
	.align		4
.L_20:
        /*003c*/ 	.byte	0x04, 0x11
        /*003e*/ 	.short	(.L_22 - .L_21)
	.align		4
.L_21:
        /*0040*/ 	.word	index@(_ZN5flash16flash_fwd_kernelI23Flash_fwd_kernel_traitsILi64ELi128ELi64ELi4ELb0ELb0EN7cutlass10bfloat16_tE19Flash_kernel_traitsILi64ELi128ELi64ELi4ES3_EELb0ELb1ELb0ELb0ELb0ELb0ELb1ELb0EEEvNS_16Flash_fwd_paramsE)
        /*0044*/ 	.word	0x00000098


	//----- nvinfo : EIATTR_REGCOUNT
	.align		4
.L_22:
        /*0048*/ 	.byte	0x04, 0x2f
        /*004a*/ 	.short	(.L_24 - .L_23)
	.align		4
.L_23:
        /*004c*/ 	.word	index@(_ZN5flash16flash_fwd_kernelI23Flash_fwd_kernel_traitsILi64ELi128ELi64ELi4ELb0ELb0EN7cutlass10bfloat16_tE19Flash_kernel_traitsILi64ELi128ELi64ELi4ES3_EELb1ELb1ELb0ELb0ELb0ELb0ELb0ELb1EEEvNS_16Flash_fwd_paramsE)
        /*0050*/ 	.word	0x000000ff


	//----- nvinfo : EIATTR_FRAME_SIZE
	.align		4
.L_24:
        /*0054*/ 	.byte	0x04, 0x11
        /*0056*/ 	.short	(.L_26 - .L_25)
	.align		4
.L_25:
        /*0058*/ 	.word	index@(_ZN5flash16flash_fwd_kernelI23Flash_fwd_kernel_traitsILi64ELi128ELi64ELi4ELb0ELb0EN7cutlass10bfloat16_tE19Flash_kernel_traitsILi64ELi128ELi64ELi4ES3_EELb1ELb1ELb0ELb0ELb0ELb0ELb0ELb1EEEvNS_16Flash_fwd_paramsE)
        /*005c*/ 	.word	0x000001e8


	//----- nvinfo : EIATTR_REGCOUNT
	.align		4
.L_26:
        /*0060*/ 	.byte	0x04, 0x2f
        /*0062*/ 	.short	(.L_28 - .L_27)
	.align		4
.L_27:
        /*0064*/ 	.word	index@(_ZN5flash16flash_fwd_kernelI23Flash_fwd_kernel_traitsILi64ELi128ELi64ELi4ELb0ELb0EN7cutlass10bfloat16_tE19Flash_kernel_traitsILi64ELi128ELi64ELi4ES3_EELb1ELb1ELb0ELb1ELb0ELb0ELb0ELb0EEEvNS_16Flash_fwd_paramsE)
        /*0068*/ 	.word	0x000000fe


	//----- nvinfo : EIATTR_FRAME_SIZE
	.align		4
.L_28:
        /*006c*/ 	.byte	0x04, 0x11
        /*006e*/ 	.short	(.L_30 - .L_29)
	.align		4
.L_29:
        /*0070*/ 	.word	index@(_ZN5flash16flash_fwd_kernelI23Flash_fwd_kernel_traitsILi64ELi128ELi64ELi4ELb0ELb0EN7cutlass10bfloat16_tE19Flash_kernel_traitsILi64ELi128ELi64ELi4ES3_EELb1ELb1ELb0ELb1ELb0ELb0ELb0ELb0EEEvNS_16Flash_fwd_paramsE)
        /*0074*/ 	.word	0x00000000


	//----- nvinfo : EIATTR_REGCOUNT
	.align		4
.L_30:
        /*0078*/ 	.byte	0x04, 0x2f
        /*007a*/ 	.short	(.L_32 - .L_31)
	.align		4
.L_31:
        /*007c*/ 	.word	index@(_ZN5flash16flash_fwd_kernelI23Flash_fwd_kernel_traitsILi64ELi128ELi64ELi4ELb0ELb0EN7cutlass10bfloat16_tE19Flash_kernel_traitsILi64ELi128ELi64ELi4ES3_EELb0ELb1ELb0ELb0ELb0ELb1ELb1ELb0EEEvNS_16Flash_fwd_paramsE)
        /*0080*/ 	.word	0x000000ff


	//----- nvinfo : EIATTR_FRAME_SIZE
	.align		4
.L_32:
        /*0084*/ 	.byte	0x04, 0x11
        /*0086*/ 	.short	(.L_34 - .L_33)
	.align		4
.L_33:
        /*0088*/ 	.word	index@(_ZN5flash16flash_fwd_kernelI23Flash_fwd_kernel_traitsILi64ELi128ELi64ELi4ELb0ELb0EN7cutlass10bfloat16_tE19Flash_kernel_traitsILi64ELi128ELi64ELi4ES3_EELb0ELb1ELb0ELb0ELb0ELb1ELb1ELb0EEEvNS_16Flash_fwd_paramsE)
        /*008c*/ 	.word	0x00000048


	//----- nvinfo : EIATTR_REGCOUNT
	.align		4
.L_34:
        /*0090*/ 	.byte	0x04, 0x2f
        /*0092*/ 	.short	(.L_36 - .L_35)
	.align		4
.L_35:
        /*0094*/ 	.word	index@(_ZN5flash16flash_fwd_kernelI23Flash_fwd_kernel_traitsILi64ELi128ELi64ELi4ELb0ELb0EN7cutlass10bfloat16_tE19Flash_kernel_traitsILi64ELi128ELi64ELi4ES3_EELb1ELb1ELb0ELb0ELb0ELb1ELb0ELb0EEEvNS_16Flash_fwd_paramsE)
        /*0098*/ 	.word	0x000000ff


	//----- nvinfo : EIATTR_FRAME_SIZE
	.align		4
.L_36:
        /*009c*/ 	.byte	0x04, 0x11
        /*009e*/ 	.short	(.L_38 - .L_37)
	.align		4
.L_37:
        /*00a0*/ 	.word	index@(_ZN5flash16flash_fwd_kernelI23Flash_fwd_kernel_traitsILi64ELi128ELi64ELi4ELb0ELb0EN7cutlass10bfloat16_tE19Flash_kernel_traitsILi64ELi128ELi64ELi4ES3_EELb1ELb1ELb0ELb0ELb0ELb1ELb0ELb0EEEvNS_16Flash_fwd_paramsE)
        /*00a4*/ 	.word	0x00000008


	//----- nvinfo : EIATTR_REGCOUNT
	.align		4
.L_38:
        /*00a8*/ 	.byte	0x04, 0x2f
        /*00aa*/ 	.short	(.L_40 - .L_39)
	.align		4
.L_39:
        /*00ac*/ 	.word	index@(_ZN5flash16flash_fwd_kernelI23Flash_fwd_kernel_traitsILi64ELi128ELi64ELi4ELb0ELb0EN7cutlass10bfloat16_tE19Flash_kernel_traitsILi64ELi128ELi64ELi4ES3_EELb0ELb1ELb0ELb0ELb1ELb1ELb1ELb0EEEvNS_16Flash_fwd_paramsE)
        /*00b0*/ 	.word	0x000000ff


	//----- nvinfo : EIATTR_FRAME_SIZE
	.align		4
.L_40:
        /*00b4*/ 	.byte	0x04, 0x11
        /*00b6*/ 	.short	(.L_42 - .L_41)
	.align		4
.L_41:
        /*00b8*/ 	.word	index@(_ZN5flash16flash_fwd_kernelI23Flash_fwd_kernel_traitsILi64ELi128ELi64ELi4ELb0ELb0EN7cutlass10bfloat16_tE19Flash_kernel_traitsILi64ELi128ELi64ELi4ES3_EELb0ELb1ELb0ELb0ELb1ELb1ELb1ELb0EEEvNS_16Flash_fwd_paramsE)
        /*00bc*/ 	.word	0x00000000


	//----- nvinfo : EIATTR_REGCOUNT
	.align		4
.L_42:
        /*00c0*/ 	.byte	0x04, 0x2f
        /*00c2*/ 	.short	(.L_44 - .L_43)
	.align		4
.L_43:
        /*00c4*/ 	.word	index@(_ZN5flash16flash_fwd_kernelI23Flash_fwd_kernel_traitsILi64ELi128ELi64ELi4ELb0ELb0EN7cutlass10bfloat16_tE19Flash_kernel_traitsILi64ELi128ELi64ELi4ES3_EELb1ELb1ELb0ELb0ELb1ELb1ELb0ELb0EEEvNS_16Flash_fwd_paramsE)
        /*00c8*/ 	.word	0x000000f6


	//----- nvinfo : EIATTR_FRAME_SIZE
	.align		4
.L_44:
        /*00cc*/ 	.byte	0x04, 0x11
        /*00ce*/ 	.short	(.L_46 - .L_45)
	.align		4
.L_45:
        /*00d0*/ 	.word	index@(_ZN5flash16flash_fwd_kernelI23Flash_fwd_kernel_traitsILi64ELi128ELi64ELi4ELb0ELb0EN7cutlass10bfloat16_tE19Flash_kernel_traitsILi64ELi128ELi64ELi4ES3_EELb1ELb1ELb0ELb0ELb1ELb1ELb0ELb0EEEvNS_16Flash_fwd_paramsE)
        /*00d4*/ 	.word	0x00000000


	//----- nvinfo : EIATTR_REGCOUNT
	.align		4
.L_46:
        /*00d8*/ 	.byte	0x04, 0x2f
        /*00da*/ 	.short	(.L_48 - .L_47)
	.align		4
.L_47:
        /*00dc*/ 	.word	index@(_ZN5flash16flash_fwd_kernelI23Flash_fwd_kernel_traitsILi64ELi128ELi64ELi4ELb0ELb0EN7cutlass10bfloat16_tE19Flash_kernel_traitsILi64ELi128ELi64ELi4ES3_EELb1ELb1ELb0ELb0ELb0ELb0ELb0ELb0EEEvNS_16Flash_fwd_paramsE)
        /*00e0*/ 	.word	0x000000ff


	//----- nvinfo : EIATTR_FRAME_SIZE
	.align		4
.L_48:
        /*00e4*/ 	.byte	0x04, 0x11
        /*00e6*/ 	.short	(.L_50 - .L_49)
	.align		4
.L_49:
        /*00e8*/ 	.word	index@(_ZN5flash16flash_fwd_kernelI23Flash_fwd_kernel_traitsILi64ELi128ELi64ELi4ELb0ELb0EN7cutlass10bfloat16_tE19Flash_kernel_traitsILi64ELi128ELi64ELi4ES3_EELb1ELb1ELb0ELb0ELb0ELb0ELb0ELb0EEEvNS_16Flash_fwd_paramsE)
        /*00ec*/ 	.word	0x00000080


	//----- nvinfo : EIATTR_REGCOUNT
	.align		4
.L_50:
        /*00f0*/ 	.byte	0x04, 0x2f
        /*00f2*/ 	.short	(.L_52 - .L_51)
	.align		4
.L_51:
        /*00f4*/ 	.word	index@(_ZN5flash16flash_fwd_kernelI23Flash_fwd_kernel_traitsILi64ELi128ELi128ELi4ELb0ELb0EN7cutlass10bfloat16_tE19Flash_kernel_traitsILi64ELi128ELi128ELi4ES3_EELb0ELb1ELb0ELb1ELb0ELb0ELb1ELb0EEEvNS_16Flash_fwd_paramsE)
        /*00f8*/ 	.word	0x000000ff


	//----- nvinfo : EIATTR_FRAME_SIZE
	.align		4
.L_52:
        /*00fc*/ 	.byte	0x04, 0x11
        /*00fe*/ 	.short	(.L_54 - .L_53)
	.align		4
.L_53:
        /*0100*/ 	.word	index@(_ZN5flash16flash_fwd_kernelI23Flash_fwd_kernel_traitsILi64ELi128ELi128ELi4ELb0ELb0EN7cutlass10bfloat16_tE19Flash_kernel_traitsILi64ELi128ELi128ELi4ES3_EELb0ELb1ELb0ELb1ELb0ELb0ELb1ELb0EEEvNS_16Flash_fwd_paramsE)
        /*0104*/ 	.word	0x00000158


	//----- nvinfo : EIATTR_REGCOUNT
	.align		4
.L_54:
        /*0108*/ 	.byte	0x04, 0x2f
        /*010a*/ 	.short	(.L_56 - .L_55)
	.align		4
.L_55:
        /*010c*/ 	.word	index@(_ZN5flash16flash_fwd_kernelI23Flash_fwd_kernel_traitsILi64ELi128ELi128ELi4ELb0ELb0EN7cutlass10bfloat16_tE19Flash_kernel_traitsILi64ELi128ELi128ELi4ES3_EELb0ELb1ELb0ELb1ELb0ELb0ELb0ELb0EEEvNS_16Flash_fwd_paramsE)
        /*0110*/ 	.word	0x000000ff


	//----- nvinfo : EIATTR_FRAME_SIZE
	.align		4
.L_56:
        /*0114*/ 	.byte	0x04, 0x11
        /*0116*/ 	.short	(.L_58 - .L_57)
	.align		4
.L_57:
        /*0118*/ 	.word	index@(_ZN5flash16flash_fwd_kernelI23Flash_fwd_kernel_traitsILi64ELi128ELi128ELi4ELb0ELb0EN7cutlass10bfloat16_tE19Flash_kernel_traitsILi64ELi128ELi128ELi4ES3_EELb0ELb1ELb0ELb1ELb0ELb0ELb0ELb0EEEvNS_16Flash_fwd_paramsE)
        /*011c*/ 	.word	0x00000190


	//----- nvinfo : EIATTR_REGCOUNT
	.align		4
.L_58:
        /*0120*/ 	.byte	0x04, 0x2f
        /*0122*/ 	.short	(.L_60 - .L_59)
	.align		4
.L_59:
        /*0124*/ 	.word	index@(_ZN5flash16flash_fwd_kernelI23Flash_fwd_kernel_traitsILi64ELi128ELi128ELi4ELb0ELb0EN7cutlass10bfloat16_tE19Flash_kernel_traitsILi64ELi128ELi128ELi4ES3_EELb0ELb1ELb0ELb0ELb0ELb0ELb1ELb0EEEvNS_16Flash_fwd_paramsE)
        /*0128*/ 	.word	0x000000ff


	//----- nvinfo : EIATTR_FRAME_SIZE
	.align		4
.L_60:
        /*012c*/ 	.byte	0x04, 0x11
        /*012e*/ 	.short	(.L_62 - .L_61)
	.align		4
.L_61:
        /*0130*/ 	.word	index@(_ZN5flash16flash_fwd_kernelI23Flash_fwd_kernel_traitsILi64ELi128ELi128ELi4ELb0ELb0EN7cutlass10bfloat16_tE19Flash_kernel_traitsILi64ELi128ELi128ELi4ES3_EELb0ELb1ELb0ELb0ELb0ELb0ELb1ELb0EEEvNS_16Flash_fwd_paramsE)
        /*0134*/ 	.word	0x00000148


	//----- nvinfo : EIATTR_REGCOUNT
	.align		4
.L_62:
        /*0138*/ 	.byte	0x04, 0x2f
        /*013a*/ 	.short	(.L_64 - .L_63)
	.align		4
.L_63:
        /*013c*/ 	.word	index@(_ZN5flash16flash_fwd_kernelI23Flash_fwd_kernel_traitsILi64ELi128ELi128ELi4ELb0ELb0EN7cutlass10bfloat16_tE19Flash_kernel_traitsILi64ELi128ELi128ELi4ES3_EELb0ELb1ELb0ELb0ELb0ELb0ELb0ELb0EEEvNS_16Flash_fwd_paramsE)
        /*0140*/ 	.word	0x000000ff


	//----- nvinfo : EIATTR_FRAME_SIZE
	.align		4
.L_64:
        /*0144*/ 	.byte	0x04, 0x11
        /*0146*/ 	.short	(.L_66 - .L_65)
	.align		4
.L_65:
        /*0148*/ 	.word	index@(_ZN5flash16flash_fwd_kernelI23Flash_fwd_kernel_traitsILi64ELi128ELi128ELi4ELb0ELb0EN7cutlass10bfloat16_tE19Flash_kernel_traitsILi64ELi128ELi128ELi4ES3_EELb0ELb1ELb0ELb0ELb0ELb0ELb0ELb0EEEvNS_16Flash_fwd_paramsE)
        /*014c*/ 	.word	0x00000100


	//----- nvinfo : EIATTR_REGCOUNT
	.align		4
.L_66:
        /*0150*/ 	.byte	0x04, 0x2f
        /*0152*/ 	.short	(.L_68 - .L_67)
	.align		4
.L_67:
        /*0154*/ 	.word	index@(_ZN5flash16flash_fwd_kernelI23Flash_fwd_kernel_traitsILi64ELi128ELi128ELi4ELb0ELb0EN7cutlass10bfloat16_tE19Flash_kernel_traitsILi64ELi128ELi128ELi4ES3_EELb0ELb1ELb0ELb0ELb0ELb1ELb1ELb0EEEvNS_16Flash_fwd_paramsE)
        /*0158*/ 	.word	0x000000ff


	//----- nvinfo : EIATTR_FRAME_SIZE
	.align		4
.L_68:
        /*015c*/ 	.byte	0x04, 0x11
        /*015e*/ 	.short	(.L_70 - .L_69)
	.align		4
.L_69:
        /*0160*/ 	.word	index@(_ZN5flash16flash_fwd_kernelI23Flash_fwd_kernel_traitsILi64ELi128ELi128ELi4ELb0ELb0EN7cutlass10bfloat16_tE19Flash_kernel_traitsILi64ELi128ELi128ELi4ES3_EELb0ELb1ELb0ELb0ELb0ELb1ELb1ELb0EEEvNS_16Flash_fwd_paramsE)
        /*0164*/ 	.word	0x00000100


	//----- nvinfo : EIATTR_REGCOUNT
	.align		4
.L_70:
        /*0168*/ 	.byte	0x04, 0x2f
        /*016a*/ 	.short	(.L_72 - .L_71)
	.align		4
.L_71:
        /*016c*/ 	.word	index@(_ZN5flash16flash_fwd_kernelI23Flash_fwd_kernel_traitsILi64ELi128ELi128ELi4ELb0ELb0EN7cutlass10bfloat16_tE19Flash_kernel_traitsILi64ELi128ELi128ELi4ES3_EELb0ELb1ELb0ELb0ELb0ELb1ELb0ELb0EEEvNS_16Flash_fwd_paramsE)
        /*0170*/ 	.word	0x000000ff


	//----- nvinfo : EIATTR_FRAME_SIZE
	.align		4
.L_72:
        /*0174*/ 	.byte	0x04, 0x11
        /*0176*/ 	.short	(.L_74 - .L_73)
	.align		4
.L_73:
        /*0178*/ 	.word	index@(_ZN5flash16flash_fwd_kernelI23Flash_fwd_kernel_traitsILi64ELi128ELi128ELi4ELb0ELb0EN7cutlass10bfloat16_tE19Flash_kernel_traitsILi64ELi128ELi128ELi4ES3_EELb0ELb1ELb0ELb0ELb0ELb1ELb0ELb0EEEvNS_16Flash_fwd_paramsE)
        /*017c*/ 	.word	0x00000100


	//----- nvinfo : EIATTR_REGCOUNT
	.align		4
.L_74:
        /*0180*/ 	.byte	0x04, 0x2f
        /*0182*/ 	.short	(.L_76 - .L_75)
	.align		4
.L_75:
        /*0184*/ 	.word	index@(_ZN5flash16flash_fwd_kernelI23Flash_fwd_kernel_traitsILi64ELi128ELi128ELi4ELb0ELb0EN7cutlass10bfloat16_tE19Flash_kernel_traitsILi64ELi128ELi128ELi4ES3_EELb0ELb1ELb0ELb0ELb1ELb1ELb1ELb0EEEvNS_16Flash_fwd_paramsE)
        /*0188*/ 	.word	0x000000ff


	//----- nvinfo : EIATTR_FRAME_SIZE
	.align		4
.L_76:
        /*018c*/ 	.byte	0x04, 0x11
        /*018e*/ 	.short	(.L_78 - .L_77)
	.align		4
.L_77:
        /*0190*/ 	.word	index@(_ZN5flash16flash_fwd_kernelI23Flash_fwd_kernel_traitsILi64ELi128ELi128ELi4ELb0ELb0EN7cutlass10bfloat16_tE19Flash_kernel_traitsILi64ELi128ELi128ELi4ES3_EELb0ELb1ELb0ELb0ELb1ELb1ELb1ELb0EEEvNS_16Flash_fwd_paramsE)
        /*0194*/ 	.word	0x000000a0


	//----- nvinfo : EIATTR_REGCOUNT
	.align		4
.L_78:
        /*0198*/ 	.byte	0x04, 0x2f
        /*019a*/ 	.short	(.L_80 - .L_79)
	.align		4
.L_79:
        /*019c*/ 	.word	index@(_ZN5flash16flash_fwd_kernelI23Flash_fwd_kernel_traitsILi64ELi128ELi128ELi4ELb0ELb0EN7cutlass10bfloat16_tE19Flash_kernel_traitsILi64ELi128ELi128ELi4ES3_EELb0ELb1ELb0ELb0ELb1ELb1ELb0ELb0EEEvNS_16Flash_fwd_paramsE)
        /*01a0*/ 	.word	0x000000ff


	//----- nvinfo : EIATTR_FRAME_SIZE
	.align		4
.L_80:
        /*01a4*/ 	.byte	0x04, 0x11
        /*01a6*/ 	.short	(.L_82 - .L_81)
	.align		4
.L_81:
        /*01a8*/ 	.word	index@(_ZN5flash16flash_fwd_kernelI23Flash_fwd_kernel_traitsILi64ELi128ELi128ELi4ELb0ELb0EN7cutlass10bfloat16_tE19Flash_kernel_traitsILi64ELi128ELi128ELi4ES3_EELb0ELb1ELb0ELb0ELb1ELb1ELb0ELb0EEEvNS_16Flash_fwd_paramsE)
        /*01ac*/ 	.word	0x000000c8


	//----- nvinfo : EIATTR_MIN_STACK_SIZE
	.align		4
.L_82:
        /*01b0*/ 	.byte	0x04, 0x12
        /*01b2*/ 	.short	(.L_84 - .L_83)
	.align		4
.L_83:
        /*01b4*/ 	.word	index@(_ZN5flash16flash_fwd_kernelI23Flash_fwd_kernel_traitsILi64ELi128ELi128ELi4ELb0ELb0EN7cutlass10bfloat16_tE19Flash_kernel_traitsILi64ELi128ELi128ELi4ES3_EELb0ELb1ELb0ELb0ELb1ELb1ELb0ELb0EEEvNS_16Flash_fwd_paramsE)
        /*01b8*/ 	.word	0x000000c8


	//----- nvinfo : EIATTR_MIN_STACK_SIZE
	.align		4
.L_84:
        /*01bc*/ 	.byte	0x04, 0x12
        /*01be*/ 	.short	(.L_86 - .L_85)
	.align		4
.L_85:
        /*01c0*/ 	.word	index@(_ZN5flash16flash_fwd_kernelI23Flash_fwd_kernel_traitsILi64ELi128ELi128ELi4ELb0ELb0EN7cutlass10bfloat16_tE19Flash_kernel_traitsILi64ELi128ELi128ELi4ES3_EELb0ELb1ELb0ELb0ELb1ELb1ELb1ELb0EEEvNS_16Flash_fwd_paramsE)
        /*01c4*/ 	.word	0x000000a0


	//----- nvinfo : EIATTR_MIN_STACK_SIZE
	.align		4
.L_86:
        /*01c8*/ 	.byte	0x04, 0x12
        /*01ca*/ 	.short	(.L_88 - .L_87)
	.align		4
.L_87:
        /*01cc*/ 	.word	index@(_ZN5flash16flash_fwd_kernelI23Flash_fwd_kernel_traitsILi64ELi128ELi128ELi4ELb0ELb0EN7cutlass10bfloat16_tE19Flash_kernel_traitsILi64ELi128ELi128ELi4ES3_EELb0ELb1ELb0ELb0ELb0ELb1ELb0ELb0EEEvNS_16Flash_fwd_paramsE)
        /*01d0*/ 	.word	0x00000100


	//----- nvinfo : EIATTR_MIN_STACK_SIZE
	.align		4
.L_88:
        /*01d4*/ 	.byte	0x04, 0x12
        /*01d6*/ 	.short	(.L_90 - .L_89)
	.align		4
.L_89:
        /*01d8*/ 	.word	index@(_ZN5flash16flash_fwd_kernelI23Flash_fwd_kernel_traitsILi64ELi128ELi128ELi4ELb0ELb0EN7cutlass10bfloat16_tE19Flash_kernel_traitsILi64ELi128ELi128ELi4ES3_EELb0ELb1ELb0ELb0ELb0ELb1ELb1ELb0EEEvNS_16Flash_fwd_paramsE)
        /*01dc*/ 	.word	0x00000100


	//----- nvinfo : EIATTR_MIN_STACK_SIZE
	.align		4
.L_90:
        /*01e0*/ 	.byte	0x04, 0x12
        /*01e2*/ 	.short	(.L_92 - .L_91)
	.align		4
.L_91:
        /*01e4*/ 	.word	index@(_ZN5flash16flash_fwd_kernelI23Flash_fwd_kernel_traitsILi64ELi128ELi128ELi4ELb0ELb0EN7cutlass10bfloat16_tE19Flash_kernel_traitsILi64ELi128ELi128ELi4ES3_EELb0ELb1ELb0ELb0ELb0ELb0ELb0ELb0EEEvNS_16Flash_fwd_paramsE)
        /*01e8*/ 	.word	0x00000100


	//----- nvinfo : EIATTR_MIN_STACK_SIZE
	.align		4
.L_92:
        /*01ec*/ 	.byte	0x04, 0x12
        /*01ee*/ 	.short	(.L_94 - .L_93)
	.align		4
.L_93:
        /*01f0*/ 	.word	index@(_ZN5flash16flash_fwd_kernelI23Flash_fwd_kernel_traitsILi64ELi128ELi128ELi4ELb0ELb0EN7cutlass10bfloat16_tE19Flash_kernel_traitsILi64ELi128ELi128ELi4ES3_EELb0ELb1ELb0ELb0ELb0ELb0ELb1ELb0EEEvNS_16Flash_fwd_paramsE)
        /*01f4*/ 	.word	0x00000148


	//----- nvinfo : EIATTR_MIN_STACK_SIZE
	.align		4
.L_94:
        /*01f8*/ 	.byte	0x04, 0x12
        /*01fa*/ 	.short	(.L_96 - .L_95)
	.align		4
.L_95:
        /*01fc*/ 	.word	index@(_ZN5flash16flash_fwd_kernelI23Flash_fwd_kernel_traitsILi64ELi128ELi128ELi4ELb0ELb0EN7cutlass10bfloat16_tE19Flash_kernel_traitsILi64ELi128ELi128ELi4ES3_EELb0ELb1ELb0ELb1ELb0ELb0ELb0ELb0EEEvNS_16Flash_fwd_paramsE)
        /*0200*/ 	.word	0x00000190


	//----- nvinfo : EIATTR_MIN_STACK_SIZE
	.align		4
.L_96:
        /*0204*/ 	.byte	0x04, 0x12
        /*0206*/ 	.short	(.L_98 - .L_97)
	.align		4
.L_97:
        /*0208*/ 	.word	index@(_ZN5flash16flash_fwd_kernelI23Flash_fwd_kernel_traitsILi64ELi128ELi128ELi4ELb0ELb0EN7cutlass10bfloat16_tE19Flash_kernel_traitsILi64ELi128ELi128ELi4ES3_EELb0ELb1ELb0ELb1ELb0ELb0ELb1ELb0EEEvNS_16Flash_fwd_paramsE)
        /*020c*/ 	.word	0x00000158


	//----- nvinfo : EIATTR_MIN_STACK_SIZE
	.align		4
.L_98:
        /*0210*/ 	.byte	0x04, 0x12
        /*0212*/ 	.short	(.L_100 - .L_99)
	.align		4
.L_99:
        /*0214*/ 	.word	index@(_ZN5flash16flash_fwd_kernelI23Flash_fwd_kernel_traitsILi64ELi128ELi64ELi4ELb0ELb0EN7cutlass10bfloat16_tE19Flash_kernel_traitsILi64ELi128ELi64ELi4ES3_EELb1ELb1ELb0ELb0ELb0ELb0ELb0ELb0EEEvNS_16Flash_fwd_paramsE)
        /*0218*/ 	.word	0x00000080


	//----- nvinfo : EIATTR_MIN_STACK_SIZE
	.align		4
.L_100:
        /*021c*/ 	.byte	0x04, 0x12
        /*021e*/ 	.short	(.L_102 - .L_101)
	.align		4
.L_101:
        /*0220*/ 	.word	index@(_ZN5flash16flash_fwd_kernelI23Flash_fwd_kernel_traitsILi64ELi128ELi64ELi4ELb0ELb0EN7cutlass10bfloat16_tE19Flash_kernel_traitsILi64ELi128ELi64ELi4ES3_EELb1ELb1ELb0ELb0ELb1ELb1ELb0ELb0EEEvNS_16Flash_fwd_paramsE)
        /*0224*/ 	.word	0x00000000


	//----- nvinfo : EIATTR_MIN_STACK_SIZE
	.align		4
.L_102:
        /*0228*/ 	.byte	0x04, 0x12
        /*022a*/ 	.short	(.L_104 - .L_103)
	.align		4
.L_103:
        /*022c*/ 	.word	index@(_ZN5flash16flash_fwd_kernelI23Flash_fwd_kernel_traitsILi64ELi128ELi64ELi4ELb0ELb0EN7cutlass10bfloat16_tE19Flash_kernel_traitsILi64ELi128ELi64ELi4ES3_EELb0ELb1ELb0ELb0ELb1ELb1ELb1ELb0EEEvNS_16Flash_fwd_paramsE)
        /*0230*/ 	.word	0x00000000


	//----- nvinfo : EIATTR_MIN_STACK_SIZE
	.align		4
.L_104:
        /*0234*/ 	.byte	0x04, 0x12
        /*0236*/ 	.short	(.L_106 - .L_105)
	.align		4
.L_105:
        /*0238*/ 	.word	index@(_ZN5flash16flash_fwd_kernelI23Flash_fwd_kernel_traitsILi64ELi128ELi64ELi4ELb0ELb0EN7cutlass10bfloat16_tE19Flash_kernel_traitsILi64ELi128ELi64ELi4ES3_EELb1ELb1ELb0ELb0ELb0ELb1ELb0ELb0EEEvNS_16Flash_fwd_paramsE)
        /*023c*/ 	.word	0x00000008


	//----- nvinfo : EIATTR_MIN_STACK_SIZE
	.align		4
.L_106:
        /*0240*/ 	.byte	0x04, 0x12
        /*0242*/ 	.short	(.L_108 - .L_107)
	.align		4
.L_107:
        /*0244*/ 	.word	index@(_ZN5flash16flash_fwd_kernelI23Flash_fwd_kernel_traitsILi64ELi128ELi64ELi4ELb0ELb0EN7cutlass10bfloat16_tE19Flash_kernel_traitsILi64ELi128ELi64ELi4ES3_EELb0ELb1ELb0ELb0ELb0ELb1ELb1ELb0EEEvNS_16Flash_fwd_paramsE)
        /*0248*/ 	.word	0x00000048


	//----- nvinfo : EIATTR_MIN_STACK_SIZE
	.align		4
.L_108:
        /*024c*/ 	.byte	0x04, 0x12
        /*024e*/ 	.short	(.L_110 - .L_109)
	.align		4
.L_109:
        /*0250*/ 	.word	index@(_ZN5flash16flash_fwd_kernelI23Flash_fwd_kernel_traitsILi64ELi128ELi64ELi4ELb0ELb0EN7cutlass10bfloat16_tE19Flash_kernel_traitsILi64ELi128ELi64ELi4ES3_EELb1ELb1ELb0ELb1ELb0ELb0ELb0ELb0EEEvNS_16Flash_fwd_paramsE)
        /*0254*/ 	.word	0x00000000


	//----- nvinfo : EIATTR_MIN_STACK_SIZE
	.align		4
.L_110:
        /*0258*/ 	.byte	0x04, 0x12
        /*025a*/ 	.short	(.L_112 - .L_111)
	.align		4
.L_111:
        /*025c*/ 	.word	index@(_ZN5flash16flash_fwd_kernelI23Flash_fwd_kernel_traitsILi64ELi128ELi64ELi4ELb0ELb0EN7cutlass10bfloat16_tE19Flash_kernel_traitsILi64ELi128ELi64ELi4ES3_EELb1ELb1ELb0ELb0ELb0ELb0ELb0ELb1EEEvNS_16Flash_fwd_paramsE)
        /*0260*/ 	.word	0x000001e8


	//----- nvinfo : EIATTR_MIN_STACK_SIZE
	.align		4
.L_112:
        /*0264*/ 	.byte	0x04, 0x12
        /*0266*/ 	.short	(.L_114 - .L_113)
	.align		4
.L_113:
        /*0268*/ 	.word	index@(_ZN5flash16flash_fwd_kernelI23Flash_fwd_kernel_traitsILi64ELi128ELi64ELi4ELb0ELb0EN7cutlass10bfloat16_tE19Flash_kernel_traitsILi64ELi128ELi64ELi4ES3_EELb0ELb1ELb0ELb0ELb0ELb0ELb1ELb0EEEvNS_16Flash_fwd_paramsE)
        /*026c*/ 	.word	0x00000098


	//----- nvinfo : EIATTR_MIN_STACK_SIZE
	.align		4
.L_114:
        /*0270*/ 	.byte	0x04, 0x12
        /*0272*/ 	.short	(.L_116 - .L_115)
	.align		4
.L_115:
        /*0274*/ 	.word	index@(_ZN5flash16flash_fwd_kernelI23Flash_fwd_kernel_traitsILi64ELi128ELi64ELi4ELb0ELb0EN7cutlass10bfloat16_tE19Flash_kernel_traitsILi64ELi128ELi64ELi4ES3_EELb1ELb1ELb0ELb1ELb0ELb0ELb0ELb1EEEvNS_16Flash_fwd_paramsE)
        /*0278*/ 	.word	0x000001e8


	//----- nvinfo : EIATTR_MIN_STACK_SIZE
	.align		4
.L_116:
        /*027c*/ 	.byte	0x04, 0x12
        /*027e*/ 	.short	(.L_118 - .L_117)
	.align		4
.L_117:
        /*0280*/ 	.word	index@(_ZN5flash16flash_fwd_kernelI23Flash_fwd_kernel_traitsILi64ELi128ELi64ELi4ELb0ELb0EN7cutlass10bfloat16_tE19Flash_kernel_traitsILi64ELi128ELi64ELi4ES3_EELb0ELb1ELb0ELb1ELb0ELb0ELb1ELb0EEEvNS_16Flash_fwd_paramsE)
        /*0284*/ 	.word	0x00000078
.L_118:


//--------------------- .nv.compat                --------------------------
	.section	.nv.compat,"",@"SHT_CUDA_COMPAT_INFO"
	.align	4
        /*0000*/ 	.byte	0x02, 0x09, 0x01, 0x00, 0x02, 0x02, 0x01, 0x00, 0x02, 0x05, 0x05, 0x00, 0x03, 0x07, 0x01, 0x01
        /*0010*/ 	.byte	0x02, 0x03, 0x00, 0x00, 0x02, 0x06, 0x01, 0x00, 0x04, 0x0b, 0x08, 0x00, 0x00, 0x00, 0x00, 0x00
        /*0020*/ 	.byte	0x00, 0x00, 0x00, 0x00


//--------------------- .nv.info._ZN5flash16flash_fwd_kernelI23Flash_fwd_kernel_traitsILi64ELi128ELi128ELi4ELb0ELb0EN7cutlass10bfloat16_tE19Flash_kernel_traitsILi64ELi128ELi128ELi4ES3_EELb0ELb1ELb0ELb0ELb1ELb1ELb0ELb0EEEvNS_16Flash_fwd_paramsE --------------------------
	.section	.nv.info._ZN5flash16flash_fwd_kernelI23Flash_fwd_kernel_traitsILi64ELi128ELi128ELi4ELb0ELb0EN7cutlass10bfloat16_tE19Flash_kernel_traitsILi64ELi128ELi128ELi4ES3_EELb0ELb1ELb0ELb0ELb1ELb1ELb0ELb0EEEvNS_16Flash_fwd_paramsE,"",@"SHT_CUDA_INFO"
	.sectionflags	@""
	.align	4


	//----- nvinfo : EIATTR_CUDA_API_VERSION
	.align		4
        /*0000*/ 	.byte	0x04, 0x37
        /*0002*/ 	.short	(.L_120 - .L_119)
.L_119:
        /*0004*/ 	.word	0x00000082


	//----- nvinfo : EIATTR_KPARAM_INFO
	.align		4
.L_120:
        /*0008*/ 	.byte	0x04, 0x17
        /*000a*/ 	.short	(.L_122 - .L_121)
.L_121:
        /*000c*/ 	.word	0x00000000
        /*0010*/ 	.short	0x0000
        /*0012*/ 	.short	0x0000
        /*0014*/ 	.byte	0x00, 0xf0, 0x41, 0x07


	//----- nvinfo : EIATTR_SPARSE_MMA_MASK
	.align		4
.L_122:
        /*0018*/ 	.byte	0x03, 0x50
        /*001a*/ 	.short	0x0000


	//----- nvinfo : EIATTR_MAXREG_COUNT
	.align		4
        /*001c*/ 	.byte	0x03, 0x1b
        /*001e*/ 	.short	0x00ff


	//----- nvinfo : EIATTR_NUM_BARRIERS
	.align		4
        /*0020*/ 	.byte	0x02, 0x4c
        /*0022*/ 	.byte	0x01
	.zero		1


	//----- nvinfo : EIATTR_ANNOTATIONS
	.align		4
        /*0024*/ 	.byte	0x04, 0x55
        /*0026*/ 	.short	(.L_124 - .L_123)


	//   ....[0]....
.L_123:
        /*0028*/ 	.word	0x00000001
        /*002c*/ 	.byte	0xc0, 0x02, 0x00, 0x00, 0x01, 0x00, 0x00, 0x00, 0x00, 0x0b, 0x00, 0x00, 0x01, 0x00, 0x00, 0x00
        /* <DEDUP_REMOVED lines=61> */
        /*040c*/ 	.byte	0x90, 0xba, 0x00, 0x00


	//----- nvinfo : EIATTR_MERCURY_ISA_VERSION
	.align		4
.L_124:
        /*0410*/ 	.byte	0x03, 0x5f
        /*0412*/ 	.short	0x0101


	//----- nvinfo : EIATTR_COOP_GROUP_MASK_REGIDS
	.align		4
        /*0414*/ 	.byte	0x04, 0x29
        /*0416*/ 	.short	(.L_126 - .L_125)


	//   ....[0]....
.L_125:
        /*0418*/ 	.word	0xffffffff


	//   ....[1]....
        /*041c*/ 	.word	0xffffffff


	//   ....[2]....
        /*0420*/ 	.word	0xffffffff


	//   ....[3]....
        /*0424*/ 	.word	0xffffffff


	//   ....[4]....
        /*0428*/ 	.word	0xffffffff


	//   ....[5]....
        /*042c*/ 	.word	0xffffffff


	//   ....[6]....
        /*0430*/ 	.word	0xffffffff


	//   ....[7]....
        /*0434*/ 	.word	0xffffffff


	//   ....[8]....
        /*0438*/ 	.word	0xffffffff


	//   ....[9]....
        /*043c*/ 	.word	0xffffffff


	//   ....[10]....
        /*0440*/ 	.word	0xffffffff


	//   ....[11]....
        /*0444*/ 	.word	0xffffffff


	//   ....[12]....
        /*0448*/ 	.word	0xffffffff


	//   ....[13]....
        /*044c*/ 	.word	0xffffffff


	//   ....[14]....
        /*0450*/ 	.word	0xffffffff


	//   ....[15]....
        /*0454*/ 	.word	0xffffffff


	//   ....[16]....
        /*0458*/ 	.word	0xffffffff


	//   ....[17]....
        /*045c*/ 	.word	0xffffffff


	//   ....[18]....
        /*0460*/ 	.word	0xffffffff


	//   ....[19]....
        /*0464*/ 	.word	0xffffffff


	//   ....[20]....
        /*0468*/ 	.word	0xffffffff


	//   ....[21]....
        /*046c*/ 	.word	0xffffffff


	//   ....[22]....
        /*0470*/ 	.word	0xffffffff


	//   ....[23]....
        /*0474*/ 	.word	0xffffffff


	//----- nvinfo : EIATTR_COOP_GROUP_INSTR_OFFSETS
	.align		4
.L_126:
        /*0478*/ 	.byte	0x04, 0x28
        /*047a*/ 	.short	(.L_128 - .L_127)


	//   ....[0]....
.L_127:
        /*047c*/ 	.word	0x000034c0


	//   ....[1]....
        /*0480*/ 	.word	0x00003660


	//   ....[2]....
        /*0484*/ 	.word	0x00003690


	//   ....[3]....
        /*0488*/ 	.word	0x000038a0


	//   ....[4]....
        /*048c*/ 	.word	0x00003a90


	//   ....[5]....
        /*0490*/ 	.word	0x00003bf0


	//   ....[6]....
        /*0494*/ 	.word	0x00004160


	//   ....[7]....
        /*0498*/ 	.word	0x000041f0


	//   ....[8]....
        /*049c*/ 	.word	0x00008d10


	//   ....[9]....
        /*04a0*/ 	.word	0x00008d70


	//   ....[10]....
        /*04a4*/ 	.word	0x00008dc0


	//   ....[11]....
        /*04a8*/ 	.word	0x00008df0


	//   ....[12]....
        /*04ac*/ 	.word	0x00008eb0


	//   ....[13]....
        /*04b0*/ 	.word	0x00008ec0


	//   ....[14]....
        /*04b4*/ 	.word	0x00008ed0


	//   ....[15]....
        /*04b8*/ 	.word	0x00008f20


	//   ....[16]....
        /*04bc*/ 	.word	0x0000bfc0


	//   ....[17]....
        /*04c0*/ 	.word	0x0000c000


	//   ....[18]....
        /*04c4*/ 	.word	0x0000c030


	//   ....[19]....
        /*04c8*/ 	.word	0x0000c050


	//   ....[20]....
        /*04cc*/ 	.word	0x0000c0d0


	//   ....[21]....
        /*04d0*/ 	.word	0x0000c100


	//   ....[22]....
        /*04d4*/ 	.word	0x0000c130


	//   ....[23]....
        /*04d8*/ 	.word	0x0000c140


	//----- nvinfo : EIATTR_EXIT_INSTR_OFFSETS
	.align		4
.L_128:
        /*04dc*/ 	.byte	0x04, 0x1c
        /*04de*/ 	.short	(.L_130 - .L_129)


	//   ....[0]....
.L_129:
        /*04e0*/ 	.word	0x000001b0


	//   ....[1]....
        /*04e4*/ 	.word	0x0000d6b0


	//   ....[2]....
        /*04e8*/ 	.word	0x0000e1b0


	//   ....[3]....
        /*04ec*/ 	.word	0x0000e240


	//----- nvinfo : EIATTR_CRS_STACK_SIZE
	.align		4
.L_130:
        /*04f0*/ 	.byte	0x04, 0x1e
        /*04f2*/ 	.short	(.L_132 - .L_131)
.L_131:
        /*04f4*/ 	.word	0x00000000


	//----- nvinfo : EIATTR_CBANK_PARAM_SIZE
	.align		4
.L_132:
        /*04f8*/ 	.byte	0x03, 0x19
        /*04fa*/ 	.short	0x01d0


	//----- nvinfo : EIATTR_PARAM_CBANK
	.align		4
        /*04fc*/ 	.byte	0x04, 0x0a
        /*04fe*/ 	.short	(.L_134 - .L_133)
	.align		4
.L_133:
        /*0500*/ 	.word	index@(.nv.constant0._ZN5flash16flash_fwd_kernelI23Flash_fwd_kernel_traitsILi64ELi128ELi128ELi4ELb0ELb0EN7cutlass10bfloat16_tE19Flash_kernel_traitsILi64ELi128ELi128ELi4ES3_EELb0ELb1ELb0ELb0ELb1ELb1ELb0ELb0EEEvNS_16Flash_fwd_paramsE)
        /*0504*/ 	.short	0x0210
        /*0506*/ 	.short	0x01d0


	//----- nvinfo : EIATTR_SW_WAR
	.align		4
.L_134:
        /*0508*/ 	.byte	0x04, 0x36
        /*050a*/ 	.short	(.L_136 - .L_135)
.L_135:
        /*050c*/ 	.word	0x00000008
.L_136:


//--------------------- .nv.info._ZN5flash16flash_fwd_kernelI23Flash_fwd_kernel_traitsILi64ELi128ELi128ELi4ELb0ELb0EN7cutlass10bfloat16_tE19Flash_kernel_traitsILi64ELi128ELi128ELi4ES3_EELb0ELb1ELb0ELb0ELb1ELb1ELb1ELb0EEEvNS_16Flash_fwd_paramsE --------------------------
	.section	.nv.info._ZN5flash16flash_fwd_kernelI23Flash_fwd_kernel_traitsILi64ELi128ELi128ELi4ELb0ELb0EN7cutlass10bfloat16_tE19Flash_kernel_traitsILi64ELi128ELi128ELi4ES3_EELb0ELb1ELb0ELb0ELb1ELb1ELb1ELb0EEEvNS_16Flash_fwd_paramsE,"",@"SHT_CUDA_INFO"
	.sectionflags	@""
	.align	4


	//----- nvinfo : EIATTR_CUDA_API_VERSION
	.align		4
        /*0000*/ 	.byte	0x04, 0x37
        /*0002*/ 	.short	(.L_138 - .L_137)
.L_137:
        /*0004*/ 	.word	0x00000082


	//----- nvinfo : EIATTR_KPARAM_INFO
	.align		4
.L_138:
        /*0008*/ 	.byte	0x04, 0x17
        /*000a*/ 	.short	(.L_140 - .L_139)
.L_139:
        /*000c*/ 	.word	0x00000000
        /*0010*/ 	.short	0x0000
        /*0012*/ 	.short	0x0000
        /*0014*/ 	.byte	0x00, 0xf0, 0x41, 0x07


	//----- nvinfo : EIATTR_SPARSE_MMA_MASK
	.align		4
.L_140:
        /*0018*/ 	.byte	0x03, 0x50
        /*001a*/ 	.short	0x0000


	//----- nvinfo : EIATTR_MAXREG_COUNT
	.align		4
        /*001c*/ 	.byte	0x03, 0x1b
        /*001e*/ 	.short	0x00ff


	//----- nvinfo : EIATTR_NUM_BARRIERS
	.align		4
        /*0020*/ 	.byte	0x02, 0x4c
        /*0022*/ 	.byte	0x01
	.zero		1


	//----- nvinfo : EIATTR_ANNOTATIONS
	.align		4
        /*0024*/ 	.byte	0x04, 0x55
        /*0026*/ 	.short	(.L_142 - .L_141)


	//   ....[0]....
.L_141:
        /* <DEDUP_REMOVED lines=56> */
        /*039c*/ 	.byte	0x00, 0xee, 0x00, 0x00, 0x01, 0x00, 0x00, 0x00, 0x10, 0xee, 0x00, 0x00


	//----- nvinfo : EIATTR_MERCURY_ISA_VERSION
	.align		4
.L_142:
        /*03a8*/ 	.byte	0x03, 0x5f
        /*03aa*/ 	.short	0x0101


	//----- nvinfo : EIATTR_COOP_GROUP_MASK_REGIDS
	.align		4
        /*03ac*/ 	.byte	0x04, 0x29
        /*03ae*/ 	.short	(.L_144 - .L_143)


	//   ....[0]....
.L_143:
        /*03b0*/ 	.word	0xffffffff


	//   ....[1]....
        /*03b4*/ 	.word	0xffffffff


	//   ....[2]....
        /*03b8*/ 	.word	0xffffffff


	//   ....[3]....
        /*03bc*/ 	.word	0xffffffff


	//   ....[4]....
        /*03c0*/ 	.word	0xffffffff


	//   ....[5]....
        /*03c4*/ 	.word	0xffffffff


	//   ....[6]....
        /*03c8*/ 	.word	0xffffffff


	//   ....[7]....
        /*03cc*/ 	.word	0xffffffff


	//   ....[8]....
        /*03d0*/ 	.word	0xffffffff


	//   ....[9]....
        /*03d4*/ 	.word	0xffffffff


	//   ....[10]....
        /*03d8*/ 	.word	0xffffffff


	//   ....[11]....
        /*03dc*/ 	.word	0xffffffff


	//   ....[12]....
        /*03e0*/ 	.word	0xffffffff


	//   ....[13]....
        /*03e4*/ 	.word	0xffffffff


	//   ....[14]....
        /*03e8*/ 	.word	0xffffffff


	//   ....[15]....
        /*03ec*/ 	.word	0xffffffff


	//   ....[16]....
        /*03f0*/ 	.word	0xffffffff


	//   ....[17]....
        /*03f4*/ 	.word	0xffffffff


	//   ....[18]....
        /*03f8*/ 	.word	0xffffffff


	//   ....[19]....
        /*03fc*/ 	.word	0xffffffff


	//   ....[20]....
        /*0400*/ 	.word	0xffffffff


	//   ....[21]....
        /*0404*/ 	.word	0xffffffff


	//   ....[22]....
        /*0408*/ 	.word	0xffffffff


	//   ....[23]....
        /*040c*/ 	.word	0xffffffff


	//----- nvinfo : EIATTR_COOP_GROUP_INSTR_OFFSETS
	.align		4
.L_144:
        /*0410*/ 	.byte	0x04, 0x28
        /*0412*/ 	.short	(.L_146 - .L_145)


	//   ....[0]....
.L_145:
        /*0414*/ 	.word	0x00004320


	//   ....[1]....
        /*0418*/ 	.word	0x000044c0


	//   ....[2]....
        /*041c*/ 	.word	0x00004540


	//   ....[3]....
        /*0420*/ 	.word	0x000046b0


	//   ....[4]....
        /*0424*/ 	.word	0x00004a70


	//   ....[5]....
        /*0428*/ 	.word	0x00004bc0


	//   ....[6]....
        /*042c*/ 	.word	0x000050e0


	//   ....[7]....
        /*0430*/ 	.word	0x00005180


	//   ....[8]....
        /*0434*/ 	.word	0x0000b3c0


	//   ....[9]....
        /*0438*/ 	.word	0x0000b480


	//   ....[10]....
        /*043c*/ 	.word	0x0000b490


	//   ....[11]....
        /*0440*/ 	.word	0x0000b4a0


	//   ....[12]....
        /*0444*/ 	.word	0x0000b540


	//   ....[13]....
        /*0448*/ 	.word	0x0000b560


	//   ....[14]....
        /*044c*/ 	.word	0x0000b570


	//   ....[15]....
        /*0450*/ 	.word	0x0000b580


	//   ....[16]....
        /*0454*/ 	.word	0x0000ef10


	//   ....[17]....
        /*0458*/ 	.word	0x0000ef20


	//   ....[18]....
        /*045c*/ 	.word	0x0000ef30


	//   ....[19]....
        /*0460*/ 	.word	0x0000ef50


	//   ....[20]....
        /*0464*/ 	.word	0x0000ef70


	//   ....[21]....
        /*0468*/ 	.word	0x0000ef90


	//   ....[22]....
        /*046c*/ 	.word	0x0000efa0


	//   ....[23]....
        /*0470*/ 	.word	0x0000efd0


	//----- nvinfo : EIATTR_EXIT_INSTR_OFFSETS
	.align		4
.L_146:
        /*0474*/ 	.byte	0x04, 0x1c
        /*0476*/ 	.short	(.L_148 - .L_147)


	//   ....[0]....
.L_147:
        /*0478*/ 	.word	0x000001b0


	//   ....[1]....
        /*047c*/ 	.word	0x00010510


	//   ....[2]....
        /*0480*/ 	.word	0x00011020


	//   ....[3]....
        /*0484*/ 	.word	0x000110b0


	//----- nvinfo : EIATTR_CRS_STACK_SIZE
	.align		4
.L_148:
        /*0488*/ 	.byte	0x04, 0x1e
        /*048a*/ 	.short	(.L_150 - .L_149)
.L_149:
        /*048c*/ 	.word	0x00000000


	//----- nvinfo : EIATTR_CBANK_PARAM_SIZE
	.align		4
.L_150:
        /*0490*/ 	.byte	0x03, 0x19
        /*0492*/ 	.short	0x01d0


	//----- nvinfo : EIATTR_PARAM_CBANK
	.align		4
        /*0494*/ 	.byte	0x04, 0x0a
        /*0496*/ 	.short	(.L_152 - .L_151)
	.align		4
.L_151:
        /*0498*/ 	.word	index@(.nv.constant0._ZN5flash16flash_fwd_kernelI23Flash_fwd_kernel_traitsILi64ELi128ELi128ELi4ELb0ELb0EN7cutlass10bfloat16_tE19Flash_kernel_traitsILi64ELi128ELi128ELi4ES3_EELb0ELb1ELb0ELb0ELb1ELb1ELb1ELb0EEEvNS_16Flash_fwd_paramsE)
        /*049c*/ 	.short	0x0210
        /*049e*/ 	.short	0x01d0


	//----- nvinfo : EIATTR_SW_WAR
	.align		4
.L_152:
        /*04a0*/ 	.byte	0x04, 0x36
        /*04a2*/ 	.short	(.L_154 - .L_153)
.L_153:
        /*04a4*/ 	.word	0x00000008
.L_154:


//--------------------- .nv.info._ZN5flash16flash_fwd_kernelI23Flash_fwd_kernel_traitsILi64ELi128ELi128ELi4ELb0ELb0EN7cutlass10bfloat16_tE19Flash_kernel_traitsILi64ELi128ELi128ELi4ES3_EELb0ELb1ELb0ELb0ELb0ELb1ELb0ELb0EEEvNS_16Flash_fwd_paramsE --------------------------
	.section	.nv.info._ZN5flash16flash_fwd_kernelI23Flash_fwd_kernel_traitsILi64ELi128ELi128ELi4ELb0ELb0EN7cutlass10bfloat16_tE19Flash_kernel_traitsILi64ELi128ELi128ELi4ES3_EELb0ELb1ELb0ELb0ELb0ELb1ELb0ELb0EEEvNS_16Flash_fwd_paramsE,"",@"SHT_CUDA_INFO"
	.sectionflags	@""
	.align	4


	//----- nvinfo : EIATTR_CUDA_API_VERSION
	.align		4
        /*0000*/ 	.byte	0x04, 0x37
        /*0002*/ 	.short	(.L_156 - .L_155)
.L_155:
        /*0004*/ 	.word	0x00000082


	//----- nvinfo : EIATTR_KPARAM_INFO
	.align		4
.L_156:
        /*0008*/ 	.byte	0x04, 0x17
        /*000a*/ 	.short	(.L_158 - .L_157)
.L_157:
        /*000c*/ 	.word	0x00000000
        /*0010*/ 	.short	0x0000
        /*0012*/ 	.short	0x0000
        /*0014*/ 	.byte	0x00, 0xf0, 0x41, 0x07


	//----- nvinfo : EIATTR_SPARSE_MMA_MASK
	.align		4
.L_158:
        /*0018*/ 	.byte	0x03, 0x50
        /*001a*/ 	.short	0x0000


	//----- nvinfo : EIATTR_MAXREG_COUNT
	.align		4
        /*001c*/ 	.byte	0x03, 0x1b
        /*001e*/ 	.short	0x00ff


	//----- nvinfo : EIATTR_NUM_BARRIERS
	.align		4
        /*0020*/ 	.byte	0x02, 0x4c
        /*0022*/ 	.byte	0x01
	.zero		1


	//----- nvinfo : EIATTR_ANNOTATIONS
	.align		4
        /*0024*/ 	.byte	0x04, 0x55
        /*0026*/ 	.short	(.L_160 - .L_159)


	//   ....[0]....
.L_159:
        /* <DEDUP_REMOVED lines=106> */


	//----- nvinfo : EIATTR_MERCURY_ISA_VERSION
	.align		4
.L_160:
        /*06b8*/ 	.byte	0x03, 0x5f
        /*06ba*/ 	.short	0x0101


	//----- nvinfo : EIATTR_INT_WARP_WIDE_INSTR_OFFSETS
	.align		4
        /*06bc*/ 	.byte	0x04, 0x31
        /*06be*/ 	.short	(.L_162 - .L_161)


	//   ....[0]....
.L_161:
        /*06c0*/ 	.word	0x000019a0


	//   ....[1]....
        /*06c4*/ 	.word	0x00001aa0


	//   ....[2]....
        /*06c8*/ 	.word	0x00001b40


	//   ....[3]....
        /*06cc*/ 	.word	0x00001d80


	//   ....[4]....
        /*06d0*/ 	.word	0x00002060


	//   ....[5]....
        /*06d4*/ 	.word	0x00002170


	//   ....[6]....
        /*06d8*/ 	.word	0x00002190


	//   ....[7]....
        /*06dc*/ 	.word	0x000023c0


	//----- nvinfo : EIATTR_COOP_GROUP_MASK_REGIDS
	.align		4
.L_162:
        /*06e0*/ 	.byte	0x04, 0x29
        /*06e2*/ 	.short	(.L_164 - .L_163)


	//   ....[0]....
.L_163:
        /*06e4*/ 	.word	0xffffffff


	//   ....[1]....
        /*06e8*/ 	.word	0xffffffff


	//   ....[2]....
        /*06ec*/ 	.word	0xffffffff


	//   ....[3]....
        /*06f0*/ 	.word	0xffffffff


	//   ....[4]....
        /*06f4*/ 	.word	0xffffffff


	//   ....[5]....
        /*06f8*/ 	.word	0xffffffff


	//   ....[6]....
        /*06fc*/ 	.word	0xffffffff


	//   ....[7]....
        /*0700*/ 	.word	0xffffffff


	//   ....[8]....
        /*0704*/ 	.word	0xffffffff


	//   ....[9]....
        /*0708*/ 	.word	0xffffffff


	//   ....[10]....
        /*070c*/ 	.word	0xffffffff


	//   ....[11]....
        /*0710*/ 	.word	0xffffffff


	//   ....[12]....
        /*0714*/ 	.word	0xffffffff


	//   ....[13]....
        /*0718*/ 	.word	0xffffffff


	//   ....[14]....
        /*071c*/ 	.word	0xffffffff


	//   ....[15]....
        /*0720*/ 	.word	0xffffffff


	//   ....[16]....
        /*0724*/ 	.word	0xffffffff


	//   ....[17]....
        /*0728*/ 	.word	0xffffffff


	//   ....[18]....
        /*072c*/ 	.word	0xffffffff


	//   ....[19]....
        /*0730*/ 	.word	0xffffffff


	//   ....[20]....
        /*0734*/ 	.word	0xffffffff


	//   ....[21]....
        /*0738*/ 	.word	0xffffffff


	//   ....[22]....
        /*073c*/ 	.word	0xffffffff


	//   ....[23]....
        /*0740*/ 	.word	0xffffffff


	//   ....[24]....
        /*0744*/ 	.word	0xffffffff


	//   ....[25]....
        /*0748*/ 	.word	0xffffffff


	//   ....[26]....
        /*074c*/ 	.word	0xffffffff


	//   ....[27]....
        /*0750*/ 	.word	0xffffffff


	//   ....[28]....
        /*0754*/ 	.word	0xffffffff


	//   ....[29]....
        /*0758*/ 	.word	0xffffffff


	//   ....[30]....
        /*075c*/ 	.word	0xffffffff


	//   ....[31]....
        /*0760*/ 	.word	0xffffffff


	//----- nvinfo : EIATTR_COOP_GROUP_INSTR_OFFSETS
	.align		4
.L_164:
        /*0764*/ 	.byte	0x04, 0x28
        /*0766*/ 	.short	(.L_166 - .L_165)


	//   ....[0]....
.L_165:
        /*0768*/ 	.word	0x00004c30


	//   ....[1]....
        /*076c*/ 	.word	0x00004e00


	//   ....[2]....
        /*0770*/ 	.word	0x00004e40


	//   ....[3]....
        /*0774*/ 	.word	0x00004fd0


	//   ....[4]....
        /*0778*/ 	.word	0x00005230


	//   ....[5]....
        /*077c*/ 	.word	0x00005380


	//   ....[6]....
        /*0780*/ 	.word	0x00005860


	//   ....[7]....
        /*0784*/ 	.word	0x00005930


	//   ....[8]....
        /*0788*/ 	.word	0x0000c9e0


	//   ....[9]....
        /*078c*/ 	.word	0x0000ca90


	//   ....[10]....
        /*0790*/ 	.word	0x0000cbe0


	//   ....[11]....
        /*0794*/ 	.word	0x0000cca0


	//   ....[12]....
        /*0798*/ 	.word	0x0000cd00


	//   ....[13]....
        /*079c*/ 	.word	0x0000cd30


	//   ....[14]....
        /*07a0*/ 	.word	0x0000cd70


	//   ....[15]....
        /*07a4*/ 	.word	0x0000ce00


	//   ....[16]....
        /*07a8*/ 	.word	0x00011f20


	//   ....[17]....
        /*07ac*/ 	.word	0x00011f90


	//   ....[18]....
        /*07b0*/ 	.word	0x00011fe0


	//   ....[19]....
        /*07b4*/ 	.word	0x00012010


	//   ....[20]....
        /*07b8*/ 	.word	0x000120d0


	//   ....[21]....
        /*07bc*/ 	.word	0x000120e0


	//   ....[22]....
        /*07c0*/ 	.word	0x000120f0


	//   ....[23]....
        /*07c4*/ 	.word	0x00012120


	//   ....[24]....
        /*07c8*/ 	.word	0x00015300


	//   ....[25]....
        /*07cc*/ 	.word	0x00015310


	//   ....[26]....
        /*07d0*/ 	.word	0x00015320


	//   ....[27]....
        /*07d4*/ 	.word	0x00015330


	//   ....[28]....
        /*07d8*/ 	.word	0x00015370


	//   ....[29]....
        /*07dc*/ 	.word	0x00015390


	//   ....[30]....
        /*07e0*/ 	.word	0x000153a0


	//   ....[31]....
        /*07e4*/ 	.word	0x000153b0


	//----- nvinfo : EIATTR_EXIT_INSTR_OFFSETS
	.align		4
.L_166:
        /*07e8*/ 	.byte	0x04, 0x1c
        /*07ea*/ 	.short	(.L_168 - .L_167)


	//   ....[0]....
.L_167:
        /*07ec*/ 	.word	0x000004c0


	//   ....[1]....
        /*07f0*/ 	.word	0x00016f60


	//   ....[2]....
        /*07f4*/ 	.word	0x00017040


	//   ....[3]....
        /*07f8*/ 	.word	0x00018230


	//   ....[4]....
        /*07fc*/ 	.word	0x000182c0


	//----- nvinfo : EIATTR_CRS_STACK_SIZE
	.align		4
.L_168:
        /*0800*/ 	.byte	0x04, 0x1e
        /*0802*/ 	.short	(.L_170 - .L_169)
.L_169:
        /*0804*/ 	.word	0x00000000


	//----- nvinfo : EIATTR_CBANK_PARAM_SIZE
	.align		4
.L_170:
        /*0808*/ 	.byte	0x03, 0x19
        /*080a*/ 	.short	0x01d0


	//----- nvinfo : EIATTR_PARAM_CBANK
	.align		4
        /*080c*/ 	.byte	0x04, 0x0a
        /*080e*/ 	.short	(.L_172 - .L_171)
	.align		4
.L_171:
        /*0810*/ 	.word	index@(.nv.constant0._ZN5flash16flash_fwd_kernelI23Flash_fwd_kernel_traitsILi64ELi128ELi128ELi4ELb0ELb0EN7cutlass10bfloat16_tE19Flash_kernel_traitsILi64ELi128ELi128ELi4ES3_EELb0ELb1ELb0ELb0ELb0ELb1ELb0ELb0EEEvNS_16Flash_fwd_paramsE)
        /*0814*/ 	.short	0x0210
        /*0816*/ 	.short	0x01d0


	//----- nvinfo : EIATTR_SW_WAR
	.align		4
.L_172:
        /*0818*/ 	.byte	0x04, 0x36
        /*081a*/ 	.short	(.L_174 - .L_173)
.L_173:
        /*081c*/ 	.word	0x00000008
.L_174:


//--------------------- .nv.info._ZN5flash16flash_fwd_kernelI23Flash_fwd_kernel_traitsILi64ELi128ELi128ELi4ELb0ELb0EN7cutlass10bfloat16_tE19Flash_kernel_traitsILi64ELi128ELi128ELi4ES3_EELb0ELb1ELb0ELb0ELb0ELb1ELb1ELb0EEEvNS_16Flash_fwd_paramsE --------------------------
	.section	.nv.info._ZN5flash16flash_fwd_kernelI23Flash_fwd_kernel_traitsILi64ELi128ELi128ELi4ELb0ELb0EN7cutlass10bfloat16_tE19Flash_kernel_traitsILi64ELi128ELi128ELi4ES3_EELb0ELb1ELb0ELb0ELb0ELb1ELb1ELb0EEEvNS_16Flash_fwd_paramsE,"",@"SHT_CUDA_INFO"
	.sectionflags	@""
	.align	4


	//----- nvinfo : EIATTR_CUDA_API_VERSION
	.align		4
        /*0000*/ 	.byte	0x04, 0x37
        /*0002*/ 	.short	(.L_176 - .L_175)
.L_175:
        /*0004*/ 	.word	0x00000082


	//----- nvinfo : EIATTR_KPARAM_INFO
	.align		4
.L_176:
        /*0008*/ 	.byte	0x04, 0x17
        /*000a*/ 	.short	(.L_178 - .L_177)
.L_177:
        /*000c*/ 	.word	0x00000000
        /*0010*/ 	.short	0x0000
        /*0012*/ 	.short	0x0000
        /*0014*/ 	.byte	0x00, 0xf0, 0x41, 0x07


	//----- nvinfo : EIATTR_SPARSE_MMA_MASK
	.align		4
.L_178:
        /*0018*/ 	.byte	0x03, 0x50
        /*001a*/ 	.short	0x0000


	//----- nvinfo : EIATTR_MAXREG_COUNT
	.align		4
        /*001c*/ 	.byte	0x03, 0x1b
        /*001e*/ 	.short	0x00ff


	//----- nvinfo : EIATTR_NUM_BARRIERS
	.align		4
        /*0020*/ 	.byte	0x02, 0x4c
        /*0022*/ 	.byte	0x01
	.zero		1


	//----- nvinfo : EIATTR_ANNOTATIONS
	.align		4
        /*0024*/ 	.byte	0x04, 0x55
        /*0026*/ 	.short	(.L_180 - .L_179)


	//   ....[0]....
.L_179:
        /* <DEDUP_REMOVED lines=91> */


	//----- nvinfo : EIATTR_MERCURY_ISA_VERSION
	.align		4
.L_180:
        /*05c0*/ 	.byte	0x03, 0x5f
        /*05c2*/ 	.short	0x0101


	//----- nvinfo : EIATTR_INT_WARP_WIDE_INSTR_OFFSETS
	.align		4
        /*05c4*/ 	.byte	0x04, 0x31
        /*05c6*/ 	.short	(.L_182 - .L_181)


	//   ....[0]....
.L_181:
        /*05c8*/ 	.word	0x000019c0


	//   ....[1]....
        /*05cc*/ 	.word	0x00001ac0


	//   ....[2]....
        /*05d0*/ 	.word	0x00001b50


	//   ....[3]....
        /*05d4*/ 	.word	0x00001d90


	//   ....[4]....
        /*05d8*/ 	.word	0x00002070


	//   ....[5]....
        /*05dc*/ 	.word	0x00002180


	//   ....[6]....
        /*05e0*/ 	.word	0x000021a0


	//   ....[7]....
        /*05e4*/ 	.word	0x000023d0


	//----- nvinfo : EIATTR_COOP_GROUP_MASK_REGIDS
	.align		4
.L_182:
        /*05e8*/ 	.byte	0x04, 0x29
        /*05ea*/ 	.short	(.L_184 - .L_183)


	//   ....[0]....
.L_183:
        /*05ec*/ 	.word	0xffffffff


	//   ....[1]....
        /*05f0*/ 	.word	0xffffffff


	//   ....[2]....
        /*05f4*/ 	.word	0xffffffff


	//   ....[3]....
        /*05f8*/ 	.word	0xffffffff


	//   ....[4]....
        /*05fc*/ 	.word	0xffffffff


	//   ....[5]....
        /*0600*/ 	.word	0xffffffff


	//   ....[6]....
        /*0604*/ 	.word	0xffffffff


	//   ....[7]....
        /*0608*/ 	.word	0xffffffff


	//   ....[8]....
        /*060c*/ 	.word	0xffffffff


	//   ....[9]....
        /*0610*/ 	.word	0xffffffff


	//   ....[10]....
        /*0614*/ 	.word	0xffffffff


	//   ....[11]....
        /*0618*/ 	.word	0xffffffff


	//   ....[12]....
        /*061c*/ 	.word	0xffffffff


	//   ....[13]....
        /*0620*/ 	.word	0xffffffff


	//   ....[14]....
        /*0624*/ 	.word	0xffffffff


	//   ....[15]....
        /*0628*/ 	.word	0xffffffff


	//   ....[16]....
        /*062c*/ 	.word	0xffffffff


	//   ....[17]....
        /*0630*/ 	.word	0xffffffff


	//   ....[18]....
        /*0634*/ 	.word	0xffffffff


	//   ....[19]....
        /*0638*/ 	.word	0xffffffff


	//   ....[20]....
        /*063c*/ 	.word	0xffffffff


	//   ....[21]....
        /*0640*/ 	.word	0xffffffff


	//   ....[22]....
        /*0644*/ 	.word	0xffffffff


	//   ....[23]....
        /*0648*/ 	.word	0xffffffff


	//   ....[24]....
        /*064c*/ 	.word	0xffffffff


	//   ....[25]....
        /*0650*/ 	.word	0xffffffff


	//   ....[26]....
        /*0654*/ 	.word	0xffffffff


	//   ....[27]....
        /*0658*/ 	.word	0xffffffff


	//   ....[28]....
        /*065c*/ 	.word	0xffffffff


	//   ....[29]....
        /*0660*/ 	.word	0xffffffff


	//   ....[30]....
        /*0664*/ 	.word	0xffffffff


	//   ....[31]....
        /*0668*/ 	.word	0xffffffff


	//----- nvinfo : EIATTR_COOP_GROUP_INSTR_OFFSETS
	.align		4
.L_184:
        /*066c*/ 	.byte	0x04, 0x28
        /*066e*/ 	.short	(.L_186 - .L_185)


	//   ....[0]....
.L_185:
        /*0670*/ 	.word	0x00005430


	//   ....[1]....
        /*0674*/ 	.word	0x00005930


	//   ....[2]....
        /*0678*/ 	.word	0x00005cf0


	//   ....[3]....
        /*067c*/ 	.word	0x00005e40


	//   ....[4]....
        /*0680*/ 	.word	0x00006130


	//   ....[5]....
        /*0684*/ 	.word	0x00006270


	//   ....[6]....
        /*0688*/ 	.word	0x00006740


	//   ....[7]....
        /*068c*/ 	.word	0x00006810


	//   ....[8]....
        /*0690*/ 	.word	0x0000e490


	//   ....[9]....
        /*0694*/ 	.word	0x0000e5c0


	//   ....[10]....
        /*0698*/ 	.word	0x0000e6e0


	//   ....[11]....
        /*069c*/ 	.word	0x0000e8c0


	//   ....[12]....
        /*06a0*/ 	.word	0x0000e930


	//   ....[13]....
        /*06a4*/ 	.word	0x0000e970


	//   ....[14]....
        /*06a8*/ 	.word	0x0000e9a0


	//   ....[15]....
        /*06ac*/ 	.word	0x0000ea30


	//   ....[16]....
        /*06b0*/ 	.word	0x00015380


	//   ....[17]....
        /*06b4*/ 	.word	0x00015440


	//   ....[18]....
        /*06b8*/ 	.word	0x00015450


	//   ....[19]....
        /*06bc*/ 	.word	0x00015460


	//   ....[20]....
        /*06c0*/ 	.word	0x000154b0


	//   ....[21]....
        /*06c4*/ 	.word	0x000154d0


	//   ....[22]....
        /*06c8*/ 	.word	0x000154e0


	//   ....[23]....
        /*06cc*/ 	.word	0x000154f0


	//   ....[24]....
        /*06d0*/ 	.word	0x00018960


	//   ....[25]....
        /*06d4*/ 	.word	0x00018970


	//   ....[26]....
        /*06d8*/ 	.word	0x00018980


	//   ....[27]....
        /*06dc*/ 	.word	0x00018990


	//   ....[28]....
        /*06e0*/ 	.word	0x000189d0


	//   ....[29]....
        /*06e4*/ 	.word	0x000189f0


	//   ....[30]....
        /*06e8*/ 	.word	0x00018a00


	//   ....[31]....
        /*06ec*/ 	.word	0x00018a10


	//----- nvinfo : EIATTR_EXIT_INSTR_OFFSETS
	.align		4
.L_186:
        /*06f0*/ 	.byte	0x04, 0x1c
        /*06f2*/ 	.short	(.L_188 - .L_187)


	//   ....[0]....
.L_187:
        /*06f4*/ 	.word	0x000004c0


	//   ....[1]....
        /*06f8*/ 	.word	0x0001a5c0


	//   ....[2]....
        /*06fc*/ 	.word	0x0001a6a0


	//   ....[3]....
        /*0700*/ 	.word	0x0001b890


	//   ....[4]....
        /*0704*/ 	.word	0x0001b920


	//----- nvinfo : EIATTR_CRS_STACK_SIZE
	.align		4
.L_188:
        /*0708*/ 	.byte	0x04, 0x1e
        /*070a*/ 	.short	(.L_190 - .L_189)
.L_189:
        /*070c*/ 	.word	0x00000000


	//----- nvinfo : EIATTR_CBANK_PARAM_SIZE
	.align		4
.L_190:
        /*0710*/ 	.byte	0x03, 0x19
        /*0712*/ 	.short	0x01d0


	//----- nvinfo : EIATTR_PARAM_CBANK
	.align		4
        /*0714*/ 	.byte	0x04, 0x0a
        /*0716*/ 	.short	(.L_192 - .L_191)
	.align		4
.L_191:
        /*0718*/ 	.word	index@(.nv.constant0._ZN5flash16flash_fwd_kernelI23Flash_fwd_kernel_traitsILi64ELi128ELi128ELi4ELb0ELb0EN7cutlass10bfloat16_tE19Flash_kernel_traitsILi64ELi128ELi128ELi4ES3_EELb0ELb1ELb0ELb0ELb0ELb1ELb1ELb0EEEvNS_16Flash_fwd_paramsE)
        /*071c*/ 	.short	0x0210
        /*071e*/ 	.short	0x01d0


	//----- nvinfo : EIATTR_SW_WAR
	.align		4
.L_192:
        /*0720*/ 	.byte	0x04, 0x36
        /*0722*/ 	.short	(.L_194 - .L_193)
.L_193:
        /*0724*/ 	.word	0x00000008
.L_194:


//--------------------- .nv.info._ZN5flash16flash_fwd_kernelI23Flash_fwd_kernel_traitsILi64ELi128ELi128ELi4ELb0ELb0EN7cutlass10bfloat16_tE19Flash_kernel_traitsILi64ELi128ELi128ELi4ES3_EELb0ELb1ELb0ELb0ELb0ELb0ELb0ELb0EEEvNS_16Flash_fwd_paramsE --------------------------
	.section	.nv.info._ZN5flash16flash_fwd_kernelI23Flash_fwd_kernel_traitsILi64ELi128ELi128ELi4ELb0ELb0EN7cutlass10bfloat16_tE19Flash_kernel_traitsILi64ELi128ELi128ELi4ES3_EELb0ELb1ELb0ELb0ELb0ELb0ELb0ELb0EEEvNS_16Flash_fwd_paramsE,"",@"SHT_CUDA_INFO"
	.sectionflags	@""
	.align	4


	//----- nvinfo : EIATTR_CUDA_API_VERSION
	.align		4
        /*0000*/ 	.byte	0x04, 0x37
        /*0002*/ 	.short	(.L_196 - .L_195)
.L_195:
        /*0004*/ 	.word	0x00000082


	//----- nvinfo : EIATTR_KPARAM_INFO
	.align		4
.L_196:
        /*0008*/ 	.byte	0x04, 0x17
        /*000a*/ 	.short	(.L_198 - .L_197)
.L_197:
        /*000c*/ 	.word	0x00000000
        /*0010*/ 	.short	0x0000
        /*0012*/ 	.short	0x0000
        /*0014*/ 	.byte	0x00, 0xf0, 0x41, 0x07


	//----- nvinfo : EIATTR_SPARSE_MMA_MASK
	.align		4
.L_198:
        /*0018*/ 	.byte	0x03, 0x50
        /*001a*/ 	.short	0x0000


	//----- nvinfo : EIATTR_MAXREG_COUNT
	.align		4
        /*001c*/ 	.byte	0x03, 0x1b
        /*001e*/ 	.short	0x00ff


	//----- nvinfo : EIATTR_NUM_BARRIERS
	.align		4
        /*0020*/ 	.byte	0x02, 0x4c
        /*0022*/ 	.byte	0x01
	.zero		1


	//----- nvinfo : EIATTR_ANNOTATIONS
	.align		4
        /*0024*/ 	.byte	0x04, 0x55
        /*0026*/ 	.short	(.L_200 - .L_199)


	//   ....[0]....
.L_199:
        /* <DEDUP_REMOVED lines=104> */


	//----- nvinfo : EIATTR_MERCURY_ISA_VERSION
	.align		4
.L_200:
        /*0690*/ 	.byte	0x03, 0x5f
        /*0692*/ 	.short	0x0101


	//----- nvinfo : EIATTR_INT_WARP_WIDE_INSTR_OFFSETS
	.align		4
        /*0694*/ 	.byte	0x04, 0x31
        /*0696*/ 	.short	(.L_202 - .L_201)


	//   ....[0]....
.L_201:
        /*0698*/ 	.word	0x00005550


	//   ....[1]....
        /*069c*/ 	.word	0x00009d70


	//----- nvinfo : EIATTR_COOP_GROUP_MASK_REGIDS
	.align		4
.L_202:
        /*06a0*/ 	.byte	0x04, 0x29
        /*06a2*/ 	.short	(.L_204 - .L_203)


	//   ....[0]....
.L_203:
        /*06a4*/ 	.word	0xffffffff


	//   ....[1]....
        /*06a8*/ 	.word	0xffffffff


	//   ....[2]....
        /*06ac*/ 	.word	0xffffffff


	//   ....[3]....
        /*06b0*/ 	.word	0xffffffff


	//   ....[4]....
        /*06b4*/ 	.word	0xffffffff


	//   ....[5]....
        /*06b8*/ 	.word	0xffffffff


	//   ....[6]....
        /*06bc*/ 	.word	0xffffffff


	//   ....[7]....
        /*06c0*/ 	.word	0xffffffff


	//   ....[8]....
        /*06c4*/ 	.word	0xffffffff


	//   ....[9]....
        /*06c8*/ 	.word	0xffffffff


	//   ....[10]....
        /*06cc*/ 	.word	0xffffffff


	//   ....[11]....
        /*06d0*/ 	.word	0xffffffff


	//   ....[12]....
        /*06d4*/ 	.word	0xffffffff


	//   ....[13]....
        /*06d8*/ 	.word	0xffffffff


	//   ....[14]....
        /*06dc*/ 	.word	0xffffffff


	//   ....[15]....
        /*06e0*/ 	.word	0xffffffff


	//   ....[16]....
        /*06e4*/ 	.word	0xffffffff


	//   ....[17]....
        /*06e8*/ 	.word	0xffffffff


	//   ....[18]....
        /*06ec*/ 	.word	0xffffffff


	//   ....[19]....
        /*06f0*/ 	.word	0xffffffff


	//   ....[20]....
        /*06f4*/ 	.word	0xffffffff


	//   ....[21]....
        /*06f8*/ 	.word	0xffffffff


	//   ....[22]....
        /*06fc*/ 	.word	0xffffffff


	//   ....[23]....
        /*0700*/ 	.word	0xffffffff


	//   ....[24]....
        /*0704*/ 	.word	0xffffffff


	//   ....[25]....
        /*0708*/ 	.word	0xffffffff


	//   ....[26]....
        /*070c*/ 	.word	0xffffffff


	//   ....[27]....
        /*0710*/ 	.word	0xffffffff


	//   ....[28]....
        /*0714*/ 	.word	0xffffffff


	//   ....[29]....
        /*0718*/ 	.word	0xffffffff


	//   ....[30]....
        /*071c*/ 	.word	0xffffffff


	//   ....[31]....
        /*0720*/ 	.word	0xffffffff


	//----- nvinfo : EIATTR_COOP_GROUP_INSTR_OFFSETS
	.align		4
.L_204:
        /*0724*/ 	.byte	0x04, 0x28
        /*0726*/ 	.short	(.L_206 - .L_205)


	//   ....[0]....
.L_205:
        /*0728*/ 	.word	0x00005f90


	//   ....[1]....
        /*072c*/ 	.word	0x000060a0


	//   ....[2]....
        /*0730*/ 	.word	0x00006290


	//   ....[3]....
        /*0734*/ 	.word	0x000062e0


	//   ....[4]....
        /*0738*/ 	.word	0x00006370


	//   ....[5]....
        /*073c*/ 	.word	0x00006630


	//   ....[6]....
        /*0740*/ 	.word	0x00006690


	//   ....[7]....
        /*0744*/ 	.word	0x00006770


	//   ....[8]....
        /*0748*/ 	.word	0x0000dd50


	//   ....[9]....
        /*074c*/ 	.word	0x0000dec0


	//   ....[10]....
        /*0750*/ 	.word	0x0000df10


	//   ....[11]....
        /*0754*/ 	.word	0x0000dfc0


	//   ....[12]....
        /*0758*/ 	.word	0x0000e040


	//   ....[13]....
        /*075c*/ 	.word	0x0000e080


	//   ....[14]....
        /*0760*/ 	.word	0x0000e100


	//   ....[15]....
        /*0764*/ 	.word	0x0000e130


	//   ....[16]....
        /*0768*/ 	.word	0x000149d0


	//   ....[17]....
        /*076c*/ 	.word	0x00014a40


	//   ....[18]....
        /*0770*/ 	.word	0x00014ad0


	//   ....[19]....
        /*0774*/ 	.word	0x00014af0


	//   ....[20]....
        /*0778*/ 	.word	0x00014b40


	//   ....[21]....
        /*077c*/ 	.word	0x00014b50


	//   ....[22]....
        /*0780*/ 	.word	0x00014b60


	//   ....[23]....
        /*0784*/ 	.word	0x00014b70


	//   ....[24]....
        /*0788*/ 	.word	0x00017cb0


	//   ....[25]....
        /*078c*/ 	.word	0x00017cc0


	//   ....[26]....
        /*0790*/ 	.word	0x00017cd0


	//   ....[27]....
        /*0794*/ 	.word	0x00017ce0


	//   ....[28]....
        /*0798*/ 	.word	0x00017d40


	//   ....[29]....
        /*079c*/ 	.word	0x00017db0


	//   ....[30]....
        /*07a0*/ 	.word	0x00017de0


	//   ....[31]....
        /*07a4*/ 	.word	0x00017e20


	//----- nvinfo : EIATTR_EXIT_INSTR_OFFSETS
	.align		4
.L_206:
        /*07a8*/ 	.byte	0x04, 0x1c
        /*07aa*/ 	.short	(.L_208 - .L_207)


	//   ....[0]....
.L_207:
        /*07ac*/ 	.word	0x000004c0


	//   ....[1]....
        /*07b0*/ 	.word	0x000199c0


	//   ....[2]....
        /*07b4*/ 	.word	0x00019aa0


	//   ....[3]....
        /*07b8*/ 	.word	0x0001ad60


	//   ....[4]....
        /*07bc*/ 	.word	0x0001adf0


	//----- nvinfo : EIATTR_CRS_STACK_SIZE
	.align		4
.L_208:
        /*07c0*/ 	.byte	0x04, 0x1e
        /*07c2*/ 	.short	(.L_210 - .L_209)
.L_209:
        /*07c4*/ 	.word	0x00000000


	//----- nvinfo : EIATTR_CBANK_PARAM_SIZE
	.align		4
.L_210:
        /*07c8*/ 	.byte	0x03, 0x19
        /*07ca*/ 	.short	0x01d0


	//----- nvinfo : EIATTR_PARAM_CBANK
	.align		4
        /*07cc*/ 	.byte	0x04, 0x0a
        /*07ce*/ 	.short	(.L_212 - .L_211)
	.align		4
.L_211:
        /*07d0*/ 	.word	index@(.nv.constant0._ZN5flash16flash_fwd_kernelI23Flash_fwd_kernel_traitsILi64ELi128ELi128ELi4ELb0ELb0EN7cutlass10bfloat16_tE19Flash_kernel_traitsILi64ELi128ELi128ELi4ES3_EELb0ELb1ELb0ELb0ELb0ELb0ELb0ELb0EEEvNS_16Flash_fwd_paramsE)
        /*07d4*/ 	.short	0x0210
        /*07d6*/ 	.short	0x01d0


	//----- nvinfo : EIATTR_SW_WAR
	.align		4
.L_212:
        /*07d8*/ 	.byte	0x04, 0x36
        /*07da*/ 	.short	(.L_214 - .L_213)
.L_213:
        /*07dc*/ 	.word	0x00000008
.L_214:


//--------------------- .nv.info._ZN5flash16flash_fwd_kernelI23Flash_fwd_kernel_traitsILi64ELi128ELi128ELi4ELb0ELb0EN7cutlass10bfloat16_tE19Flash_kernel_traitsILi64ELi128ELi128ELi4ES3_EELb0ELb1ELb0ELb0ELb0ELb0ELb1ELb0EEEvNS_16Flash_fwd_paramsE --------------------------
	.section	.nv.info._ZN5flash16flash_fwd_kernelI23Flash_fwd_kernel_traitsILi64ELi128ELi128ELi4ELb0ELb0EN7cutlass10bfloat16_tE19Flash_kernel_traitsILi64ELi128ELi128ELi4ES3_EELb0ELb1ELb0ELb0ELb0ELb0ELb1ELb0EEEvNS_16Flash_fwd_paramsE,"",@"SHT_CUDA_INFO"
	.sectionflags	@""
	.align	4


	//----- nvinfo : EIATTR_CUDA_API_VERSION
	.align		4
        /*0000*/ 	.byte	0x04, 0x37
        /*0002*/ 	.short	(.L_216 - .L_215)
.L_215:
        /*0004*/ 	.word	0x00000082


	//----- nvinfo : EIATTR_KPARAM_INFO
	.align		4
.L_216:
        /*0008*/ 	.byte	0x04, 0x17
        /*000a*/ 	.short	(.L_218 - .L_217)
.L_217:
        /*000c*/ 	.word	0x00000000
        /*0010*/ 	.short	0x0000
        /*0012*/ 	.short	0x0000
        /*0014*/ 	.byte	0x00, 0xf0, 0x41, 0x07


	//----- nvinfo : EIATTR_SPARSE_MMA_MASK
	.align		4
.L_218:
        /*0018*/ 	.byte	0x03, 0x50
        /*001a*/ 	.short	0x0000


	//----- nvinfo : EIATTR_MAXREG_COUNT
	.align		4
        /*001c*/ 	.byte	0x03, 0x1b
        /*001e*/ 	.short	0x00ff


	//----- nvinfo : EIATTR_NUM_BARRIERS
	.align		4
        /*0020*/ 	.byte	0x02, 0x4c
        /*0022*/ 	.byte	0x01
	.zero		1


	//----- nvinfo : EIATTR_ANNOTATIONS
	.align		4
        /*0024*/ 	.byte	0x04, 0x55
        /*0026*/ 	.short	(.L_220 - .L_219)


	//   ....[0]....
.L_219:
        /* <DEDUP_REMOVED lines=116> */


	//----- nvinfo : EIATTR_MERCURY_ISA_VERSION
	.align		4
.L_220:
        /*0750*/ 	.byte	0x03, 0x5f
        /*0752*/ 	.short	0x0101


	//----- nvinfo : EIATTR_INT_WARP_WIDE_INSTR_OFFSETS
	.align		4
        /*0754*/ 	.byte	0x04, 0x31
        /*0756*/ 	.short	(.L_222 - .L_221)


	//   ....[0]....
.L_221:
        /*0758*/ 	.word	0x00006360


	//   ....[1]....
        /*075c*/ 	.word	0x0000adf0


	//----- nvinfo : EIATTR_COOP_GROUP_MASK_REGIDS
	.align		4
.L_222:
        /*0760*/ 	.byte	0x04, 0x29
        /*0762*/ 	.short	(.L_224 - .L_223)


	//   ....[0]....
.L_223:
        /*0764*/ 	.word	0xffffffff


	//   ....[1]....
        /*0768*/ 	.word	0xffffffff


	//   ....[2]....
        /*076c*/ 	.word	0xffffffff


	//   ....[3]....
        /*0770*/ 	.word	0xffffffff


	//   ....[4]....
        /*0774*/ 	.word	0xffffffff


	//   ....[5]....
        /*0778*/ 	.word	0xffffffff


	//   ....[6]....
        /*077c*/ 	.word	0xffffffff


	//   ....[7]....
        /*0780*/ 	.word	0xffffffff


	//   ....[8]....
        /*0784*/ 	.word	0xffffffff


	//   ....[9]....
        /*0788*/ 	.word	0xffffffff


	//   ....[10]....
        /*078c*/ 	.word	0xffffffff


	//   ....[11]....
        /*0790*/ 	.word	0xffffffff


	//   ....[12]....
        /*0794*/ 	.word	0xffffffff


	//   ....[13]....
        /*0798*/ 	.word	0xffffffff


	//   ....[14]....
        /*079c*/ 	.word	0xffffffff


	//   ....[15]....
        /*07a0*/ 	.word	0xffffffff


	//   ....[16]....
        /*07a4*/ 	.word	0xffffffff


	//   ....[17]....
        /*07a8*/ 	.word	0xffffffff


	//   ....[18]....
        /*07ac*/ 	.word	0xffffffff


	//   ....[19]....
        /*07b0*/ 	.word	0xffffffff


	//   ....[20]....
        /*07b4*/ 	.word	0xffffffff


	//   ....[21]....
        /*07b8*/ 	.word	0xffffffff


	//   ....[22]....
        /*07bc*/ 	.word	0xffffffff


	//   ....[23]....
        /*07c0*/ 	.word	0xffffffff


	//   ....[24]....
        /*07c4*/ 	.word	0xffffffff


	//   ....[25]....
        /*07c8*/ 	.word	0xffffffff


	//   ....[26]....
        /*07cc*/ 	.word	0xffffffff


	//   ....[27]....
        /*07d0*/ 	.word	0xffffffff


	//   ....[28]....
        /*07d4*/ 	.word	0xffffffff


	//   ....[29]....
        /*07d8*/ 	.word	0xffffffff


	//   ....[30]....
        /*07dc*/ 	.word	0xffffffff


	//   ....[31]....
        /*07e0*/ 	.word	0xffffffff


	//----- nvinfo : EIATTR_COOP_GROUP_INSTR_OFFSETS
	.align		4
.L_224:
        /*07e4*/ 	.byte	0x04, 0x28
        /*07e6*/ 	.short	(.L_226 - .L_225)


	//   ....[0]....
.L_225:
        /*07e8*/ 	.word	0x00006e40


	//   ....[1]....
        /*07ec*/ 	.word	0x00006fb0


	//   ....[2]....
        /*07f0*/ 	.word	0x00007030


	//   ....[3]....
        /*07f4*/ 	.word	0x00007180


	//   ....[4]....
        /*07f8*/ 	.word	0x00007220


	//   ....[5]....
        /*07fc*/ 	.word	0x00007390


	//   ....[6]....
        /*0800*/ 	.word	0x00007500


	//   ....[7]....
        /*0804*/ 	.word	0x000075c0


	//   ....[8]....
        /*0808*/ 	.word	0x00010110


	//   ....[9]....
        /*080c*/ 	.word	0x00010280


	//   ....[10]....
        /*0810*/ 	.word	0x000102d0


	//   ....[11]....
        /*0814*/ 	.word	0x00010380


	//   ....[12]....
        /*0818*/ 	.word	0x00010400


	//   ....[13]....
        /*081c*/ 	.word	0x00010440


	//   ....[14]....
        /*0820*/ 	.word	0x000104c0


	//   ....[15]....
        /*0824*/ 	.word	0x000104f0


	//   ....[16]....
        /*0828*/ 	.word	0x00017460


	//   ....[17]....
        /*082c*/ 	.word	0x000174b0


	//   ....[18]....
        /*0830*/ 	.word	0x00017510


	//   ....[19]....
        /*0834*/ 	.word	0x00017550


	//   ....[20]....
        /*0838*/ 	.word	0x00017580


	//   ....[21]....
        /*083c*/ 	.word	0x00017590


	//   ....[22]....
        /*0840*/ 	.word	0x000175b0


	//   ....[23]....
        /*0844*/ 	.word	0x00017630


	//   ....[24]....
        /*0848*/ 	.word	0x0001a860


	//   ....[25]....
        /*084c*/ 	.word	0x0001a870


	//   ....[26]....
        /*0850*/ 	.word	0x0001a880


	//   ....[27]....
        /*0854*/ 	.word	0x0001a890


	//   ....[28]....
        /*0858*/ 	.word	0x0001a8f0


	//   ....[29]....
        /*085c*/ 	.word	0x0001a960


	//   ....[30]....
        /*0860*/ 	.word	0x0001a990


	//   ....[31]....
        /*0864*/ 	.word	0x0001a9d0


	//----- nvinfo : EIATTR_EXIT_INSTR_OFFSETS
	.align		4
.L_226:
        /*0868*/ 	.byte	0x04, 0x1c
        /*086a*/ 	.short	(.L_228 - .L_227)


	//   ....[0]....
.L_227:
        /*086c*/ 	.word	0x000004c0


	//   ....[1]....
        /*0870*/ 	.word	0x0001c570


	//   ....[2]....
        /*0874*/ 	.word	0x0001c650


	//   ....[3]....
        /*0878*/ 	.word	0x0001d910


	//   ....[4]....
        /*087c*/ 	.word	0x0001d9a0


	//----- nvinfo : EIATTR_CRS_STACK_SIZE
	.align		4
.L_228:
        /*0880*/ 	.byte	0x04, 0x1e
        /*0882*/ 	.short	(.L_230 - .L_229)
.L_229:
        /*0884*/ 	.word	0x00000000


	//----- nvinfo : EIATTR_CBANK_PARAM_SIZE
	.align		4
.L_230:
        /*0888*/ 	.byte	0x03, 0x19
        /*088a*/ 	.short	0x01d0


	//----- nvinfo : EIATTR_PARAM_CBANK
	.align		4
        /*088c*/ 	.byte	0x04, 0x0a
        /*088e*/ 	.short	(.L_232 - .L_231)
	.align		4
.L_231:
        /*0890*/ 	.word	index@(.nv.constant0._ZN5flash16flash_fwd_kernelI23Flash_fwd_kernel_traitsILi64ELi128ELi128ELi4ELb0ELb0EN7cutlass10bfloat16_tE19Flash_kernel_traitsILi64ELi128ELi128ELi4ES3_EELb0ELb1ELb0ELb0ELb0ELb0ELb1ELb0EEEvNS_16Flash_fwd_paramsE)
        /*0894*/ 	.short	0x0210
        /*0896*/ 	.short	0x01d0


	//----- nvinfo : EIATTR_SW_WAR
	.align		4
.L_232:
        /*0898*/ 	.byte	0x04, 0x36
        /*089a*/ 	.short	(.L_234 - .L_233)
.L_233:
        /*089c*/ 	.word	0x00000008
.L_234:


//--------------------- .nv.info._ZN5flash16flash_fwd_kernelI23Flash_fwd_kernel_traitsILi64ELi128ELi128ELi4ELb0ELb0EN7cutlass10bfloat16_tE19Flash_kernel_traitsILi64ELi128ELi128ELi4ES3_EELb0ELb1ELb0ELb1ELb0ELb0ELb0ELb0EEEvNS_16Flash_fwd_paramsE --------------------------
	.section	.nv.info._ZN5flash16flash_fwd_kernelI23Flash_fwd_kernel_traitsILi64ELi128ELi128ELi4ELb0ELb0EN7cutlass10bfloat16_tE19Flash_kernel_traitsILi64ELi128ELi128ELi4ES3_EELb0ELb1ELb0ELb1ELb0ELb0ELb0ELb0EEEvNS_16Flash_fwd_paramsE,"",@"SHT_CUDA_INFO"
	.sectionflags	@""
	.align	4


	//----- nvinfo : EIATTR_CUDA_API_VERSION
	.align		4
        /*0000*/ 	.byte	0x04, 0x37
        /*0002*/ 	.short	(.L_236 - .L_235)
.L_235:
        /*0004*/ 	.word	0x00000082


	//----- nvinfo : EIATTR_KPARAM_INFO
	.align		4
.L_236:
        /*0008*/ 	.byte	0x04, 0x17
        /*000a*/ 	.short	(.L_238 - .L_237)
.L_237:
        /*000c*/ 	.word	0x00000000
        /*0010*/ 	.short	0x0000
        /*0012*/ 	.short	0x0000
        /*0014*/ 	.byte	0x00, 0xf0, 0x41, 0x07


	//----- nvinfo : EIATTR_SPARSE_MMA_MASK
	.align		4
.L_238:
        /*0018*/ 	.byte	0x03, 0x50
        /*001a*/ 	.short	0x0000


	//----- nvinfo : EIATTR_MAXREG_COUNT
	.align		4
        /*001c*/ 	.byte	0x03, 0x1b
        /*001e*/ 	.short	0x00ff


	//----- nvinfo : EIATTR_NUM_BARRIERS
	.align		4
        /*0020*/ 	.byte	0x02, 0x4c
        /*0022*/ 	.byte	0x01
	.zero		1


	//----- nvinfo : EIATTR_ANNOTATIONS
	.align		4
        /*0024*/ 	.byte	0x04, 0x55
        /*0026*/ 	.short	(.L_240 - .L_239)


	//   ....[0]....
.L_239:
        /* <DEDUP_REMOVED lines=163> */


	//----- nvinfo : EIATTR_MERCURY_ISA_VERSION
	.align		4
.L_240:
        /*0a48*/ 	.byte	0x03, 0x5f
        /*0a4a*/ 	.short	0x0101


	//----- nvinfo : EIATTR_INT_WARP_WIDE_INSTR_OFFSETS
	.align		4
        /*0a4c*/ 	.byte	0x04, 0x31
        /*0a4e*/ 	.short	(.L_242 - .L_241)


	//   ....[0]....
.L_241:
        /*0a50*/ 	.word	0x000063d0


	//   ....[1]....
        /*0a54*/ 	.word	0x0000ade0


	//----- nvinfo : EIATTR_COOP_GROUP_MASK_REGIDS
	.align		4
.L_242:
        /*0a58*/ 	.byte	0x04, 0x29
        /*0a5a*/ 	.short	(.L_244 - .L_243)


	//   ....[0]....
.L_243:
        /*0a5c*/ 	.word	0xffffffff


	//   ....[1]....
        /*0a60*/ 	.word	0xffffffff


	//   ....[2]....
        /*0a64*/ 	.word	0xffffffff


	//   ....[3]....
        /*0a68*/ 	.word	0xffffffff


	//   ....[4]....
        /*0a6c*/ 	.word	0xffffffff


	//   ....[5]....
        /*0a70*/ 	.word	0xffffffff


	//   ....[6]....
        /*0a74*/ 	.word	0xffffffff


	//   ....[7]....
        /*0a78*/ 	.word	0xffffffff


	//   ....[8]....
        /*0a7c*/ 	.word	0xffffffff


	//   ....[9]....
        /*0a80*/ 	.word	0xffffffff


	//   ....[10]....
        /*0a84*/ 	.word	0xffffffff


	//   ....[11]....
        /*0a88*/ 	.word	0xffffffff


	//   ....[12]....
        /*0a8c*/ 	.word	0xffffffff


	//   ....[13]....
        /*0a90*/ 	.word	0xffffffff


	//   ....[14]....
        /*0a94*/ 	.word	0xffffffff


	//   ....[15]....
        /*0a98*/ 	.word	0xffffffff


	//   ....[16]....
        /*0a9c*/ 	.word	0xffffffff


	//   ....[17]....
        /*0aa0*/ 	.word	0xffffffff


	//   ....[18]....
        /*0aa4*/ 	.word	0xffffffff


	//   ....[19]....
        /*0aa8*/ 	.word	0xffffffff


	//   ....[20]....
        /*0aac*/ 	.word	0xffffffff


	//   ....[21]....
        /*0ab0*/ 	.word	0xffffffff


	//   ....[22]....
        /*0ab4*/ 	.word	0xffffffff


	//   ....[23]....
        /*0ab8*/ 	.word	0xffffffff


	//   ....[24]....
        /*0abc*/ 	.word	0xffffffff


	//   ....[25]....
        /*0ac0*/ 	.word	0xffffffff


	//   ....[26]....
        /*0ac4*/ 	.word	0xffffffff


	//   ....[27]....
        /*0ac8*/ 	.word	0xffffffff


	//   ....[28]....
        /*0acc*/ 	.word	0xffffffff


	//   ....[29]....
        /*0ad0*/ 	.word	0xffffffff


	//   ....[30]....
        /*0ad4*/ 	.word	0xffffffff


	//   ....[31]....
        /*0ad8*/ 	.word	0xffffffff


	//----- nvinfo : EIATTR_COOP_GROUP_INSTR_OFFSETS
	.align		4
.L_244:
        /*0adc*/ 	.byte	0x04, 0x28
        /*0ade*/ 	.short	(.L_246 - .L_245)


	//   ....[0]....
.L_245:
        /*0ae0*/ 	.word	0x00007060


	//   ....[1]....
        /*0ae4*/ 	.word	0x000071e0


	//   ....[2]....
        /*0ae8*/ 	.word	0x00007220


	//   ....[3]....
        /*0aec*/ 	.word	0x00007350


	//   ....[4]....
        /*0af0*/ 	.word	0x000073b0


	//   ....[5]....
        /*0af4*/ 	.word	0x00007480


	//   ....[6]....
        /*0af8*/ 	.word	0x00007590


	//   ....[7]....
        /*0afc*/ 	.word	0x00007700


	//   ....[8]....
        /*0b00*/ 	.word	0x0000fa90


	//   ....[9]....
        /*0b04*/ 	.word	0x0000fbf0


	//   ....[10]....
        /*0b08*/ 	.word	0x0000fc80


	//   ....[11]....
        /*0b0c*/ 	.word	0x0000fd20


	//   ....[12]....
        /*0b10*/ 	.word	0x0000fd60


	//   ....[13]....
        /*0b14*/ 	.word	0x0000fd90


	//   ....[14]....
        /*0b18*/ 	.word	0x0000fdd0


	//   ....[15]....
        /*0b1c*/ 	.word	0x0000fe50


	//   ....[16]....
        /*0b20*/ 	.word	0x00017690


	//   ....[17]....
        /*0b24*/ 	.word	0x000176e0


	//   ....[18]....
        /*0b28*/ 	.word	0x00017710


	//   ....[19]....
        /*0b2c*/ 	.word	0x00017750


	//   ....[20]....
        /*0b30*/ 	.word	0x00017760


	//   ....[21]....
        /*0b34*/ 	.word	0x00017780


	//   ....[22]....
        /*0b38*/ 	.word	0x000177a0


	//   ....[23]....
        /*0b3c*/ 	.word	0x000177d0


	//   ....[24]....
        /*0b40*/ 	.word	0x0001b4a0


	//   ....[25]....
        /*0b44*/ 	.word	0x0001b4b0


	//   ....[26]....
        /*0b48*/ 	.word	0x0001b4c0


	//   ....[27]....
        /*0b4c*/ 	.word	0x0001b4d0


	//   ....[28]....
        /*0b50*/ 	.word	0x0001b530


	//   ....[29]....
        /*0b54*/ 	.word	0x0001b570


	//   ....[30]....
        /*0b58*/ 	.word	0x0001b5b0


	//   ....[31]....
        /*0b5c*/ 	.word	0x0001b5e0


	//----- nvinfo : EIATTR_EXIT_INSTR_OFFSETS
	.align		4
.L_246:
        /*0b60*/ 	.byte	0x04, 0x1c
        /*0b62*/ 	.short	(.L_248 - .L_247)


	//   ....[0]....
.L_247:
        /*0b64*/ 	.word	0x000004c0


	//   ....[1]....
        /*0b68*/ 	.word	0x0001d1a0


	//   ....[2]....
        /*0b6c*/ 	.word	0x0001d280


	//   ....[3]....
        /*0b70*/ 	.word	0x0001e540


	//   ....[4]....
        /*0b74*/ 	.word	0x0001e5d0


	//----- nvinfo : EIATTR_CRS_STACK_SIZE
	.align		4
.L_248:
        /*0b78*/ 	.byte	0x04, 0x1e
        /*0b7a*/ 	.short	(.L_250 - .L_249)
.L_249:
        /*0b7c*/ 	.word	0x00000000


	//----- nvinfo : EIATTR_CBANK_PARAM_SIZE
	.align		4
.L_250:
        /*0b80*/ 	.byte	0x03, 0x19
        /*0b82*/ 	.short	0x01d0


	//----- nvinfo : EIATTR_PARAM_CBANK
	.align		4
        /*0b84*/ 	.byte	0x04, 0x0a
        /*0b86*/ 	.short	(.L_252 - .L_251)
	.align		4
.L_251:
        /*0b88*/ 	.word	index@(.nv.constant0._ZN5flash16flash_fwd_kernelI23Flash_fwd_kernel_traitsILi64ELi128ELi128ELi4ELb0ELb0EN7cutlass10bfloat16_tE19Flash_kernel_traitsILi64ELi128ELi128ELi4ES3_EELb0ELb1ELb0ELb1ELb0ELb0ELb0ELb0EEEvNS_16Flash_fwd_paramsE)
        /*0b8c*/ 	.short	0x0210
        /*0b8e*/ 	.short	0x01d0


	//----- nvinfo : EIATTR_SW_WAR
	.align		4
.L_252:
        /*0b90*/ 	.byte	0x04, 0x36
        /*0b92*/ 	.short	(.L_254 - .L_253)
.L_253:
        /*0b94*/ 	.word	0x00000008
.L_254:


//--------------------- .nv.info._ZN5flash16flash_fwd_kernelI23Flash_fwd_kernel_traitsILi64ELi128ELi128ELi4ELb0ELb0EN7cutlass10bfloat16_tE19Flash_kernel_traitsILi64ELi128ELi128ELi4ES3_EELb0ELb1ELb0ELb1ELb0ELb0ELb1ELb0EEEvNS_16Flash_fwd_paramsE --------------------------
	.section	.nv.info._ZN5flash16flash_fwd_kernelI23Flash_fwd_kernel_traitsILi64ELi128ELi128ELi4ELb0ELb0EN7cutlass10bfloat16_tE19Flash_kernel_traitsILi64ELi128ELi128ELi4ES3_EELb0ELb1ELb0ELb1ELb0ELb0ELb1ELb0EEEvNS_16Flash_fwd_paramsE,"",@"SHT_CUDA_INFO"
	.sectionflags	@""
	.align	4


	//----- nvinfo : EIATTR_CUDA_API_VERSION
	.align		4
        /*0000*/ 	.byte	0x04, 0x37
        /*0002*/ 	.short	(.L_256 - .L_255)
.L_255:
        /*0004*/ 	.word	0x00000082


	//----- nvinfo : EIATTR_KPARAM_INFO
	.align		4
.L_256:
        /*0008*/ 	.byte	0x04, 0x17
        /*000a*/ 	.short	(.L_258 - .L_257)
.L_257:
        /*000c*/ 	.word	0x00000000
        /*0010*/ 	.short	0x0000
        /*0012*/ 	.short	0x0000
        /*0014*/ 	.byte	0x00, 0xf0, 0x41, 0x07


	//----- nvinfo : EIATTR_SPARSE_MMA_MASK
	.align		4
.L_258:
        /*0018*/ 	.byte	0x03, 0x50
        /*001a*/ 	.short	0x0000


	//----- nvinfo : EIATTR_MAXREG_COUNT
	.align		4
        /*001c*/ 	.byte	0x03, 0x1b
        /*001e*/ 	.short	0x00ff


	//----- nvinfo : EIATTR_NUM_BARRIERS
	.align		4
        /*0020*/ 	.byte	0x02, 0x4c
        /*0022*/ 	.byte	0x01
	.zero		1


	//----- nvinfo : EIATTR_ANNOTATIONS
	.align		4
        /*0024*/ 	.byte	0x04, 0x55
        /*0026*/ 	.short	(.L_260 - .L_259)


	//   ....[0]....
.L_259:
        /* <DEDUP_REMOVED lines=139> */


	//----- nvinfo : EIATTR_MERCURY_ISA_VERSION
	.align		4
.L_260:
        /*08c0*/ 	.byte	0x03, 0x5f
        /*08c2*/ 	.short	0x0101


	//----- nvinfo : EIATTR_INT_WARP_WIDE_INSTR_OFFSETS
	.align		4
        /*08c4*/ 	.byte	0x04, 0x31
        /*08c6*/ 	.short	(.L_262 - .L_261)


	//   ....[0]....
.L_261:
        /*08c8*/ 	.word	0x00006dd0


	//   ....[1]....
        /*08cc*/ 	.word	0x0000b880


	//----- nvinfo : EIATTR_COOP_GROUP_MASK_REGIDS
	.align		4
.L_262:
        /*08d0*/ 	.byte	0x04, 0x29
        /*08d2*/ 	.short	(.L_264 - .L_263)


	//   ....[0]....
.L_263:
        /*08d4*/ 	.word	0xffffffff


	//   ....[1]....
        /*08d8*/ 	.word	0xffffffff


	//   ....[2]....
        /*08dc*/ 	.word	0xffffffff


	//   ....[3]....
        /*08e0*/ 	.word	0xffffffff


	//   ....[4]....
        /*08e4*/ 	.word	0xffffffff


	//   ....[5]....
        /*08e8*/ 	.word	0xffffffff


	//   ....[6]....
        /*08ec*/ 	.word	0xffffffff


	//   ....[7]....
        /*08f0*/ 	.word	0xffffffff


	//   ....[8]....
        /*08f4*/ 	.word	0xffffffff


	//   ....[9]....
        /*08f8*/ 	.word	0xffffffff


	//   ....[10]....
        /*08fc*/ 	.word	0xffffffff


	//   ....[11]....
        /*0900*/ 	.word	0xffffffff


	//   ....[12]....
        /*0904*/ 	.word	0xffffffff


	//   ....[13]....
        /*0908*/ 	.word	0xffffffff


	//   ....[14]....
        /*090c*/ 	.word	0xffffffff


	//   ....[15]....
        /*0910*/ 	.word	0xffffffff


	//   ....[16]....
        /*0914*/ 	.word	0xffffffff


	//   ....[17]....
        /*0918*/ 	.word	0xffffffff


	//   ....[18]....
        /*091c*/ 	.word	0xffffffff


	//   ....[19]....
        /*0920*/ 	.word	0xffffffff


	//   ....[20]....
        /*0924*/ 	.word	0xffffffff


	//   ....[21]....
        /*0928*/ 	.word	0xffffffff


	//   ....[22]....
        /*092c*/ 	.word	0xffffffff


	//   ....[23]....
        /*0930*/ 	.word	0xffffffff


	//   ....[24]....
        /*0934*/ 	.word	0xffffffff


	//   ....[25]....
        /*0938*/ 	.word	0xffffffff


	//   ....[26]....
        /*093c*/ 	.word	0xffffffff


	//   ....[27]....
        /*0940*/ 	.word	0xffffffff


	//   ....[28]....
        /*0944*/ 	.word	0xffffffff


	//   ....[29]....
        /*0948*/ 	.word	0xffffffff


	//   ....[30]....
        /*094c*/ 	.word	0xffffffff


	//   ....[31]....
        /*0950*/ 	.word	0xffffffff


	//----- nvinfo : EIATTR_COOP_GROUP_INSTR_OFFSETS
	.align		4
.L_264:
        /*0954*/ 	.byte	0x04, 0x28
        /*0956*/ 	.short	(.L_266 - .L_265)


	//   ....[0]....
.L_265:
        /*0958*/ 	.word	0x00007a20


	//   ....[1]....
        /*095c*/ 	.word	0x00007ba0


	//   ....[2]....
        /*0960*/ 	.word	0x00007be0


	//   ....[3]....
        /*0964*/ 	.word	0x00007d00


	//   ....[4]....
        /*0968*/ 	.word	0x00007d30


	//   ....[5]....
        /*096c*/ 	.word	0x00007dc0


	//   ....[6]....
        /*0970*/ 	.word	0x00007f30


	//   ....[7]....
        /*0974*/ 	.word	0x00008100


	//   ....[8]....
        /*0978*/ 	.word	0x00011d60


	//   ....[9]....
        /*097c*/ 	.word	0x00011e70


	//   ....[10]....
        /*0980*/ 	.word	0x00011f30


	//   ....[11]....
        /*0984*/ 	.word	0x00011fd0


	//   ....[12]....
        /*0988*/ 	.word	0x00012010


	//   ....[13]....
        /*098c*/ 	.word	0x00012050


	//   ....[14]....
        /*0990*/ 	.word	0x00012090


	//   ....[15]....
        /*0994*/ 	.word	0x00012130


	//   ....[16]....
        /*0998*/ 	.word	0x0001a700


	//   ....[17]....
        /*099c*/ 	.word	0x0001a770


	//   ....[18]....
        /*09a0*/ 	.word	0x0001a7b0


	//   ....[19]....
        /*09a4*/ 	.word	0x0001a800


	//   ....[20]....
        /*09a8*/ 	.word	0x0001a810


	//   ....[21]....
        /*09ac*/ 	.word	0x0001a830


	//   ....[22]....
        /*09b0*/ 	.word	0x0001a850


	//   ....[23]....
        /*09b4*/ 	.word	0x0001a880


	//   ....[24]....
        /*09b8*/ 	.word	0x0001e2a0


	//   ....[25]....
        /*09bc*/ 	.word	0x0001e2b0


	//   ....[26]....
        /*09c0*/ 	.word	0x0001e2c0


	//   ....[27]....
        /*09c4*/ 	.word	0x0001e2d0


	//   ....[28]....
        /*09c8*/ 	.word	0x0001e330


	//   ....[29]....
        /*09cc*/ 	.word	0x0001e370


	//   ....[30]....
        /*09d0*/ 	.word	0x0001e3b0


	//   ....[31]....
        /*09d4*/ 	.word	0x0001e3e0


	//----- nvinfo : EIATTR_EXIT_INSTR_OFFSETS
	.align		4
.L_266:
        /*09d8*/ 	.byte	0x04, 0x1c
        /*09da*/ 	.short	(.L_268 - .L_267)


	//   ....[0]....
.L_267:
        /*09dc*/ 	.word	0x000004c0


	//   ....[1]....
        /*09e0*/ 	.word	0x0001ffa0


	//   ....[2]....
        /*09e4*/ 	.word	0x00020080


	//   ....[3]....
        /*09e8*/ 	.word	0x00021340


	//   ....[4]....
        /*09ec*/ 	.word	0x000213d0


	//----- nvinfo : EIATTR_CRS_STACK_SIZE
	.align		4
.L_268:
        /*09f0*/ 	.byte	0x04, 0x1e
        /*09f2*/ 	.short	(.L_270 - .L_269)
.L_269:
        /*09f4*/ 	.word	0x00000000


	//----- nvinfo : EIATTR_CBANK_PARAM_SIZE
	.align		4
.L_270:
        /*09f8*/ 	.byte	0x03, 0x19
        /*09fa*/ 	.short	0x01d0


	//----- nvinfo : EIATTR_PARAM_CBANK
	.align		4
        /*09fc*/ 	.byte	0x04, 0x0a
        /*09fe*/ 	.short	(.L_272 - .L_271)
	.align		4
.L_271:
        /*0a00*/ 	.word	index@(.nv.constant0._ZN5flash16flash_fwd_kernelI23Flash_fwd_kernel_traitsILi64ELi128ELi128ELi4ELb0ELb0EN7cutlass10bfloat16_tE19Flash_kernel_traitsILi64ELi128ELi128ELi4ES3_EELb0ELb1ELb0ELb1ELb0ELb0ELb1ELb0EEEvNS_16Flash_fwd_paramsE)
        /*0a04*/ 	.short	0x0210
        /*0a06*/ 	.short	0x01d0


	//----- nvinfo : EIATTR_SW_WAR
	.align		4
.L_272:
        /*0a08*/ 	.byte	0x04, 0x36
        /*0a0a*/ 	.short	(.L_274 - .L_273)
.L_273:
        /*0a0c*/ 	.word	0x00000008
.L_274:


//--------------------- .nv.info._ZN5flash16flash_fwd_kernelI23Flash_fwd_kernel_traitsILi64ELi128ELi64ELi4ELb0ELb0EN7cutlass10bfloat16_tE19Flash_kernel_traitsILi64ELi128ELi64ELi4ES3_EELb1ELb1ELb0ELb0ELb0ELb0ELb0ELb0EEEvNS_16Flash_fwd_paramsE --------------------------
	.section	.nv.info._ZN5flash16flash_fwd_kernelI23Flash_fwd_kernel_traitsILi64ELi128ELi64ELi4ELb0ELb0EN7cutlass10bfloat16_tE19Flash_kernel_traitsILi64ELi128ELi64ELi4ES3_EELb1ELb1ELb0ELb0ELb0ELb0ELb0ELb0EEEvNS_16Flash_fwd_paramsE,"",@"SHT_CUDA_INFO"
	.sectionflags	@""
	.align	4


	//----- nvinfo : EIATTR_CUDA_API_VERSION
	.align		4
        /*0000*/ 	.byte	0x04, 0x37
        /*0002*/ 	.short	(.L_276 - .L_275)
.L_275:
        /*0004*/ 	.word	0x00000082


	//----- nvinfo : EIATTR_KPARAM_INFO
	.align		4
.L_276:
        /*0008*/ 	.byte	0x04, 0x17
        /*000a*/ 	.short	(.L_278 - .L_277)
.L_277:
        /*000c*/ 	.word	0x00000000
        /*0010*/ 	.short	0x0000
        /*0012*/ 	.short	0x0000
        /*0014*/ 	.byte	0x00, 0xf0, 0x41, 0x07


	//----- nvinfo : EIATTR_SPARSE_MMA_MASK
	.align		4
.L_278:
        /*0018*/ 	.byte	0x03, 0x50
        /*001a*/ 	.short	0x0000


	//----- nvinfo : EIATTR_MAXREG_COUNT
	.align		4
        /*001c*/ 	.byte	0x03, 0x1b
        /*001e*/ 	.short	0x00ff


	//----- nvinfo : EIATTR_NUM_BARRIERS
	.align		4
        /*0020*/ 	.byte	0x02, 0x4c
        /*0022*/ 	.byte	0x01
	.zero		1


	//----- nvinfo : EIATTR_ANNOTATIONS
	.align		4
        /*0024*/ 	.byte	0x04, 0x55
        /*0026*/ 	.short	(.L_280 - .L_279)


	//   ....[0]....
.L_279:
        /* <DEDUP_REMOVED lines=36> */


	//----- nvinfo : EIATTR_MERCURY_ISA_VERSION
	.align		4
.L_280:
        /*0250*/ 	.byte	0x03, 0x5f
        /*0252*/ 	.short	0x0101


	//----- nvinfo : EIATTR_COOP_GROUP_MASK_REGIDS
	.align		4
        /*0254*/ 	.byte	0x04, 0x29
        /*0256*/ 	.short	(.L_282 - .L_281)


	//   ....[0]....
.L_281:
        /*0258*/ 	.word	0xffffffff


	//   ....[1]....
        /*025c*/ 	.word	0xffffffff


	//   ....[2]....
        /*0260*/ 	.word	0xffffffff


	//   ....[3]....
        /*0264*/ 	.word	0xffffffff


	//   ....[4]....
        /*0268*/ 	.word	0xffffffff


	//   ....[5]....
        /*026c*/ 	.word	0xffffffff


	//   ....[6]....
        /*0270*/ 	.word	0xffffffff


	//   ....[7]....
        /*0274*/ 	.word	0xffffffff


	//   ....[8]....
        /*0278*/ 	.word	0xffffffff


	//   ....[9]....
        /*027c*/ 	.word	0xffffffff


	//   ....[10]....
        /*0280*/ 	.word	0xffffffff


	//   ....[11]....
        /*0284*/ 	.word	0xffffffff


	//   ....[12]....
        /*0288*/ 	.word	0xffffffff


	//   ....[13]....
        /*028c*/ 	.word	0xffffffff


	//   ....[14]....
        /*0290*/ 	.word	0xffffffff


	//   ....[15]....
        /*0294*/ 	.word	0xffffffff


	//   ....[16]....
        /*0298*/ 	.word	0xffffffff


	//   ....[17]....
        /*029c*/ 	.word	0xffffffff


	//   ....[18]....
        /*02a0*/ 	.word	0xffffffff


	//   ....[19]....
        /*02a4*/ 	.word	0xffffffff


	//   ....[20]....
        /*02a8*/ 	.word	0xffffffff


	//   ....[21]....
        /*02ac*/ 	.word	0xffffffff


	//   ....[22]....
        /*02b0*/ 	.word	0xffffffff


	//   ....[23]....
        /*02b4*/ 	.word	0xffffffff


	//   ....[24]....
        /*02b8*/ 	.word	0xffffffff


	//   ....[25]....
        /*02bc*/ 	.word	0xffffffff


	//   ....[26]....
        /*02c0*/ 	.word	0xffffffff


	//   ....[27]....
        /*02c4*/ 	.word	0xffffffff


	//   ....[28]....
        /*02c8*/ 	.word	0xffffffff


	//   ....[29]....
        /*02cc*/ 	.word	0xffffffff


	//   ....[30]....
        /*02d0*/ 	.word	0xffffffff


	//   ....[31]....
        /*02d4*/ 	.word	0xffffffff


	//   ....[32]....
        /*02d8*/ 	.word	0xffffffff


	//   ....[33]....
        /*02dc*/ 	.word	0xffffffff


	//   ....[34]....
        /*02e0*/ 	.word	0xffffffff


	//   ....[35]....
        /*02e4*/ 	.word	0xffffffff


	//   ....[36]....
        /*02e8*/ 	.word	0xffffffff


	//   ....[37]....
        /*02ec*/ 	.word	0xffffffff


	//   ....[38]....
        /*02f0*/ 	.word	0xffffffff


	//   ....[39]....
        /*02f4*/ 	.word	0xffffffff


	//----- nvinfo : EIATTR_COOP_GROUP_INSTR_OFFSETS
	.align		4
.L_282:
        /*02f8*/ 	.byte	0x04, 0x28
        /*02fa*/ 	.short	(.L_284 - .L_283)


	//   ....[0]....
.L_283:
        /*02fc*/ 	.word	0x00004100


	//   ....[1]....
        /*0300*/ 	.word	0x00004250


	//   ....[2]....
        /*0304*/ 	.word	0x000043b0


	//   ....[3]....
        /*0308*/ 	.word	0x00004540


	//   ....[4]....
        /*030c*/ 	.word	0x000045e0


	//   ....[5]....
        /*0310*/ 	.word	0x000046c0


	//   ....[6]....
        /*0314*/ 	.word	0x00004910


	//   ....[7]....
        /*0318*/ 	.word	0x000049b0


	//   ....[8]....
        /*031c*/ 	.word	0x000082d0


	//   ....[9]....
        /*0320*/ 	.word	0x000083a0


	//   ....[10]....
        /*0324*/ 	.word	0x000083c0


	//   ....[11]....
        /*0328*/ 	.word	0x00008450


	//   ....[12]....
        /*032c*/ 	.word	0x00008d60


	//   ....[13]....
        /*0330*/ 	.word	0x00008da0


	//   ....[14]....
        /*0334*/ 	.word	0x00008e10


	//   ....[15]....
        /*0338*/ 	.word	0x00008e80


	//   ....[16]....
        /*033c*/ 	.word	0x0000c8f0


	//   ....[17]....
        /*0340*/ 	.word	0x0000c9c0


	//   ....[18]....
        /*0344*/ 	.word	0x0000c9e0


	//   ....[19]....
        /*0348*/ 	.word	0x0000ca60


	//   ....[20]....
        /*034c*/ 	.word	0x0000d2b0


	//   ....[21]....
        /*0350*/ 	.word	0x0000d310


	//   ....[22]....
        /*0354*/ 	.word	0x0000d470


	//   ....[23]....
        /*0358*/ 	.word	0x0000d490


	//   ....[24]....
        /*035c*/ 	.word	0x000109d0


	//   ....[25]....
        /*0360*/ 	.word	0x00010a20


	//   ....[26]....
        /*0364*/ 	.word	0x00010aa0


	//   ....[27]....
        /*0368*/ 	.word	0x00010b10


	//   ....[28]....
        /*036c*/ 	.word	0x00010b90


	//   ....[29]....
        /*0370*/ 	.word	0x00010c00


	//   ....[30]....
        /*0374*/ 	.word	0x00011070


	//   ....[31]....
        /*0378*/ 	.word	0x00011220


	//   ....[32]....
        /*037c*/ 	.word	0x000136f0


	//   ....[33]....
        /*0380*/ 	.word	0x00013700


	//   ....[34]....
        /*0384*/ 	.word	0x00013710


	//   ....[35]....
        /*0388*/ 	.word	0x00013720


	//   ....[36]....
        /*038c*/ 	.word	0x00013760


	//   ....[37]....
        /*0390*/ 	.word	0x00013780


	//   ....[38]....
        /*0394*/ 	.word	0x000137a0


	//   ....[39]....
        /*0398*/ 	.word	0x000137f0


	//----- nvinfo : EIATTR_EXIT_INSTR_OFFSETS
	.align		4
.L_284:
        /*039c*/ 	.byte	0x04, 0x1c
        /*039e*/ 	.short	(.L_286 - .L_285)


	//   ....[0]....
.L_285:
        /*03a0*/ 	.word	0x00000590


	//   ....[1]....
        /*03a4*/ 	.word	0x00015430


	//   ....[2]....
        /*03a8*/ 	.word	0x00015510


	//   ....[3]....
        /*03ac*/ 	.word	0x00016810


	//   ....[4]....
        /*03b0*/ 	.word	0x000168a0


	//----- nvinfo : EIATTR_CRS_STACK_SIZE
	.align		4
.L_286:
        /*03b4*/ 	.byte	0x04, 0x1e
        /*03b6*/ 	.short	(.L_288 - .L_287)
.L_287:
        /*03b8*/ 	.word	0x00000000


	//----- nvinfo : EIATTR_CBANK_PARAM_SIZE
	.align		4
.L_288:
        /*03bc*/ 	.byte	0x03, 0x19
        /*03be*/ 	.short	0x01d0


	//----- nvinfo : EIATTR_PARAM_CBANK
	.align		4
        /*03c0*/ 	.byte	0x04, 0x0a
        /*03c2*/ 	.short	(.L_290 - .L_289)
	.align		4
.L_289:
        /*03c4*/ 	.word	index@(.nv.constant0._ZN5flash16flash_fwd_kernelI23Flash_fwd_kernel_traitsILi64ELi128ELi64ELi4ELb0ELb0EN7cutlass10bfloat16_tE19Flash_kernel_traitsILi64ELi128ELi64ELi4ES3_EELb1ELb1ELb0ELb0ELb0ELb0ELb0ELb0EEEvNS_16Flash_fwd_paramsE)
        /*03c8*/ 	.short	0x0210
        /*03ca*/ 	.short	0x01d0


	//----- nvinfo : EIATTR_SW_WAR
	.align		4
.L_290:
        /*03cc*/ 	.byte	0x04, 0x36
        /*03ce*/ 	.short	(.L_292 - .L_291)
.L_291:
        /*03d0*/ 	.word	0x00000008
.L_292:


//--------------------- .nv.info._ZN5flash16flash_fwd_kernelI23Flash_fwd_kernel_traitsILi64ELi128ELi64ELi4ELb0ELb0EN7cutlass10bfloat16_tE19Flash_kernel_traitsILi64ELi128ELi64ELi4ES3_EELb1ELb1ELb0ELb0ELb1ELb1ELb0ELb0EEEvNS_16Flash_fwd_paramsE --------------------------
	.section	.nv.info._ZN5flash16flash_fwd_kernelI23Flash_fwd_kernel_traitsILi64ELi128ELi64ELi4ELb0ELb0EN7cutlass10bfloat16_tE19Flash_kernel_traitsILi64ELi128ELi64ELi4ES3_EELb1ELb1ELb0ELb0ELb1ELb1ELb0ELb0EEEvNS_16Flash_fwd_paramsE,"",@"SHT_CUDA_INFO"
	.sectionflags	@""
	.align	4


	//----- nvinfo : EIATTR_CUDA_API_VERSION
	.align		4
        /*0000*/ 	.byte	0x04, 0x37
        /*0002*/ 	.short	(.L_294 - .L_293)
.L_293:
        /*0004*/ 	.word	0x00000082


	//----- nvinfo : EIATTR_KPARAM_INFO
	.align		4
.L_294:
        /*0008*/ 	.byte	0x04, 0x17
        /*000a*/ 	.short	(.L_296 - .L_295)
.L_295:
        /*000c*/ 	.word	0x00000000
        /*0010*/ 	.short	0x0000
        /*0012*/ 	.short	0x0000
        /*0014*/ 	.byte	0x00, 0xf0, 0x41, 0x07


	//----- nvinfo : EIATTR_SPARSE_MMA_MASK
	.align		4
.L_296:
        /*0018*/ 	.byte	0x03, 0x50
        /*001a*/ 	.short	0x0000


	//----- nvinfo : EIATTR_MAXREG_COUNT
	.align		4
        /*001c*/ 	.byte	0x03, 0x1b
        /*001e*/ 	.short	0x00ff


	//----- nvinfo : EIATTR_NUM_BARRIERS
	.align		4
        /*0020*/ 	.byte	0x02, 0x4c
        /*0022*/ 	.byte	0x01
	.zero		1


	//----- nvinfo : EIATTR_MERCURY_ISA_VERSION
	.align		4
        /*0024*/ 	.byte	0x03, 0x5f
        /*0026*/ 	.short	0x0101


	//----- nvinfo : EIATTR_COOP_GROUP_MASK_REGIDS
	.align		4
        /*0028*/ 	.byte	0x04, 0x29
        /*002a*/ 	.short	(.L_298 - .L_297)


	//   ....[0]....
.L_297:
        /*002c*/ 	.word	0xffffffff


	//   ....[1]....
        /*0030*/ 	.word	0xffffffff


	//   ....[2]....
        /*0034*/ 	.word	0xffffffff


	//   ....[3]....
        /*0038*/ 	.word	0xffffffff


	//   ....[4]....
        /*003c*/ 	.word	0xffffffff


	//   ....[5]....
        /*0040*/ 	.word	0xffffffff


	//   ....[6]....
        /*0044*/ 	.word	0xffffffff


	//   ....[7]....
        /*0048*/ 	.word	0xffffffff


	//   ....[8]....
        /*004c*/ 	.word	0xffffffff


	//   ....[9]....
        /*0050*/ 	.word	0xffffffff


	//   ....[10]....
        /*0054*/ 	.word	0xffffffff


	//   ....[11]....
        /*0058*/ 	.word	0xffffffff


	//   ....[12]....
        /*005c*/ 	.word	0xffffffff


	//   ....[13]....
        /*0060*/ 	.word	0xffffffff


	//   ....[14]....
        /*0064*/ 	.word	0xffffffff


	//   ....[15]....
        /*0068*/ 	.word	0xffffffff


	//   ....[16]....
        /*006c*/ 	.word	0xffffffff


	//   ....[17]....
        /*0070*/ 	.word	0xffffffff


	//   ....[18]....
        /*0074*/ 	.word	0xffffffff


	//   ....[19]....
        /*0078*/ 	.word	0xffffffff


	//   ....[20]....
        /*007c*/ 	.word	0xffffffff


	//   ....[21]....
        /*0080*/ 	.word	0xffffffff


	//   ....[22]....
        /*0084*/ 	.word	0xffffffff


	//   ....[23]....
        /*0088*/ 	.word	0xffffffff


	//   ....[24]....
        /*008c*/ 	.word	0xffffffff


	//   ....[25]....
        /*0090*/ 	.word	0xffffffff


	//   ....[26]....
        /*0094*/ 	.word	0xffffffff


	//   ....[27]....
        /*0098*/ 	.word	0xffffffff


	//   ....[28]....
        /*009c*/ 	.word	0xffffffff


	//   ....[29]....
        /*00a0*/ 	.word	0xffffffff


	//   ....[30]....
        /*00a4*/ 	.word	0xffffffff


	//   ....[31]....
        /*00a8*/ 	.word	0xffffffff


	//----- nvinfo : EIATTR_COOP_GROUP_INSTR_OFFSETS
	.align		4
.L_298:
        /*00ac*/ 	.byte	0x04, 0x28
        /*00ae*/ 	.short	(.L_300 - .L_299)


	//   ....[0]....
.L_299:
        /*00b0*/ 	.word	0x000022c0


	//   ....[1]....
        /*00b4*/ 	.word	0x00002690


	//   ....[2]....
        /*00b8*/ 	.word	0x00002ae0


	//   ....[3]....
        /*00bc*/ 	.word	0x00002bf0


	//   ....[4]....
        /*00c0*/ 	.word	0x00002ce0


	//   ....[5]....
        /*00c4*/ 	.word	0x00002d20


	//   ....[6]....
        /*00c8*/ 	.word	0x00002da0


	//   ....[7]....
        /*00cc*/ 	.word	0x00002ef0


	//   ....[8]....
        /*00d0*/ 	.word	0x00006200


	//   ....[9]....
        /*00d4*/ 	.word	0x00006500


	//   ....[10]....
        /*00d8*/ 	.word	0x00006530


	//   ....[11]....
        /*00dc*/ 	.word	0x00006690


	//   ....[12]....
        /*00e0*/ 	.word	0x00006830


	//   ....[13]....
        /*00e4*/ 	.word	0x00006870


	//   ....[14]....
        /*00e8*/ 	.word	0x000068e0


	//   ....[15]....
        /*00ec*/ 	.word	0x00006a20


	//   ....[16]....
        /*00f0*/ 	.word	0x00009f70


	//   ....[17]....
        /*00f4*/ 	.word	0x00009ff0


	//   ....[18]....
        /*00f8*/ 	.word	0x0000a030


	//   ....[19]....
        /*00fc*/ 	.word	0x0000a100


	//   ....[20]....
        /*0100*/ 	.word	0x0000a190


	//   ....[21]....
        /*0104*/ 	.word	0x0000a1c0


	//   ....[22]....
        /*0108*/ 	.word	0x0000a650


	//   ....[23]....
        /*010c*/ 	.word	0x0000a800


	//   ....[24]....
        /*0110*/ 	.word	0x0000cc50


	//   ....[25]....
        /*0114*/ 	.word	0x0000cc90


	//   ....[26]....
        /*0118*/ 	.word	0x0000ccd0


	//   ....[27]....
        /*011c*/ 	.word	0x0000cd10


	//   ....[28]....
        /*0120*/ 	.word	0x0000cd80


	//   ....[29]....
        /*0124*/ 	.word	0x0000cda0


	//   ....[30]....
        /*0128*/ 	.word	0x0000cdc0


	//   ....[31]....
        /*012c*/ 	.word	0x0000cdd0


	//----- nvinfo : EIATTR_EXIT_INSTR_OFFSETS
	.align		4
.L_300:
        /*0130*/ 	.byte	0x04, 0x1c
        /*0132*/ 	.short	(.L_302 - .L_301)


	//   ....[0]....
.L_301:
        /*0134*/ 	.word	0x00000360


	//   ....[1]....
        /*0138*/ 	.word	0x0000e280


	//   ....[2]....
        /*013c*/ 	.word	0x0000ed50


	//   ....[3]....
        /*0140*/ 	.word	0x0000ede0


	//----- nvinfo : EIATTR_CRS_STACK_SIZE
	.align		4
.L_302:
        /*0144*/ 	.byte	0x04, 0x1e
        /*0146*/ 	.short	(.L_304 - .L_303)
.L_303:
        /*0148*/ 	.word	0x00000000


	//----- nvinfo : EIATTR_CBANK_PARAM_SIZE
	.align		4
.L_304:
        /*014c*/ 	.byte	0x03, 0x19
        /*014e*/ 	.short	0x01d0


	//----- nvinfo : EIATTR_PARAM_CBANK
	.align		4
        /*0150*/ 	.byte	0x04, 0x0a
        /*0152*/ 	.short	(.L_306 - .L_305)
	.align		4
.L_305:
        /*0154*/ 	.word	index@(.nv.constant0._ZN5flash16flash_fwd_kernelI23Flash_fwd_kernel_traitsILi64ELi128ELi64ELi4ELb0ELb0EN7cutlass10bfloat16_tE19Flash_kernel_traitsILi64ELi128ELi64ELi4ES3_EELb1ELb1ELb0ELb0ELb1ELb1ELb0ELb0EEEvNS_16Flash_fwd_paramsE)
        /*0158*/ 	.short	0x0210
        /*015a*/ 	.short	0x01d0


	//----- nvinfo : EIATTR_SW_WAR
	.align		4
.L_306:
        /*015c*/ 	.byte	0x04, 0x36
        /*015e*/ 	.short	(.L_308 - .L_307)
.L_307:
        /*0160*/ 	.word	0x00000008
.L_308:


//--------------------- .nv.info._ZN5flash16flash_fwd_kernelI23Flash_fwd_kernel_traitsILi64ELi128ELi64ELi4ELb0ELb0EN7cutlass10bfloat16_tE19Flash_kernel_traitsILi64ELi128ELi64ELi4ES3_EELb0ELb1ELb0ELb0ELb1ELb1ELb1ELb0EEEvNS_16Flash_fwd_paramsE --------------------------
	.section	.nv.info._ZN5flash16flash_fwd_kernelI23Flash_fwd_kernel_traitsILi64ELi128ELi64ELi4ELb0ELb0EN7cutlass10bfloat16_tE19Flash_kernel_traitsILi64ELi128ELi64ELi4ES3_EELb0ELb1ELb0ELb0ELb1ELb1ELb1ELb0EEEvNS_16Flash_fwd_paramsE,"",@"SHT_CUDA_INFO"
	.sectionflags	@""
	.align	4


	//----- nvinfo : EIATTR_CUDA_API_VERSION
	.align		4
        /*0000*/ 	.byte	0x04, 0x37
        /*0002*/ 	.short	(.L_310 - .L_309)
.L_309:
        /*0004*/ 	.word	0x00000082


	//----- nvinfo : EIATTR_KPARAM_INFO
	.align		4
.L_310:
        /*0008*/ 	.byte	0x04, 0x17
        /*000a*/ 	.short	(.L_312 - .L_311)
.L_311:
        /*000c*/ 	.word	0x00000000
        /*0010*/ 	.short	0x0000
        /*0012*/ 	.short	0x0000
        /*0014*/ 	.byte	0x00, 0xf0, 0x41, 0x07


	//----- nvinfo : EIATTR_SPARSE_MMA_MASK
	.align		4
.L_312:
        /*0018*/ 	.byte	0x03, 0x50
        /*001a*/ 	.short	0x0000


	//----- nvinfo : EIATTR_MAXREG_COUNT
	.align		4
        /*001c*/ 	.byte	0x03, 0x1b
        /*001e*/ 	.short	0x00ff


	//----- nvinfo : EIATTR_NUM_BARRIERS
	.align		4
        /*0020*/ 	.byte	0x02, 0x4c
        /*0022*/ 	.byte	0x01
	.zero		1


	//----- nvinfo : EIATTR_MERCURY_ISA_VERSION
	.align		4
        /*0024*/ 	.byte	0x03, 0x5f
        /*0026*/ 	.short	0x0101


	//----- nvinfo : EIATTR_COOP_GROUP_MASK_REGIDS
	.align		4
        /*0028*/ 	.byte	0x04, 0x29
        /*002a*/ 	.short	(.L_314 - .L_313)


	//   ....[0]....
.L_313:
        /*002c*/ 	.word	0xffffffff


	//   ....[1]....
        /*0030*/ 	.word	0xffffffff


	//   ....[2]....
        /*0034*/ 	.word	0xffffffff


	//   ....[3]....
        /*0038*/ 	.word	0xffffffff


	//   ....[4]....
        /*003c*/ 	.word	0xffffffff


	//   ....[5]....
        /*0040*/ 	.word	0xffffffff


	//   ....[6]....
        /*0044*/ 	.word	0xffffffff


	//   ....[7]....
        /*0048*/ 	.word	0xffffffff


	//   ....[8]....
        /*004c*/ 	.word	0xffffffff


	//   ....[9]....
        /*0050*/ 	.word	0xffffffff


	//   ....[10]....
        /*0054*/ 	.word	0xffffffff


	//   ....[11]....
        /*0058*/ 	.word	0xffffffff


	//   ....[12]....
        /*005c*/ 	.word	0xffffffff


	//   ....[13]....
        /*0060*/ 	.word	0xffffffff


	//   ....[14]....
        /*0064*/ 	.word	0xffffffff


	//   ....[15]....
        /*0068*/ 	.word	0xffffffff


	//   ....[16]....
        /*006c*/ 	.word	0xffffffff


	//   ....[17]....
        /*0070*/ 	.word	0xffffffff


	//   ....[18]....
        /*0074*/ 	.word	0xffffffff


	//   ....[19]....
        /*0078*/ 	.word	0xffffffff


	//   ....[20]....
        /*007c*/ 	.word	0xffffffff


	//   ....[21]....
        /*0080*/ 	.word	0xffffffff


	//   ....[22]....
        /*0084*/ 	.word	0xffffffff


	//   ....[23]....
        /*0088*/ 	.word	0xffffffff


	//   ....[24]....
        /*008c*/ 	.word	0xffffffff


	//   ....[25]....
        /*0090*/ 	.word	0xffffffff


	//   ....[26]....
        /*0094*/ 	.word	0xffffffff


	//   ....[27]....
        /*0098*/ 	.word	0xffffffff


	//   ....[28]....
        /*009c*/ 	.word	0xffffffff


	//   ....[29]....
        /*00a0*/ 	.word	0xffffffff


	//   ....[30]....
        /*00a4*/ 	.word	0xffffffff


	//   ....[31]....
        /*00a8*/ 	.word	0xffffffff


	//----- nvinfo : EIATTR_COOP_GROUP_INSTR_OFFSETS
	.align		4
.L_314:
        /*00ac*/ 	.byte	0x04, 0x28
        /*00ae*/ 	.short	(.L_316 - .L_315)


	//   ....[0]....
.L_315:
        /*00b0*/ 	.word	0x00002610


	//   ....[1]....
        /*00b4*/ 	.word	0x000027e0


	//   ....[2]....
        /*00b8*/ 	.word	0x00002d40


	//   ....[3]....
        /*00bc*/ 	.word	0x00003000


	//   ....[4]....
        /*00c0*/ 	.word	0x00003040


	//   ....[5]....
        /*00c4*/ 	.word	0x000030c0


	//   ....[6]....
        /*00c8*/ 	.word	0x00003140


	//   ....[7]....
        /*00cc*/ 	.word	0x000031c0


	//   ....[8]....
        /*00d0*/ 	.word	0x000059c0


	//   ....[9]....
        /*00d4*/ 	.word	0x00005b70


	//   ....[10]....
        /*00d8*/ 	.word	0x00006050


	//   ....[11]....
        /*00dc*/ 	.word	0x000062e0


	//   ....[12]....
        /*00e0*/ 	.word	0x00006310


	//   ....[13]....
        /*00e4*/ 	.word	0x00006370


	//   ....[14]....
        /*00e8*/ 	.word	0x000063c0


	//   ....[15]....
        /*00ec*/ 	.word	0x00006430


	//   ....[16]....
        /*00f0*/ 	.word	0x00009140


	//   ....[17]....
        /*00f4*/ 	.word	0x00009160


	//   ....[18]....
        /*00f8*/ 	.word	0x00009170


	//   ....[19]....
        /*00fc*/ 	.word	0x00009180


	//   ....[20]....
        /*0100*/ 	.word	0x000091c0


	//   ....[21]....
        /*0104*/ 	.word	0x000091f0


	//   ....[22]....
        /*0108*/ 	.word	0x00009200


	//   ....[23]....
        /*010c*/ 	.word	0x00009210


	//   ....[24]....
        /*0110*/ 	.word	0x0000ab20


	//   ....[25]....
        /*0114*/ 	.word	0x0000ab60


	//   ....[26]....
        /*0118*/ 	.word	0x0000aba0


	//   ....[27]....
        /*011c*/ 	.word	0x0000abd0


	//   ....[28]....
        /*0120*/ 	.word	0x0000ac50


	//   ....[29]....
        /*0124*/ 	.word	0x0000ac80


	//   ....[30]....
        /*0128*/ 	.word	0x0000aca0


	//   ....[31]....
        /*012c*/ 	.word	0x0000acb0


	//----- nvinfo : EIATTR_EXIT_INSTR_OFFSETS
	.align		4
.L_316:
        /*0130*/ 	.byte	0x04, 0x1c
        /*0132*/ 	.short	(.L_318 - .L_317)


	//   ....[0]....
.L_317:
        /*0134*/ 	.word	0x000001a0


	//   ....[1]....
        /*0138*/ 	.word	0x0000c0f0


	//   ....[2]....
        /*013c*/ 	.word	0x0000cbe0


	//   ....[3]....
        /*0140*/ 	.word	0x0000cc70


	//----- nvinfo : EIATTR_CRS_STACK_SIZE
	.align		4
.L_318:
        /*0144*/ 	.byte	0x04, 0x1e
        /*0146*/ 	.short	(.L_320 - .L_319)
.L_319:
        /*0148*/ 	.word	0x00000000


	//----- nvinfo : EIATTR_CBANK_PARAM_SIZE
	.align		4
.L_320:
        /*014c*/ 	.byte	0x03, 0x19
        /*014e*/ 	.short	0x01d0


	//----- nvinfo : EIATTR_PARAM_CBANK
	.align		4
        /*0150*/ 	.byte	0x04, 0x0a
        /*0152*/ 	.short	(.L_322 - .L_321)
	.align		4
.L_321:
        /*0154*/ 	.word	index@(.nv.constant0._ZN5flash16flash_fwd_kernelI23Flash_fwd_kernel_traitsILi64ELi128ELi64ELi4ELb0ELb0EN7cutlass10bfloat16_tE19Flash_kernel_traitsILi64ELi128ELi64ELi4ES3_EELb0ELb1ELb0ELb0ELb1ELb1ELb1ELb0EEEvNS_16Flash_fwd_paramsE)
        /*0158*/ 	.short	0x0210
        /*015a*/ 	.short	0x01d0


	//----- nvinfo : EIATTR_SW_WAR
	.align		4
.L_322:
        /*015c*/ 	.byte	0x04, 0x36
        /*015e*/ 	.short	(.L_324 - .L_323)
.L_323:
        /*0160*/ 	.word	0x00000008
.L_324:


//--------------------- .nv.info._ZN5flash16flash_fwd_kernelI23Flash_fwd_kernel_traitsILi64ELi128ELi64ELi4ELb0ELb0EN7cutlass10bfloat16_tE19Flash_kernel_traitsILi64ELi128ELi64ELi4ES3_EELb1ELb1ELb0ELb0ELb0ELb1ELb0ELb0EEEvNS_16Flash_fwd_paramsE --------------------------
	.section	.nv.info._ZN5flash16flash_fwd_kernelI23Flash_fwd_kernel_traitsILi64ELi128ELi64ELi4ELb0ELb0EN7cutlass10bfloat16_tE19Flash_kernel_traitsILi64ELi128ELi64ELi4ES3_EELb1ELb1ELb0ELb0ELb0ELb1ELb0ELb0EEEvNS_16Flash_fwd_paramsE,"",@"SHT_CUDA_INFO"
	.sectionflags	@""
	.align	4


	//----- nvinfo : EIATTR_CUDA_API_VERSION
	.align		4
        /*0000*/ 	.byte	0x04, 0x37
        /*0002*/ 	.short	(.L_326 - .L_325)
.L_325:
        /*0004*/ 	.word	0x00000082


	//----- nvinfo : EIATTR_KPARAM_INFO
	.align		4
.L_326:
        /*0008*/ 	.byte	0x04, 0x17
        /*000a*/ 	.short	(.L_328 - .L_327)
.L_327:
        /*000c*/ 	.word	0x00000000
        /*0010*/ 	.short	0x0000
        /*0012*/ 	.short	0x0000
        /*0014*/ 	.byte	0x00, 0xf0, 0x41, 0x07


	//----- nvinfo : EIATTR_SPARSE_MMA_MASK
	.align		4
.L_328:
        /*0018*/ 	.byte	0x03, 0x50
        /*001a*/ 	.short	0x0000


	//----- nvinfo : EIATTR_MAXREG_COUNT
	.align		4
        /*001c*/ 	.byte	0x03, 0x1b
        /*001e*/ 	.short	0x00ff


	//----- nvinfo : EIATTR_NUM_BARRIERS
	.align		4
        /*0020*/ 	.byte	0x02, 0x4c
        /*0022*/ 	.byte	0x01
	.zero		1


	//----- nvinfo : EIATTR_ANNOTATIONS
	.align		4
        /*0024*/ 	.byte	0x04, 0x55
        /*0026*/ 	.short	(.L_330 - .L_329)


	//   ....[0]....
.L_329:
        /*0028*/ 	.word	0x00000001
        /*002c*/ 	.byte	0x80, 0x80, 0x00, 0x00, 0x01, 0x00, 0x00, 0x00, 0x20, 0x85, 0x00, 0x00


	//----- nvinfo : EIATTR_MERCURY_ISA_VERSION
	.align		4
.L_330:
        /*0038*/ 	.byte	0x03, 0x5f
        /*003a*/ 	.short	0x0101


	//----- nvinfo : EIATTR_COOP_GROUP_MASK_REGIDS
	.align		4
        /*003c*/ 	.byte	0x04, 0x29
        /*003e*/ 	.short	(.L_332 - .L_331)


	//   ....[0]....
.L_331:
        /*0040*/ 	.word	0xffffffff


	//   ....[1]....
        /*0044*/ 	.word	0xffffffff


	//   ....[2]....
        /*0048*/ 	.word	0xffffffff


	//   ....[3]....
        /*004c*/ 	.word	0xffffffff


	//   ....[4]....
        /*0050*/ 	.word	0xffffffff


	//   ....[5]....
        /*0054*/ 	.word	0xffffffff


	//   ....[6]....
        /*0058*/ 	.word	0xffffffff


	//   ....[7]....
        /*005c*/ 	.word	0xffffffff


	//   ....[8]....
        /*0060*/ 	.word	0xffffffff


	//   ....[9]....
        /*0064*/ 	.word	0xffffffff


	//   ....[10]....
        /*0068*/ 	.word	0xffffffff


	//   ....[11]....
        /*006c*/ 	.word	0xffffffff


	//   ....[12]....
        /*0070*/ 	.word	0xffffffff


	//   ....[13]....
        /*0074*/ 	.word	0xffffffff


	//   ....[14]....
        /*0078*/ 	.word	0xffffffff


	//   ....[15]....
        /*007c*/ 	.word	0xffffffff


	//   ....[16]....
        /*0080*/ 	.word	0xffffffff


	//   ....[17]....
        /*0084*/ 	.word	0xffffffff


	//   ....[18]....
        /*0088*/ 	.word	0xffffffff


	//   ....[19]....
        /*008c*/ 	.word	0xffffffff


	//   ....[20]....
        /*0090*/ 	.word	0xffffffff


	//   ....[21]....
        /*0094*/ 	.word	0xffffffff


	//   ....[22]....
        /*0098*/ 	.word	0xffffffff


	//   ....[23]....
        /*009c*/ 	.word	0xffffffff


	//   ....[24]....
        /*00a0*/ 	.word	0xffffffff


	//   ....[25]....
        /*00a4*/ 	.word	0xffffffff


	//   ....[26]....
        /*00a8*/ 	.word	0xffffffff


	//   ....[27]....
        /*00ac*/ 	.word	0xffffffff


	//   ....[28]....
        /*00b0*/ 	.word	0xffffffff


	//   ....[29]....
        /*00b4*/ 	.word	0xffffffff


	//   ....[30]....
        /*00b8*/ 	.word	0xffffffff


	//   ....[31]....
        /*00bc*/ 	.word	0xffffffff


	//   ....[32]....
        /*00c0*/ 	.word	0xffffffff


	//   ....[33]....
        /*00c4*/ 	.word	0xffffffff


	//   ....[34]....
        /*00c8*/ 	.word	0xffffffff


	//   ....[35]....
        /*00cc*/ 	.word	0xffffffff


	//   ....[36]....
        /*00d0*/ 	.word	0xffffffff


	//   ....[37]....
        /*00d4*/ 	.word	0xffffffff


	//   ....[38]....
        /*00d8*/ 	.word	0xffffffff


	//   ....[39]....
        /*00dc*/ 	.word	0xffffffff


	//----- nvinfo : EIATTR_COOP_GROUP_INSTR_OFFSETS
	.align		4
.L_332:
        /*00e0*/ 	.byte	0x04, 0x28
        /*00e2*/ 	.short	(.L_334 - .L_333)


	//   ....[0]....
.L_333:
        /*00e4*/ 	.word	0x000034d0


	//   ....[1]....
        /*00e8*/ 	.word	0x00003620


	//   ....[2]....
        /*00ec*/ 	.word	0x00003890


	//   ....[3]....
        /*00f0*/ 	.word	0x00003b00


	//   ....[4]....
        /*00f4*/ 	.word	0x00003ba0


	//   ....[5]....
        /*00f8*/ 	.word	0x00003d70


	//   ....[6]....
        /*00fc*/ 	.word	0x00003dd0


	//   ....[7]....
        /*0100*/ 	.word	0x00003fa0


	//   ....[8]....
        /*0104*/ 	.word	0x00006f50


	//   ....[9]....
        /*0108*/ 	.word	0x000070b0


	//   ....[10]....
        /*010c*/ 	.word	0x000070e0


	//   ....[11]....
        /*0110*/ 	.word	0x00007210


	//   ....[12]....
        /*0114*/ 	.word	0x00007fa0


	//   ....[13]....
        /*0118*/ 	.word	0x00008060


	//   ....[14]....
        /*011c*/ 	.word	0x000080c0


	//   ....[15]....
        /*0120*/ 	.word	0x00008150


	//   ....[16]....
        /*0124*/ 	.word	0x0000b850


	//   ....[17]....
        /*0128*/ 	.word	0x0000b980


	//   ....[18]....
        /*012c*/ 	.word	0x0000b9c0


	//   ....[19]....
        /*0130*/ 	.word	0x0000bb60


	//   ....[20]....
        /*0134*/ 	.word	0x0000bea0


	//   ....[21]....
        /*0138*/ 	.word	0x0000c2a0


	//   ....[22]....
        /*013c*/ 	.word	0x0000c500


	//   ....[23]....
        /*0140*/ 	.word	0x0000c770


	//   ....[24]....
        /*0144*/ 	.word	0x0000f540


	//   ....[25]....
        /*0148*/ 	.word	0x0000f5c0


	//   ....[26]....
        /*014c*/ 	.word	0x0000f600


	//   ....[27]....
        /*0150*/ 	.word	0x0000f6d0


	//   ....[28]....
        /*0154*/ 	.word	0x0000f760


	//   ....[29]....
        /*0158*/ 	.word	0x0000f790


	//   ....[30]....
        /*015c*/ 	.word	0x0000fba0


	//   ....[31]....
        /*0160*/ 	.word	0x0000fd50


	//   ....[32]....
        /*0164*/ 	.word	0x00012240


	//   ....[33]....
        /*0168*/ 	.word	0x00012280


	//   ....[34]....
        /*016c*/ 	.word	0x000122c0


	//   ....[35]....
        /*0170*/ 	.word	0x000122e0


	//   ....[36]....
        /*0174*/ 	.word	0x00012300


	//   ....[37]....
        /*0178*/ 	.word	0x00012320


	//   ....[38]....
        /*017c*/ 	.word	0x00012330


	//   ....[39]....
        /*0180*/ 	.word	0x00012370


	//----- nvinfo : EIATTR_EXIT_INSTR_OFFSETS
	.align		4
.L_334:
        /*0184*/ 	.byte	0x04, 0x1c
        /*0186*/ 	.short	(.L_336 - .L_335)


	//   ....[0]....
.L_335:
        /*0188*/ 	.word	0x00000570


	//   ....[1]....
        /*018c*/ 	.word	0x00013f40


	//   ....[2]....
        /*0190*/ 	.word	0x00014010


	//   ....[3]....
        /*0194*/ 	.word	0x00015210


	//   ....[4]....
        /*0198*/ 	.word	0x000152a0


	//----- nvinfo : EIATTR_CRS_STACK_SIZE
	.align		4
.L_336:
        /*019c*/ 	.byte	0x04, 0x1e
        /*019e*/ 	.short	(.L_338 - .L_337)
.L_337:
        /*01a0*/ 	.word	0x00000000


	//----- nvinfo : EIATTR_CBANK_PARAM_SIZE
	.align		4
.L_338:
        /*01a4*/ 	.byte	0x03, 0x19
        /*01a6*/ 	.short	0x01d0


	//----- nvinfo : EIATTR_PARAM_CBANK
	.align		4
        /*01a8*/ 	.byte	0x04, 0x0a
        /*01aa*/ 	.short	(.L_340 - .L_339)
	.align		4
.L_339:
        /*01ac*/ 	.word	index@(.nv.constant0._ZN5flash16flash_fwd_kernelI23Flash_fwd_kernel_traitsILi64ELi128ELi64ELi4ELb0ELb0EN7cutlass10bfloat16_tE19Flash_kernel_traitsILi64ELi128ELi64ELi4ES3_EELb1ELb1ELb0ELb0ELb0ELb1ELb0ELb0EEEvNS_16Flash_fwd_paramsE)
        /*01b0*/ 	.short	0x0210
        /*01b2*/ 	.short	0x01d0


	//----- nvinfo : EIATTR_SW_WAR
	.align		4
.L_340:
        /*01b4*/ 	.byte	0x04, 0x36
        /*01b6*/ 	.short	(.L_342 - .L_341)
.L_341:
        /*01b8*/ 	.word	0x00000008
.L_342:


//--------------------- .nv.info._ZN5flash16flash_fwd_kernelI23Flash_fwd_kernel_traitsILi64ELi128ELi64ELi4ELb0ELb0EN7cutlass10bfloat16_tE19Flash_kernel_traitsILi64ELi128ELi64ELi4ES3_EELb0ELb1ELb0ELb0ELb0ELb1ELb1ELb0EEEvNS_16Flash_fwd_paramsE --------------------------
	.section	.nv.info._ZN5flash16flash_fwd_kernelI23Flash_fwd_kernel_traitsILi64ELi128ELi64ELi4ELb0ELb0EN7cutlass10bfloat16_tE19Flash_kernel_traitsILi64ELi128ELi64ELi4ES3_EELb0ELb1ELb0ELb0ELb0ELb1ELb1ELb0EEEvNS_16Flash_fwd_paramsE,"",@"SHT_CUDA_INFO"
	.sectionflags	@""
	.align	4


	//----- nvinfo : EIATTR_CUDA_API_VERSION
	.align		4
        /*0000*/ 	.byte	0x04, 0x37
        /*0002*/ 	.short	(.L_344 - .L_343)
.L_343:
        /*0004*/ 	.word	0x00000082


	//----- nvinfo : EIATTR_KPARAM_INFO
	.align		4
.L_344:
        /*0008*/ 	.byte	0x04, 0x17
        /*000a*/ 	.short	(.L_346 - .L_345)
.L_345:
        /*000c*/ 	.word	0x00000000
        /*0010*/ 	.short	0x0000
        /*0012*/ 	.short	0x0000
        /*0014*/ 	.byte	0x00, 0xf0, 0x41, 0x07


	//----- nvinfo : EIATTR_SPARSE_MMA_MASK
	.align		4
.L_346:
        /*0018*/ 	.byte	0x03, 0x50
        /*001a*/ 	.short	0x0000


	//----- nvinfo : EIATTR_MAXREG_COUNT
	.align		4
        /*001c*/ 	.byte	0x03, 0x1b
        /*001e*/ 	.short	0x00ff


	//----- nvinfo : EIATTR_NUM_BARRIERS
	.align		4
        /*0020*/ 	.byte	0x02, 0x4c
        /*0022*/ 	.byte	0x01
	.zero		1


	//----- nvinfo : EIATTR_ANNOTATIONS
	.align		4
        /*0024*/ 	.byte	0x04, 0x55
        /*0026*/ 	.short	(.L_348 - .L_347)


	//   ....[0]....
.L_347:
        /* <DEDUP_REMOVED lines=16> */


	//----- nvinfo : EIATTR_MERCURY_ISA_VERSION
	.align		4
.L_348:
        /*0118*/ 	.byte	0x03, 0x5f
        /*011a*/ 	.short	0x0101


	//----- nvinfo : EIATTR_COOP_GROUP_MASK_REGIDS
	.align		4
        /*011c*/ 	.byte	0x04, 0x29
        /*011e*/ 	.short	(.L_350 - .L_349)


	//   ....[0]....
.L_349:
        /*0120*/ 	.word	0xffffffff


	//   ....[1]....
        /*0124*/ 	.word	0xffffffff


	//   ....[2]....
        /*0128*/ 	.word	0xffffffff


	//   ....[3]....
        /*012c*/ 	.word	0xffffffff


	//   ....[4]....
        /*0130*/ 	.word	0xffffffff


	//   ....[5]....
        /*0134*/ 	.word	0xffffffff


	//   ....[6]....
        /*0138*/ 	.word	0xffffffff


	//   ....[7]....
        /*013c*/ 	.word	0xffffffff


	//   ....[8]....
        /*0140*/ 	.word	0xffffffff


	//   ....[9]....
        /*0144*/ 	.word	0xffffffff


	//   ....[10]....
        /*0148*/ 	.word	0xffffffff


	//   ....[11]....
        /*014c*/ 	.word	0xffffffff


	//   ....[12]....
        /*0150*/ 	.word	0xffffffff


	//   ....[13]....
        /*0154*/ 	.word	0xffffffff


	//   ....[14]....
        /*0158*/ 	.word	0xffffffff


	//   ....[15]....
        /*015c*/ 	.word	0xffffffff


	//   ....[16]....
        /*0160*/ 	.word	0xffffffff


	//   ....[17]....
        /*0164*/ 	.word	0xffffffff


	//   ....[18]....
        /*0168*/ 	.word	0xffffffff


	//   ....[19]....
        /*016c*/ 	.word	0xffffffff


	//   ....[20]....
        /*0170*/ 	.word	0xffffffff


	//   ....[21]....
        /*0174*/ 	.word	0xffffffff


	//   ....[22]....
        /*0178*/ 	.word	0xffffffff


	//   ....[23]....
        /*017c*/ 	.word	0xffffffff


	//   ....[24]....
        /*0180*/ 	.word	0xffffffff


	//   ....[25]....
        /*0184*/ 	.word	0xffffffff


	//   ....[26]....
        /*0188*/ 	.word	0xffffffff


	//   ....[27]....
        /*018c*/ 	.word	0xffffffff


	//   ....[28]....
        /*0190*/ 	.word	0xffffffff


	//   ....[29]....
        /*0194*/ 	.word	0xffffffff


	//   ....[30]....
        /*0198*/ 	.word	0xffffffff


	//   ....[31]....
        /*019c*/ 	.word	0xffffffff


	//   ....[32]....
        /*01a0*/ 	.word	0xffffffff


	//   ....[33]....
        /*01a4*/ 	.word	0xffffffff


	//   ....[34]....
        /*01a8*/ 	.word	0xffffffff


	//   ....[35]....
        /*01ac*/ 	.word	0xffffffff


	//   ....[36]....
        /*01b0*/ 	.word	0xffffffff


	//   ....[37]....
        /*01b4*/ 	.word	0xffffffff


	//   ....[38]....
        /*01b8*/ 	.word	0xffffffff


	//   ....[39]....
        /*01bc*/ 	.word	0xffffffff


	//----- nvinfo : EIATTR_COOP_GROUP_INSTR_OFFSETS
	.align		4
.L_350:
        /*01c0*/ 	.byte	0x04, 0x28
        /*01c2*/ 	.short	(.L_352 - .L_351)


	//   ....[0]....
.L_351:
        /*01c4*/ 	.word	0x00003550


	//   ....[1]....
        /*01c8*/ 	.word	0x000038f0


	//   ....[2]....
        /*01cc*/ 	.word	0x00003c20


	//   ....[3]....
        /*01d0*/ 	.word	0x00003d40


	//   ....[4]....
        /*01d4*/ 	.word	0x00003e70


	//   ....[5]....
        /*01d8*/ 	.word	0x00003ed0


	//   ....[6]....
        /*01dc*/ 	.word	0x00003ff0


	//   ....[7]....
        /*01e0*/ 	.word	0x000040d0


	//   ....[8]....
        /*01e4*/ 	.word	0x000068a0


	//   ....[9]....
        /*01e8*/ 	.word	0x00006ad0


	//   ....[10]....
        /*01ec*/ 	.word	0x00007060


	//   ....[11]....
        /*01f0*/ 	.word	0x00007280


	//   ....[12]....
        /*01f4*/ 	.word	0x000072a0


	//   ....[13]....
        /*01f8*/ 	.word	0x000073a0


	//   ....[14]....
        /*01fc*/ 	.word	0x000073b0


	//   ....[15]....
        /*0200*/ 	.word	0x000074c0


	//   ....[16]....
        /*0204*/ 	.word	0x0000a300


	//   ....[17]....
        /*0208*/ 	.word	0x0000a570


	//   ....[18]....
        /*020c*/ 	.word	0x0000aa70


	//   ....[19]....
        /*0210*/ 	.word	0x0000ab40


	//   ....[20]....
        /*0214*/ 	.word	0x0000ac20


	//   ....[21]....
        /*0218*/ 	.word	0x0000acb0


	//   ....[22]....
        /*021c*/ 	.word	0x0000acc0


	//   ....[23]....
        /*0220*/ 	.word	0x0000ad20


	//   ....[24]....
        /*0224*/ 	.word	0x0000d9b0


	//   ....[25]....
        /*0228*/ 	.word	0x0000da30


	//   ....[26]....
        /*022c*/ 	.word	0x0000da80


	//   ....[27]....
        /*0230*/ 	.word	0x0000da90


	//   ....[28]....
        /*0234*/ 	.word	0x0000dad0


	//   ....[29]....
        /*0238*/ 	.word	0x0000dae0


	//   ....[30]....
        /*023c*/ 	.word	0x0000db10


	//   ....[31]....
        /*0240*/ 	.word	0x0000db20


	//   ....[32]....
        /*0244*/ 	.word	0x0000f460


	//   ....[33]....
        /*0248*/ 	.word	0x0000f470


	//   ....[34]....
        /*024c*/ 	.word	0x0000f480


	//   ....[35]....
        /*0250*/ 	.word	0x0000f490


	//   ....[36]....
        /*0254*/ 	.word	0x0000f4d0


	//   ....[37]....
        /*0258*/ 	.word	0x0000f520


	//   ....[38]....
        /*025c*/ 	.word	0x0000f550


	//   ....[39]....
        /*0260*/ 	.word	0x0000f640


	//----- nvinfo : EIATTR_EXIT_INSTR_OFFSETS
	.align		4
.L_352:
        /*0264*/ 	.byte	0x04, 0x1c
        /*0266*/ 	.short	(.L_354 - .L_353)


	//   ....[0]....
.L_353:
        /*0268*/ 	.word	0x00000330


	//   ....[1]....
        /*026c*/ 	.word	0x000110b0


	//   ....[2]....
        /*0270*/ 	.word	0x00011190


	//   ....[3]....
        /*0274*/ 	.word	0x00012370


	//   ....[4]....
        /*0278*/ 	.word	0x00012400


	//----- nvinfo : EIATTR_CRS_STACK_SIZE
	.align		4
.L_354:
        /*027c*/ 	.byte	0x04, 0x1e
        /*027e*/ 	.short	(.L_356 - .L_355)
.L_355:
        /*0280*/ 	.word	0x00000000


	//----- nvinfo : EIATTR_CBANK_PARAM_SIZE
	.align		4
.L_356:
        /*0284*/ 	.byte	0x03, 0x19
        /*0286*/ 	.short	0x01d0


	//----- nvinfo : EIATTR_PARAM_CBANK
	.align		4
        /*0288*/ 	.byte	0x04, 0x0a
        /*028a*/ 	.short	(.L_358 - .L_357)
	.align		4
.L_357:
        /*028c*/ 	.word	index@(.nv.constant0._ZN5flash16flash_fwd_kernelI23Flash_fwd_kernel_traitsILi64ELi128ELi64ELi4ELb0ELb0EN7cutlass10bfloat16_tE19Flash_kernel_traitsILi64ELi128ELi64ELi4ES3_EELb0ELb1ELb0ELb0ELb0ELb1ELb1ELb0EEEvNS_16Flash_fwd_paramsE)
        /*0290*/ 	.short	0x0210
        /*0292*/ 	.short	0x01d0


	//----- nvinfo : EIATTR_SW_WAR
	.align		4
.L_358:
        /*0294*/ 	.byte	0x04, 0x36
        /*0296*/ 	.short	(.L_360 - .L_359)
.L_359:
        /*0298*/ 	.word	0x00000008
.L_360:


//--------------------- .nv.info._ZN5flash16flash_fwd_kernelI23Flash_fwd_kernel_traitsILi64ELi128ELi64ELi4ELb0ELb0EN7cutlass10bfloat16_tE19Flash_kernel_traitsILi64ELi128ELi64ELi4ES3_EELb1ELb1ELb0ELb1ELb0ELb0ELb0ELb0EEEvNS_16Flash_fwd_paramsE --------------------------
	.section	.nv.info._ZN5flash16flash_fwd_kernelI23Flash_fwd_kernel_traitsILi64ELi128ELi64ELi4ELb0ELb0EN7cutlass10bfloat16_tE19Flash_kernel_traitsILi64ELi128ELi64ELi4ES3_EELb1ELb1ELb0ELb1ELb0ELb0ELb0ELb0EEEvNS_16Flash_fwd_paramsE,"",@"SHT_CUDA_INFO"
	.sectionflags	@""
	.align	4


	//----- nvinfo : EIATTR_CUDA_API_VERSION
	.align		4
        /*0000*/ 	.byte	0x04, 0x37
        /*0002*/ 	.short	(.L_362 - .L_361)
.L_361:
        /*0004*/ 	.word	0x00000082


	//----- nvinfo : EIATTR_KPARAM_INFO
	.align		4
.L_362:
        /*0008*/ 	.byte	0x04, 0x17
        /*000a*/ 	.short	(.L_364 - .L_363)
.L_363:
        /*000c*/ 	.word	0x00000000
        /*0010*/ 	.short	0x0000
        /*0012*/ 	.short	0x0000
        /*0014*/ 	.byte	0x00, 0xf0, 0x41, 0x07


	//----- nvinfo : EIATTR_SPARSE_MMA_MASK
	.align		4
.L_364:
        /*0018*/ 	.byte	0x03, 0x50
        /*001a*/ 	.short	0x0000


	//----- nvinfo : EIATTR_MAXREG_COUNT
	.align		4
        /*001c*/ 	.byte	0x03, 0x1b
        /*001e*/ 	.short	0x00ff


	//----- nvinfo : EIATTR_NUM_BARRIERS
	.align		4
        /*0020*/ 	.byte	0x02, 0x4c
        /*0022*/ 	.byte	0x01
	.zero		1


	//----- nvinfo : EIATTR_MERCURY_ISA_VERSION
	.align		4
        /*0024*/ 	.byte	0x03, 0x5f
        /*0026*/ 	.short	0x0101


	//----- nvinfo : EIATTR_INT_WARP_WIDE_INSTR_OFFSETS
	.align		4
        /*0028*/ 	.byte	0x04, 0x31
        /*002a*/ 	.short	(.L_366 - .L_365)


	//   ....[0]....
.L_365:
        /*002c*/ 	.word	0x00007120


	//----- nvinfo : EIATTR_COOP_GROUP_MASK_REGIDS
	.align		4
.L_366:
        /*0030*/ 	.byte	0x04, 0x29
        /*0032*/ 	.short	(.L_368 - .L_367)


	//   ....[0]....
.L_367:
        /*0034*/ 	.word	0xffffffff


	//   ....[1]....
        /*0038*/ 	.word	0xffffffff


	//   ....[2]....
        /*003c*/ 	.word	0xffffffff


	//   ....[3]....
        /*0040*/ 	.word	0xffffffff


	//   ....[4]....
        /*0044*/ 	.word	0xffffffff


	//   ....[5]....
        /*0048*/ 	.word	0xffffffff


	//   ....[6]....
        /*004c*/ 	.word	0xffffffff


	//   ....[7]....
        /*0050*/ 	.word	0xffffffff


	//   ....[8]....
        /*0054*/ 	.word	0xffffffff


	//   ....[9]....
        /*0058*/ 	.word	0xffffffff


	//   ....[10]....
        /*005c*/ 	.word	0xffffffff


	//   ....[11]....
        /*0060*/ 	.word	0xffffffff


	//   ....[12]....
        /*0064*/ 	.word	0xffffffff


	//   ....[13]....
        /*0068*/ 	.word	0xffffffff


	//   ....[14]....
        /*006c*/ 	.word	0xffffffff


	//   ....[15]....
        /*0070*/ 	.word	0xffffffff


	//   ....[16]....
        /*0074*/ 	.word	0xffffffff


	//   ....[17]....
        /*0078*/ 	.word	0xffffffff


	//   ....[18]....
        /*007c*/ 	.word	0xffffffff


	//   ....[19]....
        /*0080*/ 	.word	0xffffffff


	//   ....[20]....
        /*0084*/ 	.word	0xffffffff


	//   ....[21]....
        /*0088*/ 	.word	0xffffffff


	//   ....[22]....
        /*008c*/ 	.word	0xffffffff


	//   ....[23]....
        /*0090*/ 	.word	0xffffffff


	//   ....[24]....
        /*0094*/ 	.word	0xffffffff


	//   ....[25]....
        /*0098*/ 	.word	0xffffffff


	//   ....[26]....
        /*009c*/ 	.word	0xffffffff


	//   ....[27]....
        /*00a0*/ 	.word	0xffffffff


	//   ....[28]....
        /*00a4*/ 	.word	0xffffffff


	//   ....[29]....
        /*00a8*/ 	.word	0xffffffff


	//   ....[30]....
        /*00ac*/ 	.word	0xffffffff


	//   ....[31]....
        /*00b0*/ 	.word	0xffffffff


	//   ....[32]....
        /*00b4*/ 	.word	0xffffffff


	//   ....[33]....
        /*00b8*/ 	.word	0xffffffff


	//   ....[34]....
        /*00bc*/ 	.word	0xffffffff


	//   ....[35]....
        /*00c0*/ 	.word	0xffffffff


	//   ....[36]....
        /*00c4*/ 	.word	0xffffffff


	//   ....[37]....
        /*00c8*/ 	.word	0xffffffff


	//   ....[38]....
        /*00cc*/ 	.word	0xffffffff


	//   ....[39]....
        /*00d0*/ 	.word	0xffffffff


	//----- nvinfo : EIATTR_COOP_GROUP_INSTR_OFFSETS
	.align		4
.L_368:
        /*00d4*/ 	.byte	0x04, 0x28
        /*00d6*/ 	.short	(.L_370 - .L_369)


	//   ....[0]....
.L_369:
        /*00d8*/ 	.word	0x000047e0


	//   ....[1]....
        /*00dc*/ 	.word	0x000048d0


	//   ....[2]....
        /*00e0*/ 	.word	0x00004910


	//   ....[3]....
        /*00e4*/ 	.word	0x00004b10


	//   ....[4]....
        /*00e8*/ 	.word	0x00004b50


	//   ....[5]....
        /*00ec*/ 	.word	0x00004d30


	//   ....[6]....
        /*00f0*/ 	.word	0x00004db0


	//   ....[7]....
        /*00f4*/ 	.word	0x00004ff0


	//   ....[8]....
        /*00f8*/ 	.word	0x00008dc0


	//   ....[9]....
        /*00fc*/ 	.word	0x00008ed0


	//   ....[10]....
        /*0100*/ 	.word	0x00008f40


	//   ....[11]....
        /*0104*/ 	.word	0x00008f70


	//   ....[12]....
        /*0108*/ 	.word	0x00009100


	//   ....[13]....
        /*010c*/ 	.word	0x00009130


	//   ....[14]....
        /*0110*/ 	.word	0x000091a0


	//   ....[15]....
        /*0114*/ 	.word	0x00009350


	//   ....[16]....
        /*0118*/ 	.word	0x0000d9c0


	//   ....[17]....
        /*011c*/ 	.word	0x0000dae0


	//   ....[18]....
        /*0120*/ 	.word	0x0000db10


	//   ....[19]....
        /*0124*/ 	.word	0x0000db40


	//   ....[20]....
        /*0128*/ 	.word	0x0000dc20


	//   ....[21]....
        /*012c*/ 	.word	0x0000dc80


	//   ....[22]....
        /*0130*/ 	.word	0x0000dd40


	//   ....[23]....
        /*0134*/ 	.word	0x0000ddd0


	//   ....[24]....
        /*0138*/ 	.word	0x00011cd0


	//   ....[25]....
        /*013c*/ 	.word	0x00011d10


	//   ....[26]....
        /*0140*/ 	.word	0x00011dc0


	//   ....[27]....
        /*0144*/ 	.word	0x00011ea0


	//   ....[28]....
        /*0148*/ 	.word	0x00011ed0


	//   ....[29]....
        /*014c*/ 	.word	0x00011f10


	//   ....[30]....
        /*0150*/ 	.word	0x00012280


	//   ....[31]....
        /*0154*/ 	.word	0x00012440


	//   ....[32]....
        /*0158*/ 	.word	0x00014a80


	//   ....[33]....
        /*015c*/ 	.word	0x00014ac0


	//   ....[34]....
        /*0160*/ 	.word	0x00014b00


	//   ....[35]....
        /*0164*/ 	.word	0x00014b10


	//   ....[36]....
        /*0168*/ 	.word	0x00014b50


	//   ....[37]....
        /*016c*/ 	.word	0x00014b70


	//   ....[38]....
        /*0170*/ 	.word	0x00014b90


	//   ....[39]....
        /*0174*/ 	.word	0x00014ba0


	//----- nvinfo : EIATTR_EXIT_INSTR_OFFSETS
	.align		4
.L_370:
        /*0178*/ 	.byte	0x04, 0x1c
        /*017a*/ 	.short	(.L_372 - .L_371)


	//   ....[0]....
.L_371:
        /*017c*/ 	.word	0x00000700


	//   ....[1]....
        /*0180*/ 	.word	0x00016740


	//   ....[2]....
        /*0184*/ 	.word	0x00016820


	//   ....[3]....
        /*0188*/ 	.word	0x00017ad0


	//   ....[4]....
        /*018c*/ 	.word	0x00017b60


	//----- nvinfo : EIATTR_CRS_STACK_SIZE
	.align		4
.L_372:
        /*0190*/ 	.byte	0x04, 0x1e
        /*0192*/ 	.short	(.L_374 - .L_373)
.L_373:
        /*0194*/ 	.word	0x00000000


	//----- nvinfo : EIATTR_CBANK_PARAM_SIZE
	.align		4
.L_374:
        /*0198*/ 	.byte	0x03, 0x19
        /*019a*/ 	.short	0x01d0


	//----- nvinfo : EIATTR_PARAM_CBANK
	.align		4
        /*019c*/ 	.byte	0x04, 0x0a
        /*019e*/ 	.short	(.L_376 - .L_375)
	.align		4
.L_375:
        /*01a0*/ 	.word	index@(.nv.constant0._ZN5flash16flash_fwd_kernelI23Flash_fwd_kernel_traitsILi64ELi128ELi64ELi4ELb0ELb0EN7cutlass10bfloat16_tE19Flash_kernel_traitsILi64ELi128ELi64ELi4ES3_EELb1ELb1ELb0ELb1ELb0ELb0ELb0ELb0EEEvNS_16Flash_fwd_paramsE)
        /*01a4*/ 	.short	0x0210
        /*01a6*/ 	.short	0x01d0


	//----- nvinfo : EIATTR_SW_WAR
	.align		4
.L_376:
        /*01a8*/ 	.byte	0x04, 0x36
        /*01aa*/ 	.short	(.L_378 - .L_377)
.L_377:
        /*01ac*/ 	.word	0x00000008
.L_378:


//--------------------- .nv.info._ZN5flash16flash_fwd_kernelI23Flash_fwd_kernel_traitsILi64ELi128ELi64ELi4ELb0ELb0EN7cutlass10bfloat16_tE19Flash_kernel_traitsILi64ELi128ELi64ELi4ES3_EELb1ELb1ELb0ELb0ELb0ELb0ELb0ELb1EEEvNS_16Flash_fwd_paramsE --------------------------
	.section	.nv.info._ZN5flash16flash_fwd_kernelI23Flash_fwd_kernel_traitsILi64ELi128ELi64ELi4ELb0ELb0EN7cutlass10bfloat16_tE19Flash_kernel_traitsILi64ELi128ELi64ELi4ES3_EELb1ELb1ELb0ELb0ELb0ELb0ELb0ELb1EEEvNS_16Flash_fwd_paramsE,"",@"SHT_CUDA_INFO"
	.sectionflags	@""
	.align	4


	//----- nvinfo : EIATTR_CUDA_API_VERSION
	.align		4
        /*0000*/ 	.byte	0x04, 0x37
        /*0002*/ 	.short	(.L_380 - .L_379)
.L_379:
        /*0004*/ 	.word	0x00000082


	//----- nvinfo : EIATTR_KPARAM_INFO
	.align		4
.L_380:
        /*0008*/ 	.byte	0x04, 0x17
        /*000a*/ 	.short	(.L_382 - .L_381)
.L_381:
        /*000c*/ 	.word	0x00000000
        /*0010*/ 	.short	0x0000
        /*0012*/ 	.short	0x0000
        /*0014*/ 	.byte	0x00, 0xf0, 0x41, 0x07


	//----- nvinfo : EIATTR_SPARSE_MMA_MASK
	.align		4
.L_382:
        /*0018*/ 	.byte	0x03, 0x50
        /*001a*/ 	.short	0x0000


	//----- nvinfo : EIATTR_MAXREG_COUNT
	.align		4
        /*001c*/ 	.byte	0x03, 0x1b
        /*001e*/ 	.short	0x00ff


	//----- nvinfo : EIATTR_NUM_BARRIERS
	.align		4
        /*0020*/ 	.byte	0x02, 0x4c
        /*0022*/ 	.byte	0x01
	.zero		1


	//----- nvinfo : EIATTR_ANNOTATIONS
	.align		4
        /*0024*/ 	.byte	0x04, 0x55
        /*0026*/ 	.short	(.L_384 - .L_383)


	//   ....[0]....
.L_383:
        /* <DEDUP_REMOVED lines=191> */


	//----- nvinfo : EIATTR_MERCURY_ISA_VERSION
	.align		4
.L_384:
        /*0c00*/ 	.byte	0x03, 0x5f
        /*0c02*/ 	.short	0x0101


	//----- nvinfo : EIATTR_INT_WARP_WIDE_INSTR_OFFSETS
	.align		4
        /*0c04*/ 	.byte	0x04, 0x31
        /*0c06*/ 	.short	(.L_386 - .L_385)


	//   ....[0]....
.L_385:
        /*0c08*/ 	.word	0x0000a080


	//----- nvinfo : EIATTR_COOP_GROUP_MASK_REGIDS
	.align		4
.L_386:
        /*0c0c*/ 	.byte	0x04, 0x29
        /*0c0e*/ 	.short	(.L_388 - .L_387)


	//   ....[0]....
.L_387:
        /*0c10*/ 	.word	0xffffffff


	//   ....[1]....
        /*0c14*/ 	.word	0xffffffff


	//   ....[2]....
        /*0c18*/ 	.word	0xffffffff


	//   ....[3]....
        /*0c1c*/ 	.word	0xffffffff


	//   ....[4]....
        /*0c20*/ 	.word	0xffffffff


	//   ....[5]....
        /*0c24*/ 	.word	0xffffffff


	//   ....[6]....
        /*0c28*/ 	.word	0xffffffff


	//   ....[7]....
        /*0c2c*/ 	.word	0xffffffff


	//   ....[8]....
        /*0c30*/ 	.word	0xffffffff


	//   ....[9]....
        /*0c34*/ 	.word	0xffffffff


	//   ....[10]....
        /*0c38*/ 	.word	0xffffffff


	//   ....[11]....
        /*0c3c*/ 	.word	0xffffffff


	//   ....[12]....
        /*0c40*/ 	.word	0xffffffff


	//   ....[13]....
        /*0c44*/ 	.word	0xffffffff


	//   ....[14]....
        /*0c48*/ 	.word	0xffffffff


	//   ....[15]....
        /*0c4c*/ 	.word	0xffffffff


	//   ....[16]....
        /*0c50*/ 	.word	0xffffffff


	//   ....[17]....
        /*0c54*/ 	.word	0xffffffff


	//   ....[18]....
        /*0c58*/ 	.word	0xffffffff


	//   ....[19]....
        /*0c5c*/ 	.word	0xffffffff


	//   ....[20]....
        /*0c60*/ 	.word	0xffffffff


	//   ....[21]....
        /*0c64*/ 	.word	0xffffffff


	//   ....[22]....
        /*0c68*/ 	.word	0xffffffff


	//   ....[23]....
        /*0c6c*/ 	.word	0xffffffff


	//   ....[24]....
        /*0c70*/ 	.word	0xffffffff


	//   ....[25]....
        /*0c74*/ 	.word	0xffffffff


	//   ....[26]....
        /*0c78*/ 	.word	0xffffffff


	//   ....[27]....
        /*0c7c*/ 	.word	0xffffffff


	//   ....[28]....
        /*0c80*/ 	.word	0xffffffff


	//   ....[29]....
        /*0c84*/ 	.word	0xffffffff


	//   ....[30]....
        /*0c88*/ 	.word	0xffffffff


	//   ....[31]....
        /*0c8c*/ 	.word	0xffffffff


	//   ....[32]....
        /*0c90*/ 	.word	0xffffffff


	//   ....[33]....
        /*0c94*/ 	.word	0xffffffff


	//   ....[34]....
        /*0c98*/ 	.word	0xffffffff


	//   ....[35]....
        /*0c9c*/ 	.word	0xffffffff


	//   ....[36]....
        /*0ca0*/ 	.word	0xffffffff


	//   ....[37]....
        /*0ca4*/ 	.word	0xffffffff


	//   ....[38]....
        /*0ca8*/ 	.word	0xffffffff


	//   ....[39]....
        /*0cac*/ 	.word	0xffffffff


	//----- nvinfo : EIATTR_COOP_GROUP_INSTR_OFFSETS
	.align		4
.L_388:
        /*0cb0*/ 	.byte	0x04, 0x28
        /*0cb2*/ 	.short	(.L_390 - .L_389)


	//   ....[0]....
.L_389:
        /*0cb4*/ 	.word	0x00004200


	//   ....[1]....
        /*0cb8*/ 	.word	0x00004340


	//   ....[2]....
        /*0cbc*/ 	.word	0x000044b0


	//   ....[3]....
        /*0cc0*/ 	.word	0x00004690


	//   ....[4]....
        /*0cc4*/ 	.word	0x00004a00


	//   ....[5]....
        /*0cc8*/ 	.word	0x00004ad0


	//   ....[6]....
        /*0ccc*/ 	.word	0x00004ca0


	//   ....[7]....
        /*0cd0*/ 	.word	0x00004e00


	//   ....[8]....
        /*0cd4*/ 	.word	0x0000b880


	//   ....[9]....
        /*0cd8*/ 	.word	0x0000b9d0


	//   ....[10]....
        /*0cdc*/ 	.word	0x0000ba60


	//   ....[11]....
        /*0ce0*/ 	.word	0x0000bbc0


	//   ....[12]....
        /*0ce4*/ 	.word	0x0000cbb0


	//   ....[13]....
        /*0ce8*/ 	.word	0x0000cce0


	//   ....[14]....
        /*0cec*/ 	.word	0x0000cd10


	//   ....[15]....
        /*0cf0*/ 	.word	0x0000ce80


	//   ....[16]....
        /*0cf4*/ 	.word	0x00013250


	//   ....[17]....
        /*0cf8*/ 	.word	0x00013350


	//   ....[18]....
        /*0cfc*/ 	.word	0x00013380


	//   ....[19]....
        /*0d00*/ 	.word	0x000134f0


	//   ....[20]....
        /*0d04*/ 	.word	0x000145f0


	//   ....[21]....
        /*0d08*/ 	.word	0x00014630


	//   ....[22]....
        /*0d0c*/ 	.word	0x00014710


	//   ....[23]....
        /*0d10*/ 	.word	0x00014740


	//   ....[24]....
        /*0d14*/ 	.word	0x0001a8e0


	//   ....[25]....
        /*0d18*/ 	.word	0x0001a960


	//   ....[26]....
        /*0d1c*/ 	.word	0x0001aae0


	//   ....[27]....
        /*0d20*/ 	.word	0x0001ab50


	//   ....[28]....
        /*0d24*/ 	.word	0x0001ab80


	//   ....[29]....
        /*0d28*/ 	.word	0x0001ac60


	//   ....[30]....
        /*0d2c*/ 	.word	0x0001ad60


	//   ....[31]....
        /*0d30*/ 	.word	0x0001ada0


	//   ....[32]....
        /*0d34*/ 	.word	0x00020220


	//   ....[33]....
        /*0d38*/ 	.word	0x00020260


	//   ....[34]....
        /*0d3c*/ 	.word	0x00020280


	//   ....[35]....
        /*0d40*/ 	.word	0x00020290


	//   ....[36]....
        /*0d44*/ 	.word	0x00020320


	//   ....[37]....
        /*0d48*/ 	.word	0x00020340


	//   ....[38]....
        /*0d4c*/ 	.word	0x00020360


	//   ....[39]....
        /*0d50*/ 	.word	0x00020370


	//----- nvinfo : EIATTR_EXIT_INSTR_OFFSETS
	.align		4
.L_390:
        /*0d54*/ 	.byte	0x04, 0x1c
        /*0d56*/ 	.short	(.L_392 - .L_391)


	//   ....[0]....
.L_391:
        /*0d58*/ 	.word	0x000006b0


	//   ....[1]....
        /*0d5c*/ 	.word	0x00022090


	//   ....[2]....
        /*0d60*/ 	.word	0x00022170


	//   ....[3]....
        /*0d64*/ 	.word	0x00023440


	//   ....[4]....
        /*0d68*/ 	.word	0x000234d0


	//----- nvinfo : EIATTR_CRS_STACK_SIZE
	.align		4
.L_392:
        /*0d6c*/ 	.byte	0x04, 0x1e
        /*0d6e*/ 	.short	(.L_394 - .L_393)
.L_393:
        /*0d70*/ 	.word	0x00000000


	//----- nvinfo : EIATTR_CBANK_PARAM_SIZE
	.align		4
.L_394:
        /*0d74*/ 	.byte	0x03, 0x19
        /*0d76*/ 	.short	0x01d0


	//----- nvinfo : EIATTR_PARAM_CBANK
	.align		4
        /*0d78*/ 	.byte	0x04, 0x0a
        /*0d7a*/ 	.short	(.L_396 - .L_395)
	.align		4
.L_395:
        /*0d7c*/ 	.word	index@(.nv.constant0._ZN5flash16flash_fwd_kernelI23Flash_fwd_kernel_traitsILi64ELi128ELi64ELi4ELb0ELb0EN7cutlass10bfloat16_tE19Flash_kernel_traitsILi64ELi128ELi64ELi4ES3_EELb1ELb1ELb0ELb0ELb0ELb0ELb0ELb1EEEvNS_16Flash_fwd_paramsE)
        /*0d80*/ 	.short	0x0210
        /*0d82*/ 	.short	0x01d0


	//----- nvinfo : EIATTR_SW_WAR
	.align		4
.L_396:
        /*0d84*/ 	.byte	0x04, 0x36
        /*0d86*/ 	.short	(.L_398 - .L_397)
.L_397:
        /*0d88*/ 	.word	0x00000008
.L_398:


//--------------------- .nv.info._ZN5flash16flash_fwd_kernelI23Flash_fwd_kernel_traitsILi64ELi128ELi64ELi4ELb0ELb0EN7cutlass10bfloat16_tE19Flash_kernel_traitsILi64ELi128ELi64ELi4ES3_EELb0ELb1ELb0ELb0ELb0ELb0ELb1ELb0EEEvNS_16Flash_fwd_paramsE --------------------------
	.section	.nv.info._ZN5flash16flash_fwd_kernelI23Flash_fwd_kernel_traitsILi64ELi128ELi64ELi4ELb0ELb0EN7cutlass10bfloat16_tE19Flash_kernel_traitsILi64ELi128ELi64ELi4ES3_EELb0ELb1ELb0ELb0ELb0ELb0ELb1ELb0EEEvNS_16Flash_fwd_paramsE,"",@"SHT_CUDA_INFO"
	.sectionflags	@""
	.align	4


	//----- nvinfo : EIATTR_CUDA_API_VERSION
	.align		4
        /*0000*/ 	.byte	0x04, 0x37
        /*0002*/ 	.short	(.L_400 - .L_399)
.L_399:
        /*0004*/ 	.word	0x00000082


	//----- nvinfo : EIATTR_KPARAM_INFO
	.align		4
.L_400:
        /*0008*/ 	.byte	0x04, 0x17
        /*000a*/ 	.short	(.L_402 - .L_401)
.L_401:
        /*000c*/ 	.word	0x00000000
        /*0010*/ 	.short	0x0000
        /*0012*/ 	.short	0x0000
        /*0014*/ 	.byte	0x00, 0xf0, 0x41, 0x07


	//----- nvinfo : EIATTR_SPARSE_MMA_MASK
	.align		4
.L_402:
        /*0018*/ 	.byte	0x03, 0x50
        /*001a*/ 	.short	0x0000


	//----- nvinfo : EIATTR_MAXREG_COUNT
	.align		4
        /*001c*/ 	.byte	0x03, 0x1b
        /*001e*/ 	.short	0x00ff


	//----- nvinfo : EIATTR_NUM_BARRIERS
	.align		4
        /*0020*/ 	.byte	0x02, 0x4c
        /*0022*/ 	.byte	0x01
	.zero		1


	//----- nvinfo : EIATTR_ANNOTATIONS
	.align		4
        /*0024*/ 	.byte	0x04, 0x55
        /*0026*/ 	.short	(.L_404 - .L_403)


	//   ....[0]....
.L_403:
        /* <DEDUP_REMOVED lines=35> */


	//----- nvinfo : EIATTR_MERCURY_ISA_VERSION
	.align		4
.L_404:
        /*0248*/ 	.byte	0x03, 0x5f
        /*024a*/ 	.short	0x0101


	//----- nvinfo : EIATTR_COOP_GROUP_MASK_REGIDS
	.align		4
        /*024c*/ 	.byte	0x04, 0x29
        /*024e*/ 	.short	(.L_406 - .L_405)


	//   ....[0]....
.L_405:
        /*0250*/ 	.word	0xffffffff


	//   ....[1]....
        /*0254*/ 	.word	0xffffffff


	//   ....[2]....
        /*0258*/ 	.word	0xffffffff


	//   ....[3]....
        /*025c*/ 	.word	0xffffffff


	//   ....[4]....
        /*0260*/ 	.word	0xffffffff


	//   ....[5]....
        /*0264*/ 	.word	0xffffffff


	//   ....[6]....
        /*0268*/ 	.word	0xffffffff


	//   ....[7]....
        /*026c*/ 	.word	0xffffffff


	//   ....[8]....
        /*0270*/ 	.word	0xffffffff


	//   ....[9]....
        /*0274*/ 	.word	0xffffffff


	//   ....[10]....
        /*0278*/ 	.word	0xffffffff


	//   ....[11]....
        /*027c*/ 	.word	0xffffffff


	//   ....[12]....
        /*0280*/ 	.word	0xffffffff


	//   ....[13]....
        /*0284*/ 	.word	0xffffffff


	//   ....[14]....
        /*0288*/ 	.word	0xffffffff


	//   ....[15]....
        /*028c*/ 	.word	0xffffffff


	//   ....[16]....
        /*0290*/ 	.word	0xffffffff


	//   ....[17]....
        /*0294*/ 	.word	0xffffffff


	//   ....[18]....
        /*0298*/ 	.word	0xffffffff


	//   ....[19]....
        /*029c*/ 	.word	0xffffffff


	//   ....[20]....
        /*02a0*/ 	.word	0xffffffff


	//   ....[21]....
        /*02a4*/ 	.word	0xffffffff


	//   ....[22]....
        /*02a8*/ 	.word	0xffffffff


	//   ....[23]....
        /*02ac*/ 	.word	0xffffffff


	//   ....[24]....
        /*02b0*/ 	.word	0xffffffff


	//   ....[25]....
        /*02b4*/ 	.word	0xffffffff


	//   ....[26]....
        /*02b8*/ 	.word	0xffffffff


	//   ....[27]....
        /*02bc*/ 	.word	0xffffffff


	//   ....[28]....
        /*02c0*/ 	.word	0xffffffff


	//   ....[29]....
        /*02c4*/ 	.word	0xffffffff


	//   ....[30]....
        /*02c8*/ 	.word	0xffffffff


	//   ....[31]....
        /*02cc*/ 	.word	0xffffffff


	//   ....[32]....
        /*02d0*/ 	.word	0xffffffff


	//   ....[33]....
        /*02d4*/ 	.word	0xffffffff


	//   ....[34]....
        /*02d8*/ 	.word	0xffffffff


	//   ....[35]....
        /*02dc*/ 	.word	0xffffffff


	//   ....[36]....
        /*02e0*/ 	.word	0xffffffff


	//   ....[37]....
        /*02e4*/ 	.word	0xffffffff


	//   ....[38]....
        /*02e8*/ 	.word	0xffffffff


	//   ....[39]....
        /*02ec*/ 	.word	0xffffffff


	//----- nvinfo : EIATTR_COOP_GROUP_INSTR_OFFSETS
	.align		4
.L_406:
        /*02f0*/ 	.byte	0x04, 0x28
        /*02f2*/ 	.short	(.L_408 - .L_407)


	//   ....[0]....
.L_407:
        /*02f4*/ 	.word	0x00004460


	//   ....[1]....
        /*02f8*/ 	.word	0x00004490


	//   ....[2]....
        /*02fc*/ 	.word	0x000046a0


	//   ....[3]....
        /*0300*/ 	.word	0x00004730


	//   ....[4]....
        /*0304*/ 	.word	0x00004820


	//   ....[5]....
        /*0308*/ 	.word	0x00004900


	//   ....[6]....
        /*030c*/ 	.word	0x00004a20


	//   ....[7]....
        /*0310*/ 	.word	0x00004b00


	//   ....[8]....
        /*0314*/ 	.word	0x000079e0


	//   ....[9]....
        /*0318*/ 	.word	0x00007a10


	//   ....[10]....
        /*031c*/ 	.word	0x00007cb0


	//   ....[11]....
        /*0320*/ 	.word	0x00007d90


	//   ....[12]....
        /*0324*/ 	.word	0x00007e30


	//   ....[13]....
        /*0328*/ 	.word	0x00007ef0


	//   ....[14]....
        /*032c*/ 	.word	0x000080b0


	//   ....[15]....
        /*0330*/ 	.word	0x00008130


	//   ....[16]....
        /*0334*/ 	.word	0x0000b550


	//   ....[17]....
        /*0338*/ 	.word	0x0000b580


	//   ....[18]....
        /*033c*/ 	.word	0x0000b800


	//   ....[19]....
        /*0340*/ 	.word	0x0000b840


	//   ....[20]....
        /*0344*/ 	.word	0x0000b9e0


	//   ....[21]....
        /*0348*/ 	.word	0x0000ba20


	//   ....[22]....
        /*034c*/ 	.word	0x0000bac0


	//   ....[23]....
        /*0350*/ 	.word	0x0000bdf0


	//   ....[24]....
        /*0354*/ 	.word	0x0000ec90


	//   ....[25]....
        /*0358*/ 	.word	0x0000ed10


	//   ....[26]....
        /*035c*/ 	.word	0x0000ed60


	//   ....[27]....
        /*0360*/ 	.word	0x0000ed70


	//   ....[28]....
        /*0364*/ 	.word	0x0000edb0


	//   ....[29]....
        /*0368*/ 	.word	0x0000edc0


	//   ....[30]....
        /*036c*/ 	.word	0x0000edf0


	//   ....[31]....
        /*0370*/ 	.word	0x0000ee00


	//   ....[32]....
        /*0374*/ 	.word	0x00010740


	//   ....[33]....
        /*0378*/ 	.word	0x00010750


	//   ....[34]....
        /*037c*/ 	.word	0x00010760


	//   ....[35]....
        /*0380*/ 	.word	0x00010770


	//   ....[36]....
        /*0384*/ 	.word	0x000107b0


	//   ....[37]....
        /*0388*/ 	.word	0x00010800


	//   ....[38]....
        /*038c*/ 	.word	0x00010830


	//   ....[39]....
        /*0390*/ 	.word	0x00010920


	//----- nvinfo : EIATTR_EXIT_INSTR_OFFSETS
	.align		4
.L_408:
        /*0394*/ 	.byte	0x04, 0x1c
        /*0396*/ 	.short	(.L_410 - .L_409)


	//   ....[0]....
.L_409:
        /*0398*/ 	.word	0x00000330


	//   ....[1]....
        /*039c*/ 	.word	0x000123d0


	//   ....[2]....
        /*03a0*/ 	.word	0x000124b0


	//   ....[3]....
        /*03a4*/ 	.word	0x00013770


	//   ....[4]....
        /*03a8*/ 	.word	0x00013800


	//----- nvinfo : EIATTR_CRS_STACK_SIZE
	.align		4
.L_410:
        /*03ac*/ 	.byte	0x04, 0x1e
        /*03ae*/ 	.short	(.L_412 - .L_411)
.L_411:
        /*03b0*/ 	.word	0x00000000


	//----- nvinfo : EIATTR_CBANK_PARAM_SIZE
	.align		4
.L_412:
        /*03b4*/ 	.byte	0x03, 0x19
        /*03b6*/ 	.short	0x01d0


	//----- nvinfo : EIATTR_PARAM_CBANK
	.align		4
        /*03b8*/ 	.byte	0x04, 0x0a
        /*03ba*/ 	.short	(.L_414 - .L_413)
	.align		4
.L_413:
        /*03bc*/ 	.word	index@(.nv.constant0._ZN5flash16flash_fwd_kernelI23Flash_fwd_kernel_traitsILi64ELi128ELi64ELi4ELb0ELb0EN7cutlass10bfloat16_tE19Flash_kernel_traitsILi64ELi128ELi64ELi4ES3_EELb0ELb1ELb0ELb0ELb0ELb0ELb1ELb0EEEvNS_16Flash_fwd_paramsE)
        /*03c0*/ 	.short	0x0210
        /*03c2*/ 	.short	0x01d0


	//----- nvinfo : EIATTR_SW_WAR
	.align		4
.L_414:
        /*03c4*/ 	.byte	0x04, 0x36
        /*03c6*/ 	.short	(.L_416 - .L_415)
.L_415:
        /*03c8*/ 	.word	0x00000008
.L_416:


//--------------------- .nv.info._ZN5flash16flash_fwd_kernelI23Flash_fwd_kernel_traitsILi64ELi128ELi64ELi4ELb0ELb0EN7cutlass10bfloat16_tE19Flash_kernel_traitsILi64ELi128ELi64ELi4ES3_EELb1ELb1ELb0ELb1ELb0ELb0ELb0ELb1EEEvNS_16Flash_fwd_paramsE --------------------------
	.section	.nv.info._ZN5flash16flash_fwd_kernelI23Flash_fwd_kernel_traitsILi64ELi128ELi64ELi4ELb0ELb0EN7cutlass10bfloat16_tE19Flash_kernel_traitsILi64ELi128ELi64ELi4ES3_EELb1ELb1ELb0ELb1ELb0ELb0ELb0ELb1EEEvNS_16Flash_fwd_paramsE,"",@"SHT_CUDA_INFO"
	.sectionflags	@""
	.align	4


	//----- nvinfo : EIATTR_CUDA_API_VERSION
	.align		4
        /*0000*/ 	.byte	0x04, 0x37
        /*0002*/ 	.short	(.L_418 - .L_417)
.L_417:
        /*0004*/ 	.word	0x00000082


	//----- nvinfo : EIATTR_KPARAM_INFO
	.align		4
.L_418:
        /*0008*/ 	.byte	0x04, 0x17
        /*000a*/ 	.short	(.L_420 - .L_419)
.L_419:
        /*000c*/ 	.word	0x00000000
        /*0010*/ 	.short	0x0000
        /*0012*/ 	.short	0x0000
        /*0014*/ 	.byte	0x00, 0xf0, 0x41, 0x07


	//----- nvinfo : EIATTR_SPARSE_MMA_MASK
	.align		4
.L_420:
        /*0018*/ 	.byte	0x03, 0x50
        /*001a*/ 	.short	0x0000


	//----- nvinfo : EIATTR_MAXREG_COUNT
	.align		4
        /*001c*/ 	.byte	0x03, 0x1b
        /*001e*/ 	.short	0x00ff


	//----- nvinfo : EIATTR_NUM_BARRIERS
	.align		4
        /*0020*/ 	.byte	0x02, 0x4c
        /*0022*/ 	.byte	0x01
	.zero		1


	//----- nvinfo : EIATTR_ANNOTATIONS
	.align		4
        /*0024*/ 	.byte	0x04, 0x55
        /*0026*/ 	.short	(.L_422 - .L_421)


	//   ....[0]....
.L_421:
        /* <DEDUP_REMOVED lines=156> */


	//----- nvinfo : EIATTR_MERCURY_ISA_VERSION
	.align		4
.L_422:
        /*09d8*/ 	.byte	0x03, 0x5f
        /*09da*/ 	.short	0x0101


	//----- nvinfo : EIATTR_INT_WARP_WIDE_INSTR_OFFSETS
	.align		4
        /*09dc*/ 	.byte	0x04, 0x31
        /*09de*/ 	.short	(.L_424 - .L_423)


	//   ....[0]....
.L_423:
        /*09e0*/ 	.word	0x0000a630


	//----- nvinfo : EIATTR_COOP_GROUP_MASK_REGIDS
	.align		4
.L_424:
        /*09e4*/ 	.byte	0x04, 0x29
        /*09e6*/ 	.short	(.L_426 - .L_425)


	//   ....[0]....
.L_425:
        /*09e8*/ 	.word	0xffffffff


	//   ....[1]....
        /*09ec*/ 	.word	0xffffffff


	//   ....[2]....
        /*09f0*/ 	.word	0xffffffff


	//   ....[3]....
        /*09f4*/ 	.word	0xffffffff


	//   ....[4]....
        /*09f8*/ 	.word	0xffffffff


	//   ....[5]....
        /*09fc*/ 	.word	0xffffffff


	//   ....[6]....
        /*0a00*/ 	.word	0xffffffff


	//   ....[7]....
        /*0a04*/ 	.word	0xffffffff


	//   ....[8]....
        /*0a08*/ 	.word	0xffffffff


	//   ....[9]....
        /*0a0c*/ 	.word	0xffffffff


	//   ....[10]....
        /*0a10*/ 	.word	0xffffffff


	//   ....[11]....
        /*0a14*/ 	.word	0xffffffff


	//   ....[12]....
        /*0a18*/ 	.word	0xffffffff


	//   ....[13]....
        /*0a1c*/ 	.word	0xffffffff


	//   ....[14]....
        /*0a20*/ 	.word	0xffffffff


	//   ....[15]....
        /*0a24*/ 	.word	0xffffffff


	//   ....[16]....
        /*0a28*/ 	.word	0xffffffff


	//   ....[17]....
        /*0a2c*/ 	.word	0xffffffff


	//   ....[18]....
        /*0a30*/ 	.word	0xffffffff


	//   ....[19]....
        /*0a34*/ 	.word	0xffffffff


	//   ....[20]....
        /*0a38*/ 	.word	0xffffffff


	//   ....[21]....
        /*0a3c*/ 	.word	0xffffffff


	//   ....[22]....
        /*0a40*/ 	.word	0xffffffff


	//   ....[23]....
        /*0a44*/ 	.word	0xffffffff


	//   ....[24]....
        /*0a48*/ 	.word	0xffffffff


	//   ....[25]....
        /*0a4c*/ 	.word	0xffffffff


	//   ....[26]....
        /*0a50*/ 	.word	0xffffffff


	//   ....[27]....
        /*0a54*/ 	.word	0xffffffff


	//   ....[28]....
        /*0a58*/ 	.word	0xffffffff


	//   ....[29]....
        /*0a5c*/ 	.word	0xffffffff


	//   ....[30]....
        /*0a60*/ 	.word	0xffffffff


	//   ....[31]....
        /*0a64*/ 	.word	0xffffffff


	//   ....[32]....
        /*0a68*/ 	.word	0xffffffff


	//   ....[33]....
        /*0a6c*/ 	.word	0xffffffff


	//   ....[34]....
        /*0a70*/ 	.word	0xffffffff


	//   ....[35]....
        /*0a74*/ 	.word	0xffffffff


	//   ....[36]....
        /*0a78*/ 	.word	0xffffffff


	//   ....[37]....
        /*0a7c*/ 	.word	0xffffffff


	//   ....[38]....
        /*0a80*/ 	.word	0xffffffff


	//   ....[39]....
        /*0a84*/ 	.word	0xffffffff


	//----- nvinfo : EIATTR_COOP_GROUP_INSTR_OFFSETS
	.align		4
.L_426:
        /*0a88*/ 	.byte	0x04, 0x28
        /*0a8a*/ 	.short	(.L_428 - .L_427)


	//   ....[0]....
.L_427:
        /*0a8c*/ 	.word	0x00004960


	//   ....[1]....
        /*0a90*/ 	.word	0x00004a30


	//   ....[2]....
        /*0a94*/ 	.word	0x00004c10


	//   ....[3]....
        /*0a98*/ 	.word	0x00004df0


	//   ....[4]....
        /*0a9c*/ 	.word	0x000050a0


	//   ....[5]....
        /*0aa0*/ 	.word	0x000051c0


	//   ....[6]....
        /*0aa4*/ 	.word	0x00005220


	//   ....[7]....
        /*0aa8*/ 	.word	0x00005350


	//   ....[8]....
        /*0aac*/ 	.word	0x0000c2a0


	//   ....[9]....
        /*0ab0*/ 	.word	0x0000c350


	//   ....[10]....
        /*0ab4*/ 	.word	0x0000c3a0


	//   ....[11]....
        /*0ab8*/ 	.word	0x0000c3e0


	//   ....[12]....
        /*0abc*/ 	.word	0x0000d580


	//   ....[13]....
        /*0ac0*/ 	.word	0x0000d690


	//   ....[14]....
        /*0ac4*/ 	.word	0x0000d6c0


	//   ....[15]....
        /*0ac8*/ 	.word	0x0000d830


	//   ....[16]....
        /*0acc*/ 	.word	0x00014d00


	//   ....[17]....
        /*0ad0*/ 	.word	0x00014dd0


	//   ....[18]....
        /*0ad4*/ 	.word	0x00014e70


	//   ....[19]....
        /*0ad8*/ 	.word	0x00014f30


	//   ....[20]....
        /*0adc*/ 	.word	0x00015f30


	//   ....[21]....
        /*0ae0*/ 	.word	0x00015f60


	//   ....[22]....
        /*0ae4*/ 	.word	0x00015fd0


	//   ....[23]....
        /*0ae8*/ 	.word	0x00016020


	//   ....[24]....
        /*0aec*/ 	.word	0x0001d1b0


	//   ....[25]....
        /*0af0*/ 	.word	0x0001d390


	//   ....[26]....
        /*0af4*/ 	.word	0x0001d4b0


	//   ....[27]....
        /*0af8*/ 	.word	0x0001d4f0


	//   ....[28]....
        /*0afc*/ 	.word	0x0001d530


	//   ....[29]....
        /*0b00*/ 	.word	0x0001d6a0


	//   ....[30]....
        /*0b04*/ 	.word	0x0001d6e0


	//   ....[31]....
        /*0b08*/ 	.word	0x0001d7c0


	//   ....[32]....
        /*0b0c*/ 	.word	0x00022b20


	//   ....[33]....
        /*0b10*/ 	.word	0x00022b60


	//   ....[34]....
        /*0b14*/ 	.word	0x00022b80


	//   ....[35]....
        /*0b18*/ 	.word	0x00022b90


	//   ....[36]....
        /*0b1c*/ 	.word	0x00022c20


	//   ....[37]....
        /*0b20*/ 	.word	0x00022c40


	//   ....[38]....
        /*0b24*/ 	.word	0x00022c60


	//   ....[39]....
        /*0b28*/ 	.word	0x00022c70


	//----- nvinfo : EIATTR_EXIT_INSTR_OFFSETS
	.align		4
.L_428:
        /*0b2c*/ 	.byte	0x04, 0x1c
        /*0b2e*/ 	.short	(.L_430 - .L_429)


	//   ....[0]....
.L_429:
        /*0b30*/ 	.word	0x000006b0


	//   ....[1]....
        /*0b34*/ 	.word	0x00024990


	//   ....[2]....
        /*0b38*/ 	.word	0x00024a70


	//   ....[3]....
        /*0b3c*/ 	.word	0x00025d40


	//   ....[4]....
        /*0b40*/ 	.word	0x00025dd0


	//----- nvinfo : EIATTR_CRS_STACK_SIZE
	.align		4
.L_430:
        /*0b44*/ 	.byte	0x04, 0x1e
        /*0b46*/ 	.short	(.L_432 - .L_431)
.L_431:
        /*0b48*/ 	.word	0x00000000


	//----- nvinfo : EIATTR_CBANK_PARAM_SIZE
	.align		4
.L_432:
        /*0b4c*/ 	.byte	0x03, 0x19
        /*0b4e*/ 	.short	0x01d0


	//----- nvinfo : EIATTR_PARAM_CBANK
	.align		4
        /*0b50*/ 	.byte	0x04, 0x0a
        /*0b52*/ 	.short	(.L_434 - .L_433)
	.align		4
.L_433:
        /*0b54*/ 	.word	index@(.nv.constant0._ZN5flash16flash_fwd_kernelI23Flash_fwd_kernel_traitsILi64ELi128ELi64ELi4ELb0ELb0EN7cutlass10bfloat16_tE19Flash_kernel_traitsILi64ELi128ELi64ELi4ES3_EELb1ELb1ELb0ELb1ELb0ELb0ELb0ELb1EEEvNS_16Flash_fwd_paramsE)
        /*0b58*/ 	.short	0x0210
        /*0b5a*/ 	.short	0x01d0


	//----- nvinfo : EIATTR_SW_WAR
	.align		4
.L_434:
        /*0b5c*/ 	.byte	0x04, 0x36
        /*0b5e*/ 	.short	(.L_436 - .L_435)
.L_435:
        /*0b60*/ 	.word	0x00000008
.L_436:


//--------------------- .nv.info._ZN5flash16flash_fwd_kernelI23Flash_fwd_kernel_traitsILi64ELi128ELi64ELi4ELb0ELb0EN7cutlass10bfloat16_tE19Flash_kernel_traitsILi64ELi128ELi64ELi4ES3_EELb0ELb1ELb0ELb1ELb0ELb0ELb1ELb0EEEvNS_16Flash_fwd_paramsE --------------------------
	.section	.nv.info._ZN5flash16flash_fwd_kernelI23Flash_fwd_kernel_traitsILi64ELi128ELi64ELi4ELb0ELb0EN7cutlass10bfloat16_tE19Flash_kernel_traitsILi64ELi128ELi64ELi4ES3_EELb0ELb1ELb0ELb1ELb0ELb0ELb1ELb0EEEvNS_16Flash_fwd_paramsE,"",@"SHT_CUDA_INFO"
	.sectionflags	@""
	.align	4


	//----- nvinfo : EIATTR_CUDA_API_VERSION
	.align		4
        /*0000*/ 	.byte	0x04, 0x37
        /*0002*/ 	.short	(.L_438 - .L_437)
.L_437:
        /*0004*/ 	.word	0x00000082


	//----- nvinfo : EIATTR_KPARAM_INFO
	.align		4
.L_438:
        /*0008*/ 	.byte	0x04, 0x17
        /*000a*/ 	.short	(.L_440 - .L_439)
.L_439:
        /*000c*/ 	.word	0x00000000
        /*0010*/ 	.short	0x0000
        /*0012*/ 	.short	0x0000
        /*0014*/ 	.byte	0x00, 0xf0, 0x41, 0x07


	//----- nvinfo : EIATTR_SPARSE_MMA_MASK
	.align		4
.L_440:
        /*0018*/ 	.byte	0x03, 0x50
        /*001a*/ 	.short	0x0000


	//----- nvinfo : EIATTR_MAXREG_COUNT
	.align		4
        /*001c*/ 	.byte	0x03, 0x1b
        /*001e*/ 	.short	0x00ff


	//----- nvinfo : EIATTR_NUM_BARRIERS
	.align		4
        /*0020*/ 	.byte	0x02, 0x4c
        /*0022*/ 	.byte	0x01
	.zero		1


	//----- nvinfo : EIATTR_ANNOTATIONS
	.align		4
        /*0024*/ 	.byte	0x04, 0x55
        /*0026*/ 	.short	(.L_442 - .L_441)


	//   ....[0]....
.L_441:
        /* <DEDUP_REMOVED lines=27> */


	//----- nvinfo : EIATTR_MERCURY_ISA_VERSION
	.align		4
.L_442:
        /*01c0*/ 	.byte	0x03, 0x5f
        /*01c2*/ 	.short	0x0101


	//----- nvinfo : EIATTR_COOP_GROUP_MASK_REGIDS
	.align		4
        /*01c4*/ 	.byte	0x04, 0x29
        /*01c6*/ 	.short	(.L_444 - .L_443)


	//   ....[0]....
.L_443:
        /*01c8*/ 	.word	0xffffffff


	//   ....[1]....
        /*01cc*/ 	.word	0xffffffff


	//   ....[2]....
        /*01d0*/ 	.word	0xffffffff


	//   ....[3]....
        /*01d4*/ 	.word	0xffffffff


	//   ....[4]....
        /*01d8*/ 	.word	0xffffffff


	//   ....[5]....
        /*01dc*/ 	.word	0xffffffff


	//   ....[6]....
        /*01e0*/ 	.word	0xffffffff


	//   ....[7]....
        /*01e4*/ 	.word	0xffffffff


	//   ....[8]....
        /*01e8*/ 	.word	0xffffffff


	//   ....[9]....
        /*01ec*/ 	.word	0xffffffff


	//   ....[10]....
        /*01f0*/ 	.word	0xffffffff


	//   ....[11]....
        /*01f4*/ 	.word	0xffffffff


	//   ....[12]....
        /*01f8*/ 	.word	0xffffffff


	//   ....[13]....
        /*01fc*/ 	.word	0xffffffff


	//   ....[14]....
        /*0200*/ 	.word	0xffffffff


	//   ....[15]....
        /*0204*/ 	.word	0xffffffff


	//   ....[16]....
        /*0208*/ 	.word	0xffffffff


	//   ....[17]....
        /*020c*/ 	.word	0xffffffff


	//   ....[18]....
        /*0210*/ 	.word	0xffffffff


	//   ....[19]....
        /*0214*/ 	.word	0xffffffff


	//   ....[20]....
        /*0218*/ 	.word	0xffffffff


	//   ....[21]....
        /*021c*/ 	.word	0xffffffff


	//   ....[22]....
        /*0220*/ 	.word	0xffffffff


	//   ....[23]....
        /*0224*/ 	.word	0xffffffff


	//   ....[24]....
        /*0228*/ 	.word	0xffffffff


	//   ....[25]....
        /*022c*/ 	.word	0xffffffff


	//   ....[26]....
        /*0230*/ 	.word	0xffffffff


	//   ....[27]....
        /*0234*/ 	.word	0xffffffff


	//   ....[28]....
        /*0238*/ 	.word	0xffffffff


	//   ....[29]....
        /*023c*/ 	.word	0xffffffff


	//   ....[30]....
        /*0240*/ 	.word	0xffffffff


	//   ....[31]....
        /*0244*/ 	.word	0xffffffff


	//   ....[32]....
        /*0248*/ 	.word	0xffffffff


	//   ....[33]....
        /*024c*/ 	.word	0xffffffff


	//   ....[34]....
        /*0250*/ 	.word	0xffffffff


	//   ....[35]....
        /*0254*/ 	.word	0xffffffff


	//   ....[36]....
        /*0258*/ 	.word	0xffffffff


	//   ....[37]....
        /*025c*/ 	.word	0xffffffff


	//   ....[38]....
        /*0260*/ 	.word	0xffffffff


	//   ....[39]....
        /*0264*/ 	.word	0xffffffff


	//----- nvinfo : EIATTR_COOP_GROUP_INSTR_OFFSETS
	.align		4
.L_444:
        /*0268*/ 	.byte	0x04, 0x28
        /*026a*/ 	.short	(.L_446 - .L_445)


	//   ....[0]....
.L_445:
        /*026c*/ 	.word	0x00004ab0


	//   ....[1]....
        /*0270*/ 	.word	0x00004ae0


	//   ....[2]....
        /*0274*/ 	.word	0x00004cf0


	//   ....[3]....
        /*0278*/ 	.word	0x00004d80


	//   ....[4]....
        /*027c*/ 	.word	0x00004e70


	//   ....[5]....
        /*0280*/ 	.word	0x00004f30


	//   ....[6]....
        /*0284*/ 	.word	0x00005030


	//   ....[7]....
        /*0288*/ 	.word	0x00005080


	//   ....[8]....
        /*028c*/ 	.word	0x00008550


	//   ....[9]....
        /*0290*/ 	.word	0x00008580


	//   ....[10]....
        /*0294*/ 	.word	0x00008830


	//   ....[11]....
        /*0298*/ 	.word	0x00008910


	//   ....[12]....
        /*029c*/ 	.word	0x000089b0


	//   ....[13]....
        /*02a0*/ 	.word	0x00008a90


	//   ....[14]....
        /*02a4*/ 	.word	0x00008ab0


	//   ....[15]....
        /*02a8*/ 	.word	0x00008bf0


	//   ....[16]....
        /*02ac*/ 	.word	0x0000c5e0


	//   ....[17]....
        /*02b0*/ 	.word	0x0000c610


	//   ....[18]....
        /*02b4*/ 	.word	0x0000c890


	//   ....[19]....
        /*02b8*/ 	.word	0x0000c910


	//   ....[20]....
        /*02bc*/ 	.word	0x0000ca60


	//   ....[21]....
        /*02c0*/ 	.word	0x0000caf0


	//   ....[22]....
        /*02c4*/ 	.word	0x0000cb00


	//   ....[23]....
        /*02c8*/ 	.word	0x0000cb60


	//   ....[24]....
        /*02cc*/ 	.word	0x00010250


	//   ....[25]....
        /*02d0*/ 	.word	0x000102c0


	//   ....[26]....
        /*02d4*/ 	.word	0x000102d0


	//   ....[27]....
        /*02d8*/ 	.word	0x000102e0


	//   ....[28]....
        /*02dc*/ 	.word	0x00010320


	//   ....[29]....
        /*02e0*/ 	.word	0x00010340


	//   ....[30]....
        /*02e4*/ 	.word	0x00010350


	//   ....[31]....
        /*02e8*/ 	.word	0x00010360


	//   ....[32]....
        /*02ec*/ 	.word	0x00011ce0


	//   ....[33]....
        /*02f0*/ 	.word	0x00011cf0


	//   ....[34]....
        /*02f4*/ 	.word	0x00011d00


	//   ....[35]....
        /*02f8*/ 	.word	0x00011d10


	//   ....[36]....
        /*02fc*/ 	.word	0x00011d50


	//   ....[37]....
        /*0300*/ 	.word	0x00011da0


	//   ....[38]....
        /*0304*/ 	.word	0x00011dd0


	//   ....[39]....
        /*0308*/ 	.word	0x00011ec0


	//----- nvinfo : EIATTR_EXIT_INSTR_OFFSETS
	.align		4
.L_446:
        /*030c*/ 	.byte	0x04, 0x1c
        /*030e*/ 	.short	(.L_448 - .L_447)


	//   ....[0]....
.L_447:
        /*0310*/ 	.word	0x00000330


	//   ....[1]....
        /*0314*/ 	.word	0x00013940


	//   ....[2]....
        /*0318*/ 	.word	0x00013a20


	//   ....[3]....
        /*031c*/ 	.word	0x00014ce0


	//   ....[4]....
        /*0320*/ 	.word	0x00014d70


	//----- nvinfo : EIATTR_CRS_STACK_SIZE
	.align		4
.L_448:
        /*0324*/ 	.byte	0x04, 0x1e
        /*0326*/ 	.short	(.L_450 - .L_449)
.L_449:
        /*0328*/ 	.word	0x00000000


	//----- nvinfo : EIATTR_CBANK_PARAM_SIZE
	.align		4
.L_450:
        /*032c*/ 	.byte	0x03, 0x19
        /*032e*/ 	.short	0x01d0


	//----- nvinfo : EIATTR_PARAM_CBANK
	.align		4
        /*0330*/ 	.byte	0x04, 0x0a
        /*0332*/ 	.short	(.L_452 - .L_451)
	.align		4
.L_451:
        /*0334*/ 	.word	index@(.nv.constant0._ZN5flash16flash_fwd_kernelI23Flash_fwd_kernel_traitsILi64ELi128ELi64ELi4ELb0ELb0EN7cutlass10bfloat16_tE19Flash_kernel_traitsILi64ELi128ELi64ELi4ES3_EELb0ELb1ELb0ELb1ELb0ELb0ELb1ELb0EEEvNS_16Flash_fwd_paramsE)
        /*0338*/ 	.short	0x0210
        /*033a*/ 	.short	0x01d0


	//----- nvinfo : EIATTR_SW_WAR
	.align		4
.L_452:
        /*033c*/ 	.byte	0x04, 0x36
        /*033e*/ 	.short	(.L_454 - .L_453)
.L_453:
        /*0340*/ 	.word	0x00000008
.L_454:


//--------------------- .nv.callgraph             --------------------------
	.section	.nv.callgraph,"",@"SHT_CUDA_CALLGRAPH"
	.align	4
	.sectionentsize	8
	.align		4
        /*0000*/ 	.word	0x00000000
	.align		4
        /*0004*/ 	.word	0xffffffff
	.align		4
        /*0008*/ 	.word	0x00000000
	.align		4
        /*000c*/ 	.word	0xfffffffe
	.align		4
        /*0010*/ 	.word	0x00000000
	.align		4
        /*0014*/ 	.word	0xfffffffd
	.align		4
        /*0018*/ 	.word	0x00000000
	.align		4
        /*001c*/ 	.word	0xfffffffc


//--------------------- .nv.constant4             --------------------------
	.section	.nv.constant4,"a",@progbits
	.align	8
	.align		8
.nv.constant4:
        /*0000*/ 	.dword	_ZN72_INTERNAL_63ed512b_36_flash_fwd_hdim64_bf16_causal_sm80_cu_9949e2e8_35654cuda3std3__45__cpo5beginE
	.align		8
        /*0008*/ 	.dword	_ZN72_INTERNAL_63ed512b_36_flash_fwd_hdim64_bf16_causal_sm80_cu_9949e2e8_35654cuda3std3__45__cpo3endE
	.align		8
        /*0010*/ 	.dword	_ZN72_INTERNAL_63ed512b_36_flash_fwd_hdim64_bf16_causal_sm80_cu_9949e2e8_35654cuda3std3__45__cpo6cbeginE
	.align		8
        /*0018*/ 	.dword	_ZN72_INTERNAL_63ed512b_36_flash_fwd_hdim64_bf16_causal_sm80_cu_9949e2e8_35654cuda3std3__45__cpo4cendE
	.align		8
        /*0020*/ 	.dword	_ZN72_INTERNAL_63ed512b_36_flash_fwd_hdim64_bf16_causal_sm80_cu_9949e2e8_35654cuda3std3__474_GLOBAL__N__63ed512b_36_flash_fwd_hdim64_bf16_causal_sm80_cu_9949e2e8_35656ignoreE
	.align		8
        /*0028*/ 	.dword	_ZN72_INTERNAL_63ed512b_36_flash_fwd_hdim64_bf16_causal_sm80_cu_9949e2e8_35654cuda3std3__419piecewise_constructE
	.align		8
        /*0030*/ 	.dword	_ZN72_INTERNAL_63ed512b_36_flash_fwd_hdim64_bf16_causal_sm80_cu_9949e2e8_35654cuda3std3__48in_placeE
	.align		8
        /*0038*/ 	.dword	_ZN72_INTERNAL_63ed512b_36_flash_fwd_hdim64_bf16_causal_sm80_cu_9949e2e8_35654cuda3std6ranges3__45__cpo4swapE
	.align		8
        /*0040*/ 	.dword	_ZN72_INTERNAL_63ed512b_36_flash_fwd_hdim64_bf16_causal_sm80_cu_9949e2e8_35654cuda3std6ranges3__45__cpo9iter_moveE
	.align		8
        /*0048*/ 	.dword	_ZN72_INTERNAL_63ed512b_36_flash_fwd_hdim64_bf16_causal_sm80_cu_9949e2e8_35654cute7productE
	.align		8
        /*0050*/ 	.dword	_ZN72_INTERNAL_63ed512b_36_flash_fwd_hdim64_bf16_causal_sm80_cu_9949e2e8_35654cute1_E


//--------------------- .text._ZN5flash16flash_fwd_kernelI23Flash_fwd_kernel_traitsILi64ELi128ELi128ELi4ELb0ELb0EN7cutlass10bfloat16_tE19Flash_kernel_traitsILi64ELi128ELi128ELi4ES3_EELb0ELb1ELb0ELb0ELb1ELb1ELb0ELb0EEEvNS_16Flash_fwd_paramsE --------------------------
	.section	.text._ZN5flash16flash_fwd_kernelI23Flash_fwd_kernel_traitsILi64ELi128ELi128ELi4ELb0ELb0EN7cutlass10bfloat16_tE19Flash_kernel_traitsILi64ELi128ELi128ELi4ES3_EELb0ELb1ELb0ELb0ELb1ELb1ELb0ELb0EEEvNS_16Flash_fwd_paramsE,"ax",@progbits
	.align	128
        .global         _ZN5flash16flash_fwd_kernelI23Flash_fwd_kernel_traitsILi64ELi128ELi128ELi4ELb0ELb0EN7cutlass10bfloat16_tE19Flash_kernel_traitsILi64ELi128ELi128ELi4ES3_EELb0ELb1ELb0ELb0ELb1ELb1ELb0ELb0EEEvNS_16Flash_fwd_paramsE
        .type           _ZN5flash16flash_fwd_kernelI23Flash_fwd_kernel_traitsILi64ELi128ELi128ELi4ELb0ELb0EN7cutlass10bfloat16_tE19Flash_kernel_traitsILi64ELi128ELi128ELi4ES3_EELb0ELb1ELb0ELb0ELb1ELb1ELb0ELb0EEEvNS_16Flash_fwd_paramsE,@function
        .size           _ZN5flash16flash_fwd_kernelI23Flash_fwd_kernel_traitsILi64ELi128ELi128ELi4ELb0ELb0EN7cutlass10bfloat16_tE19Flash_kernel_traitsILi64ELi128ELi128ELi4ES3_EELb0ELb1ELb0ELb0ELb1ELb1ELb0ELb0EEEvNS_16Flash_fwd_paramsE,(.L_x_1415 - _ZN5flash16flash_fwd_kernelI23Flash_fwd_kernel_traitsILi64ELi128ELi128ELi4ELb0ELb0EN7cutlass10bfloat16_tE19Flash_kernel_traitsILi64ELi128ELi128ELi4ES3_EELb0ELb1ELb0ELb0ELb1ELb1ELb0ELb0EEEvNS_16Flash_fwd_paramsE)
        .other          _ZN5flash16flash_fwd_kernelI23Flash_fwd_kernel_traitsILi64ELi128ELi128ELi4ELb0ELb0EN7cutlass10bfloat16_tE19Flash_kernel_traitsILi64ELi128ELi128ELi4ES3_EELb0ELb1ELb0ELb0ELb1ELb1ELb0ELb0EEEvNS_16Flash_fwd_paramsE,@"STO_CUDA_ENTRY STV_DEFAULT"
_ZN5flash16flash_fwd_kernelI23Flash_fwd_kernel_traitsILi64ELi128ELi128ELi4ELb0ELb0EN7cutlass10bfloat16_tE19Flash_kernel_traitsILi64ELi128ELi128ELi4ES3_EELb0ELb1ELb0ELb0ELb1ELb1ELb0ELb0EEEvNS_16Flash_fwd_paramsE:
.text._ZN5flash16flash_fwd_kernelI23Flash_fwd_kernel_traitsILi64ELi128ELi128ELi4ELb0ELb0EN7cutlass10bfloat16_tE19Flash_kernel_traitsILi64ELi128ELi128ELi4ES3_EELb0ELb1ELb0ELb0ELb1ELb1ELb0ELb0EEEvNS_16Flash_fwd_paramsE:
[----:B------:R-:W1:Y:S08]  /*0000*/  LDC R1, c[0x0][0x28] ;  /* 0x00000a00ff017b82 */ /* 0x000e700000000800 */
[----:B------:R-:W2:Y:S01]  /*0010*/  LDC.64 R4, c[0x0][0x300] ;  /* 0x0000c000ff047b82 */ /* 0x000ea20000000a00 */
[----:B------:R-:W3:Y:S01]  /*0020*/  S2R R23, SR_CTAID.Y ;  /* 0x0000000000177919 */ /* 0x000ee20000002600 */
[----:B------:R-:W-:Y:S01]  /*0030*/  IMAD.MOV.U32 R11, RZ, RZ, RZ ;  /* 0x000000ffff0b7224 */ /* 0x000fe200078e00ff */
[----:B------:R-:W-:Y:S01]  /*0040*/  ULDC.64 UR14, c[0x0][0x208] ;  /* 0x00008200000e7ab9 */ /* 0x000fe20000000a00 */
[----:B------:R-:W-:Y:S01]  /*0050*/  ULDC UR19, c[0x0][0x2c4] ;  /* 0x0000b10000137ab9 */ /* 0x000fe20000000800 */
[----:B-1----:R-:W-:-:S03]  /*0060*/  VIADD R1, R1, 0xffffff38 ;  /* 0xffffff3801017836 */ /* 0x002fc60000000000 */
[----:B------:R-:W1:Y:S01]  /*0070*/  LDC.64 R2, c[0x0][0x308] ;  /* 0x0000c200ff027b82 */ /* 0x000e620000000a00 */
[----:B--2---:R-:W-:-:S04]  /*0080*/  ISETP.NE.U32.AND P0, PT, R4, RZ, PT ;  /* 0x000000ff0400720c */ /* 0x004fc80003f05070 */
[----:B------:R-:W-:Y:S02]  /*0090*/  ISETP.NE.AND.EX P0, PT, R5, RZ, PT, P0 ;  /* 0x000000ff0500720c */ /* 0x000fe40003f05300 */
[----:B-1----:R-:W-:-:S04]  /*00a0*/  ISETP.NE.U32.AND P2, PT, R2, RZ, PT ;  /* 0x000000ff0200720c */ /* 0x002fc80003f45070 */
[----:B------:R-:W-:-:S07]  /*00b0*/  ISETP.NE.AND.EX P2, PT, R3, RZ, PT, P2 ;  /* 0x000000ff0300720c */ /* 0x000fce0003f45320 */
[----:B------:R-:W3:Y:S08]  /*00c0*/  @P0 LDC.64 R2, c[0x0][0x300] ;  /* 0x0000c000ff020b82 */ /* 0x000ef00000000a00 */
[----:B------:R-:W1:Y:S01]  /*00d0*/  @P2 LDC.64 R6, c[0x0][0x308] ;  /* 0x0000c200ff062b82 */ /* 0x000e620000000a00 */
[----:B---3--:R-:W-:-:S05]  /*00e0*/  @P0 IMAD.WIDE R4, R23, 0x4, R2 ;  /* 0x0000000417040825 */ /* 0x008fca00078e0202 */
[----:B------:R2:W3:Y:S01]  /*00f0*/  @P0 LDG.E R11, desc[UR14][R4.64] ;  /* 0x0000000e040b0981 */ /* 0x0004e2000c1e1900 */
[----:B-1----:R-:W-:-:S05]  /*0100*/  @P2 IMAD.WIDE R2, R23, 0x4, R6 ;  /* 0x0000000417022825 */ /* 0x002fca00078e0206 */
[----:B------:R-:W3:Y:S01]  /*0110*/  @P2 LDG.E R0, desc[UR14][R2.64] ;  /* 0x0000000e02002981 */ /* 0x000ee2000c1e1900 */
[----:B------:R-:W1:Y:S01]  /*0120*/  S2R R27, SR_CTAID.X ;  /* 0x00000000001b7919 */ /* 0x000e620000002500 */
[----:B--2---:R-:W2:Y:S08]  /*0130*/  @!P2 LDC.64 R4, c[0x0][0x2c8] ;  /* 0x0000b200ff04ab82 */ /* 0x004eb00000000a00 */
[----:B------:R-:W4:Y:S01]  /*0140*/  @!P2 LDC.64 R2, c[0x0][0x318] ;  /* 0x0000c600ff02ab82 */ /* 0x000f220000000a00 */
[----:B-1----:R-:W-:-:S05]  /*0150*/  IMAD.SHL.U32 R243, R27, 0x80, RZ ;  /* 0x000000801bf37824 */ /* 0x002fca00078e00ff */
[----:B------:R-:W-:Y:S02]  /*0160*/  ISETP.GE.AND P1, PT, R243, UR19, PT ;  /* 0x00000013f3007c0c */ /* 0x000fe4000bf26270 */
[----:B----4-:R-:W-:-:S04]  /*0170*/  @!P2 ISETP.NE.U32.AND P0, PT, R2, RZ, PT ;  /* 0x000000ff0200a20c */ /* 0x010fc80003f05070 */
[----:B------:R-:W-:Y:S01]  /*0180*/  @!P2 ISETP.NE.AND.EX P0, PT, R3, RZ, PT, P0 ;  /* 0x000000ff0300a20c */ /* 0x000fe20003f05300 */
[----:B---3--:R-:W-:-:S03]  /*0190*/  @P2 IMAD.IADD R81, R0, 0x1, -R11 ;  /* 0x0000000100512824 */ /* 0x008fc600078e0a0b */
[----:B--2---:R-:W-:-:S03]  /*01a0*/  @!P2 SEL R0, R5, RZ, P0 ;  /* 0x000000ff0500a207 */ /* 0x004fc60000000000 */
[----:B------:R-:W-:Y:S06]  /*01b0*/  @P1 EXIT ;  /* 0x000000000000194d */ /* 0x000fec0003800000 */
[----:B------:R-:W-:Y:S01]  /*01c0*/  VIADD R2, R243, 0xff ;  /* 0x000000fff3027836 */ /* 0x000fe20000000000 */
[----:B------:R-:W-:Y:S01]  /*01d0*/  @!P2 IADD3 R81, R0, R4, -R11 ;  /* 0x000000040051a210 */ /* 0x000fe20007ffe80b */
[----:B------:R-:W-:Y:S01]  /*01e0*/  ULDC UR18, c[0x0][0x398] ;  /* 0x0000e60000127ab9 */ /* 0x000fe20000000800 */
[----:B------:R-:W1:Y:S02]  /*01f0*/  S2R R25, SR_CTAID.Z ;  /* 0x0000000000197919 */ /* 0x000e640000002700 */
[C---:B------:R-:W-:Y:S01]  /*0200*/  IADD3 R0, R81.reuse, -UR19, R2 ;  /* 0x8000001351007c10 */ /* 0x040fe2000fffe002 */
[----:B------:R-:W-:Y:S01]  /*0210*/  VIADD R2, R81, 0x7f ;  /* 0x0000007f51027836 */ /* 0x000fe20000000000 */
[----:B------:R-:W2:Y:S03]  /*0220*/  S2R R241, SR_TID.X ;  /* 0x0000000000f17919 */ /* 0x000ea60000002100 */
[----:B------:R-:W-:Y:S01]  /*0230*/  VIADD R3, R0, UR18 ;  /* 0x0000001200037c36 */ /* 0x000fe20008000000 */
[----:B------:R-:W-:-:S04]  /*0240*/  SHF.R.S32.HI R0, RZ, 0x1f, R2 ;  /* 0x0000001fff007819 */ /* 0x000fc80000011402 */
[----:B------:R-:W-:Y:S02]  /*0250*/  SHF.R.S32.HI R4, RZ, 0x1f, R3 ;  /* 0x0000001fff047819 */ /* 0x000fe40000011403 */
[----:B------:R-:W-:Y:S02]  /*0260*/  LEA.HI R0, R0, R2, RZ, 0x7 ;  /* 0x0000000200007211 */ /* 0x000fe400078f38ff */
[----:B------:R-:W-:Y:S02]  /*0270*/  LEA.HI R2, R4, R3, RZ, 0x7 ;  /* 0x0000000304027211 */ /* 0x000fe400078f38ff */
[----:B------:R-:W-:Y:S02]  /*0280*/  SHF.R.S32.HI R0, RZ, 0x7, R0 ;  /* 0x00000007ff007819 */ /* 0x000fe40000011400 */
[----:B------:R-:W-:-:S04]  /*0290*/  SHF.R.S32.HI R2, RZ, 0x7, R2 ;  /* 0x00000007ff027819 */ /* 0x000fc80000011402 */
[----:B------:R-:W-:-:S04]  /*02a0*/  VIMNMX R232, R0, R2, PT ;  /* 0x0000000200e87248 */ /* 0x000fc80003fe0100 */
[----:B------:R-:W-:Y:S01]  /*02b0*/  ISETP.GE.AND P0, PT, R232, 0x1, PT ;  /* 0x00000001e800780c */ /* 0x000fe20003f06270 */
[----:B------:R3:W-:-:S12]  /*02c0*/  STL [R1+0x8], R232 ;  /* 0x000008e801007387 */ /* 0x0007d80000100800 */
[----:B-12---:R-:W-:Y:S05]  /*02d0*/  @!P0 BRA `(.L_x_0) ;  /* 0x000000d000f88947 */ /* 0x006fea0003800000 */
[----:B------:R-:W1:Y:S01]  /*02e0*/  LDC R26, c[0x0][0x278] ;  /* 0x00009e00ff1a7b82 */ /* 0x000e620000000800 */
[----:B------:R-:W-:Y:S01]  /*02f0*/  SHF.R.S32.HI R22, RZ, 0x1f, R241 ;  /* 0x0000001fff167819 */ /* 0x000fe200000114f1 */
[----:B------:R-:W-:Y:S01]  /*0300*/  ULDC.64 UR4, c[0x0][0x228] ;  /* 0x00008a0000047ab9 */ /* 0x000fe20000000a00 */
[----:B------:R-:W-:Y:S01]  /*0310*/  SHF.R.S32.HI R18, RZ, 0x1f, R23 ;  /* 0x0000001fff127819 */ /* 0x000fe20000011417 */
[----:B------:R-:W-:Y:S01]  /*0320*/  ULDC.64 UR8, c[0x0][0x248] ;  /* 0x0000920000087ab9 */ /* 0x000fe20000000a00 */
[CC--:B------:R-:W-:Y:S01]  /*0330*/  LEA.HI R9, R22.reuse, R241.reuse, RZ, 0x4 ;  /* 0x000000f116097211 */ /* 0x0c0fe200078f20ff */
[----:B------:R-:W-:Y:S01]  /*0340*/  ULDC.64 UR6, c[0x0][0x250] ;  /* 0x0000940000067ab9 */ /* 0x000fe20000000a00 */
[----:B------:R-:W-:Y:S01]  /*0350*/  LEA.HI R21, R22, R241, RZ, 0x3 ;  /* 0x000000f116157211 */ /* 0x000fe200078f18ff */
[----:B------:R-:W-:Y:S01]  /*0360*/  IMAD R10, R18, UR4, RZ ;  /* 0x00000004120a7c24 */ /* 0x000fe2000f8e02ff */
[----:B------:R-:W-:Y:S01]  /*0370*/  IABS R24, R25 ;  /* 0x0000001900187213 */ /* 0x000fe20000000000 */
[----:B------:R-:W2:Y:S01]  /*0380*/  S2UR UR16, SR_CgaCtaId ;  /* 0x00000000001079c3 */ /* 0x000ea20000008800 */
[----:B------:R-:W-:Y:S01]  /*0390*/  SHF.R.S32.HI R6, RZ, 0x3, R21 ;  /* 0x00000003ff067819 */ /* 0x000fe20000011415 */
[----:B------:R-:W-:Y:S01]  /*03a0*/  IMAD R10, R23, UR5, R10 ;  /* 0x00000005170a7c24 */ /* 0x000fe2000f8e020a */
[----:B------:R-:W-:Y:S01]  /*03b0*/  LOP3.LUT R2, R21, 0xfffffff8, RZ, 0xc0, !PT ;  /* 0xfffffff815027812 */ /* 0x000fe200078ec0ff */
[----:B------:R-:W-:Y:S01]  /*03c0*/  ULDC.64 UR12, c[0x0][0x240] ;  /* 0x00009000000c7ab9 */ /* 0x000fe20000000a00 */
[----:B------:R-:W-:Y:S01]  /*03d0*/  IADD3 R8, P0, R6, R11, RZ ;  /* 0x0000000b06087210 */ /* 0x000fe20007f1e0ff */
[----:B------:R-:W-:Y:S01]  /*03e0*/  ULDC.64 UR10, c[0x0][0x230] ;  /* 0x00008c00000a7ab9 */ /* 0x000fe20000000a00 */
[----:B------:R-:W-:Y:S01]  /*03f0*/  SHF.R.S32.HI R13, RZ, 0x1f, R25 ;  /* 0x0000001fff0d7819 */ /* 0x000fe20000011419 */
[----:B------:R-:W-:Y:S01]  /*0400*/  IMAD.IADD R80, R241, 0x1, -R2 ;  /* 0x00000001f1507824 */ /* 0x000fe200078e0a02 */
[----:B------:R-:W-:Y:S01]  /*0410*/  USHF.L.U32 UR17, UR12, 0x5, URZ ;  /* 0x000000050c117899 */ /* 0x000fe2000800063f */
[----:B------:R-:W-:Y:S01]  /*0420*/  VIADD R83, R232, 0xffffffff ;  /* 0xffffffffe8537836 */ /* 0x000fe20000000000 */
[----:B------:R-:W-:Y:S01]  /*0430*/  USHF.L.U32 UR20, UR6, 0x5, URZ ;  /* 0x0000000506147899 */ /* 0x000fe2000800063f */
[----:B------:R-:W-:Y:S01]  /*0440*/  IMAD.SHL.U32 R2, R80, 0x8, RZ ;  /* 0x0000000850027824 */ /* 0x000fe200078e00ff */
[----:B------:R-:W-:Y:S01]  /*0450*/  USHF.L.U64.HI UR21, UR6, 0x5, UR7 ;  /* 0x0000000506157899 */ /* 0x000fe20008010207 */
[----:B-1----:R-:W-:-:S02]  /*0460*/  IABS R0, R26 ;  /* 0x0000001a00007213 */ /* 0x002fc40000000000 */
[----:B------:R-:W-:Y:S02]  /*0470*/  ISETP.NE.AND P2, PT, R26, RZ, PT ;  /* 0x000000ff1a00720c */ /* 0x000fe40003f45270 */
[----:B------:R-:W-:Y:S01]  /*0480*/  LEA.HI R240, R22, R241, RZ, 0x5 ;  /* 0x000000f116f07211 */ /* 0x000fe200078f28ff */
[----:B------:R-:W-:Y:S02]  /*0490*/  IMAD.MOV.U32 R17, RZ, RZ, R0 ;  /* 0x000000ffff117224 */ /* 0x000fe400078e0000 */
[----:B------:R-:W-:Y:S01]  /*04a0*/  IMAD.SHL.U32 R0, R6, 0x40, RZ ;  /* 0x0000004006007824 */ /* 0x000fe200078e00ff */
[----:B------:R-:W-:Y:S01]  /*04b0*/  SHF.R.S32.HI R235, RZ, 0x5, R240 ;  /* 0x00000005ffeb7819 */ /* 0x000fe200000114f0 */
[----:B------:R-:W1:Y:S03]  /*04c0*/  I2F.RP R4, R17 ;  /* 0x0000001100047306 */ /* 0x000e660000209400 */
[----:B------:R-:W-:-:S05]  /*04d0*/  LOP3.LUT R7, R0, 0x1c0, RZ, 0xc0, !PT ;  /* 0x000001c000077812 */ /* 0x000fca00078ec0ff */
[----:B-1----:R-:W1:Y:S02]  /*04e0*/  MUFU.RCP R4, R4 ;  /* 0x0000000400047308 */ /* 0x002e640000001000 */
[----:B-1----:R-:W-:-:S06]  /*04f0*/  VIADD R4, R4, 0xffffffe ;  /* 0x0ffffffe04047836 */ /* 0x002fcc0000000000 */
[----:B------:R1:W4:Y:S02]  /*0500*/  F2I.FTZ.U32.TRUNC.NTZ R5, R4 ;  /* 0x0000000400057305 */ /* 0x000324000021f000 */
[----:B-1----:R-:W-:Y:S01]  /*0510*/  SHF.R.S32.HI R4, RZ, 0x4, R9 ;  /* 0x00000004ff047819 */ /* 0x002fe20000011409 */
[----:B----4-:R-:W-:-:S03]  /*0520*/  IMAD.MOV R0, RZ, RZ, -R5 ;  /* 0x000000ffff007224 */ /* 0x010fc600078e0a05 */
[C---:B------:R-:W-:Y:S01]  /*0530*/  LEA.HI R3, R9.reuse, R4, RZ, 0x1 ;  /* 0x0000000409037211 */ /* 0x040fe200078f08ff */
[----:B------:R-:W-:Y:S01]  /*0540*/  IMAD R0, R0, R17, RZ ;  /* 0x0000001100007224 */ /* 0x000fe200078e02ff */
[----:B------:R-:W-:Y:S02]  /*0550*/  LOP3.LUT R9, R9, 0xfffffff0, RZ, 0xc0, !PT ;  /* 0xfffffff009097812 */ /* 0x000fe400078ec0ff */
[----:B------:R-:W-:-:S03]  /*0560*/  LOP3.LUT R3, R3, 0xfffffffe, RZ, 0xc0, !PT ;  /* 0xfffffffe03037812 */ /* 0x000fc600078ec0ff */
[----:B------:R-:W-:Y:S02]  /*0570*/  IMAD.IADD R12, R241, 0x1, -R9 ;  /* 0x00000001f10c7824 */ /* 0x000fe400078e0a09 */
[----:B------:R-:W-:Y:S01]  /*0580*/  IMAD.IADD R20, R4, 0x1, -R3 ;  /* 0x0000000104147824 */ /* 0x000fe200078e0a03 */
[----:B------:R-:W-:Y:S02]  /*0590*/  SHF.R.U32.HI R3, RZ, 0x3, R7 ;  /* 0x00000003ff037819 */ /* 0x000fe40000011607 */
[--C-:B------:R-:W-:Y:S02]  /*05a0*/  LOP3.LUT R4, R7, 0x38, R2.reuse, 0xf8, !PT ;  /* 0x0000003807047812 */ /* 0x100fe400078ef802 */
[----:B------:R-:W-:Y:S02]  /*05b0*/  LEA.HI R7, R22, R241, RZ, 0x6 ;  /* 0x000000f116077211 */ /* 0x000fe400078f30ff */
[----:B------:R-:W-:Y:S02]  /*05c0*/  LOP3.LUT R4, R4, R3, RZ, 0x3c, !PT ;  /* 0x0000000304047212 */ /* 0x000fe400078e3cff */
[----:B------:R-:W-:Y:S01]  /*05d0*/  SHF.R.S32.HI R3, RZ, 0x1f, R2 ;  /* 0x0000001fff037819 */ /* 0x000fe20000011402 */
[----:B------:R-:W-:Y:S01]  /*05e0*/  IMAD.SHL.U32 R7, R7, 0x8, RZ ;  /* 0x0000000807077824 */ /* 0x000fe200078e00ff */
[----:B------:R-:W-:-:S04]  /*05f0*/  SHF.R.S32.HI R16, RZ, 0x1f, R12 ;  /* 0x0000001fff107819 */ /* 0x000fc8000001140c */
[----:B------:R-:W-:Y:S01]  /*0600*/  LOP3.LUT R242, R4, 0x7ffffe00, R7, 0xf8, !PT ;  /* 0x7ffffe0004f27812 */ /* 0x000fe200078ef807 */
[----:B------:R-:W-:Y:S01]  /*0610*/  IMAD.MOV.U32 R4, RZ, RZ, RZ ;  /* 0x000000ffff047224 */ /* 0x000fe200078e00ff */
[----:B------:R-:W-:Y:S02]  /*0620*/  SHF.R.S32.HI R7, RZ, 0x1f, R6 ;  /* 0x0000001fff077819 */ /* 0x000fe40000011406 */
[----:B------:R-:W-:Y:S01]  /*0630*/  LEA.HI R19, R16, R12, RZ, 0x3 ;  /* 0x0000000c10137211 */ /* 0x000fe200078f18ff */
[----:B------:R-:W-:Y:S01]  /*0640*/  IMAD.HI.U32 R14, R5, R0, R4 ;  /* 0x00000000050e7227 */ /* 0x000fe200078e0004 */
[----:B------:R-:W-:-:S03]  /*0650*/  LEA.HI.X.SX32 R0, R11, R7, 0x1, P0 ;  /* 0x000000070b007211 */ /* 0x000fc600000f0eff */
[----:B------:R-:W-:Y:S01]  /*0660*/  IMAD.WIDE.U32 R4, R23, UR4, R2 ;  /* 0x0000000417047c25 */ /* 0x000fe2000f8e0002 */
[----:B------:R-:W-:-:S03]  /*0670*/  ULDC.64 UR4, c[0x0][0x258] ;  /* 0x0000960000047ab9 */ /* 0x000fc60000000a00 */
[C---:B------:R-:W-:Y:S02]  /*0680*/  IMAD R9, R0.reuse, UR8, RZ ;  /* 0x0000000800097c24 */ /* 0x040fe4000f8e02ff */
[----:B------:R-:W-:Y:S02]  /*0690*/  IMAD R0, R0, UR6, RZ ;  /* 0x0000000600007c24 */ /* 0x000fe4000f8e02ff */
[----:B------:R-:W-:Y:S02]  /*06a0*/  IMAD.IADD R5, R5, 0x1, R10 ;  /* 0x0000000105057824 */ /* 0x000fe400078e020a */
[C---:B------:R-:W-:Y:S02]  /*06b0*/  IMAD R15, R8.reuse, UR9, R9 ;  /* 0x00000009080f7c24 */ /* 0x040fe4000f8e0209 */
[C---:B------:R-:W-:Y:S02]  /*06c0*/  IMAD R0, R8.reuse, UR7, R0 ;  /* 0x0000000708007c24 */ /* 0x040fe4000f8e0200 */
[----:B------:R-:W-:-:S04]  /*06d0*/  IMAD.WIDE.U32 R10, R8, UR8, R2 ;  /* 0x00000008080a7c25 */ /* 0x000fc8000f8e0002 */
[----:B------:R-:W-:-:S04]  /*06e0*/  IMAD.WIDE.U32 R8, R8, UR6, R2 ;  /* 0x0000000608087c25 */ /* 0x000fc8000f8e0002 */
[----:B------:R-:W-:-:S04]  /*06f0*/  IMAD.HI.U32 R14, R14, R24, RZ ;  /* 0x000000180e0e7227 */ /* 0x000fc800078e00ff */
[----:B------:R-:W-:Y:S02]  /*0700*/  IMAD.IADD R9, R9, 0x1, R0 ;  /* 0x0000000109097824 */ /* 0x000fe400078e0200 */
[----:B------:R-:W-:Y:S02]  /*0710*/  IMAD.MOV R0, RZ, RZ, -R14 ;  /* 0x000000ffff007224 */ /* 0x000fe400078e0a0e */
[----:B------:R-:W-:Y:S01]  /*0720*/  IMAD.WIDE.U32 R2, R25, UR4, R4 ;  /* 0x0000000419027c25 */ /* 0x000fe2000f8e0004 */
[----:B------:R-:W-:-:S03]  /*0730*/  LOP3.LUT R4, R19, 0xfffffff8, RZ, 0xc0, !PT ;  /* 0xfffffff813047812 */ /* 0x000fc600078ec0ff */
[----:B------:R-:W-:Y:S02]  /*0740*/  IMAD R0, R17, R0, R24 ;  /* 0x0000000011007224 */ /* 0x000fe400078e0218 */
[----:B------:R-:W-:Y:S02]  /*0750*/  IMAD R13, R13, UR4, RZ ;  /* 0x000000040d0d7c24 */ /* 0x000fe4000f8e02ff */
[----:B------:R-:W-:Y:S01]  /*0760*/  IMAD.IADD R82, R12, 0x1, -R4 ;  /* 0x000000010c527824 */ /* 0x000fe200078e0a04 */
[----:B------:R-:W-:Y:S01]  /*0770*/  ISETP.GT.U32.AND P0, PT, R17, R0, PT ;  /* 0x000000001100720c */ /* 0x000fe20003f04070 */
[----:B------:R-:W-:Y:S01]  /*0780*/  IMAD R13, R25, UR5, R13 ;  /* 0x00000005190d7c24 */ /* 0x000fe2000f8e020d */
[----:B------:R-:W-:Y:S01]  /*0790*/  ULDC.64 UR4, c[0x0][0x238] ;  /* 0x00008e0000047ab9 */ /* 0x000fe20000000a00 */
[----:B------:R-:W-:-:S04]  /*07a0*/  IMAD.WIDE R4, R27, 0x80, R6 ;  /* 0x000000801b047825 */ /* 0x000fc800078e0206 */
[----:B------:R-:W-:Y:S02]  /*07b0*/  IMAD.IADD R3, R3, 0x1, R13 ;  /* 0x0000000103037824 */ /* 0x000fe400078e020d */
[----:B------:R-:W-:Y:S02]  /*07c0*/  IMAD R5, R5, UR12, RZ ;  /* 0x0000000c05057c24 */ /* 0x000fe4000f8e02ff */
[----:B------:R-:W-:Y:S02]  /*07d0*/  IMAD R16, R18, UR4, RZ ;  /* 0x0000000412107c24 */ /* 0x000fe4000f8e02ff */
[C---:B------:R-:W-:Y:S02]  /*07e0*/  IMAD R7, R4.reuse, UR13, R5 ;  /* 0x0000000d04077c24 */ /* 0x040fe4000f8e0205 */
[----:B------:R-:W-:-:S04]  /*07f0*/  IMAD.WIDE.U32 R2, R4, UR12, R2 ;  /* 0x0000000c04027c25 */ /* 0x000fc8000f8e0002 */
[----:B------:R-:W-:Y:S02]  /*0800*/  @!P0 IMAD.IADD R0, R0, 0x1, -R17 ;  /* 0x0000000100008824 */ /* 0x000fe400078e0a11 */
[C---:B------:R-:W-:Y:S02]  /*0810*/  IMAD R16, R23.reuse, UR5, R16 ;  /* 0x0000000517107c24 */ /* 0x040fe4000f8e0210 */
[----:B------:R-:W-:Y:S01]  /*0820*/  IMAD.WIDE.U32 R4, R23, UR4, R8 ;  /* 0x0000000417047c25 */ /* 0x000fe2000f8e0008 */
[----:B------:R-:W-:Y:S01]  /*0830*/  ULDC.64 UR4, c[0x0][0x210] ;  /* 0x0000840000047ab9 */ /* 0x000fe20000000a00 */
[----:B------:R-:W-:Y:S02]  /*0840*/  ISETP.GE.U32.AND P3, PT, R0, R17, PT ;  /* 0x000000110000720c */ /* 0x000fe40003f66070 */
[----:B------:R-:W-:Y:S01]  /*0850*/  IMAD.IADD R11, R11, 0x1, R15 ;  /* 0x000000010b0b7824 */ /* 0x000fe200078e020f */
[----:B------:R-:W-:Y:S01]  /*0860*/  LEA R8, P1, R2, UR4, 0x1 ;  /* 0x0000000402087c11 */ /* 0x000fe2000f8208ff */
[----:B------:R-:W-:Y:S01]  /*0870*/  IMAD R6, R18, UR10, RZ ;  /* 0x0000000a12067c24 */ /* 0x000fe2000f8e02ff */
[-C--:B------:R-:W-:Y:S01]  /*0880*/  LOP3.LUT R0, R25, R26.reuse, RZ, 0x3c, !PT ;  /* 0x0000001a19007212 */ /* 0x080fe200078e3cff */
[----:B------:R-:W-:Y:S01]  /*0890*/  IMAD.IADD R3, R3, 0x1, R7 ;  /* 0x0000000103037824 */ /* 0x000fe200078e0207 */
[----:B------:R-:W-:Y:S01]  /*08a0*/  USHF.L.U64.HI UR4, UR12, 0x5, UR13 ;  /* 0x000000050c047899 */ /* 0x000fe2000801020d */
[C---:B------:R-:W-:Y:S01]  /*08b0*/  IMAD R6, R23.reuse, UR11, R6 ;  /* 0x0000000b17067c24 */ /* 0x040fe2000f8e0206 */
[----:B------:R-:W-:Y:S01]  /*08c0*/  USHF.L.U64.HI UR12, UR8, 0x7, UR9 ;  /* 0x00000007080c7899 */ /* 0x000fe20008010209 */
[----:B------:R-:W-:Y:S01]  /*08d0*/  IMAD.WIDE.U32 R10, R23, UR10, R10 ;  /* 0x0000000a170a7c25 */ /* 0x000fe2000f8e000a */
[----:B------:R-:W-:Y:S01]  /*08e0*/  LEA.HI.X R9, R2, UR5, R3, 0x1, P1 ;  /* 0x0000000502097c11 */ /* 0x000fe200088f0c03 */
[----:B------:R-:W-:Y:S01]  /*08f0*/  UMOV UR5, 0x400 ;  /* 0x0000040000057882 */ /* 0x000fe20000000000 */
[----:B------:R-:W-:Y:S01]  /*0900*/  ISETP.GE.AND P1, PT, R0, RZ, PT ;  /* 0x000000ff0000720c */ /* 0x000fe20003f26270 */
[----:B------:R-:W-:Y:S01]  /*0910*/  IMAD.IADD R11, R11, 0x1, R6 ;  /* 0x000000010b0b7824 */ /* 0x000fe200078e0206 */
[----:B--2---:R-:W-:Y:S01]  /*0920*/  ULEA UR5, UR16, UR5, 0x18 ;  /* 0x0000000510057291 */ /* 0x004fe2000f8ec03f */
[----:B------:R-:W-:Y:S01]  /*0930*/  @!P0 VIADD R14, R14, 0x1 ;  /* 0x000000010e0e8836 */ /* 0x000fe20000000000 */
[----:B------:R-:W-:Y:S01]  /*0940*/  IADD3 R6, P0, R8, UR17, RZ ;  /* 0x0000001108067c10 */ /* 0x000fe2000ff1e0ff */
[----:B------:R-:W-:Y:S01]  /*0950*/  IMAD.IADD R17, R5, 0x1, R16 ;  /* 0x0000000105117824 */ /* 0x000fe200078e0210 */
[----:B------:R-:W-:Y:S01]  /*0960*/  ULDC.64 UR10, c[0x0][0x260] ;  /* 0x00009800000a7ab9 */ /* 0x000fe20000000a00 */
[----:B------:R-:W-:Y:S01]  /*0970*/  IMAD.MOV.U32 R16, RZ, RZ, R4 ;  /* 0x000000ffff107224 */ /* 0x000fe200078e0004 */
[----:B------:R-:W-:Y:S01]  /*0980*/  IADD3.X R7, R9, UR4, RZ, P0, !PT ;  /* 0x0000000409077c10 */ /* 0x000fe200087fe4ff */
[----:B------:R-:W-:Y:S01]  /*0990*/  @P3 VIADD R14, R14, 0x1 ;  /* 0x000000010e0e3836 */ /* 0x000fe20000000000 */
[----:B------:R-:W-:Y:S01]  /*09a0*/  IADD3 R4, P0, R6, UR17, RZ ;  /* 0x0000001106047c10 */ /* 0x000fe2000ff1e0ff */
[----:B------:R-:W-:Y:S01]  /*09b0*/  USHF.L.U32 UR13, UR8, 0x7, URZ ;  /* 0x00000007080d7899 */ /* 0x000fe2000800063f */
[----:B------:R-:W-:Y:S01]  /*09c0*/  LEA R242, R242, UR5, 0x1 ;  /* 0x00000005f2f27c11 */ /* 0x000fe2000f8e08ff */
[----:B------:R-:W-:Y:S01]  /*09d0*/  @!P1 IMAD.MOV R14, RZ, RZ, -R14 ;  /* 0x000000ffff0e9224 */ /* 0x000fe200078e0a0e */
[----:B------:R-:W-:Y:S01]  /*09e0*/  IADD3.X R5, R7, UR4, RZ, P0, !PT ;  /* 0x0000000407057c10 */ /* 0x000fe200087fe4ff */
[----:B------:R-:W-:Y:S01]  /*09f0*/  USHF.L.U32 UR16, UR8, 0x5, URZ ;  /* 0x0000000508107899 */ /* 0x000fe2000800063f */
[----:B------:R-:W-:Y:S01]  /*0a00*/  IADD3 R2, P0, R4, UR17, RZ ;  /* 0x0000001104027c10 */ /* 0x000fe2000ff1e0ff */
[----:B------:R-:W-:Y:S01]  /*0a10*/  @!PT LDS RZ, [RZ] ;  /* 0x00000000fffff984 */ /* 0x000fe20000000800 */
[----:B------:R-:W-:Y:S01]  /*0a20*/  @!PT LDS RZ, [RZ] ;  /* 0x00000000fffff984 */ /* 0x000fe20000000800 */
[----:B------:R-:W-:Y:S01]  /*0a30*/  @!PT LDS RZ, [RZ] ;  /* 0x00000000fffff984 */ /* 0x000fe20000000800 */
[----:B------:R-:W-:Y:S01]  /*0a40*/  LDGSTS.E.BYPASS.LTC128B.128 [R242], desc[UR14][R8.64] ;  /* 0x0000000008f27fae */ /* 0x000fe2000b901d4e */
[----:B------:R-:W-:-:S02]  /*0a50*/  @!P2 LOP3.LUT R14, RZ, R26, RZ, 0x33, !PT ;  /* 0x0000001aff0ea212 */ /* 0x000fc400078e33ff */
[----:B------:R-:W-:Y:S01]  /*0a60*/  IADD3.X R3, R5, UR4, RZ, P0, !PT ;  /* 0x0000000405037c10 */ /* 0x000fe200087fe4ff */
[----:B------:R1:W-:Y:S01]  /*0a70*/  LDGSTS.E.BYPASS.LTC128B.128 [R242+0x800], desc[UR14][R6.64] ;  /* 0x0080000006f27fae */ /* 0x0003e2000b901d4e */
[----:B------:R-:W-:Y:S01]  /*0a80*/  SHF.R.S32.HI R15, RZ, 0x1f, R14 ;  /* 0x0000001fff0f7819 */ /* 0x000fe2000001140e */
[----:B------:R-:W-:Y:S01]  /*0a90*/  IMAD.WIDE.U32 R28, R14, UR10, R10 ;  /* 0x0000000a0e1c7c25 */ /* 0x000fe2000f8e000a */
[----:B------:R-:W-:Y:S01]  /*0aa0*/  SHF.R.S32.HI R18, RZ, 0x1f, R83 ;  /* 0x0000001fff127819 */ /* 0x000fe20000011453 */
[----:B------:R2:W-:Y:S02]  /*0ab0*/  LDGSTS.E.BYPASS.LTC128B.128 [R242+0x1000], desc[UR14][R4.64] ;  /* 0x0100000004f27fae */ /* 0x0005e4000b901d4e */
[----:B------:R-:W-:Y:S02]  /*0ac0*/  IMAD R0, R15, UR10, RZ ;  /* 0x0000000a0f007c24 */ /* 0x000fe4000f8e02ff */
[----:B------:R4:W-:Y:S01]  /*0ad0*/  LDGSTS.E.BYPASS.LTC128B.128 [R242+0x1800], desc[UR14][R2.64] ;  /* 0x0180000002f27fae */ /* 0x0009e2000b901d4e */
[----:B------:R-:W-:-:S02]  /*0ae0*/  IMAD.MOV.U32 R12, RZ, RZ, R28 ;  /* 0x000000ffff0c7224 */ /* 0x000fc400078e001c */
[----:B------:R-:W-:Y:S01]  /*0af0*/  IMAD R0, R14, UR11, R0 ;  /* 0x0000000b0e007c24 */ /* 0x000fe2000f8e0200 */
[----:B------:R-:W-:Y:S01]  /*0b00*/  STL.64 [R1+0x60], R28 ;  /* 0x0000601c01007387 */ /* 0x000fe20000100a00 */
[----:B------:R-:W-:Y:S02]  /*0b10*/  ULDC.64 UR10, c[0x0][0x218] ;  /* 0x00008600000a7ab9 */ /* 0x000fe40000000a00 */
[----:B------:R-:W-:-:S05]  /*0b20*/  IMAD.IADD R13, R29, 0x1, R0 ;  /* 0x000000011d0d7824 */ /* 0x000fca00078e0200 */
[----:B------:R5:W-:Y:S01]  /*0b30*/  STL.64 [R1+0x50], R12 ;  /* 0x0000500c01007387 */ /* 0x000be20000100a00 */
[----:B-1----:R-:W-:-:S04]  /*0b40*/  IMAD.WIDE.U32 R6, R83, UR13, R12 ;  /* 0x0000000d53067c25 */ /* 0x002fc8000f8e000c */
[----:B--2---:R-:W-:Y:S01]  /*0b50*/  IMAD R4, R83, UR12, RZ ;  /* 0x0000000c53047c24 */ /* 0x004fe2000f8e02ff */
[----:B----4-:R-:W-:-:S03]  /*0b60*/  IADD3 R2, P0, R2, UR17, RZ ;  /* 0x0000001102027c10 */ /* 0x010fc6000ff1e0ff */
[----:B------:R-:W-:Y:S01]  /*0b70*/  IMAD R0, R18, UR13, R4 ;  /* 0x0000000d12007c24 */ /* 0x000fe2000f8e0204 */
[----:B------:R-:W-:-:S03]  /*0b80*/  IADD3.X R3, R3, UR4, RZ, P0, !PT ;  /* 0x0000000403037c10 */ /* 0x000fc600087fe4ff */
[----:B------:R-:W-:Y:S02]  /*0b90*/  IMAD.IADD R0, R7, 0x1, R0 ;  /* 0x0000000107007824 */ /* 0x000fe400078e0200 */
[----:B------:R1:W-:Y:S02]  /*0ba0*/  LDGSTS.E.BYPASS.LTC128B.128 [R242+0x2000], desc[UR14][R2.64] ;  /* 0x0200000002f27fae */ /* 0x0003e4000b901d4e */
[----:B-1----:R-:W-:-:S04]  /*0bb0*/  IADD3 R2, P0, R2, UR17, RZ ;  /* 0x0000001102027c10 */ /* 0x002fc8000ff1e0ff */
[----:B------:R-:W-:Y:S02]  /*0bc0*/  IADD3.X R3, R3, UR4, RZ, P0, !PT ;  /* 0x0000000403037c10 */ /* 0x000fe400087fe4ff */
[----:B------:R-:W-:Y:S02]  /*0bd0*/  IADD3 R4, P1, R2, UR17, RZ ;  /* 0x0000001102047c10 */ /* 0x000fe4000ff3e0ff */
[----:B-----5:R-:W-:Y:S01]  /*0be0*/  LEA R12, P0, R6, UR10, 0x1 ;  /* 0x0000000a060c7c11 */ /* 0x020fe2000f8008ff */
[----:B------:R1:W-:Y:S01]  /*0bf0*/  LDGSTS.E.BYPASS.LTC128B.128 [R242+0x2800], desc[UR14][R2.64] ;  /* 0x0280000002f27fae */ /* 0x0003e2000b901d4e */
[----:B------:R-:W-:Y:S02]  /*0c00*/  IADD3.X R5, R3, UR4, RZ, P1, !PT ;  /* 0x0000000403057c10 */ /* 0x000fe40008ffe4ff */
[----:B------:R-:W-:Y:S01]  /*0c10*/  IADD3 R8, P1, R4, UR17, RZ ;  /* 0x0000001104087c10 */ /* 0x000fe2000ff3e0ff */
[----:B------:R-:W-:Y:S01]  /*0c20*/  USHF.L.U64.HI UR17, UR8, 0x5, UR9 ;  /* 0x0000000508117899 */ /* 0x000fe20008010209 */
[----:B------:R-:W-:Y:S01]  /*0c30*/  LEA.HI.X R13, R6, UR11, R0, 0x1, P0 ;  /* 0x0000000b060d7c11 */ /* 0x000fe200080f0c00 */
[----:B------:R-:W-:Y:S01]  /*0c40*/  LDGSTS.E.BYPASS.LTC128B.128 [R242+0x3000], desc[UR14][R4.64] ;  /* 0x0300000004f27fae */ /* 0x000fe2000b901d4e */
[----:B------:R-:W-:Y:S01]  /*0c50*/  IADD3.X R9, R5, UR4, RZ, P1, !PT ;  /* 0x0000000405097c10 */ /* 0x000fe20008ffe4ff */
[----:B------:R-:W-:Y:S01]  /*0c60*/  ULDC.64 UR8, c[0x0][0x268] ;  /* 0x00009a0000087ab9 */ /* 0x000fe20000000a00 */
[----:B------:R-:W-:Y:S01]  /*0c70*/  UIADD3 UR4, UR5, 0x4000, URZ ;  /* 0x0000400005047890 */ /* 0x000fe2000fffe03f */
[----:B------:R-:W-:-:S02]  /*0c80*/  IMAD R0, R15, UR8, RZ ;  /* 0x000000080f007c24 */ /* 0x000fc4000f8e02ff */
[----:B------:R2:W-:Y:S01]  /*0c90*/  LDGSTS.E.BYPASS.LTC128B.128 [R242+0x3800], desc[UR14][R8.64] ;  /* 0x0380000008f27fae */ /* 0x0005e2000b901d4e */
[----:B------:R-:W-:-:S03]  /*0ca0*/  IMAD.WIDE.U32 R16, R14, UR8, R16 ;  /* 0x000000080e107c25 */ /* 0x000fc6000f8e0010 */
[----:B------:R-:W-:Y:S01]  /*0cb0*/  LDGSTS.E.BYPASS.LTC128B.128 [R242+0x4000], desc[UR14][R12.64] ;  /* 0x040000000cf27fae */ /* 0x000fe2000b901d4e */
[----:B------:R-:W-:Y:S01]  /*0cc0*/  IMAD R14, R14, UR9, R0 ;  /* 0x000000090e0e7c24 */ /* 0x000fe2000f8e0200 */
[----:B------:R-:W-:Y:S01]  /*0cd0*/  ULDC.64 UR8, c[0x0][0x220] ;  /* 0x0000880000087ab9 */ /* 0x000fe20000000a00 */
[----:B------:R-:W-:Y:S01]  /*0ce0*/  IMAD R0, R18, UR6, RZ ;  /* 0x0000000612007c24 */ /* 0x000fe2000f8e02ff */
[----:B------:R-:W-:Y:S03]  /*0cf0*/  STL.64 [R1+0x58], R16 ;  /* 0x0000581001007387 */ /* 0x000fe60000100a00 */
[----:B------:R-:W-:Y:S01]  /*0d00*/  IMAD R0, R83, UR7, R0 ;  /* 0x0000000753007c24 */ /* 0x000fe2000f8e0200 */
[----:B-1----:R-:W-:-:S04]  /*0d10*/  IADD3 R2, P0, R12, UR16, RZ ;  /* 0x000000100c027c10 */ /* 0x002fc8000ff1e0ff */
[----:B------:R-:W-:Y:S02]  /*0d20*/  IADD3.X R3, R13, UR17, RZ, P0, !PT ;  /* 0x000000110d037c10 */ /* 0x000fe400087fe4ff */
[----:B------:R-:W-:-:S03]  /*0d30*/  IADD3 R6, P0, R2, UR16, RZ ;  /* 0x0000001002067c10 */ /* 0x000fc6000ff1e0ff */
[----:B------:R1:W-:Y:S01]  /*0d40*/  LDGSTS.E.BYPASS.LTC128B.128 [R242+0x4800], desc[UR14][R2.64] ;  /* 0x0480000002f27fae */ /* 0x0003e2000b901d4e */
[----:B------:R-:W-:Y:S02]  /*0d50*/  IADD3.X R7, R3, UR17, RZ, P0, !PT ;  /* 0x0000001103077c10 */ /* 0x000fe400087fe4ff */
[----:B------:R-:W-:-:S03]  /*0d60*/  IADD3 R10, P0, R6, UR16, RZ ;  /* 0x00000010060a7c10 */ /* 0x000fc6000ff1e0ff */
[----:B------:R4:W-:Y:S01]  /*0d70*/  LDGSTS.E.BYPASS.LTC128B.128 [R242+0x5000], desc[UR14][R6.64] ;  /* 0x0500000006f27fae */ /* 0x0009e2000b901d4e */
[----:B------:R-:W-:Y:S02]  /*0d80*/  IADD3.X R11, R7, UR17, RZ, P0, !PT ;  /* 0x00000011070b7c10 */ /* 0x000fe400087fe4ff */
[----:B--2---:R-:W-:-:S03]  /*0d90*/  IADD3 R8, P0, R10, UR16, RZ ;  /* 0x000000100a087c10 */ /* 0x004fc6000ff1e0ff */
[----:B------:R-:W-:Y:S01]  /*0da0*/  LDGSTS.E.BYPASS.LTC128B.128 [R242+0x5800], desc[UR14][R10.64] ;  /* 0x058000000af27fae */ /* 0x000fe2000b901d4e */
[----:B------:R-:W-:Y:S02]  /*0db0*/  IADD3.X R9, R11, UR17, RZ, P0, !PT ;  /* 0x000000110b097c10 */ /* 0x000fe400087fe4ff */
[----:B------:R-:W-:-:S03]  /*0dc0*/  IADD3 R4, P0, R8, UR16, RZ ;  /* 0x0000001008047c10 */ /* 0x000fc6000ff1e0ff */
[----:B------:R-:W-:Y:S01]  /*0dd0*/  LDGSTS.E.BYPASS.LTC128B.128 [R242+0x6000], desc[UR14][R8.64] ;  /* 0x0600000008f27fae */ /* 0x000fe2000b901d4e */
[----:B------:R-:W-:-:S05]  /*0de0*/  IADD3.X R5, R9, UR17, RZ, P0, !PT ;  /* 0x0000001109057c10 */ /* 0x000fca00087fe4ff */
[----:B------:R2:W-:Y:S01]  /*0df0*/  LDGSTS.E.BYPASS.LTC128B.128 [R242+0x6800], desc[UR14][R4.64] ;  /* 0x0680000004f27fae */ /* 0x0005e2000b901d4e */
[----:B-1----:R-:W-:-:S04]  /*0e00*/  IADD3 R2, P0, R4, UR16, RZ ;  /* 0x0000001004027c10 */ /* 0x002fc8000ff1e0ff */
[----:B------:R-:W-:Y:S02]  /*0e10*/  IADD3.X R3, R5, UR17, RZ, P0, !PT ;  /* 0x0000001105037c10 */ /* 0x000fe400087fe4ff */
[----:B----4-:R-:W-:-:S03]  /*0e20*/  IADD3 R6, P0, R2, UR16, RZ ;  /* 0x0000001002067c10 */ /* 0x010fc6000ff1e0ff */
[----:B------:R1:W-:Y:S01]  /*0e30*/  LDGSTS.E.BYPASS.LTC128B.128 [R242+0x7000], desc[UR14][R2.64] ;  /* 0x0700000002f27fae */ /* 0x0003e2000b901d4e */
[----:B------:R-:W-:-:S05]  /*0e40*/  IADD3.X R7, R3, UR17, RZ, P0, !PT ;  /* 0x0000001103077c10 */ /* 0x000fca00087fe4ff */
[----:B------:R4:W-:Y:S04]  /*0e50*/  LDGSTS.E.BYPASS.LTC128B.128 [R242+0x7800], desc[UR14][R6.64] ;  /* 0x0780000006f27fae */ /* 0x0009e8000b901d4e */
[----:B------:R-:W0:Y:S01]  /*0e60*/  LDGDEPBAR ;  /* 0x00000000000079af */ /* 0x000e220000000000 */
[----:B--2---:R-:W-:-:S04]  /*0e70*/  IMAD.WIDE.U32 R4, R83, UR6, RZ ;  /* 0x0000000653047c25 */ /* 0x004fc8000f8e00ff */
[----:B-1----:R-:W-:Y:S02]  /*0e80*/  IMAD.IADD R2, R5, 0x1, R0 ;  /* 0x0000000105027824 */ /* 0x002fe400078e0200 */
[----:B------:R-:W-:Y:S02]  /*0e90*/  IMAD.SHL.U32 R0, R80, 0x40, RZ ;  /* 0x0000004050007824 */ /* 0x000fe400078e00ff */
[----:B------:R-:W-:Y:S01]  /*0ea0*/  IMAD.IADD R3, R17, 0x1, R14 ;  /* 0x0000000111037824 */ /* 0x000fe200078e020e */
[----:B----4-:R-:W-:Y:S01]  /*0eb0*/  LEA R6, P0, R4, R16, 0x7 ;  /* 0x0000001004067211 */ /* 0x010fe200078038ff */
[----:B------:R-:W-:-:S04]  /*0ec0*/  DEPBAR.LE SB0, 0x0 ;  /* 0x000080000000791a */ /* 0x000fc80000000000 */
[----:B------:R-:W-:Y:S01]  /*0ed0*/  LOP3.LUT R0, R0, 0x1c0, RZ, 0xc0, !PT ;  /* 0x000001c000007812 */ /* 0x000fe200078ec0ff */
[----:B------:R-:W-:Y:S01]  /*0ee0*/  IMAD.SHL.U32 R5, R82, 0x40, RZ ;  /* 0x0000004052057824 */ /* 0x000fe200078e00ff */
[----:B------:R1:W-:Y:S01]  /*0ef0*/  STL [R1+0x4c], R3 ;  /* 0x00004c0301007387 */ /* 0x0003e20000100800 */
[----:B------:R-:W-:Y:S01]  /*0f00*/  LEA.HI.X R7, R4, R3, R2, 0x7, P0 ;  /* 0x0000000304077211 */ /* 0x000fe200000f3c02 */
[----:B------:R-:W-:Y:S01]  /*0f10*/  IMAD.SHL.U32 R4, R20, 0x8, RZ ;  /* 0x0000000814047824 */ /* 0x000fe200078e00ff */
[----:B------:R-:W-:Y:S01]  /*0f20*/  LOP3.LUT R8, R0, 0x8, R21, 0xf8, !PT ;  /* 0x0000000800087812 */ /* 0x000fe200078ef815 */
[----:B------:R-:W-:Y:S01]  /*0f30*/  BAR.SYNC.DEFER_BLOCKING 0x0 ;  /* 0x0000000000007b1d */ /* 0x000fe20000010000 */
[----:B------:R-:W-:Y:S02]  /*0f40*/  LEA R2, P0, R6, UR8, 0x1 ;  /* 0x0000000806027c11 */ /* 0x000fe4000f8008ff */
[----:B-1----:R-:W-:Y:S02]  /*0f50*/  SHF.R.U32.HI R3, RZ, 0x3, R0 ;  /* 0x00000003ff037819 */ /* 0x002fe40000011600 */
[----:B------:R-:W-:-:S02]  /*0f60*/  LOP3.LUT R0, R5, 0x1c0, RZ, 0xc0, !PT ;  /* 0x000001c005007812 */ /* 0x000fc400078ec0ff */
[----:B------:R-:W-:Y:S02]  /*0f70*/  LOP3.LUT R8, R8, R3, RZ, 0x3c, !PT ;  /* 0x0000000308087212 */ /* 0x000fe400078e3cff */
[----:B------:R-:W-:Y:S02]  /*0f80*/  LEA.HI.X R3, R6, UR9, R7, 0x1, P0 ;  /* 0x0000000906037c11 */ /* 0x000fe400080f0c07 */
[----:B------:R-:W-:Y:S02]  /*0f90*/  IADD3 R6, P0, R2, UR20, RZ ;  /* 0x0000001402067c10 */ /* 0x000fe4000ff1e0ff */
[----:B------:R-:W-:Y:S01]  /*0fa0*/  LOP3.LUT R5, R0, 0x8, R4, 0xf8, !PT ;  /* 0x0000000800057812 */ /* 0x000fe200078ef804 */
[----:B------:R-:W-:Y:S01]  /*0fb0*/  @!PT LDS RZ, [RZ] ;  /* 0x00000000fffff984 */ /* 0x000fe20000000800 */
[----:B------:R-:W-:Y:S01]  /*0fc0*/  @!PT LDS RZ, [RZ] ;  /* 0x00000000fffff984 */ /* 0x000fe20000000800 */
[----:B------:R-:W-:Y:S01]  /*0fd0*/  @!PT LDS RZ, [RZ] ;  /* 0x00000000fffff984 */ /* 0x000fe20000000800 */
[----:B------:R1:W-:Y:S01]  /*0fe0*/  LDGSTS.E.BYPASS.LTC128B.128 [R242+0x8000], desc[UR14][R2.64] ;  /* 0x0800000002f27fae */ /* 0x0003e2000b901d4e */
[----:B------:R-:W-:Y:S01]  /*0ff0*/  SHF.R.U32.HI R4, RZ, 0x3, R0 ;  /* 0x00000003ff047819 */ /* 0x000fe20000011600 */
[----:B------:R-:W-:Y:S01]  /*1000*/  IMAD R0, R20, 0x200, R8 ;  /* 0x0000020014007824 */ /* 0x000fe200078e0208 */
[----:B------:R-:W-:-:S02]  /*1010*/  IADD3 R8, P1, R6, UR20, RZ ;  /* 0x0000001406087c10 */ /* 0x000fc4000ff3e0ff */
[----:B------:R-:W-:Y:S02]  /*1020*/  IADD3.X R7, R3, UR21, RZ, P0, !PT ;  /* 0x0000001503077c10 */ /* 0x000fe400087fe4ff */
[----:B------:R-:W-:Y:S02]  /*1030*/  LOP3.LUT R252, R5, R4, RZ, 0x3c, !PT ;  /* 0x0000000405fc7212 */ /* 0x000fe400078e3cff */
[----:B------:R-:W-:Y:S01]  /*1040*/  IADD3 R4, P0, R8, UR20, RZ ;  /* 0x0000001408047c10 */ /* 0x000fe2000ff1e0ff */
[----:B------:R2:W-:Y:S01]  /*1050*/  LDGSTS.E.BYPASS.LTC128B.128 [R242+0x8800], desc[UR14][R6.64] ;  /* 0x0880000006f27fae */ /* 0x0005e2000b901d4e */
[----:B------:R-:W-:Y:S02]  /*1060*/  IADD3.X R9, R7, UR21, RZ, P1, !PT ;  /* 0x0000001507097c10 */ /* 0x000fe40008ffe4ff */
[----:B------:R-:W-:Y:S02]  /*1070*/  LEA R229, R0, UR4, 0x1 ;  /* 0x0000000400e57c11 */ /* 0x000fe4000f8e08ff */
[----:B------:R-:W-:Y:S01]  /*1080*/  IADD3.X R5, R9, UR21, RZ, P0, !PT ;  /* 0x0000001509057c10 */ /* 0x000fe200087fe4ff */
[----:B------:R4:W-:Y:S02]  /*1090*/  LDGSTS.E.BYPASS.LTC128B.128 [R242+0x9000], desc[UR14][R8.64] ;  /* 0x0900000008f27fae */ /* 0x0009e4000b901d4e */
[----:B------:R-:W-:-:S02]  /*10a0*/  VIADD R234, R229, 0x40 ;  /* 0x00000040e5ea7836 */ /* 0x000fc40000000000 */
[----:B------:R5:W-:Y:S01]  /*10b0*/  LDGSTS.E.BYPASS.LTC128B.128 [R242+0x9800], desc[UR14][R4.64] ;  /* 0x0980000004f27fae */ /* 0x000be2000b901d4e */
[----:B-1----:R-:W-:Y:S01]  /*10c0*/  IMAD.SHL.U32 R3, R19, 0x40, RZ ;  /* 0x0000004013037824 */ /* 0x002fe200078e00ff */
[----:B------:R-:W-:-:S04]  /*10d0*/  IADD3 R2, P1, R4, UR20, RZ ;  /* 0x0000001404027c10 */ /* 0x000fc8000ff3e0ff */
[----:B------:R-:W-:Y:S02]  /*10e0*/  LOP3.LUT R10, R3, 0xfffffe00, RZ, 0xc0, !PT ;  /* 0xfffffe00030a7812 */ /* 0x000fe400078ec0ff */
[----:B------:R-:W-:Y:S02]  /*10f0*/  IADD3.X R3, R5, UR21, RZ, P1, !PT ;  /* 0x0000001505037c10 */ /* 0x000fe40008ffe4ff */
[----:B--2---:R-:W-:Y:S01]  /*1100*/  IADD3 R6, P0, R2, UR20, RZ ;  /* 0x0000001402067c10 */ /* 0x004fe2000ff1e0ff */
[----:B------:R-:W-:Y:S03]  /*1110*/  STL [R1+0xc], R10 ;  /* 0x00000c0a01007387 */ /* 0x000fe60000100800 */
[----:B------:R-:W-:Y:S01]  /*1120*/  IADD3.X R7, R3, UR21, RZ, P0, !PT ;  /* 0x0000001503077c10 */ /* 0x000fe200087fe4ff */
[----:B------:R1:W-:Y:S01]  /*1130*/  LDGSTS.E.BYPASS.LTC128B.128 [R242+0xa000], desc[UR14][R2.64] ;  /* 0x0a00000002f27fae */ /* 0x0003e2000b901d4e */
[----:B----4-:R-:W-:-:S03]  /*1140*/  IMAD R9, R235, 0x400, R10 ;  /* 0x00000400eb097824 */ /* 0x010fc600078e020a */
[----:B------:R-:W-:Y:S01]  /*1150*/  LDGSTS.E.BYPASS.LTC128B.128 [R242+0xa800], desc[UR14][R6.64] ;  /* 0x0a80000006f27fae */ /* 0x000fe2000b901d4e */
[----:B-----5:R-:W-:-:S04]  /*1160*/  IADD3 R4, P1, R6, UR20, RZ ;  /* 0x0000001406047c10 */ /* 0x020fc8000ff3e0ff */
[----:B------:R-:W-:Y:S02]  /*1170*/  IADD3 R8, P0, R4, UR20, RZ ;  /* 0x0000001404087c10 */ /* 0x000fe4000ff1e0ff */
[----:B------:R-:W-:Y:S02]  /*1180*/  IADD3.X R5, R7, UR21, RZ, P1, !PT ;  /* 0x0000001507057c10 */ /* 0x000fe40008ffe4ff */
[----:B------:R-:W-:-:S03]  /*1190*/  LOP3.LUT P1, RZ, R82, 0x4, RZ, 0xc0, !PT ;  /* 0x0000000452ff7812 */ /* 0x000fc6000782c0ff */
[----:B------:R2:W-:Y:S01]  /*11a0*/  LDGSTS.E.BYPASS.LTC128B.128 [R242+0xb000], desc[UR14][R4.64] ;  /* 0x0b00000004f27fae */ /* 0x0005e2000b901d4e */
[----:B-1----:R-:W-:Y:S01]  /*11b0*/  IMAD.IADD R2, R9, 0x1, R252 ;  /* 0x0000000109027824 */ /* 0x002fe200078e02fc */
[----:B------:R-:W-:Y:S02]  /*11c0*/  IADD3.X R9, R5, UR21, RZ, P0, !PT ;  /* 0x0000001505097c10 */ /* 0x000fe400087fe4ff */
[----:B------:R-:W-:Y:S02]  /*11d0*/  LEA R3, R0, UR5, 0x1 ;  /* 0x0000000500037c11 */ /* 0x000fe4000f8e08ff */
[----:B------:R-:W-:Y:S01]  /*11e0*/  LEA R230, R2, UR5, 0x1 ;  /* 0x0000000502e67c11 */ /* 0x000fe2000f8e08ff */
[----:B------:R1:W-:Y:S01]  /*11f0*/  LDGSTS.E.BYPASS.LTC128B.128 [R242+0xb800], desc[UR14][R8.64] ;  /* 0x0b80000008f27fae */ /* 0x0003e2000b901d4e */
[----:B------:R-:W-:-:S03]  /*1200*/  LOP3.LUT P0, RZ, R80, 0x2, RZ, 0xc0, !PT ;  /* 0x0000000250ff7812 */ /* 0x000fc6000780c0ff */
[----:B------:R-:W-:Y:S04]  /*1210*/  LDSM.16.M88.4 R12, [R3+0x4000] ;  /* 0x00400000030c783b */ /* 0x000fe80000000200 */
[----:B------:R-:W-:Y:S04]  /*1220*/  LDSM.16.M88.4 R20, [R3+0x7000] ;  /* 0x007000000314783b */ /* 0x000fe80000000200 */
[----:B--2---:R-:W2:Y:S04]  /*1230*/  LDSM.16.M88.4 R4, [R230+0x2000] ;  /* 0x00200000e604783b */ /* 0x004ea80000000200 */
[----:B------:R-:W-:Y:S04]  /*1240*/  LDSM.16.M88.4 R16, [R3+0x7800] ;  /* 0x007800000310783b */ /* 0x000fe80000000200 */
[----:B------:R-:W-:Y:S04]  /*1250*/  LDSM.16.M88.4 R40, [R3+0x4800] ;  /* 0x004800000328783b */ /* 0x000fe80000000200 */
[----:B------:R-:W-:Y:S04]  /*1260*/  LDSM.16.M88.4 R36, [R3+0x5000] ;  /* 0x005000000324783b */ /* 0x000fe80000000200 */
[----:B-1----:R-:W1:Y:S04]  /*1270*/  LDSM.16.M88.4 R8, [R230] ;  /* 0x00000000e608783b */ /* 0x002e680000000200 */
[----:B------:R-:W4:Y:S04]  /*1280*/  LDSM.16.M88.4 R32, [R3+0x5800] ;  /* 0x005800000320783b */ /* 0x000f280000000200 */
[----:B------:R-:W5:Y:S04]  /*1290*/  LDSM.16.M88.4 R28, [R3+0x6000] ;  /* 0x00600000031c783b */ /* 0x000f680000000200 */
[----:B------:R3:W5:Y:S04]  /*12a0*/  LDSM.16.M88.4 R24, [R3+0x6800] ;  /* 0x006800000318783b */ /* 0x0007680000000200 */
[----:B------:R-:W0:Y:S01]  /*12b0*/  LDGDEPBAR ;  /* 0x00000000000079af */ /* 0x000e220000000000 */
[C---:B--2---:R-:W-:Y:S06]  /*12c0*/  HMMA.16816.F32.BF16 R44, R4.reuse, R12, RZ ;  /* 0x0000000c042c723c */ /* 0x044fec00000418ff */
[----:B------:R-:W-:Y:S01]  /*12d0*/  HMMA.16816.F32.BF16 R84, R4, R14, RZ ;  /* 0x0000000e0454723c */ /* 0x000fe200000418ff */
[----:B---3--:R-:W-:-:S05]  /*12e0*/  IMAD.MOV.U32 R3, RZ, RZ, 0x20 ;  /* 0x00000020ff037424 */ /* 0x008fca00078e00ff */
[----:B------:R-:W-:Y:S01]  /*12f0*/  HMMA.16816.F32.BF16 R124, R4, R20, RZ ;  /* 0x00000014047c723c */ /* 0x000fe200000418ff */
[----:B------:R-:W-:Y:S02]  /*1300*/  SEL R2, R3, 0xffffffe0, !P0 ;  /* 0xffffffe003027807 */ /* 0x000fe40004000000 */
[----:B------:R-:W-:-:S03]  /*1310*/  LOP3.LUT P0, RZ, R82, 0x2, RZ, 0xc0, !PT ;  /* 0x0000000252ff7812 */ /* 0x000fc6000780c0ff */
[C---:B-1----:R-:W-:Y:S01]  /*1320*/  HMMA.16816.F32.BF16 R164, R8.reuse, R12, RZ ;  /* 0x0000000c08a4723c */ /* 0x042fe200000418ff */
[----:B------:R-:W-:Y:S01]  /*1330*/  IMAD.IADD R228, R229, 0x1, R2 ;  /* 0x00000001e5e47824 */ /* 0x000fe200078e0202 */
[----:B------:R-:W-:Y:S02]  /*1340*/  SEL R0, R3, 0xffffffe0, !P0 ;  /* 0xffffffe003007807 */ /* 0x000fe40004000000 */
[----:B------:R-:W-:Y:S02]  /*1350*/  LOP3.LUT P0, RZ, R80, 0x4, RZ, 0xc0, !PT ;  /* 0x0000000450ff7812 */ /* 0x000fe4000780c0ff */
[----:B------:R-:W-:Y:S01]  /*1360*/  HMMA.16816.F32.BF16 R160, R8, R14, RZ ;  /* 0x0000000e08a0723c */ /* 0x000fe200000418ff */
[----:B------:R-:W-:Y:S01]  /*1370*/  LDSM.16.M88.4 R112, [R228] ;  /* 0x00000000e470783b */ /* 0x000fe20000000200 */
[----:B------:R-:W-:-:S03]  /*1380*/  IMAD.IADD R233, R230, 0x1, R0 ;  /* 0x00000001e6e97824 */ /* 0x000fc600078e0200 */
[----:B------:R-:W-:Y:S01]  /*1390*/  LDSM.16.M88.4 R96, [R228+0x2000] ;  /* 0x00200000e460783b */ /* 0x000fe20000000200 */
[----:B------:R-:W-:Y:S03]  /*13a0*/  HMMA.16816.F32.BF16 R128, R4, R22, RZ ;  /* 0x000000160480723c */ /* 0x000fe600000418ff */
[----:B------:R-:W1:Y:S03]  /*13b0*/  LDSM.16.M88.4 R12, [R233+0x2000] ;  /* 0x00200000e90c783b */ /* 0x000e660000000200 */
[----:B------:R-:W-:Y:S01]  /*13c0*/  HMMA.16816.F32.BF16 R208, R8, R20, RZ ;  /* 0x0000001408d0723c */ /* 0x000fe200000418ff */
[----:B------:R-:W2:Y:S01]  /*13d0*/  LDSM.16.M88.4 R108, [R228+0x800] ;  /* 0x00080000e46c783b */ /* 0x000ea20000000200 */
[----:B------:R-:W-:-:S03]  /*13e0*/  @P0 VIADD R234, R229, 0xffffffc0 ;  /* 0xffffffc0e5ea0836 */ /* 0x000fc60000000000 */
[----:B------:R-:W3:Y:S01]  /*13f0*/  LDSM.16.M88.4 R104, [R228+0x1000] ;  /* 0x00100000e468783b */ /* 0x000ee20000000200 */
[C---:B------:R-:W-:Y:S03]  /*1400*/  HMMA.16816.F32.BF16 R148, R8.reuse, R22, RZ ;  /* 0x000000160894723c */ /* 0x040fe600000418ff */
[----:B------:R-:W3:Y:S03]  /*1410*/  LDSM.16.M88.4 R100, [R228+0x1800] ;  /* 0x00180000e464783b */ /* 0x000ee60000000200 */
[----:B------:R-:W-:Y:S01]  /*1420*/  HMMA.16816.F32.BF16 R20, R8, R16, RZ ;  /* 0x000000100814723c */ /* 0x000fe200000418ff */
[----:B------:R-:W3:Y:S04]  /*1430*/  LDSM.16.M88.4 R92, [R228+0x2800] ;  /* 0x00280000e45c783b */ /* 0x000ee80000000200 */
[----:B------:R-:W3:Y:S01]  /*1440*/  LDSM.16.M88.4 R88, [R228+0x3000] ;  /* 0x00300000e458783b */ /* 0x000ee20000000200 */
[C---:B------:R-:W-:Y:S06]  /*1450*/  HMMA.16816.F32.BF16 R76, R4.reuse, R40, RZ ;  /* 0x00000028044c723c */ /* 0x040fec00000418ff */
[C---:B------:R-:W-:Y:S06]  /*1460*/  HMMA.16816.F32.BF16 R72, R4.reuse, R42, RZ ;  /* 0x0000002a0448723c */ /* 0x040fec00000418ff */
[----:B------:R-:W-:Y:S01]  /*1470*/  HMMA.16816.F32.BF16 R68, R4, R36, RZ ;  /* 0x000000240444723c */ /* 0x000fe200000418ff */
[----:B------:R-:W-:-:S05]  /*1480*/  IMAD.MOV.U32 R3, RZ, RZ, R151 ;  /* 0x000000ffff037224 */ /* 0x000fca00078e0097 */
[C---:B------:R-:W-:Y:S06]  /*1490*/  HMMA.16816.F32.BF16 R64, R4.reuse, R38, RZ ;  /* 0x000000260440723c */ /* 0x040fec00000418ff */
[C---:B----4-:R-:W-:Y:S06]  /*14a0*/  HMMA.16816.F32.BF16 R60, R4.reuse, R32, RZ ;  /* 0x00000020043c723c */ /* 0x050fec00000418ff */
[C---:B------:R-:W-:Y:S06]  /*14b0*/  HMMA.16816.F32.BF16 R56, R4.reuse, R34, RZ ;  /* 0x000000220438723c */ /* 0x040fec00000418ff */
[C---:B-----5:R-:W-:Y:S06]  /*14c0*/  HMMA.16816.F32.BF16 R52, R4.reuse, R28, RZ ;  /* 0x0000001c0434723c */ /* 0x060fec00000418ff */
[C---:B------:R-:W-:Y:S06]  /*14d0*/  HMMA.16816.F32.BF16 R48, R4.reuse, R30, RZ ;  /* 0x0000001e0430723c */ /* 0x040fec00000418ff */
[C---:B------:R-:W-:Y:S06]  /*14e0*/  HMMA.16816.F32.BF16 R116, R4.reuse, R24, RZ ;  /* 0x000000180474723c */ /* 0x040fec00000418ff */
[C---:B------:R-:W-:Y:S06]  /*14f0*/  HMMA.16816.F32.BF16 R120, R4.reuse, R26, RZ ;  /* 0x0000001a0478723c */ /* 0x040fec00000418ff */
[C---:B------:R-:W-:Y:S06]  /*1500*/  HMMA.16816.F32.BF16 R132, R4.reuse, R16, RZ ;  /* 0x000000100484723c */ /* 0x040fec00000418ff */
[----:B------:R-:W-:Y:S01]  /*1510*/  HMMA.16816.F32.BF16 R136, R4, R18, RZ ;  /* 0x000000120488723c */ /* 0x000fe200000418ff */
[----:B------:R-:W-:-:S02]  /*1520*/  IMAD.MOV.U32 R17, RZ, RZ, R21 ;  /* 0x000000ffff117224 */ /* 0x000fc400078e0015 */
[----:B------:R-:W-:-:S03]  /*1530*/  IMAD.MOV.U32 R16, RZ, RZ, R22 ;  /* 0x000000ffff107224 */ /* 0x000fc600078e0016 */
[----:B------:R-:W-:Y:S01]  /*1540*/  HMMA.16816.F32.BF16 R200, R8, R24, RZ ;  /* 0x0000001808c8723c */ /* 0x000fe200000418ff */
[----:B------:R-:W-:Y:S02]  /*1550*/  IMAD.MOV.U32 R7, RZ, RZ, R23 ;  /* 0x000000ffff077224 */ /* 0x000fe400078e0017 */
[----:B------:R-:W-:Y:S02]  /*1560*/  IMAD.MOV.U32 R6, RZ, RZ, R148 ;  /* 0x000000ffff067224 */ /* 0x000fe400078e0094 */
[----:B------:R-:W-:Y:S01]  /*1570*/  IMAD.MOV.U32 R5, RZ, RZ, R149 ;  /* 0x000000ffff057224 */ /* 0x000fe200078e0095 */
[----:B-1----:R-:W-:Y:S01]  /*1580*/  HMMA.16816.F32.BF16 R236, R12, R114, R84 ;  /* 0x000000720cec723c */ /* 0x002fe20000041854 */
[----:B------:R-:W-:Y:S02]  /*1590*/  IMAD.MOV.U32 R24, RZ, RZ, R20 ;  /* 0x000000ffff187224 */ /* 0x000fe400078e0014 */
[----:B------:R-:W1:Y:S01]  /*15a0*/  LDSM.16.M88.4 R20, [R228+0x3800] ;  /* 0x00380000e414783b */ /* 0x000e620000000200 */
[----:B------:R-:W-:-:S02]  /*15b0*/  IMAD.MOV.U32 R4, RZ, RZ, R150 ;  /* 0x000000ffff047224 */ /* 0x000fc400078e0096 */
[C---:B------:R-:W-:Y:S01]  /*15c0*/  HMMA.16816.F32.BF16 R140, R8.reuse, R40, RZ ;  /* 0x00000028088c723c */ /* 0x040fe200000418ff */
[----:B------:R-:W-:Y:S02]  /*15d0*/  IMAD.MOV.U32 R85, RZ, RZ, R17 ;  /* 0x000000ffff557224 */ /* 0x000fe400078e0011 */
[----:B------:R-:W-:Y:S02]  /*15e0*/  IMAD.MOV.U32 R17, RZ, RZ, R3 ;  /* 0x000000ffff117224 */ /* 0x000fe400078e0003 */
[----:B------:R-:W-:Y:S01]  /*15f0*/  IMAD.MOV.U32 R3, RZ, RZ, 0x40 ;  /* 0x00000040ff037424 */ /* 0x000fe200078e00ff */
[C---:B------:R-:W-:Y:S01]  /*1600*/  HMMA.16816.F32.BF16 R144, R8.reuse, R42, RZ ;  /* 0x0000002a0890723c */ /* 0x040fe200000418ff */
[----:B------:R-:W-:Y:S01]  /*1610*/  IMAD.MOV.U32 R86, RZ, RZ, R16 ;  /* 0x000000ffff567224 */ /* 0x000fe200078e0010 */
[----:B------:R-:W-:Y:S01]  /*1620*/  LDSM.16.M88.4 R40, [R234+0x1000] ;  /* 0x00100000ea28783b */ /* 0x000fe20000000200 */
[----:B------:R-:W-:Y:S01]  /*1630*/  IMAD.MOV.U32 R87, RZ, RZ, R7 ;  /* 0x000000ffff577224 */ /* 0x000fe200078e0007 */
[----:B------:R-:W-:Y:S01]  /*1640*/  SEL R3, R3, 0xffffffc0, !P1 ;  /* 0xffffffc003037807 */ /* 0x000fe20004800000 */
[----:B------:R-:W-:Y:S01]  /*1650*/  IMAD.MOV.U32 R16, RZ, RZ, R4 ;  /* 0x000000ffff107224 */ /* 0x000fe200078e0004 */
[----:B------:R-:W-:Y:S01]  /*1660*/  HMMA.16816.F32.BF16 R168, R8, R36, RZ ;  /* 0x0000002408a8723c */ /* 0x000fe200000418ff */
[----:B------:R-:W-:-:S02]  /*1670*/  IMAD.MOV.U32 R84, RZ, RZ, R24 ;  /* 0x000000ffff547224 */ /* 0x000fc400078e0018 */
[----:B------:R-:W-:-:S03]  /*1680*/  IMAD.IADD R231, R230, 0x1, R3 ;  /* 0x00000001e6e77824 */ /* 0x000fc600078e0203 */
[C---:B------:R-:W-:Y:S01]  /*1690*/  HMMA.16816.F32.BF16 R176, R8.reuse, R38, RZ ;  /* 0x0000002608b0723c */ /* 0x040fe200000418ff */
[----:B------:R-:W-:Y:S05]  /*16a0*/  LDSM.16.M88.4 R36, [R234+0x1800] ;  /* 0x00180000ea24783b */ /* 0x000fea0000000200 */
[C---:B------:R-:W-:Y:S06]  /*16b0*/  HMMA.16816.F32.BF16 R180, R8.reuse, R32, RZ ;  /* 0x0000002008b4723c */ /* 0x040fec00000418ff */
[C---:B------:R-:W-:Y:S01]  /*16c0*/  HMMA.16816.F32.BF16 R188, R8.reuse, R34, RZ ;  /* 0x0000002208bc723c */ /* 0x040fe200000418ff */
[----:B------:R-:W-:Y:S05]  /*16d0*/  LDSM.16.M88.4 R32, [R234+0x2000] ;  /* 0x00200000ea20783b */ /* 0x000fea0000000200 */
[C---:B------:R-:W-:Y:S06]  /*16e0*/  HMMA.16816.F32.BF16 R192, R8.reuse, R28, RZ ;  /* 0x0000001c08c0723c */ /* 0x040fec00000418ff */
[C---:B------:R-:W-:Y:S01]  /*16f0*/  HMMA.16816.F32.BF16 R196, R8.reuse, R30, RZ ;  /* 0x0000001e08c4723c */ /* 0x040fe200000418ff */
[----:B------:R-:W-:Y:S05]  /*1700*/  LDSM.16.M88.4 R28, [R234+0x800] ;  /* 0x00080000ea1c783b */ /* 0x000fea0000000200 */
[C---:B------:R-:W-:Y:S01]  /*1710*/  HMMA.16816.F32.BF16 R204, R8.reuse, R26, RZ ;  /* 0x0000001a08cc723c */ /* 0x040fe200000418ff */
[----:B------:R-:W-:Y:S05]  /*1720*/  LDSM.16.M88.4 R24, [R234] ;  /* 0x00000000ea18783b */ /* 0x000fea0000000200 */
[----:B------:R-:W-:Y:S01]  /*1730*/  HMMA.16816.F32.BF16 R248, R8, R18, RZ ;  /* 0x0000001208f8723c */ /* 0x000fe200000418ff */
[----:B------:R-:W4:Y:S05]  /*1740*/  LDSM.16.M88.4 R8, [R233] ;  /* 0x00000000e908783b */ /* 0x000f2a0000000200 */
[----:B------:R-:W-:Y:S01]  /*1750*/  HMMA.16816.F32.BF16 R244, R12, R112, R44 ;  /* 0x000000700cf4723c */ /* 0x000fe2000004182c */
[----:B------:R-:W-:Y:S01]  /*1760*/  IMAD.MOV.U32 R18, RZ, RZ, R6 ;  /* 0x000000ffff127224 */ /* 0x000fe200078e0006 */
[----:B------:R-:W-:Y:S01]  /*1770*/  LDSM.16.M88.4 R44, [R234+0x3800] ;  /* 0x00380000ea2c783b */ /* 0x000fe20000000200 */
[----:B------:R-:W-:-:S03]  /*1780*/  IMAD.MOV.U32 R19, RZ, RZ, R5 ;  /* 0x000000ffff137224 */ /* 0x000fc600078e0005 */
[----:B------:R-:W5:Y:S01]  /*1790*/  LDSM.16.M88.4 R4, [R231+0x2000] ;  /* 0x00200000e704783b */ /* 0x000f620000000200 */
[C---:B------:R-:W-:Y:S03]  /*17a0*/  HMMA.16816.F32.BF16 R156, R12.reuse, R96, R52 ;  /* 0x000000600c9c723c */ /* 0x040fe60000041834 */
[----:B------:R-:W5:Y:S03]  /*17b0*/  LDSM.16.M88.4 R52, [R234+0x2800] ;  /* 0x00280000ea34783b */ /* 0x000f660000000200 */
[C---:B------:R-:W-:Y:S01]  /*17c0*/  HMMA.16816.F32.BF16 R152, R12.reuse, R98, R48 ;  /* 0x000000620c98723c */ /* 0x040fe20000041830 */
[----:B------:R-:W5:Y:S05]  /*17d0*/  LDSM.16.M88.4 R48, [R234+0x3000] ;  /* 0x00300000ea30783b */ /* 0x000f6a0000000200 */
[C---:B--2---:R-:W-:Y:S06]  /*17e0*/  HMMA.16816.F32.BF16 R224, R12.reuse, R108, R76 ;  /* 0x0000006c0ce0723c */ /* 0x044fec000004184c */
[C---:B------:R-:W-:Y:S06]  /*17f0*/  HMMA.16816.F32.BF16 R220, R12.reuse, R110, R72 ;  /* 0x0000006e0cdc723c */ /* 0x040fec0000041848 */
[C---:B---3--:R-:W-:Y:S06]  /*1800*/  HMMA.16816.F32.BF16 R216, R12.reuse, R104, R68 ;  /* 0x000000680cd8723c */ /* 0x048fec0000041844 */
[C---:B------:R-:W-:Y:S06]  /*1810*/  HMMA.16816.F32.BF16 R212, R12.reuse, R106, R64 ;  /* 0x0000006a0cd4723c */ /* 0x040fec0000041840 */
[C---:B------:R-:W-:Y:S06]  /*1820*/  HMMA.16816.F32.BF16 R184, R12.reuse, R100, R60 ;  /* 0x000000640cb8723c */ /* 0x040fec000004183c */
[C---:B------:R-:W-:Y:S06]  /*1830*/  HMMA.16816.F32.BF16 R172, R12.reuse, R102, R56 ;  /* 0x000000660cac723c */ /* 0x040fec0000041838 */
[C---:B------:R-:W-:Y:S06]  /*1840*/  HMMA.16816.F32.BF16 R148, R12.reuse, R92, R116 ;  /* 0x0000005c0c94723c */ /* 0x040fec0000041874 */
[C---:B------:R-:W-:Y:S06]  /*1850*/  HMMA.16816.F32.BF16 R72, R12.reuse, R94, R120 ;  /* 0x0000005e0c48723c */ /* 0x040fec0000041878 */
[C---:B------:R-:W-:Y:S06]  /*1860*/  HMMA.16816.F32.BF16 R68, R12.reuse, R88, R124 ;  /* 0x000000580c44723c */ /* 0x040fec000004187c */
[C---:B------:R-:W-:Y:S06]  /*1870*/  HMMA.16816.F32.BF16 R64, R12.reuse, R90, R128 ;  /* 0x0000005a0c40723c */ /* 0x040fec0000041880 */
[C---:B-1----:R-:W-:Y:S06]  /*1880*/  HMMA.16816.F32.BF16 R60, R12.reuse, R20, R132 ;  /* 0x000000140c3c723c */ /* 0x042fec0000041884 */
[----:B------:R-:W-:Y:S01]  /*1890*/  HMMA.16816.F32.BF16 R12, R12, R22, R136 ;  /* 0x000000160c0c723c */ /* 0x000fe20000041888 */
[----:B------:R-:W-:-:S02]  /*18a0*/  IMAD.MOV.U32 R132, RZ, RZ, R18 ;  /* 0x000000ffff847224 */ /* 0x000fc400078e0012 */
[----:B------:R-:W-:Y:S02]  /*18b0*/  IMAD.MOV.U32 R133, RZ, RZ, R19 ;  /* 0x000000ffff857224 */ /* 0x000fe400078e0013 */
[----:B------:R-:W-:Y:S01]  /*18c0*/  IMAD.MOV.U32 R134, RZ, RZ, R16 ;  /* 0x000000ffff867224 */ /* 0x000fe200078e0010 */
[C---:B----4-:R-:W-:Y:S01]  /*18d0*/  HMMA.16816.F32.BF16 R56, R8.reuse, R112, R164 ;  /* 0x000000700838723c */ /* 0x050fe200000418a4 */
[----:B------:R-:W-:Y:S02]  /*18e0*/  IMAD.MOV.U32 R135, RZ, RZ, R17 ;  /* 0x000000ffff877224 */ /* 0x000fe400078e0011 */
[----:B------:R-:W1:Y:S03]  /*18f0*/  LDSM.16.M88.4 R16, [R231] ;  /* 0x00000000e710783b */ /* 0x000e660000000200 */
[C---:B------:R-:W-:Y:S06]  /*1900*/  HMMA.16816.F32.BF16 R76, R8.reuse, R114, R160 ;  /* 0x00000072084c723c */ /* 0x040fec00000418a0 */
[C---:B------:R-:W-:Y:S06]  /*1910*/  HMMA.16816.F32.BF16 R124, R8.reuse, R100, R180 ;  /* 0x00000064087c723c */ /* 0x040fec00000418b4 */
[C---:B------:R-:W-:Y:S06]  /*1920*/  HMMA.16816.F32.BF16 R120, R8.reuse, R102, R188 ;  /* 0x000000660878723c */ /* 0x040fec00000418bc */
[C---:B------:R-:W-:Y:S06]  /*1930*/  HMMA.16816.F32.BF16 R112, R8.reuse, R92, R200 ;  /* 0x0000005c0870723c */ /* 0x040fec00000418c8 */
[C---:B------:R-:W-:Y:S06]  /*1940*/  HMMA.16816.F32.BF16 R100, R8.reuse, R94, R204 ;  /* 0x0000005e0864723c */ /* 0x040fec00000418cc */
[C---:B------:R-:W-:Y:S06]  /*1950*/  HMMA.16816.F32.BF16 R92, R8.reuse, R20, R84 ;  /* 0x00000014085c723c */ /* 0x040fec0000041854 */
[----:B------:R-:W-:Y:S06]  /*1960*/  HMMA.16816.F32.BF16 R84, R8, R22, R248 ;  /* 0x000000160854723c */ /* 0x000fec00000418f8 */
[----:B-----5:R-:W-:Y:S01]  /*1970*/  HMMA.16816.F32.BF16 R160, R4, R28, R224 ;  /* 0x0000001c04a0723c */ /* 0x020fe200000418e0 */
[----:B------:R-:W-:-:S02]  /*1980*/  IMAD.MOV.U32 R249, RZ, RZ, R232 ;  /* 0x000000fffff97224 */ /* 0x000fc400078e00e8 */
[----:B------:R-:W-:-:S03]  /*1990*/  IMAD.IADD R232, R0, 0x1, R231 ;  /* 0x0000000100e87824 */ /* 0x000fc600078e02e7 */
[----:B------:R-:W-:Y:S01]  /*19a0*/  HMMA.16816.F32.BF16 R128, R8, R108, R140 ;  /* 0x0000006c0880723c */ /* 0x000fe2000004188c */
[----:B------:R-:W-:Y:S01]  /*19b0*/  IMAD.IADD R227, R2, 0x1, R234 ;  /* 0x0000000102e37824 */ /* 0x000fe200078e02ea */
[----:B------:R-:W-:-:S04]  /*19c0*/  LOP3.LUT R2, R240, 0xffffffe0, RZ, 0xc0, !PT ;  /* 0xffffffe0f0027812 */ /* 0x000fc800078ec0ff */
[----:B------:R-:W-:Y:S01]  /*19d0*/  HMMA.16816.F32.BF16 R140, R8, R104, R168 ;  /* 0x00000068088c723c */ /* 0x000fe200000418a8 */
[----:B------:R-:W-:Y:S01]  /*19e0*/  LDSM.16.M88.4 R20, [R227+0x800] ;  /* 0x00080000e314783b */ /* 0x000fe20000000200 */
[----:B------:R-:W-:-:S04]  /*19f0*/  IMAD.IADD R2, R241, 0x1, -R2 ;  /* 0x00000001f1027824 */ /* 0x000fc800078e0a02 */
[C---:B------:R-:W-:Y:S06]  /*1a00*/  HMMA.16816.F32.BF16 R136, R8.reuse, R106, R176 ;  /* 0x0000006a0888723c */ /* 0x040fec00000418b0 */
[C---:B------:R-:W-:Y:S06]  /*1a10*/  HMMA.16816.F32.BF16 R144, R8.reuse, R110, R144 ;  /* 0x0000006e0890723c */ /* 0x040fec0000041890 */
[C---:B------:R-:W-:Y:S06]  /*1a20*/  HMMA.16816.F32.BF16 R116, R8.reuse, R96, R192 ;  /* 0x000000600874723c */ /* 0x040fec00000418c0 */
[C---:B------:R-:W-:Y:S06]  /*1a30*/  HMMA.16816.F32.BF16 R104, R8.reuse, R98, R196 ;  /* 0x000000620868723c */ /* 0x040fec00000418c4 */
[C---:B------:R-:W-:Y:S06]  /*1a40*/  HMMA.16816.F32.BF16 R108, R8.reuse, R88, R208 ;  /* 0x00000058086c723c */ /* 0x040fec00000418d0 */
[----:B------:R-:W-:Y:S01]  /*1a50*/  HMMA.16816.F32.BF16 R96, R8, R90, R132 ;  /* 0x0000005a0860723c */ /* 0x000fe20000041884 */
[----:B------:R-:W-:Y:S05]  /*1a60*/  LDSM.16.M88.4 R8, [R232+0x2000] ;  /* 0x00200000e808783b */ /* 0x000fea0000000200 */
[C---:B------:R-:W-:Y:S06]  /*1a70*/  HMMA.16816.F32.BF16 R180, R4.reuse, R40, R216 ;  /* 0x0000002804b4723c */ /* 0x040fec00000418d8 */
        /* <DEDUP_REMOVED lines=13> */
[----:B------:R-:W-:Y:S01]  /*1b50*/  HMMA.16816.F32.BF16 R152, R4, R46, R12 ;  /* 0x0000002e0498723c */ /* 0x000fe2000004180c */
[----:B------:R-:W2:Y:S04]  /*1b60*/  LDSM.16.M88.4 R4, [R227] ;  /* 0x00000000e304783b */ /* 0x000ea80000000200 */
[----:B------:R-:W3:Y:S01]  /*1b70*/  LDSM.16.M88.4 R12, [R232] ;  /* 0x00000000e80c783b */ /* 0x000ee20000000200 */
[C---:B-1----:R-:W-:Y:S06]  /*1b80*/  HMMA.16816.F32.BF16 R56, R16.reuse, R24, R56 ;  /* 0x000000181038723c */ /* 0x042fec0000041838 */
[C---:B------:R-:W-:Y:S06]  /*1b90*/  HMMA.16816.F32.BF16 R24, R16.reuse, R26, R76 ;  /* 0x0000001a1018723c */ /* 0x040fec000004184c */
[C---:B------:R-:W-:Y:S06]  /*1ba0*/  HMMA.16816.F32.BF16 R64, R16.reuse, R28, R128 ;  /* 0x0000001c1040723c */ /* 0x040fec0000041880 */
[C---:B------:R-:W-:Y:S06]  /*1bb0*/  HMMA.16816.F32.BF16 R156, R16.reuse, R32, R116 ;  /* 0x00000020109c723c */ /* 0x040fec0000041874 */
[C---:B------:R-:W-:Y:S01]  /*1bc0*/  HMMA.16816.F32.BF16 R148, R16.reuse, R34, R104 ;  /* 0x000000221094723c */ /* 0x040fe20000041868 */
[----:B------:R-:W-:Y:S05]  /*1bd0*/  LDSM.16.M88.4 R32, [R227+0x2800] ;  /* 0x00280000e320783b */ /* 0x000fea0000000200 */
[C---:B------:R-:W-:Y:S06]  /*1be0*/  HMMA.16816.F32.BF16 R128, R16.reuse, R52, R112 ;  /* 0x000000341080723c */ /* 0x040fec0000041870 */
[C---:B------:R-:W-:Y:S06]  /*1bf0*/  HMMA.16816.F32.BF16 R116, R16.reuse, R48, R108 ;  /* 0x000000301074723c */ /* 0x040fec000004186c */
[C---:B------:R-:W-:Y:S06]  /*1c00*/  HMMA.16816.F32.BF16 R112, R16.reuse, R50, R96 ;  /* 0x000000321070723c */ /* 0x040fec0000041860 */
[C---:B------:R-:W-:Y:S06]  /*1c10*/  HMMA.16816.F32.BF16 R108, R16.reuse, R44, R92 ;  /* 0x0000002c106c723c */ /* 0x040fec000004185c */
[----:B------:R-:W-:Y:S06]  /*1c20*/  HMMA.16816.F32.BF16 R104, R16, R46, R84 ;  /* 0x0000002e1068723c */ /* 0x000fec0000041854 */
[-C--:B--2---:R-:W-:Y:S06]  /*1c30*/  HMMA.16816.F32.BF16 R48, R8, R4.reuse, R88 ;  /* 0x000000040830723c */ /* 0x084fec0000041858 */
[----:B---3--:R-:W-:Y:S06]  /*1c40*/  HMMA.16816.F32.BF16 R44, R12, R4, R56 ;  /* 0x000000040c2c723c */ /* 0x008fec0000041838 */
[----:B------:R-:W-:Y:S01]  /*1c50*/  HMMA.16816.F32.BF16 R168, R16, R36, R124 ;  /* 0x0000002410a8723c */ /* 0x000fe2000004187c */
[----:B------:R-:W-:Y:S01]  /*1c60*/  SHF.R.S32.HI R4, RZ, 0x1f, R2 ;  /* 0x0000001fff047819 */ /* 0x000fe20000011402 */
[----:B------:R-:W-:-:S03]  /*1c70*/  IMAD.SHL.U32 R5, R241, 0x2, RZ ;  /* 0x00000002f1057824 */ /* 0x000fc600078e00ff */
[----:B------:R-:W-:Y:S01]  /*1c80*/  LEA.HI R2, R4, R2, RZ, 0x2 ;  /* 0x0000000204027211 */ /* 0x000fe200078f10ff */
[----:B------:R-:W-:Y:S01]  /*1c90*/  IMAD R4, R235, 0x10, R243 ;  /* 0x00000010eb047824 */ /* 0x000fe200078e02f3 */
[C---:B------:R-:W-:Y:S01]  /*1ca0*/  HMMA.16816.F32.BF16 R124, R16.reuse, R54, R100 ;  /* 0x00000036107c723c */ /* 0x040fe20000041864 */
[----:B------:R-:W1:Y:S01]  /*1cb0*/  LDSM.16.M88.4 R52, [R227+0x1800] ;  /* 0x00180000e334783b */ /* 0x000e620000000200 */
[----:B------:R-:W-:Y:S02]  /*1cc0*/  SHF.R.S32.HI R2, RZ, 0x2, R2 ;  /* 0x00000002ff027819 */ /* 0x000fe40000011402 */
[----:B------:R-:W-:Y:S02]  /*1cd0*/  LOP3.LUT R5, R5, 0x6, RZ, 0xc0, !PT ;  /* 0x0000000605057812 */ /* 0x000fe400078ec0ff */
[----:B------:R-:W-:Y:S01]  /*1ce0*/  HMMA.16816.F32.BF16 R144, R16, R30, R144 ;  /* 0x0000001e1090723c */ /* 0x000fe20000041890 */
[----:B------:R-:W-:Y:S01]  /*1cf0*/  LDSM.16.M88.4 R28, [R227+0x3000] ;  /* 0x00300000e31c783b */ /* 0x000fe20000000200 */
[----:B------:R-:W-:-:S04]  /*1d00*/  IADD3 R2, R4, 0x1, R2 ;  /* 0x0000000104027810 */ /* 0x000fc80007ffe002 */
[----:B------:R-:W-:Y:S01]  /*1d10*/  HMMA.16816.F32.BF16 R140, R16, R40, R140 ;  /* 0x00000028108c723c */ /* 0x000fe2000004188c */
[----:B------:R-:W-:Y:S01]  /*1d20*/  IADD3 R4, R81, -UR19, R2 ;  /* 0x8000001351047c10 */ /* 0x000fe2000fffe002 */
[----:B------:R-:W-:-:S04]  /*1d30*/  IMAD R2, R83, 0x80, R5 ;  /* 0x0000008053027824 */ /* 0x000fc800078e0205 */
[C---:B------:R-:W-:Y:S01]  /*1d40*/  HMMA.16816.F32.BF16 R136, R16.reuse, R42, R136 ;  /* 0x0000002a1088723c */ /* 0x040fe20000041888 */
[----:B------:R-:W-:Y:S05]  /*1d50*/  LDSM.16.M88.4 R40, [R227+0x2000] ;  /* 0x00200000e328783b */ /* 0x000fea0000000200 */
[----:B------:R-:W-:Y:S01]  /*1d60*/  HMMA.16816.F32.BF16 R164, R16, R38, R120 ;  /* 0x0000002610a4723c */ /* 0x000fe20000041878 */
[----:B------:R-:W2:Y:S05]  /*1d70*/  LDSM.16.M88.4 R36, [R227+0x1000] ;  /* 0x00100000e324783b */ /* 0x000eaa0000000200 */
[----:B------:R-:W-:Y:S01]  /*1d80*/  HMMA.16816.F32.BF16 R56, R12, R6, R24 ;  /* 0x000000060c38723c */ /* 0x000fe20000041818 */
[----:B------:R-:W3:Y:S01]  /*1d90*/  LDSM.16.M88.4 R24, [R227+0x3800] ;  /* 0x00380000e318783b */ /* 0x000ee20000000200 */
[----:B------:R-:W-:Y:S01]  /*1da0*/  VIADD R16, R2, 0x1 ;  /* 0x0000000102107836 */ /* 0x000fe20000000000 */
[----:B------:R-:W-:-:S04]  /*1db0*/  DEPBAR.LE SB0, 0x0 ;  /* 0x000080000000791a */ /* 0x000fc80000000000 */
[----:B------:R-:W-:Y:S01]  /*1dc0*/  HMMA.16816.F32.BF16 R60, R8, R6, R132 ;  /* 0x00000006083c723c */ /* 0x000fe20000041884 */
[----:B------:R-:W-:-:S05]  /*1dd0*/  VIADD R17, R2, 0x8 ;  /* 0x0000000802117836 */ /* 0x000fca0000000000 */
[----:B------:R-:W-:Y:S01]  /*1de0*/  HMMA.16816.F32.BF16 R64, R12, R20, R64 ;  /* 0x000000140c40723c */ /* 0x000fe20000041840 */
[----:B------:R-:W-:-:S05]  /*1df0*/  VIADD R6, R4, UR18 ;  /* 0x0000001204067c36 */ /* 0x000fca0008000000 */
[C-C-:B------:R-:W-:Y:S01]  /*1e00*/  VIADDMNMX R7, R6.reuse, 0x8, R81.reuse, PT ;  /* 0x0000000806077846 */ /* 0x140fe20003800151 */
[C---:B------:R-:W-:Y:S01]  /*1e10*/  HMMA.16816.F32.BF16 R68, R8.reuse, R20, R160 ;  /* 0x000000140844723c */ /* 0x040fe200000418a0 */
[C---:B------:R-:W-:Y:S02]  /*1e20*/  VIMNMX R5, R6.reuse, R81, PT ;  /* 0x0000005106057248 */ /* 0x040fe40003fe0100 */
[C-C-:B------:R-:W-:Y:S02]  /*1e30*/  VIADDMNMX R4, R6.reuse, 0x40, R81.reuse, PT ;  /* 0x0000004006047846 */ /* 0x140fe40003800151 */
[----:B------:R-:W-:Y:S01]  /*1e40*/  VIADDMNMX R6, R6, 0x48, R81, PT ;  /* 0x0000004806067846 */ /* 0x000fe20003800151 */
[----:B------:R-:W-:Y:S01]  /*1e50*/  HMMA.16816.F32.BF16 R72, R8, R22, R176 ;  /* 0x000000160848723c */ /* 0x000fe200000418b0 */
[----:B------:R-:W-:Y:S02]  /*1e60*/  ISETP.GE.AND P1, PT, R2, R7, PT ;  /* 0x000000070200720c */ /* 0x000fe40003f26270 */
[----:B------:R-:W-:-:S02]  /*1e70*/  ISETP.GE.AND P2, PT, R16, R5, PT ;  /* 0x000000051000720c */ /* 0x000fc40003f46270 */
[C---:B------:R-:W-:Y:S01]  /*1e80*/  ISETP.GE.AND P0, PT, R16.reuse, R7, PT ;  /* 0x000000071000720c */ /* 0x040fe20003f06270 */
[C---:B-1----:R-:W-:Y:S01]  /*1e90*/  HMMA.16816.F32.BF16 R84, R8.reuse, R54, R172 ;  /* 0x000000360854723c */ /* 0x042fe200000418ac */
[C---:B------:R-:W-:Y:S02]  /*1ea0*/  ISETP.GE.AND P3, PT, R16.reuse, R4, PT ;  /* 0x000000041000720c */ /* 0x040fe40003f66270 */
[----:B------:R-:W-:Y:S01]  /*1eb0*/  ISETP.GE.AND P4, PT, R16, R6, PT ;  /* 0x000000061000720c */ /* 0x000fe20003f86270 */
[----:B------:R-:W-:Y:S01]  /*1ec0*/  VIADD R16, R2, 0x9 ;  /* 0x0000000902107836 */ /* 0x000fe20000000000 */
[----:B------:R-:W-:Y:S01]  /*1ed0*/  FSEL R160, R46, -INF , !P1 ;  /* 0xff8000002ea07808 */ /* 0x000fe20004800000 */
[----:B--2---:R-:W-:Y:S01]  /*1ee0*/  HMMA.16816.F32.BF16 R88, R8, R36, R180 ;  /* 0x000000240858723c */ /* 0x004fe200000418b4 */
[----:B------:R-:W-:Y:S02]  /*1ef0*/  ISETP.GE.AND P1, PT, R17, R4, PT ;  /* 0x000000041100720c */ /* 0x000fe40003f26270 */
[----:B------:R-:W-:-:S02]  /*1f00*/  FSEL R161, R47, -INF , !P0 ;  /* 0xff8000002fa17808 */ /* 0x000fc40004000000 */
[----:B------:R-:W-:Y:S01]  /*1f10*/  FSEL R83, R49, -INF , !P3 ;  /* 0xff80000031537808 */ /* 0x000fe20005800000 */
[C---:B------:R-:W-:Y:S01]  /*1f20*/  HMMA.16816.F32.BF16 R76, R8.reuse, R38, R212 ;  /* 0x00000026084c723c */ /* 0x040fe200000418d4 */
[----:B------:R-:W-:Y:S02]  /*1f30*/  FSEL R120, R60, -INF , !P1 ;  /* 0xff8000003c787808 */ /* 0x000fe40004800000 */
[-C--:B------:R-:W-:Y:S02]  /*1f40*/  ISETP.GE.AND P0, PT, R2, R4.reuse, PT ;  /* 0x000000040200720c */ /* 0x080fe40003f06270 */
[----:B------:R-:W-:Y:S01]  /*1f50*/  ISETP.GE.AND P3, PT, R16, R4, PT ;  /* 0x000000041000720c */ /* 0x000fe20003f66270 */
[----:B------:R-:W-:Y:S01]  /*1f60*/  HMMA.16816.F32.BF16 R92, R8, R52, R184 ;  /* 0x00000034085c723c */ /* 0x000fe200000418b8 */
[----:B------:R-:W-:Y:S02]  /*1f70*/  ISETP.GE.AND P1, PT, R2, R6, PT ;  /* 0x000000060200720c */ /* 0x000fe40003f26270 */
[----:B------:R-:W-:-:S02]  /*1f80*/  FSEL R82, R48, -INF , !P0 ;  /* 0xff80000030527808 */ /* 0x000fc40004000000 */
[----:B------:R-:W-:Y:S01]  /*1f90*/  FSEL R121, R61, -INF , !P3 ;  /* 0xff8000003d797808 */ /* 0x000fe20005800000 */
[C---:B------:R-:W-:Y:S01]  /*1fa0*/  HMMA.16816.F32.BF16 R100, R8.reuse, R40, R196 ;  /* 0x000000280864723c */ /* 0x040fe200000418c4 */
[----:B------:R-:W-:Y:S02]  /*1fb0*/  FSEL R123, R50, -INF , !P1 ;  /* 0xff800000327b7808 */ /* 0x000fe40004800000 */
[C---:B------:R-:W-:Y:S02]  /*1fc0*/  ISETP.GE.AND P0, PT, R16.reuse, R5, PT ;  /* 0x000000051000720c */ /* 0x040fe40003f06270 */
[C---:B------:R-:W-:Y:S01]  /*1fd0*/  ISETP.GE.AND P3, PT, R16.reuse, R7, PT ;  /* 0x000000071000720c */ /* 0x040fe20003f66270 */
[----:B------:R-:W-:Y:S01]  /*1fe0*/  HMMA.16816.F32.BF16 R96, R8, R42, R204 ;  /* 0x0000002a0860723c */ /* 0x000fe200000418cc */
[----:B------:R-:W-:Y:S01]  /*1ff0*/  ISETP.GE.AND P1, PT, R16, R6, PT ;  /* 0x000000061000720c */ /* 0x000fe20003f26270 */
[----:B------:R-:W-:Y:S01]  /*2000*/  VIADD R16, R2, 0x10 ;  /* 0x0000001002107836 */ /* 0x000fe20000000000 */
[----:B------:R-:W-:-:S02]  /*2010*/  FSEL R122, R51, -INF , !P4 ;  /* 0xff800000337a7808 */ /* 0x000fc40006000000 */
[----:B------:R-:W-:Y:S01]  /*2020*/  ISETP.GE.AND P5, PT, R2, R5, PT ;  /* 0x000000050200720c */ /* 0x000fe20003fa6270 */
[----:B------:R-:W-:Y:S01]  /*2030*/  HMMA.16816.F32.BF16 R48, R12, R22, R144 ;  /* 0x000000160c30723c */ /* 0x000fe20000041890 */
[----:B------:R-:W-:Y:S02]  /*2040*/  ISETP.GE.AND P6, PT, R17, R7, PT ;  /* 0x000000071100720c */ /* 0x000fe40003fc6270 */
[----:B------:R-:W-:Y:S02]  /*2050*/  ISETP.GE.AND P4, PT, R16, R5, PT ;  /* 0x000000051000720c */ /* 0x000fe40003f86270 */
[----:B------:R-:W-:Y:S01]  /*2060*/  FSEL R80, R44, -INF , !P5 ;  /* 0xff8000002c507808 */ /* 0x000fe20006800000 */
[----:B------:R-:W-:Y:S01]  /*2070*/  HMMA.16816.F32.BF16 R208, R8, R32, R208 ;  /* 0x0000002008d0723c */ /* 0x000fe200000418d0 */
[----:B------:R-:W-:Y:S02]  /*2080*/  FSEL R81, R45, -INF , !P2 ;  /* 0xff8000002d517808 */ /* 0x000fe40005000000 */
[----:B------:R-:W-:-:S02]  /*2090*/  FSEL R60, R57, -INF , !P0 ;  /* 0xff800000393c7808 */ /* 0x000fc40004000000 */
[----:B------:R-:W-:Y:S01]  /*20a0*/  FSEL R135, R63, -INF , !P1 ;  /* 0xff8000003f877808 */ /* 0x000fe20004800000 */
[C---:B------:R-:W-:Y:S01]  /*20b0*/  HMMA.16816.F32.BF16 R200, R8.reuse, R34, R200 ;  /* 0x0000002208c8723c */ /* 0x040fe200000418c8 */
[----:B------:R-:W-:Y:S02]  /*20c0*/  FSEL R144, R58, -INF , !P6 ;  /* 0xff8000003a907808 */ /* 0x000fe40007000000 */
[----:B------:R-:W-:Y:S02]  /*20d0*/  FSEL R145, R59, -INF , !P3 ;  /* 0xff8000003b917808 */ /* 0x000fe40005800000 */
[----:B------:R-:W-:Y:S01]  /*20e0*/  FSEL R57, R64, -INF , !P4 ;  /* 0xff80000040397808 */ /* 0x000fe20006000000 */
[----:B------:R-:W-:Y:S01]  /*20f0*/  HMMA.16816.F32.BF16 R216, R8, R28, R216 ;  /* 0x0000001c08d8723c */ /* 0x000fe200000418d8 */
[C---:B------:R-:W-:Y:S01]  /*2100*/  ISETP.GE.AND P2, PT, R17.reuse, R6, PT ;  /* 0x000000061100720c */ /* 0x040fe20003f46270 */
[----:B------:R-:W-:Y:S01]  /*2110*/  BAR.SYNC.DEFER_BLOCKING 0x0 ;  /* 0x0000000000007b1d */ /* 0x000fe20000010000 */
[----:B------:R-:W-:-:S02]  /*2120*/  ISETP.GE.AND P5, PT, R17, R5, PT ;  /* 0x000000051100720c */ /* 0x000fc40003fa6270 */
[----:B------:R-:W-:Y:S01]  /*2130*/  ISETP.GE.AND P0, PT, R16, R4, PT ;  /* 0x000000041000720c */ /* 0x000fe20003f06270 */
[C---:B------:R-:W-:Y:S01]  /*2140*/  HMMA.16816.F32.BF16 R192, R8.reuse, R30, R192 ;  /* 0x0000001e08c0723c */ /* 0x040fe200000418c0 */
[----:B------:R-:W-:Y:S02]  /*2150*/  FSEL R56, R56, -INF , !P5 ;  /* 0xff80000038387808 */ /* 0x000fe40006800000 */
[----:B------:R-:W-:Y:S02]  /*2160*/  ISETP.GE.AND P5, PT, R16, R7, PT ;  /* 0x000000071000720c */ /* 0x000fe40003fa6270 */
[----:B------:R-:W-:Y:S01]  /*2170*/  FSEL R58, R68, -INF , !P0 ;  /* 0xff800000443a7808 */ /* 0x000fe20004000000 */
[C---:B---3--:R-:W-:Y:S06]  /*2180*/  HMMA.16816.F32.BF16 R188, R8.reuse, R24, R188 ;  /* 0x0000001808bc723c */ /* 0x048fec00000418bc */
[----:B------:R-:W-:Y:S06]  /*2190*/  HMMA.16816.F32.BF16 R172, R8, R26, R152 ;  /* 0x0000001a08ac723c */ /* 0x000fec0000041898 */
[----:B------:R-:W-:Y:S01]  /*21a0*/  HMMA.16816.F32.BF16 R44, R12, R36, R140 ;  /* 0x000000240c2c723c */ /* 0x000fe2000004188c */
[----:B------:R-:W-:Y:S01]  /*21b0*/  VIADD R8, R2, 0x11 ;  /* 0x0000001102087836 */ /* 0x000fe20000000000 */
[----:B------:R-:W-:Y:S01]  /*21c0*/  FSEL R152, R62, -INF , !P2 ;  /* 0xff8000003e987808 */ /* 0x000fe20005000000 */
[----:B------:R-:W-:Y:S01]  /*21d0*/  VIADD R9, R2, 0x18 ;  /* 0x0000001802097836 */ /* 0x000fe20000000000 */
[----:B------:R-:W-:-:S02]  /*21e0*/  ISETP.GE.AND P2, PT, R16, R6, PT ;  /* 0x000000061000720c */ /* 0x000fc40003f46270 */
[C---:B------:R-:W-:Y:S01]  /*21f0*/  ISETP.GE.AND P6, PT, R8.reuse, R5, PT ;  /* 0x000000050800720c */ /* 0x040fe20003fc6270 */
[C---:B------:R-:W-:Y:S01]  /*2200*/  HMMA.16816.F32.BF16 R16, R12.reuse, R38, R136 ;  /* 0x000000260c10723c */ /* 0x040fe20000041888 */
[C---:B------:R-:W-:Y:S02]  /*2210*/  ISETP.GE.AND P1, PT, R8.reuse, R7, PT ;  /* 0x000000070800720c */ /* 0x040fe40003f26270 */
[C---:B------:R-:W-:Y:S02]  /*2220*/  ISETP.GE.AND P3, PT, R8.reuse, R4, PT ;  /* 0x000000040800720c */ /* 0x040fe40003f66270 */
[----:B------:R-:W-:Y:S01]  /*2230*/  ISETP.GE.AND P4, PT, R8, R6, PT ;  /* 0x000000060800720c */ /* 0x000fe20003f86270 */
[----:B------:R-:W-:Y:S01]  /*2240*/  VIADD R8, R2, 0x19 ;  /* 0x0000001902087836 */ /* 0x000fe20000000000 */
[----:B------:R-:W-:Y:S01]  /*2250*/  FSEL R146, R67, -INF , !P1 ;  /* 0xff80000043927808 */ /* 0x000fe20004800000 */
[----:B------:R-:W-:Y:S01]  /*2260*/  HMMA.16816.F32.BF16 R20, R12, R52, R168 ;  /* 0x000000340c14723c */ /* 0x000fe200000418a8 */
[----:B------:R-:W-:-:S02]  /*2270*/  FSEL R59, R69, -INF , !P3 ;  /* 0xff800000453b7808 */ /* 0x000fc40005800000 */
[-C--:B------:R-:W-:Y:S02]  /*2280*/  ISETP.GE.AND P1, PT, R9, R4.reuse, PT ;  /* 0x000000040900720c */ /* 0x080fe40003f26270 */
[----:B------:R-:W-:Y:S01]  /*2290*/  ISETP.GE.AND P3, PT, R8, R4, PT ;  /* 0x000000040800720c */ /* 0x000fe20003f66270 */
[C---:B------:R-:W-:Y:S01]  /*22a0*/  HMMA.16816.F32.BF16 R52, R12.reuse, R54, R164 ;  /* 0x000000360c34723c */ /* 0x040fe200000418a4 */
[----:B------:R-:W-:Y:S02]  /*22b0*/  FSEL R61, R72, -INF , !P1 ;  /* 0xff800000483d7808 */ /* 0x000fe40004800000 */
[----:B------:R-:W-:Y:S02]  /*22c0*/  FSEL R63, R73, -INF , !P3 ;  /* 0xff800000493f7808 */ /* 0x000fe40005800000 */
[----:B------:R-:W-:Y:S01]  /*22d0*/  FSEL R62, R70, -INF , !P2 ;  /* 0xff800000463e7808 */ /* 0x000fe20005000000 */
[----:B------:R-:W-:Y:S01]  /*22e0*/  HMMA.16816.F32.BF16 R36, R12, R30, R112 ;  /* 0x0000001e0c24723c */ /* 0x000fe20000041870 */
[----:B------:R-:W-:-:S02]  /*22f0*/  FSEL R143, R66, -INF , !P5 ;  /* 0xff800000428f7808 */ /* 0x000fc40006800000 */
[C---:B------:R-:W-:Y:S02]  /*2300*/  ISETP.GE.AND P1, PT, R8.reuse, R5, PT ;  /* 0x000000050800720c */ /* 0x040fe40003f26270 */
[C---:B------:R-:W-:Y:S02]  /*2310*/  ISETP.GE.AND P3, PT, R8.reuse, R7, PT ;  /* 0x000000070800720c */ /* 0x040fe40003f66270 */
[-C--:B------:R-:W-:Y:S01]  /*2320*/  ISETP.GE.AND P2, PT, R8, R6.reuse, PT ;  /* 0x000000060800720c */ /* 0x080fe20003f46270 */
[----:B------:R-:W-:Y:S01]  /*2330*/  VIADD R8, R2, 0x20 ;  /* 0x0000002002087836 */ /* 0x000fe20000000000 */
[C---:B------:R-:W-:Y:S02]  /*2340*/  ISETP.GE.AND P5, PT, R9.reuse, R5, PT ;  /* 0x000000050900720c */ /* 0x040fe40003fa6270 */
[----:B------:R-:W-:Y:S02]  /*2350*/  ISETP.GE.AND P0, PT, R9, R6, PT ;  /* 0x000000060900720c */ /* 0x000fe40003f06270 */
[----:B------:R-:W-:-:S02]  /*2360*/  FSEL R72, R71, -INF , !P4 ;  /* 0xff80000047487808 */ /* 0x000fc40006000000 */
[----:B------:R-:W-:Y:S01]  /*2370*/  FSEL R137, R48, -INF , !P5 ;  /* 0xff80000030897808 */ /* 0x000fe20006800000 */
[C---:B------:R-:W-:Y:S01]  /*2380*/  HMMA.16816.F32.BF16 R68, R12.reuse, R40, R156 ;  /* 0x000000280c44723c */ /* 0x040fe2000004189c */
[----:B------:R-:W-:Y:S02]  /*2390*/  FSEL R138, R49, -INF , !P1 ;  /* 0xff800000318a7808 */ /* 0x000fe40004800000 */
[----:B------:R-:W-:Y:S02]  /*23a0*/  FSEL R74, R74, -INF , !P0 ;  /* 0xff8000004a4a7808 */ /* 0x000fe40004000000 */
[----:B------:R-:W-:Y:S02]  /*23b0*/  FSEL R140, R65, -INF , !P6 ;  /* 0xff800000418c7808 */ /* 0x000fe40007000000 */
[C---:B------:R-:W-:Y:S01]  /*23c0*/  ISETP.GE.AND P4, PT, R8.reuse, R5, PT ;  /* 0x000000050800720c */ /* 0x040fe20003f86270 */
[----:B------:R-:W-:Y:S01]  /*23d0*/  HMMA.16816.F32.BF16 R64, R12, R42, R148 ;  /* 0x0000002a0c40723c */ /* 0x000fe20000041894 */
[----:B------:R-:W-:-:S02]  /*23e0*/  ISETP.GE.AND P5, PT, R8, R7, PT ;  /* 0x000000070800720c */ /* 0x000fc40003fa6270 */
[C---:B------:R-:W-:Y:S02]  /*23f0*/  ISETP.GE.AND P1, PT, R8.reuse, R4, PT ;  /* 0x000000040800720c */ /* 0x040fe40003f26270 */
[----:B------:R-:W-:Y:S01]  /*2400*/  ISETP.GE.AND P0, PT, R8, R6, PT ;  /* 0x000000060800720c */ /* 0x000fe20003f06270 */
[C---:B------:R-:W-:Y:S01]  /*2410*/  VIADD R8, R2.reuse, 0x21 ;  /* 0x0000002102087836 */ /* 0x040fe20000000000 */
[----:B------:R-:W-:Y:S01]  /*2420*/  ISETP.GE.AND P6, PT, R9, R7, PT ;  /* 0x000000070900720c */ /* 0x000fe20003fc6270 */
[----:B------:R-:W-:Y:S01]  /*2430*/  VIADD R9, R2, 0x28 ;  /* 0x0000002802097836 */ /* 0x000fe20000000000 */
[----:B------:R-:W-:Y:S01]  /*2440*/  FSEL R133, R75, -INF , !P2 ;  /* 0xff8000004b857808 */ /* 0x000fe20005000000 */
[----:B------:R-:W-:Y:S01]  /*2450*/  HMMA.16816.F32.BF16 R40, R12, R34, R124 ;  /* 0x000000220c28723c */ /* 0x000fe2000004187c */
[----:B------:R-:W-:Y:S02]  /*2460*/  FSEL R141, R50, -INF , !P6 ;  /* 0xff800000328d7808 */ /* 0x000fe40007000000 */
[----:B------:R-:W-:-:S02]  /*2470*/  FSEL R142, R51, -INF , !P3 ;  /* 0xff800000338e7808 */ /* 0x000fc40005800000 */
[----:B------:R-:W-:Y:S01]  /*2480*/  FSEL R162, R44, -INF , !P4 ;  /* 0xff8000002ca27808 */ /* 0x000fe20006000000 */
[C---:B------:R-:W-:Y:S01]  /*2490*/  HMMA.16816.F32.BF16 R48, R12.reuse, R32, R128 ;  /* 0x000000200c30723c */ /* 0x040fe20000041880 */
[C---:B------:R-:W-:Y:S02]  /*24a0*/  ISETP.GE.AND P6, PT, R8.reuse, R5, PT ;  /* 0x000000050800720c */ /* 0x040fe40003fc6270 */
[C---:B------:R-:W-:Y:S02]  /*24b0*/  ISETP.GE.AND P2, PT, R8.reuse, R7, PT ;  /* 0x000000070800720c */ /* 0x040fe40003f46270 */
[C---:B------:R-:W-:Y:S01]  /*24c0*/  ISETP.GE.AND P3, PT, R8.reuse, R4, PT ;  /* 0x000000040800720c */ /* 0x040fe20003f66270 */
[----:B------:R-:W-:Y:S01]  /*24d0*/  HMMA.16816.F32.BF16 R32, R12, R24, R108 ;  /* 0x000000180c20723c */ /* 0x000fe2000004186c */
[----:B------:R-:W-:Y:S01]  /*24e0*/  ISETP.GE.AND P4, PT, R8, R6, PT ;  /* 0x000000060800720c */ /* 0x000fe20003f86270 */
[----:B------:R-:W-:Y:S01]  /*24f0*/  VIADD R8, R2, 0x29 ;  /* 0x0000002902087836 */ /* 0x000fe20000000000 */
[----:B------:R-:W-:-:S02]  /*2500*/  FSEL R156, R47, -INF , !P2 ;  /* 0xff8000002f9c7808 */ /* 0x000fc40005000000 */
[----:B------:R-:W-:Y:S02]  /*2510*/  FSEL R154, R89, -INF , !P3 ;  /* 0xff800000599a7808 */ /* 0x000fe40005800000 */
[-C--:B------:R-:W-:Y:S02]  /*2520*/  ISETP.GE.AND P2, PT, R9, R4.reuse, PT ;  /* 0x000000040900720c */ /* 0x080fe40003f46270 */
[----:B------:R-:W-:Y:S02]  /*2530*/  ISETP.GE.AND P3, PT, R8, R4, PT ;  /* 0x000000040800720c */ /* 0x000fe40003f66270 */
[----:B------:R-:W-:Y:S02]  /*2540*/  FSEL R147, R76, -INF , !P2 ;  /* 0xff8000004c937808 */ /* 0x000fe40005000000 */
[----:B------:R-:W-:Y:S02]  /*2550*/  FSEL R148, R77, -INF , !P3 ;  /* 0xff8000004d947808 */ /* 0x000fe40005800000 */
[----:B------:R-:W-:-:S02]  /*2560*/  FSEL R149, R90, -INF , !P0 ;  /* 0xff8000005a957808 */ /* 0x000fc40004000000 */
[----:B------:R-:W-:Y:S02]  /*2570*/  FSEL R157, R46, -INF , !P5 ;  /* 0xff8000002e9d7808 */ /* 0x000fe40006800000 */
[----:B------:R-:W-:Y:S02]  /*2580*/  FSEL R155, R88, -INF , !P1 ;  /* 0xff800000589b7808 */ /* 0x000fe40004800000 */
[C---:B------:R-:W-:Y:S02]  /*2590*/  ISETP.GE.AND P2, PT, R8.reuse, R5, PT ;  /* 0x000000050800720c */ /* 0x040fe40003f46270 */
[C---:B------:R-:W-:Y:S02]  /*25a0*/  ISETP.GE.AND P3, PT, R8.reuse, R7, PT ;  /* 0x000000070800720c */ /* 0x040fe40003f66270 */
[----:B------:R-:W-:Y:S01]  /*25b0*/  ISETP.GE.AND P0, PT, R8, R6, PT ;  /* 0x000000060800720c */ /* 0x000fe20003f06270 */
[----:B------:R-:W-:Y:S01]  /*25c0*/  VIADD R8, R2, 0x30 ;  /* 0x0000003002087836 */ /* 0x000fe20000000000 */
[----:B------:R-:W-:-:S02]  /*25d0*/  ISETP.GE.AND P5, PT, R9, R5, PT ;  /* 0x000000050900720c */ /* 0x000fc40003fa6270 */
[----:B------:R-:W-:Y:S02]  /*25e0*/  ISETP.GE.AND P1, PT, R9, R6, PT ;  /* 0x000000060900720c */ /* 0x000fe40003f26270 */
[----:B------:R-:W-:Y:S02]  /*25f0*/  FSEL R130, R91, -INF , !P4 ;  /* 0xff8000005b827808 */ /* 0x000fe40006000000 */
[----:B------:R-:W-:Y:S02]  /*2600*/  FSEL R129, R16, -INF , !P5 ;  /* 0xff80000010817808 */ /* 0x000fe40006800000 */
[----:B------:R-:W-:Y:S02]  /*2610*/  FSEL R128, R17, -INF , !P2 ;  /* 0xff80000011807808 */ /* 0x000fe40005000000 */
[----:B------:R-:W-:Y:S02]  /*2620*/  FSEL R131, R78, -INF , !P1 ;  /* 0xff8000004e837808 */ /* 0x000fe40004800000 */
[----:B------:R-:W-:-:S02]  /*2630*/  FSEL R153, R45, -INF , !P6 ;  /* 0xff8000002d997808 */ /* 0x000fc40007000000 */
[C---:B------:R-:W-:Y:S01]  /*2640*/  ISETP.GE.AND P5, PT, R8.reuse, R5, PT ;  /* 0x000000050800720c */ /* 0x040fe20003fa6270 */
[C---:B------:R-:W-:Y:S01]  /*2650*/  HMMA.16816.F32.BF16 R44, R12.reuse, R28, R116 ;  /* 0x0000001c0c2c723c */ /* 0x040fe20000041874 */
[CC--:B------:R-:W-:Y:S02]  /*2660*/  ISETP.GE.AND P4, PT, R8.reuse, R7.reuse, PT ;  /* 0x000000070800720c */ /* 0x0c0fe40003f86270 */
[C---:B------:R-:W-:Y:S02]  /*2670*/  ISETP.GE.AND P2, PT, R8.reuse, R4, PT ;  /* 0x000000040800720c */ /* 0x040fe40003f46270 */
[----:B------:R-:W-:Y:S01]  /*2680*/  ISETP.GE.AND P1, PT, R8, R6, PT ;  /* 0x000000060800720c */ /* 0x000fe20003f26270 */
[C---:B------:R-:W-:Y:S01]  /*2690*/  VIADD R8, R2.reuse, 0x31 ;  /* 0x0000003102087836 */ /* 0x040fe20000000000 */
[----:B------:R-:W-:Y:S01]  /*26a0*/  ISETP.GE.AND P6, PT, R9, R7, PT ;  /* 0x000000070900720c */ /* 0x000fe20003fc6270 */
[----:B------:R-:W-:Y:S01]  /*26b0*/  VIADD R9, R2, 0x38 ;  /* 0x0000003802097836 */ /* 0x000fe20000000000 */
[----:B------:R-:W-:Y:S01]  /*26c0*/  FSEL R124, R79, -INF , !P0 ;  /* 0xff8000004f7c7808 */ /* 0x000fe20004000000 */
[----:B------:R-:W-:Y:S01]  /*26d0*/  HMMA.16816.F32.BF16 R28, R12, R26, R104 ;  /* 0x0000001a0c1c723c */ /* 0x000fe20000041868 */
[----:B------:R-:W-:-:S02]  /*26e0*/  FSEL R126, R18, -INF , !P6 ;  /* 0xff800000127e7808 */ /* 0x000fc40007000000 */
[----:B------:R-:W-:Y:S02]  /*26f0*/  FSEL R125, R19, -INF , !P3 ;  /* 0xff800000137d7808 */ /* 0x000fe40005800000 */
[----:B------:R-:W-:Y:S02]  /*2700*/  FSEL R170, R20, -INF , !P5 ;  /* 0xff80000014aa7808 */ /* 0x000fe40006800000 */
[C---:B------:R-:W-:Y:S02]  /*2710*/  ISETP.GE.AND P6, PT, R8.reuse, R5, PT ;  /* 0x000000050800720c */ /* 0x040fe40003fc6270 */
[C---:B------:R-:W-:Y:S02]  /*2720*/  ISETP.GE.AND P0, PT, R8.reuse, R7, PT ;  /* 0x000000070800720c */ /* 0x040fe40003f06270 */
[C---:B------:R-:W-:Y:S02]  /*2730*/  ISETP.GE.AND P3, PT, R8.reuse, R4, PT ;  /* 0x000000040800720c */ /* 0x040fe40003f66270 */
[----:B------:R-:W-:Y:S01]  /*2740*/  ISETP.GE.AND P5, PT, R8, R6, PT ;  /* 0x000000060800720c */ /* 0x000fe20003fa6270 */
[C---:B------:R-:W-:Y:S01]  /*2750*/  VIADD R8, R2.reuse, 0x39 ;  /* 0x0000003902087836 */ /* 0x040fe20000000000 */
[----:B------:R-:W-:Y:S01]  /*2760*/  FSEL R163, R21, -INF , !P6 ;  /* 0xff80000015a37808 */ /* 0x000fe20007000000 */
[----:B------:R-:W-:Y:S01]  /*2770*/  VIADD R21, R2, 0x41 ;  /* 0x0000004102157836 */ /* 0x000fe20000000000 */
[----:B------:R-:W-:-:S02]  /*2780*/  FSEL R164, R93, -INF , !P3 ;  /* 0xff8000005da47808 */ /* 0x000fc40005800000 */
[----:B------:R-:W-:Y:S01]  /*2790*/  FSEL R167, R22, -INF , !P4 ;  /* 0xff80000016a77808 */ /* 0x000fe20006000000 */
[C---:B------:R-:W-:Y:S01]  /*27a0*/  VIADD R22, R2.reuse, 0x48 ;  /* 0x0000004802167836 */ /* 0x040fe20000000000 */
[----:B------:R-:W-:Y:S01]  /*27b0*/  FSEL R166, R23, -INF , !P0 ;  /* 0xff80000017a67808 */ /* 0x000fe20004000000 */
[----:B------:R-:W-:Y:S01]  /*27c0*/  VIADD R23, R2, 0x49 ;  /* 0x0000004902177836 */ /* 0x000fe20000000000 */
[CC--:B------:R-:W-:Y:S02]  /*27d0*/  ISETP.GE.AND P6, PT, R9.reuse, R4.reuse, PT ;  /* 0x000000040900720c */ /* 0x0c0fe40003fc6270 */
[----:B------:R-:W-:Y:S02]  /*27e0*/  ISETP.GE.AND P3, PT, R8, R4, PT ;  /* 0x000000040800720c */ /* 0x000fe40003f66270 */
[----:B------:R-:W-:Y:S02]  /*27f0*/  ISETP.GE.AND P0, PT, R9, R5, PT ;  /* 0x000000050900720c */ /* 0x000fe40003f06270 */
[----:B------:R-:W-:-:S02]  /*2800*/  FSEL R151, R84, -INF , !P6 ;  /* 0xff80000054977808 */ /* 0x000fc40007000000 */
[----:B------:R-:W-:Y:S02]  /*2810*/  FSEL R158, R85, -INF , !P3 ;  /* 0xff800000559e7808 */ /* 0x000fe40005800000 */
[----:B------:R-:W-:Y:S02]  /*2820*/  FSEL R168, R94, -INF , !P1 ;  /* 0xff8000005ea87808 */ /* 0x000fe40004800000 */
[C---:B------:R-:W-:Y:S02]  /*2830*/  ISETP.GE.AND P6, PT, R8.reuse, R5, PT ;  /* 0x000000050800720c */ /* 0x040fe40003fc6270 */
[C---:B------:R-:W-:Y:S02]  /*2840*/  ISETP.GE.AND P3, PT, R8.reuse, R7, PT ;  /* 0x000000070800720c */ /* 0x040fe40003f66270 */
[----:B------:R-:W-:Y:S01]  /*2850*/  ISETP.GE.AND P1, PT, R8, R6, PT ;  /* 0x000000060800720c */ /* 0x000fe20003f26270 */
[----:B------:R-:W-:Y:S01]  /*2860*/  VIADD R8, R2, 0x40 ;  /* 0x0000004002087836 */ /* 0x000fe20000000000 */
[----:B------:R-:W-:-:S02]  /*2870*/  FSEL R150, R52, -INF , !P0 ;  /* 0xff80000034967808 */ /* 0x000fc40004000000 */
[----:B------:R-:W-:Y:S02]  /*2880*/  ISETP.GE.AND P0, PT, R22, R4, PT ;  /* 0x000000041600720c */ /* 0x000fe40003f06270 */
[----:B------:R-:W-:Y:S02]  /*2890*/  FSEL R165, R92, -INF , !P2 ;  /* 0xff8000005ca57808 */ /* 0x000fe40005000000 */
[----:B------:R-:W-:Y:S02]  /*28a0*/  FSEL R183, R96, -INF , !P0 ;  /* 0xff80000060b77808 */ /* 0x000fe40004000000 */
[----:B------:R-:W-:Y:S02]  /*28b0*/  ISETP.GE.AND P0, PT, R8, R6, PT ;  /* 0x000000060800720c */ /* 0x000fe40003f06270 */
[----:B------:R-:W-:Y:S02]  /*28c0*/  FSEL R176, R87, -INF , !P1 ;  /* 0xff80000057b07808 */ /* 0x000fe40004800000 */
[----:B------:R-:W-:-:S02]  /*28d0*/  FSEL R182, R102, -INF , !P0 ;  /* 0xff80000066b67808 */ /* 0x000fc40004000000 */
[-C--:B------:R-:W-:Y:S02]  /*28e0*/  ISETP.GE.AND P0, PT, R22, R6.reuse, PT ;  /* 0x000000061600720c */ /* 0x080fe40003f06270 */
[----:B------:R-:W-:Y:S02]  /*28f0*/  ISETP.GE.AND P2, PT, R9, R6, PT ;  /* 0x000000060900720c */ /* 0x000fe40003f46270 */
[----:B------:R-:W-:Y:S02]  /*2900*/  ISETP.GE.AND P1, PT, R8, R4, PT ;  /* 0x000000040800720c */ /* 0x000fe40003f26270 */
[----:B------:R-:W-:Y:S02]  /*2910*/  FSEL R196, R98, -INF , !P0 ;  /* 0xff80000062c47808 */ /* 0x000fe40004000000 */
[----:B------:R-:W-:Y:S02]  /*2920*/  FSEL R171, R86, -INF , !P2 ;  /* 0xff80000056ab7808 */ /* 0x000fe40005000000 */
[----:B------:R-:W-:-:S02]  /*2930*/  FSEL R185, R100, -INF , !P1 ;  /* 0xff80000064b97808 */ /* 0x000fc40004800000 */
[----:B------:R-:W-:Y:S02]  /*2940*/  ISETP.NE.AND P0, PT, R249, 0x1, PT ;  /* 0x00000001f900780c */ /* 0x000fe40003f05270 */
[-C--:B------:R-:W-:Y:S02]  /*2950*/  ISETP.GE.AND P2, PT, R21, R4.reuse, PT ;  /* 0x000000041500720c */ /* 0x080fe40003f46270 */
[----:B------:R-:W-:Y:S02]  /*2960*/  ISETP.GE.AND P1, PT, R23, R4, PT ;  /* 0x000000041700720c */ /* 0x000fe40003f26270 */
[----:B------:R-:W-:Y:S02]  /*2970*/  FSEL R159, R95, -INF , !P5 ;  /* 0xff8000005f9f7808 */ /* 0x000fe40006800000 */
[----:B------:R-:W-:Y:S02]  /*2980*/  FSEL R184, R101, -INF , !P2 ;  /* 0xff80000065b87808 */ /* 0x000fe40005000000 */
[----:B------:R-:W-:-:S02]  /*2990*/  FSEL R187, R97, -INF , !P1 ;  /* 0xff80000061bb7808 */ /* 0x000fc40004800000 */
[C---:B------:R-:W-:Y:S02]  /*29a0*/  ISETP.GE.AND P5, PT, R8.reuse, R5, PT ;  /* 0x000000050800720c */ /* 0x040fe40003fa6270 */
[----:B------:R-:W-:Y:S02]  /*29b0*/  ISETP.GE.AND P2, PT, R8, R7, PT ;  /* 0x000000070800720c */ /* 0x000fe40003f46270 */
[-C--:B------:R-:W-:Y:S02]  /*29c0*/  ISETP.GE.AND P1, PT, R21, R6.reuse, PT ;  /* 0x000000061500720c */ /* 0x080fe40003f26270 */
[----:B------:R-:W-:Y:S02]  /*29d0*/  FMNMX.FTZ R8, R80, R81, !PT ;  /* 0x0000005150087209 */ /* 0x000fe40007810000 */
[----:B------:R-:W-:Y:S02]  /*29e0*/  FSEL R186, R103, -INF , !P1 ;  /* 0xff80000067ba7808 */ /* 0x000fe40004800000 */
[----:B------:R-:W-:-:S02]  /*29f0*/  ISETP.GE.AND P1, PT, R23, R6, PT ;  /* 0x000000061700720c */ /* 0x000fc40003f26270 */
[----:B------:R-:W-:Y:S02]  /*2a00*/  FMNMX.FTZ R8, R56, R8, !PT ;  /* 0x0000000838087209 */ /* 0x000fe40007810000 */
[----:B------:R-:W-:Y:S02]  /*2a10*/  ISETP.GE.AND P4, PT, R9, R7, PT ;  /* 0x000000070900720c */ /* 0x000fe40003f86270 */
[----:B------:R-:W-:Y:S02]  /*2a20*/  FSEL R197, R99, -INF , !P1 ;  /* 0xff80000063c57808 */ /* 0x000fe40004800000 */
[----:B------:R-:W-:Y:S01]  /*2a30*/  FMNMX.FTZ R20, R60, R8, !PT ;  /* 0x000000083c147209 */ /* 0x000fe20007810000 */
[----:B------:R-:W-:Y:S08]  /*2a40*/  @!P0 BRA `(.L_x_1) ;  /* 0x00000000008c8947 */ /* 0x000ff00003800000 */
[----:B------:R-:W2:Y:S01]  /*2a50*/  LDL.64 R250, [R1+0x50] ;  /* 0x0000500001fa7983 */ /* 0x000ea20000100a00 */
[----:B------:R-:W-:-:S04]  /*2a60*/  VIADD R8, R249, 0xfffffffe ;  /* 0xfffffffef9087836 */ /* 0x000fc80000000000 */
[----:B------:R-:W-:Y:S01]  /*2a70*/  IMAD R10, R8, UR12, RZ ;  /* 0x0000000c080a7c24 */ /* 0x000fe2000f8e02ff */
[----:B------:R-:W-:-:S05]  /*2a80*/  SHF.R.S32.HI R11, RZ, 0x1f, R8 ;  /* 0x0000001fff0b7819 */ /* 0x000fca0000011408 */
[----:B------:R-:W-:Y:S02]  /*2a90*/  IMAD R10, R11, UR13, R10 ;  /* 0x0000000d0b0a7c24 */ /* 0x000fe4000f8e020a */
[----:B--2---:R-:W-:-:S04]  /*2aa0*/  IMAD.WIDE.U32 R8, R8, UR13, R250 ;  /* 0x0000000d08087c25 */ /* 0x004fc8000f8e00fa */
[----:B------:R-:W-:Y:S01]  /*2ab0*/  IMAD.IADD R10, R9, 0x1, R10 ;  /* 0x00000001090a7824 */ /* 0x000fe200078e020a */
[----:B------:R-:W-:-:S04]  /*2ac0*/  LEA R18, P1, R8, UR10, 0x1 ;  /* 0x0000000a08127c11 */ /* 0x000fc8000f8208ff */
[----:B------:R-:W-:Y:S02]  /*2ad0*/  LEA.HI.X R19, R8, UR11, R10, 0x1, P1 ;  /* 0x0000000b08137c11 */ /* 0x000fe400088f0c0a */
[----:B------:R-:W-:-:S03]  /*2ae0*/  IADD3 R8, P1, R18, UR16, RZ ;  /* 0x0000001012087c10 */ /* 0x000fc6000ff3e0ff */
[----:B------:R-:W-:Y:S01]  /*2af0*/  @!PT LDS RZ, [RZ] ;  /* 0x00000000fffff984 */ /* 0x000fe20000000800 */
[----:B------:R-:W-:Y:S01]  /*2b00*/  @!PT LDS RZ, [RZ] ;  /* 0x00000000fffff984 */ /* 0x000fe20000000800 */
[----:B------:R-:W-:Y:S01]  /*2b10*/  @!PT LDS RZ, [RZ] ;  /* 0x00000000fffff984 */ /* 0x000fe20000000800 */
[----:B------:R-:W-:Y:S01]  /*2b20*/  LDGSTS.E.BYPASS.LTC128B.128 [R242+0x4000], desc[UR14][R18.64] ;  /* 0x0400000012f27fae */ /* 0x000fe2000b901d4e */
[----:B------:R-:W-:Y:S02]  /*2b30*/  IADD3.X R9, R19, UR17, RZ, P1, !PT ;  /* 0x0000001113097c10 */ /* 0x000fe40008ffe4ff */
[----:B------:R-:W-:-:S03]  /*2b40*/  IADD3 R16, P1, R8, UR16, RZ ;  /* 0x0000001008107c10 */ /* 0x000fc6000ff3e0ff */
[----:B------:R1:W-:Y:S01]  /*2b50*/  LDGSTS.E.BYPASS.LTC128B.128 [R242+0x4800], desc[UR14][R8.64] ;  /* 0x0480000008f27fae */ /* 0x0003e2000b901d4e */
        /* <DEDUP_REMOVED lines=9> */
[----:B------:R-:W-:-:S05]  /*2bf0*/  IADD3.X R11, R13, UR17, RZ, P1, !PT ;  /* 0x000000110d0b7c10 */ /* 0x000fca0008ffe4ff */
[----:B------:R3:W-:Y:S01]  /*2c00*/  LDGSTS.E.BYPASS.LTC128B.128 [R242+0x6800], desc[UR14][R10.64] ;  /* 0x068000000af27fae */ /* 0x0007e2000b901d4e */
[----:B-1----:R-:W-:-:S04]  /*2c10*/  IADD3 R8, P1, R10, UR16, RZ ;  /* 0x000000100a087c10 */ /* 0x002fc8000ff3e0ff */
[----:B------:R-:W-:Y:S02]  /*2c20*/  IADD3.X R9, R11, UR17, RZ, P1, !PT ;  /* 0x000000110b097c10 */ /* 0x000fe40008ffe4ff */
[----:B--2---:R-:W-:-:S03]  /*2c30*/  IADD3 R16, P1, R8, UR16, RZ ;  /* 0x0000001008107c10 */ /* 0x004fc6000ff3e0ff */
[----:B------:R3:W-:Y:S01]  /*2c40*/  LDGSTS.E.BYPASS.LTC128B.128 [R242+0x7000], desc[UR14][R8.64] ;  /* 0x0700000008f27fae */ /* 0x0007e2000b901d4e */
[----:B------:R-:W-:-:S05]  /*2c50*/  IADD3.X R17, R9, UR17, RZ, P1, !PT ;  /* 0x0000001109117c10 */ /* 0x000fca0008ffe4ff */
[----:B------:R3:W-:Y:S04]  /*2c60*/  LDGSTS.E.BYPASS.LTC128B.128 [R242+0x7800], desc[UR14][R16.64] ;  /* 0x0780000010f27fae */ /* 0x0007e8000b901d4e */
[----:B------:R-:W0:Y:S02]  /*2c70*/  LDGDEPBAR ;  /* 0x00000000000079af */ /* 0x000e240000000000 */
.L_x_1:
[----:B------:R-:W2:Y:S01]  /*2c80*/  LDL.LU R26, [R1+0xc] ;  /* 0x00000c00011a7983 */ /* 0x000ea20000300800 */
[----:B---3--:R-:W-:Y:S01]  /*2c90*/  FMNMX.FTZ R8, R57, R20, !PT ;  /* 0x0000001439087209 */ /* 0x008fe20007810000 */
[C---:B------:R-:W-:Y:S01]  /*2ca0*/  VIADD R10, R2.reuse, 0x50 ;  /* 0x00000050020a7836 */ /* 0x040fe20000000000 */
[C---:B------:R-:W-:Y:S01]  /*2cb0*/  IADD3 R11, R2.reuse, 0x51, RZ ;  /* 0x00000051020b7810 */ /* 0x040fe20007ffe0ff */
[----:B------:R-:W-:Y:S01]  /*2cc0*/  VIADD R12, R2, 0x58 ;  /* 0x00000058020c7836 */ /* 0x000fe20000000000 */
[----:B------:R-:W-:Y:S01]  /*2cd0*/  FMNMX.FTZ R8, R140, R8, !PT ;  /* 0x000000088c087209 */ /* 0x000fe20007810000 */
[C---:B------:R-:W-:Y:S01]  /*2ce0*/  VIADD R14, R2.reuse, 0x59 ;  /* 0x00000059020e7836 */ /* 0x040fe20000000000 */
[C---:B------:R-:W-:Y:S01]  /*2cf0*/  IADD3 R13, R2.reuse, 0x60, RZ ;  /* 0x00000060020d7810 */ /* 0x040fe20007ffe0ff */
[C---:B------:R-:W-:Y:S01]  /*2d00*/  VIADD R15, R2.reuse, 0x61 ;  /* 0x00000061020f7836 */ /* 0x040fe20000000000 */
[----:B------:R-:W-:Y:S01]  /*2d10*/  FMNMX.FTZ R8, R137, R8, !PT ;  /* 0x0000000889087209 */ /* 0x000fe20007810000 */
[C---:B------:R-:W-:Y:S01]  /*2d20*/  VIADD R17, R2.reuse, 0x68 ;  /* 0x0000006802117836 */ /* 0x040fe20000000000 */
[C---:B------:R-:W-:Y:S01]  /*2d30*/  IADD3 R16, R2.reuse, 0x69, RZ ;  /* 0x0000006902107810 */ /* 0x040fe20007ffe0ff */
[----:B------:R-:W-:Y:S01]  /*2d40*/  VIADD R18, R2, 0x70 ;  /* 0x0000007002127836 */ /* 0x000fe20000000000 */
[----:B------:R-:W-:Y:S01]  /*2d50*/  FMNMX.FTZ R8, R138, R8, !PT ;  /* 0x000000088a087209 */ /* 0x000fe20007810000 */
[C---:B------:R-:W-:Y:S01]  /*2d60*/  VIADD R19, R2.reuse, 0x71 ;  /* 0x0000007102137836 */ /* 0x040fe20000000000 */
[C---:B------:R-:W-:Y:S01]  /*2d70*/  IADD3 R20, R2.reuse, 0x78, RZ ;  /* 0x0000007802147810 */ /* 0x040fe20007ffe0ff */
[----:B------:R-:W-:Y:S01]  /*2d80*/  VIADD R24, R2, 0x79 ;  /* 0x0000007902187836 */ /* 0x000fe20000000000 */
[----:B------:R-:W-:Y:S01]  /*2d90*/  FMNMX.FTZ R2, R162, R8, !PT ;  /* 0x00000008a2027209 */ /* 0x000fe20007810000 */
[----:B------:R-:W-:Y:S01]  /*2da0*/  IMAD.MOV.U32 R25, RZ, RZ, R252 ;  /* 0x000000ffff197224 */ /* 0x000fe200078e00fc */
[----:B------:R-:W-:Y:S01]  /*2db0*/  FSEL R119, R53, -INF , !P6 ;  /* 0xff80000035777808 */ /* 0x000fe20007000000 */
[----:B------:R-:W-:Y:S01]  /*2dc0*/  ULDC UR4, c[0x0][0x2ec] ;  /* 0x0000bb0000047ab9 */ /* 0x000fe20000000800 */
[----:B------:R-:W-:Y:S01]  /*2dd0*/  FMNMX.FTZ R8, R153, R2, !PT ;  /* 0x0000000299087209 */ /* 0x000fe20007810000 */
[----:B------:R-:W-:Y:S01]  /*2de0*/  STL [R1+0x94], R234 ;  /* 0x000094ea01007387 */ /* 0x000fe20000100800 */
[----:B------:R-:W-:-:S02]  /*2df0*/  FMNMX.FTZ R2, R82, R83, !PT ;  /* 0x0000005352027209 */ /* 0x000fc40007810000 */
[----:B------:R-:W-:Y:S01]  /*2e00*/  FMNMX.FTZ R8, R129, R8, !PT ;  /* 0x0000000881087209 */ /* 0x000fe20007810000 */
[----:B------:R-:W-:Y:S01]  /*2e10*/  STL [R1+0x90], R242 ;  /* 0x000090f201007387 */ /* 0x000fe20000100800 */
[----:B------:R-:W-:Y:S02]  /*2e20*/  FMNMX.FTZ R2, R120, R2, !PT ;  /* 0x0000000278027209 */ /* 0x000fe40007810000 */
[----:B------:R-:W-:Y:S01]  /*2e30*/  FMNMX.FTZ R8, R128, R8, !PT ;  /* 0x0000000880087209 */ /* 0x000fe20007810000 */
[----:B------:R-:W-:Y:S01]  /*2e40*/  STL [R1+0x8c], R233 ;  /* 0x00008ce901007387 */ /* 0x000fe20000100800 */
[----:B------:R-:W-:Y:S02]  /*2e50*/  FMNMX.FTZ R2, R121, R2, !PT ;  /* 0x0000000279027209 */ /* 0x000fe40007810000 */
        /* <DEDUP_REMOVED lines=9> */
[----:B------:R-:W-:Y:S01]  /*2ef0*/  ISETP.GE.AND P1, PT, R21, R5, PT ;  /* 0x000000051500720c */ /* 0x000fe20003f26270 */
[----:B------:R-:W-:Y:S01]  /*2f00*/  STL [R1+0x7c], R229 ;  /* 0x00007ce501007387 */ /* 0x000fe20000100800 */
[----:B------:R-:W-:-:S02]  /*2f10*/  FMNMX.FTZ R2, R63, R2, !PT ;  /* 0x000000023f027209 */ /* 0x000fc40007810000 */
[----:B------:R-:W-:Y:S01]  /*2f20*/  FSEL R180, R68, -INF , !P5 ;  /* 0xff80000044b47808 */ /* 0x000fe20006800000 */
[----:B------:R-:W-:Y:S01]  /*2f30*/  STL [R1+0x78], R228 ;  /* 0x000078e401007387 */ /* 0x000fe20000100800 */
[----:B------:R-:W-:Y:S02]  /*2f40*/  FMNMX.FTZ R2, R155, R2, !PT ;  /* 0x000000029b027209 */ /* 0x000fe40007810000 */
[----:B------:R-:W-:Y:S01]  /*2f50*/  FMNMX.FTZ R8, R119, R8, !PT ;  /* 0x0000000877087209 */ /* 0x000fe20007810000 */
[----:B------:R-:W-:Y:S01]  /*2f60*/  STL [R1+0x74], R227 ;  /* 0x000074e301007387 */ /* 0x000fe20000100800 */
[----:B------:R-:W-:Y:S02]  /*2f70*/  FSEL R179, R69, -INF , !P1 ;  /* 0xff80000045b37808 */ /* 0x000fe40004800000 */
[----:B------:R-:W-:Y:S02]  /*2f80*/  FMNMX.FTZ R2, R154, R2, !PT ;  /* 0x000000029a027209 */ /* 0x000fe40007810000 */
[----:B------:R-:W-:-:S02]  /*2f90*/  ISETP.GE.AND P5, PT, R22, R5, PT ;  /* 0x000000051600720c */ /* 0x000fc40003fa6270 */
[-C--:B------:R-:W-:Y:S02]  /*2fa0*/  ISETP.GE.AND P1, PT, R23, R5.reuse, PT ;  /* 0x000000051700720c */ /* 0x080fe40003f26270 */
[----:B------:R-:W-:Y:S02]  /*2fb0*/  FMNMX.FTZ R9, R180, R8, !PT ;  /* 0x00000008b4097209 */ /* 0x000fe40007810000 */
[----:B------:R-:W-:Y:S02]  /*2fc0*/  FMNMX.FTZ R2, R147, R2, !PT ;  /* 0x0000000293027209 */ /* 0x000fe40007810000 */
[----:B------:R-:W-:Y:S02]  /*2fd0*/  FSEL R178, R64, -INF , !P5 ;  /* 0xff80000040b27808 */ /* 0x000fe40006800000 */
[----:B------:R-:W-:Y:S02]  /*2fe0*/  FSEL R177, R65, -INF , !P1 ;  /* 0xff80000041b17808 */ /* 0x000fe40004800000 */
[----:B------:R-:W-:-:S02]  /*2ff0*/  ISETP.GE.AND P5, PT, R10, R5, PT ;  /* 0x000000050a00720c */ /* 0x000fc40003fa6270 */
[----:B------:R-:W-:Y:S02]  /*3000*/  ISETP.GE.AND P1, PT, R11, R5, PT ;  /* 0x000000050b00720c */ /* 0x000fe40003f26270 */
        /* <DEDUP_REMOVED lines=10> */
[----:B------:R-:W-:-:S02]  /*30b0*/  FMNMX.FTZ R9, R177, R9, !PT ;  /* 0x00000009b1097209 */ /* 0x000fc40007810000 */
[-C--:B------:R-:W-:Y:S02]  /*30c0*/  ISETP.GE.AND P6, PT, R10, R4.reuse, PT ;  /* 0x000000040a00720c */ /* 0x080fe40003fc6270 */
[-C--:B------:R-:W-:Y:S02]  /*30d0*/  ISETP.GE.AND P5, PT, R11, R4.reuse, PT ;  /* 0x000000040b00720c */ /* 0x080fe40003fa6270 */
[----:B------:R-:W-:Y:S02]  /*30e0*/  ISETP.GE.AND P1, PT, R12, R4, PT ;  /* 0x000000040c00720c */ /* 0x000fe40003f26270 */
[----:B------:R-:W-:Y:S02]  /*30f0*/  FMNMX.FTZ R2, R164, R2, !PT ;  /* 0x00000002a4027209 */ /* 0x000fe40007810000 */
[----:B------:R-:W-:Y:S02]  /*3100*/  FMNMX.FTZ R9, R205, R9, !PT ;  /* 0x00000009cd097209 */ /* 0x000fe40007810000 */
[----:B------:R-:W-:-:S02]  /*3110*/  FSEL R221, R208, -INF , !P6 ;  /* 0xff800000d0dd7808 */ /* 0x000fc40007000000 */
[----:B------:R-:W-:Y:S02]  /*3120*/  FSEL R206, R209, -INF , !P5 ;  /* 0xff800000d1ce7808 */ /* 0x000fe40006800000 */
[----:B------:R-:W-:Y:S02]  /*3130*/  FSEL R200, R200, -INF , !P1 ;  /* 0xff800000c8c87808 */ /* 0x000fe40004800000 */
[----:B------:R-:W-:Y:S02]  /*3140*/  FMNMX.FTZ R2, R151, R2, !PT ;  /* 0x0000000297027209 */ /* 0x000fe40007810000 */
[----:B------:R-:W-:Y:S02]  /*3150*/  ISETP.GE.AND P6, PT, R14, R4, PT ;  /* 0x000000040e00720c */ /* 0x000fe40003fc6270 */
[-C--:B------:R-:W-:Y:S02]  /*3160*/  ISETP.GE.AND P5, PT, R13, R5.reuse, PT ;  /* 0x000000050d00720c */ /* 0x080fe40003fa6270 */
[----:B------:R-:W-:-:S02]  /*3170*/  ISETP.GE.AND P1, PT, R15, R5, PT ;  /* 0x000000050f00720c */ /* 0x000fc40003f26270 */
[----:B------:R-:W-:Y:S02]  /*3180*/  FMNMX.FTZ R9, R204, R9, !PT ;  /* 0x00000009cc097209 */ /* 0x000fe40007810000 */
[----:B------:R-:W-:Y:S02]  /*3190*/  FMNMX.FTZ R2, R158, R2, !PT ;  /* 0x000000029e027209 */ /* 0x000fe40007810000 */
[----:B------:R-:W-:Y:S02]  /*31a0*/  FSEL R201, R201, -INF , !P6 ;  /* 0xff800000c9c97808 */ /* 0x000fe40007000000 */
[----:B------:R-:W-:Y:S02]  /*31b0*/  FSEL R248, R44, -INF , !P5 ;  /* 0xff8000002cf87808 */ /* 0x000fe40006800000 */
[----:B------:R-:W-:Y:S02]  /*31c0*/  FSEL R247, R45, -INF , !P1 ;  /* 0xff8000002df77808 */ /* 0x000fe40004800000 */
[----:B------:R-:W-:-:S02]  /*31d0*/  ISETP.GE.AND P6, PT, R17, R5, PT ;  /* 0x000000051100720c */ /* 0x000fc40003fc6270 */
[-C--:B------:R-:W-:Y:S02]  /*31e0*/  ISETP.GE.AND P5, PT, R16, R5.reuse, PT ;  /* 0x000000051000720c */ /* 0x080fe40003fa6270 */
[----:B------:R-:W-:Y:S02]  /*31f0*/  ISETP.GE.AND P1, PT, R18, R5, PT ;  /* 0x000000051200720c */ /* 0x000fe40003f26270 */
[----:B------:R-:W-:Y:S02]  /*3200*/  FMNMX.FTZ R9, R199, R9, !PT ;  /* 0x00000009c7097209 */ /* 0x000fe40007810000 */
[----:B------:R-:W-:Y:S02]  /*3210*/  FMNMX.FTZ R8, R185, R2, !PT ;  /* 0x00000002b9087209 */ /* 0x000fe40007810000 */
[----:B------:R-:W-:Y:S02]  /*3220*/  FSEL R246, R36, -INF , !P6 ;  /* 0xff80000024f67808 */ /* 0x000fe40007000000 */
[----:B------:R-:W-:-:S02]  /*3230*/  FSEL R244, R37, -INF , !P5 ;  /* 0xff80000025f47808 */ /* 0x000fc40006800000 */
[----:B------:R-:W-:Y:S02]  /*3240*/  FSEL R241, R32, -INF , !P1 ;  /* 0xff80000020f17808 */ /* 0x000fe40004800000 */
[----:B------:R-:W-:Y:S02]  /*3250*/  FMNMX.FTZ R2, R123, R122, !PT ;  /* 0x0000007a7b027209 */ /* 0x000fe40007810000 */
[----:B------:R-:W-:Y:S02]  /*3260*/  FMNMX.FTZ R9, R198, R9, !PT ;  /* 0x00000009c6097209 */ /* 0x000fe40007810000 */
[-C--:B------:R-:W-:Y:S02]  /*3270*/  ISETP.GE.AND P6, PT, R19, R5.reuse, PT ;  /* 0x000000051300720c */ /* 0x080fe40003fc6270 */
[-C--:B------:R-:W-:Y:S02]  /*3280*/  ISETP.GE.AND P5, PT, R20, R5.reuse, PT ;  /* 0x000000051400720c */ /* 0x080fe40003fa6270 */
[----:B------:R-:W-:-:S02]  /*3290*/  ISETP.GE.AND P1, PT, R24, R5, PT ;  /* 0x000000051800720c */ /* 0x000fc40003f26270 */
[----:B------:R-:W-:Y:S02]  /*32a0*/  FMNMX.FTZ R5, R184, R8, !PT ;  /* 0x00000008b8057209 */ /* 0x000fe40007810000 */
[----:B------:R-:W-:Y:S02]  /*32b0*/  FMNMX.FTZ R2, R152, R2, !PT ;  /* 0x0000000298027209 */ /* 0x000fe40007810000 */
[----:B------:R-:W-:Y:S02]  /*32c0*/  FMNMX.FTZ R9, R248, R9, !PT ;  /* 0x00000009f8097209 */ /* 0x000fe40007810000 */
[----:B------:R-:W-:Y:S02]  /*32d0*/  FMNMX.FTZ R5, R183, R5, !PT ;  /* 0x00000005b7057209 */ /* 0x000fe40007810000 */
[----:B------:R-:W-:Y:S02]  /*32e0*/  FMNMX.FTZ R2, R135, R2, !PT ;  /* 0x0000000287027209 */ /* 0x000fe40007810000 */
[----:B------:R-:W-:-:S02]  /*32f0*/  FMNMX.FTZ R9, R247, R9, !PT ;  /* 0x00000009f7097209 */ /* 0x000fc40007810000 */
        /* <DEDUP_REMOVED lines=8> */
[----:B------:R-:W-:Y:S02]  /*3380*/  FSEL R240, R33, -INF , !P6 ;  /* 0xff80000021f07808 */ /* 0x000fe40007000000 */
[----:B------:R-:W-:Y:S02]  /*3390*/  FMNMX.FTZ R8, R241, R8, !PT ;  /* 0x00000008f1087209 */ /* 0x000fe40007810000 */
[----:B------:R-:W-:Y:S02]  /*33a0*/  ISETP.GE.AND P6, PT, R13, R4, PT ;  /* 0x000000040d00720c */ /* 0x000fe40003fc6270 */
[----:B------:R-:W-:-:S02]  /*33b0*/  FMNMX.FTZ R5, R200, R5, !PT ;  /* 0x00000005c8057209 */ /* 0x000fc40007810000 */
[----:B------:R-:W-:Y:S02]  /*33c0*/  FMNMX.FTZ R2, R133, R2, !PT ;  /* 0x0000000285027209 */ /* 0x000fe40007810000 */
[----:B------:R-:W-:Y:S02]  /*33d0*/  FSEL R235, R28, -INF , !P5 ;  /* 0xff8000001ceb7808 */ /* 0x000fe40006800000 */
[----:B------:R-:W-:Y:S02]  /*33e0*/  FMNMX.FTZ R8, R240, R8, !PT ;  /* 0x00000008f0087209 */ /* 0x000fe40007810000 */
[----:B------:R-:W-:Y:S02]  /*33f0*/  ISETP.GE.AND P5, PT, R15, R4, PT ;  /* 0x000000040f00720c */ /* 0x000fe40003fa6270 */
[----:B------:R-:W-:Y:S02]  /*3400*/  FSEL R238, R216, -INF , !P6 ;  /* 0xff800000d8ee7808 */ /* 0x000fe40007000000 */
        /* <DEDUP_REMOVED lines=8> */
[----:B------:R-:W-:Y:S02]  /*3490*/  FMNMX.FTZ R8, R223, R8, !PT ;  /* 0x00000008df087209 */ /* 0x000fe40007810000 */
[----:B------:R-:W-:Y:S02]  /*34a0*/  ISETP.GE.AND P5, PT, R16, R4, PT ;  /* 0x000000041000720c */ /* 0x000fe40003fa6270 */
[----:B------:R-:W-:Y:S01]  /*34b0*/  FSEL R236, R192, -INF , !P1 ;  /* 0xff800000c0ec7808 */ /* 0x000fe20004800000 */
[----:B------:R-:W1:Y:S01]  /*34c0*/  SHFL.BFLY PT, R9, R8, 0x2, 0x1f ;  /* 0x0c401f0008097f89 */ /* 0x000e6200000e0000 */
[----:B------:R-:W-:Y:S02]  /*34d0*/  FMNMX.FTZ R5, R237, R5, !PT ;  /* 0x00000005ed057209 */ /* 0x000fe40007810000 */
[----:B------:R-:W-:-:S02]  /*34e0*/  FMNMX.FTZ R2, R131, R2, !PT ;  /* 0x0000000283027209 */ /* 0x000fc40007810000 */
[----:B------:R-:W-:Y:S02]  /*34f0*/  ISETP.GE.AND P1, PT, R18, R4, PT ;  /* 0x000000041200720c */ /* 0x000fe40003f26270 */
[----:B------:R-:W-:Y:S02]  /*3500*/  FSEL R239, R193, -INF , !P5 ;  /* 0xff800000c1ef7808 */ /* 0x000fe40006800000 */
[----:B------:R-:W-:Y:S02]  /*3510*/  FMNMX.FTZ R5, R236, R5, !PT ;  /* 0x00000005ec057209 */ /* 0x000fe40007810000 */
[----:B------:R-:W-:Y:S02]  /*3520*/  FMNMX.FTZ R2, R124, R2, !PT ;  /* 0x000000027c027209 */ /* 0x000fe40007810000 */
[----:B------:R-:W-:Y:S02]  /*3530*/  ISETP.GE.AND P5, PT, R19, R4, PT ;  /* 0x000000041300720c */ /* 0x000fe40003fa6270 */
[----:B------:R-:W-:-:S02]  /*3540*/  FSEL R215, R188, -INF , !P1 ;  /* 0xff800000bcd77808 */ /* 0x000fc40004800000 */
[----:B------:R-:W-:Y:S02]  /*3550*/  FMNMX.FTZ R5, R239, R5, !PT ;  /* 0x00000005ef057209 */ /* 0x000fe40007810000 */
[----:B------:R-:W-:Y:S02]  /*3560*/  FMNMX.FTZ R2, R168, R2, !PT ;  /* 0x00000002a8027209 */ /* 0x000fe40007810000 */
[----:B------:R-:W-:Y:S02]  /*3570*/  ISETP.GE.AND P1, PT, R20, R4, PT ;  /* 0x000000041400720c */ /* 0x000fe40003f26270 */
[----:B------:R-:W-:Y:S02]  /*3580*/  FSEL R27, R189, -INF , !P5 ;  /* 0xff800000bd1b7808 */ /* 0x000fe40006800000 */
[----:B------:R-:W-:Y:S02]  /*3590*/  FMNMX.FTZ R5, R215, R5, !PT ;  /* 0x00000005d7057209 */ /* 0x000fe40007810000 */
[----:B------:R-:W-:Y:S01]  /*35a0*/  FMNMX.FTZ R2, R159, R2, !PT ;  /* 0x000000029f027209 */ /* 0x000fe20007810000 */
[----:B------:R-:W-:Y:S01]  /*35b0*/  STL [R1], R27 ;  /* 0x0000001b01007387 */ /* 0x000fe20000100800 */
[----:B------:R-:W-:-:S02]  /*35c0*/  ISETP.GE.AND P5, PT, R24, R4, PT ;  /* 0x000000041800720c */ /* 0x000fc40003fa6270 */
[----:B------:R-:W-:Y:S02]  /*35d0*/  FSEL R252, R172, -INF , !P1 ;  /* 0xff800000acfc7808 */ /* 0x000fe40004800000 */
[----:B------:R-:W-:Y:S02]  /*35e0*/  FMNMX.FTZ R5, R27, R5, !PT ;  /* 0x000000051b057209 */ /* 0x000fe40007810000 */
[----:B------:R-:W-:Y:S02]  /*35f0*/  FMNMX.FTZ R2, R171, R2, !PT ;  /* 0x00000002ab027209 */ /* 0x000fe40007810000 */
[----:B------:R-:W-:Y:S02]  /*3600*/  FSEL R251, R173, -INF , !P5 ;  /* 0xff800000adfb7808 */ /* 0x000fe40006800000 */
[----:B------:R-:W-:Y:S02]  /*3610*/  FMNMX.FTZ R5, R252, R5, !PT ;  /* 0x00000005fc057209 */ /* 0x000fe40007810000 */
[----:B------:R-:W-:-:S02]  /*3620*/  FMNMX.FTZ R4, R176, R2, !PT ;  /* 0x00000002b0047209 */ /* 0x000fc40007810000 */
[----:B------:R-:W-:Y:S02]  /*3630*/  FMNMX.FTZ R2, R251, R5, !PT ;  /* 0x00000005fb027209 */ /* 0x000fe40007810000 */
[----:B------:R-:W-:Y:S02]  /*3640*/  FMNMX.FTZ R4, R182, R4, !PT ;  /* 0x00000004b6047209 */ /* 0x000fe40007810000 */
[----:B-1----:R-:W-:Y:S02]  /*3650*/  FMNMX.FTZ R136, R8, R9, !PT ;  /* 0x0000000908887209 */ /* 0x002fe40007810000 */
[----:B------:R-:W1:Y:S01]  /*3660*/  SHFL.BFLY PT, R8, R2, 0x2, 0x1f ;  /* 0x0c401f0002087f89 */ /* 0x000e6200000e0000 */
[----:B------:R-:W-:Y:S02]  /*3670*/  FMNMX.FTZ R4, R186, R4, !PT ;  /* 0x00000004ba047209 */ /* 0x000fe40007810000 */
[----:B------:R-:W-:Y:S01]  /*3680*/  ISETP.GE.AND P1, PT, R10, R6, PT ;  /* 0x000000060a00720c */ /* 0x000fe20003f26270 */
[----:B------:R-:W3:Y:S01]  /*3690*/  SHFL.BFLY PT, R9, R136, 0x1, 0x1f ;  /* 0x0c201f0088097f89 */ /* 0x000ee200000e0000 */
[----:B------:R-:W-:-:S02]  /*36a0*/  FMNMX.FTZ R4, R196, R4, !PT ;  /* 0x00000004c4047209 */ /* 0x000fc40007810000 */
[----:B------:R-:W-:Y:S02]  /*36b0*/  ISETP.GE.AND P6, PT, R11, R6, PT ;  /* 0x000000060b00720c */ /* 0x000fe40003fc6270 */
[----:B------:R-:W-:Y:S02]  /*36c0*/  FSEL R173, R210, -INF , !P1 ;  /* 0xff800000d2ad7808 */ /* 0x000fe40004800000 */
[----:B------:R-:W-:Y:S02]  /*36d0*/  FMNMX.FTZ R4, R197, R4, !PT ;  /* 0x00000004c5047209 */ /* 0x000fe40007810000 */
[----:B------:R-:W-:Y:S02]  /*36e0*/  ISETP.GE.AND P5, PT, R12, R6, PT ;  /* 0x000000060c00720c */ /* 0x000fe40003fa6270 */
[----:B------:R-:W-:Y:S02]  /*36f0*/  FSEL R181, R211, -INF , !P6 ;  /* 0xff800000d3b57808 */ /* 0x000fe40007000000 */
[----:B------:R-:W-:-:S02]  /*3700*/  FMNMX.FTZ R4, R173, R4, !PT ;  /* 0x00000004ad047209 */ /* 0x000fc40007810000 */
[----:B------:R-:W-:Y:S02]  /*3710*/  ISETP.GE.AND P1, PT, R14, R6, PT ;  /* 0x000000060e00720c */ /* 0x000fe40003f26270 */
[----:B------:R-:W-:Y:S02]  /*3720*/  FSEL R202, R202, -INF , !P5 ;  /* 0xff800000caca7808 */ /* 0x000fe40006800000 */
[----:B------:R-:W-:Y:S02]  /*3730*/  FMNMX.FTZ R4, R181, R4, !PT ;  /* 0x00000004b5047209 */ /* 0x000fe40007810000 */
[----:B------:R-:W-:Y:S02]  /*3740*/  FSEL R203, R203, -INF , !P1 ;  /* 0xff800000cbcb7808 */ /* 0x000fe40004800000 */
[----:B------:R-:W-:Y:S02]  /*3750*/  ISETP.GE.AND P1, PT, R13, R6, PT ;  /* 0x000000060d00720c */ /* 0x000fe40003f26270 */
[----:B------:R-:W-:-:S02]  /*3760*/  FMNMX.FTZ R5, R202, R4, !PT ;  /* 0x00000004ca057209 */ /* 0x000fc40007810000 */
[----:B------:R-:W-:Y:S02]  /*3770*/  FMNMX.FTZ R4, R160, R161, !PT ;  /* 0x000000a1a0047209 */ /* 0x000fe40007810000 */
[----:B-1----:R-:W-:Y:S02]  /*3780*/  FMNMX.FTZ R134, R2, R8, !PT ;  /* 0x0000000802867209 */ /* 0x002fe40007810000 */
[----:B------:R-:W-:Y:S02]  /*3790*/  ISETP.GE.AND P6, PT, R15, R6, PT ;  /* 0x000000060f00720c */ /* 0x000fe40003fc6270 */
[----:B------:R-:W-:Y:S02]  /*37a0*/  FSEL R193, R218, -INF , !P1 ;  /* 0xff800000dac17808 */ /* 0x000fe40004800000 */
[----:B------:R-:W-:Y:S02]  /*37b0*/  FMNMX.FTZ R2, R203, R5, !PT ;  /* 0x00000005cb027209 */ /* 0x000fe40007810000 */
[----:B------:R-:W-:-:S02]  /*37c0*/  FMNMX.FTZ R4, R144, R4, !PT ;  /* 0x0000000490047209 */ /* 0x000fc40007810000 */
[----:B------:R-:W-:Y:S02]  /*37d0*/  ISETP.GE.AND P5, PT, R17, R6, PT ;  /* 0x000000061100720c */ /* 0x000fe40003fa6270 */
[----:B------:R-:W-:Y:S02]  /*37e0*/  FSEL R222, R219, -INF , !P6 ;  /* 0xff800000dbde7808 */ /* 0x000fe40007000000 */
[----:B------:R-:W-:Y:S02]  /*37f0*/  FMNMX.FTZ R2, R193, R2, !PT ;  /* 0x00000002c1027209 */ /* 0x000fe40007810000 */
[----:B------:R-:W-:Y:S02]  /*3800*/  FMNMX.FTZ R4, R145, R4, !PT ;  /* 0x0000000491047209 */ /* 0x000fe40007810000 */
[----:B------:R-:W-:Y:S02]  /*3810*/  FSEL R194, R194, -INF , !P5 ;  /* 0xff800000c2c27808 */ /* 0x000fe40006800000 */
[----:B------:R-:W-:-:S02]  /*3820*/  FMNMX.FTZ R2, R222, R2, !PT ;  /* 0x00000002de027209 */ /* 0x000fc40007810000 */
[----:B------:R-:W-:Y:S02]  /*3830*/  FMNMX.FTZ R4, R143, R4, !PT ;  /* 0x000000048f047209 */ /* 0x000fe40007810000 */
[----:B------:R-:W-:Y:S02]  /*3840*/  ISETP.GE.AND P1, PT, R16, R6, PT ;  /* 0x000000061000720c */ /* 0x000fe40003f26270 */
[----:B------:R-:W-:Y:S02]  /*3850*/  FMNMX.FTZ R132, R194, R2, !PT ;  /* 0x00000002c2847209 */ /* 0x000fe40007810000 */
[----:B------:R-:W-:Y:S02]  /*3860*/  FMNMX.FTZ R2, R146, R4, !PT ;  /* 0x0000000492027209 */ /* 0x000fe40007810000 */
[----:B------:R-:W-:Y:S02]  /*3870*/  FSEL R243, R195, -INF , !P1 ;  /* 0xff800000c3f37808 */ /* 0x000fe40004800000 */
[----:B---3--:R-:W-:-:S02]  /*3880*/  FMNMX.FTZ R136, R136, R9, !PT ;  /* 0x0000000988887209 */ /* 0x008fc40007810000 */
[----:B------:R-:W-:Y:S01]  /*3890*/  ISETP.GE.AND P1, PT, R19, R6, PT ;  /* 0x000000061300720c */ /* 0x000fe20003f26270 */
[----:B------:R-:W1:Y:S01]  /*38a0*/  SHFL.BFLY PT, R9, R134, 0x1, 0x1f ;  /* 0x0c201f0086097f89 */ /* 0x000e6200000e0000 */
[----:B------:R-:W-:Y:S01]  /*38b0*/  FMNMX.FTZ R2, R141, R2, !PT ;  /* 0x000000028d027209 */ /* 0x000fe20007810000 */
[----:B------:R-:W-:Y:S01]  /*38c0*/  FMUL.FTZ R8, R136, UR4 ;  /* 0x0000000488087c20 */ /* 0x000fe20008410000 */
[----:B------:R-:W-:Y:S01]  /*38d0*/  ISETP.GE.AND P5, PT, R18, R6, PT ;  /* 0x000000061200720c */ /* 0x000fe20003fa6270 */
[----:B------:R-:W-:Y:S01]  /*38e0*/  STL [R1+0x98], R136 ;  /* 0x0000988801007387 */ /* 0x000fe20000100800 */
[----:B------:R-:W-:Y:S02]  /*38f0*/  FSEL R250, R191, -INF , !P1 ;  /* 0xff800000bffa7808 */ /* 0x000fe40004800000 */
[----:B------:R-:W-:Y:S02]  /*3900*/  FSETP.NEU.FTZ.AND P1, PT, R136, -INF , PT ;  /* 0xff8000008800780b */ /* 0x000fe40003f3d000 */
[----:B------:R-:W-:-:S02]  /*3910*/  FMNMX.FTZ R2, R142, R2, !PT ;  /* 0x000000028e027209 */ /* 0x000fc40007810000 */
[----:B------:R-:W-:Y:S02]  /*3920*/  FSEL R249, R190, -INF , !P5 ;  /* 0xff800000bef97808 */ /* 0x000fe40006800000 */
[----:B------:R-:W-:Y:S02]  /*3930*/  FMNMX.FTZ R132, R243, R132, !PT ;  /* 0x00000084f3847209 */ /* 0x000fe40007810000 */
[----:B------:R-:W-:Y:S02]  /*3940*/  FSEL R8, R8, RZ, P1 ;  /* 0x000000ff08087208 */ /* 0x000fe40000800000 */
[----:B------:R-:W-:Y:S02]  /*3950*/  FMNMX.FTZ R2, R157, R2, !PT ;  /* 0x000000029d027209 */ /* 0x000fe40007810000 */
[----:B------:R-:W-:Y:S01]  /*3960*/  ISETP.GE.AND P5, PT, R20, R6, PT ;  /* 0x000000061400720c */ /* 0x000fe20003fa6270 */
[--C-:B------:R-:W-:Y:S01]  /*3970*/  FFMA.FTZ R4, R81, UR4, -R8.reuse ;  /* 0x0000000451047c23 */ /* 0x100fe20008010808 */
[----:B------:R-:W-:Y:S01]  /*3980*/  FMNMX.FTZ R132, R249, R132, !PT ;  /* 0x00000084f9847209 */ /* 0x000fe20007810000 */
[----:B------:R-:W-:Y:S01]  /*3990*/  FFMA.FTZ R5, R80, UR4, -R8 ;  /* 0x0000000450057c23 */ /* 0x000fe20008010808 */
[----:B------:R-:W-:Y:S01]  /*39a0*/  FMNMX.FTZ R2, R156, R2, !PT ;  /* 0x000000029c027209 */ /* 0x000fe20007810000 */
[----:B------:R3:W-:Y:S01]  /*39b0*/  MUFU.EX2 R217, R4 ;  /* 0x0000000400d97308 */ /* 0x0007e20000000800 */
[----:B------:R-:W-:-:S02]  /*39c0*/  FSEL R245, R174, -INF , !P5 ;  /* 0xff800000aef57808 */ /* 0x000fc40006800000 */
[----:B------:R-:W-:Y:S02]  /*39d0*/  ISETP.GE.AND P1, PT, R24, R6, PT ;  /* 0x000000061800720c */ /* 0x000fe40003f26270 */
[----:B------:R-:W-:Y:S02]  /*39e0*/  FMNMX.FTZ R132, R250, R132, !PT ;  /* 0x00000084fa847209 */ /* 0x000fe40007810000 */
[----:B------:R-:W-:Y:S01]  /*39f0*/  FMNMX.FTZ R2, R126, R2, !PT ;  /* 0x000000027e027209 */ /* 0x000fe20007810000 */
[----:B------:R4:W-:Y:S01]  /*3a00*/  MUFU.EX2 R216, R5 ;  /* 0x0000000500d87308 */ /* 0x0009e20000000800 */
[----:B------:R-:W-:Y:S02]  /*3a10*/  FSEL R195, R175, -INF , !P1 ;  /* 0xff800000afc37808 */ /* 0x000fe40004800000 */
[----:B------:R-:W-:Y:S02]  /*3a20*/  FMNMX.FTZ R132, R245, R132, !PT ;  /* 0x00000084f5847209 */ /* 0x000fe40007810000 */
[----:B------:R-:W-:-:S02]  /*3a30*/  FMNMX.FTZ R2, R125, R2, !PT ;  /* 0x000000027d027209 */ /* 0x000fc40007810000 */
[----:B------:R-:W-:Y:S01]  /*3a40*/  FMNMX.FTZ R132, R195, R132, !PT ;  /* 0x00000084c3847209 */ /* 0x000fe20007810000 */
[----:B---3--:R-:W-:Y:S01]  /*3a50*/  FFMA.FTZ R4, R56, UR4, -R8 ;  /* 0x0000000438047c23 */ /* 0x008fe20008010808 */
[----:B------:R-:W-:Y:S02]  /*3a60*/  FMNMX.FTZ R2, R167, R2, !PT ;  /* 0x00000002a7027209 */ /* 0x000fe40007810000 */
[----:B-1----:R-:W-:Y:S01]  /*3a70*/  FMNMX.FTZ R134, R134, R9, !PT ;  /* 0x0000000986867209 */ /* 0x002fe20007810000 */
[----:B------:R1:W-:Y:S01]  /*3a80*/  MUFU.EX2 R214, R4 ;  /* 0x0000000400d67308 */ /* 0x0003e20000000800 */
[----:B------:R-:W3:Y:S01]  /*3a90*/  SHFL.BFLY PT, R6, R132, 0x2, 0x1f ;  /* 0x0c401f0084067f89 */ /* 0x000ee200000e0000 */
[----:B------:R-:W-:Y:S02]  /*3aa0*/  FSEL R116, R54, -INF , !P4 ;  /* 0xff80000036747808 */ /* 0x000fe40006000000 */
[----:B------:R-:W-:Y:S01]  /*3ab0*/  FMNMX.FTZ R2, R166, R2, !PT ;  /* 0x00000002a6027209 */ /* 0x000fe20007810000 */
[----:B----4-:R-:W-:Y:S01]  /*3ac0*/  FMUL.FTZ R5, R134, UR4 ;  /* 0x0000000486057c20 */ /* 0x010fe20008410000 */
[----:B------:R-:W-:Y:S01]  /*3ad0*/  FSEL R117, R70, -INF , !P2 ;  /* 0xff80000046757808 */ /* 0x000fe20005000000 */
[----:B------:R-:W-:Y:S01]  /*3ae0*/  STL [R1+0x9c], R134 ;  /* 0x00009c8601007387 */ /* 0x000fe20000100800 */
[----:B------:R-:W-:-:S02]  /*3af0*/  FSEL R9, R55, -INF , !P3 ;  /* 0xff80000037097808 */ /* 0x000fc40005800000 */
[----:B------:R-:W-:Y:S02]  /*3b00*/  FSETP.NEU.FTZ.AND P2, PT, R134, -INF , PT ;  /* 0xff8000008600780b */ /* 0x000fe40003f5d000 */
[-C--:B------:R-:W-:Y:S02]  /*3b10*/  ISETP.GE.AND P6, PT, R21, R7.reuse, PT ;  /* 0x000000071500720c */ /* 0x080fe40003fc6270 */
[----:B------:R-:W-:Y:S02]  /*3b20*/  FSEL R5, R5, RZ, P2 ;  /* 0x000000ff05057208 */ /* 0x000fe40001000000 */
[-C--:B------:R-:W-:Y:S01]  /*3b30*/  ISETP.GE.AND P1, PT, R10, R7.reuse, PT ;  /* 0x000000070a00720c */ /* 0x080fe20003f26270 */
[----:B-1----:R-:W-:Y:S01]  /*3b40*/  FFMA.FTZ R4, R60, UR4, -R8 ;  /* 0x000000043c047c23 */ /* 0x002fe20008010808 */
[-C--:B------:R-:W-:Y:S02]  /*3b50*/  ISETP.GE.AND P5, PT, R22, R7.reuse, PT ;  /* 0x000000071600720c */ /* 0x080fe40003fa6270 */
[----:B------:R-:W-:Y:S01]  /*3b60*/  FSEL R10, R71, -INF , !P6 ;  /* 0xff800000470a7808 */ /* 0x000fe20007000000 */
[----:B------:R1:W-:Y:S01]  /*3b70*/  MUFU.EX2 R212, R4 ;  /* 0x0000000400d47308 */ /* 0x0003e20000000800 */
[----:B------:R-:W-:-:S02]  /*3b80*/  ISETP.GE.AND P4, PT, R23, R7, PT ;  /* 0x000000071700720c */ /* 0x000fc40003f86270 */
[----:B------:R-:W-:Y:S02]  /*3b90*/  FSEL R118, R66, -INF , !P5 ;  /* 0xff80000042767808 */ /* 0x000fe40006800000 */
[-C--:B------:R-:W-:Y:S02]  /*3ba0*/  ISETP.GE.AND P3, PT, R11, R7.reuse, PT ;  /* 0x000000070b00720c */ /* 0x080fe40003f66270 */
[----:B------:R-:W-:Y:S02]  /*3bb0*/  FSEL R11, R67, -INF , !P4 ;  /* 0xff800000430b7808 */ /* 0x000fe40006000000 */
[----:B---3--:R-:W-:Y:S02]  /*3bc0*/  FMNMX.FTZ R132, R132, R6, !PT ;  /* 0x0000000684847209 */ /* 0x008fe40007810000 */
[----:B------:R-:W-:Y:S02]  /*3bd0*/  FSEL R127, R50, -INF , !P1 ;  /* 0xff800000327f7808 */ /* 0x000fe40004800000 */
[-C--:B------:R-:W-:Y:S01]  /*3be0*/  ISETP.GE.AND P6, PT, R12, R7.reuse, PT ;  /* 0x000000070c00720c */ /* 0x080fe20003fc6270 */
[----:B------:R-:W3:Y:S01]  /*3bf0*/  SHFL.BFLY PT, R6, R132, 0x1, 0x1f ;  /* 0x0c201f0084067f89 */ /* 0x000ee200000e0000 */
[----:B------:R-:W-:Y:S01]  /*3c00*/  ISETP.GE.AND P2, PT, R14, R7, PT ;  /* 0x000000070e00720c */ /* 0x000fe20003f46270 */
[----:B-1----:R-:W-:Y:S01]  /*3c10*/  FFMA.FTZ R4, R57, UR4, -R8 ;  /* 0x0000000439047c23 */ /* 0x002fe20008010808 */
[----:B------:R-:W-:-:S02]  /*3c20*/  FSEL R169, R42, -INF , !P6 ;  /* 0xff8000002aa97808 */ /* 0x000fc40007000000 */
[-C--:B------:R-:W-:Y:S01]  /*3c30*/  ISETP.GE.AND P5, PT, R13, R7.reuse, PT ;  /* 0x000000070d00720c */ /* 0x080fe20003fa6270 */
[----:B------:R1:W-:Y:S01]  /*3c40*/  MUFU.EX2 R210, R4 ;  /* 0x0000000400d27308 */ /* 0x0003e20000000800 */
[-C--:B------:R-:W-:Y:S02]  /*3c50*/  ISETP.GE.AND P4, PT, R15, R7.reuse, PT ;  /* 0x000000070f00720c */ /* 0x080fe40003f86270 */
[----:B------:R-:W-:Y:S02]  /*3c60*/  FSEL R175, R46, -INF , !P5 ;  /* 0xff8000002eaf7808 */ /* 0x000fe40006800000 */
[----:B------:R-:W-:Y:S02]  /*3c70*/  ISETP.GE.AND P1, PT, R17, R7, PT ;  /* 0x000000071100720c */ /* 0x000fe40003f26270 */
[----:B------:R-:W-:Y:S02]  /*3c80*/  FSEL R174, R47, -INF , !P4 ;  /* 0xff8000002fae7808 */ /* 0x000fe40006000000 */
[----:B------:R-:W-:-:S02]  /*3c90*/  FSEL R172, R38, -INF , !P1 ;  /* 0xff80000026ac7808 */ /* 0x000fc40004800000 */
[-C--:B------:R-:W-:Y:S02]  /*3ca0*/  ISETP.GE.AND P6, PT, R18, R7.reuse, PT ;  /* 0x000000071200720c */ /* 0x080fe40003fc6270 */
[-C--:B------:R-:W-:Y:S02]  /*3cb0*/  ISETP.GE.AND P5, PT, R20, R7.reuse, PT ;  /* 0x000000071400720c */ /* 0x080fe40003fa6270 */
[----:B------:R-:W-:Y:S02]  /*3cc0*/  FSEL R191, R34, -INF , !P6 ;  /* 0xff80000022bf7808 */ /* 0x000fe40007000000 */
[----:B-1----:R-:W-:Y:S01]  /*3cd0*/  FMNMX.FTZ R4, R116, R2, !PT ;  /* 0x0000000274047209 */ /* 0x002fe20007810000 */
[--C-:B------:R-:W-:Y:S01]  /*3ce0*/  FFMA.FTZ R2, R82, UR4, -R5.reuse ;  /* 0x0000000452027c23 */ /* 0x100fe20008010805 */
[----:B---3--:R-:W-:Y:S01]  /*3cf0*/  FMNMX.FTZ R132, R132, R6, !PT ;  /* 0x0000000684847209 */ /* 0x008fe20007810000 */
[----:B------:R-:W-:Y:S01]  /*3d00*/  FFMA.FTZ R6, R61, UR4, -R5 ;  /* 0x000000043d067c23 */ /* 0x000fe20008010805 */
[----:B------:R-:W-:Y:S01]  /*3d10*/  FMNMX.FTZ R4, R9, R4, !PT ;  /* 0x0000000409047209 */ /* 0x000fe20007810000 */
[----:B------:R1:W-:Y:S01]  /*3d20*/  MUFU.EX2 R229, R2 ;  /* 0x0000000200e57308 */ /* 0x0003e20000000800 */
[----:B------:R-:W-:-:S02]  /*3d30*/  ISETP.GE.AND P1, PT, R24, R7, PT ;  /* 0x000000071800720c */ /* 0x000fc40003f26270 */
[----:B------:R-:W-:Y:S02]  /*3d40*/  FMNMX.FTZ R4, R117, R4, !PT ;  /* 0x0000000475047209 */ /* 0x000fe40007810000 */
[----:B------:R-:W-:Y:S02]  /*3d50*/  FSEL R189, R30, -INF , !P5 ;  /* 0xff8000001ebd7808 */ /* 0x000fe40006800000 */
[----:B------:R-:W-:Y:S01]  /*3d60*/  FMNMX.FTZ R4, R10, R4, !PT ;  /* 0x000000040a047209 */ /* 0x000fe20007810000 */
[----:B------:R-:W-:Y:S01]  /*3d70*/  MUFU.EX2 R234, R6 ;  /* 0x0000000600ea7308 */ /* 0x000fe20000000800 */
[----:B------:R-:W-:Y:S02]  /*3d80*/  FSEL R188, R31, -INF , !P1 ;  /* 0xff8000001fbc7808 */ /* 0x000fe40004800000 */
[----:B------:R-:W-:-:S04]  /*3d90*/  FMNMX.FTZ R4, R118, R4, !PT ;  /* 0x0000000476047209 */ /* 0x000fc80007810000 */
[----:B------:R-:W-:Y:S01]  /*3da0*/  FMNMX.FTZ R4, R11, R4, !PT ;  /* 0x000000040b047209 */ /* 0x000fe20007810000 */
[----:B-1----:R-:W-:-:S04]  /*3db0*/  FFMA.FTZ R2, R83, UR4, -R5 ;  /* 0x0000000453027c23 */ /* 0x002fc80008010805 */
[----:B------:R1:W3:Y:S02]  /*3dc0*/  MUFU.EX2 R209, R2 ;  /* 0x0000000200d17308 */ /* 0x0002e40000000800 */
[----:B-1----:R-:W-:Y:S01]  /*3dd0*/  FFMA.FTZ R2, R120, UR4, -R5 ;  /* 0x0000000478027c23 */ /* 0x002fe20008010805 */
[----:B------:R-:W-:Y:S02]  /*3de0*/  FSEL R120, R51, -INF , !P3 ;  /* 0xff80000033787808 */ /* 0x000fe40005800000 */
[----:B------:R-:W-:-:S03]  /*3df0*/  ISETP.GE.AND P3, PT, R16, R7, PT ;  /* 0x000000071000720c */ /* 0x000fc60003f66270 */
[----:B------:R1:W-:Y:S01]  /*3e00*/  MUFU.EX2 R213, R2 ;  /* 0x0000000200d57308 */ /* 0x0003e20000000800 */
[----:B---3--:R-:W-:Y:S02]  /*3e10*/  F2FP.BF16.F32.PACK_AB R12, R209, R229 ;  /* 0x000000e5d10c723e */ /* 0x008fe400000010ff */
[----:B------:R-:W-:Y:S02]  /*3e20*/  FSEL R192, R39, -INF , !P3 ;  /* 0xff80000027c07808 */ /* 0x000fe40005800000 */
[----:B------:R-:W-:Y:S02]  /*3e30*/  FSETP.NEU.FTZ.AND P3, PT, R132, -INF , PT ;  /* 0xff8000008400780b */ /* 0x000fe40003f7d000 */
[----:B-1----:R-:W-:Y:S01]  /*3e40*/  FMNMX.FTZ R2, R127, R4, !PT ;  /* 0x000000047f027209 */ /* 0x002fe20007810000 */
[----:B------:R-:W-:Y:S01]  /*3e50*/  FFMA.FTZ R4, R121, UR4, -R5 ;  /* 0x0000000479047c23 */ /* 0x000fe20008010805 */
[----:B------:R-:W-:Y:S02]  /*3e60*/  FSEL R121, R43, -INF , !P2 ;  /* 0xff8000002b797808 */ /* 0x000fe40005000000 */
[----:B------:R-:W-:Y:S01]  /*3e70*/  FMNMX.FTZ R2, R120, R2, !PT ;  /* 0x0000000278027209 */ /* 0x000fe20007810000 */
[----:B------:R1:W3:Y:S01]  /*3e80*/  MUFU.EX2 R220, R4 ;  /* 0x0000000400dc7308 */ /* 0x0002e20000000800 */
[----:B------:R-:W-:-:S02]  /*3e90*/  ISETP.GE.AND P2, PT, R19, R7, PT ;  /* 0x000000071300720c */ /* 0x000fc40003f46270 */
[----:B------:R-:W-:Y:S02]  /*3ea0*/  FMNMX.FTZ R2, R169, R2, !PT ;  /* 0x00000002a9027209 */ /* 0x000fe40007810000 */
[----:B------:R-:W-:Y:S02]  /*3eb0*/  FSEL R190, R35, -INF , !P2 ;  /* 0xff80000023be7808 */ /* 0x000fe40005000000 */
[----:B------:R-:W-:Y:S01]  /*3ec0*/  FMNMX.FTZ R2, R121, R2, !PT ;  /* 0x0000000279027209 */ /* 0x000fe20007810000 */
[----:B-1----:R-:W-:Y:S01]  /*3ed0*/  FFMA.FTZ R4, R58, UR4, -R5 ;  /* 0x000000043a047c23 */ /* 0x002fe20008010805 */
[----:B---3--:R-:W-:-:S03]  /*3ee0*/  F2FP.BF16.F32.PACK_AB R14, R220, R213 ;  /* 0x000000d5dc0e723e */ /* 0x008fc600000010ff */
[----:B------:R1:W3:Y:S02]  /*3ef0*/  MUFU.EX2 R32, R4 ;  /* 0x0000000400207308 */ /* 0x0002e40000000800 */
[----:B-1----:R-:W-:Y:S01]  /*3f00*/  FMNMX.FTZ R4, R175, R2, !PT ;  /* 0x00000002af047209 */ /* 0x002fe20007810000 */
[----:B------:R-:W-:Y:S01]  /*3f10*/  FFMA.FTZ R2, R59, UR4, -R5 ;  /* 0x000000043b027c23 */ /* 0x000fe20008010805 */
[----:B---3--:R-:W-:Y:S02]  /*3f20*/  STL [R1+0x6c], R32 ;  /* 0x00006c2001007387 */ /* 0x008fe40000100800 */
[----:B------:R-:W-:Y:S02]  /*3f30*/  FMNMX.FTZ R4, R174, R4, !PT ;  /* 0x00000004ae047209 */ /* 0x000fe40007810000 */
[----:B------:R1:W3:Y:S02]  /*3f40*/  MUFU.EX2 R33, R2 ;  /* 0x0000000200217308 */ /* 0x0002e40000000800 */
[----:B-1----:R-:W-:Y:S01]  /*3f50*/  FMNMX.FTZ R2, R172, R4, !PT ;  /* 0x00000004ac027209 */ /* 0x002fe20007810000 */
[----:B------:R-:W-:Y:S01]  /*3f60*/  FMUL.FTZ R4, R132, UR4 ;  /* 0x0000000484047c20 */ /* 0x000fe20008410000 */
[----:B---3--:R-:W-:Y:S02]  /*3f70*/  STL [R1+0x70], R33 ;  /* 0x0000702101007387 */ /* 0x008fe40000100800 */
[----:B------:R-:W-:-:S02]  /*3f80*/  FMNMX.FTZ R2, R192, R2, !PT ;  /* 0x00000002c0027209 */ /* 0x000fc40007810000 */
[----:B------:R-:W-:Y:S01]  /*3f90*/  FSEL R4, R4, RZ, P3 ;  /* 0x000000ff04047208 */ /* 0x000fe20001800000 */
[----:B------:R-:W-:Y:S01]  /*3fa0*/  STL [R1+0xa0], R132 ;  /* 0x0000a08401007387 */ /* 0x000fe20000100800 */
[----:B------:R-:W-:Y:S02]  /*3fb0*/  FMNMX.FTZ R7, R191, R2, !PT ;  /* 0x00000002bf077209 */ /* 0x000fe40007810000 */
[----:B--2---:R-:W-:Y:S01]  /*3fc0*/  LOP3.LUT R2, R25, R26, RZ, 0xfc, !PT ;  /* 0x0000001a19027212 */ /* 0x004fe200078efcff */
[----:B------:R-:W-:Y:S01]  /*3fd0*/  FFMA.FTZ R6, R123, UR4, -R4 ;  /* 0x000000047b067c23 */ /* 0x000fe20008010804 */
[----:B------:R-:W-:Y:S02]  /*3fe0*/  FMNMX.FTZ R7, R190, R7, !PT ;  /* 0x00000007be077209 */ /* 0x000fe40007810000 */
[----:B------:R-:W-:Y:S01]  /*3ff0*/  LEA R139, R2, UR5, 0x1 ;  /* 0x00000005028b7c11 */ /* 0x000fe2000f8e08ff */
[----:B------:R1:W-:Y:S01]  /*4000*/  MUFU.EX2 R207, R6 ;  /* 0x0000000600cf7308 */ /* 0x0003e20000000800 */
[----:B------:R-:W-:-:S02]  /*4010*/  FMNMX.FTZ R2, R189, R7, !PT ;  /* 0x00000007bd027209 */ /* 0x000fc40007810000 */
[----:B------:R-:W-:Y:S01]  /*4020*/  IADD3 R224, R3, R139, RZ ;  /* 0x0000008b03e07210 */ /* 0x000fe20007ffe0ff */
[----:B------:R-:W-:Y:S01]  /*4030*/  FFMA.FTZ R3, R152, UR4, -R4 ;  /* 0x0000000498037c23 */ /* 0x000fe20008010804 */
[----:B------:R-:W-:Y:S01]  /*4040*/  FMNMX.FTZ R2, R188, R2, !PT ;  /* 0x00000002bc027209 */ /* 0x000fe20007810000 */
[C---:B------:R-:W-:Y:S01]  /*4050*/  IMAD.IADD R226, R0.reuse, 0x1, R139 ;  /* 0x0000000100e27824 */ /* 0x040fe200078e028b */
[----:B------:R-:W-:Y:S01]  /*4060*/  LDSM.16.MT88.4 R36, [R139+0x8000] ;  /* 0x008000008b24783b */ /* 0x000fe20000004200 */
[----:B------:R-:W-:Y:S01]  /*4070*/  IMAD.IADD R225, R0, 0x1, R224 ;  /* 0x0000000100e17824 */ /* 0x000fe200078e02e0 */
[----:B------:R-:W-:Y:S01]  /*4080*/  MUFU.EX2 R219, R3 ;  /* 0x0000000300db7308 */ /* 0x000fe20000000800 */
[--C-:B------:R-:W-:Y:S01]  /*4090*/  FFMA.FTZ R0, R135, UR4, -R4.reuse ;  /* 0x0000000487007c23 */ /* 0x100fe20008010804 */
[----:B------:R-:W2:Y:S04]  /*40a0*/  LDSM.16.MT88.4 R28, [R226+0x8000] ;  /* 0x00800000e21c783b */ /* 0x000ea80000004200 */
[----:B------:R-:W3:Y:S01]  /*40b0*/  LDSM.16.MT88.4 R24, [R224+0x8000] ;  /* 0x00800000e018783b */ /* 0x000ee20000004200 */
[----:B-1----:R-:W-:-:S02]  /*40c0*/  FFMA.FTZ R6, R122, UR4, -R4 ;  /* 0x000000047a067c23 */ /* 0x002fc40008010804 */
[----:B------:R1:W4:Y:S01]  /*40d0*/  MUFU.EX2 R122, R0 ;  /* 0x00000000007a7308 */ /* 0x0003220000000800 */
[----:B------:R-:W-:Y:S04]  /*40e0*/  LDSM.16.MT88.4 R20, [R225+0x8000] ;  /* 0x00800000e114783b */ /* 0x000fe80000004200 */
[----:B------:R-:W-:Y:S03]  /*40f0*/  LDSM.16.MT88.4 R68, [R139+0x8800] ;  /* 0x008800008b44783b */ /* 0x000fe60000004200 */
[----:B------:R2:W2:Y:S01]  /*4100*/  MUFU.EX2 R134, R6 ;  /* 0x0000000600867308 */ /* 0x0004a20000000800 */
[----:B------:R-:W-:Y:S04]  /*4110*/  LDSM.16.MT88.4 R80, [R224+0x8800] ;  /* 0x00880000e050783b */ /* 0x000fe80000004200 */
[----:B------:R-:W-:Y:S01]  /*4120*/  LDSM.16.MT88.4 R76, [R225+0x8800] ;  /* 0x00880000e14c783b */ /* 0x000fe20000004200 */
[----:B-1----:R-:W-:Y:S01]  /*4130*/  FFMA.FTZ R0, R63, UR4, -R5 ;  /* 0x000000043f007c23 */ /* 0x002fe20008010805 */
[----:B----4-:R-:W-:-:S03]  /*4140*/  F2FP.BF16.F32.PACK_AB R15, R122, R219 ;  /* 0x000000db7a0f723e */ /* 0x010fc600000010ff */
[----:B------:R1:W-:Y:S01]  /*4150*/  MUFU.EX2 R16, R0 ;  /* 0x0000000000107308 */ /* 0x0003e20000000800 */
[----:B--2---:R-:W2:Y:S01]  /*4160*/  SHFL.BFLY PT, R6, R2, 0x2, 0x1f ;  /* 0x0c401f0002067f89 */ /* 0x004ea200000e0000 */
[----:B------:R-:W-:-:S07]  /*4170*/  F2FP.BF16.F32.PACK_AB R13, R134, R207 ;  /* 0x000000cf860d723e */ /* 0x000fce00000010ff */
[----:B------:R-:W-:Y:S01]  /*4180*/  HMMA.16816.F32.BF16 R56, R12, R28, RZ ;  /* 0x0000001c0c38723c */ /* 0x000fe200000418ff */
[----:B-1----:R-:W-:-:S05]  /*4190*/  FFMA.FTZ R0, R62, UR4, -R4 ;  /* 0x000000043e007c23 */ /* 0x002fca0008010804 */
[C---:B---3--:R-:W-:Y:S01]  /*41a0*/  HMMA.16816.F32.BF16 R52, R12.reuse, R24, RZ ;  /* 0x000000180c34723c */ /* 0x048fe200000418ff */
[----:B------:R1:W3:Y:S05]  /*41b0*/  MUFU.EX2 R17, R0 ;  /* 0x0000000000117308 */ /* 0x0002ea0000000800 */
[----:B------:R-:W-:Y:S01]  /*41c0*/  HMMA.16816.F32.BF16 R60, R12, R36, RZ ;  /* 0x000000240c3c723c */ /* 0x000fe200000418ff */
[----:B--2---:R-:W-:-:S05]  /*41d0*/  FMNMX.FTZ R2, R2, R6, !PT ;  /* 0x0000000602027209 */ /* 0x004fca0007810000 */
[C---:B------:R-:W-:Y:S01]  /*41e0*/  HMMA.16816.F32.BF16 R64, R12.reuse, R20, RZ ;  /* 0x000000140c40723c */ /* 0x040fe200000418ff */
[----:B------:R-:W2:Y:S05]  /*41f0*/  SHFL.BFLY PT, R3, R2, 0x1, 0x1f ;  /* 0x0c201f0002037f89 */ /* 0x000eaa00000e0000 */
[C---:B------:R-:W-:Y:S01]  /*4200*/  HMMA.16816.F32.BF16 R48, R12.reuse, R38, RZ ;  /* 0x000000260c30723c */ /* 0x040fe200000418ff */
[----:B-1----:R-:W-:Y:S01]  /*4210*/  FFMA.FTZ R0, R72, UR4, -R4 ;  /* 0x0000000448007c23 */ /* 0x002fe20008010804 */
[----:B---3--:R1:W-:Y:S03]  /*4220*/  STL [R1+0x68], R17 ;  /* 0x0000681101007387 */ /* 0x0083e60000100800 */
[----:B------:R3:W1:Y:S01]  /*4230*/  MUFU.EX2 R218, R0 ;  /* 0x0000000000da7308 */ /* 0x0006620000000800 */
[C---:B------:R-:W-:Y:S06]  /*4240*/  HMMA.16816.F32.BF16 R44, R12.reuse, R30, RZ ;  /* 0x0000001e0c2c723c */ /* 0x040fec00000418ff */
[----:B------:R-:W-:Y:S01]  /*4250*/  HMMA.16816.F32.BF16 R40, R12, R26, RZ ;  /* 0x0000001a0c28723c */ /* 0x000fe200000418ff */
[----:B--2---:R-:W-:Y:S01]  /*4260*/  FMNMX.FTZ R135, R2, R3, !PT ;  /* 0x0000000302877209 */ /* 0x004fe20007810000 */
[----:B------:R-:W-:Y:S01]  /*4270*/  FFMA.FTZ R2, R140, UR4, -R8 ;  /* 0x000000048c027c23 */ /* 0x000fe20008010808 */
[----:B---3--:R-:W-:-:S02]  /*4280*/  FFMA.FTZ R0, R74, UR4, -R4 ;  /* 0x000000044a007c23 */ /* 0x008fc40008010804 */
[----:B------:R-:W-:Y:S01]  /*4290*/  FSETP.NEU.FTZ.AND P1, PT, R135, -INF , PT ;  /* 0xff8000008700780b */ /* 0x000fe20003f3d000 */
[----:B------:R2:W-:Y:S01]  /*42a0*/  MUFU.EX2 R211, R2 ;  /* 0x0000000200d37308 */ /* 0x0005e20000000800 */
[----:B------:R-:W-:Y:S01]  /*42b0*/  STL [R1+0xa4], R135 ;  /* 0x0000a48701007387 */ /* 0x000fe20000100800 */
[----:B-1----:R-:W-:-:S03]  /*42c0*/  F2FP.BF16.F32.PACK_AB R17, R218, R17 ;  /* 0x00000011da11723e */ /* 0x002fc600000010ff */
[----:B------:R-:W-:Y:S03]  /*42d0*/  STL [R1+0xa8], R234 ;  /* 0x0000a8ea01007387 */ /* 0x000fe60000100800 */
[----:B------:R1:W-:Y:S01]  /*42e0*/  MUFU.EX2 R242, R0 ;  /* 0x0000000000f27308 */ /* 0x0003e20000000800 */
[----:B------:R-:W3:Y:S01]  /*42f0*/  LDSM.16.MT88.4 R72, [R226+0x8800] ;  /* 0x00880000e248783b */ /* 0x000ee20000004200 */
[----:B--2---:R-:W-:Y:S01]  /*4300*/  FFMA.FTZ R2, R137, UR4, -R8 ;  /* 0x0000000489027c23 */ /* 0x004fe20008010808 */
[----:B------:R-:W-:-:S05]  /*4310*/  IMAD.MOV.U32 R137, RZ, RZ, R220 ;  /* 0x000000ffff897224 */ /* 0x000fca00078e00dc */
[----:B------:R-:W-:Y:S01]  /*4320*/  MUFU.EX2 R132, R2 ;  /* 0x0000000200847308 */ /* 0x000fe20000000800 */
[----:B-1----:R-:W-:Y:S01]  /*4330*/  FFMA.FTZ R0, R133, UR4, -R4 ;  /* 0x0000000485007c23 */ /* 0x002fe20008010804 */
[----:B------:R-:W-:Y:S01]  /*4340*/  IMAD.MOV.U32 R133, RZ, RZ, R16 ;  /* 0x000000ffff857224 */ /* 0x000fe200078e0010 */
[----:B------:R-:W-:-:S05]  /*4350*/  F2FP.BF16.F32.PACK_AB R16, R33, R32 ;  /* 0x000000202110723e */ /* 0x000fca00000010ff */
[----:B------:R1:W2:Y:S01]  /*4360*/  MUFU.EX2 R208, R0 ;  /* 0x0000000000d07308 */ /* 0x0002a20000000800 */
[----:B------:R-:W-:Y:S01]  /*4370*/  HMMA.16816.F32.BF16 R32, R12, R22, RZ ;  /* 0x000000160c20723c */ /* 0x000fe200000418ff */
[----:B------:R-:W-:-:S06]  /*4380*/  F2FP.BF16.F32.PACK_AB R18, R133, R234 ;  /* 0x000000ea8512723e */ /* 0x000fcc00000010ff */
[----:B------:R-:W-:Y:S02]  /*4390*/  F2FP.BF16.F32.PACK_AB R12, R217, R216 ;  /* 0x000000d8d90c723e */ /* 0x000fe400000010ff */
[----:B------:R-:W-:Y:S01]  /*43a0*/  F2FP.BF16.F32.PACK_AB R14, R212, R214 ;  /* 0x000000d6d40e723e */ /* 0x000fe200000010ff */
[----:B-1----:R-:W-:Y:S01]  /*43b0*/  FMUL.FTZ R0, R135, UR4 ;  /* 0x0000000487007c20 */ /* 0x002fe20008410000 */
[----:B--2---:R-:W-:-:S04]  /*43c0*/  F2FP.BF16.F32.PACK_AB R19, R208, R242 ;  /* 0x000000f2d013723e */ /* 0x004fc800000010ff */
[----:B------:R-:W-:-:S03]  /*43d0*/  FSEL R0, R0, RZ, P1 ;  /* 0x000000ff00007208 */ /* 0x000fc60000800000 */
[----:B------:R-:W-:Y:S02]  /*43e0*/  HMMA.16816.F32.BF16 R108, R16, R68, R60 ;  /* 0x00000044106c723c */ /* 0x000fe4000004183c */
[----:B------:R-:W-:-:S04]  /*43f0*/  FFMA.FTZ R2, R160, UR4, -R0 ;  /* 0x00000004a0027c23 */ /* 0x000fc80008010800 */
[----:B------:R1:W-:Y:S01]  /*4400*/  MUFU.EX2 R7, R2 ;  /* 0x0000000200077308 */ /* 0x0003e20000000800 */
[C---:B---3--:R-:W-:Y:S06]  /*4410*/  HMMA.16816.F32.BF16 R100, R16.reuse, R72, R56 ;  /* 0x000000481064723c */ /* 0x048fec0000041838 */
[C---:B------:R-:W-:Y:S06]  /*4420*/  HMMA.16816.F32.BF16 R88, R16.reuse, R80, R52 ;  /* 0x000000501058723c */ /* 0x040fec0000041834 */
[----:B------:R-:W-:Y:S01]  /*4430*/  HMMA.16816.F32.BF16 R112, R16, R76, R64 ;  /* 0x0000004c1070723c */ /* 0x000fe20000041840 */
[----:B-1----:R-:W-:-:S05]  /*4440*/  FFMA.FTZ R2, R161, UR4, -R0 ;  /* 0x00000004a1027c23 */ /* 0x002fca0008010800 */
[C---:B------:R-:W-:Y:S01]  /*4450*/  HMMA.16816.F32.BF16 R60, R16.reuse, R70, R48 ;  /* 0x00000046103c723c */ /* 0x040fe20000041830 */
[----:B------:R1:W2:Y:S05]  /*4460*/  MUFU.EX2 R6, R2 ;  /* 0x0000000200067308 */ /* 0x0002aa0000000800 */
[C---:B------:R-:W-:Y:S06]  /*4470*/  HMMA.16816.F32.BF16 R92, R16.reuse, R74, R44 ;  /* 0x0000004a105c723c */ /* 0x040fec000004182c */
[C---:B------:R-:W-:Y:S06]  /*4480*/  HMMA.16816.F32.BF16 R104, R16.reuse, R82, R40 ;  /* 0x000000521068723c */ /* 0x040fec0000041828 */
[----:B------:R-:W-:Y:S01]  /*4490*/  HMMA.16816.F32.BF16 R96, R16, R78, R32 ;  /* 0x0000004e1060723c */ /* 0x000fe20000041820 */
[----:B-1----:R-:W-:Y:S01]  /*44a0*/  FFMA.FTZ R2, R144, UR4, -R0 ;  /* 0x0000000490027c23 */ /* 0x002fe20008010800 */
[----:B--2---:R-:W-:Y:S01]  /*44b0*/  F2FP.BF16.F32.PACK_AB R13, R6, R7 ;  /* 0x00000007060d723e */ /* 0x004fe200000010ff */
[----:B------:R-:W-:-:S02]  /*44c0*/  IMAD.MOV.U32 R144, RZ, RZ, R219 ;  /* 0x000000ffff907224 */ /* 0x000fc400078e00db */
[----:B------:R1:W-:Y:S02]  /*44d0*/  MUFU.EX2 R160, R2 ;  /* 0x0000000200a07308 */ /* 0x0003e40000000800 */
[----:B-1----:R-:W-:-:S06]  /*44e0*/  FFMA.FTZ R2, R145, UR4, -R0 ;  /* 0x0000000491027c23 */ /* 0x002fcc0008010800 */
[----:B------:R1:W2:Y:S02]  /*44f0*/  MUFU.EX2 R152, R2 ;  /* 0x0000000200987308 */ /* 0x0002a40000000800 */
[----:B-1----:R-:W-:Y:S01]  /*4500*/  FFMA.FTZ R2, R138, UR4, -R8 ;  /* 0x000000048a027c23 */ /* 0x002fe20008010808 */
[----:B--2---:R-:W-:Y:S02]  /*4510*/  F2FP.BF16.F32.PACK_AB R15, R152, R160 ;  /* 0x000000a0980f723e */ /* 0x004fe400000010ff */
[----:B------:R-:W-:-:S03]  /*4520*/  MOV R138, R229 ;  /* 0x000000e5008a7202 */ /* 0x000fc60000000f00 */
[----:B------:R1:W2:Y:S02]  /*4530*/  MUFU.EX2 R233, R2 ;  /* 0x0000000200e97308 */ /* 0x0002a40000000800 */
[C---:B------:R-:W-:Y:S06]  /*4540*/  HMMA.16816.F32.BF16 R44, R12.reuse, R36, RZ ;  /* 0x000000240c2c723c */ /* 0x040fec00000418ff */
[C---:B------:R-:W-:Y:S06]  /*4550*/  HMMA.16816.F32.BF16 R16, R12.reuse, R20, RZ ;  /* 0x000000140c10723c */ /* 0x040fec00000418ff */
[----:B------:R-:W-:Y:S01]  /*4560*/  HMMA.16816.F32.BF16 R20, R12, R22, RZ ;  /* 0x000000160c14723c */ /* 0x000fe200000418ff */
[----:B-1----:R-:W-:Y:S01]  /*4570*/  FFMA.FTZ R2, R143, UR4, -R0 ;  /* 0x000000048f027c23 */ /* 0x002fe20008010800 */
[----:B------:R-:W-:-:S03]  /*4580*/  MOV R143, R134 ;  /* 0x00000086008f7202 */ /* 0x000fc60000000f00 */
[----:B------:R1:W-:Y:S01]  /*4590*/  MUFU.EX2 R234, R2 ;  /* 0x0000000200ea7308 */ /* 0x0003e20000000800 */
[C---:B------:R-:W-:Y:S06]  /*45a0*/  HMMA.16816.F32.BF16 R40, R12.reuse, R28, RZ ;  /* 0x0000001c0c28723c */ /* 0x040fec00000418ff */
[C---:B------:R-:W-:Y:S06]  /*45b0*/  HMMA.16816.F32.BF16 R32, R12.reuse, R24, RZ ;  /* 0x000000180c20723c */ /* 0x040fec00000418ff */
[----:B------:R-:W-:Y:S01]  /*45c0*/  HMMA.16816.F32.BF16 R36, R12, R38, RZ ;  /* 0x000000260c24723c */ /* 0x000fe200000418ff */
[----:B-1----:R-:W-:Y:S01]  /*45d0*/  FFMA.FTZ R2, R146, UR4, -R0 ;  /* 0x0000000492027c23 */ /* 0x002fe20008010800 */
[----:B------:R-:W-:-:S04]  /*45e0*/  MOV R146, R218 ;  /* 0x000000da00927202 */ /* 0x000fc80000000f00 */
[C---:B------:R-:W-:Y:S01]  /*45f0*/  HMMA.16816.F32.BF16 R28, R12.reuse, R30, RZ ;  /* 0x0000001e0c1c723c */ /* 0x040fe200000418ff */
[----:B------:R1:W3:Y:S05]  /*4600*/  MUFU.EX2 R161, R2 ;  /* 0x0000000200a17308 */ /* 0x0002ea0000000800 */
[----:B------:R-:W-:Y:S07]  /*4610*/  HMMA.16816.F32.BF16 R24, R12, R26, RZ ;  /* 0x0000001a0c18723c */ /* 0x000fee00000418ff */
[----:B------:R-:W-:-:S02]  /*4620*/  F2FP.BF16.F32.PACK_AB R12, R211, R210 ;  /* 0x000000d2d30c723e */ /* 0x000fc400000010ff */
[----:B--2---:R-:W-:Y:S01]  /*4630*/  F2FP.BF16.F32.PACK_AB R14, R233, R132 ;  /* 0x00000084e90e723e */ /* 0x004fe200000010ff */
[----:B-1----:R-:W-:Y:S01]  /*4640*/  FFMA.FTZ R2, R141, UR4, -R0 ;  /* 0x000000048d027c23 */ /* 0x002fe20008010800 */
[----:B---3--:R-:W-:Y:S01]  /*4650*/  F2FP.BF16.F32.PACK_AB R13, R161, R234 ;  /* 0x000000eaa10d723e */ /* 0x008fe200000010ff */
[----:B------:R-:W-:Y:S02]  /*4660*/  IMAD.MOV.U32 R141, RZ, RZ, R216 ;  /* 0x000000ffff8d7224 */ /* 0x000fe400078e00d8 */
[----:B------:R1:W-:Y:S02]  /*4670*/  MUFU.EX2 R140, R2 ;  /* 0x00000002008c7308 */ /* 0x0003e40000000800 */
[----:B-1----:R-:W-:-:S06]  /*4680*/  FFMA.FTZ R2, R142, UR4, -R0 ;  /* 0x000000048e027c23 */ /* 0x002fcc0008010800 */
[----:B------:R1:W2:Y:S02]  /*4690*/  MUFU.EX2 R145, R2 ;  /* 0x0000000200917308 */ /* 0x0002a40000000800 */
[----:B-1----:R-:W-:Y:S01]  /*46a0*/  FFMA.FTZ R2, R162, UR4, -R8 ;  /* 0x00000004a2027c23 */ /* 0x002fe20008010808 */
[----:B--2---:R-:W-:-:S05]  /*46b0*/  F2FP.BF16.F32.PACK_AB R15, R145, R140 ;  /* 0x0000008c910f723e */ /* 0x004fca00000010ff */
[----:B------:R1:W-:Y:S02]  /*46c0*/  MUFU.EX2 R135, R2 ;  /* 0x0000000200877308 */ /* 0x0003e40000000800 */
[C---:B------:R-:W-:Y:S06]  /*46d0*/  HMMA.16816.F32.BF16 R56, R12.reuse, R68, R44 ;  /* 0x000000440c38723c */ /* 0x040fec000004182c */
[C---:B------:R-:W-:Y:S01]  /*46e0*/  HMMA.16816.F32.BF16 R44, R12.reuse, R78, R20 ;  /* 0x0000004e0c2c723c */ /* 0x040fe20000041814 */
[----:B------:R-:W2:Y:S05]  /*46f0*/  LDSM.16.MT88.4 R20, [R139+0x9000] ;  /* 0x009000008b14783b */ /* 0x000eaa0000004200 */
[----:B------:R-:W-:Y:S01]  /*4700*/  HMMA.16816.F32.BF16 R48, R12, R72, R40 ;  /* 0x000000480c30723c */ /* 0x000fe20000041828 */
[----:B-1----:R-:W-:-:S04]  /*4710*/  FFMA.FTZ R2, R153, UR4, -R8 ;  /* 0x0000000499027c23 */ /* 0x002fc80008010808 */
[----:B------:R1:W-:Y:S01]  /*4720*/  MUFU.EX2 R123, R2 ;  /* 0x00000002007b7308 */ /* 0x0003e20000000800 */
[C---:B------:R-:W-:Y:S06]  /*4730*/  HMMA.16816.F32.BF16 R64, R12.reuse, R80, R32 ;  /* 0x000000500c40723c */ /* 0x040fec0000041820 */
[C---:B------:R-:W-:Y:S01]  /*4740*/  HMMA.16816.F32.BF16 R84, R12.reuse, R76, R16 ;  /* 0x0000004c0c54723c */ /* 0x040fe20000041810 */
[----:B------:R-:W3:Y:S05]  /*4750*/  LDSM.16.MT88.4 R16, [R226+0x9000] ;  /* 0x00900000e210783b */ /* 0x000eea0000004200 */
[----:B------:R-:W-:Y:S01]  /*4760*/  HMMA.16816.F32.BF16 R36, R12, R70, R36 ;  /* 0x000000460c24723c */ /* 0x000fe20000041824 */
[----:B-1----:R-:W-:-:S05]  /*4770*/  FFMA.FTZ R2, R129, UR4, -R8 ;  /* 0x0000000481027c23 */ /* 0x002fca0008010808 */
[C---:B------:R-:W-:Y:S01]  /*4780*/  HMMA.16816.F32.BF16 R32, R12.reuse, R74, R28 ;  /* 0x0000004a0c20723c */ /* 0x040fe2000004181c */
[----:B------:R-:W-:Y:S01]  /*4790*/  LDSM.16.MT88.4 R28, [R225+0x9000] ;  /* 0x00900000e11c783b */ /* 0x000fe20000004200 */
[----:B------:R1:W-:Y:S04]  /*47a0*/  MUFU.EX2 R3, R2 ;  /* 0x0000000200037308 */ /* 0x0003e80000000800 */
[----:B------:R-:W-:Y:S01]  /*47b0*/  HMMA.16816.F32.BF16 R40, R12, R82, R24 ;  /* 0x000000520c28723c */ /* 0x000fe20000041818 */
[----:B------:R-:W4:Y:S01]  /*47c0*/  LDSM.16.MT88.4 R24, [R224+0x9000] ;  /* 0x00900000e018783b */ /* 0x000f220000004200 */
[----:B-1----:R-:W-:Y:S01]  /*47d0*/  FFMA.FTZ R2, R128, UR4, -R8 ;  /* 0x0000000480027c23 */ /* 0x002fe20008010808 */
[----:B------:R-:W-:-:S03]  /*47e0*/  IMAD.MOV.U32 R128, RZ, RZ, R217 ;  /* 0x000000ffff807224 */ /* 0x000fc600078e00d9 */
[----:B------:R1:W-:Y:S02]  /*47f0*/  MUFU.EX2 R136, R2 ;  /* 0x0000000200887308 */ /* 0x0003e40000000800 */
[----:B-1----:R-:W-:-:S06]  /*4800*/  FFMA.FTZ R2, R157, UR4, -R0 ;  /* 0x000000049d027c23 */ /* 0x002fcc0008010800 */
[----:B------:R1:W-:Y:S02]  /*4810*/  MUFU.EX2 R232, R2 ;  /* 0x0000000200e87308 */ /* 0x0003e40000000800 */
[----:B-1----:R-:W-:-:S06]  /*4820*/  FFMA.FTZ R2, R156, UR4, -R0 ;  /* 0x000000049c027c23 */ /* 0x002fcc0008010800 */
[----:B------:R1:W-:Y:S02]  /*4830*/  MUFU.EX2 R228, R2 ;  /* 0x0000000200e47308 */ /* 0x0003e40000000800 */
[----:B-1----:R-:W-:-:S06]  /*4840*/  FFMA.FTZ R2, R155, UR4, -R5 ;  /* 0x000000049b027c23 */ /* 0x002fcc0008010805 */
[----:B------:R1:W-:Y:S02]  /*4850*/  MUFU.EX2 R231, R2 ;  /* 0x0000000200e77308 */ /* 0x0003e40000000800 */
[----:B-1----:R-:W-:-:S06]  /*4860*/  FFMA.FTZ R2, R154, UR4, -R5 ;  /* 0x000000049a027c23 */ /* 0x002fcc0008010805 */
[----:B------:R1:W2:Y:S02]  /*4870*/  MUFU.EX2 R227, R2 ;  /* 0x0000000200e37308 */ /* 0x0002a40000000800 */
[----:B-1----:R-:W-:Y:S01]  /*4880*/  FFMA.FTZ R2, R147, UR4, -R5 ;  /* 0x0000000493027c23 */ /* 0x002fe20008010805 */
[----:B--2---:R-:W-:Y:S02]  /*4890*/  F2FP.BF16.F32.PACK_AB R12, R227, R231 ;  /* 0x000000e7e30c723e */ /* 0x004fe400000010ff */
[----:B------:R-:W-:-:S03]  /*48a0*/  MOV R147, R123 ;  /* 0x0000007b00937202 */ /* 0x000fc60000000f00 */
[----:B------:R1:W-:Y:S01]  /*48b0*/  MUFU.EX2 R154, R2 ;  /* 0x00000002009a7308 */ /* 0x0003e20000000800 */
[----:B------:R-:W-:Y:S02]  /*48c0*/  IMAD.MOV.U32 R123, RZ, RZ, R215 ;  /* 0x000000ffff7b7224 */ /* 0x000fe400078e00d7 */
[----:B-1----:R-:W-:-:S05]  /*48d0*/  FFMA.FTZ R2, R148, UR4, -R5 ;  /* 0x0000000494027c23 */ /* 0x002fca0008010805 */
[----:B------:R1:W2:Y:S02]  /*48e0*/  MUFU.EX2 R129, R2 ;  /* 0x0000000200817308 */ /* 0x0002a40000000800 */
[----:B-1----:R-:W-:Y:S01]  /*48f0*/  FFMA.FTZ R2, R149, UR4, -R4 ;  /* 0x0000000495027c23 */ /* 0x002fe20008010804 */
[----:B--2---:R-:W-:-:S05]  /*4900*/  F2FP.BF16.F32.PACK_AB R14, R129, R154 ;  /* 0x0000009a810e723e */ /* 0x004fca00000010ff */
[----:B------:R1:W-:Y:S02]  /*4910*/  MUFU.EX2 R230, R2 ;  /* 0x0000000200e67308 */ /* 0x0003e40000000800 */
[----:B-1----:R-:W-:-:S06]  /*4920*/  FFMA.FTZ R2, R130, UR4, -R4 ;  /* 0x0000000482027c23 */ /* 0x002fcc0008010804 */
[----:B------:R1:W2:Y:S02]  /*4930*/  MUFU.EX2 R52, R2 ;  /* 0x0000000200347308 */ /* 0x0002a40000000800 */
[----:B-1----:R-:W-:-:S06]  /*4940*/  FFMA.FTZ R2, R131, UR4, -R4 ;  /* 0x0000000483027c23 */ /* 0x002fcc0008010804 */
[----:B------:R1:W-:Y:S02]  /*4950*/  MUFU.EX2 R68, R2 ;  /* 0x0000000200447308 */ /* 0x0003e40000000800 */
[----:B-1----:R-:W-:Y:S01]  /*4960*/  FFMA.FTZ R2, R124, UR4, -R4 ;  /* 0x000000047c027c23 */ /* 0x002fe20008010804 */
[----:B------:R-:W-:-:S05]  /*4970*/  IMAD.MOV.U32 R124, RZ, RZ, R3 ;  /* 0x000000ffff7c7224 */ /* 0x000fca00078e0003 */
[----:B------:R1:W3:Y:S02]  /*4980*/  MUFU.EX2 R3, R2 ;  /* 0x0000000200037308 */ /* 0x0002e40000000800 */
[----:B-1----:R-:W-:Y:S01]  /*4990*/  FFMA.FTZ R2, R126, UR4, -R0 ;  /* 0x000000047e027c23 */ /* 0x002fe20008010800 */
[----:B--2---:R-:W-:Y:S01]  /*49a0*/  IMAD.MOV.U32 R126, RZ, RZ, R52 ;  /* 0x000000ffff7e7224 */ /* 0x004fe200078e0034 */
[----:B---3--:R-:W-:-:S04]  /*49b0*/  F2FP.BF16.F32.PACK_AB R15, R3, R68 ;  /* 0x00000044030f723e */ /* 0x008fc800000010ff */
[----:B------:R1:W-:Y:S01]  /*49c0*/  MUFU.EX2 R155, R2 ;  /* 0x00000002009b7308 */ /* 0x0003e20000000800 */
[----:B------:R-:W-:-:S07]  /*49d0*/  F2FP.BF16.F32.PACK_AB R13, R126, R230 ;  /* 0x000000e67e0d723e */ /* 0x000fce00000010ff */
[C---:B------:R-:W-:Y:S06]  /*49e0*/  HMMA.16816.F32.BF16 R52, R12.reuse, R20, R108 ;  /* 0x000000140c34723c */ /* 0x040fec000004186c */
[C---:B------:R-:W-:Y:S01]  /*49f0*/  HMMA.16816.F32.BF16 R72, R12.reuse, R16, R100 ;  /* 0x000000100c48723c */ /* 0x040fe20000041864 */
[----:B------:R-:W-:Y:S01]  /*4a00*/  MOV R110, R132 ;  /* 0x00000084006e7202 */ /* 0x000fe20000000f00 */
[----:B-1----:R-:W-:Y:S01]  /*4a10*/  FFMA.FTZ R2, R125, UR4, -R0 ;  /* 0x000000047d027c23 */ /* 0x002fe20008010800 */
[----:B------:R-:W-:Y:S02]  /*4a20*/  IMAD.MOV.U32 R111, RZ, RZ, R135 ;  /* 0x000000ffff6f7224 */ /* 0x000fe400078e0087 */
[----:B------:R-:W-:Y:S01]  /*4a30*/  IMAD.MOV.U32 R108, RZ, RZ, R214 ;  /* 0x000000ffff6c7224 */ /* 0x000fe200078e00d6 */
[----:B------:R1:W2:Y:S01]  /*4a40*/  MUFU.EX2 R134, R2 ;  /* 0x0000000200867308 */ /* 0x0002a20000000800 */
[----:B----4-:R-:W-:Y:S01]  /*4a50*/  HMMA.16816.F32.BF16 R88, R12, R24, R88 ;  /* 0x000000180c58723c */ /* 0x010fe20000041858 */
[----:B------:R-:W-:-:S05]  /*4a60*/  IMAD.MOV.U32 R109, RZ, RZ, R68 ;  /* 0x000000ffff6d7224 */ /* 0x000fca00078e0044 */
[C---:B------:R-:W-:Y:S06]  /*4a70*/  HMMA.16816.F32.BF16 R112, R12.reuse, R28, R112 ;  /* 0x0000001c0c70723c */ /* 0x040fec0000041870 */
[----:B------:R-:W-:Y:S01]  /*4a80*/  HMMA.16816.F32.BF16 R60, R12, R22, R60 ;  /* 0x000000160c3c723c */ /* 0x000fe2000004183c */
[----:B-1----:R-:W-:-:S05]  /*4a90*/  FFMA.FTZ R2, R170, UR4, -R8 ;  /* 0x00000004aa027c23 */ /* 0x002fca0008010808 */
[C---:B------:R-:W-:Y:S01]  /*4aa0*/  HMMA.16816.F32.BF16 R76, R12.reuse, R18, R92 ;  /* 0x000000120c4c723c */ /* 0x040fe2000004185c */
[----:B------:R1:W-:Y:S05]  /*4ab0*/  MUFU.EX2 R132, R2 ;  /* 0x0000000200847308 */ /* 0x0003ea0000000800 */
[C---:B------:R-:W-:Y:S06]  /*4ac0*/  HMMA.16816.F32.BF16 R104, R12.reuse, R26, R104 ;  /* 0x0000001a0c68723c */ /* 0x040fec0000041868 */
[----:B------:R-:W-:Y:S01]  /*4ad0*/  HMMA.16816.F32.BF16 R96, R12, R30, R96 ;  /* 0x0000001e0c60723c */ /* 0x000fe20000041860 */
[----:B-1----:R-:W-:-:S06]  /*4ae0*/  FFMA.FTZ R2, R163, UR4, -R8 ;  /* 0x00000004a3027c23 */ /* 0x002fcc0008010808 */
[----:B------:R-:W-:Y:S02]  /*4af0*/  F2FP.BF16.F32.PACK_AB R12, R147, R111 ;  /* 0x0000006f930c723e */ /* 0x000fe400000010ff */
[----:B------:R-:W-:Y:S01]  /*4b00*/  F2FP.BF16.F32.PACK_AB R13, R228, R232 ;  /* 0x000000e8e40d723e */ /* 0x000fe200000010ff */
[----:B------:R1:W-:Y:S01]  /*4b10*/  MUFU.EX2 R156, R2 ;  /* 0x00000002009c7308 */ /* 0x0003e20000000800 */
[----:B------:R-:W-:Y:S02]  /*4b20*/  F2FP.BF16.F32.PACK_AB R14, R136, R124 ;  /* 0x0000007c880e723e */ /* 0x000fe400000010ff */
[----:B--2---:R-:W-:-:S07]  /*4b30*/  F2FP.BF16.F32.PACK_AB R15, R134, R155 ;  /* 0x0000009b860f723e */ /* 0x004fce00000010ff */
[C---:B------:R-:W-:Y:S06]  /*4b40*/  HMMA.16816.F32.BF16 R100, R12.reuse, R20, R56 ;  /* 0x000000140c64723c */ /* 0x040fec0000041838 */
[C---:B------:R-:W-:Y:S01]  /*4b50*/  HMMA.16816.F32.BF16 R92, R12.reuse, R22, R36 ;  /* 0x000000160c5c723c */ /* 0x040fe20000041824 */
[--C-:B-1----:R-:W-:Y:S01]  /*4b60*/  FFMA.FTZ R2, R150, UR4, -R8.reuse ;  /* 0x0000000496027c23 */ /* 0x102fe20008010808 */
[----:B------:R-:W1:Y:S01]  /*4b70*/  LDSM.16.MT88.4 R20, [R139+0x9800] ;  /* 0x009800008b14783b */ /* 0x000e620000004200 */
[----:B------:R-:W-:Y:S02]  /*4b80*/  MOV R150, R213 ;  /* 0x000000d500967202 */ /* 0x000fe40000000f00 */
[----:B------:R2:W-:Y:S01]  /*4b90*/  MUFU.EX2 R130, R2 ;  /* 0x0000000200827308 */ /* 0x0005e20000000800 */
[C---:B------:R-:W-:Y:S06]  /*4ba0*/  HMMA.16816.F32.BF16 R80, R12.reuse, R16, R48 ;  /* 0x000000100c50723c */ /* 0x040fec0000041830 */
[C---:B------:R-:W-:Y:S01]  /*4bb0*/  HMMA.16816.F32.BF16 R68, R12.reuse, R18, R32 ;  /* 0x000000120c44723c */ /* 0x040fe20000041820 */
[----:B------:R-:W3:Y:S05]  /*4bc0*/  LDSM.16.MT88.4 R16, [R226+0x9800] ;  /* 0x00980000e210783b */ /* 0x000eea0000004200 */
[----:B------:R-:W-:Y:S01]  /*4bd0*/  HMMA.16816.F32.BF16 R48, R12, R24, R64 ;  /* 0x000000180c30723c */ /* 0x000fe20000041840 */
[----:B--2---:R-:W-:Y:S01]  /*4be0*/  FFMA.FTZ R2, R119, UR4, -R8 ;  /* 0x0000000477027c23 */ /* 0x004fe20008010808 */
[----:B------:R-:W-:-:S04]  /*4bf0*/  IMAD.MOV.U32 R119, RZ, RZ, R212 ;  /* 0x000000ffff777224 */ /* 0x000fc800078e00d4 */
[C---:B------:R-:W-:Y:S01]  /*4c00*/  HMMA.16816.F32.BF16 R40, R12.reuse, R26, R40 ;  /* 0x0000001a0c28723c */ /* 0x040fe20000041828 */
[----:B------:R-:W2:Y:S01]  /*4c10*/  LDSM.16.MT88.4 R24, [R224+0x9800] ;  /* 0x00980000e018783b */ /* 0x000ea20000004200 */
[----:B------:R4:W-:Y:S04]  /*4c20*/  MUFU.EX2 R220, R2 ;  /* 0x0000000200dc7308 */ /* 0x0009e80000000800 */
[C---:B------:R-:W-:Y:S06]  /*4c30*/  HMMA.16816.F32.BF16 R36, R12.reuse, R28, R84 ;  /* 0x0000001c0c24723c */ /* 0x040fec0000041854 */
[----:B------:R-:W-:Y:S01]  /*4c40*/  HMMA.16816.F32.BF16 R32, R12, R30, R44 ;  /* 0x0000001e0c20723c */ /* 0x000fe2000004182c */
[----:B------:R-:W2:Y:S01]  /*4c50*/  LDSM.16.MT88.4 R28, [R225+0x9800] ;  /* 0x00980000e11c783b */ /* 0x000ea20000004200 */
[----:B----4-:R-:W-:Y:S01]  /*4c60*/  FFMA.FTZ R2, R167, UR4, -R0 ;  /* 0x00000004a7027c23 */ /* 0x010fe20008010800 */
[----:B------:R-:W-:-:S02]  /*4c70*/  IMAD.MOV.U32 R167, RZ, RZ, R3 ;  /* 0x000000ffffa77224 */ /* 0x000fc400078e0003 */
[----:B------:R-:W-:Y:S01]  /*4c80*/  FFMA.FTZ R3, R171, UR4, -R4 ;  /* 0x00000004ab037c23 */ /* 0x000fe20008010804 */
[----:B------:R-:W-:Y:S01]  /*4c90*/  MOV R171, R109 ;  /* 0x0000006d00ab7202 */ /* 0x000fe20000000f00 */
[----:B------:R4:W-:Y:S08]  /*4ca0*/  MUFU.EX2 R135, R2 ;  /* 0x0000000200877308 */ /* 0x0009f00000000800 */
[----:B------:R1:W-:Y:S01]  /*4cb0*/  MUFU.EX2 R125, R3 ;  /* 0x00000003007d7308 */ /* 0x0003e20000000800 */
[----:B----4-:R-:W-:-:S07]  /*4cc0*/  FFMA.FTZ R2, R166, UR4, -R0 ;  /* 0x00000004a6027c23 */ /* 0x010fce0008010800 */
[----:B------:R4:W-:Y:S01]  /*4cd0*/  MUFU.EX2 R157, R2 ;  /* 0x00000002009d7308 */ /* 0x0009e20000000800 */
[----:B-1----:R-:W-:Y:S01]  /*4ce0*/  FFMA.FTZ R3, R196, UR4, -R4 ;  /* 0x00000004c4037c23 */ /* 0x002fe20008010804 */
[----:B----4-:R-:W-:-:S06]  /*4cf0*/  FFMA.FTZ R2, R165, UR4, -R5 ;  /* 0x00000004a5027c23 */ /* 0x010fcc0008010805 */
[----:B------:R1:W-:Y:S02]  /*4d00*/  MUFU.EX2 R149, R2 ;  /* 0x0000000200957308 */ /* 0x0003e40000000800 */
[----:B-1----:R-:W-:Y:S01]  /*4d10*/  FFMA.FTZ R2, R164, UR4, -R5 ;  /* 0x00000004a4027c23 */ /* 0x002fe20008010805 */
[----:B------:R-:W-:Y:S01]  /*4d20*/  IMAD.MOV.U32 R164, RZ, RZ, R167 ;  /* 0x000000ffffa47224 */ /* 0x000fe200078e00a7 */
[----:B------:R-:W-:-:S04]  /*4d30*/  MOV R167, R145 ;  /* 0x0000009100a77202 */ /* 0x000fc80000000f00 */
[----:B------:R1:W4:Y:S02]  /*4d40*/  MUFU.EX2 R142, R2 ;  /* 0x00000002008e7308 */ /* 0x0003240000000800 */
[----:B-1----:R-:W-:Y:S01]  /*4d50*/  FFMA.FTZ R2, R151, UR4, -R5 ;  /* 0x0000000497027c23 */ /* 0x002fe20008010805 */
[----:B----4-:R-:W-:Y:S01]  /*4d60*/  F2FP.BF16.F32.PACK_AB R12, R142, R149 ;  /* 0x000000958e0c723e */ /* 0x010fe200000010ff */
[----:B------:R-:W-:-:S04]  /*4d70*/  IMAD.MOV.U32 R151, RZ, RZ, R144 ;  /* 0x000000ffff977224 */ /* 0x000fc800078e0090 */
[----:B------:R1:W-:Y:S02]  /*4d80*/  MUFU.EX2 R170, R2 ;  /* 0x0000000200aa7308 */ /* 0x0003e40000000800 */
[----:B-1----:R-:W-:Y:S01]  /*4d90*/  FFMA.FTZ R2, R158, UR4, -R5 ;  /* 0x000000049e027c23 */ /* 0x002fe20008010805 */
[----:B------:R-:W-:-:S05]  /*4da0*/  MOV R158, R119 ;  /* 0x00000077009e7202 */ /* 0x000fca0000000f00 */
[----:B------:R1:W4:Y:S02]  /*4db0*/  MUFU.EX2 R131, R2 ;  /* 0x0000000200837308 */ /* 0x0003240000000800 */
[----:B-1----:R-:W-:Y:S01]  /*4dc0*/  FFMA.FTZ R2, R168, UR4, -R4 ;  /* 0x00000004a8027c23 */ /* 0x002fe20008010804 */
[----:B----4-:R-:W-:Y:S01]  /*4dd0*/  F2FP.BF16.F32.PACK_AB R14, R131, R170 ;  /* 0x000000aa830e723e */ /* 0x010fe200000010ff */
[----:B------:R-:W-:-:S04]  /*4de0*/  IMAD.MOV.U32 R168, RZ, RZ, R150 ;  /* 0x000000ffffa87224 */ /* 0x000fc800078e0096 */
[----:B------:R1:W-:Y:S01]  /*4df0*/  MUFU.EX2 R148, R2 ;  /* 0x0000000200947308 */ /* 0x0003e20000000800 */
[----:B------:R-:W-:Y:S02]  /*4e00*/  IMAD.MOV.U32 R150, RZ, RZ, R137 ;  /* 0x000000ffff967224 */ /* 0x000fe400078e0089 */
[----:B-1----:R-:W-:Y:S01]  /*4e10*/  FFMA.FTZ R2, R159, UR4, -R4 ;  /* 0x000000049f027c23 */ /* 0x002fe20008010804 */
[----:B------:R-:W-:-:S04]  /*4e20*/  IMAD.MOV.U32 R159, RZ, RZ, R108 ;  /* 0x000000ffff9f7224 */ /* 0x000fc800078e006c */
[----:B------:R1:W4:Y:S02]  /*4e30*/  MUFU.EX2 R229, R2 ;  /* 0x0000000200e57308 */ /* 0x0003240000000800 */
[----:B-1----:R-:W-:Y:S01]  /*4e40*/  FFMA.FTZ R2, R176, UR4, -R4 ;  /* 0x00000004b0027c23 */ /* 0x002fe20008010804 */
[----:B----4-:R-:W-:Y:S01]  /*4e50*/  F2FP.BF16.F32.PACK_AB R13, R229, R148 ;  /* 0x00000094e50d723e */ /* 0x010fe200000010ff */
[----:B------:R-:W-:-:S04]  /*4e60*/  IMAD.MOV.U32 R176, RZ, RZ, R110 ;  /* 0x000000ffffb07224 */ /* 0x000fc800078e006e */
[----:B------:R1:W4:Y:S02]  /*4e70*/  MUFU.EX2 R153, R2 ;  /* 0x0000000200997308 */ /* 0x0003240000000800 */
[----:B-1----:R-:W-:Y:S01]  /*4e80*/  FFMA.FTZ R2, R116, UR4, -R0 ;  /* 0x0000000474027c23 */ /* 0x002fe20008010800 */
[----:B----4-:R-:W-:-:S05]  /*4e90*/  F2FP.BF16.F32.PACK_AB R15, R153, R125 ;  /* 0x0000007d990f723e */ /* 0x010fca00000010ff */
[----:B------:R1:W-:Y:S02]  /*4ea0*/  MUFU.EX2 R218, R2 ;  /* 0x0000000200da7308 */ /* 0x0003e40000000800 */
[C---:B------:R-:W-:Y:S06]  /*4eb0*/  HMMA.16816.F32.BF16 R64, R12.reuse, R20, R52 ;  /* 0x000000140c40723c */ /* 0x040fec0000041834 */
[C---:B---3--:R-:W-:Y:S06]  /*4ec0*/  HMMA.16816.F32.BF16 R56, R12.reuse, R16, R72 ;  /* 0x000000100c38723c */ /* 0x048fec0000041848 */
[----:B------:R-:W-:Y:S01]  /*4ed0*/  HMMA.16816.F32.BF16 R52, R12, R18, R76 ;  /* 0x000000120c34723c */ /* 0x000fe2000004184c */
[----:B-1----:R-:W-:Y:S01]  /*4ee0*/  FFMA.FTZ R2, R9, UR4, -R0 ;  /* 0x0000000409027c23 */ /* 0x002fe20008010800 */
[----:B------:R-:W-:-:S03]  /*4ef0*/  IMAD.MOV.U32 R9, RZ, RZ, R111 ;  /* 0x000000ffff097224 */ /* 0x000fc600078e006f */
[----:B------:R1:W3:Y:S01]  /*4f00*/  MUFU.EX2 R219, R2 ;  /* 0x0000000200db7308 */ /* 0x0002e20000000800 */
[C---:B------:R-:W-:Y:S06]  /*4f10*/  HMMA.16816.F32.BF16 R60, R12.reuse, R22, R60 ;  /* 0x000000160c3c723c */ /* 0x040fec000004183c */
[C---:B--2---:R-:W-:Y:S06]  /*4f20*/  HMMA.16816.F32.BF16 R44, R12.reuse, R24, R88 ;  /* 0x000000180c2c723c */ /* 0x044fec0000041858 */
[----:B------:R-:W-:Y:S01]  /*4f30*/  HMMA.16816.F32.BF16 R72, R12, R26, R104 ;  /* 0x0000001a0c48723c */ /* 0x000fe20000041868 */
[----:B-1----:R-:W-:-:S05]  /*4f40*/  FFMA.FTZ R2, R180, UR4, -R8 ;  /* 0x00000004b4027c23 */ /* 0x002fca0008010808 */
[C---:B------:R-:W-:Y:S01]  /*4f50*/  HMMA.16816.F32.BF16 R112, R12.reuse, R28, R112 ;  /* 0x0000001c0c70723c */ /* 0x040fe20000041870 */
[----:B------:R1:W-:Y:S05]  /*4f60*/  MUFU.EX2 R180, R3 ;  /* 0x0000000300b47308 */ /* 0x0003ea0000000800 */
[----:B------:R-:W-:Y:S03]  /*4f70*/  HMMA.16816.F32.BF16 R76, R12, R30, R96 ;  /* 0x0000001e0c4c723c */ /* 0x000fe60000041860 */
[----:B------:R2:W-:Y:S04]  /*4f80*/  MUFU.EX2 R214, R2 ;  /* 0x0000000200d67308 */ /* 0x0005e80000000800 */
[----:B------:R-:W-:-:S02]  /*4f90*/  F2FP.BF16.F32.PACK_AB R14, R220, R130 ;  /* 0x00000082dc0e723e */ /* 0x000fc400000010ff */
[----:B------:R-:W-:Y:S02]  /*4fa0*/  F2FP.BF16.F32.PACK_AB R12, R156, R132 ;  /* 0x000000849c0c723e */ /* 0x000fe400000010ff */
[----:B------:R-:W-:Y:S01]  /*4fb0*/  F2FP.BF16.F32.PACK_AB R13, R157, R135 ;  /* 0x000000879d0d723e */ /* 0x000fe200000010ff */
[----:B-1----:R-:W-:Y:S01]  /*4fc0*/  FFMA.FTZ R3, R202, UR4, -R4 ;  /* 0x00000004ca037c23 */ /* 0x002fe20008010804 */
[----:B---3--:R-:W-:Y:S01]  /*4fd0*/  F2FP.BF16.F32.PACK_AB R15, R219, R218 ;  /* 0x000000dadb0f723e */ /* 0x008fe200000010ff */
[----:B--2---:R-:W-:Y:S01]  /*4fe0*/  FFMA.FTZ R2, R179, UR4, -R8 ;  /* 0x00000004b3027c23 */ /* 0x004fe20008010808 */
[----:B------:R-:W-:-:S05]  /*4ff0*/  MOV R179, R130 ;  /* 0x0000008200b37202 */ /* 0x000fca0000000f00 */
[C---:B------:R-:W-:Y:S01]  /*5000*/  HMMA.16816.F32.BF16 R104, R12.reuse, R20, R100 ;  /* 0x000000140c68723c */ /* 0x040fe20000041864 */
[----:B------:R-:W-:Y:S01]  /*5010*/  MOV R130, R210 ;  /* 0x000000d200827202 */ /* 0x000fe20000000f00 */
[----:B------:R1:W-:Y:S04]  /*5020*/  MUFU.EX2 R215, R2 ;  /* 0x0000000200d77308 */ /* 0x0003e80000000800 */
[C---:B------:R-:W-:Y:S01]  /*5030*/  HMMA.16816.F32.BF16 R100, R12.reuse, R22, R92 ;  /* 0x000000160c64723c */ /* 0x040fe2000004185c */
[----:B------:R-:W2:Y:S05]  /*5040*/  LDSM.16.MT88.4 R20, [R139+0xa000] ;  /* 0x00a000008b14783b */ /* 0x000eaa0000004200 */
[C---:B------:R-:W-:Y:S06]  /*5050*/  HMMA.16816.F32.BF16 R48, R12.reuse, R24, R48 ;  /* 0x000000180c30723c */ /* 0x040fec0000041830 */
[C---:B------:R-:W-:Y:S01]  /*5060*/  HMMA.16816.F32.BF16 R40, R12.reuse, R26, R40 ;  /* 0x0000001a0c28723c */ /* 0x040fe20000041828 */
[--C-:B-1----:R-:W-:Y:S01]  /*5070*/  FFMA.FTZ R2, R178, UR4, -R8.reuse ;  /* 0x00000004b2027c23 */ /* 0x102fe20008010808 */
[----:B------:R-:W1:Y:S03]  /*5080*/  LDSM.16.MT88.4 R24, [R224+0xa000] ;  /* 0x00a00000e018783b */ /* 0x000e660000004200 */
[----:B------:R3:W-:Y:S01]  /*5090*/  MUFU.EX2 R216, R2 ;  /* 0x0000000200d87308 */ /* 0x0007e20000000800 */
[C---:B------:R-:W-:Y:S06]  /*50a0*/  HMMA.16816.F32.BF16 R92, R12.reuse, R16, R80 ;  /* 0x000000100c5c723c */ /* 0x040fec0000041850 */
[C---:B------:R-:W-:Y:S01]  /*50b0*/  HMMA.16816.F32.BF16 R88, R12.reuse, R18, R68 ;  /* 0x000000120c58723c */ /* 0x040fe20000041844 */
[----:B------:R-:W4:Y:S05]  /*50c0*/  LDSM.16.MT88.4 R16, [R226+0xa000] ;  /* 0x00a00000e210783b */ /* 0x000f2a0000004200 */
[----:B------:R-:W-:Y:S01]  /*50d0*/  HMMA.16816.F32.BF16 R36, R12, R28, R36 ;  /* 0x0000001c0c24723c */ /* 0x000fe20000041824 */
[----:B---3--:R-:W-:-:S05]  /*50e0*/  FFMA.FTZ R2, R177, UR4, -R8 ;  /* 0x00000004b1027c23 */ /* 0x008fca0008010808 */
[----:B------:R-:W-:Y:S01]  /*50f0*/  HMMA.16816.F32.BF16 R32, R12, R30, R32 ;  /* 0x0000001e0c20723c */ /* 0x000fe20000041820 */
[----:B------:R-:W3:Y:S01]  /*5100*/  LDSM.16.MT88.4 R28, [R225+0xa000] ;  /* 0x00a00000e11c783b */ /* 0x000ee20000004200 */
[----:B------:R2:W-:Y:S02]  /*5110*/  MUFU.EX2 R217, R2 ;  /* 0x0000000200d97308 */ /* 0x0005e40000000800 */
[----:B--2---:R-:W-:-:S06]  /*5120*/  FFMA.FTZ R2, R117, UR4, -R0 ;  /* 0x0000000475027c23 */ /* 0x004fcc0008010800 */
[----:B------:R2:W-:Y:S02]  /*5130*/  MUFU.EX2 R212, R2 ;  /* 0x0000000200d47308 */ /* 0x0005e40000000800 */
[----:B--2---:R-:W-:Y:S01]  /*5140*/  FFMA.FTZ R2, R10, UR4, -R0 ;  /* 0x000000040a027c23 */ /* 0x004fe20008010800 */
[----:B------:R-:W-:Y:S02]  /*5150*/  IMAD.MOV.U32 R10, RZ, RZ, R147 ;  /* 0x000000ffff0a7224 */ /* 0x000fe400078e0093 */
[----:B------:R-:W-:-:S03]  /*5160*/  IMAD.MOV.U32 R147, RZ, RZ, R211 ;  /* 0x000000ffff937224 */ /* 0x000fc600078e00d3 */
[----:B------:R2:W-:Y:S02]  /*5170*/  MUFU.EX2 R213, R2 ;  /* 0x0000000200d57308 */ /* 0x0005e40000000800 */
[----:B--2---:R-:W-:Y:S01]  /*5180*/  FFMA.FTZ R2, R185, UR4, -R5 ;  /* 0x00000004b9027c23 */ /* 0x004fe20008010805 */
[----:B------:R-:W-:Y:S01]  /*5190*/  IMAD.MOV.U32 R185, RZ, RZ, R147 ;  /* 0x000000ffffb97224 */ /* 0x000fe200078e0093 */
[----:B------:R-:W-:Y:S01]  /*51a0*/  MOV R147, R141 ;  /* 0x0000008d00937202 */ /* 0x000fe20000000f00 */
[----:B------:R-:W-:-:S03]  /*51b0*/  IMAD.MOV.U32 R141, RZ, RZ, R208 ;  /* 0x000000ffff8d7224 */ /* 0x000fc600078e00d0 */
[----:B------:R2:W-:Y:S02]  /*51c0*/  MUFU.EX2 R177, R2 ;  /* 0x0000000200b17308 */ /* 0x0005e40000000800 */
[----:B--2---:R-:W-:Y:S01]  /*51d0*/  FFMA.FTZ R2, R184, UR4, -R5 ;  /* 0x00000004b8027c23 */ /* 0x004fe20008010805 */
[----:B------:R-:W-:Y:S01]  /*51e0*/  MOV R184, R130 ;  /* 0x0000008200b87202 */ /* 0x000fe20000000f00 */
[----:B------:R-:W-:-:S04]  /*51f0*/  IMAD.MOV.U32 R130, RZ, RZ, R128 ;  /* 0x000000ffff827224 */ /* 0x000fc800078e0080 */
[----:B------:R2:W1:Y:S01]  /*5200*/  MUFU.EX2 R163, R2 ;  /* 0x0000000200a37308 */ /* 0x0004620000000800 */
[----:B------:R-:W-:Y:S02]  /*5210*/  IMAD.MOV.U32 R128, RZ, RZ, R207 ;  /* 0x000000ffff807224 */ /* 0x000fe400078e00cf */
[----:B--2---:R-:W-:Y:S01]  /*5220*/  FFMA.FTZ R2, R183, UR4, -R5 ;  /* 0x00000004b7027c23 */ /* 0x004fe20008010805 */
[----:B------:R-:W-:Y:S01]  /*5230*/  IMAD.MOV.U32 R183, RZ, RZ, R131 ;  /* 0x000000ffffb77224 */ /* 0x000fe200078e0083 */
[----:B-1----:R-:W-:-:S03]  /*5240*/  F2FP.BF16.F32.PACK_AB R12, R163, R177 ;  /* 0x000000b1a30c723e */ /* 0x002fc600000010ff */
[----:B------:R1:W-:Y:S02]  /*5250*/  MUFU.EX2 R166, R2 ;  /* 0x0000000200a67308 */ /* 0x0003e40000000800 */
[----:B-1----:R-:W-:Y:S01]  /*5260*/  FFMA.FTZ R2, R187, UR4, -R5 ;  /* 0x00000004bb027c23 */ /* 0x002fe20008010805 */
[----:B------:R-:W-:-:S05]  /*5270*/  IMAD.MOV.U32 R187, RZ, RZ, R124 ;  /* 0x000000ffffbb7224 */ /* 0x000fca00078e007c */
[----:B------:R1:W2:Y:S02]  /*5280*/  MUFU.EX2 R165, R2 ;  /* 0x0000000200a57308 */ /* 0x0002a40000000800 */
[----:B-1----:R-:W-:Y:S01]  /*5290*/  FFMA.FTZ R2, R182, UR4, -R4 ;  /* 0x00000004b6027c23 */ /* 0x002fe20008010804 */
[----:B--2---:R-:W-:Y:S01]  /*52a0*/  MOV R196, R165 ;  /* 0x000000a500c47202 */ /* 0x004fe20000000f00 */
[----:B------:R-:W-:-:S04]  /*52b0*/  IMAD.MOV.U32 R165, RZ, RZ, R129 ;  /* 0x000000ffffa57224 */ /* 0x000fc800078e0081 */
[----:B------:R1:W-:Y:S02]  /*52c0*/  MUFU.EX2 R178, R2 ;  /* 0x0000000200b27308 */ /* 0x0003e40000000800 */
[----:B-1----:R-:W-:Y:S01]  /*52d0*/  FFMA.FTZ R2, R186, UR4, -R4 ;  /* 0x00000004ba027c23 */ /* 0x002fe20008010804 */
[----:B------:R-:W-:-:S05]  /*52e0*/  MOV R186, R126 ;  /* 0x0000007e00ba7202 */ /* 0x000fca0000000f00 */
[----:B------:R1:W2:Y:S02]  /*52f0*/  MUFU.EX2 R162, R2 ;  /* 0x0000000200a27308 */ /* 0x0002a40000000800 */
[----:B-1----:R-:W-:Y:S01]  /*5300*/  FFMA.FTZ R2, R197, UR4, -R4 ;  /* 0x00000004c5027c23 */ /* 0x002fe20008010804 */
[----:B------:R-:W-:Y:S01]  /*5310*/  IMAD.MOV.U32 R197, RZ, RZ, R166 ;  /* 0x000000ffffc57224 */ /* 0x000fe200078e00a6 */
[----:B--2---:R-:W-:Y:S01]  /*5320*/  F2FP.BF16.F32.PACK_AB R13, R162, R178 ;  /* 0x000000b2a20d723e */ /* 0x004fe200000010ff */
[----:B------:R-:W-:-:S03]  /*5330*/  IMAD.MOV.U32 R166, RZ, RZ, R146 ;  /* 0x000000ffffa67224 */ /* 0x000fc600078e0092 */
[----:B------:R1:W2:Y:S01]  /*5340*/  MUFU.EX2 R182, R2 ;  /* 0x0000000200b67308 */ /* 0x0002a20000000800 */
[----:B------:R-:W-:Y:S01]  /*5350*/  F2FP.BF16.F32.PACK_AB R14, R196, R197 ;  /* 0x000000c5c40e723e */ /* 0x000fe200000010ff */
[----:B-1----:R-:W-:Y:S01]  /*5360*/  FFMA.FTZ R2, R118, UR4, -R0 ;  /* 0x0000000476027c23 */ /* 0x002fe20008010800 */
[----:B--2---:R-:W-:-:S05]  /*5370*/  F2FP.BF16.F32.PACK_AB R15, R182, R180 ;  /* 0x000000b4b60f723e */ /* 0x004fca00000010ff */
[----:B------:R1:W-:Y:S02]  /*5380*/  MUFU.EX2 R210, R2 ;  /* 0x0000000200d27308 */ /* 0x0003e40000000800 */
[C---:B------:R-:W-:Y:S06]  /*5390*/  HMMA.16816.F32.BF16 R108, R12.reuse, R20, R64 ;  /* 0x000000140c6c723c */ /* 0x040fec0000041840 */
[C---:B------:R-:W-:Y:S06]  /*53a0*/  HMMA.16816.F32.BF16 R96, R12.reuse, R22, R60 ;  /* 0x000000160c60723c */ /* 0x040fec000004183c */
[----:B------:R-:W-:Y:S01]  /*53b0*/  HMMA.16816.F32.BF16 R68, R12, R24, R44 ;  /* 0x000000180c44723c */ /* 0x000fe2000004182c */
[----:B-1----:R-:W-:Y:S01]  /*53c0*/  FFMA.FTZ R2, R11, UR4, -R0 ;  /* 0x000000040b027c23 */ /* 0x002fe20008010800 */
[----:B------:R-:W-:-:S03]  /*53d0*/  IMAD.MOV.U32 R11, RZ, RZ, R147 ;  /* 0x000000ffff0b7224 */ /* 0x000fc600078e0093 */
[----:B------:R1:W2:Y:S01]  /*53e0*/  MUFU.EX2 R211, R2 ;  /* 0x0000000200d37308 */ /* 0x0002a20000000800 */
[C---:B----4-:R-:W-:Y:S06]  /*53f0*/  HMMA.16816.F32.BF16 R84, R12.reuse, R16, R56 ;  /* 0x000000100c54723c */ /* 0x050fec0000041838 */
[C---:B------:R-:W-:Y:S06]  /*5400*/  HMMA.16816.F32.BF16 R80, R12.reuse, R18, R52 ;  /* 0x000000120c50723c */ /* 0x040fec0000041834 */
[----:B------:R-:W-:Y:S01]  /*5410*/  HMMA.16816.F32.BF16 R64, R12, R26, R72 ;  /* 0x0000001a0c40723c */ /* 0x000fe20000041848 */
[----:B-1----:R-:W-:-:S05]  /*5420*/  FFMA.FTZ R2, R205, UR4, -R8 ;  /* 0x00000004cd027c23 */ /* 0x002fca0008010808 */
[C---:B---3--:R-:W-:Y:S01]  /*5430*/  HMMA.16816.F32.BF16 R60, R12.reuse, R28, R112 ;  /* 0x0000001c0c3c723c */ /* 0x048fe20000041870 */
[----:B------:R1:W-:Y:S05]  /*5440*/  MUFU.EX2 R205, R2 ;  /* 0x0000000200cd7308 */ /* 0x0003ea0000000800 */
[----:B------:R-:W-:Y:S07]  /*5450*/  HMMA.16816.F32.BF16 R44, R12, R30, R76 ;  /* 0x0000001e0c2c723c */ /* 0x000fee000004184c */
[----:B------:R-:W-:-:S02]  /*5460*/  F2FP.BF16.F32.PACK_AB R12, R215, R214 ;  /* 0x000000d6d70c723e */ /* 0x000fc400000010ff */
[----:B------:R-:W-:Y:S02]  /*5470*/  F2FP.BF16.F32.PACK_AB R13, R213, R212 ;  /* 0x000000d4d50d723e */ /* 0x000fe400000010ff */
[----:B------:R-:W-:Y:S01]  /*5480*/  F2FP.BF16.F32.PACK_AB R14, R217, R216 ;  /* 0x000000d8d90e723e */ /* 0x000fe200000010ff */
[----:B-1----:R-:W-:Y:S01]  /*5490*/  FFMA.FTZ R2, R204, UR4, -R8 ;  /* 0x00000004cc027c23 */ /* 0x002fe20008010808 */
[----:B--2---:R-:W-:-:S03]  /*54a0*/  F2FP.BF16.F32.PACK_AB R15, R211, R210 ;  /* 0x000000d2d30f723e */ /* 0x004fc600000010ff */
[----:B------:R1:W-:Y:S04]  /*54b0*/  MUFU.EX2 R207, R2 ;  /* 0x0000000200cf7308 */ /* 0x0003e80000000800 */
[C---:B------:R-:W-:Y:S06]  /*54c0*/  HMMA.16816.F32.BF16 R52, R12.reuse, R22, R100 ;  /* 0x000000160c34723c */ /* 0x040fec0000041864 */
[----:B------:R-:W-:Y:S01]  /*54d0*/  HMMA.16816.F32.BF16 R56, R12, R20, R104 ;  /* 0x000000140c38723c */ /* 0x000fe20000041868 */
[----:B------:R-:W-:Y:S01]  /*54e0*/  IMAD.MOV.U32 R101, RZ, RZ, R125 ;  /* 0x000000ffff657224 */ /* 0x000fe200078e007d */
[----:B------:R-:W-:Y:S01]  /*54f0*/  LDSM.16.MT88.4 R20, [R226+0xa800] ;  /* 0x00a80000e214783b */ /* 0x000fe20000004200 */
[----:B------:R-:W-:Y:S01]  /*5500*/  IMAD.MOV.U32 R102, RZ, RZ, R170 ;  /* 0x000000ffff667224 */ /* 0x000fe200078e00aa */
[----:B------:R-:W-:-:S02]  /*5510*/  MOV R170, R122 ;  /* 0x0000007a00aa7202 */ /* 0x000fc40000000f00 */
[C---:B------:R-:W-:Y:S01]  /*5520*/  HMMA.16816.F32.BF16 R72, R12.reuse, R16, R92 ;  /* 0x000000100c48723c */ /* 0x040fe2000004185c */
[--C-:B-1----:R-:W-:Y:S01]  /*5530*/  FFMA.FTZ R2, R199, UR4, -R8.reuse ;  /* 0x00000004c7027c23 */ /* 0x102fe20008010808 */
[----:B------:R-:W-:Y:S01]  /*5540*/  IMAD.MOV.U32 R199, RZ, RZ, R143 ;  /* 0x000000ffffc77224 */ /* 0x000fe200078e008f */
[----:B------:R-:W-:Y:S02]  /*5550*/  MOV R143, R133 ;  /* 0x00000085008f7202 */ /* 0x000fe40000000f00 */
[----:B------:R1:W-:Y:S01]  /*5560*/  MUFU.EX2 R208, R2 ;  /* 0x0000000200d07308 */ /* 0x0003e20000000800 */
[C---:B------:R-:W-:Y:S01]  /*5570*/  HMMA.16816.F32.BF16 R76, R12.reuse, R18, R88 ;  /* 0x000000120c4c723c */ /* 0x040fe20000041858 */
[----:B------:R-:W2:Y:S05]  /*5580*/  LDSM.16.MT88.4 R16, [R139+0xa800] ;  /* 0x00a800008b10783b */ /* 0x000eaa0000004200 */
[C---:B------:R-:W-:Y:S06]  /*5590*/  HMMA.16816.F32.BF16 R48, R12.reuse, R24, R48 ;  /* 0x000000180c30723c */ /* 0x040fec0000041830 */
[----:B------:R-:W-:Y:S01]  /*55a0*/  HMMA.16816.F32.BF16 R40, R12, R26, R40 ;  /* 0x0000001a0c28723c */ /* 0x000fe20000041828 */
[----:B------:R-:W3:Y:S01]  /*55b0*/  LDSM.16.MT88.4 R24, [R224+0xa800] ;  /* 0x00a80000e018783b */ /* 0x000ee20000004200 */
[----:B-1----:R-:W-:Y:S01]  /*55c0*/  FFMA.FTZ R2, R198, UR4, -R8 ;  /* 0x00000004c6027c23 */ /* 0x002fe20008010808 */
[----:B------:R-:W-:-:S03]  /*55d0*/  IMAD.MOV.U32 R198, RZ, RZ, R209 ;  /* 0x000000ffffc67224 */ /* 0x000fc600078e00d1 */
[C---:B------:R-:W-:Y:S01]  /*55e0*/  HMMA.16816.F32.BF16 R36, R12.reuse, R28, R36 ;  /* 0x0000001c0c24723c */ /* 0x040fe20000041824 */
[----:B------:R1:W-:Y:S05]  /*55f0*/  MUFU.EX2 R209, R2 ;  /* 0x0000000200d17308 */ /* 0x0003ea0000000800 */
[----:B------:R-:W-:Y:S01]  /*5600*/  HMMA.16816.F32.BF16 R32, R12, R30, R32 ;  /* 0x0000001e0c20723c */ /* 0x000fe20000041820 */
[----:B------:R-:W4:Y:S01]  /*5610*/  LDSM.16.MT88.4 R28, [R225+0xa800] ;  /* 0x00a80000e11c783b */ /* 0x000f220000004200 */
[--C-:B-1----:R-:W-:Y:S02]  /*5620*/  FFMA.FTZ R2, R127, UR4, -R0.reuse ;  /* 0x000000047f027c23 */ /* 0x102fe40008010800 */
[----:B------:R1:W-:Y:S08]  /*5630*/  MUFU.EX2 R127, R3 ;  /* 0x00000003007f7308 */ /* 0x0003f00000000800 */
[----:B------:R2:W-:Y:S01]  /*5640*/  MUFU.EX2 R133, R2 ;  /* 0x0000000200857308 */ /* 0x0005e20000000800 */
[--C-:B-1----:R-:W-:Y:S01]  /*5650*/  FFMA.FTZ R3, R192, UR4, -R0.reuse ;  /* 0x00000004c0037c23 */ /* 0x102fe20008010800 */
[----:B--2---:R-:W-:-:S06]  /*5660*/  FFMA.FTZ R2, R120, UR4, -R0 ;  /* 0x0000000478027c23 */ /* 0x004fcc0008010800 */
[----:B------:R1:W-:Y:S02]  /*5670*/  MUFU.EX2 R204, R2 ;  /* 0x0000000200cc7308 */ /* 0x0003e40000000800 */
[----:B-1----:R-:W-:Y:S01]  /*5680*/  FFMA.FTZ R2, R221, UR4, -R5 ;  /* 0x00000004dd027c23 */ /* 0x002fe20008010805 */
[----:B------:R-:W-:-:S05]  /*5690*/  MOV R221, R138 ;  /* 0x0000008a00dd7202 */ /* 0x000fca0000000f00 */
[----:B------:R1:W-:Y:S02]  /*56a0*/  MUFU.EX2 R131, R2 ;  /* 0x0000000200837308 */ /* 0x0003e40000000800 */
[----:B-1----:R-:W-:-:S06]  /*56b0*/  FFMA.FTZ R2, R206, UR4, -R5 ;  /* 0x00000004ce027c23 */ /* 0x002fcc0008010805 */
[----:B------:R1:W2:Y:S02]  /*56c0*/  MUFU.EX2 R138, R2 ;  /* 0x00000002008a7308 */ /* 0x0002a40000000800 */
[----:B-1----:R-:W-:Y:S01]  /*56d0*/  FFMA.FTZ R2, R200, UR4, -R5 ;  /* 0x00000004c8027c23 */ /* 0x002fe20008010805 */
[----:B------:R-:W-:Y:S02]  /*56e0*/  MOV R200, R128 ;  /* 0x0000008000c87202 */ /* 0x000fe40000000f00 */
[----:B--2---:R-:W-:-:S03]  /*56f0*/  F2FP.BF16.F32.PACK_AB R12, R138, R131 ;  /* 0x000000838a0c723e */ /* 0x004fc600000010ff */
[----:B------:R1:W-:Y:S02]  /*5700*/  MUFU.EX2 R206, R2 ;  /* 0x0000000200ce7308 */ /* 0x0003e40000000800 */
[----:B-1----:R-:W-:Y:S01]  /*5710*/  FFMA.FTZ R2, R201, UR4, -R5 ;  /* 0x00000004c9027c23 */ /* 0x002fe20008010805 */
[----:B------:R-:W-:-:S05]  /*5720*/  IMAD.MOV.U32 R201, RZ, RZ, R130 ;  /* 0x000000ffffc97224 */ /* 0x000fca00078e0082 */
[----:B------:R1:W2:Y:S02]  /*5730*/  MUFU.EX2 R137, R2 ;  /* 0x0000000200897308 */ /* 0x0002a40000000800 */
[----:B-1----:R-:W-:Y:S01]  /*5740*/  FFMA.FTZ R2, R173, UR4, -R4 ;  /* 0x00000004ad027c23 */ /* 0x002fe20008010804 */
[----:B------:R-:W-:Y:S01]  /*5750*/  IMAD.MOV.U32 R173, RZ, RZ, R123 ;  /* 0x000000ffffad7224 */ /* 0x000fe200078e007b */
[----:B--2---:R-:W-:-:S04]  /*5760*/  F2FP.BF16.F32.PACK_AB R14, R137, R206 ;  /* 0x000000ce890e723e */ /* 0x004fc800000010ff */
[----:B------:R1:W-:Y:S02]  /*5770*/  MUFU.EX2 R130, R2 ;  /* 0x0000000200827308 */ /* 0x0003e40000000800 */
[----:B-1----:R-:W-:-:S06]  /*5780*/  FFMA.FTZ R2, R181, UR4, -R4 ;  /* 0x00000004b5027c23 */ /* 0x002fcc0008010804 */
[----:B------:R1:W2:Y:S02]  /*5790*/  MUFU.EX2 R129, R2 ;  /* 0x0000000200817308 */ /* 0x0002a40000000800 */
[----:B-1----:R-:W-:Y:S01]  /*57a0*/  FFMA.FTZ R2, R203, UR4, -R4 ;  /* 0x00000004cb027c23 */ /* 0x002fe20008010804 */
[----:B--2---:R-:W-:-:S05]  /*57b0*/  F2FP.BF16.F32.PACK_AB R13, R129, R130 ;  /* 0x00000082810d723e */ /* 0x004fca00000010ff */
[----:B------:R1:W2:Y:S02]  /*57c0*/  MUFU.EX2 R128, R2 ;  /* 0x0000000200807308 */ /* 0x0002a40000000800 */
[----:B-1----:R-:W-:Y:S01]  /*57d0*/  FFMA.FTZ R2, R169, UR4, -R0 ;  /* 0x00000004a9027c23 */ /* 0x002fe20008010800 */
[----:B--2---:R-:W-:-:S05]  /*57e0*/  F2FP.BF16.F32.PACK_AB R15, R128, R127 ;  /* 0x0000007f800f723e */ /* 0x004fca00000010ff */
[----:B------:R1:W-:Y:S02]  /*57f0*/  MUFU.EX2 R125, R2 ;  /* 0x00000002007d7308 */ /* 0x0003e40000000800 */
[C---:B------:R-:W-:Y:S06]  /*5800*/  HMMA.16816.F32.BF16 R108, R12.reuse, R16, R108 ;  /* 0x000000100c6c723c */ /* 0x040fec000004186c */
[C---:B------:R-:W-:Y:S06]  /*5810*/  HMMA.16816.F32.BF16 R96, R12.reuse, R18, R96 ;  /* 0x000000120c60723c */ /* 0x040fec0000041860 */
[----:B------:R-:W-:Y:S01]  /*5820*/  HMMA.16816.F32.BF16 R84, R12, R20, R84 ;  /* 0x000000140c54723c */ /* 0x000fe20000041854 */
[----:B-1----:R-:W-:-:S04]  /*5830*/  FFMA.FTZ R2, R121, UR4, -R0 ;  /* 0x0000000479027c23 */ /* 0x002fc80008010800 */
[----:B------:R1:W2:Y:S01]  /*5840*/  MUFU.EX2 R126, R2 ;  /* 0x00000002007e7308 */ /* 0x0002a20000000800 */
[C---:B------:R-:W-:Y:S06]  /*5850*/  HMMA.16816.F32.BF16 R80, R12.reuse, R22, R80 ;  /* 0x000000160c50723c */ /* 0x040fec0000041850 */
[C---:B---3--:R-:W-:Y:S06]  /*5860*/  HMMA.16816.F32.BF16 R68, R12.reuse, R24, R68 ;  /* 0x000000180c44723c */ /* 0x048fec0000041844 */
[----:B------:R-:W-:Y:S01]  /*5870*/  HMMA.16816.F32.BF16 R64, R12, R26, R64 ;  /* 0x0000001a0c40723c */ /* 0x000fe20000041840 */
[----:B-1----:R-:W-:-:S05]  /*5880*/  FFMA.FTZ R2, R248, UR4, -R8 ;  /* 0x00000004f8027c23 */ /* 0x002fca0008010808 */
[C---:B----4-:R-:W-:Y:S01]  /*5890*/  HMMA.16816.F32.BF16 R60, R12.reuse, R28, R60 ;  /* 0x0000001c0c3c723c */ /* 0x050fe2000004183c */
        /* <DEDUP_REMOVED lines=9> */
[C---:B------:R-:W-:Y:S06]  /*5930*/  HMMA.16816.F32.BF16 R144, R12.reuse, R16, R56 ;  /* 0x000000100c90723c */ /* 0x040fec0000041838 */
[----:B------:R-:W-:Y:S01]  /*5940*/  HMMA.16816.F32.BF16 R36, R12, R30, R32 ;  /* 0x0000001e0c24723c */ /* 0x000fe20000041820 */
[----:B-1----:R-:W-:Y:S01]  /*5950*/  FFMA.FTZ R2, R246, UR4, -R8 ;  /* 0x00000004f6027c23 */ /* 0x002fe20008010808 */
[----:B------:R-:W-:-:S03]  /*5960*/  FFMA.FTZ R57, R188, UR4, -R0 ;  /* 0x00000004bc397c23 */ /* 0x000fc60008010800 */
[----:B------:R1:W-:Y:S01]  /*5970*/  MUFU.EX2 R119, R2 ;  /* 0x0000000200777308 */ /* 0x0003e20000000800 */
[C---:B------:R-:W-:Y:S01]  /*5980*/  HMMA.16816.F32.BF16 R92, R12.reuse, R18, R52 ;  /* 0x000000120c5c723c */ /* 0x040fe20000041834 */
[--C-:B------:R-:W-:Y:S01]  /*5990*/  FFMA.FTZ R33, R191, UR4, -R0.reuse ;  /* 0x00000004bf217c23 */ /* 0x100fe20008010800 */
[--C-:B------:R-:W-:Y:S01]  /*59a0*/  FFMA.FTZ R34, R190, UR4, -R0.reuse ;  /* 0x00000004be227c23 */ /* 0x100fe20008010800 */
[----:B------:R-:W-:Y:S01]  /*59b0*/  FFMA.FTZ R35, R189, UR4, -R0 ;  /* 0x00000004bd237c23 */ /* 0x000fe20008010800 */
[----:B------:R-:W-:Y:S02]  /*59c0*/  LDSM.16.MT88.4 R16, [R224+0xb000] ;  /* 0x00b00000e010783b */ /* 0x000fe40000004200 */
[C---:B------:R-:W-:Y:S06]  /*59d0*/  HMMA.16816.F32.BF16 R72, R12.reuse, R20, R72 ;  /* 0x000000140c48723c */ /* 0x040fec0000041848 */
[----:B------:R-:W-:Y:S01]  /*59e0*/  HMMA.16816.F32.BF16 R76, R12, R22, R76 ;  /* 0x000000160c4c723c */ /* 0x000fe2000004184c */
[----:B------:R-:W-:Y:S01]  /*59f0*/  LDSM.16.MT88.4 R20, [R226+0xb000] ;  /* 0x00b00000e214783b */ /* 0x000fe20000004200 */
[----:B-1----:R-:W-:-:S04]  /*5a00*/  FFMA.FTZ R2, R244, UR4, -R8 ;  /* 0x00000004f4027c23 */ /* 0x002fc80008010808 */
[C---:B------:R-:W-:Y:S01]  /*5a10*/  HMMA.16816.F32.BF16 R48, R12.reuse, R24, R48 ;  /* 0x000000180c30723c */ /* 0x040fe20000041830 */
[----:B------:R1:W-:Y:S05]  /*5a20*/  MUFU.EX2 R120, R2 ;  /* 0x0000000200787308 */ /* 0x0003ea0000000800 */
[----:B------:R-:W-:Y:S01]  /*5a30*/  HMMA.16816.F32.BF16 R40, R12, R26, R40 ;  /* 0x0000001a0c28723c */ /* 0x000fe20000041828 */
[----:B------:R-:W2:Y:S04]  /*5a40*/  LDSM.16.MT88.4 R24, [R139+0xb000] ;  /* 0x00b000008b18783b */ /* 0x000ea80000004200 */
[----:B------:R-:W3:Y:S01]  /*5a50*/  LDSM.16.MT88.4 R12, [R225+0xb000] ;  /* 0x00b00000e10c783b */ /* 0x000ee20000004200 */
[----:B-1----:R-:W-:-:S04]  /*5a60*/  FFMA.FTZ R2, R241, UR4, -R8 ;  /* 0x00000004f1027c23 */ /* 0x002fc80008010808 */
        /* <DEDUP_REMOVED lines=11> */
[----:B-1----:R-:W-:Y:S01]  /*5b20*/  FFMA.FTZ R2, R172, UR4, -R0 ;  /* 0x00000004ac027c23 */ /* 0x002fe20008010800 */
[----:B------:R-:W-:Y:S01]  /*5b30*/  FFMA.FTZ R0, R173, UR4, -R5 ;  /* 0x00000004ad007c23 */ /* 0x000fe20008010805 */
[----:B------:R-:W-:Y:S01]  /*5b40*/  IMAD.MOV.U32 R173, RZ, RZ, R201 ;  /* 0x000000ffffad7224 */ /* 0x000fe200078e00c9 */
[----:B------:R-:W-:Y:S01]  /*5b50*/  MOV R201, R221 ;  /* 0x000000dd00c97202 */ /* 0x000fe20000000f00 */
[----:B------:R-:W-:Y:S02]  /*5b60*/  IMAD.MOV.U32 R221, RZ, RZ, R198 ;  /* 0x000000ffffdd7224 */ /* 0x000fe400078e00c6 */
[----:B------:R1:W-:Y:S01]  /*5b70*/  MUFU.EX2 R116, R2 ;  /* 0x0000000200747308 */ /* 0x0003e20000000800 */
[----:B------:R-:W-:Y:S01]  /*5b80*/  IMAD.MOV.U32 R198, RZ, RZ, R199 ;  /* 0x000000ffffc67224 */ /* 0x000fe200078e00c7 */
[----:B------:R-:W-:Y:S01]  /*5b90*/  MOV R199, R101 ;  /* 0x0000006500c77202 */ /* 0x000fe20000000f00 */
[----:B------:R-:W-:-:S02]  /*5ba0*/  IMAD.MOV.U32 R101, RZ, RZ, R102 ;  /* 0x000000ffff657224 */ /* 0x000fc400078e0066 */
[----:B------:R-:W-:Y:S02]  /*5bb0*/  IMAD.MOV.U32 R102, RZ, RZ, R10 ;  /* 0x000000ffff667224 */ /* 0x000fe400078e000a */
[----:B------:R-:W4:Y:S01]  /*5bc0*/  LDL.LU R10, [R1] ;  /* 0x00000000010a7983 */ /* 0x000f220000300800 */
[----:B-1----:R-:W-:-:S04]  /*5bd0*/  FFMA.FTZ R2, R238, UR4, -R5 ;  /* 0x00000004ee027c23 */ /* 0x002fc80008010805 */
[----:B------:R1:W-:Y:S02]  /*5be0*/  MUFU.EX2 R106, R2 ;  /* 0x00000002006a7308 */ /* 0x0003e40000000800 */
[----:B-1----:R-:W-:-:S06]  /*5bf0*/  FFMA.FTZ R2, R237, UR4, -R5 ;  /* 0x00000004ed027c23 */ /* 0x002fcc0008010805 */
[----:B------:R1:W-:Y:S02]  /*5c00*/  MUFU.EX2 R113, R2 ;  /* 0x0000000200717308 */ /* 0x0003e40000000800 */
[----:B-1----:R-:W-:-:S06]  /*5c10*/  FFMA.FTZ R2, R236, UR4, -R5 ;  /* 0x00000004ec027c23 */ /* 0x002fcc0008010805 */
[----:B------:R1:W-:Y:S01]  /*5c20*/  MUFU.EX2 R115, R2 ;  /* 0x0000000200737308 */ /* 0x0003e20000000800 */
[----:B------:R-:W-:Y:S01]  /*5c30*/  MOV R202, R173 ;  /* 0x000000ad00ca7202 */ /* 0x000fe20000000f00 */
[----:B-1----:R-:W-:-:S06]  /*5c40*/  FFMA.FTZ R2, R239, UR4, -R5 ;  /* 0x00000004ef027c23 */ /* 0x002fcc0008010805 */
[----:B------:R1:W2:Y:S01]  /*5c50*/  MUFU.EX2 R112, R2 ;  /* 0x0000000200707308 */ /* 0x0002a20000000800 */
[----:B------:R-:W-:Y:S01]  /*5c60*/  IMAD.MOV.U32 R173, RZ, RZ, R201 ;  /* 0x000000ffffad7224 */ /* 0x000fe200078e00c9 */
[----:B------:R-:W-:Y:S01]  /*5c70*/  MOV R201, R198 ;  /* 0x000000c600c97202 */ /* 0x000fe20000000f00 */
[----:B------:R-:W-:Y:S02]  /*5c80*/  IMAD.MOV.U32 R198, RZ, RZ, R101 ;  /* 0x000000ffffc67224 */ /* 0x000fe400078e0065 */
[----:B-1----:R-:W-:-:S04]  /*5c90*/  FFMA.FTZ R2, R193, UR4, -R4 ;  /* 0x00000004c1027c23 */ /* 0x002fc80008010804 */
[----:B------:R1:W-:Y:S01]  /*5ca0*/  MUFU.EX2 R105, R2 ;  /* 0x0000000200697308 */ /* 0x0003e20000000800 */
[----:B------:R-:W-:Y:S01]  /*5cb0*/  MOV R101, R179 ;  /* 0x000000b300657202 */ /* 0x000fe20000000f00 */
[----:B------:R-:W-:Y:S01]  /*5cc0*/  IMAD.MOV.U32 R179, RZ, RZ, R176 ;  /* 0x000000ffffb37224 */ /* 0x000fe200078e00b0 */
[----:B------:R-:W-:Y:S01]  /*5cd0*/  MOV R176, R171 ;  /* 0x000000ab00b07202 */ /* 0x000fe20000000f00 */
[----:B------:R-:W-:Y:S02]  /*5ce0*/  IMAD.MOV.U32 R171, RZ, RZ, R159 ;  /* 0x000000ffffab7224 */ /* 0x000fe400078e009f */
[----:B-1----:R-:W-:-:S04]  /*5cf0*/  FFMA.FTZ R2, R222, UR4, -R4 ;  /* 0x00000004de027c23 */ /* 0x002fc80008010804 */
[----:B------:R1:W-:Y:S01]  /*5d00*/  MUFU.EX2 R104, R2 ;  /* 0x0000000200687308 */ /* 0x0003e20000000800 */
[----:B------:R-:W-:Y:S01]  /*5d10*/  IMAD.MOV.U32 R159, RZ, RZ, R168 ;  /* 0x000000ffff9f7224 */ /* 0x000fe200078e00a8 */
[----:B------:R-:W-:Y:S01]  /*5d20*/  MOV R168, R158 ;  /* 0x0000009e00a87202 */ /* 0x000fe20000000f00 */
[----:B------:R-:W-:Y:S02]  /*5d30*/  IMAD.MOV.U32 R181, RZ, RZ, R221 ;  /* 0x000000ffffb57224 */ /* 0x000fe400078e00dd */
[----:B-1----:R-:W-:-:S04]  /*5d40*/  FFMA.FTZ R2, R194, UR4, -R4 ;  /* 0x00000004c2027c23 */ /* 0x002fc80008010804 */
[----:B------:R1:W-:Y:S01]  /*5d50*/  MUFU.EX2 R100, R2 ;  /* 0x0000000200647308 */ /* 0x0003e20000000800 */
[----:B------:R-:W-:Y:S02]  /*5d60*/  IMAD.MOV.U32 R221, RZ, RZ, R102 ;  /* 0x000000ffffdd7224 */ /* 0x000fe400078e0066 */
[----:B------:R-:W-:Y:S02]  /*5d70*/  IMAD.MOV.U32 R102, RZ, RZ, R9 ;  /* 0x000000ffff667224 */ /* 0x000fe400078e0009 */
[----:B------:R-:W-:Y:S02]  /*5d80*/  IMAD.MOV.U32 R241, RZ, RZ, R168 ;  /* 0x000000fffff17224 */ /* 0x000fe400078e00a8 */
[----:B-1----:R-:W-:-:S04]  /*5d90*/  FFMA.FTZ R2, R243, UR4, -R4 ;  /* 0x00000004f3027c23 */ /* 0x002fc80008010804 */
[----:B------:R1:W3:Y:S01]  /*5da0*/  MUFU.EX2 R103, R2 ;  /* 0x0000000200677308 */ /* 0x0002e20000000800 */
[----:B------:R-:W-:Y:S01]  /*5db0*/  IMAD.MOV.U32 R52, RZ, RZ, R148 ;  /* 0x000000ffff347224 */ /* 0x000fe200078e0094 */
[----:B------:R-:W-:Y:S01]  /*5dc0*/  MOV R56, R141 ;  /* 0x0000008d00387202 */ /* 0x000fe20000000f00 */
[----:B------:R-:W-:Y:S01]  /*5dd0*/  FADD.FTZ R32, R200, R201 ;  /* 0x000000c9c8207221 */ /* 0x000fe20000010000 */
[----:B------:R-:W-:Y:S01]  /*5de0*/  MOV R201, R102 ;  /* 0x0000006600c97202 */ /* 0x000fe20000000f00 */
[----:B------:R-:W-:Y:S01]  /*5df0*/  FFMA.FTZ R9, R252, UR4, -R5 ;  /* 0x00000004fc097c23 */ /* 0x000fe20008010805 */
[----:B------:R-:W-:Y:S01]  /*5e00*/  MOV R235, R171 ;  /* 0x000000ab00eb7202 */ /* 0x000fe20000000f00 */
[----:B------:R-:W-:Y:S01]  /*5e10*/  FADD.FTZ R11, R11, R202 ;  /* 0x000000ca0b0b7221 */ /* 0x000fe20000010000 */
[----:B------:R-:W-:Y:S01]  /*5e20*/  FADD.FTZ R31, R173, R181 ;  /* 0x000000b5ad1f7221 */ /* 0x000fe20000010000 */
[----:B------:R-:W-:Y:S01]  /*5e30*/  IMAD.MOV.U32 R240, RZ, RZ, R159 ;  /* 0x000000fffff07224 */ /* 0x000fe200078e009f */
[----:B------:R-:W-:Y:S01]  /*5e40*/  MOV R247, R170 ;  /* 0x000000aa00f77202 */ /* 0x000fe20000000f00 */
[----:B------:R-:W-:Y:S01]  /*5e50*/  FADD.FTZ R30, R7, R6 ;  /* 0x00000006071e7221 */ /* 0x000fe20000010000 */
[----:B------:R-:W-:Y:S01]  /*5e60*/  MOV R223, R241 ;  /* 0x000000f100df7202 */ /* 0x000fe20000000f00 */
[----:B------:R-:W-:Y:S01]  /*5e70*/  IMAD.MOV.U32 R244, RZ, RZ, R151 ;  /* 0x000000fffff47224 */ /* 0x000fe200078e0097 */
[----:B------:R-:W-:Y:S01]  /*5e80*/  MOV R53, R156 ;  /* 0x0000009c00357202 */ /* 0x000fe20000000f00 */
[----:B------:R-:W-:-:S02]  /*5e90*/  IMAD.MOV.U32 R246, RZ, RZ, R150 ;  /* 0x000000fffff67224 */ /* 0x000fc400078e0096 */
[----:B------:R-:W-:Y:S02]  /*5ea0*/  IMAD.MOV.U32 R248, RZ, RZ, R149 ;  /* 0x000000fffff87224 */ /* 0x000fe400078e0095 */
[----:B------:R-:W-:Y:S02]  /*5eb0*/  IMAD.MOV.U32 R54, RZ, RZ, R157 ;  /* 0x000000ffff367224 */ /* 0x000fe400078e009d */
[----:B------:R-:W-:Y:S01]  /*5ec0*/  IMAD.MOV.U32 R241, RZ, RZ, R52 ;  /* 0x000000fffff17224 */ /* 0x000fe200078e0034 */
[----:B------:R2:W-:Y:S01]  /*5ed0*/  MUFU.EX2 R102, R0 ;  /* 0x0000000000667308 */ /* 0x0005e20000000800 */
[----:B------:R-:W-:Y:S02]  /*5ee0*/  IMAD.MOV.U32 R200, RZ, RZ, R101 ;  /* 0x000000ffffc87224 */ /* 0x000fe400078e0065 */
[----:B------:R-:W-:Y:S02]  /*5ef0*/  IMAD.MOV.U32 R203, RZ, RZ, R143 ;  /* 0x000000ffffcb7224 */ /* 0x000fe400078e008f */
[----:B------:R-:W-:Y:S01]  /*5f00*/  IMAD.MOV.U32 R52, RZ, RZ, R56 ;  /* 0x000000ffff347224 */ /* 0x000fe200078e0038 */
[----:B------:R-:W-:Y:S01]  /*5f10*/  MOV R56, R201 ;  /* 0x000000c900387202 */ /* 0x000fe20000000f00 */
[----:B------:R-:W-:Y:S01]  /*5f20*/  IMAD.MOV.U32 R55, RZ, RZ, R142 ;  /* 0x000000ffff377224 */ /* 0x000fe200078e008e */
[----:B------:R3:W4:Y:S01]  /*5f30*/  MUFU.EX2 R59, R3 ;  /* 0x00000003003b7308 */ /* 0x0007220000000800 */
[----:B------:R-:W-:-:S02]  /*5f40*/  IMAD.MOV.U32 R202, RZ, RZ, R140 ;  /* 0x000000ffffca7224 */ /* 0x000fc400078e008c */
[----:B------:R-:W-:Y:S01]  /*5f50*/  FFMA.FTZ R8, R251, UR4, -R5 ;  /* 0x00000004fb087c23 */ /* 0x000fe20008010805 */
[----:B------:R-:W-:Y:S02]  /*5f60*/  IMAD.MOV.U32 R181, RZ, RZ, R179 ;  /* 0x000000ffffb57224 */ /* 0x000fe400078e00b3 */
[--C-:B-1----:R-:W-:Y:S01]  /*5f70*/  FFMA.FTZ R2, R249, UR4, -R4.reuse ;  /* 0x00000004f9027c23 */ /* 0x102fe20008010804 */
[----:B------:R-:W-:Y:S02]  /*5f80*/  IMAD.MOV.U32 R201, RZ, RZ, R199 ;  /* 0x000000ffffc97224 */ /* 0x000fe400078e00c7 */
[--C-:B------:R-:W-:Y:S01]  /*5f90*/  FFMA.FTZ R29, R250, UR4, -R4.reuse ;  /* 0x00000004fa1d7c23 */ /* 0x100fe20008010804 */
[----:B------:R-:W-:Y:S01]  /*5fa0*/  FFMA.FTZ R28, R245, UR4, -R4 ;  /* 0x00000004f51c7c23 */ /* 0x000fe20008010804 */
[----:B------:R1:W-:Y:S01]  /*5fb0*/  MUFU.EX2 R58, R9 ;  /* 0x00000009003a7308 */ /* 0x0003e20000000800 */
[----:B--2---:R-:W-:Y:S01]  /*5fc0*/  FADD.FTZ R0, R235, R11 ;  /* 0x0000000beb007221 */ /* 0x004fe20000010000 */
[----:B------:R-:W-:Y:S01]  /*5fd0*/  FADD.FTZ R11, R244, R32 ;  /* 0x00000020f40b7221 */ /* 0x000fe20000010000 */
[----:B------:R-:W-:Y:S01]  /*5fe0*/  IMAD.MOV.U32 R235, RZ, RZ, R246 ;  /* 0x000000ffffeb7224 */ /* 0x000fe200078e00f6 */
[----:B------:R-:W-:Y:S01]  /*5ff0*/  F2FP.BF16.F32.PACK_AB R6, R112, R115 ;  /* 0x000000737006723e */ /* 0x000fe200000010ff */
[----:B------:R-:W-:Y:S01]  /*6000*/  IMAD.MOV.U32 R199, RZ, RZ, R184 ;  /* 0x000000ffffc77224 */ /* 0x000fe200078e00b8 */
[----:B---3--:R-:W-:Y:S01]  /*6010*/  F2FP.BF16.F32.PACK_AB R7, R103, R100 ;  /* 0x000000646707723e */ /* 0x008fe200000010ff */
[----:B------:R-:W-:Y:S01]  /*6020*/  IMAD.MOV.U32 R244, RZ, RZ, R53 ;  /* 0x000000fffff47224 */ /* 0x000fe200078e0035 */
[----:B------:R-:W-:Y:S01]  /*6030*/  MOV R246, R248 ;  /* 0x000000f800f67202 */ /* 0x000fe20000000f00 */
[----:B------:R-:W-:Y:S01]  /*6040*/  FFMA.FTZ R3, R195, UR4, -R4 ;  /* 0x00000004c3037c23 */ /* 0x000fe20008010804 */
[----:B------:R-:W-:Y:S01]  /*6050*/  F2FP.BF16.F32.PACK_AB R4, R113, R106 ;  /* 0x0000006a7104723e */ /* 0x000fe200000010ff */
[----:B------:R-:W-:Y:S01]  /*6060*/  IMAD.MOV.U32 R158, RZ, RZ, R164 ;  /* 0x000000ffff9e7224 */ /* 0x000fe200078e00a4 */
[----:B------:R-:W-:Y:S01]  /*6070*/  MOV R53, R203 ;  /* 0x000000cb00357202 */ /* 0x000fe20000000f00 */
[----:B------:R-:W-:-:S02]  /*6080*/  IMAD.MOV.U32 R248, RZ, RZ, R55 ;  /* 0x000000fffff87224 */ /* 0x000fc400078e0037 */
[----:B-1----:R-:W-:Y:S01]  /*6090*/  FADD.FTZ R9, R160, R30 ;  /* 0x0000001ea0097221 */ /* 0x002fe20000010000 */
[----:B------:R-:W-:Y:S01]  /*60a0*/  IMAD.MOV.U32 R55, RZ, RZ, R181 ;  /* 0x000000ffff377224 */ /* 0x000fe200078e00b5 */
[----:B------:R-:W-:Y:S01]  /*60b0*/  MOV R181, R198 ;  /* 0x000000c600b57202 */ /* 0x000fe20000000f00 */
[----:B------:R-:W-:Y:S02]  /*60c0*/  IMAD.MOV.U32 R195, RZ, RZ, R199 ;  /* 0x000000ffffc37224 */ /* 0x000fe400078e00c7 */
[----:B------:R-:W-:Y:S01]  /*60d0*/  FADD.FTZ R30, R152, R9 ;  /* 0x00000009981e7221 */ /* 0x000fe20000010000 */
[----:B------:R-:W-:Y:S01]  /*60e0*/  FADD.FTZ R0, R223, R0 ;  /* 0x00000000df007221 */ /* 0x000fe20000010000 */
[----:B------:R-:W-:Y:S01]  /*60f0*/  IMAD.MOV.U32 R179, RZ, RZ, R176 ;  /* 0x000000ffffb37224 */ /* 0x000fe200078e00b0 */
[----:B------:R-:W-:Y:S01]  /*6100*/  MOV R176, R158 ;  /* 0x0000009e00b07202 */ /* 0x000fe20000000f00 */
[----:B------:R-:W-:Y:S01]  /*6110*/  IMAD.MOV.U32 R203, RZ, RZ, R200 ;  /* 0x000000ffffcb7224 */ /* 0x000fe200078e00c8 */
[----:B------:R-:W2:Y:S01]  /*6120*/  LDL.LU R164, [R1+0x70] ;  /* 0x0000700001a47983 */ /* 0x000ea20000300800 */
[----:B------:R-:W-:Y:S01]  /*6130*/  IMAD.MOV.U32 R198, RZ, RZ, R183 ;  /* 0x000000ffffc67224 */ /* 0x000fe200078e00b7 */
[----:B------:R-:W-:Y:S01]  /*6140*/  MOV R183, R185 ;  /* 0x000000b900b77202 */ /* 0x000fe20000000f00 */
[----:B------:R-:W-:-:S02]  /*6150*/  IMAD.MOV.U32 R200, RZ, RZ, R186 ;  /* 0x000000ffffc87224 */ /* 0x000fc400078e00ba */
[----:B------:R-:W-:Y:S02]  /*6160*/  IMAD.MOV.U32 R194, RZ, RZ, R52 ;  /* 0x000000ffffc27224 */ /* 0x000fe400078e0034 */
[----:B------:R-:W-:Y:S02]  /*6170*/  IMAD.MOV.U32 R192, RZ, RZ, R53 ;  /* 0x000000ffffc07224 */ /* 0x000fe400078e0035 */
[----:B------:R-:W-:Y:S02]  /*6180*/  IMAD.MOV.U32 R252, RZ, RZ, R55 ;  /* 0x000000fffffc7224 */ /* 0x000fe400078e0037 */
[----:B----4-:R-:W-:Y:S01]  /*6190*/  FFMA.FTZ R10, R10, UR4, -R5 ;  /* 0x000000040a0a7c23 */ /* 0x010fe20008010805 */
[----:B------:R-:W-:-:S03]  /*61a0*/  F2FP.BF16.F32.PACK_AB R5, R104, R105 ;  /* 0x000000696805723e */ /* 0x000fc600000010ff */
[----:B------:R1:W3:Y:S04]  /*61b0*/  MUFU.EX2 R101, R10 ;  /* 0x0000000a00657308 */ /* 0x0002e80000000800 */
[C---:B------:R-:W-:Y:S01]  /*61c0*/  HMMA.16816.F32.BF16 R140, R4.reuse, R24, R108 ;  /* 0x00000018048c723c */ /* 0x040fe2000004186c */
[----:B-1----:R-:W-:Y:S01]  /*61d0*/  FADD.FTZ R10, R240, R31 ;  /* 0x0000001ff00a7221 */ /* 0x002fe20000010000 */
[----:B------:R-:W-:Y:S01]  /*61e0*/  IMAD.MOV.U32 R240, RZ, RZ, R247 ;  /* 0x000000fffff07224 */ /* 0x000fe200078e00f7 */
[----:B------:R-:W-:Y:S01]  /*61f0*/  MOV R247, R54 ;  /* 0x0000003600f77202 */ /* 0x000fe20000000f00 */
[----:B------:R-:W-:Y:S02]  /*6200*/  IMAD.MOV.U32 R54, RZ, RZ, R202 ;  /* 0x000000ffff367224 */ /* 0x000fe400078e00ca */
[----:B------:R-:W-:Y:S01]  /*6210*/  IMAD.MOV.U32 R202, RZ, RZ, R221 ;  /* 0x000000ffffca7224 */ /* 0x000fe200078e00dd */
[----:B------:R-:W-:Y:S01]  /*6220*/  MOV R221, R187 ;  /* 0x000000bb00dd7202 */ /* 0x000fe20000000f00 */
[----:B------:R-:W-:Y:S01]  /*6230*/  IMAD.MOV.U32 R193, RZ, RZ, R247 ;  /* 0x000000ffffc17224 */ /* 0x000fe200078e00f7 */
[----:B------:R-:W-:Y:S01]  /*6240*/  MOV R243, R54 ;  /* 0x0000003600f37202 */ /* 0x000fe20000000f00 */
[----:B------:R1:W-:Y:S01]  /*6250*/  MUFU.EX2 R247, R3 ;  /* 0x0000000300f77308 */ /* 0x0003e20000000800 */
[C---:B------:R-:W-:Y:S06]  /*6260*/  HMMA.16816.F32.BF16 R148, R4.reuse, R26, R96 ;  /* 0x0000001a0494723c */ /* 0x040fec0000041860 */
[C---:B------:R-:W-:Y:S06]  /*6270*/  HMMA.16816.F32.BF16 R156, R4.reuse, R20, R84 ;  /* 0x00000014049c723c */ /* 0x040fec0000041854 */
[----:B------:R-:W-:Y:S01]  /*6280*/  HMMA.16816.F32.BF16 R168, R4, R22, R80 ;  /* 0x0000001604a8723c */ /* 0x000fe20000041850 */
[----:B-1----:R-:W-:-:S05]  /*6290*/  FADD.FTZ R3, R234, R30 ;  /* 0x0000001eea037221 */ /* 0x002fca0000010000 */
[C---:B------:R-:W-:Y:S01]  /*62a0*/  HMMA.16816.F32.BF16 R172, R4.reuse, R16, R68 ;  /* 0x0000001004ac723c */ /* 0x040fe20000041844 */
[----:B------:R-:W4:Y:S05]  /*62b0*/  LDL.LU R234, [R1+0xa8] ;  /* 0x0000a80001ea7983 */ /* 0x000f2a0000300800 */
[C---:B------:R-:W-:Y:S06]  /*62c0*/  HMMA.16816.F32.BF16 R184, R4.reuse, R18, R64 ;  /* 0x0000001204b8723c */ /* 0x040fec0000041840 */
[C---:B------:R-:W-:Y:S06]  /*62d0*/  HMMA.16816.F32.BF16 R188, R4.reuse, R12, R60 ;  /* 0x0000000c04bc723c */ /* 0x040fec000004183c */
[----:B------:R-:W-:Y:S07]  /*62e0*/  HMMA.16816.F32.BF16 R52, R4, R14, R88 ;  /* 0x0000000e0434723c */ /* 0x000fee0000041858 */
[----:B------:R-:W-:-:S02]  /*62f0*/  FADD.FTZ R4, R195, R0 ;  /* 0x00000000c3047221 */ /* 0x000fc40000010000 */
[----:B------:R-:W3:Y:S01]  /*6300*/  LDL.LU R195, [R1+0x6c] ;  /* 0x00006c0001c37983 */ /* 0x000ee20000300800 */
[----:B------:R-:W-:Y:S01]  /*6310*/  FADD.FTZ R31, R235, R10 ;  /* 0x0000000aeb1f7221 */ /* 0x000fe20000010000 */
[----:B------:R-:W-:Y:S02]  /*6320*/  IMAD.MOV.U32 R236, RZ, RZ, R56 ;  /* 0x000000ffffec7224 */ /* 0x000fe400078e0038 */
[----:B------:R3:W-:Y:S02]  /*6330*/  MUFU.EX2 R56, R2 ;  /* 0x0000000200387308 */ /* 0x0007e40000000800 */
[----:B---3--:R-:W-:Y:S02]  /*6340*/  FADD.FTZ R2, R195, R31 ;  /* 0x0000001fc3027221 */ /* 0x008fe40000010000 */
[----:B------:R-:W3:Y:S01]  /*6350*/  LDL.LU R195, [R1+0x68] ;  /* 0x0000680001c37983 */ /* 0x000ee20000300800 */
[----:B------:R-:W-:Y:S01]  /*6360*/  FADD.FTZ R32, R240, R11 ;  /* 0x0000000bf0207221 */ /* 0x000fe20000010000 */
[----:B------:R-:W-:Y:S01]  /*6370*/  IMAD.MOV.U32 R250, RZ, RZ, R183 ;  /* 0x000000fffffa7224 */ /* 0x000fe200078e00b7 */
[----:B------:R-:W-:Y:S01]  /*6380*/  MOV R251, R166 ;  /* 0x000000a600fb7202 */ /* 0x000fe20000000f00 */
[----:B--2---:R-:W-:Y:S01]  /*6390*/  IMAD.MOV.U32 R249, RZ, RZ, R164 ;  /* 0x000000fffff97224 */ /* 0x004fe200078e00a4 */
[----:B------:R-:W-:Y:S01]  /*63a0*/  MOV R222, R248 ;  /* 0x000000f800de7202 */ /* 0x000fe20000000f00 */
[----:B------:R-:W-:Y:S01]  /*63b0*/  IMAD.MOV.U32 R239, RZ, RZ, R244 ;  /* 0x000000ffffef7224 */ /* 0x000fe200078e00f4 */
[----:B------:R-:W-:-:S02]  /*63c0*/  MOV R237, R203 ;  /* 0x000000cb00ed7202 */ /* 0x000fc40000000f00 */
[----:B------:R-:W-:Y:S01]  /*63d0*/  MOV R203, R198 ;  /* 0x000000c600cb7202 */ /* 0x000fe20000000f00 */
[----:B------:R-:W-:Y:S01]  /*63e0*/  FADD.FTZ R6, R161, R3 ;  /* 0x00000003a1067221 */ /* 0x000fe20000010000 */
[----:B------:R-:W-:Y:S01]  /*63f0*/  MOV R198, R176 ;  /* 0x000000b000c67202 */ /* 0x000fe20000000f00 */
[----:B------:R-:W-:Y:S01]  /*6400*/  IMAD.MOV.U32 R176, RZ, RZ, R167 ;  /* 0x000000ffffb07224 */ /* 0x000fe200078e00a7 */
[----:B------:R-:W-:Y:S01]  /*6410*/  MOV R235, R201 ;  /* 0x000000c900eb7202 */ /* 0x000fe20000000f00 */
[----:B------:R-:W-:Y:S01]  /*6420*/  IMAD.MOV.U32 R248, RZ, RZ, R196 ;  /* 0x000000fffff87224 */ /* 0x000fe200078e00c4 */
[----:B------:R-:W-:Y:S01]  /*6430*/  MOV R201, R155 ;  /* 0x0000009b00c97202 */ /* 0x000fe20000000f00 */
[----:B------:R-:W-:Y:S02]  /*6440*/  IMAD.MOV.U32 R238, RZ, RZ, R202 ;  /* 0x000000ffffee7224 */ /* 0x000fe400078e00ca */
[----:B------:R-:W-:Y:S02]  /*6450*/  IMAD.MOV.U32 R240, RZ, RZ, R200 ;  /* 0x000000fffff07224 */ /* 0x000fe400078e00c8 */
[----:B------:R-:W-:-:S02]  /*6460*/  IMAD.MOV.U32 R196, RZ, RZ, R165 ;  /* 0x000000ffffc47224 */ /* 0x000fc400078e00a5 */
[----:B------:R-:W-:Y:S02]  /*6470*/  IMAD.MOV.U32 R200, RZ, RZ, R154 ;  /* 0x000000ffffc87224 */ /* 0x000fe400078e009a */
[----:B------:R-:W-:Y:S01]  /*6480*/  IMAD.MOV.U32 R83, RZ, RZ, R236 ;  /* 0x000000ffff537224 */ /* 0x000fe200078e00ec */
[----:B------:R-:W-:Y:S01]  /*6490*/  MOV R85, R240 ;  /* 0x000000f000557202 */ /* 0x000fe20000000f00 */
[----:B------:R-:W-:Y:S01]  /*64a0*/  IMAD.MOV.U32 R84, RZ, RZ, R238 ;  /* 0x000000ffff547224 */ /* 0x000fe200078e00ee */
[----:B------:R-:W-:Y:S01]  /*64b0*/  MOV R87, R200 ;  /* 0x000000c800577202 */ /* 0x000fe20000000f00 */
[----:B------:R-:W-:Y:S02]  /*64c0*/  IMAD.MOV.U32 R86, RZ, RZ, R201 ;  /* 0x000000ffff567224 */ /* 0x000fe400078e00c9 */
[----:B------:R-:W-:Y:S02]  /*64d0*/  IMAD.MOV.U32 R96, RZ, RZ, R179 ;  /* 0x000000ffff607224 */ /* 0x000fe400078e00b3 */
[----:B------:R-:W-:-:S02]  /*64e0*/  IMAD.MOV.U32 R223, RZ, RZ, R181 ;  /* 0x000000ffffdf7224 */ /* 0x000fc400078e00b5 */
[----:B------:R-:W-:Y:S01]  /*64f0*/  IMAD.MOV.U32 R199, RZ, RZ, R180 ;  /* 0x000000ffffc77224 */ /* 0x000fe200078e00b4 */
[----:B------:R1:W-:Y:S01]  /*6500*/  MUFU.EX2 R245, R8 ;  /* 0x0000000800f57308 */ /* 0x0003e20000000800 */
[----:B------:R-:W-:Y:S01]  /*6510*/  IMAD.MOV.U32 R244, RZ, RZ, R221 ;  /* 0x000000fffff47224 */ /* 0x000fe200078e00dd */
[----:B------:R-:W-:Y:S01]  /*6520*/  F2FP.BF16.F32.PACK_AB R9, R114, R107 ;  /* 0x0000006b7209723e */ /* 0x000fe200000010ff */
[----:B---3--:R-:W-:Y:S01]  /*6530*/  FADD.FTZ R0, R195, R32 ;  /* 0x00000020c3007221 */ /* 0x008fe20000010000 */
[----:B------:R-:W-:Y:S01]  /*6540*/  IMAD.MOV.U32 R195, RZ, RZ, R250 ;  /* 0x000000ffffc37224 */ /* 0x000fe200078e00fa */
[----:B------:R-:W-:Y:S01]  /*6550*/  MOV R250, R249 ;  /* 0x000000f900fa7202 */ /* 0x000fe20000000f00 */
[----:B------:R-:W-:Y:S01]  /*6560*/  IMAD.MOV.U32 R249, RZ, RZ, R251 ;  /* 0x000000fffff97224 */ /* 0x000fe200078e00fb */
[----:B------:R-:W-:Y:S01]  /*6570*/  F2FP.BF16.F32.PACK_AB R10, R120, R119 ;  /* 0x00000077780a723e */ /* 0x000fe200000010ff */
[----:B------:R-:W-:Y:S01]  /*6580*/  IMAD.MOV.U32 R251, RZ, RZ, R252 ;  /* 0x000000fffffb7224 */ /* 0x000fe200078e00fc */
[----:B------:R-:W-:Y:S01]  /*6590*/  MOV R252, R243 ;  /* 0x000000f300fc7202 */ /* 0x000fe20000000f00 */
[----:B------:R-:W-:Y:S01]  /*65a0*/  FADD.FTZ R4, R195, R4 ;  /* 0x00000004c3047221 */ /* 0x000fe20000010000 */
[----:B------:R-:W-:Y:S01]  /*65b0*/  IMAD.MOV.U32 R195, RZ, RZ, R250 ;  /* 0x000000ffffc37224 */ /* 0x000fe200078e00fa */
[----:B------:R-:W-:Y:S01]  /*65c0*/  MOV R250, R249 ;  /* 0x000000f900fa7202 */ /* 0x000fe20000000f00 */
[----:B------:R-:W-:Y:S01]  /*65d0*/  IMAD.MOV.U32 R249, RZ, RZ, R251 ;  /* 0x000000fffff97224 */ /* 0x000fe200078e00fb */
[----:B------:R-:W-:Y:S01]  /*65e0*/  MOV R251, R252 ;  /* 0x000000fc00fb7202 */ /* 0x000fe20000000f00 */
[----:B------:R-:W-:Y:S01]  /*65f0*/  IMAD.MOV.U32 R243, RZ, RZ, R192 ;  /* 0x000000fffff37224 */ /* 0x000fe200078e00c0 */
[----:B------:R-:W-:Y:S01]  /*6600*/  F2FP.BF16.F32.PACK_AB R11, R59, R116 ;  /* 0x000000743b0b723e */ /* 0x000fe200000010ff */
[----:B------:R-:W-:Y:S01]  /*6610*/  IMAD.MOV.U32 R192, RZ, RZ, R194 ;  /* 0x000000ffffc07224 */ /* 0x000fe200078e00c2 */
[----:B------:R-:W-:Y:S01]  /*6620*/  MOV R194, R222 ;  /* 0x000000de00c27202 */ /* 0x000fe20000000f00 */
[----:B------:R-:W-:Y:S01]  /*6630*/  IMAD.MOV.U32 R222, RZ, RZ, R193 ;  /* 0x000000ffffde7224 */ /* 0x000fe200078e00c1 */
[----:B------:R-:W-:Y:S01]  /*6640*/  MOV R109, R249 ;  /* 0x000000f9006d7202 */ /* 0x000fe20000000f00 */
[----:B------:R-:W-:-:S02]  /*6650*/  IMAD.MOV.U32 R110, RZ, RZ, R251 ;  /* 0x000000ffff6e7224 */ /* 0x000fc400078e00fb */
[----:B------:R-:W-:Y:S01]  /*6660*/  FADD.FTZ R5, R195, R2 ;  /* 0x00000002c3057221 */ /* 0x000fe20000010000 */
[----:B------:R-:W-:Y:S01]  /*6670*/  IMAD.MOV.U32 R193, RZ, RZ, R239 ;  /* 0x000000ffffc17224 */ /* 0x000fe200078e00ef */
[----:B------:R-:W-:Y:S01]  /*6680*/  MOV R239, R241 ;  /* 0x000000f100ef7202 */ /* 0x000fe20000000f00 */
[----:B------:R-:W-:Y:S01]  /*6690*/  IMAD.MOV.U32 R252, RZ, RZ, R243 ;  /* 0x000000fffffc7224 */ /* 0x000fe200078e00f3 */
[----:B------:R-:W-:Y:S01]  /*66a0*/  MOV R243, R192 ;  /* 0x000000c000f37202 */ /* 0x000fe20000000f00 */
[----:B------:R-:W-:Y:S02]  /*66b0*/  IMAD.MOV.U32 R241, RZ, RZ, R246 ;  /* 0x000000fffff17224 */ /* 0x000fe400078e00f6 */
[----:B------:R-:W-:Y:S01]  /*66c0*/  FADD.FTZ R2, R109, R4 ;  /* 0x000000046d027221 */ /* 0x000fe20000010000 */
[----:B------:R-:W-:Y:S01]  /*66d0*/  IMAD.MOV.U32 R192, RZ, RZ, R194 ;  /* 0x000000ffffc07224 */ /* 0x000fe200078e00c2 */
[----:B------:R-:W-:Y:S01]  /*66e0*/  MOV R194, R222 ;  /* 0x000000de00c27202 */ /* 0x000fe20000000f00 */
[----:B------:R-:W-:Y:S01]  /*66f0*/  IMAD.MOV.U32 R222, RZ, RZ, R193 ;  /* 0x000000ffffde7224 */ /* 0x000fe200078e00c1 */
[----:B------:R-:W-:Y:S01]  /*6700*/  MOV R109, R110 ;  /* 0x0000006e006d7202 */ /* 0x000fe20000000f00 */
[----:B------:R-:W-:Y:S01]  /*6710*/  FADD.FTZ R3, R250, R0 ;  /* 0x00000000fa037221 */ /* 0x000fe20000010000 */
[----:B------:R-:W-:Y:S01]  /*6720*/  MOV R246, R135 ;  /* 0x0000008700f67202 */ /* 0x000fe20000000f00 */
[----:B------:R-:W-:Y:S01]  /*6730*/  IMAD.MOV.U32 R202, RZ, RZ, R153 ;  /* 0x000000ffffca7224 */ /* 0x000fe200078e0099 */
[----:B------:R-:W-:Y:S01]  /*6740*/  MOV R193, R239 ;  /* 0x000000ef00c17202 */ /* 0x000fe20000000f00 */
[----:B------:R-:W-:Y:S01]  /*6750*/  IMAD.MOV.U32 R239, RZ, RZ, R241 ;  /* 0x000000ffffef7224 */ /* 0x000fe200078e00f1 */
[----:B------:R-:W-:Y:S01]  /*6760*/  MOV R111, R252 ;  /* 0x000000fc006f7202 */ /* 0x000fe20000000f00 */
[----:B------:R-:W-:-:S02]  /*6770*/  IMAD.MOV.U32 R110, RZ, RZ, R176 ;  /* 0x000000ffff6e7224 */ /* 0x000fc400078e00b0 */
[----:B------:R-:W-:Y:S01]  /*6780*/  FADD.FTZ R0, R109, R6 ;  /* 0x000000066d007221 */ /* 0x000fe20000010000 */
[----:B------:R-:W-:Y:S01]  /*6790*/  MOV R241, R246 ;  /* 0x000000f600f17202 */ /* 0x000fe20000000f00 */
[----:B----4-:R-:W-:Y:S01]  /*67a0*/  FADD.FTZ R4, R234, R5 ;  /* 0x00000005ea047221 */ /* 0x010fe20000010000 */
[----:B------:R-:W-:Y:S02]  /*67b0*/  IMAD.MOV.U32 R246, RZ, RZ, R132 ;  /* 0x000000fffff67224 */ /* 0x000fe400078e0084 */
[----:B------:R-:W-:Y:S01]  /*67c0*/  FADD.FTZ R3, R242, R3 ;  /* 0x00000003f2037221 */ /* 0x000fe20000010000 */
[----:B------:R-:W-:Y:S01]  /*67d0*/  IMAD.MOV.U32 R195, RZ, RZ, R243 ;  /* 0x000000ffffc37224 */ /* 0x000fe200078e00f3 */
[----:B------:R-:W-:Y:S01]  /*67e0*/  MOV R243, R239 ;  /* 0x000000ef00f37202 */ /* 0x000fe20000000f00 */
[----:B------:R-:W-:Y:S01]  /*67f0*/  FADD.FTZ R5, R233, R2 ;  /* 0x00000002e9057221 */ /* 0x000fe20000010000 */
[----:B------:R-:W-:Y:S02]  /*6800*/  IMAD.MOV.U32 R250, RZ, RZ, R193 ;  /* 0x000000fffffa7224 */ /* 0x000fe400078e00c1 */
        /* <DEDUP_REMOVED lines=8> */
[----:B------:R-:W-:Y:S01]  /*6890*/  FADD.FTZ R4, R195, R3 ;  /* 0x00000003c3047221 */ /* 0x000fe20000010000 */
[----:B------:R-:W-:Y:S01]  /*68a0*/  MOV R252, R192 ;  /* 0x000000c000fc7202 */ /* 0x000fe20000000f00 */
[----:B------:R-:W-:Y:S01]  /*68b0*/  FADD.FTZ R3, R83, R5 ;  /* 0x0000000553037221 */ /* 0x000fe20000010000 */
[----:B------:R-:W-:Y:S01]  /*68c0*/  MOV R194, R246 ;  /* 0x000000f600c27202 */ /* 0x000fe20000000f00 */
[----:B------:R-:W-:Y:S01]  /*68d0*/  IMAD.MOV.U32 R192, RZ, RZ, R241 ;  /* 0x000000ffffc07224 */ /* 0x000fe200078e00f1 */
        /* <DEDUP_REMOVED lines=14> */
[----:B------:R2:W5:Y:S01]  /*69c0*/  LDL.LU R135, [R1+0xa4] ;  /* 0x0000a40001877983 */ /* 0x0005620000300800 */
[----:B------:R-:W-:Y:S01]  /*69d0*/  MOV R98, R99 ;  /* 0x0000006300627202 */ /* 0x000fe20000000f00 */
[----:B------:R-:W-:Y:S01]  /*69e0*/  IMAD.MOV.U32 R99, RZ, RZ, R108 ;  /* 0x000000ffff637224 */ /* 0x000fe200078e006c */
[----:B------:R-:W-:Y:S01]  /*69f0*/  MOV R108, R109 ;  /* 0x0000006d006c7202 */ /* 0x000fe20000000f00 */
[----:B------:R2:W5:Y:S01]  /*6a00*/  LDL.LU R132, [R1+0xa0] ;  /* 0x0000a00001847983 */ /* 0x0005620000300800 */
[----:B------:R-:W-:Y:S01]  /*6a10*/  IMAD.MOV.U32 R109, RZ, RZ, R110 ;  /* 0x000000ffff6d7224 */ /* 0x000fe200078e006e */
[----:B------:R-:W-:-:S02]  /*6a20*/  MOV R110, R111 ;  /* 0x0000006f006e7202 */ /* 0x000fc40000000f00 */
[----:B------:R2:W5:Y:S01]  /*6a30*/  LDL.LU R134, [R1+0x9c] ;  /* 0x00009c0001867983 */ /* 0x0005620000300800 */
[----:B------:R-:W-:-:S03]  /*6a40*/  IMAD.MOV.U32 R111, RZ, RZ, R250 ;  /* 0x000000ffff6f7224 */ /* 0x000fc600078e00fa */
[----:B------:R2:W5:Y:S01]  /*6a50*/  LDL.LU R136, [R1+0x98] ;  /* 0x0000980001887983 */ /* 0x0005620000300800 */
[----:B------:R-:W-:Y:S01]  /*6a60*/  FADD.FTZ R2, R232, R2 ;  /* 0x00000002e8027221 */ /* 0x000fe20000010000 */
[----:B------:R-:W-:Y:S02]  /*6a70*/  MOV R250, R249 ;  /* 0x000000f900fa7202 */ /* 0x000fe40000000f00 */
[----:B------:R-:W3:Y:S01]  /*6a80*/  LDL.LU R234, [R1+0x94] ;  /* 0x0000940001ea7983 */ /* 0x000ee20000300800 */
[----:B------:R-:W-:Y:S01]  /*6a90*/  FADD.FTZ R0, R231, R0 ;  /* 0x00000000e7007221 */ /* 0x000fe20000010000 */
[----:B------:R-:W-:Y:S02]  /*6aa0*/  IMAD.MOV.U32 R249, RZ, RZ, R251 ;  /* 0x000000fffff97224 */ /* 0x000fe400078e00fb */
[----:B------:R2:W5:Y:S01]  /*6ab0*/  LDL.LU R242, [R1+0x90] ;  /* 0x0000900001f27983 */ /* 0x0005620000300800 */
[----:B------:R-:W-:Y:S01]  /*6ac0*/  FADD.FTZ R4, R230, R4 ;  /* 0x00000004e6047221 */ /* 0x000fe20000010000 */
[----:B------:R-:W-:-:S02]  /*6ad0*/  MOV R251, R252 ;  /* 0x000000fc00fb7202 */ /* 0x000fc40000000f00 */
[----:B------:R2:W5:Y:S01]  /*6ae0*/  LDL.LU R233, [R1+0x8c] ;  /* 0x00008c0001e97983 */ /* 0x0005620000300800 */
[----:B------:R-:W-:-:S03]  /*6af0*/  IMAD.MOV.U32 R252, RZ, RZ, R229 ;  /* 0x000000fffffc7224 */ /* 0x000fc600078e00e5 */
[----:B------:R2:W5:Y:S01]  /*6b00*/  LDL.LU R232, [R1+0x88] ;  /* 0x0000880001e87983 */ /* 0x0005620000300800 */
[----:B------:R-:W-:-:S03]  /*6b10*/  FADD.FTZ R2, R228, R2 ;  /* 0x00000002e4027221 */ /* 0x000fc60000010000 */
[----:B------:R2:W5:Y:S01]  /*6b20*/  LDL.LU R231, [R1+0x84] ;  /* 0x0000840001e77983 */ /* 0x0005620000300800 */
[----:B------:R-:W-:-:S03]  /*6b30*/  FADD.FTZ R0, R227, R0 ;  /* 0x00000000e3007221 */ /* 0x000fc60000010000 */
[----:B------:R2:W5:Y:S04]  /*6b40*/  LDL.LU R230, [R1+0x80] ;  /* 0x0000800001e67983 */ /* 0x0005680000300800 */
[----:B------:R2:W5:Y:S04]  /*6b50*/  LDL.LU R229, [R1+0x7c] ;  /* 0x00007c0001e57983 */ /* 0x0005680000300800 */
[----:B------:R2:W5:Y:S04]  /*6b60*/  LDL.LU R228, [R1+0x78] ;  /* 0x0000780001e47983 */ /* 0x0005680000300800 */
[----:B------:R2:W5:Y:S01]  /*6b70*/  LDL.LU R227, [R1+0x74] ;  /* 0x0000740001e37983 */ /* 0x0005620000300800 */
[----:B------:R-:W-:Y:S01]  /*6b80*/  FADD.FTZ R3, R83, R3 ;  /* 0x0000000353037221 */ /* 0x000fe20000010000 */
[----:B------:R-:W-:Y:S01]  /*6b90*/  FADD.FTZ R4, R84, R4 ;  /* 0x0000000454047221 */ /* 0x000fe20000010000 */
[----:B------:R-:W-:Y:S01]  /*6ba0*/  IMAD.MOV.U32 R236, RZ, RZ, R203 ;  /* 0x000000ffffec7224 */ /* 0x000fe200078e00cb */
[----:B------:R-:W-:Y:S01]  /*6bb0*/  LDSM.16.MT88.4 R164, [R226+0xb800] ;  /* 0x00b80000e2a4783b */ /* 0x000fe20000004200 */
[----:B------:R-:W-:Y:S01]  /*6bc0*/  FADD.FTZ R244, R244, R3 ;  /* 0x00000003f4f47221 */ /* 0x000fe20000010000 */
        /* <DEDUP_REMOVED lines=11> */
[----:B------:R-:W-:Y:S01]  /*6c80*/  MOV R243, R237 ;  /* 0x000000ed00f37202 */ /* 0x000fe20000000f00 */
[----:B------:R-:W-:Y:S01]  /*6c90*/  IMAD.MOV.U32 R239, RZ, RZ, R235 ;  /* 0x000000ffffef7224 */ /* 0x000fe200078e00eb */
[----:B------:R-:W-:Y:S01]  /*6ca0*/  MOV R222, R223 ;  /* 0x000000df00de7202 */ /* 0x000fe20000000f00 */
[----:B------:R-:W-:Y:S01]  /*6cb0*/  FADD.FTZ R244, R250, R244 ;  /* 0x000000f4faf47221 */ /* 0x000fe20000010000 */
[----:B------:R-:W-:Y:S01]  /*6cc0*/  FADD.FTZ R3, R249, R3 ;  /* 0x00000003f9037221 */ /* 0x000fe20000010000 */
[----:B------:R-:W-:Y:S01]  /*6cd0*/  FADD.FTZ R2, R251, R2 ;  /* 0x00000002fb027221 */ /* 0x000fe20000010000 */
[----:B------:R-:W-:Y:S01]  /*6ce0*/  FADD.FTZ R0, R252, R0 ;  /* 0x00000000fc007221 */ /* 0x000fe20000010000 */
[----:B------:R-:W-:Y:S01]  /*6cf0*/  MOV R237, R202 ;  /* 0x000000ca00ed7202 */ /* 0x000fe20000000f00 */
[----:B------:R-:W-:Y:S01]  /*6d00*/  FADD.FTZ R244, R243, R244 ;  /* 0x000000f4f3f47221 */ /* 0x000fe20000010000 */
[----:B------:R-:W-:Y:S01]  /*6d10*/  FADD.FTZ R3, R218, R3 ;  /* 0x00000003da037221 */ /* 0x000fe20000010000 */
[----:B------:R-:W-:Y:S01]  /*6d20*/  FADD.FTZ R2, R222, R2 ;  /* 0x00000002de027221 */ /* 0x000fe20000010000 */
[----:B------:R-:W-:Y:S01]  /*6d30*/  FADD.FTZ R0, R239, R0 ;  /* 0x00000000ef007221 */ /* 0x000fe20000010000 */
[----:B------:R-:W-:Y:S01]  /*6d40*/  MOV R223, R178 ;  /* 0x000000b200df7202 */ /* 0x000fe20000000f00 */
[----:B------:R-:W-:-:S02]  /*6d50*/  IMAD.MOV.U32 R238, RZ, RZ, R177 ;  /* 0x000000ffffee7224 */ /* 0x000fc400078e00b1 */
[----:B------:R-:W-:Y:S01]  /*6d60*/  FADD.FTZ R244, R220, R244 ;  /* 0x000000f4dcf47221 */ /* 0x000fe20000010000 */
[----:B------:R-:W-:Y:S01]  /*6d70*/  FADD.FTZ R3, R219, R3 ;  /* 0x00000003db037221 */ /* 0x000fe20000010000 */
[----:B------:R-:W-:Y:S01]  /*6d80*/  FADD.FTZ R2, R236, R2 ;  /* 0x00000002ec027221 */ /* 0x000fe20000010000 */
[----:B------:R-:W-:Y:S01]  /*6d90*/  FADD.FTZ R0, R237, R0 ;  /* 0x00000000ed007221 */ /* 0x000fe20000010000 */
[----:B------:R-:W-:Y:S01]  /*6da0*/  MOV R240, R162 ;  /* 0x000000a200f07202 */ /* 0x000fe20000000f00 */
[----:B------:R-:W-:Y:S02]  /*6db0*/  IMAD.MOV.U32 R235, RZ, RZ, R163 ;  /* 0x000000ffffeb7224 */ /* 0x000fe400078e00a3 */
        /* <DEDUP_REMOVED lines=11> */
[----:B------:R-:W-:Y:S01]  /*6e70*/  FADD.FTZ R244, R216, R244 ;  /* 0x000000f4d8f47221 */ /* 0x000fe20000010000 */
[----:B-1----:R-:W-:Y:S01]  /*6e80*/  F2FP.BF16.F32.PACK_AB R8, R118, R117 ;  /* 0x000000757608723e */ /* 0x002fe200000010ff */
[----:B------:R-:W-:Y:S01]  /*6e90*/  FADD.FTZ R3, R210, R3 ;  /* 0x00000003d2037221 */ /* 0x000fe20000010000 */
[----:B------:R-:W-:Y:S01]  /*6ea0*/  FADD.FTZ R2, R241, R2 ;  /* 0x00000002f1027221 */ /* 0x000fe20000010000 */
[----:B------:R-:W-:Y:S01]  /*6eb0*/  FADD.FTZ R0, R246, R0 ;  /* 0x00000000f6007221 */ /* 0x000fe20000010000 */
[----:B------:R-:W-:Y:S01]  /*6ec0*/  FADD.FTZ R244, R217, R244 ;  /* 0x000000f4d9f47221 */ /* 0x000fe20000010000 */
[----:B------:R-:W-:Y:S01]  /*6ed0*/  FADD.FTZ R3, R211, R3 ;  /* 0x00000003d3037221 */ /* 0x000fe20000010000 */
[----:B------:R-:W-:Y:S01]  /*6ee0*/  FADD.FTZ R2, R248, R2 ;  /* 0x00000002f8027221 */ /* 0x000fe20000010000 */
[----:B------:R-:W-:Y:S01]  /*6ef0*/  FADD.FTZ R0, R221, R0 ;  /* 0x00000000dd007221 */ /* 0x000fe20000010000 */
[----:B------:R-:W1:Y:S01]  /*6f00*/  LDSM.16.MT88.4 R152, [R139+0xb800] ;  /* 0x00b800008b98783b */ /* 0x000e620000004200 */
[C---:B------:R-:W-:Y:S01]  /*6f10*/  HMMA.16816.F32.BF16 R48, R8.reuse, R16, R48 ;  /* 0x000000100830723c */ /* 0x040fe20000041830 */
[----:B------:R-:W-:Y:S01]  /*6f20*/  FADD.FTZ R244, R205, R244 ;  /* 0x000000f4cdf47221 */ /* 0x000fe20000010000 */
[----:B------:R-:W-:Y:S01]  /*6f30*/  FADD.FTZ R3, R133, R3 ;  /* 0x0000000385037221 */ /* 0x000fe20000010000 */
[----:B------:R-:W4:Y:S01]  /*6f40*/  LDSM.16.MT88.4 R180, [R224+0xb800] ;  /* 0x00b80000e0b4783b */ /* 0x000f220000004200 */
[----:B------:R-:W-:Y:S01]  /*6f50*/  FADD.FTZ R2, R131, R2 ;  /* 0x0000000283027221 */ /* 0x000fe20000010000 */
[----:B------:R-:W-:Y:S01]  /*6f60*/  FADD.FTZ R0, R130, R0 ;  /* 0x0000000082007221 */ /* 0x000fe20000010000 */
[C---:B------:R-:W-:Y:S01]  /*6f70*/  HMMA.16816.F32.BF16 R40, R8.reuse, R18, R40 ;  /* 0x000000120828723c */ /* 0x040fe20000041828 */
[----:B------:R-:W2:Y:S01]  /*6f80*/  LDSM.16.MT88.4 R16, [R225+0xb800] ;  /* 0x00b80000e110783b */ /* 0x000ea20000004200 */
        /* <DEDUP_REMOVED lines=12> */
[----:B------:R-:W-:Y:S01]  /*7050*/  HMMA.16816.F32.BF16 R144, R8, R24, R144 ;  /* 0x000000180890723c */ /* 0x000fe20000041890 */
[----:B------:R-:W1:Y:S01]  /*7060*/  MUFU.EX2 R29, R29 ;  /* 0x0000001d001d7308 */ /* 0x000e620000000800 */
[----:B------:R-:W-:Y:S01]  /*7070*/  FADD.FTZ R244, R117, R244 ;  /* 0x000000f475f47221 */ /* 0x000fe20000010000 */
[----:B------:R-:W-:Y:S01]  /*7080*/  FADD.FTZ R3, R107, R3 ;  /* 0x000000036b037221 */ /* 0x000fe20000010000 */
[----:B------:R-:W-:-:S02]  /*7090*/  FADD.FTZ R2, R106, R2 ;  /* 0x000000026a027221 */ /* 0x000fc40000010000 */
[C---:B------:R-:W-:Y:S01]  /*70a0*/  HMMA.16816.F32.BF16 R24, R8.reuse, R26, R92 ;  /* 0x0000001a0818723c */ /* 0x040fe2000004185c */
[----:B------:R-:W-:Y:S02]  /*70b0*/  FADD.FTZ R0, R105, R0 ;  /* 0x0000000069007221 */ /* 0x000fe40000010000 */
[----:B------:R-:W-:Y:S03]  /*70c0*/  MUFU.EX2 R28, R28 ;  /* 0x0000001c001c7308 */ /* 0x000fe60000000800 */
[C---:B------:R-:W-:Y:S05]  /*70d0*/  HMMA.16816.F32.BF16 R72, R8.reuse, R20, R72 ;  /* 0x000000140848723c */ /* 0x040fea0000041848 */
[----:B------:R-:W4:Y:S01]  /*70e0*/  MUFU.EX2 R20, R33 ;  /* 0x0000002100147308 */ /* 0x000f220000000800 */
[C---:B------:R-:W-:Y:S06]  /*70f0*/  HMMA.16816.F32.BF16 R76, R8.reuse, R22, R76 ;  /* 0x00000016084c723c */ /* 0x040fec000004184c */
[C---:B------:R-:W-:Y:S01]  /*7100*/  HMMA.16816.F32.BF16 R44, R8.reuse, R12, R44 ;  /* 0x0000000c082c723c */ /* 0x040fe2000004182c */
[----:B------:R-:W2:Y:S05]  /*7110*/  MUFU.EX2 R12, R34 ;  /* 0x00000022000c7308 */ /* 0x000eaa0000000800 */
[----:B------:R-:W-:Y:S03]  /*7120*/  HMMA.16816.F32.BF16 R36, R8, R14, R36 ;  /* 0x0000000e0824723c */ /* 0x000fe60000041824 */
[----:B------:R-:W-:Y:S01]  /*7130*/  MUFU.EX2 R8, R35 ;  /* 0x0000002300087308 */ /* 0x000fe20000000800 */
[----:B------:R-:W-:Y:S01]  /*7140*/  FADD.FTZ R244, R118, R244 ;  /* 0x000000f476f47221 */ /* 0x000fe20000010000 */
[----:B------:R-:W-:Y:S01]  /*7150*/  FADD.FTZ R3, R114, R3 ;  /* 0x0000000372037221 */ /* 0x000fe20000010000 */
[----:B------:R-:W-:-:S05]  /*7160*/  FADD.FTZ R2, R113, R2 ;  /* 0x0000000271027221 */ /* 0x000fca0000010000 */
[----:B------:R-:W2:Y:S01]  /*7170*/  MUFU.EX2 R7, R57 ;  /* 0x0000003900077308 */ /* 0x000ea20000000800 */
        /* <DEDUP_REMOVED lines=9> */
[----:B------:R-:W-:Y:S01]  /*7210*/  F2FP.BF16.F32.PACK_AB R196, R101, R102 ;  /* 0x0000006665c4723e */ /* 0x000fe200000010ff */
[----:B------:R-:W-:Y:S01]  /*7220*/  FADD.FTZ R244, R121, R244 ;  /* 0x000000f479f47221 */ /* 0x000fe20000010000 */
[----:B-1----:R-:W-:Y:S01]  /*7230*/  F2FP.BF16.F32.PACK_AB R197, R29, R56 ;  /* 0x000000381dc5723e */ /* 0x002fe200000010ff */
[----:B----4-:R-:W-:Y:S01]  /*7240*/  FADD.FTZ R3, R20, R3 ;  /* 0x0000000314037221 */ /* 0x010fe20000010000 */
[----:B------:R-:W-:Y:S01]  /*7250*/  F2FP.BF16.F32.PACK_AB R198, R245, R58 ;  /* 0x0000003af5c6723e */ /* 0x000fe200000010ff */
[----:B------:R-:W-:Y:S01]  /*7260*/  FADD.FTZ R2, R102, R2 ;  /* 0x0000000266027221 */ /* 0x000fe20000010000 */
[----:B------:R-:W-:Y:S01]  /*7270*/  F2FP.BF16.F32.PACK_AB R199, R247, R28 ;  /* 0x0000001cf7c7723e */ /* 0x000fe200000010ff */
[----:B------:R-:W-:Y:S01]  /*7280*/  FADD.FTZ R0, R56, R0 ;  /* 0x0000000038007221 */ /* 0x000fe20000010000 */
[----:B------:R-:W-:-:S02]  /*7290*/  F2FP.BF16.F32.PACK_AB R200, R123, R121 ;  /* 0x000000797bc8723e */ /* 0x000fc400000010ff */
[----:B--2---:R-:W-:Y:S02]  /*72a0*/  F2FP.BF16.F32.PACK_AB R201, R12, R20 ;  /* 0x000000140cc9723e */ /* 0x004fe400000010ff */
[----:B------:R-:W-:Y:S02]  /*72b0*/  F2FP.BF16.F32.PACK_AB R202, R122, R124 ;  /* 0x0000007c7aca723e */ /* 0x000fe400000010ff */
[----:B------:R-:W-:Y:S01]  /*72c0*/  F2FP.BF16.F32.PACK_AB R203, R7, R8 ;  /* 0x0000000807cb723e */ /* 0x000fe200000010ff */
[----:B------:R-:W-:Y:S01]  /*72d0*/  FADD.FTZ R244, R123, R244 ;  /* 0x000000f47bf47221 */ /* 0x000fe20000010000 */
[----:B------:R-:W-:Y:S01]  /*72e0*/  FADD.FTZ R3, R12, R3 ;  /* 0x000000030c037221 */ /* 0x000fe20000010000 */
[----:B------:R-:W-:Y:S01]  /*72f0*/  FADD.FTZ R2, R101, R2 ;  /* 0x0000000265027221 */ /* 0x000fe20000010000 */
[----:B------:R-:W-:Y:S01]  /*7300*/  FADD.FTZ R0, R29, R0 ;  /* 0x000000001d007221 */ /* 0x000fe20000010000 */
[----:B------:R-:W-:Y:S01]  /*7310*/  HMMA.16816.F32.BF16 R140, R196, R152, R140 ;  /* 0x00000098c48c723c */ /* 0x000fe2000004188c */
[----:B------:R-:W-:Y:S01]  /*7320*/  FADD.FTZ R244, R124, R244 ;  /* 0x000000f47cf47221 */ /* 0x000fe20000010000 */
[----:B------:R-:W-:Y:S01]  /*7330*/  FADD.FTZ R3, R8, R3 ;  /* 0x0000000308037221 */ /* 0x000fe20000010000 */
[----:B------:R-:W-:Y:S01]  /*7340*/  FADD.FTZ R2, R58, R2 ;  /* 0x000000023a027221 */ /* 0x000fe20000010000 */
[----:B------:R-:W-:-:S02]  /*7350*/  FADD.FTZ R0, R28, R0 ;  /* 0x000000001c007221 */ /* 0x000fc40000010000 */
[----:B------:R-:W-:Y:S01]  /*7360*/  HMMA.16816.F32.BF16 R148, R196, R154, R148 ;  /* 0x0000009ac494723c */ /* 0x000fe20000041894 */
[----:B------:R-:W-:-:S05]  /*7370*/  FADD.FTZ R244, R122, R244 ;  /* 0x000000f47af47221 */ /* 0x000fca0000010000 */
[----:B------:R-:W-:Y:S01]  /*7380*/  HMMA.16816.F32.BF16 R156, R196, R164, R156 ;  /* 0x000000a4c49c723c */ /* 0x000fe2000004189c */
[----:B------:R-:W-:-:S05]  /*7390*/  FADD.FTZ R246, R7, R3 ;  /* 0x0000000307f67221 */ /* 0x000fca0000010000 */
[----:B------:R-:W-:Y:S01]  /*73a0*/  HMMA.16816.F32.BF16 R168, R196, R166, R168 ;  /* 0x000000a6c4a8723c */ /* 0x000fe200000418a8 */
[----:B------:R-:W-:-:S05]  /*73b0*/  FADD.FTZ R245, R245, R2 ;  /* 0x00000002f5f57221 */ /* 0x000fca0000010000 */
[----:B------:R-:W-:Y:S01]  /*73c0*/  HMMA.16816.F32.BF16 R172, R196, R180, R172 ;  /* 0x000000b4c4ac723c */ /* 0x000fe200000418ac */
[----:B------:R-:W-:-:S05]  /*73d0*/  FADD.FTZ R247, R247, R0 ;  /* 0x00000000f7f77221 */ /* 0x000fca0000010000 */
[----:B------:R-:W-:Y:S06]  /*73e0*/  HMMA.16816.F32.BF16 R184, R196, R182, R184 ;  /* 0x000000b6c4b8723c */ /* 0x000fec00000418b8 */
[C---:B------:R-:W-:Y:S06]  /*73f0*/  HMMA.16816.F32.BF16 R144, R200.reuse, R152, R144 ;  /* 0x00000098c890723c */ /* 0x040fec0000041890 */
[C---:B------:R-:W-:Y:S06]  /*7400*/  HMMA.16816.F32.BF16 R160, R200.reuse, R164, R72 ;  /* 0x000000a4c8a0723c */ /* 0x040fec0000041848 */
[----:B------:R-:W-:Y:S06]  /*7410*/  HMMA.16816.F32.BF16 R176, R200, R180, R48 ;  /* 0x000000b4c8b0723c */ /* 0x000fec0000041830 */
[----:B------:R-:W-:Y:S06]  /*7420*/  HMMA.16816.F32.BF16 R188, R196, R16, R188 ;  /* 0x00000010c4bc723c */ /* 0x000fec00000418bc */
[C---:B------:R-:W-:Y:S06]  /*7430*/  HMMA.16816.F32.BF16 R152, R200.reuse, R154, R24 ;  /* 0x0000009ac898723c */ /* 0x040fec0000041818 */
[C---:B------:R-:W-:Y:S06]  /*7440*/  HMMA.16816.F32.BF16 R164, R200.reuse, R166, R76 ;  /* 0x000000a6c8a4723c */ /* 0x040fec000004184c */
[C---:B------:R-:W-:Y:S06]  /*7450*/  HMMA.16816.F32.BF16 R180, R200.reuse, R182, R40 ;  /* 0x000000b6c8b4723c */ /* 0x040fec0000041828 */
[----:B------:R-:W-:Y:S06]  /*7460*/  HMMA.16816.F32.BF16 R192, R200, R16, R44 ;  /* 0x00000010c8c0723c */ /* 0x000fec000004182c */
[-C--:B------:R-:W-:Y:S06]  /*7470*/  HMMA.16816.F32.BF16 R196, R196, R18.reuse, R52 ;  /* 0x00000012c4c4723c */ /* 0x080fec0000041834 */
[----:B------:R-:W-:Y:S01]  /*7480*/  HMMA.16816.F32.BF16 R200, R200, R18, R36 ;  /* 0x00000012c8c8723c */ /* 0x000fe20000041824 */
[C---:B---3--:R-:W-:Y:S01]  /*7490*/  IADD3 R241, R234.reuse, 0x800, RZ ;  /* 0x00000800eaf17810 */ /* 0x048fe20007ffe0ff */
[C---:B------:R-:W-:Y:S01]  /*74a0*/  VIADD R240, R234.reuse, 0x1000 ;  /* 0x00001000eaf07836 */ /* 0x040fe20000000000 */
[C---:B------:R-:W-:Y:S01]  /*74b0*/  IADD3 R239, R234.reuse, 0x1800, RZ ;  /* 0x00001800eaef7810 */ /* 0x040fe20007ffe0ff */
[C---:B------:R-:W-:Y:S01]  /*74c0*/  VIADD R238, R234.reuse, 0x2000 ;  /* 0x00002000eaee7836 */ /* 0x040fe20000000000 */
[C---:B------:R-:W-:Y:S01]  /*74d0*/  IADD3 R237, R234.reuse, 0x2800, RZ ;  /* 0x00002800eaed7810 */ /* 0x040fe20007ffe0ff */
[C---:B------:R-:W-:Y:S01]  /*74e0*/  VIADD R236, R234.reuse, 0x3000 ;  /* 0x00003000eaec7836 */ /* 0x040fe20000000000 */
[----:B------:R-:W-:Y:S01]  /*74f0*/  IADD3 R235, R234, 0x3800, RZ ;  /* 0x00003800eaeb7810 */ /* 0x000fe20007ffe0ff */
[----:B------:R-:W-:-:S01]  /*7500*/  NOP ;  /* 0x0000000000007918 */ /* 0x000fc20000000000 */
[----:B------:R-:W-:-:S15]  /*7510*/  @!P0 BRA `(.L_x_2) ;  /* 0x0000004800a88947 */ /* 0x000fde0003800000 */
[----:B------:R-:W2:Y:S01]  /*7520*/  LDL.LU R221, [R1+0x8] ;  /* 0x0000080001dd7983 */ /* 0x000ea20000300800 */
[----:B-----5:R-:W-:Y:S01]  /*7530*/  MOV R133, R135 ;  /* 0x0000008700857202 */ /* 0x020fe20000000f00 */
[----:B------:R-:W-:Y:S01]  /*7540*/  IMAD.MOV.U32 R3, RZ, RZ, R136 ;  /* 0x000000ffff037224 */ /* 0x000fe200078e0088 */
[----:B------:R-:W-:Y:S01]  /*7550*/  MOV R138, R132 ;  /* 0x00000084008a7202 */ /* 0x000fe20000000f00 */
[----:B------:R-:W-:Y:S01]  /*7560*/  IMAD.MOV.U32 R137, RZ, RZ, R134 ;  /* 0x000000ffff897224 */ /* 0x000fe200078e0086 */
[----:B------:R-:W-:Y:S01]  /*7570*/  ULDC UR4, c[0x0][0x2ec] ;  /* 0x0000bb0000047ab9 */ /* 0x000fe20000000800 */
[----:B------:R-:W-:Y:S01]  /*7580*/  ULDC.64 UR10, c[0x0][0x220] ;  /* 0x00008800000a7ab9 */ /* 0x000fe20000000a00 */
[----:B------:R-:W-:Y:S01]  /*7590*/  ULDC.64 UR12, c[0x0][0x250] ;  /* 0x00009400000c7ab9 */ /* 0x000fe20000000a00 */
[----:B------:R-:W-:Y:S01]  /*75a0*/  ULDC.64 UR6, c[0x0][0x218] ;  /* 0x0000860000067ab9 */ /* 0x000fe20000000a00 */
[----:B------:R-:W-:Y:S01]  /*75b0*/  ULDC.64 UR8, c[0x0][0x248] ;  /* 0x0000920000087ab9 */ /* 0x000fe20000000a00 */
[----:B--2---:R-:W-:Y:S01]  /*75c0*/  IADD3 R243, R221, -0x2, RZ ;  /* 0xfffffffeddf37810 */ /* 0x004fe20007ffe0ff */
[----:B------:R-:W-:Y:S06]  /*75d0*/  BRA `(.L_x_3) ;  /* 0x00000000009c7947 */ /* 0x000fec0003800000 */
.L_x_5:
[----:B------:R-:W2:Y:S01]  /*75e0*/  LDL.64 R250, [R1+0x60] ;  /* 0x0000600001fa7983 */ /* 0x000ea20000100a00 */
[----:B------:R-:W-:Y:S03]  /*75f0*/  VIADD R0, R243, 0xffffffff ;  /* 0xfffffffff3007836 */ /* 0x000fe60000000000 */
[----:B------:R-:W3:Y:S01]  /*7600*/  LDL.64 R248, [R1+0x50] ;  /* 0x0000500001f87983 */ /* 0x000ee20000100a00 */
[----:B------:R-:W-:Y:S01]  /*7610*/  IMAD.WIDE.U32 R204, R0, UR8, RZ ;  /* 0x0000000800cc7c25 */ /* 0x000fe2000f8e00ff */
[----:B------:R-:W-:Y:S05]  /*7620*/  SHF.R.S32.HI R2, RZ, 0x1f, R0 ;  /* 0x0000001fff027819 */ /* 0x000fea0000011400 */
[----:B------:R-:W-:Y:S04]  /*7630*/  IMAD R2, R2, UR8, RZ ;  /* 0x0000000802027c24 */ /* 0x000fe8000f8e02ff */
[----:B------:R-:W-:Y:S04]  /*7640*/  IMAD R2, R0, UR9, R2 ;  /* 0x0000000900027c24 */ /* 0x000fe8000f8e0202 */
[----:B------:R-:W-:Y:S01]  /*7650*/  IMAD.IADD R2, R205, 0x1, R2 ;  /* 0x00000001cd027824 */ /* 0x000fe200078e0202 */
[----:B--2---:R-:W-:Y:S04]  /*7660*/  LEA R0, P1, R204, R250, 0x7 ;  /* 0x000000facc007211 */ /* 0x004fe800078238ff */
[----:B------:R-:W-:Y:S02]  /*7670*/  LEA R134, P2, R0, UR6, 0x1 ;  /* 0x0000000600867c11 */ /* 0x000fe4000f8408ff */
[----:B---3--:R-:W-:Y:S02]  /*7680*/  LEA.HI.X R2, R204, R249, R2, 0x7, P1 ;  /* 0x000000f9cc027211 */ /* 0x008fe400008f3c02 */
[----:B------:R-:W-:Y:S02]  /*7690*/  IADD3 R206, P1, R134, UR16, RZ ;  /* 0x0000001086ce7c10 */ /* 0x000fe4000ff3e0ff */
[----:B------:R-:W-:Y:S02]  /*76a0*/  LEA.HI.X R135, R0, UR7, R2, 0x1, P2 ;  /* 0x0000000700877c11 */ /* 0x000fe400090f0c02 */
[----:B------:R-:W-:Y:S02]  /*76b0*/  IADD3 R212, P2, R206, UR16, RZ ;  /* 0x00000010ced47c10 */ /* 0x000fe4000ff5e0ff */
[----:B------:R-:W-:Y:S01]  /*76c0*/  IADD3.X R207, R135, UR17, RZ, P1, !PT ;  /* 0x0000001187cf7c10 */ /* 0x000fe20008ffe4ff */
[----:B------:R-:W-:Y:S01]  /*76d0*/  @!PT LDS RZ, [RZ] ;  /* 0x00000000fffff984 */ /* 0x000fe20000000800 */
[----:B------:R-:W-:Y:S01]  /*76e0*/  @!PT LDS RZ, [RZ] ;  /* 0x00000000fffff984 */ /* 0x000fe20000000800 */
[----:B------:R-:W-:Y:S01]  /*76f0*/  @!PT LDS RZ, [RZ] ;  /* 0x00000000fffff984 */ /* 0x000fe20000000800 */
[----:B------:R1:W-:Y:S01]  /*7700*/  LDGSTS.E.BYPASS.LTC128B.128 [R242+0x4000], desc[UR14][R134.64] ;  /* 0x0400000086f27fae */ /* 0x0003e2000b901d4e */
[----:B------:R-:W-:Y:S02]  /*7710*/  IADD3 R210, P1, R212, UR16, RZ ;  /* 0x00000010d4d27c10 */ /* 0x000fe4000ff3e0ff */
[----:B------:R-:W-:Y:S01]  /*7720*/  IADD3.X R213, R207, UR17, RZ, P2, !PT ;  /* 0x00000011cfd57c10 */ /* 0x000fe200097fe4ff */
[----:B------:R2:W-:Y:S01]  /*7730*/  LDGSTS.E.BYPASS.LTC128B.128 [R242+0x4800], desc[UR14][R206.64] ;  /* 0x04800000cef27fae */ /* 0x0005e2000b901d4e */
[----:B------:R-:W-:Y:S02]  /*7740*/  IADD3 R208, P2, R210, UR16, RZ ;  /* 0x00000010d2d07c10 */ /* 0x000fe4000ff5e0ff */
[----:B------:R-:W-:Y:S01]  /*7750*/  IADD3.X R211, R213, UR17, RZ, P1, !PT ;  /* 0x00000011d5d37c10 */ /* 0x000fe20008ffe4ff */
[----:B------:R3:W-:Y:S01]  /*7760*/  LDGSTS.E.BYPASS.LTC128B.128 [R242+0x5000], desc[UR14][R212.64] ;  /* 0x05000000d4f27fae */ /* 0x0007e2000b901d4e */
[----:B------:R-:W-:Y:S02]  /*7770*/  IADD3 R204, P1, R208, UR16, RZ ;  /* 0x00000010d0cc7c10 */ /* 0x000fe4000ff3e0ff */
[----:B------:R-:W-:Y:S01]  /*7780*/  IADD3.X R209, R211, UR17, RZ, P2, !PT ;  /* 0x00000011d3d17c10 */ /* 0x000fe200097fe4ff */
[----:B------:R3:W-:Y:S03]  /*7790*/  LDGSTS.E.BYPASS.LTC128B.128 [R242+0x5800], desc[UR14][R210.64] ;  /* 0x05800000d2f27fae */ /* 0x0007e6000b901d4e */
[----:B------:R-:W-:Y:S01]  /*77a0*/  IADD3.X R205, R209, UR17, RZ, P1, !PT ;  /* 0x00000011d1cd7c10 */ /* 0x000fe20008ffe4ff */
[----:B------:R3:W-:Y:S04]  /*77b0*/  LDGSTS.E.BYPASS.LTC128B.128 [R242+0x6000], desc[UR14][R208.64] ;  /* 0x06000000d0f27fae */ /* 0x0007e8000b901d4e */
[----:B------:R3:W-:Y:S01]  /*77c0*/  LDGSTS.E.BYPASS.LTC128B.128 [R242+0x6800], desc[UR14][R204.64] ;  /* 0x06800000ccf27fae */ /* 0x0007e2000b901d4e */
[----:B-1----:R-:W-:Y:S04]  /*77d0*/  IADD3 R134, P2, R204, UR16, RZ ;  /* 0x00000010cc867c10 */ /* 0x002fe8000ff5e0ff */
[----:B--2---:R-:W-:Y:S02]  /*77e0*/  IADD3 R206, P1, R134, UR16, RZ ;  /* 0x0000001086ce7c10 */ /* 0x004fe4000ff3e0ff */
[----:B------:R-:W-:Y:S04]  /*77f0*/  IADD3.X R135, R205, UR17, RZ, P2, !PT ;  /* 0x00000011cd877c10 */ /* 0x000fe800097fe4ff */
[----:B------:R-:W-:Y:S01]  /*7800*/  IADD3.X R207, R135, UR17, RZ, P1, !PT ;  /* 0x0000001187cf7c10 */ /* 0x000fe20008ffe4ff */
[----:B------:R3:W-:Y:S04]  /*7810*/  LDGSTS.E.BYPASS.LTC128B.128 [R242+0x7000], desc[UR14][R134.64] ;  /* 0x0700000086f27fae */ /* 0x0007e8000b901d4e */
[----:B------:R3:W-:Y:S04]  /*7820*/  LDGSTS.E.BYPASS.LTC128B.128 [R242+0x7800], desc[UR14][R206.64] ;  /* 0x07800000cef27fae */ /* 0x0007e8000b901d4e */
[----:B------:R-:W0:Y:S01]  /*7830*/  LDGDEPBAR ;  /* 0x00000000000079af */ /* 0x000e220000000000 */
[----:B------:R-:W-:Y:S05]  /*7840*/  BRA `(.L_x_4) ;  /* 0x0000001400307947 */ /* 0x000fea0003800000 */
.L_x_3:
[----:B------:R-:W2:Y:S01]  /*7850*/  LDL.64 R16, [R1+0x58] ;  /* 0x0000580001107983 */ /* 0x000ea20000100a00 */
[----:B------:R-:W-:Y:S01]  /*7860*/  SHF.R.S32.HI R0, RZ, 0x1f, R243 ;  /* 0x0000001fff007819 */ /* 0x000fe200000114f3 */
[----:B------:R-:W-:Y:S04]  /*7870*/  DEPBAR.LE SB0, 0x0 ;  /* 0x000080000000791a */ /* 0x000fe80000000000 */
[----:B------:R-:W3:Y:S01]  /*7880*/  LDL R8, [R1+0x4c] ;  /* 0x00004c0001087983 */ /* 0x000ee20000100800 */
[----:B------:R-:W-:Y:S02]  /*7890*/  IMAD R0, R0, UR12, RZ ;  /* 0x0000000c00007c24 */ /* 0x000fe4000f8e02ff */
[C---:B------:R-:W-:Y:S01]  /*78a0*/  IMAD.WIDE.U32 R6, R243.reuse, UR12, RZ ;  /* 0x0000000cf3067c25 */ /* 0x040fe2000f8e00ff */
[----:B------:R-:W-:Y:S03]  /*78b0*/  BAR.SYNC.DEFER_BLOCKING 0x0 ;  /* 0x0000000000007b1d */ /* 0x000fe60000010000 */
        /* <DEDUP_REMOVED lines=12> */
[----:B-----5:R1:W-:Y:S01]  /*7980*/  LDGSTS.E.BYPASS.LTC128B.128 [R242+0x8000], desc[UR14][R4.64] ;  /* 0x0800000004f27fae */ /* 0x0203e2000b901d4e */
[----:B------:R-:W-:Y:S02]  /*7990*/  IADD3 R12, P0, R14, UR20, RZ ;  /* 0x000000140e0c7c10 */ /* 0x000fe4000ff1e0ff */
[----:B------:R-:W-:Y:S02]  /*79a0*/  IADD3.X R15, R9, UR21, RZ, P1, !PT ;  /* 0x00000015090f7c10 */ /* 0x000fe40008ffe4ff */
[----:B------:R-:W-:Y:S02]  /*79b0*/  IADD3 R10, P1, R12, UR20, RZ ;  /* 0x000000140c0a7c10 */ /* 0x000fe4000ff3e0ff */
[----:B------:R-:W-:Y:S01]  /*79c0*/  IADD3.X R13, R15, UR21, RZ, P0, !PT ;  /* 0x000000150f0d7c10 */ /* 0x000fe200087fe4ff */
[----:B------:R2:W-:Y:S01]  /*79d0*/  LDGSTS.E.BYPASS.LTC128B.128 [R242+0x8800], desc[UR14][R8.64] ;  /* 0x0880000008f27fae */ /* 0x0005e2000b901d4e */
[----:B------:R-:W-:Y:S02]  /*79e0*/  IADD3 R6, P0, R10, UR20, RZ ;  /* 0x000000140a067c10 */ /* 0x000fe4000ff1e0ff */
[----:B------:R-:W-:Y:S04]  /*79f0*/  IADD3.X R11, R13, UR21, RZ, P1, !PT ;  /* 0x000000150d0b7c10 */ /* 0x000fe80008ffe4ff */
[----:B------:R-:W-:Y:S01]  /*7a00*/  IADD3.X R7, R11, UR21, RZ, P0, !PT ;  /* 0x000000150b077c10 */ /* 0x000fe200087fe4ff */
[----:B------:R-:W-:Y:S08]  /*7a10*/  LDGSTS.E.BYPASS.LTC128B.128 [R242+0x9000], desc[UR14][R14.64] ;  /* 0x090000000ef27fae */ /* 0x000ff0000b901d4e */
[----:B------:R-:W-:Y:S01]  /*7a20*/  LDGSTS.E.BYPASS.LTC128B.128 [R242+0x9800], desc[UR14][R12.64] ;  /* 0x098000000cf27fae */ /* 0x000fe2000b901d4e */
[----:B-1----:R-:W-:Y:S04]  /*7a30*/  IADD3 R4, P1, R6, UR20, RZ ;  /* 0x0000001406047c10 */ /* 0x002fe8000ff3e0ff */
[----:B------:R-:W-:Y:S03]  /*7a40*/  IADD3.X R5, R7, UR21, RZ, P1, !PT ;  /* 0x0000001507057c10 */ /* 0x000fe60008ffe4ff */
[----:B------:R-:W-:Y:S01]  /*7a50*/  LDGSTS.E.BYPASS.LTC128B.128 [R242+0xa000], desc[UR14][R10.64] ;  /* 0x0a0000000af27fae */ /* 0x000fe2000b901d4e */
[----:B--2---:R-:W-:Y:S04]  /*7a60*/  IADD3 R8, P0, R4, UR20, RZ ;  /* 0x0000001404087c10 */ /* 0x004fe8000ff1e0ff */
[----:B------:R-:W-:Y:S03]  /*7a70*/  IADD3.X R9, R5, UR21, RZ, P0, !PT ;  /* 0x0000001505097c10 */ /* 0x000fe600087fe4ff */
[----:B------:R-:W-:Y:S01]  /*7a80*/  LDGSTS.E.BYPASS.LTC128B.128 [R242+0xa800], desc[UR14][R6.64] ;  /* 0x0a80000006f27fae */ /* 0x000fe2000b901d4e */
[----:B------:R-:W-:Y:S07]  /*7a90*/  ISETP.GT.AND P0, PT, R243, RZ, PT ;  /* 0x000000fff300720c */ /* 0x000fee0003f04270 */
[----:B------:R1:W-:Y:S08]  /*7aa0*/  LDGSTS.E.BYPASS.LTC128B.128 [R242+0xb000], desc[UR14][R4.64] ;  /* 0x0b00000004f27fae */ /* 0x0003f0000b901d4e */
[----:B------:R2:W-:Y:S08]  /*7ab0*/  LDGSTS.E.BYPASS.LTC128B.128 [R242+0xb800], desc[UR14][R8.64] ;  /* 0x0b80000008f27fae */ /* 0x0005f0000b901d4e */
[----:B------:R-:W-:Y:S08]  /*7ac0*/  LDSM.16.M88.4 R128, [R230] ;  /* 0x00000000e680783b */ /* 0x000ff00000000200 */
[----:B------:R-:W1:Y:S08]  /*7ad0*/  LDSM.16.M88.4 R16, [R229] ;  /* 0x00000000e510783b */ /* 0x000e700000000200 */
[----:B------:R-:W2:Y:S08]  /*7ae0*/  LDSM.16.M88.4 R124, [R230+0x2000] ;  /* 0x00200000e67c783b */ /* 0x000eb00000000200 */
[----:B------:R-:W3:Y:S08]  /*7af0*/  LDSM.16.M88.4 R32, [R229+0x800] ;  /* 0x00080000e520783b */ /* 0x000ef00000000200 */
[----:B------:R-:W0:Y:S08]  /*7b00*/  LDGDEPBAR ;  /* 0x00000000000079af */ /* 0x000e300000000000 */
[----:B------:R-:W4:Y:S08]  /*7b10*/  LDSM.16.M88.4 R48, [R229+0x1000] ;  /* 0x00100000e530783b */ /* 0x000f300000000200 */
[----:B------:R-:W5:Y:S01]  /*7b20*/  LDSM.16.M88.4 R64, [R229+0x1800] ;  /* 0x00180000e540783b */ /* 0x000f620000000200 */
[-C--:B-1----:R-:W-:Y:S07]  /*7b30*/  HMMA.16816.F32.BF16 R4, R128, R16.reuse, RZ ;  /* 0x000000108004723c */ /* 0x082fee00000418ff */
[----:B------:R-:W1:Y:S01]  /*7b40*/  LDSM.16.M88.4 R80, [R229+0x2000] ;  /* 0x00200000e550783b */ /* 0x000e620000000200 */
[C---:B--2---:R-:W-:Y:S07]  /*7b50*/  HMMA.16816.F32.BF16 R8, R124.reuse, R16, RZ ;  /* 0x000000107c08723c */ /* 0x044fee00000418ff */
[----:B------:R-:W2:Y:S01]  /*7b60*/  LDSM.16.M88.4 R96, [R229+0x2800] ;  /* 0x00280000e560783b */ /* 0x000ea20000000200 */
[-C--:B------:R-:W-:Y:S06]  /*7b70*/  HMMA.16816.F32.BF16 R12, R124, R18.reuse, RZ ;  /* 0x000000127c0c723c */ /* 0x080fec00000418ff */
[C---:B------:R-:W-:Y:S01]  /*7b80*/  HMMA.16816.F32.BF16 R16, R128.reuse, R18, RZ ;  /* 0x000000128010723c */ /* 0x040fe200000418ff */
[----:B------:R-:W2:Y:S05]  /*7b90*/  LDSM.16.M88.4 R112, [R229+0x3000] ;  /* 0x00300000e570783b */ /* 0x000eaa0000000200 */
[-C--:B---3--:R-:W-:Y:S03]  /*7ba0*/  HMMA.16816.F32.BF16 R20, R128, R32.reuse, RZ ;  /* 0x000000208014723c */ /* 0x088fe600000418ff */
[----:B------:R-:W3:Y:S03]  /*7bb0*/  LDSM.16.M88.4 R204, [R229+0x3800] ;  /* 0x00380000e5cc783b */ /* 0x000ee60000000200 */
[C---:B------:R-:W-:Y:S05]  /*7bc0*/  HMMA.16816.F32.BF16 R24, R124.reuse, R32, RZ ;  /* 0x000000207c18723c */ /* 0x040fea00000418ff */
[----:B------:R-:W-:Y:S01]  /*7bd0*/  LDSM.16.M88.4 R208, [R233] ;  /* 0x00000000e9d0783b */ /* 0x000fe20000000200 */
[-C--:B------:R-:W-:Y:S06]  /*7be0*/  HMMA.16816.F32.BF16 R28, R124, R34.reuse, RZ ;  /* 0x000000227c1c723c */ /* 0x080fec00000418ff */
[C---:B------:R-:W-:Y:S01]  /*7bf0*/  HMMA.16816.F32.BF16 R32, R128.reuse, R34, RZ ;  /* 0x000000228020723c */ /* 0x040fe200000418ff */
[----:B------:R-:W3:Y:S05]  /*7c00*/  LDSM.16.M88.4 R212, [R228] ;  /* 0x00000000e4d4783b */ /* 0x000eea0000000200 */
[-C--:B----4-:R-:W-:Y:S03]  /*7c10*/  HMMA.16816.F32.BF16 R36, R128, R48.reuse, RZ ;  /* 0x000000308024723c */ /* 0x090fe600000418ff */
[----:B------:R-:W4:Y:S03]  /*7c20*/  LDSM.16.M88.4 R216, [R233+0x2000] ;  /* 0x00200000e9d8783b */ /* 0x000f260000000200 */
[C---:B------:R-:W-:Y:S05]  /*7c30*/  HMMA.16816.F32.BF16 R40, R124.reuse, R48, RZ ;  /* 0x000000307c28723c */ /* 0x040fea00000418ff */
[----:B------:R-:W4:Y:S01]  /*7c40*/  LDSM.16.M88.4 R220, [R228+0x800] ;  /* 0x00080000e4dc783b */ /* 0x000f220000000200 */
[-C--:B------:R-:W-:Y:S06]  /*7c50*/  HMMA.16816.F32.BF16 R44, R124, R50.reuse, RZ ;  /* 0x000000327c2c723c */ /* 0x080fec00000418ff */
[C---:B------:R-:W-:Y:S06]  /*7c60*/  HMMA.16816.F32.BF16 R48, R128.reuse, R50, RZ ;  /* 0x000000328030723c */ /* 0x040fec00000418ff */
[-C--:B-----5:R-:W-:Y:S06]  /*7c70*/  HMMA.16816.F32.BF16 R52, R128, R64.reuse, RZ ;  /* 0x000000408034723c */ /* 0x0a0fec00000418ff */
[C---:B------:R-:W-:Y:S06]  /*7c80*/  HMMA.16816.F32.BF16 R56, R124.reuse, R64, RZ ;  /* 0x000000407c38723c */ /* 0x040fec00000418ff */
[-C--:B------:R-:W-:Y:S06]  /*7c90*/  HMMA.16816.F32.BF16 R60, R124, R66.reuse, RZ ;  /* 0x000000427c3c723c */ /* 0x080fec00000418ff */
[C---:B------:R-:W-:Y:S06]  /*7ca0*/  HMMA.16816.F32.BF16 R64, R128.reuse, R66, RZ ;  /* 0x000000428040723c */ /* 0x040fec00000418ff */
[-C--:B-1----:R-:W-:Y:S06]  /*7cb0*/  HMMA.16816.F32.BF16 R68, R128, R80.reuse, RZ ;  /* 0x000000508044723c */ /* 0x082fec00000418ff */
[C---:B------:R-:W-:Y:S06]  /*7cc0*/  HMMA.16816.F32.BF16 R72, R124.reuse, R80, RZ ;  /* 0x000000507c48723c */ /* 0x040fec00000418ff */
[-C--:B------:R-:W-:Y:S06]  /*7cd0*/  HMMA.16816.F32.BF16 R76, R124, R82.reuse, RZ ;  /* 0x000000527c4c723c */ /* 0x080fec00000418ff */
[C---:B------:R-:W-:Y:S06]  /*7ce0*/  HMMA.16816.F32.BF16 R80, R128.reuse, R82, RZ ;  /* 0x000000528050723c */ /* 0x040fec00000418ff */
[-C--:B--2---:R-:W-:Y:S06]  /*7cf0*/  HMMA.16816.F32.BF16 R84, R128, R96.reuse, RZ ;  /* 0x000000608054723c */ /* 0x084fec00000418ff */
[C---:B------:R-:W-:Y:S06]  /*7d00*/  HMMA.16816.F32.BF16 R88, R124.reuse, R96, RZ ;  /* 0x000000607c58723c */ /* 0x040fec00000418ff */
[-C--:B------:R-:W-:Y:S06]  /*7d10*/  HMMA.16816.F32.BF16 R92, R124, R98.reuse, RZ ;  /* 0x000000627c5c723c */ /* 0x080fec00000418ff */
[C---:B------:R-:W-:Y:S06]  /*7d20*/  HMMA.16816.F32.BF16 R96, R128.reuse, R98, RZ ;  /* 0x000000628060723c */ /* 0x040fec00000418ff */
[-C--:B------:R-:W-:Y:S06]  /*7d30*/  HMMA.16816.F32.BF16 R100, R128, R112.reuse, RZ ;  /* 0x000000708064723c */ /* 0x080fec00000418ff */
[C---:B------:R-:W-:Y:S06]  /*7d40*/  HMMA.16816.F32.BF16 R104, R124.reuse, R112, RZ ;  /* 0x000000707c68723c */ /* 0x040fec00000418ff */
[-C--:B------:R-:W-:Y:S06]  /*7d50*/  HMMA.16816.F32.BF16 R108, R124, R114.reuse, RZ ;  /* 0x000000727c6c723c */ /* 0x080fec00000418ff */
[C---:B------:R-:W-:Y:S06]  /*7d60*/  HMMA.16816.F32.BF16 R112, R128.reuse, R114, RZ ;  /* 0x000000728070723c */ /* 0x040fec00000418ff */
[-C--:B---3--:R-:W-:Y:S06]  /*7d70*/  HMMA.16816.F32.BF16 R116, R128, R204.reuse, RZ ;  /* 0x000000cc8074723c */ /* 0x088fec00000418ff */
[C---:B------:R-:W-:Y:S06]  /*7d80*/  HMMA.16816.F32.BF16 R120, R124.reuse, R204, RZ ;  /* 0x000000cc7c78723c */ /* 0x040fec00000418ff */
[-C--:B------:R-:W-:Y:S06]  /*7d90*/  HMMA.16816.F32.BF16 R124, R124, R206.reuse, RZ ;  /* 0x000000ce7c7c723c */ /* 0x080fec00000418ff */
[----:B------:R-:W-:Y:S01]  /*7da0*/  HMMA.16816.F32.BF16 R128, R128, R206, RZ ;  /* 0x000000ce8080723c */ /* 0x000fe200000418ff */
[----:B------:R-:W1:Y:S05]  /*7db0*/  LDSM.16.M88.4 R204, [R228+0x1000] ;  /* 0x00100000e4cc783b */ /* 0x000e6a0000000200 */
[-C--:B------:R-:W-:Y:S06]  /*7dc0*/  HMMA.16816.F32.BF16 R4, R208, R212.reuse, R4 ;  /* 0x000000d4d004723c */ /* 0x080fec0000041804 */
[C---:B----4-:R-:W-:Y:S06]  /*7dd0*/  HMMA.16816.F32.BF16 R8, R216.reuse, R212, R8 ;  /* 0x000000d4d808723c */ /* 0x050fec0000041808 */
[-C--:B------:R-:W-:Y:S06]  /*7de0*/  HMMA.16816.F32.BF16 R12, R216, R214.reuse, R12 ;  /* 0x000000d6d80c723c */ /* 0x080fec000004180c */
[C---:B------:R-:W-:Y:S01]  /*7df0*/  HMMA.16816.F32.BF16 R16, R208.reuse, R214, R16 ;  /* 0x000000d6d010723c */ /* 0x040fe20000041810 */
[----:B------:R-:W2:Y:S05]  /*7e00*/  LDSM.16.M88.4 R212, [R228+0x1800] ;  /* 0x00180000e4d4783b */ /* 0x000eaa0000000200 */
[-C--:B------:R-:W-:Y:S06]  /*7e10*/  HMMA.16816.F32.BF16 R20, R208, R220.reuse, R20 ;  /* 0x000000dcd014723c */ /* 0x080fec0000041814 */
[C---:B------:R-:W-:Y:S06]  /*7e20*/  HMMA.16816.F32.BF16 R24, R216.reuse, R220, R24 ;  /* 0x000000dcd818723c */ /* 0x040fec0000041818 */
[-C--:B------:R-:W-:Y:S06]  /*7e30*/  HMMA.16816.F32.BF16 R28, R216, R222.reuse, R28 ;  /* 0x000000ded81c723c */ /* 0x080fec000004181c */
[C---:B------:R-:W-:Y:S01]  /*7e40*/  HMMA.16816.F32.BF16 R32, R208.reuse, R222, R32 ;  /* 0x000000ded020723c */ /* 0x040fe20000041820 */
[----:B------:R-:W3:Y:S05]  /*7e50*/  LDSM.16.M88.4 R220, [R228+0x2000] ;  /* 0x00200000e4dc783b */ /* 0x000eea0000000200 */
[-C--:B-1----:R-:W-:Y:S06]  /*7e60*/  HMMA.16816.F32.BF16 R36, R208, R204.reuse, R36 ;  /* 0x000000ccd024723c */ /* 0x082fec0000041824 */
[C---:B------:R-:W-:Y:S06]  /*7e70*/  HMMA.16816.F32.BF16 R40, R216.reuse, R204, R40 ;  /* 0x000000ccd828723c */ /* 0x040fec0000041828 */
[-C--:B------:R-:W-:Y:S06]  /*7e80*/  HMMA.16816.F32.BF16 R44, R216, R206.reuse, R44 ;  /* 0x000000ced82c723c */ /* 0x080fec000004182c */
[C---:B------:R-:W-:Y:S01]  /*7e90*/  HMMA.16816.F32.BF16 R48, R208.reuse, R206, R48 ;  /* 0x000000ced030723c */ /* 0x040fe20000041830 */
[----:B------:R-:W1:Y:S05]  /*7ea0*/  LDSM.16.M88.4 R204, [R228+0x2800] ;  /* 0x00280000e4cc783b */ /* 0x000e6a0000000200 */
[-C--:B--2---:R-:W-:Y:S06]  /*7eb0*/  HMMA.16816.F32.BF16 R52, R208, R212.reuse, R52 ;  /* 0x000000d4d034723c */ /* 0x084fec0000041834 */
[C---:B------:R-:W-:Y:S06]  /*7ec0*/  HMMA.16816.F32.BF16 R56, R216.reuse, R212, R56 ;  /* 0x000000d4d838723c */ /* 0x040fec0000041838 */
[-C--:B------:R-:W-:Y:S06]  /*7ed0*/  HMMA.16816.F32.BF16 R60, R216, R214.reuse, R60 ;  /* 0x000000d6d83c723c */ /* 0x080fec000004183c */
[C---:B------:R-:W-:Y:S01]  /*7ee0*/  HMMA.16816.F32.BF16 R64, R208.reuse, R214, R64 ;  /* 0x000000d6d040723c */ /* 0x040fe20000041840 */
[----:B------:R-:W2:Y:S05]  /*7ef0*/  LDSM.16.M88.4 R212, [R228+0x3000] ;  /* 0x00300000e4d4783b */ /* 0x000eaa0000000200 */
[-C--:B---3--:R-:W-:Y:S06]  /*7f00*/  HMMA.16816.F32.BF16 R68, R208, R220.reuse, R68 ;  /* 0x000000dcd044723c */ /* 0x088fec0000041844 */
        /* <DEDUP_REMOVED lines=8> */
[----:B------:R-:W-:Y:S05]  /*7f90*/  LDSM.16.M88.4 R204, [R231] ;  /* 0x00000000e7cc783b */ /* 0x000fea0000000200 */
[-C--:B--2---:R-:W-:Y:S06]  /*7fa0*/  HMMA.16816.F32.BF16 R100, R208, R212.reuse, R100 ;  /* 0x000000d4d064723c */ /* 0x084fec0000041864 */
[C---:B------:R-:W-:Y:S06]  /*7fb0*/  HMMA.16816.F32.BF16 R104, R216.reuse, R212, R104 ;  /* 0x000000d4d868723c */ /* 0x040fec0000041868 */
[-C--:B------:R-:W-:Y:S06]  /*7fc0*/  HMMA.16816.F32.BF16 R108, R216, R214.reuse, R108 ;  /* 0x000000d6d86c723c */ /* 0x080fec000004186c */
[C---:B------:R-:W-:Y:S01]  /*7fd0*/  HMMA.16816.F32.BF16 R112, R208.reuse, R214, R112 ;  /* 0x000000d6d070723c */ /* 0x040fe20000041870 */
[----:B------:R-:W1:Y:S05]  /*7fe0*/  LDSM.16.M88.4 R212, [R234] ;  /* 0x00000000ead4783b */ /* 0x000e6a0000000200 */
[-C--:B---3--:R-:W-:Y:S06]  /*7ff0*/  HMMA.16816.F32.BF16 R116, R208, R220.reuse, R116 ;  /* 0x000000dcd074723c */ /* 0x088fec0000041874 */
[C---:B------:R-:W-:Y:S06]  /*8000*/  HMMA.16816.F32.BF16 R120, R216.reuse, R220, R120 ;  /* 0x000000dcd878723c */ /* 0x040fec0000041878 */
[-C--:B------:R-:W-:Y:S01]  /*8010*/  HMMA.16816.F32.BF16 R124, R216, R222.reuse, R124 ;  /* 0x000000ded87c723c */ /* 0x080fe2000004187c */
[----:B------:R-:W2:Y:S05]  /*8020*/  LDSM.16.M88.4 R216, [R231+0x2000] ;  /* 0x00200000e7d8783b */ /* 0x000eaa0000000200 */
[----:B------:R-:W-:Y:S03]  /*8030*/  HMMA.16816.F32.BF16 R128, R208, R222, R128 ;  /* 0x000000ded080723c */ /* 0x000fe60000041880 */
[----:B------:R-:W3:Y:S08]  /*8040*/  LDSM.16.M88.4 R208, [R241] ;  /* 0x00000000f1d0783b */ /* 0x000ef00000000200 */
[----:B------:R-:W-:Y:S01]  /*8050*/  LDSM.16.M88.4 R220, [R239] ;  /* 0x00000000efdc783b */ /* 0x000fe20000000200 */
[-C--:B-1----:R-:W-:Y:S06]  /*8060*/  HMMA.16816.F32.BF16 R4, R204, R212.reuse, R4 ;  /* 0x000000d4cc04723c */ /* 0x082fec0000041804 */
[C---:B--2---:R-:W-:Y:S06]  /*8070*/  HMMA.16816.F32.BF16 R8, R216.reuse, R212, R8 ;  /* 0x000000d4d808723c */ /* 0x044fec0000041808 */
[-C--:B------:R-:W-:Y:S06]  /*8080*/  HMMA.16816.F32.BF16 R12, R216, R214.reuse, R12 ;  /* 0x000000d6d80c723c */ /* 0x080fec000004180c */
[C---:B------:R-:W-:Y:S01]  /*8090*/  HMMA.16816.F32.BF16 R16, R204.reuse, R214, R16 ;  /* 0x000000d6cc10723c */ /* 0x040fe20000041810 */
[----:B------:R-:W1:Y:S05]  /*80a0*/  LDSM.16.M88.4 R212, [R240] ;  /* 0x00000000f0d4783b */ /* 0x000e6a0000000200 */
[-C--:B---3--:R-:W-:Y:S06]  /*80b0*/  HMMA.16816.F32.BF16 R20, R204, R208.reuse, R20 ;  /* 0x000000d0cc14723c */ /* 0x088fec0000041814 */
[C---:B------:R-:W-:Y:S06]  /*80c0*/  HMMA.16816.F32.BF16 R24, R216.reuse, R208, R24 ;  /* 0x000000d0d818723c */ /* 0x040fec0000041818 */
[-C--:B------:R-:W-:Y:S06]  /*80d0*/  HMMA.16816.F32.BF16 R28, R216, R210.reuse, R28 ;  /* 0x000000d2d81c723c */ /* 0x080fec000004181c */
[C---:B------:R-:W-:Y:S01]  /*80e0*/  HMMA.16816.F32.BF16 R32, R204.reuse, R210, R32 ;  /* 0x000000d2cc20723c */ /* 0x040fe20000041820 */
[----:B------:R-:W2:Y:S05]  /*80f0*/  LDSM.16.M88.4 R208, [R238] ;  /* 0x00000000eed0783b */ /* 0x000eaa0000000200 */
[-C--:B-1----:R-:W-:Y:S06]  /*8100*/  HMMA.16816.F32.BF16 R36, R204, R212.reuse, R36 ;  /* 0x000000d4cc24723c */ /* 0x082fec0000041824 */
[C---:B------:R-:W-:Y:S06]  /*8110*/  HMMA.16816.F32.BF16 R40, R216.reuse, R212, R40 ;  /* 0x000000d4d828723c */ /* 0x040fec0000041828 */
[-C--:B------:R-:W-:Y:S06]  /*8120*/  HMMA.16816.F32.BF16 R44, R216, R214.reuse, R44 ;  /* 0x000000d6d82c723c */ /* 0x080fec000004182c */
[C---:B------:R-:W-:Y:S01]  /*8130*/  HMMA.16816.F32.BF16 R48, R204.reuse, R214, R48 ;  /* 0x000000d6cc30723c */ /* 0x040fe20000041830 */
[----:B------:R-:W1:Y:S05]  /*8140*/  LDSM.16.M88.4 R212, [R237] ;  /* 0x00000000edd4783b */ /* 0x000e6a0000000200 */
[-C--:B------:R-:W-:Y:S06]  /*8150*/  HMMA.16816.F32.BF16 R52, R204, R220.reuse, R52 ;  /* 0x000000dccc34723c */ /* 0x080fec0000041834 */
[C---:B------:R-:W-:Y:S06]  /*8160*/  HMMA.16816.F32.BF16 R56, R216.reuse, R220, R56 ;  /* 0x000000dcd838723c */ /* 0x040fec0000041838 */
[-C--:B------:R-:W-:Y:S06]  /*8170*/  HMMA.16816.F32.BF16 R60, R216, R222.reuse, R60 ;  /* 0x000000ded83c723c */ /* 0x080fec000004183c */
[C---:B------:R-:W-:Y:S01]  /*8180*/  HMMA.16816.F32.BF16 R64, R204.reuse, R222, R64 ;  /* 0x000000decc40723c */ /* 0x040fe20000041840 */
[----:B------:R-:W3:Y:S05]  /*8190*/  LDSM.16.M88.4 R220, [R236] ;  /* 0x00000000ecdc783b */ /* 0x000eea0000000200 */
[-C--:B--2---:R-:W-:Y:S06]  /*81a0*/  HMMA.16816.F32.BF16 R68, R204, R208.reuse, R68 ;  /* 0x000000d0cc44723c */ /* 0x084fec0000041844 */
        /* <DEDUP_REMOVED lines=8> */
[----:B------:R-:W-:Y:S05]  /*8230*/  LDSM.16.M88.4 R212, [R232] ;  /* 0x00000000e8d4783b */ /* 0x000fea0000000200 */
[-C--:B---3--:R-:W-:Y:S06]  /*8240*/  HMMA.16816.F32.BF16 R100, R204, R220.reuse, R100 ;  /* 0x000000dccc64723c */ /* 0x088fec0000041864 */
[C---:B------:R-:W-:Y:S06]  /*8250*/  HMMA.16816.F32.BF16 R104, R216.reuse, R220, R104 ;  /* 0x000000dcd868723c */ /* 0x040fec0000041868 */
[-C--:B------:R-:W-:Y:S06]  /*8260*/  HMMA.16816.F32.BF16 R108, R216, R222.reuse, R108 ;  /* 0x000000ded86c723c */ /* 0x080fec000004186c */
[C---:B------:R-:W-:Y:S01]  /*8270*/  HMMA.16816.F32.BF16 R112, R204.reuse, R222, R112 ;  /* 0x000000decc70723c */ /* 0x040fe20000041870 */
[----:B------:R-:W1:Y:S05]  /*8280*/  LDSM.16.M88.4 R220, [R227] ;  /* 0x00000000e3dc783b */ /* 0x000e6a0000000200 */
[-C--:B--2---:R-:W-:Y:S06]  /*8290*/  HMMA.16816.F32.BF16 R116, R204, R208.reuse, R116 ;  /* 0x000000d0cc74723c */ /* 0x084fec0000041874 */
[C---:B------:R-:W-:Y:S06]  /*82a0*/  HMMA.16816.F32.BF16 R120, R216.reuse, R208, R120 ;  /* 0x000000d0d878723c */ /* 0x040fec0000041878 */
[-C--:B------:R-:W-:Y:S01]  /*82b0*/  HMMA.16816.F32.BF16 R124, R216, R210.reuse, R124 ;  /* 0x000000d2d87c723c */ /* 0x080fe2000004187c */
[----:B------:R-:W2:Y:S05]  /*82c0*/  LDSM.16.M88.4 R216, [R232+0x2000] ;  /* 0x00200000e8d8783b */ /* 0x000eaa0000000200 */
[----:B------:R-:W-:Y:S03]  /*82d0*/  HMMA.16816.F32.BF16 R128, R204, R210, R128 ;  /* 0x000000d2cc80723c */ /* 0x000fe60000041880 */
[----:B------:R-:W3:Y:S08]  /*82e0*/  LDSM.16.M88.4 R204, [R227+0x800] ;  /* 0x00080000e3cc783b */ /* 0x000ef00000000200 */
[----:B------:R-:W4:Y:S01]  /*82f0*/  LDSM.16.M88.4 R208, [R227+0x1000] ;  /* 0x00100000e3d0783b */ /* 0x000f220000000200 */
[-C--:B-1----:R-:W-:Y:S06]  /*8300*/  HMMA.16816.F32.BF16 R4, R212, R220.reuse, R4 ;  /* 0x000000dcd404723c */ /* 0x082fec0000041804 */
[C---:B--2---:R-:W-:Y:S11]  /*8310*/  HMMA.16816.F32.BF16 R8, R216.reuse, R220, R8 ;  /* 0x000000dcd808723c */ /* 0x044ff60000041808 */
[----:B------:R-:W-:Y:S07]  /*8320*/  @!UPT UIADD3 URZ, URZ, URZ, URZ ;  /* 0x0000003f3f3ff290 */ /* 0x000fee000fffe03f */
[----:B------:R-:W-:Y:S01]  /*8330*/  FMNMX.FTZ R0, R4, R3, !PT ;  /* 0x0000000304007209 */ /* 0x000fe20007810000 */
[-C--:B------:R-:W-:Y:S03]  /*8340*/  HMMA.16816.F32.BF16 R12, R216, R222.reuse, R12 ;  /* 0x000000ded80c723c */ /* 0x080fe6000004180c */
[----:B------:R-:W-:Y:S02]  /*8350*/  FMNMX.FTZ R2, R6, R133, !PT ;  /* 0x0000008506027209 */ /* 0x000fe40007810000 */
[----:B------:R-:W-:Y:S01]  /*8360*/  FMNMX.FTZ R132, R5, R0, !PT ;  /* 0x0000000005847209 */ /* 0x000fe20007810000 */
[C---:B------:R-:W-:Y:S01]  /*8370*/  HMMA.16816.F32.BF16 R16, R212.reuse, R222, R16 ;  /* 0x000000ded410723c */ /* 0x040fe20000041810 */
[----:B------:R-:W1:Y:S04]  /*8380*/  LDSM.16.M88.4 R220, [R227+0x1800] ;  /* 0x00180000e3dc783b */ /* 0x000e680000000200 */
[----:B------:R-:W-:Y:S01]  /*8390*/  FMNMX.FTZ R0, R7, R2, !PT ;  /* 0x0000000207007209 */ /* 0x000fe20007810000 */
[-C--:B---3--:R-:W-:Y:S06]  /*83a0*/  HMMA.16816.F32.BF16 R20, R212, R204.reuse, R20 ;  /* 0x000000ccd414723c */ /* 0x088fec0000041814 */
[C---:B------:R-:W-:Y:S06]  /*83b0*/  HMMA.16816.F32.BF16 R24, R216.reuse, R204, R24 ;  /* 0x000000ccd818723c */ /* 0x040fec0000041818 */
[-C--:B------:R-:W-:Y:S06]  /*83c0*/  HMMA.16816.F32.BF16 R28, R216, R206.reuse, R28 ;  /* 0x000000ced81c723c */ /* 0x080fec000004181c */
[----:B------:R-:W-:Y:S01]  /*83d0*/  FMNMX.FTZ R2, R16, R132, !PT ;  /* 0x0000008410027209 */ /* 0x000fe20007810000 */
[C---:B------:R-:W-:Y:S01]  /*83e0*/  HMMA.16816.F32.BF16 R32, R212.reuse, R206, R32 ;  /* 0x000000ced420723c */ /* 0x040fe20000041820 */
[----:B------:R-:W2:Y:S03]  /*83f0*/  LDSM.16.M88.4 R204, [R227+0x2000] ;  /* 0x00200000e3cc783b */ /* 0x000ea60000000200 */
[----:B------:R-:W-:Y:S02]  /*8400*/  FMNMX.FTZ R132, R8, R137, !PT ;  /* 0x0000008908847209 */ /* 0x000fe40007810000 */
[----:B------:R-:W-:Y:S01]  /*8410*/  FMNMX.FTZ R134, R18, R0, !PT ;  /* 0x0000000012867209 */ /* 0x000fe20007810000 */
[-C--:B----4-:R-:W-:Y:S04]  /*8420*/  HMMA.16816.F32.BF16 R36, R212, R208.reuse, R36 ;  /* 0x000000d0d424723c */ /* 0x090fe80000041824 */
[----:B------:R-:W-:Y:S02]  /*8430*/  FMNMX.FTZ R135, R17, R2, !PT ;  /* 0x0000000211877209 */ /* 0x000fe40007810000 */
[----:B------:R-:W-:Y:S01]  /*8440*/  FMNMX.FTZ R0, R10, R138, !PT ;  /* 0x0000008a0a007209 */ /* 0x000fe20007810000 */
[C---:B------:R-:W-:Y:S04]  /*8450*/  HMMA.16816.F32.BF16 R40, R216.reuse, R208, R40 ;  /* 0x000000d0d828723c */ /* 0x040fe80000041828 */
[----:B------:R-:W-:Y:S02]  /*8460*/  FMNMX.FTZ R2, R9, R132, !PT ;  /* 0x0000008409027209 */ /* 0x000fe40007810000 */
[----:B------:R-:W-:Y:S01]  /*8470*/  FMNMX.FTZ R132, R19, R134, !PT ;  /* 0x0000008613847209 */ /* 0x000fe20007810000 */
[-C--:B------:R-:W-:Y:S04]  /*8480*/  HMMA.16816.F32.BF16 R44, R216, R210.reuse, R44 ;  /* 0x000000d2d82c723c */ /* 0x080fe8000004182c */
[----:B------:R-:W-:Y:S02]  /*8490*/  FMNMX.FTZ R135, R20, R135, !PT ;  /* 0x0000008714877209 */ /* 0x000fe40007810000 */
[----:B------:R-:W-:Y:S01]  /*84a0*/  FMNMX.FTZ R0, R11, R0, !PT ;  /* 0x000000000b007209 */ /* 0x000fe20007810000 */
[C---:B------:R-:W-:Y:S01]  /*84b0*/  HMMA.16816.F32.BF16 R48, R212.reuse, R210, R48 ;  /* 0x000000d2d430723c */ /* 0x040fe20000041830 */
[----:B------:R-:W3:Y:S03]  /*84c0*/  LDSM.16.M88.4 R208, [R227+0x2800] ;  /* 0x00280000e3d0783b */ /* 0x000ee60000000200 */
[----:B------:R-:W-:Y:S02]  /*84d0*/  FMNMX.FTZ R2, R12, R2, !PT ;  /* 0x000000020c027209 */ /* 0x000fe40007810000 */
[----:B------:R-:W-:Y:S01]  /*84e0*/  FMNMX.FTZ R132, R22, R132, !PT ;  /* 0x0000008416847209 */ /* 0x000fe20007810000 */
[-C--:B-1----:R-:W-:Y:S04]  /*84f0*/  HMMA.16816.F32.BF16 R52, R212, R220.reuse, R52 ;  /* 0x000000dcd434723c */ /* 0x082fe80000041834 */
        /* <DEDUP_REMOVED lines=9> */
[----:B------:R-:W1:Y:S03]  /*8590*/  LDSM.16.M88.4 R220, [R227+0x3000] ;  /* 0x00300000e3dc783b */ /* 0x000e660000000200 */
[----:B------:R-:W-:Y:S02]  /*85a0*/  FMNMX.FTZ R2, R24, R2, !PT ;  /* 0x0000000218027209 */ /* 0x000fe40007810000 */
[----:B------:R-:W-:Y:S01]  /*85b0*/  FMNMX.FTZ R132, R34, R132, !PT ;  /* 0x0000008422847209 */ /* 0x000fe20007810000 */
[-C--:B--2---:R-:W-:Y:S04]  /*85c0*/  HMMA.16816.F32.BF16 R68, R212, R204.reuse, R68 ;  /* 0x000000ccd444723c */ /* 0x084fe80000041844 */
        /* <DEDUP_REMOVED lines=9> */
[----:B------:R-:W2:Y:S01]  /*8660*/  LDSM.16.M88.4 R204, [R227+0x3800] ;  /* 0x00380000e3cc783b */ /* 0x000ea20000000200 */
[----:B------:R-:W-:Y:S04]  /*8670*/  DEPBAR.LE SB0, 0x0 ;  /* 0x000080000000791a */ /* 0x000fe80000000000 */
[----:B------:R-:W-:Y:S01]  /*8680*/  FMNMX.FTZ R2, R28, R2, !PT ;  /* 0x000000021c027209 */ /* 0x000fe20007810000 */
[-C--:B---3--:R-:W-:Y:S01]  /*8690*/  HMMA.16816.F32.BF16 R84, R212, R208.reuse, R84 ;  /* 0x000000d0d454723c */ /* 0x088fe20000041854 */
[----:B------:R-:W-:Y:S04]  /*86a0*/  BAR.SYNC.DEFER_BLOCKING 0x0 ;  /* 0x0000000000007b1d */ /* 0x000fe80000010000 */
[----:B------:R-:W-:Y:S01]  /*86b0*/  FMNMX.FTZ R132, R38, R132, !PT ;  /* 0x0000008426847209 */ /* 0x000fe20007810000 */
[C---:B------:R-:W-:Y:S05]  /*86c0*/  HMMA.16816.F32.BF16 R88, R216.reuse, R208, R88 ;  /* 0x000000d0d858723c */ /* 0x040fea0000041858 */
[----:B------:R-:W-:Y:S01]  /*86d0*/  FMNMX.FTZ R136, R37, R136, !PT ;  /* 0x0000008825887209 */ /* 0x000fe20007810000 */
[-C--:B------:R-:W-:Y:S05]  /*86e0*/  HMMA.16816.F32.BF16 R92, R216, R210.reuse, R92 ;  /* 0x000000d2d85c723c */ /* 0x080fea000004185c */
[----:B------:R-:W-:Y:S01]  /*86f0*/  FMNMX.FTZ R0, R30, R0, !PT ;  /* 0x000000001e007209 */ /* 0x000fe20007810000 */
[C---:B------:R-:W-:Y:S05]  /*8700*/  HMMA.16816.F32.BF16 R96, R212.reuse, R210, R96 ;  /* 0x000000d2d460723c */ /* 0x040fea0000041860 */
[----:B------:R-:W-:Y:S01]  /*8710*/  FMNMX.FTZ R2, R29, R2, !PT ;  /* 0x000000021d027209 */ /* 0x000fe20007810000 */
[-C--:B-1----:R-:W-:Y:S05]  /*8720*/  HMMA.16816.F32.BF16 R100, R212, R220.reuse, R100 ;  /* 0x000000dcd464723c */ /* 0x082fea0000041864 */
[----:B------:R-:W-:Y:S01]  /*8730*/  FMNMX.FTZ R132, R39, R132, !PT ;  /* 0x0000008427847209 */ /* 0x000fe20007810000 */
[C---:B------:R-:W-:Y:S05]  /*8740*/  HMMA.16816.F32.BF16 R104, R216.reuse, R220, R104 ;  /* 0x000000dcd868723c */ /* 0x040fea0000041868 */
[----:B------:R-:W-:Y:S01]  /*8750*/  FMNMX.FTZ R136, R48, R136, !PT ;  /* 0x0000008830887209 */ /* 0x000fe20007810000 */
[-C--:B------:R-:W-:Y:S05]  /*8760*/  HMMA.16816.F32.BF16 R108, R216, R222.reuse, R108 ;  /* 0x000000ded86c723c */ /* 0x080fea000004186c */
[----:B------:R-:W-:Y:S01]  /*8770*/  FMNMX.FTZ R0, R31, R0, !PT ;  /* 0x000000001f007209 */ /* 0x000fe20007810000 */
[C---:B------:R-:W-:Y:S05]  /*8780*/  HMMA.16816.F32.BF16 R112, R212.reuse, R222, R112 ;  /* 0x000000ded470723c */ /* 0x040fea0000041870 */
[----:B------:R-:W-:Y:S01]  /*8790*/  FMNMX.FTZ R2, R40, R2, !PT ;  /* 0x0000000228027209 */ /* 0x000fe20007810000 */
[-C--:B--2---:R-:W-:Y:S05]  /*87a0*/  HMMA.16816.F32.BF16 R116, R212, R204.reuse, R116 ;  /* 0x000000ccd474723c */ /* 0x084fea0000041874 */
[----:B------:R-:W-:Y:S01]  /*87b0*/  FMNMX.FTZ R132, R50, R132, !PT ;  /* 0x0000008432847209 */ /* 0x000fe20007810000 */
[C---:B------:R-:W-:Y:S05]  /*87c0*/  HMMA.16816.F32.BF16 R120, R216.reuse, R204, R120 ;  /* 0x000000ccd878723c */ /* 0x040fea0000041878 */
[----:B------:R-:W-:Y:S01]  /*87d0*/  FMNMX.FTZ R136, R49, R136, !PT ;  /* 0x0000008831887209 */ /* 0x000fe20007810000 */
[-C--:B------:R-:W-:Y:S05]  /*87e0*/  HMMA.16816.F32.BF16 R124, R216, R206.reuse, R124 ;  /* 0x000000ced87c723c */ /* 0x080fea000004187c */
[----:B------:R-:W-:Y:S01]  /*87f0*/  FMNMX.FTZ R0, R42, R0, !PT ;  /* 0x000000002a007209 */ /* 0x000fe20007810000 */
[----:B------:R-:W-:Y:S05]  /*8800*/  HMMA.16816.F32.BF16 R128, R212, R206, R128 ;  /* 0x000000ced480723c */ /* 0x000fea0000041880 */
[----:B------:R-:W-:Y:S02]  /*8810*/  FMNMX.FTZ R2, R41, R2, !PT ;  /* 0x0000000229027209 */ /* 0x000fe40007810000 */
[----:B------:R-:W-:Y:S04]  /*8820*/  FMNMX.FTZ R132, R51, R132, !PT ;  /* 0x0000008433847209 */ /* 0x000fe80007810000 */
[----:B------:R-:W-:Y:S02]  /*8830*/  FMNMX.FTZ R136, R52, R136, !PT ;  /* 0x0000008834887209 */ /* 0x000fe40007810000 */
        /* <DEDUP_REMOVED lines=75> */
[----:B------:R-:W-:Y:S01]  /*8cf0*/  FMNMX.FTZ R136, R129, R136, !PT ;  /* 0x0000008881887209 */ /* 0x000fe20007810000 */
[----:B------:R-:W-:Y:S06]  /*8d00*/  @P0 BRA `(.L_x_5) ;  /* 0xffffffe800340947 */ /* 0x000fec000383ffff */
.L_x_4:
[----:B---3--:R-:W-:Y:S01]  /*8d10*/  SHFL.BFLY PT, R135, R136, 0x2, 0x1f ;  /* 0x0c401f0088877f89 */ /* 0x008fe200000e0000 */
[----:B------:R-:W-:Y:S02]  /*8d20*/  FMNMX.FTZ R134, R131, R214, !PT ;  /* 0x000000d683867209 */ /* 0x000fe40007810000 */
[----:B------:R-:W-:Y:S05]  /*8d30*/  FMNMX.FTZ R2, R121, R132, !PT ;  /* 0x0000008479027209 */ /* 0x000fea0007810000 */
[----:B------:R-:W-:Y:S01]  /*8d40*/  STL [R1+0xb4], R243 ;  /* 0x0000b4f301007387 */ /* 0x000fe20000100800 */
[----:B------:R-:W-:Y:S02]  /*8d50*/  FMNMX.FTZ R0, R122, R215, !PT ;  /* 0x000000d77a007209 */ /* 0x000fe40007810000 */
[----:B------:R-:W-:Y:S01]  /*8d60*/  FMNMX.FTZ R2, R124, R2, !PT ;  /* 0x000000027c027209 */ /* 0x000fe20007810000 */
[----:B------:R-:W-:Y:S01]  /*8d70*/  SHFL.BFLY PT, R205, R134, 0x2, 0x1f ;  /* 0x0c401f0086cd7f89 */ /* 0x000fe200000e0000 */
[----:B------:R-:W-:Y:S02]  /*8d80*/  FMNMX.FTZ R0, R123, R0, !PT ;  /* 0x000000007b007209 */ /* 0x000fe40007810000 */
[----:B------:R-:W-:Y:S05]  /*8d90*/  FMNMX.FTZ R132, R125, R2, !PT ;  /* 0x000000027d847209 */ /* 0x000fea0007810000 */
[----:B------:R-:W-:Y:S01]  /*8da0*/  STL [R1+0xb0], R242 ;  /* 0x0000b0f201007387 */ /* 0x000fe20000100800 */
[----:B------:R-:W-:Y:S03]  /*8db0*/  FMNMX.FTZ R0, R126, R0, !PT ;  /* 0x000000007e007209 */ /* 0x000fe60007810000 */
[----:B------:R-:W-:Y:S01]  /*8dc0*/  SHFL.BFLY PT, R204, R132, 0x2, 0x1f ;  /* 0x0c401f0084cc7f89 */ /* 0x000fe200000e0000 */
[----:B------:R-:W-:Y:S07]  /*8dd0*/  FMNMX.FTZ R0, R127, R0, !PT ;  /* 0x000000007f007209 */ /* 0x000fee0007810000 */
[----:B------:R-:W-:Y:S04]  /*8de0*/  STL [R1+0xac], R241 ;  /* 0x0000acf101007387 */ /* 0x000fe80000100800 */
[----:B------:R-:W1:Y:S08]  /*8df0*/  SHFL.BFLY PT, R2, R0, 0x2, 0x1f ;  /* 0x0c401f0000027f89 */ /* 0x000e7000000e0000 */
[----:B------:R-:W-:Y:S04]  /*8e00*/  STL [R1+0xa8], R240 ;  /* 0x0000a8f001007387 */ /* 0x000fe80000100800 */
[----:B------:R-:W-:Y:S04]  /*8e10*/  STL [R1+0xa4], R239 ;  /* 0x0000a4ef01007387 */ /* 0x000fe80000100800 */
[----:B------:R-:W-:Y:S04]  /*8e20*/  STL [R1+0xa0], R238 ;  /* 0x0000a0ee01007387 */ /* 0x000fe80000100800 */
[----:B------:R-:W-:Y:S04]  /*8e30*/  STL [R1+0x9c], R237 ;  /* 0x00009ced01007387 */ /* 0x000fe80000100800 */
[----:B------:R-:W-:Y:S01]  /*8e40*/  STL [R1+0x98], R236 ;  /* 0x000098ec01007387 */ /* 0x000fe20000100800 */
[----:B-1----:R-:W-:Y:S03]  /*8e50*/  FMNMX.FTZ R2, R0, R2, !PT ;  /* 0x0000000200027209 */ /* 0x002fe60007810000 */
[----:B------:R-:W-:Y:S01]  /*8e60*/  STL [R1+0x94], R235 ;  /* 0x000094eb01007387 */ /* 0x000fe20000100800 */
[----:B------:R-:W-:Y:S02]  /*8e70*/  FMNMX.FTZ R136, R136, R135, !PT ;  /* 0x0000008788887209 */ /* 0x000fe40007810000 */
[----:B------:R-:W-:Y:S01]  /*8e80*/  FMNMX.FTZ R134, R134, R205, !PT ;  /* 0x000000cd86867209 */ /* 0x000fe20007810000 */
[----:B------:R-:W-:Y:S01]  /*8e90*/  STL [R1+0x90], R234 ;  /* 0x000090ea01007387 */ /* 0x000fe20000100800 */
[----:B------:R-:W-:Y:S03]  /*8ea0*/  FMNMX.FTZ R204, R132, R204, !PT ;  /* 0x000000cc84cc7209 */ /* 0x000fe60007810000 */
[----:B------:R-:W1:Y:S08]  /*8eb0*/  SHFL.BFLY PT, R135, R136, 0x1, 0x1f ;  /* 0x0c201f0088877f89 */ /* 0x000e7000000e0000 */
[----:B------:R-:W2:Y:S08]  /*8ec0*/  SHFL.BFLY PT, R205, R134, 0x1, 0x1f ;  /* 0x0c201f0086cd7f89 */ /* 0x000eb000000e0000 */
[----:B------:R-:W3:Y:S08]  /*8ed0*/  SHFL.BFLY PT, R206, R204, 0x1, 0x1f ;  /* 0x0c201f00ccce7f89 */ /* 0x000ef000000e0000 */
[----:B------:R-:W-:Y:S04]  /*8ee0*/  STL [R1+0x8c], R233 ;  /* 0x00008ce901007387 */ /* 0x000fe80000100800 */
[----:B------:R-:W-:Y:S04]  /*8ef0*/  STL [R1+0x88], R232 ;  /* 0x000088e801007387 */ /* 0x000fe80000100800 */
[----:B------:R-:W-:Y:S01]  /*8f00*/  STL [R1+0x84], R231 ;  /* 0x000084e701007387 */ /* 0x000fe20000100800 */
[----:B-1----:R-:W-:Y:S03]  /*8f10*/  FMNMX.FTZ R136, R136, R135, !PT ;  /* 0x0000008788887209 */ /* 0x002fe60007810000 */
[----:B------:R-:W1:Y:S01]  /*8f20*/  SHFL.BFLY PT, R132, R2, 0x1, 0x1f ;  /* 0x0c201f0002847f89 */ /* 0x000e6200000e0000 */
[----:B--2---:R-:W-:Y:S01]  /*8f30*/  FMNMX.FTZ R135, R134, R205, !PT ;  /* 0x000000cd86877209 */ /* 0x004fe20007810000 */
[C---:B------:R-:W-:Y:S06]  /*8f40*/  FADD.FTZ R0, -R136.reuse, R3 ;  /* 0x0000000388007221 */ /* 0x040fec0000010100 */
[----:B------:R-:W-:Y:S01]  /*8f50*/  STL [R1+0x80], R230 ;  /* 0x000080e601007387 */ /* 0x000fe20000100800 */
[----:B------:R-:W-:Y:S01]  /*8f60*/  FSETP.NEU.FTZ.AND P1, PT, R136, -INF , PT ;  /* 0xff8000008800780b */ /* 0x000fe20003f3d000 */
[----:B------:R-:W-:Y:S01]  /*8f70*/  FMUL.FTZ R3, R0, UR4 ;  /* 0x0000000400037c20 */ /* 0x000fe20008410000 */
[----:B------:R-:W-:Y:S01]  /*8f80*/  FADD.FTZ R0, -R135, R133 ;  /* 0x0000008587007221 */ /* 0x000fe20000010100 */
[----:B------:R-:W-:Y:S01]  /*8f90*/  STL [R1+0x7c], R229 ;  /* 0x00007ce501007387 */ /* 0x000fe20000100800 */
[----:B---3--:R-:W-:Y:S01]  /*8fa0*/  FMNMX.FTZ R134, R204, R206, !PT ;  /* 0x000000cecc867209 */ /* 0x008fe20007810000 */
[----:B------:R2:W-:Y:S02]  /*8fb0*/  MUFU.EX2 R133, R3 ;  /* 0x0000000300857308 */ /* 0x0005e40000000800 */
[----:B------:R-:W-:Y:S02]  /*8fc0*/  STL [R1+0x78], R228 ;  /* 0x000078e401007387 */ /* 0x000fe40000100800 */
[----:B------:R-:W-:Y:S02]  /*8fd0*/  FMUL.FTZ R204, R134, UR4 ;  /* 0x0000000486cc7c20 */ /* 0x000fe40008410000 */
[----:B------:R-:W-:Y:S04]  /*8fe0*/  STL [R1+0x74], R227 ;  /* 0x000074e301007387 */ /* 0x000fe80000100800 */
[----:B------:R-:W-:Y:S01]  /*8ff0*/  STL [R1+0xb8], R136 ;  /* 0x0000b88801007387 */ /* 0x000fe20000100800 */
[----:B-1----:R-:W-:Y:S03]  /*9000*/  FMNMX.FTZ R132, R2, R132, !PT ;  /* 0x0000008402847209 */ /* 0x002fe60007810000 */
[----:B------:R-:W-:Y:S01]  /*9010*/  STL [R1+0xbc], R135 ;  /* 0x0000bc8701007387 */ /* 0x000fe20000100800 */
[----:B--2---:R-:W-:Y:S01]  /*9020*/  FMUL.FTZ R3, R0, UR4 ;  /* 0x0000000400037c20 */ /* 0x004fe20008410000 */
[----:B------:R-:W-:Y:S01]  /*9030*/  FADD.FTZ R0, -R134, R137 ;  /* 0x0000008986007221 */ /* 0x000fe20000010100 */
[----:B------:R-:W-:Y:S01]  /*9040*/  FMUL.FTZ R137, R136, UR4 ;  /* 0x0000000488897c20 */ /* 0x000fe20008410000 */
[----:B------:R-:W-:Y:S01]  /*9050*/  STL [R1+0xc0], R134 ;  /* 0x0000c08601007387 */ /* 0x000fe20000100800 */
[----:B------:R-:W-:Y:S01]  /*9060*/  FMUL.FTZ R205, R132, UR4 ;  /* 0x0000000484cd7c20 */ /* 0x000fe20008410000 */
[----:B------:R-:W-:Y:S01]  /*9070*/  FMUL.FTZ R2, R0, UR4 ;  /* 0x0000000400027c20 */ /* 0x000fe20008410000 */
[----:B------:R-:W-:Y:S01]  /*9080*/  MUFU.EX2 R3, R3 ;  /* 0x0000000300037308 */ /* 0x000fe20000000800 */
[----:B------:R-:W-:Y:S01]  /*9090*/  FSEL R137, R137, RZ, P1 ;  /* 0x000000ff89897208 */ /* 0x000fe20000800000 */
[----:B------:R-:W-:Y:S01]  /*90a0*/  STL [R1+0xc4], R132 ;  /* 0x0000c48401007387 */ /* 0x000fe20000100800 */
[----:B------:R-:W-:Y:S01]  /*90b0*/  FADD.FTZ R0, -R132, R138 ;  /* 0x0000008a84007221 */ /* 0x000fe20000010100 */
[C---:B------:R-:W-:Y:S01]  /*90c0*/  FMUL.FTZ R138, R135.reuse, UR4 ;  /* 0x00000004878a7c20 */ /* 0x040fe20008410000 */
[----:B------:R-:W-:Y:S01]  /*90d0*/  FSETP.NEU.FTZ.AND P1, PT, R135, -INF , PT ;  /* 0xff8000008700780b */ /* 0x000fe20003f3d000 */
[--C-:B------:R-:W-:Y:S01]  /*90e0*/  FFMA.FTZ R4, R4, UR4, -R137.reuse ;  /* 0x0000000404047c23 */ /* 0x100fe20008010889 */
[--C-:B------:R-:W-:Y:S03]  /*90f0*/  FFMA.FTZ R21, R21, UR4, -R137.reuse ;  /* 0x0000000415157c23 */ /* 0x100fe60008010889 */
[----:B------:R-:W-:Y:S01]  /*9100*/  MUFU.EX2 R2, R2 ;  /* 0x0000000200027308 */ /* 0x000fe20000000800 */
[--C-:B------:R-:W-:Y:S01]  /*9110*/  FFMA.FTZ R20, R20, UR4, -R137.reuse ;  /* 0x0000000414147c23 */ /* 0x100fe20008010889 */
[----:B------:R-:W-:Y:S01]  /*9120*/  FSEL R138, R138, RZ, P1 ;  /* 0x000000ff8a8a7208 */ /* 0x000fe20000800000 */
[--C-:B------:R-:W-:Y:S01]  /*9130*/  FFMA.FTZ R5, R5, UR4, -R137.reuse ;  /* 0x0000000405057c23 */ /* 0x100fe20008010889 */
[--C-:B------:R-:W-:Y:S01]  /*9140*/  FFMA.FTZ R32, R32, UR4, -R137.reuse ;  /* 0x0000000420207c23 */ /* 0x100fe20008010889 */
[--C-:B------:R-:W-:Y:S01]  /*9150*/  FFMA.FTZ R33, R33, UR4, -R137.reuse ;  /* 0x0000000421217c23 */ /* 0x100fe20008010889 */
[----:B------:R-:W-:Y:S01]  /*9160*/  FSETP.NEU.FTZ.AND P1, PT, R134, -INF , PT ;  /* 0xff8000008600780b */ /* 0x000fe20003f3d000 */
[--C-:B------:R-:W-:Y:S03]  /*9170*/  FFMA.FTZ R23, R23, UR4, -R138.reuse ;  /* 0x0000000417177c23 */ /* 0x100fe6000801088a */
[----:B------:R-:W-:Y:S01]  /*9180*/  MUFU.EX2 R208, R4 ;  /* 0x0000000400d07308 */ /* 0x000fe20000000800 */
[--C-:B------:R-:W-:Y:S01]  /*9190*/  FFMA.FTZ R22, R22, UR4, -R138.reuse ;  /* 0x0000000416167c23 */ /* 0x100fe2000801088a */
[--C-:B------:R-:W-:Y:S01]  /*91a0*/  FFMA.FTZ R34, R34, UR4, -R138.reuse ;  /* 0x0000000422227c23 */ /* 0x100fe2000801088a */
[----:B------:R-:W-:Y:S01]  /*91b0*/  FFMA.FTZ R35, R35, UR4, -R138 ;  /* 0x0000000423237c23 */ /* 0x000fe2000801088a */
[----:B------:R-:W-:Y:S01]  /*91c0*/  FSEL R204, R204, RZ, P1 ;  /* 0x000000ffcccc7208 */ /* 0x000fe20000800000 */
[--C-:B------:R-:W-:Y:S01]  /*91d0*/  FFMA.FTZ R16, R16, UR4, -R137.reuse ;  /* 0x0000000410107c23 */ /* 0x100fe20008010889 */
[----:B------:R-:W-:Y:S01]  /*91e0*/  FSETP.NEU.FTZ.AND P1, PT, R132, -INF , PT ;  /* 0xff8000008400780b */ /* 0x000fe20003f3d000 */
[----:B------:R-:W-:Y:S03]  /*91f0*/  FFMA.FTZ R17, R17, UR4, -R137 ;  /* 0x0000000411117c23 */ /* 0x000fe60008010889 */
[----:B------:R-:W1:Y:S01]  /*9200*/  MUFU.EX2 R4, R21 ;  /* 0x0000001500047308 */ /* 0x000e620000000800 */
[--C-:B------:R-:W-:Y:S01]  /*9210*/  FFMA.FTZ R60, R60, UR4, -R204.reuse ;  /* 0x000000043c3c7c23 */ /* 0x100fe200080108cc */
[--C-:B------:R-:W-:Y:S01]  /*9220*/  FFMA.FTZ R61, R61, UR4, -R204.reuse ;  /* 0x000000043d3d7c23 */ /* 0x100fe200080108cc */
[--C-:B------:R-:W-:Y:S01]  /*9230*/  FFMA.FTZ R72, R72, UR4, -R204.reuse ;  /* 0x0000000448487c23 */ /* 0x100fe200080108cc */
[--C-:B------:R-:W-:Y:S01]  /*9240*/  FFMA.FTZ R73, R73, UR4, -R204.reuse ;  /* 0x0000000449497c23 */ /* 0x100fe200080108cc */
[--C-:B------:R-:W-:Y:S01]  /*9250*/  FFMA.FTZ R88, R88, UR4, -R204.reuse ;  /* 0x0000000458587c23 */ /* 0x100fe200080108cc */
[--C-:B------:R-:W-:Y:S01]  /*9260*/  FFMA.FTZ R89, R89, UR4, -R204.reuse ;  /* 0x0000000459597c23 */ /* 0x100fe200080108cc */
[----:B------:R-:W-:Y:S03]  /*9270*/  FSEL R205, R205, RZ, P1 ;  /* 0x000000ffcdcd7208 */ /* 0x000fe60000800000 */
[----:B------:R-:W-:Y:S01]  /*9280*/  MUFU.EX2 R215, R5 ;  /* 0x0000000500d77308 */ /* 0x000fe20000000800 */
[--C-:B------:R-:W-:Y:S01]  /*9290*/  FFMA.FTZ R25, R25, UR4, -R204.reuse ;  /* 0x0000000419197c23 */ /* 0x100fe200080108cc */
[--C-:B------:R-:W-:Y:S01]  /*92a0*/  FFMA.FTZ R28, R28, UR4, -R204.reuse ;  /* 0x000000041c1c7c23 */ /* 0x100fe200080108cc */
[----:B------:R-:W-:Y:S01]  /*92b0*/  FFMA.FTZ R29, R29, UR4, -R204 ;  /* 0x000000041d1d7c23 */ /* 0x000fe200080108cc */
[--C-:B------:R-:W-:Y:S01]  /*92c0*/  FFMA.FTZ R62, R62, UR4, -R205.reuse ;  /* 0x000000043e3e7c23 */ /* 0x100fe200080108cd */
[--C-:B------:R-:W-:Y:S01]  /*92d0*/  FFMA.FTZ R63, R63, UR4, -R205.reuse ;  /* 0x000000043f3f7c23 */ /* 0x100fe200080108cd */
[--C-:B------:R-:W-:Y:S01]  /*92e0*/  FFMA.FTZ R74, R74, UR4, -R205.reuse ;  /* 0x000000044a4a7c23 */ /* 0x100fe200080108cd */
[--C-:B------:R-:W-:Y:S03]  /*92f0*/  FFMA.FTZ R75, R75, UR4, -R205.reuse ;  /* 0x000000044b4b7c23 */ /* 0x100fe600080108cd */
[----:B------:R2:W-:Y:S01]  /*9300*/  MUFU.EX2 R5, R32 ;  /* 0x0000002000057308 */ /* 0x0005e20000000800 */
[----:B-1----:R1:W-:Y:S01]  /*9310*/  STL [R1+0x20], R4 ;  /* 0x0000200401007387 */ /* 0x0023e20000100800 */
[--C-:B------:R-:W-:Y:S01]  /*9320*/  FFMA.FTZ R90, R90, UR4, -R205.reuse ;  /* 0x000000045a5a7c23 */ /* 0x100fe200080108cd */
[--C-:B------:R-:W-:Y:S01]  /*9330*/  FFMA.FTZ R91, R91, UR4, -R205.reuse ;  /* 0x000000045b5b7c23 */ /* 0x100fe200080108cd */
[--C-:B------:R-:W-:Y:S01]  /*9340*/  FFMA.FTZ R94, R94, UR4, -R205.reuse ;  /* 0x000000045e5e7c23 */ /* 0x100fe200080108cd */
[--C-:B------:R-:W-:Y:S01]  /*9350*/  FFMA.FTZ R95, R95, UR4, -R205.reuse ;  /* 0x000000045f5f7c23 */ /* 0x100fe200080108cd */
[--C-:B------:R-:W-:Y:S01]  /*9360*/  FFMA.FTZ R26, R26, UR4, -R205.reuse ;  /* 0x000000041a1a7c23 */ /* 0x100fe200080108cd */
[--C-:B------:R-:W-:Y:S03]  /*9370*/  FFMA.FTZ R27, R27, UR4, -R205.reuse ;  /* 0x000000041b1b7c23 */ /* 0x100fe600080108cd */
[----:B------:R-:W-:Y:S01]  /*9380*/  MUFU.EX2 R220, R20 ;  /* 0x0000001400dc7308 */ /* 0x000fe20000000800 */
[--C-:B------:R-:W-:Y:S01]  /*9390*/  FFMA.FTZ R10, R10, UR4, -R205.reuse ;  /* 0x000000040a0a7c23 */ /* 0x100fe200080108cd */
[--C-:B------:R-:W-:Y:S01]  /*93a0*/  FFMA.FTZ R18, R18, UR4, -R138.reuse ;  /* 0x0000000412127c23 */ /* 0x100fe2000801088a */
[----:B------:R-:W-:Y:S01]  /*93b0*/  FFMA.FTZ R19, R19, UR4, -R138 ;  /* 0x0000000413137c23 */ /* 0x000fe2000801088a */
[--C-:B------:R-:W-:Y:S01]  /*93c0*/  FFMA.FTZ R12, R12, UR4, -R204.reuse ;  /* 0x000000040c0c7c23 */ /* 0x100fe200080108cc */
[----:B------:R-:W-:Y:S01]  /*93d0*/  FFMA.FTZ R13, R13, UR4, -R204 ;  /* 0x000000040d0d7c23 */ /* 0x000fe200080108cc */
[--C-:B------:R-:W-:Y:S01]  /*93e0*/  FFMA.FTZ R14, R14, UR4, -R205.reuse ;  /* 0x000000040e0e7c23 */ /* 0x100fe200080108cd */
[--C-:B------:R-:W-:Y:S03]  /*93f0*/  FFMA.FTZ R15, R15, UR4, -R205.reuse ;  /* 0x000000040f0f7c23 */ /* 0x100fe600080108cd */
[----:B------:R-:W-:Y:S01]  /*9400*/  MUFU.EX2 R222, R22 ;  /* 0x0000001600de7308 */ /* 0x000fe20000000800 */
[--C-:B------:R-:W-:Y:S01]  /*9410*/  FFMA.FTZ R30, R30, UR4, -R205.reuse ;  /* 0x000000041e1e7c23 */ /* 0x100fe200080108cd */
[----:B------:R-:W-:Y:S01]  /*9420*/  FFMA.FTZ R31, R31, UR4, -R205 ;  /* 0x000000041f1f7c23 */ /* 0x000fe200080108cd */
[----:B------:R-:W-:Y:S01]  /*9430*/  FFMA.FTZ R36, R36, UR4, -R137 ;  /* 0x0000000424247c23 */ /* 0x000fe20008010889 */
[----:B------:R-:W-:Y:S01]  /*9440*/  FFMA.FTZ R38, R38, UR4, -R138 ;  /* 0x0000000426267c23 */ /* 0x000fe2000801088a */
[----:B------:R-:W-:Y:S01]  /*9450*/  FFMA.FTZ R40, R40, UR4, -R204 ;  /* 0x0000000428287c23 */ /* 0x000fe200080108cc */
[----:B------:R-:W-:Y:S01]  /*9460*/  FFMA.FTZ R42, R42, UR4, -R205 ;  /* 0x000000042a2a7c23 */ /* 0x000fe200080108cd */
[----:B--2---:R-:W-:Y:S03]  /*9470*/  FMUL.FTZ R32, R133, R164 ;  /* 0x000000a485207220 */ /* 0x004fe60000410000 */
[----:B------:R-:W-:Y:S01]  /*9480*/  MUFU.EX2 R206, R10 ;  /* 0x0000000a00ce7308 */ /* 0x000fe20000000800 */
[--C-:B------:R-:W-:Y:S01]  /*9490*/  FFMA.FTZ R164, R114, UR4, -R138.reuse ;  /* 0x0000000472a47c23 */ /* 0x100fe2000801088a */
[----:B------:R-:W-:Y:S01]  /*94a0*/  FFMA.FTZ R37, R37, UR4, -R137 ;  /* 0x0000000425257c23 */ /* 0x000fe20008010889 */
[----:B------:R-:W-:Y:S01]  /*94b0*/  FFMA.FTZ R39, R39, UR4, -R138 ;  /* 0x0000000427277c23 */ /* 0x000fe2000801088a */
[--C-:B------:R-:W-:Y:S01]  /*94c0*/  FFMA.FTZ R41, R41, UR4, -R204.reuse ;  /* 0x0000000429297c23 */ /* 0x100fe200080108cc */
[--C-:B------:R-:W-:Y:S01]  /*94d0*/  FFMA.FTZ R43, R43, UR4, -R205.reuse ;  /* 0x000000042b2b7c23 */ /* 0x100fe200080108cd */
[--C-:B------:R-:W-:Y:S01]  /*94e0*/  FFMA.FTZ R44, R44, UR4, -R204.reuse ;  /* 0x000000042c2c7c23 */ /* 0x100fe200080108cc */
[----:B------:R-:W-:Y:S03]  /*94f0*/  FFMA.FTZ R45, R45, UR4, -R204 ;  /* 0x000000042d2d7c23 */ /* 0x000fe600080108cc */
[----:B-1----:R-:W1:Y:S01]  /*9500*/  MUFU.EX2 R4, R23 ;  /* 0x0000001700047308 */ /* 0x002e620000000800 */
[--C-:B------:R-:W-:Y:S01]  /*9510*/  FFMA.FTZ R46, R46, UR4, -R205.reuse ;  /* 0x000000042e2e7c23 */ /* 0x100fe200080108cd */
[----:B------:R-:W-:Y:S01]  /*9520*/  FFMA.FTZ R47, R47, UR4, -R205 ;  /* 0x000000042f2f7c23 */ /* 0x000fe200080108cd */
[--C-:B------:R-:W-:Y:S01]  /*9530*/  FFMA.FTZ R48, R48, UR4, -R137.reuse ;  /* 0x0000000430307c23 */ /* 0x100fe20008010889 */
[--C-:B------:R-:W-:Y:S01]  /*9540*/  FFMA.FTZ R49, R49, UR4, -R137.reuse ;  /* 0x0000000431317c23 */ /* 0x100fe20008010889 */
[--C-:B------:R-:W-:Y:S01]  /*9550*/  FFMA.FTZ R50, R50, UR4, -R138.reuse ;  /* 0x0000000432327c23 */ /* 0x100fe2000801088a */
[--C-:B------:R-:W-:Y:S01]  /*9560*/  FFMA.FTZ R51, R51, UR4, -R138.reuse ;  /* 0x0000000433337c23 */ /* 0x100fe2000801088a */
[--C-:B------:R-:W-:Y:S03]  /*9570*/  FFMA.FTZ R52, R52, UR4, -R137.reuse ;  /* 0x0000000434347c23 */ /* 0x100fe60008010889 */
[----:B------:R2:W-:Y:S01]  /*9580*/  MUFU.EX2 R10, R29 ;  /* 0x0000001d000a7308 */ /* 0x0005e20000000800 */
[--C-:B------:R-:W-:Y:S01]  /*9590*/  FFMA.FTZ R6, R6, UR4, -R138.reuse ;  /* 0x0000000406067c23 */ /* 0x100fe2000801088a */
[--C-:B------:R-:W-:Y:S01]  /*95a0*/  FFMA.FTZ R7, R7, UR4, -R138.reuse ;  /* 0x0000000407077c23 */ /* 0x100fe2000801088a */
[--C-:B------:R-:W-:Y:S01]  /*95b0*/  FFMA.FTZ R53, R53, UR4, -R137.reuse ;  /* 0x0000000435357c23 */ /* 0x100fe20008010889 */
[--C-:B------:R-:W-:Y:S01]  /*95c0*/  FFMA.FTZ R54, R54, UR4, -R138.reuse ;  /* 0x0000000436367c23 */ /* 0x100fe2000801088a */
[----:B------:R-:W-:Y:S01]  /*95d0*/  FFMA.FTZ R55, R55, UR4, -R138 ;  /* 0x0000000437377c23 */ /* 0x000fe2000801088a */
[----:B------:R-:W-:Y:S01]  /*95e0*/  FFMA.FTZ R64, R64, UR4, -R137 ;  /* 0x0000000440407c23 */ /* 0x000fe20008010889 */
[--C-:B------:R-:W-:Y:S03]  /*95f0*/  FFMA.FTZ R56, R56, UR4, -R204.reuse ;  /* 0x0000000438387c23 */ /* 0x100fe600080108cc */
[----:B------:R3:W4:Y:S01]  /*9600*/  MUFU.EX2 R209, R6 ;  /* 0x0000000600d17308 */ /* 0x0007220000000800 */
[----:B-1----:R1:W-:Y:S01]  /*9610*/  STL [R1+0x18], R4 ;  /* 0x0000180401007387 */ /* 0x0023e20000100800 */
[--C-:B------:R-:W-:Y:S01]  /*9620*/  FFMA.FTZ R57, R57, UR4, -R204.reuse ;  /* 0x0000000439397c23 */ /* 0x100fe200080108cc */
[--C-:B------:R-:W-:Y:S01]  /*9630*/  FFMA.FTZ R58, R58, UR4, -R205.reuse ;  /* 0x000000043a3a7c23 */ /* 0x100fe200080108cd */
[--C-:B------:R-:W-:Y:S01]  /*9640*/  FFMA.FTZ R76, R76, UR4, -R204.reuse ;  /* 0x000000044c4c7c23 */ /* 0x100fe200080108cc */
[----:B------:R-:W1:Y:S01]  /*9650*/  LDSM.16.MT88.4 R20, [R139+0x8000] ;  /* 0x008000008b14783b */ /* 0x000e620000004200 */
[--C-:B------:R-:W-:Y:S01]  /*9660*/  FFMA.FTZ R77, R77, UR4, -R204.reuse ;  /* 0x000000044d4d7c23 */ /* 0x100fe200080108cc */
[--C-:B------:R-:W-:Y:S03]  /*9670*/  FFMA.FTZ R78, R78, UR4, -R205.reuse ;  /* 0x000000044e4e7c23 */ /* 0x100fe600080108cd */
[----:B------:R4:W-:Y:S01]  /*9680*/  MUFU.EX2 R213, R7 ;  /* 0x0000000700d57308 */ /* 0x0009e20000000800 */
[----:B--2---:R-:W-:Y:S01]  /*9690*/  FMUL.FTZ R29, R2, R169 ;  /* 0x000000a9021d7220 */ /* 0x004fe20000410000 */
[--C-:B------:R-:W-:Y:S01]  /*96a0*/  FFMA.FTZ R79, R79, UR4, -R205.reuse ;  /* 0x000000044f4f7c23 */ /* 0x100fe200080108cd */
[----:B------:R-:W-:Y:S01]  /*96b0*/  FMUL.FTZ R0, R0, UR4 ;  /* 0x0000000400007c20 */ /* 0x000fe20008410000 */
[--C-:B------:R-:W-:Y:S01]  /*96c0*/  FFMA.FTZ R8, R8, UR4, -R204.reuse ;  /* 0x0000000408087c23 */ /* 0x100fe200080108cc */
[----:B------:R2:W-:Y:S01]  /*96d0*/  STL [R1+0x24], R5 ;  /* 0x0000240501007387 */ /* 0x0005e20000100800 */
[--C-:B------:R-:W-:Y:S01]  /*96e0*/  FFMA.FTZ R9, R9, UR4, -R204.reuse ;  /* 0x0000000409097c23 */ /* 0x100fe200080108cc */
[----:B------:R-:W-:Y:S03]  /*96f0*/  FFMA.FTZ R11, R11, UR4, -R205 ;  /* 0x000000040b0b7c23 */ /* 0x000fe600080108cd */
[----:B------:R1:W-:Y:S01]  /*9700*/  MUFU.EX2 R216, R16 ;  /* 0x0000001000d87308 */ /* 0x0003e20000000800 */
[----:B---3--:R-:W-:Y:S01]  /*9710*/  FMUL.FTZ R6, R3, R146 ;  /* 0x0000009203067220 */ /* 0x008fe20000410000 */
[----:B------:R-:W-:Y:S01]  /*9720*/  FFMA.FTZ R24, R24, UR4, -R204 ;  /* 0x0000000418187c23 */ /* 0x000fe200080108cc */
[--C-:B------:R-:W-:Y:S01]  /*9730*/  FFMA.FTZ R65, R65, UR4, -R137.reuse ;  /* 0x0000000441417c23 */ /* 0x100fe20008010889 */
[----:B------:R-:W-:Y:S01]  /*9740*/  FFMA.FTZ R169, R113, UR4, -R137 ;  /* 0x0000000471a97c23 */ /* 0x000fe20008010889 */
[----:B------:R-:W-:Y:S01]  /*9750*/  FFMA.FTZ R113, R82, UR4, -R138 ;  /* 0x0000000452717c23 */ /* 0x000fe2000801088a */
[----:B------:R-:W-:Y:S01]  /*9760*/  FFMA.FTZ R114, R92, UR4, -R204 ;  /* 0x000000045c727c23 */ /* 0x000fe200080108cc */
[C---:B----4-:R-:W-:Y:S03]  /*9770*/  FFMA.FTZ R92, R3.reuse, R246, R209 ;  /* 0x000000f6035c7223 */ /* 0x050fe600000100d1 */
[----:B------:R3:W4:Y:S01]  /*9780*/  MUFU.EX2 R248, R17 ;  /* 0x0000001100f87308 */ /* 0x0007220000000800 */
[----:B------:R-:W-:Y:S01]  /*9790*/  FMUL.FTZ R7, R3, R147 ;  /* 0x0000009303077220 */ /* 0x000fe20000410000 */
[--C-:B------:R-:W-:Y:S01]  /*97a0*/  FFMA.FTZ R118, R118, UR4, -R138.reuse ;  /* 0x0000000476767c23 */ /* 0x100fe2000801088a */
[--C-:B------:R-:W-:Y:S01]  /*97b0*/  FFMA.FTZ R119, R119, UR4, -R138.reuse ;  /* 0x0000000477777c23 */ /* 0x100fe2000801088a */
[----:B------:R-:W-:Y:S01]  /*97c0*/  FFMA.FTZ R130, R130, UR4, -R138 ;  /* 0x0000000482827c23 */ /* 0x000fe2000801088a */
[--C-:B------:R-:W-:Y:S01]  /*97d0*/  FFMA.FTZ R104, R104, UR4, -R204.reuse ;  /* 0x0000000468687c23 */ /* 0x100fe200080108cc */
[--C-:B------:R-:W-:Y:S01]  /*97e0*/  FFMA.FTZ R105, R105, UR4, -R204.reuse ;  /* 0x0000000469697c23 */ /* 0x100fe200080108cc */
[--C-:B------:R-:W-:Y:S03]  /*97f0*/  FFMA.FTZ R108, R108, UR4, -R204.reuse ;  /* 0x000000046c6c7c23 */ /* 0x100fe600080108cc */
[----:B-1----:R-:W1:Y:S01]  /*9800*/  MUFU.EX2 R4, R33 ;  /* 0x0000002100047308 */ /* 0x002e620000000800 */
[----:B------:R-:W-:Y:S01]  /*9810*/  FMUL.FTZ R16, R133, R152 ;  /* 0x0000009885107220 */ /* 0x000fe20000410000 */
[--C-:B------:R-:W-:Y:S01]  /*9820*/  FFMA.FTZ R109, R109, UR4, -R204.reuse ;  /* 0x000000046d6d7c23 */ /* 0x100fe200080108cc */
[--C-:B------:R-:W-:Y:S01]  /*9830*/  FFMA.FTZ R120, R120, UR4, -R204.reuse ;  /* 0x0000000478787c23 */ /* 0x100fe200080108cc */
[--C-:B------:R-:W-:Y:S01]  /*9840*/  FFMA.FTZ R121, R121, UR4, -R204.reuse ;  /* 0x0000000479797c23 */ /* 0x100fe200080108cc */
[----:B------:R-:W-:Y:S01]  /*9850*/  FFMA.FTZ R124, R124, UR4, -R204 ;  /* 0x000000047c7c7c23 */ /* 0x000fe200080108cc */
[--C-:B------:R-:W-:Y:S01]  /*9860*/  FFMA.FTZ R106, R106, UR4, -R205.reuse ;  /* 0x000000046a6a7c23 */ /* 0x100fe200080108cd */
[--C-:B------:R-:W-:Y:S03]  /*9870*/  FFMA.FTZ R107, R107, UR4, -R205.reuse ;  /* 0x000000046b6b7c23 */ /* 0x100fe600080108cd */
[----:B--2---:R-:W2:Y:S01]  /*9880*/  MUFU.EX2 R5, R34 ;  /* 0x0000002200057308 */ /* 0x004ea20000000800 */
[----:B---3--:R-:W-:Y:S01]  /*9890*/  FMUL.FTZ R17, R133, R153 ;  /* 0x0000009985117220 */ /* 0x008fe20000410000 */
[----:B----4-:R-:W-:Y:S01]  /*98a0*/  F2FP.BF16.F32.PACK_AB R146, R248, R216 ;  /* 0x000000d8f892723e */ /* 0x010fe200000010ff */
[--C-:B------:R-:W-:Y:S01]  /*98b0*/  FFMA.FTZ R110, R110, UR4, -R205.reuse ;  /* 0x000000046e6e7c23 */ /* 0x100fe200080108cd */
[--C-:B------:R-:W-:Y:S01]  /*98c0*/  FFMA.FTZ R111, R111, UR4, -R205.reuse ;  /* 0x000000046f6f7c23 */ /* 0x100fe200080108cd */
[--C-:B------:R-:W-:Y:S01]  /*98d0*/  FFMA.FTZ R122, R122, UR4, -R205.reuse ;  /* 0x000000047a7a7c23 */ /* 0x100fe200080108cd */
[--C-:B------:R-:W-:Y:S01]  /*98e0*/  FFMA.FTZ R123, R123, UR4, -R205.reuse ;  /* 0x000000047b7b7c23 */ /* 0x100fe200080108cd */
[----:B------:R-:W-:Y:S03]  /*98f0*/  FFMA.FTZ R126, R126, UR4, -R205 ;  /* 0x000000047e7e7c23 */ /* 0x000fe600080108cd */
[----:B------:R3:W-:Y:S01]  /*9900*/  MUFU.EX2 R214, R18 ;  /* 0x0000001200d67308 */ /* 0x0007e20000000800 */
[----:B-1----:R1:W-:Y:S01]  /*9910*/  STL [R1+0x48], R4 ;  /* 0x0000480401007387 */ /* 0x0023e20000100800 */
[----:B------:R-:W-:Y:S01]  /*9920*/  FMUL.FTZ R33, R133, R165 ;  /* 0x000000a585217220 */ /* 0x000fe20000410000 */
[----:B------:R-:W-:Y:S01]  /*9930*/  FFMA.FTZ R165, R115, UR4, -R138 ;  /* 0x0000000473a57c23 */ /* 0x000fe2000801088a */
[--C-:B------:R-:W-:Y:S01]  /*9940*/  FFMA.FTZ R115, R93, UR4, -R204.reuse ;  /* 0x000000045d737c23 */ /* 0x100fe200080108cc */
[----:B------:R-:W-:Y:S05]  /*9950*/  FFMA.FTZ R204, R125, UR4, -R204 ;  /* 0x000000047dcc7c23 */ /* 0x000fea00080108cc */
[----:B------:R4:W1:Y:S01]  /*9960*/  MUFU.EX2 R223, R19 ;  /* 0x0000001300df7308 */ /* 0x0008620000000800 */
[----:B--2---:R2:W-:Y:S01]  /*9970*/  STL [R1+0x1c], R5 ;  /* 0x00001c0501007387 */ /* 0x0045e20000100800 */
[C---:B------:R-:W-:Y:S01]  /*9980*/  FMUL.FTZ R34, R3.reuse, R166 ;  /* 0x000000a603227220 */ /* 0x040fe20000410000 */
[--C-:B------:R-:W-:Y:S07]  /*9990*/  FFMA.FTZ R166, R100, UR4, -R137.reuse ;  /* 0x0000000464a67c23 */ /* 0x100fee0008010889 */
[----:B------:R-:W2:Y:S01]  /*99a0*/  MUFU.EX2 R0, R0 ;  /* 0x0000000000007308 */ /* 0x000ea20000000800 */
[C---:B---3--:R-:W-:Y:S09]  /*99b0*/  FMUL.FTZ R18, R3.reuse, R154 ;  /* 0x0000009a03127220 */ /* 0x048ff20000410000 */
[----:B------:R3:W-:Y:S01]  /*99c0*/  MUFU.EX2 R207, R8 ;  /* 0x0000000800cf7308 */ /* 0x0007e20000000800 */
[----:B----4-:R-:W-:Y:S01]  /*99d0*/  FMUL.FTZ R19, R3, R155 ;  /* 0x0000009b03137220 */ /* 0x010fe20000410000 */
[----:B-1----:R-:W-:Y:S01]  /*99e0*/  F2FP.BF16.F32.PACK_AB R147, R223, R214 ;  /* 0x000000d6df93723e */ /* 0x002fe200000010ff */
[----:B------:R-:W-:Y:S07]  /*99f0*/  LDSM.16.MT88.4 R152, [R225+0x8000] ;  /* 0x00800000e198783b */ /* 0x000fee0000004200 */
[----:B------:R-:W1:Y:S01]  /*9a00*/  MUFU.EX2 R4, R35 ;  /* 0x0000002300047308 */ /* 0x000e620000000800 */
[----:B--2---:R-:W-:Y:S09]  /*9a10*/  FFMA.FTZ R93, R0, R247, R206 ;  /* 0x000000f7005d7223 */ /* 0x004ff200000100ce */
[----:B------:R2:W-:Y:S01]  /*9a20*/  MUFU.EX2 R5, R26 ;  /* 0x0000001a00057308 */ /* 0x0005e20000000800 */
[----:B---3--:R-:W-:Y:S09]  /*9a30*/  FMUL.FTZ R8, R2, R140 ;  /* 0x0000008c02087220 */ /* 0x008ff20000410000 */
[----:B------:R-:W3:Y:S01]  /*9a40*/  MUFU.EX2 R212, R9 ;  /* 0x0000000900d47308 */ /* 0x000ee20000000800 */
[----:B-1----:R1:W-:Y:S01]  /*9a50*/  STL [R1+0x44], R4 ;  /* 0x0000440401007387 */ /* 0x0023e20000100800 */
[----:B------:R-:W-:Y:S01]  /*9a60*/  FMUL.FTZ R35, R3, R167 ;  /* 0x000000a703237220 */ /* 0x000fe20000410000 */
[--C-:B------:R-:W-:Y:S07]  /*9a70*/  FFMA.FTZ R167, R101, UR4, -R137.reuse ;  /* 0x0000000465a77c23 */ /* 0x100fee0008010889 */
[----:B------:R-:W4:Y:S01]  /*9a80*/  MUFU.EX2 R210, R11 ;  /* 0x0000000b00d27308 */ /* 0x000f220000000800 */
[----:B--2---:R-:W-:Y:S01]  /*9a90*/  FMUL.FTZ R26, R0, R158 ;  /* 0x0000009e001a7220 */ /* 0x004fe20000410000 */
[--C-:B------:R-:W-:Y:S08]  /*9aa0*/  FFMA.FTZ R158, R81, UR4, -R137.reuse ;  /* 0x00000004519e7c23 */ /* 0x100ff00008010889 */
[----:B------:R2:W-:Y:S01]  /*9ab0*/  MUFU.EX2 R211, R12 ;  /* 0x0000000c00d37308 */ /* 0x0005e20000000800 */
[----:B---3--:R-:W-:Y:S01]  /*9ac0*/  F2FP.BF16.F32.PACK_AB R140, R212, R207 ;  /* 0x000000cfd48c723e */ /* 0x008fe200000010ff */
[----:B------:R-:W-:Y:S08]  /*9ad0*/  FMUL.FTZ R9, R2, R141 ;  /* 0x0000008d02097220 */ /* 0x000ff00000410000 */
[----:B------:R3:W-:Y:S01]  /*9ae0*/  MUFU.EX2 R219, R13 ;  /* 0x0000000d00db7308 */ /* 0x0007e20000000800 */
[----:B----4-:R-:W-:Y:S01]  /*9af0*/  F2FP.BF16.F32.PACK_AB R141, R210, R206 ;  /* 0x000000ced28d723e */ /* 0x010fe200000010ff */
[----:B------:R-:W-:Y:S08]  /*9b00*/  FMUL.FTZ R11, R0, R143 ;  /* 0x0000008f000b7220 */ /* 0x000ff00000410000 */
[----:B-1----:R-:W1:Y:S01]  /*9b10*/  MUFU.EX2 R4, R25 ;  /* 0x0000001900047308 */ /* 0x002e620000000800 */
[C---:B--2---:R-:W-:Y:S09]  /*9b20*/  FMUL.FTZ R12, R2.reuse, R148 ;  /* 0x00000094020c7220 */ /* 0x044ff20000410000 */
[----:B------:R-:W-:Y:S01]  /*9b30*/  MUFU.EX2 R218, R14 ;  /* 0x0000000e00da7308 */ /* 0x000fe20000000800 */
[C---:B---3--:R-:W-:Y:S09]  /*9b40*/  FMUL.FTZ R13, R2.reuse, R149 ;  /* 0x00000095020d7220 */ /* 0x048ff20000410000 */
[----:B------:R-:W2:Y:S01]  /*9b50*/  MUFU.EX2 R221, R15 ;  /* 0x0000000f00dd7308 */ /* 0x000ea20000000800 */
[----:B-1----:R1:W-:Y:S01]  /*9b60*/  STL [R1+0x14], R4 ;  /* 0x0000140401007387 */ /* 0x0023e20000100800 */
[----:B------:R-:W-:Y:S01]  /*9b70*/  FMUL.FTZ R25, R2, R157 ;  /* 0x0000009d02197220 */ /* 0x000fe20000410000 */
[--C-:B------:R-:W-:Y:S01]  /*9b80*/  FFMA.FTZ R157, R69, UR4, -R137.reuse ;  /* 0x00000004459d7c23 */ /* 0x100fe20008010889 */
[--C-:B------:R-:W-:Y:S01]  /*9b90*/  FFMA.FTZ R69, R67, UR4, -R138.reuse ;  /* 0x0000000443457c23 */ /* 0x100fe2000801088a */
[----:B------:R3:W-:Y:S01]  /*9ba0*/  STL [R1+0x4], R5 ;  /* 0x0000040501007387 */ /* 0x0007e20000100800 */
[C---:B------:R-:W-:Y:S04]  /*9bb0*/  FMUL.FTZ R67, R0.reuse, R191 ;  /* 0x000000bf00437220 */ /* 0x040fe80000410000 */
[----:B------:R4:W-:Y:S10]  /*9bc0*/  MUFU.EX2 R14, R30 ;  /* 0x0000001e000e7308 */ /* 0x0009f40000000800 */
[----:B------:R3:W-:Y:S01]  /*9bd0*/  MUFU.EX2 R217, R24 ;  /* 0x0000001800d97308 */ /* 0x0007e20000000800 */
[----:B--2---:R-:W-:Y:S01]  /*9be0*/  F2FP.BF16.F32.PACK_AB R143, R221, R218 ;  /* 0x000000dadd8f723e */ /* 0x004fe200000010ff */
[C---:B------:R-:W-:Y:S08]  /*9bf0*/  FMUL.FTZ R15, R0.reuse, R151 ;  /* 0x00000097000f7220 */ /* 0x040ff00000410000 */
[----:B------:R2:W-:Y:S01]  /*9c00*/  MUFU.EX2 R132, R37 ;  /* 0x0000002500847308 */ /* 0x0005e20000000800 */
[----:B----4-:R-:W-:Y:S01]  /*9c10*/  FMUL.FTZ R30, R0, R170 ;  /* 0x000000aa001e7220 */ /* 0x010fe20000410000 */
[--C-:B------:R-:W-:Y:S01]  /*9c20*/  FFMA.FTZ R170, R116, UR4, -R137.reuse ;  /* 0x0000000474aa7c23 */ /* 0x100fe20008010889 */
[--C-:B------:R-:W-:Y:S01]  /*9c30*/  FFMA.FTZ R116, R70, UR4, -R138.reuse ;  /* 0x0000000446747c23 */ /* 0x100fe2000801088a */
[----:B------:R-:W-:Y:S06]  /*9c40*/  FMUL.FTZ R70, R0, R198 ;  /* 0x000000c600467220 */ /* 0x000fec0000410000 */
[----:B-1----:R-:W1:Y:S01]  /*9c50*/  MUFU.EX2 R4, R27 ;  /* 0x0000001b00047308 */ /* 0x002e620000000800 */
[----:B---3--:R-:W-:Y:S01]  /*9c60*/  FMUL.FTZ R24, R2, R156 ;  /* 0x0000009c02187220 */ /* 0x008fe20000410000 */
[--C-:B------:R-:W-:Y:S01]  /*9c70*/  FFMA.FTZ R156, R68, UR4, -R137.reuse ;  /* 0x00000004449c7c23 */ /* 0x100fe20008010889 */
[--C-:B------:R-:W-:Y:S01]  /*9c80*/  FFMA.FTZ R68, R66, UR4, -R138.reuse ;  /* 0x0000000442447c23 */ /* 0x100fe2000801088a */
[C---:B------:R-:W-:Y:S06]  /*9c90*/  FMUL.FTZ R66, R0.reuse, R190 ;  /* 0x000000be00427220 */ /* 0x040fec0000410000 */
[----:B------:R-:W3:Y:S01]  /*9ca0*/  MUFU.EX2 R5, R28 ;  /* 0x0000001c00057308 */ /* 0x000ee20000000800 */
[----:B--2---:R-:W-:Y:S09]  /*9cb0*/  FMUL.FTZ R37, R133, R177 ;  /* 0x000000b185257220 */ /* 0x004ff20000410000 */
[----:B------:R2:W-:Y:S01]  /*9cc0*/  MUFU.EX2 R28, R40 ;  /* 0x00000028001c7308 */ /* 0x0005e20000000800 */
[----:B-1----:R1:W-:Y:S01]  /*9cd0*/  STL [R1+0x10], R4 ;  /* 0x0000100401007387 */ /* 0x0023e20000100800 */
[----:B------:R-:W-:Y:S01]  /*9ce0*/  FMUL.FTZ R27, R0, R159 ;  /* 0x0000009f001b7220 */ /* 0x000fe20000410000 */
[----:B------:R-:W-:Y:S01]  /*9cf0*/  FFMA.FTZ R159, R80, UR4, -R137 ;  /* 0x00000004509f7c23 */ /* 0x000fe20008010889 */
[--C-:B------:R-:W-:Y:S01]  /*9d00*/  FFMA.FTZ R80, R59, UR4, -R205.reuse ;  /* 0x000000043b507c23 */ /* 0x100fe200080108cd */
[----:B------:R-:W-:Y:S01]  /*9d10*/  FMUL.FTZ R59, R3, R203 ;  /* 0x000000cb033b7220 */ /* 0x000fe20000410000 */
[----:B------:R-:W-:Y:S04]  /*9d20*/  FFMA.FTZ R205, R127, UR4, -R205 ;  /* 0x000000047fcd7c23 */ /* 0x000fe800080108cd */
[----:B------:R4:W-:Y:S01]  /*9d30*/  MUFU.EX2 R134, R39 ;  /* 0x0000002700867308 */ /* 0x0009e20000000800 */
[----:B---3--:R3:W-:Y:S04]  /*9d40*/  STL [R1+0xc], R5 ;  /* 0x00000c0501007387 */ /* 0x0087e80000100800 */
[----:B------:R3:W-:Y:S05]  /*9d50*/  STL [R1+0x3c], R10 ;  /* 0x00003c0a01007387 */ /* 0x0007ea0000100800 */
[----:B------:R3:W-:Y:S01]  /*9d60*/  MUFU.EX2 R135, R41 ;  /* 0x0000002900877308 */ /* 0x0007e20000000800 */
[----:B------:R3:W-:Y:S01]  /*9d70*/  STL [R1+0x34], R14 ;  /* 0x0000340e01007387 */ /* 0x0007e20000100800 */
[----:B--2---:R-:W-:Y:S01]  /*9d80*/  FMUL.FTZ R40, R2, R172 ;  /* 0x000000ac02287220 */ /* 0x004fe20000410000 */
[--C-:B------:R-:W-:Y:S01]  /*9d90*/  FFMA.FTZ R172, R128, UR4, -R137.reuse ;  /* 0x0000000480ac7c23 */ /* 0x100fe20008010889 */
[--C-:B------:R-:W-:Y:S06]  /*9da0*/  FFMA.FTZ R128, R87, UR4, -R138.reuse ;  /* 0x0000000457807c23 */ /* 0x100fec000801088a */
[----:B------:R2:W-:Y:S01]  /*9db0*/  MUFU.EX2 R136, R43 ;  /* 0x0000002b00887308 */ /* 0x0005e20000000800 */
[----:B----4-:R-:W-:Y:S01]  /*9dc0*/  FMUL.FTZ R39, R3, R179 ;  /* 0x000000b303277220 */ /* 0x010fe20000410000 */
[----:B-1----:R-:W-:Y:S01]  /*9dd0*/  FMUL.FTZ R4, R133, R144 ;  /* 0x0000009085047220 */ /* 0x002fe20000410000 */
[----:B------:R-:W-:Y:S07]  /*9de0*/  F2FP.BF16.F32.PACK_AB R144, R215, R208 ;  /* 0x000000d0d790723e */ /* 0x000fee00000010ff */
[----:B------:R1:W-:Y:S01]  /*9df0*/  MUFU.EX2 R241, R44 ;  /* 0x0000002c00f17308 */ /* 0x0003e20000000800 */
[----:B---3--:R-:W-:Y:S01]  /*9e00*/  FMUL.FTZ R41, R2, R173 ;  /* 0x000000ad02297220 */ /* 0x008fe20000410000 */
[----:B------:R-:W-:Y:S01]  /*9e10*/  FMUL.FTZ R5, R133, R145 ;  /* 0x0000009185057220 */ /* 0x000fe20000410000 */
[----:B------:R-:W-:Y:S01]  /*9e20*/  F2FP.BF16.F32.PACK_AB R145, R213, R209 ;  /* 0x000000d1d591723e */ /* 0x000fe200000010ff */
[C---:B------:R-:W-:Y:S01]  /*9e30*/  FMUL.FTZ R10, R0.reuse, R142 ;  /* 0x0000008e000a7220 */ /* 0x040fe20000410000 */
[----:B------:R-:W-:Y:S05]  /*9e40*/  F2FP.BF16.F32.PACK_AB R142, R219, R211 ;  /* 0x000000d3db8e723e */ /* 0x000fea00000010ff */
[----:B------:R-:W-:Y:S01]  /*9e50*/  MUFU.EX2 R237, R45 ;  /* 0x0000002d00ed7308 */ /* 0x000fe20000000800 */
[C---:B--2---:R-:W-:Y:S01]  /*9e60*/  FMUL.FTZ R43, R0.reuse, R175 ;  /* 0x000000af002b7220 */ /* 0x044fe20000410000 */
[-C--:B------:R-:W-:Y:S05]  /*9e70*/  HMMA.16816.F32.BF16 R4, R144, R20.reuse, R4 ;  /* 0x000000149004723c */ /* 0x080fea0000041804 */
[----:B------:R-:W-:Y:S01]  /*9e80*/  FMUL.FTZ R14, R0, R150 ;  /* 0x00000096000e7220 */ /* 0x000fe20000410000 */
[C---:B------:R-:W-:Y:S02]  /*9e90*/  HMMA.16816.F32.BF16 R8, R140.reuse, R20, R8 ;  /* 0x000000148c08723c */ /* 0x040fe40000041808 */
[----:B------:R-:W2:Y:S01]  /*9ea0*/  MUFU.EX2 R20, R31 ;  /* 0x0000001f00147308 */ /* 0x000ea20000000800 */
[----:B------:R-:W3:Y:S02]  /*9eb0*/  LDSM.16.MT88.4 R148, [R226+0x8000] ;  /* 0x00800000e294783b */ /* 0x000ee40000004200 */
[----:B-1----:R-:W-:Y:S01]  /*9ec0*/  FMUL.FTZ R44, R2, R184 ;  /* 0x000000b8022c7220 */ /* 0x002fe20000410000 */
[-C--:B------:R-:W-:Y:S06]  /*9ed0*/  HMMA.16816.F32.BF16 R12, R140, R22.reuse, R12 ;  /* 0x000000168c0c723c */ /* 0x080fec000004180c */
[----:B------:R1:W-:Y:S01]  /*9ee0*/  MUFU.EX2 R240, R46 ;  /* 0x0000002e00f07308 */ /* 0x0003e20000000800 */
[----:B------:R-:W-:Y:S01]  /*9ef0*/  FMUL.FTZ R21, R133, R161 ;  /* 0x000000a185157220 */ /* 0x000fe20000410000 */
[C---:B------:R-:W-:Y:S08]  /*9f00*/  HMMA.16816.F32.BF16 R16, R144.reuse, R22, R16 ;  /* 0x000000169010723c */ /* 0x040ff00000041810 */
[----:B------:R4:W-:Y:S01]  /*9f10*/  MUFU.EX2 R236, R47 ;  /* 0x0000002f00ec7308 */ /* 0x0009e20000000800 */
[----:B--2---:R2:W-:Y:S02]  /*9f20*/  STL [R1+0x38], R20 ;  /* 0x0000381401007387 */ /* 0x0045e40000100800 */
[C---:B------:R-:W-:Y:S01]  /*9f30*/  FMUL.FTZ R22, R3.reuse, R162 ;  /* 0x000000a203167220 */ /* 0x040fe20000410000 */
[----:B------:R-:W-:Y:S01]  /*9f40*/  FMUL.FTZ R23, R3, R163 ;  /* 0x000000a303177220 */ /* 0x000fe20000410000 */
[----:B------:R-:W-:Y:S01]  /*9f50*/  FMUL.FTZ R31, R0, R171 ;  /* 0x000000ab001f7220 */ /* 0x000fe20000410000 */
[----:B------:R-:W-:Y:S04]  /*9f60*/  FMUL.FTZ R45, R2, R185 ;  /* 0x000000b9022d7220 */ /* 0x000fe80000410000 */
[----:B------:R3:W-:Y:S01]  /*9f70*/  MUFU.EX2 R243, R48 ;  /* 0x0000003000f37308 */ /* 0x0007e20000000800 */
[C---:B-1----:R-:W-:Y:S01]  /*9f80*/  FMUL.FTZ R46, R0.reuse, R186 ;  /* 0x000000ba002e7220 */ /* 0x042fe20000410000 */
[--C-:B------:R-:W-:Y:S01]  /*9f90*/  FFMA.FTZ R171, R117, UR4, -R137.reuse ;  /* 0x0000000475ab7c23 */ /* 0x100fe20008010889 */
[--C-:B------:R-:W-:Y:S01]  /*9fa0*/  FFMA.FTZ R117, R71, UR4, -R138.reuse ;  /* 0x0000000447757c23 */ /* 0x100fe2000801088a */
[----:B------:R-:W-:Y:S01]  /*9fb0*/  FMUL.FTZ R71, R0, R199 ;  /* 0x000000c700477220 */ /* 0x000fe20000410000 */
[--C-:B------:R-:W-:Y:S01]  /*9fc0*/  FFMA.FTZ R161, R85, UR4, -R137.reuse ;  /* 0x0000000455a17c23 */ /* 0x100fe20008010889 */
[--C-:B------:R-:W-:Y:S01]  /*9fd0*/  FFMA.FTZ R162, R96, UR4, -R137.reuse ;  /* 0x0000000460a27c23 */ /* 0x100fe20008010889 */
[--C-:B------:R-:W-:Y:S03]  /*9fe0*/  FFMA.FTZ R163, R97, UR4, -R137.reuse ;  /* 0x0000000461a37c23 */ /* 0x100fe60008010889 */
[----:B------:R1:W-:Y:S01]  /*9ff0*/  MUFU.EX2 R239, R49 ;  /* 0x0000003100ef7308 */ /* 0x0003e20000000800 */
[C---:B----4-:R-:W-:Y:S09]  /*a000*/  FMUL.FTZ R47, R0.reuse, R187 ;  /* 0x000000bb002f7220 */ /* 0x050ff20000410000 */
[----:B------:R4:W-:Y:S01]  /*a010*/  MUFU.EX2 R242, R50 ;  /* 0x0000003200f27308 */ /* 0x0009e20000000800 */
[C---:B---3--:R-:W-:Y:S09]  /*a020*/  FMUL.FTZ R48, R133.reuse, R180 ;  /* 0x000000b485307220 */ /* 0x048ff20000410000 */
[----:B--2---:R-:W2:Y:S01]  /*a030*/  MUFU.EX2 R20, R36 ;  /* 0x0000002400147308 */ /* 0x004ea20000000800 */
[----:B-1----:R-:W-:Y:S09]  /*a040*/  FMUL.FTZ R49, R133, R181 ;  /* 0x000000b585317220 */ /* 0x002ff20000410000 */
[----:B------:R1:W-:Y:S01]  /*a050*/  MUFU.EX2 R36, R42 ;  /* 0x0000002a00247308 */ /* 0x0003e20000000800 */
[C---:B----4-:R-:W-:Y:S09]  /*a060*/  FMUL.FTZ R50, R3.reuse, R182 ;  /* 0x000000b603327220 */ /* 0x050ff20000410000 */
[----:B------:R3:W-:Y:S01]  /*a070*/  MUFU.EX2 R238, R51 ;  /* 0x0000003300ee7308 */ /* 0x0007e20000000800 */
[----:B--2---:R2:W-:Y:S09]  /*a080*/  STL [R1+0x30], R20 ;  /* 0x0000301401007387 */ /* 0x0045f20000100800 */
[----:B------:R4:W-:Y:S01]  /*a090*/  MUFU.EX2 R235, R52 ;  /* 0x0000003400eb7308 */ /* 0x0009e20000000800 */
[----:B-1----:R-:W-:Y:S09]  /*a0a0*/  FMUL.FTZ R42, R0, R174 ;  /* 0x000000ae002a7220 */ /* 0x002ff20000410000 */
[----:B------:R1:W-:Y:S01]  /*a0b0*/  MUFU.EX2 R231, R53 ;  /* 0x0000003500e77308 */ /* 0x0003e20000000800 */
[----:B---3--:R-:W-:Y:S09]  /*a0c0*/  FMUL.FTZ R51, R3, R183 ;  /* 0x000000b703337220 */ /* 0x008ff20000410000 */
[----:B------:R3:W-:Y:S01]  /*a0d0*/  MUFU.EX2 R234, R54 ;  /* 0x0000003600ea7308 */ /* 0x0007e20000000800 */
[C---:B----4-:R-:W-:Y:S09]  /*a0e0*/  FMUL.FTZ R52, R133.reuse, R192 ;  /* 0x000000c085347220 */ /* 0x050ff20000410000 */
[----:B--2---:R-:W2:Y:S01]  /*a0f0*/  MUFU.EX2 R20, R38 ;  /* 0x0000002600147308 */ /* 0x004ea20000000800 */
[----:B-1----:R-:W-:Y:S09]  /*a100*/  FMUL.FTZ R53, R133, R193 ;  /* 0x000000c185357220 */ /* 0x002ff20000410000 */
[----:B------:R1:W-:Y:S01]  /*a110*/  MUFU.EX2 R230, R55 ;  /* 0x0000003700e67308 */ /* 0x0003e20000000800 */
[C---:B---3--:R-:W-:Y:S09]  /*a120*/  FMUL.FTZ R54, R3.reuse, R194 ;  /* 0x000000c203367220 */ /* 0x048ff20000410000 */
[----:B------:R3:W-:Y:S01]  /*a130*/  MUFU.EX2 R227, R64 ;  /* 0x0000004000e37308 */ /* 0x0007e20000000800 */
[----:B--2---:R2:W-:Y:S01]  /*a140*/  STL [R1+0x2c], R20 ;  /* 0x00002c1401007387 */ /* 0x0045e20000100800 */
[C---:B------:R-:W-:Y:S03]  /*a150*/  FMUL.FTZ R38, R3.reuse, R178 ;  /* 0x000000b203267220 */ /* 0x040fe60000410000 */
[----:B------:R4:W-:Y:S05]  /*a160*/  STL [R1+0x28], R28 ;  /* 0x0000281c01007387 */ /* 0x0009ea0000100800 */
[----:B------:R2:W4:Y:S01]  /*a170*/  MUFU.EX2 R175, R65 ;  /* 0x0000004100af7308 */ /* 0x0005220000000800 */
[----:B------:R4:W-:Y:S01]  /*a180*/  STL [R1+0x40], R36 ;  /* 0x0000402401007387 */ /* 0x0009e20000100800 */
[----:B-1----:R-:W-:Y:S03]  /*a190*/  FMUL.FTZ R55, R3, R195 ;  /* 0x000000c303377220 */ /* 0x002fe60000410000 */
[----:B------:R-:W4:Y:S05]  /*a1a0*/  LDL.LU R180, [R1+0x40] ;  /* 0x0000400001b47983 */ /* 0x000f2a0000300800 */
[----:B------:R1:W-:Y:S01]  /*a1b0*/  MUFU.EX2 R173, R68 ;  /* 0x0000004400ad7308 */ /* 0x0003e20000000800 */
[----:B------:R-:W4:Y:S01]  /*a1c0*/  LDL.LU R181, [R1+0x28] ;  /* 0x0000280001b57983 */ /* 0x000f220000300800 */
[C---:B---3--:R-:W-:Y:S03]  /*a1d0*/  FMUL.FTZ R64, R2.reuse, R188 ;  /* 0x000000bc02407220 */ /* 0x048fe60000410000 */
[----:B------:R-:W3:Y:S05]  /*a1e0*/  LDL.LU R182, [R1+0x2c] ;  /* 0x00002c0001b67983 */ /* 0x000eea0000300800 */
[----:B------:R1:W-:Y:S01]  /*a1f0*/  MUFU.EX2 R233, R56 ;  /* 0x0000003800e97308 */ /* 0x0003e20000000800 */
[----:B--2---:R-:W-:Y:S01]  /*a200*/  FMUL.FTZ R65, R2, R189 ;  /* 0x000000bd02417220 */ /* 0x004fe20000410000 */
[----:B------:R-:W-:Y:S01]  /*a210*/  FMUL.FTZ R20, R133, R160 ;  /* 0x000000a085147220 */ /* 0x000fe20000410000 */
[----:B------:R-:W2:Y:S01]  /*a220*/  LDL.LU R183, [R1+0x30] ;  /* 0x0000300001b77983 */ /* 0x000ea20000300800 */
[--C-:B------:R-:W-:Y:S01]  /*a230*/  FFMA.FTZ R160, R84, UR4, -R137.reuse ;  /* 0x0000000454a07c23 */ /* 0x100fe20008010889 */
[----:B----4-:R-:W-:Y:S01]  /*a240*/  MOV R209, R175 ;  /* 0x000000af00d17202 */ /* 0x010fe20000000f00 */
[----:B------:R-:W-:Y:S01]  /*a250*/  FMUL.FTZ R28, R2, R168 ;  /* 0x000000a8021c7220 */ /* 0x000fe20000410000 */
[--C-:B------:R-:W-:Y:S03]  /*a260*/  FFMA.FTZ R168, R112, UR4, -R137.reuse ;  /* 0x0000000470a87c23 */ /* 0x100fe60008010889 */
[----:B------:R4:W-:Y:S01]  /*a270*/  MUFU.EX2 R229, R57 ;  /* 0x0000003900e57308 */ /* 0x0009e20000000800 */
[-C--:B------:R-:W-:Y:S03]  /*a280*/  HMMA.16816.F32.BF16 R20, R144, R148.reuse, R20 ;  /* 0x000000949014723c */ /* 0x080fe60000041814 */
[----:B-1----:R-:W-:Y:S01]  /*a290*/  FMUL.FTZ R68, R2, R196 ;  /* 0x000000c402447220 */ /* 0x002fe20000410000 */
[----:B------:R-:W-:Y:S01]  /*a2a0*/  FFMA.FTZ R137, R129, UR4, -R137 ;  /* 0x0000000481897c23 */ /* 0x000fe20008010889 */
[--C-:B------:R-:W-:Y:S01]  /*a2b0*/  FFMA.FTZ R129, R86, UR4, -R138.reuse ;  /* 0x0000000456817c23 */ /* 0x100fe2000801088a */
[C---:B------:R-:W-:Y:S01]  /*a2c0*/  HMMA.16816.F32.BF16 R24, R140.reuse, R148, R24 ;  /* 0x000000948c18723c */ /* 0x040fe20000041818 */
[----:B------:R-:W-:Y:S02]  /*a2d0*/  LDSM.16.MT88.4 R84, [R139+0x8800] ;  /* 0x008800008b54783b */ /* 0x000fe40000004200 */
[----:B------:R1:W-:Y:S02]  /*a2e0*/  MUFU.EX2 R232, R58 ;  /* 0x0000003a00e87308 */ /* 0x0003e40000000800 */
[C---:B------:R-:W-:Y:S01]  /*a2f0*/  FMUL.FTZ R56, R133.reuse, R200 ;  /* 0x000000c885387220 */ /* 0x040fe20000410000 */
[-C--:B------:R-:W-:Y:S07]  /*a300*/  HMMA.16816.F32.BF16 R28, R140, R150.reuse, R28 ;  /* 0x000000968c1c723c */ /* 0x080fee000004181c */
[----:B------:R-:W-:Y:S01]  /*a310*/  MUFU.EX2 R228, R80 ;  /* 0x0000005000e47308 */ /* 0x000fe20000000800 */
[C---:B----4-:R-:W-:Y:S01]  /*a320*/  FMUL.FTZ R57, R133.reuse, R201 ;  /* 0x000000c985397220 */ /* 0x050fe20000410000 */
[C---:B------:R-:W-:Y:S01]  /*a330*/  HMMA.16816.F32.BF16 R32, R144.reuse, R150, R32 ;  /* 0x000000969020723c */ /* 0x040fe20000041820 */
[----:B------:R-:W4:Y:S03]  /*a340*/  LDSM.16.MT88.4 R148, [R224+0x8000] ;  /* 0x00800000e094783b */ /* 0x000f260000004200 */
[----:B------:R-:W-:Y:S04]  /*a350*/  FMUL.FTZ R36, R133, R176 ;  /* 0x000000b085247220 */ /* 0x000fe80000410000 */
[----:B------:R-:W1:Y:S03]  /*a360*/  MUFU.EX2 R174, R60 ;  /* 0x0000003c00ae7308 */ /* 0x000e660000000800 */
[----:B-1----:R-:W-:Y:S01]  /*a370*/  FMUL.FTZ R58, R3, R202 ;  /* 0x000000ca033a7220 */ /* 0x002fe20000410000 */
[----:B------:R-:W-:Y:S01]  /*a380*/  FFMA.FTZ R112, R83, UR4, -R138 ;  /* 0x0000000453707c23 */ /* 0x000fe2000801088a */
[----:B------:R-:W-:Y:S05]  /*a390*/  FFMA.FTZ R133, R133, R244, R208 ;  /* 0x000000f485857223 */ /* 0x000fea00000100d0 */
[----:B------:R-:W-:Y:S01]  /*a3a0*/  MUFU.EX2 R184, R61 ;  /* 0x0000003d00b87308 */ /* 0x000fe20000000800 */
[----:B------:R-:W-:Y:S09]  /*a3b0*/  FADD.FTZ R3, R215, R133 ;  /* 0x00000085d7037221 */ /* 0x000ff20000010000 */
[----:B------:R-:W-:Y:S01]  /*a3c0*/  MUFU.EX2 R249, R62 ;  /* 0x0000003e00f97308 */ /* 0x000fe20000000800 */
[----:B------:R-:W-:Y:S09]  /*a3d0*/  MOV R246, R174 ;  /* 0x000000ae00f67202 */ /* 0x000ff20000000f00 */
[----:B------:R1:W-:Y:S10]  /*a3e0*/  MUFU.EX2 R185, R63 ;  /* 0x0000003f00b97308 */ /* 0x0003f40000000800 */
[----:B------:R-:W-:Y:S01]  /*a3f0*/  MUFU.EX2 R193, R73 ;  /* 0x0000004900c17308 */ /* 0x000fe20000000800 */
[-C--:B----4-:R-:W-:Y:S09]  /*a400*/  HMMA.16816.F32.BF16 R36, R144, R148.reuse, R36 ;  /* 0x000000949024723c */ /* 0x090ff20000041824 */
[----:B------:R-:W-:Y:S01]  /*a410*/  MUFU.EX2 R191, R75 ;  /* 0x0000004b00bf7308 */ /* 0x000fe20000000800 */
[C---:B------:R-:W-:Y:S01]  /*a420*/  HMMA.16816.F32.BF16 R40, R140.reuse, R148, R40 ;  /* 0x000000948c28723c */ /* 0x040fe20000041828 */
[----:B-1----:R-:W-:Y:S05]  /*a430*/  LDSM.16.MT88.4 R60, [R225+0x8800] ;  /* 0x00880000e13c783b */ /* 0x002fea0000004200 */
[-C--:B------:R-:W-:Y:S03]  /*a440*/  HMMA.16816.F32.BF16 R44, R140, R150.reuse, R44 ;  /* 0x000000968c2c723c */ /* 0x080fe6000004182c */
[----:B------:R-:W-:Y:S02]  /*a450*/  MUFU.EX2 R175, R88 ;  /* 0x0000005800af7308 */ /* 0x000fe40000000800 */
[--C-:B------:R-:W-:Y:S01]  /*a460*/  FFMA.FTZ R148, R98, UR4, -R138.reuse ;  /* 0x0000000462947c23 */ /* 0x100fe2000801088a */
[C---:B------:R-:W-:Y:S07]  /*a470*/  HMMA.16816.F32.BF16 R48, R144.reuse, R150, R48 ;  /* 0x000000969030723c */ /* 0x040fee0000041830 */
[----:B------:R-:W-:Y:S01]  /*a480*/  MUFU.EX2 R174, R89 ;  /* 0x0000005900ae7308 */ /* 0x000fe20000000800 */
[--C-:B------:R-:W-:Y:S01]  /*a490*/  FFMA.FTZ R149, R99, UR4, -R138.reuse ;  /* 0x0000000463957c23 */ /* 0x100fe2000801088a */
[-C--:B------:R-:W-:Y:S08]  /*a4a0*/  HMMA.16816.F32.BF16 R52, R144, R152.reuse, R52 ;  /* 0x000000989034723c */ /* 0x080ff00000041834 */
[----:B------:R1:W-:Y:S01]  /*a4b0*/  MUFU.EX2 R176, R69 ;  /* 0x0000004500b07308 */ /* 0x0003e20000000800 */
[C---:B------:R-:W-:Y:S01]  /*a4c0*/  HMMA.16816.F32.BF16 R64, R140.reuse, R152, R64 ;  /* 0x000000988c40723c */ /* 0x040fe20000041840 */
[----:B------:R-:W4:Y:S04]  /*a4d0*/  LDL.LU R152, [R1+0x3c] ;  /* 0x00003c0001987983 */ /* 0x000f280000300800 */
[----:B------:R-:W3:Y:S01]  /*a4e0*/  LDL.LU R153, [R1+0x38] ;  /* 0x0000380001997983 */ /* 0x000ee20000300800 */
[--C-:B------:R-:W-:Y:S01]  /*a4f0*/  FFMA.FTZ R151, R102, UR4, -R138.reuse ;  /* 0x0000000466977c23 */ /* 0x100fe2000801088a */
[--C-:B------:R-:W-:Y:S02]  /*a500*/  FFMA.FTZ R150, R103, UR4, -R138.reuse ;  /* 0x0000000467967c23 */ /* 0x100fe4000801088a */
[----:B------:R-:W-:Y:S01]  /*a510*/  MUFU.EX2 R186, R156 ;  /* 0x0000009c00ba7308 */ /* 0x000fe20000000800 */
[----:B------:R-:W2:Y:S01]  /*a520*/  LDL.LU R196, [R1+0x44] ;  /* 0x0000440001c47983 */ /* 0x000ea20000300800 */
[----:B------:R-:W-:Y:S03]  /*a530*/  FFMA.FTZ R138, R131, UR4, -R138 ;  /* 0x00000004838a7c23 */ /* 0x000fe6000801088a */
[----:B------:R-:W2:Y:S01]  /*a540*/  LDSM.16.MT88.4 R100, [R226+0x8800] ;  /* 0x00880000e264783b */ /* 0x000ea20000004200 */
[----:B-1----:R-:W-:Y:S04]  /*a550*/  FMUL.FTZ R69, R2, R197 ;  /* 0x000000c502457220 */ /* 0x002fe80000410000 */
[----:B------:R-:W-:Y:S03]  /*a560*/  MUFU.EX2 R156, R74 ;  /* 0x0000004a009c7308 */ /* 0x000fe60000000800 */
[----:B------:R-:W2:Y:S01]  /*a570*/  LDL.LU R197, [R1+0x48] ;  /* 0x0000480001c57983 */ /* 0x000ea20000300800 */
[-C--:B------:R-:W-:Y:S03]  /*a580*/  HMMA.16816.F32.BF16 R68, R140, R154.reuse, R68 ;  /* 0x0000009a8c44723c */ /* 0x080fe60000041844 */
[----:B------:R-:W3:Y:S03]  /*a590*/  LDL.LU R198, [R1+0x34] ;  /* 0x0000340001c67983 */ /* 0x000ee60000300800 */
[----:B------:R-:W-:Y:S01]  /*a5a0*/  MUFU.EX2 R131, R91 ;  /* 0x0000005b00837308 */ /* 0x000fe20000000800 */
[----:B------:R-:W-:Y:S01]  /*a5b0*/  HMMA.16816.F32.BF16 R56, R144, R154, R56 ;  /* 0x0000009a9038723c */ /* 0x000fe20000041838 */
[----:B------:R-:W4:Y:S04]  /*a5c0*/  LDL.LU R199, [R1+0xc] ;  /* 0x00000c0001c77983 */ /* 0x000f280000300800 */
[----:B------:R-:W2:Y:S04]  /*a5d0*/  LDL.LU R140, [R1+0x14] ;  /* 0x00001400018c7983 */ /* 0x000ea80000300800 */
[----:B------:R-:W-:Y:S01]  /*a5e0*/  MUFU.EX2 R252, R157 ;  /* 0x0000009d00fc7308 */ /* 0x000fe20000000800 */
[----:B------:R-:W2:Y:S04]  /*a5f0*/  LDL.LU R141, [R1+0x10] ;  /* 0x00001000018d7983 */ /* 0x000ea80000300800 */
[----:B------:R-:W2:Y:S05]  /*a600*/  LDL.LU R142, [R1+0x24] ;  /* 0x00002400018e7983 */ /* 0x000eaa0000300800 */
[----:B------:R1:W-:Y:S01]  /*a610*/  MUFU.EX2 R157, R72 ;  /* 0x00000048009d7308 */ /* 0x0003e20000000800 */
[----:B------:R-:W2:Y:S04]  /*a620*/  LDL.LU R143, [R1+0x1c] ;  /* 0x00001c00018f7983 */ /* 0x000ea80000300800 */
[----:B------:R-:W2:Y:S05]  /*a630*/  LDL.LU R200, [R1+0x18] ;  /* 0x0000180001c87983 */ /* 0x000eaa0000300800 */
[----:B------:R-:W-:Y:S01]  /*a640*/  MUFU.EX2 R194, R76 ;  /* 0x0000004c00c27308 */ /* 0x000fe20000000800 */
[----:B------:R-:W2:Y:S04]  /*a650*/  LDL.LU R201, [R1+0x20] ;  /* 0x0000200001c97983 */ /* 0x000ea80000300800 */
[----:B------:R-:W2:Y:S05]  /*a660*/  LDL.LU R202, [R1+0x4] ;  /* 0x0000040001ca7983 */ /* 0x000eaa0000300800 */
[----:B------:R-:W-:Y:S01]  /*a670*/  MUFU.EX2 R192, R77 ;  /* 0x0000004d00c07308 */ /* 0x000fe20000000800 */
[----:B-1----:R-:W-:Y:S09]  /*a680*/  LDSM.16.MT88.4 R72, [R139+0x9000] ;  /* 0x009000008b48783b */ /* 0x002ff20000004200 */
[----:B------:R1:W-:Y:S10]  /*a690*/  MUFU.EX2 R179, R78 ;  /* 0x0000004e00b37308 */ /* 0x0003f40000000800 */
[----:B------:R1:W-:Y:S10]  /*a6a0*/  MUFU.EX2 R178, R79 ;  /* 0x0000004f00b27308 */ /* 0x0003f40000000800 */
[----:B------:R-:W1:Y:S02]  /*a6b0*/  MUFU.EX2 R187, R112 ;  /* 0x0000007000bb7308 */ /* 0x000e640000000800 */
[----:B-1----:R-:W-:Y:S08]  /*a6c0*/  F2FP.BF16.F32.PACK_AB R78, R237, R241 ;  /* 0x000000f1ed4e723e */ /* 0x002ff000000010ff */
[----:B------:R-:W1:Y:S01]  /*a6d0*/  MUFU.EX2 R158, R158 ;  /* 0x0000009e009e7308 */ /* 0x000e620000000800 */
[----:B------:R-:W-:Y:S09]  /*a6e0*/  F2FP.BF16.F32.PACK_AB R79, R236, R240 ;  /* 0x000000f0ec4f723e */ /* 0x000ff200000010ff */
[----:B------:R1:W-:Y:S01]  /*a6f0*/  MUFU.EX2 R177, R160 ;  /* 0x000000a000b17308 */ /* 0x0003e20000000800 */
[----:B------:R-:W-:Y:S09]  /*a700*/  MOV R208, R187 ;  /* 0x000000bb00d07202 */ /* 0x000ff20000000f00 */
[----:B------:R1:W-:Y:S02]  /*a710*/  MUFU.EX2 R187, R161 ;  /* 0x000000a100bb7308 */ /* 0x0003e40000000800 */
[----:B-1----:R-:W-:Y:S02]  /*a720*/  MOV R244, R158 ;  /* 0x0000009e00f47202 */ /* 0x002fe40000000f00 */
[----:B------:R-:W-:Y:S06]  /*a730*/  MOV R158, R185 ;  /* 0x000000b9009e7202 */ /* 0x000fec0000000f00 */
[----:B------:R1:W-:Y:S01]  /*a740*/  MUFU.EX2 R251, R159 ;  /* 0x0000009f00fb7308 */ /* 0x0003e20000000800 */
[----:B------:R-:W-:Y:S09]  /*a750*/  MOV R160, R184 ;  /* 0x000000b800a07202 */ /* 0x000ff20000000f00 */
[----:B------:R-:W-:Y:S01]  /*a760*/  MUFU.EX2 R127, R94 ;  /* 0x0000005e007f7308 */ /* 0x000fe20000000800 */
[----:B------:R-:W-:Y:S09]  /*a770*/  MOV R161, R176 ;  /* 0x000000b000a17202 */ /* 0x000ff20000000f00 */
[----:B------:R-:W-:Y:S01]  /*a780*/  MUFU.EX2 R125, R95 ;  /* 0x0000005f007d7308 */ /* 0x000fe20000000800 */
[----:B-1----:R-:W-:Y:S09]  /*a790*/  MOV R159, R186 ;  /* 0x000000ba009f7202 */ /* 0x002ff20000000f00 */
[----:B------:R-:W-:Y:S10]  /*a7a0*/  MUFU.EX2 R190, R116 ;  /* 0x0000007400be7308 */ /* 0x000ff40000000800 */
[----:B------:R-:W-:Y:S10]  /*a7b0*/  MUFU.EX2 R116, R167 ;  /* 0x000000a700747308 */ /* 0x000ff40000000800 */
[----:B------:R-:W-:Y:S10]  /*a7c0*/  MUFU.EX2 R195, R117 ;  /* 0x0000007500c37308 */ /* 0x000ff40000000800 */
[----:B------:R-:W-:Y:S10]  /*a7d0*/  MUFU.EX2 R117, R166 ;  /* 0x000000a600757308 */ /* 0x000ff40000000800 */
[----:B------:R-:W-:Y:S10]  /*a7e0*/  MUFU.EX2 R250, R113 ;  /* 0x0000007100fa7308 */ /* 0x000ff40000000800 */
[----:B------:R-:W-:Y:S10]  /*a7f0*/  MUFU.EX2 R176, R129 ;  /* 0x0000008100b07308 */ /* 0x000ff40000000800 */
[----:B------:R-:W-:Y:S01]  /*a800*/  MUFU.EX2 R186, R128 ;  /* 0x0000008000ba7308 */ /* 0x000fe20000000800 */
[----:B------:R-:W-:Y:S02]  /*a810*/  F2FP.BF16.F32.PACK_AB R77, R136, R180 ;  /* 0x000000b4884d723e */ /* 0x000fe400000010ff */
[----:B------:R-:W-:Y:S07]  /*a820*/  F2FP.BF16.F32.PACK_AB R76, R135, R181 ;  /* 0x000000b5874c723e */ /* 0x000fee00000010ff */
[----:B------:R-:W-:Y:S10]  /*a830*/  MUFU.EX2 R185, R162 ;  /* 0x000000a200b97308 */ /* 0x000ff40000000800 */
        /* <DEDUP_REMOVED lines=15> */
[----:B------:R-:W-:Y:S01]  /*a930*/  MUFU.EX2 R106, R106 ;  /* 0x0000006a006a7308 */ /* 0x000fe20000000800 */
[----:B---3--:R-:W-:Y:S02]  /*a940*/  F2FP.BF16.F32.PACK_AB R99, R153, R198 ;  /* 0x000000c69963723e */ /* 0x008fe400000010ff */
[----:B----4-:R-:W-:Y:S07]  /*a950*/  F2FP.BF16.F32.PACK_AB R98, R152, R199 ;  /* 0x000000c79862723e */ /* 0x010fee00000010ff */
[----:B------:R-:W-:Y:S01]  /*a960*/  MUFU.EX2 R107, R107 ;  /* 0x0000006b006b7308 */ /* 0x000fe20000000800 */
[----:B--2---:R-:W-:Y:S09]  /*a970*/  F2FP.BF16.F32.PACK_AB R96, R140, R217 ;  /* 0x000000d98c60723e */ /* 0x004ff200000010ff */
[----:B------:R-:W-:Y:S01]  /*a980*/  MUFU.EX2 R108, R108 ;  /* 0x0000006c006c7308 */ /* 0x000fe20000000800 */
[----:B------:R-:W-:Y:S02]  /*a990*/  F2FP.BF16.F32.PACK_AB R82, R197, R142 ;  /* 0x0000008ec552723e */ /* 0x000fe400000010ff */
[----:B------:R-:W-:Y:S07]  /*a9a0*/  F2FP.BF16.F32.PACK_AB R83, R196, R143 ;  /* 0x0000008fc453723e */ /* 0x000fee00000010ff */
[----:B------:R-:W-:Y:S01]  /*a9b0*/  MUFU.EX2 R109, R109 ;  /* 0x0000006d006d7308 */ /* 0x000fe20000000800 */
[----:B------:R-:W-:Y:S02]  /*a9c0*/  F2FP.BF16.F32.PACK_AB R81, R200, R222 ;  /* 0x000000dec851723e */ /* 0x000fe400000010ff */
[----:B------:R-:W-:Y:S07]  /*a9d0*/  F2FP.BF16.F32.PACK_AB R80, R201, R220 ;  /* 0x000000dcc950723e */ /* 0x000fee00000010ff */
[----:B------:R-:W-:Y:S01]  /*a9e0*/  MUFU.EX2 R110, R110 ;  /* 0x0000006e006e7308 */ /* 0x000fe20000000800 */
[----:B------:R-:W-:Y:S01]  /*a9f0*/  F2FP.BF16.F32.PACK_AB R97, R141, R202 ;  /* 0x000000ca8d61723e */ /* 0x000fe200000010ff */
[-C--:B------:R-:W-:Y:S08]  /*aa00*/  HMMA.16816.F32.BF16 R4, R80, R84.reuse, R4 ;  /* 0x000000545004723c */ /* 0x080ff00000041804 */
[----:B------:R-:W-:Y:S01]  /*aa10*/  MUFU.EX2 R111, R111 ;  /* 0x0000006f006f7308 */ /* 0x000fe20000000800 */
[C---:B------:R-:W-:Y:S09]  /*aa20*/  HMMA.16816.F32.BF16 R8, R96.reuse, R84, R8 ;  /* 0x000000546008723c */ /* 0x040ff20000041808 */
[----:B------:R-:W-:Y:S01]  /*aa30*/  MUFU.EX2 R122, R122 ;  /* 0x0000007a007a7308 */ /* 0x000fe20000000800 */
[-C--:B------:R-:W-:Y:S06]  /*aa40*/  HMMA.16816.F32.BF16 R12, R96, R86.reuse, R12 ;  /* 0x00000056600c723c */ /* 0x080fec000004180c */
[C---:B------:R-:W-:Y:S01]  /*aa50*/  HMMA.16816.F32.BF16 R16, R80.reuse, R86, R16 ;  /* 0x000000565010723c */ /* 0x040fe20000041810 */
[----:B------:R-:W1:Y:S02]  /*aa60*/  LDSM.16.MT88.4 R84, [R224+0x8800] ;  /* 0x00880000e054783b */ /* 0x000e640000004200 */
[----:B------:R-:W-:Y:S03]  /*aa70*/  MUFU.EX2 R123, R123 ;  /* 0x0000007b007b7308 */ /* 0x000fe60000000800 */
[-C--:B------:R-:W-:Y:S07]  /*aa80*/  HMMA.16816.F32.BF16 R20, R80, R100.reuse, R20 ;  /* 0x000000645014723c */ /* 0x080fee0000041814 */
[----:B------:R-:W-:Y:S01]  /*aa90*/  MUFU.EX2 R204, R204 ;  /* 0x000000cc00cc7308 */ /* 0x000fe20000000800 */
[C---:B------:R-:W-:Y:S06]  /*aaa0*/  HMMA.16816.F32.BF16 R24, R96.reuse, R100, R24 ;  /* 0x000000646018723c */ /* 0x040fec0000041818 */
[-C--:B------:R-:W-:Y:S03]  /*aab0*/  HMMA.16816.F32.BF16 R28, R96, R102.reuse, R28 ;  /* 0x00000066601c723c */ /* 0x080fe6000004181c */
[----:B------:R-:W-:Y:S02]  /*aac0*/  MUFU.EX2 R101, R170 ;  /* 0x000000aa00657308 */ /* 0x000fe40000000800 */
[----:B------:R-:W-:Y:S01]  /*aad0*/  FFMA.FTZ R100, R2, R245, R207 ;  /* 0x000000f502647223 */ /* 0x000fe200000100cf */
[C---:B------:R-:W-:Y:S07]  /*aae0*/  HMMA.16816.F32.BF16 R32, R80.reuse, R102, R32 ;  /* 0x000000665020723c */ /* 0x040fee0000041820 */
[----:B------:R-:W-:Y:S01]  /*aaf0*/  MUFU.EX2 R103, R164 ;  /* 0x000000a400677308 */ /* 0x000fe20000000800 */
[----:B------:R-:W-:Y:S03]  /*ab00*/  MOV R207, R173 ;  /* 0x000000ad00cf7202 */ /* 0x000fe60000000f00 */
[----:B------:R-:W-:Y:S01]  /*ab10*/  FADD.FTZ R2, R213, R92 ;  /* 0x0000005cd5027221 */ /* 0x000fe20000010000 */
[----:B------:R-:W-:Y:S01]  /*ab20*/  FADD.FTZ R92, R210, R93 ;  /* 0x0000005dd25c7221 */ /* 0x000fe20000010000 */
[----:B------:R-:W-:Y:S04]  /*ab30*/  FADD.FTZ R0, R212, R100 ;  /* 0x00000064d4007221 */ /* 0x000fe80000010000 */
[----:B------:R2:W-:Y:S01]  /*ab40*/  MUFU.EX2 R173, R90 ;  /* 0x0000005a00ad7308 */ /* 0x0005e20000000800 */
[----:B------:R-:W-:Y:S01]  /*ab50*/  FADD.FTZ R93, R214, R2 ;  /* 0x00000002d65d7221 */ /* 0x000fe20000010000 */
[-C--:B-1----:R-:W-:Y:S08]  /*ab60*/  HMMA.16816.F32.BF16 R36, R80, R84.reuse, R36 ;  /* 0x000000545024723c */ /* 0x082ff00000041824 */
[----:B------:R1:W-:Y:S01]  /*ab70*/  MUFU.EX2 R102, R165 ;  /* 0x000000a500667308 */ /* 0x0003e20000000800 */
[C---:B------:R-:W-:Y:S09]  /*ab80*/  HMMA.16816.F32.BF16 R40, R96.reuse, R84, R40 ;  /* 0x000000546028723c */ /* 0x040ff20000041828 */
[----:B------:R-:W-:Y:S01]  /*ab90*/  MUFU.EX2 R100, R171 ;  /* 0x000000ab00647308 */ /* 0x000fe20000000800 */
[----:B--2---:R-:W-:Y:S01]  /*aba0*/  LDSM.16.MT88.4 R88, [R224+0x9800] ;  /* 0x00980000e058783b */ /* 0x004fe20000004200 */
[-C--:B------:R-:W-:Y:S06]  /*abb0*/  HMMA.16816.F32.BF16 R44, R96, R86.reuse, R44 ;  /* 0x00000056602c723c */ /* 0x080fec000004182c */
[C---:B------:R-:W-:Y:S01]  /*abc0*/  HMMA.16816.F32.BF16 R48, R80.reuse, R86, R48 ;  /* 0x000000565030723c */ /* 0x040fe20000041830 */
[----:B------:R-:W2:Y:S01]  /*abd0*/  LDSM.16.MT88.4 R84, [R226+0x9000] ;  /* 0x00900000e254783b */ /* 0x000ea20000004200 */
[----:B------:R-:W-:Y:S04]  /*abe0*/  MUFU.EX2 R205, R205 ;  /* 0x000000cd00cd7308 */ /* 0x000fe80000000800 */
[-C--:B------:R-:W-:Y:S03]  /*abf0*/  HMMA.16816.F32.BF16 R52, R80, R60.reuse, R52 ;  /* 0x0000003c5034723c */ /* 0x080fe60000041834 */
[----:B-1----:R-:W-:Y:S03]  /*ac00*/  LDSM.16.MT88.4 R164, [R226+0xb800] ;  /* 0x00b80000e2a4783b */ /* 0x002fe60000004200 */
[C---:B------:R-:W-:Y:S06]  /*ac10*/  HMMA.16816.F32.BF16 R64, R96.reuse, R60, R64 ;  /* 0x0000003c6040723c */ /* 0x040fec0000041840 */
[-C--:B------:R-:W-:Y:S01]  /*ac20*/  HMMA.16816.F32.BF16 R68, R96, R62.reuse, R68 ;  /* 0x0000003e6044723c */ /* 0x080fe20000041844 */
[----:B------:R-:W1:Y:S04]  /*ac30*/  LDSM.16.MT88.4 R96, [R224+0x9000] ;  /* 0x00900000e060783b */ /* 0x000e680000004200 */
[----:B------:R-:W-:Y:S01]  /*ac40*/  F2FP.BF16.F32.PACK_AB R60, R132, R183 ;  /* 0x000000b7843c723e */ /* 0x000fe200000010ff */
[----:B------:R-:W-:Y:S03]  /*ac50*/  HMMA.16816.F32.BF16 R56, R80, R62, R56 ;  /* 0x0000003e5038723c */ /* 0x000fe60000041838 */
[----:B------:R-:W3:Y:S02]  /*ac60*/  LDSM.16.MT88.4 R80, [R225+0x9000] ;  /* 0x00900000e150783b */ /* 0x000ee40000004200 */
[----:B------:R-:W-:Y:S02]  /*ac70*/  F2FP.BF16.F32.PACK_AB R61, R134, R182 ;  /* 0x000000b6863d723e */ /* 0x000fe400000010ff */
[----:B------:R-:W-:Y:S04]  /*ac80*/  F2FP.BF16.F32.PACK_AB R62, R239, R243 ;  /* 0x000000f3ef3e723e */ /* 0x000fe800000010ff */
[----:B------:R-:W-:Y:S07]  /*ac90*/  F2FP.BF16.F32.PACK_AB R63, R238, R242 ;  /* 0x000000f2ee3f723e */ /* 0x000fee00000010ff */
[-C--:B------:R-:W-:Y:S06]  /*aca0*/  HMMA.16816.F32.BF16 R4, R60, R72.reuse, R4 ;  /* 0x000000483c04723c */ /* 0x080fec0000041804 */
[C---:B------:R-:W-:Y:S06]  /*acb0*/  HMMA.16816.F32.BF16 R8, R76.reuse, R72, R8 ;  /* 0x000000484c08723c */ /* 0x040fec0000041808 */
[-C--:B------:R-:W-:Y:S06]  /*acc0*/  HMMA.16816.F32.BF16 R12, R76, R74.reuse, R12 ;  /* 0x0000004a4c0c723c */ /* 0x080fec000004180c */
[C---:B------:R-:W-:Y:S01]  /*acd0*/  HMMA.16816.F32.BF16 R16, R60.reuse, R74, R16 ;  /* 0x0000004a3c10723c */ /* 0x040fe20000041810 */
[----:B------:R-:W4:Y:S05]  /*ace0*/  LDSM.16.MT88.4 R72, [R139+0x9800] ;  /* 0x009800008b48783b */ /* 0x000f2a0000004200 */
[-C--:B--2---:R-:W-:Y:S06]  /*acf0*/  HMMA.16816.F32.BF16 R20, R60, R84.reuse, R20 ;  /* 0x000000543c14723c */ /* 0x084fec0000041814 */
[C---:B------:R-:W-:Y:S06]  /*ad00*/  HMMA.16816.F32.BF16 R24, R76.reuse, R84, R24 ;  /* 0x000000544c18723c */ /* 0x040fec0000041818 */
[-C--:B------:R-:W-:Y:S06]  /*ad10*/  HMMA.16816.F32.BF16 R28, R76, R86.reuse, R28 ;  /* 0x000000564c1c723c */ /* 0x080fec000004181c */
[C---:B------:R-:W-:Y:S01]  /*ad20*/  HMMA.16816.F32.BF16 R32, R60.reuse, R86, R32 ;  /* 0x000000563c20723c */ /* 0x040fe20000041820 */
[----:B------:R-:W2:Y:S05]  /*ad30*/  LDSM.16.MT88.4 R84, [R226+0x9800] ;  /* 0x00980000e254783b */ /* 0x000eaa0000004200 */
[-C--:B-1----:R-:W-:Y:S06]  /*ad40*/  HMMA.16816.F32.BF16 R36, R60, R96.reuse, R36 ;  /* 0x000000603c24723c */ /* 0x082fec0000041824 */
[C---:B------:R-:W-:Y:S06]  /*ad50*/  HMMA.16816.F32.BF16 R40, R76.reuse, R96, R40 ;  /* 0x000000604c28723c */ /* 0x040fec0000041828 */
[-C--:B------:R-:W-:Y:S05]  /*ad60*/  HMMA.16816.F32.BF16 R44, R76, R98.reuse, R44 ;  /* 0x000000624c2c723c */ /* 0x080fea000004182c */
[----:B------:R-:W-:Y:S01]  /*ad70*/  FADD.FTZ R96, R216, R3 ;  /* 0x00000003d8607221 */ /* 0x000fe20000010000 */
[C---:B------:R-:W-:Y:S01]  /*ad80*/  HMMA.16816.F32.BF16 R48, R60.reuse, R98, R48 ;  /* 0x000000623c30723c */ /* 0x040fe20000041830 */
[----:B------:R-:W1:Y:S04]  /*ad90*/  MUFU.EX2 R99, R172 ;  /* 0x000000ac00637308 */ /* 0x000e680000000800 */
[----:B------:R-:W-:Y:S01]  /*ada0*/  FADD.FTZ R3, R211, R0 ;  /* 0x00000000d3037221 */ /* 0x000fe20000010000 */
[-C--:B---3--:R-:W-:Y:S05]  /*adb0*/  HMMA.16816.F32.BF16 R52, R60, R80.reuse, R52 ;  /* 0x000000503c34723c */ /* 0x088fea0000041834 */
[----:B------:R-:W-:Y:S01]  /*adc0*/  FADD.FTZ R0, R218, R92 ;  /* 0x0000005cda007221 */ /* 0x000fe20000010000 */
[C---:B------:R-:W-:Y:S05]  /*add0*/  HMMA.16816.F32.BF16 R64, R76.reuse, R80, R64 ;  /* 0x000000504c40723c */ /* 0x040fea0000041840 */
[----:B------:R-:W-:Y:S01]  /*ade0*/  FADD.FTZ R2, R248, R96 ;  /* 0x00000060f8027221 */ /* 0x000fe20000010000 */
[-C--:B------:R-:W-:Y:S05]  /*adf0*/  HMMA.16816.F32.BF16 R68, R76, R82.reuse, R68 ;  /* 0x000000524c44723c */ /* 0x080fea0000041844 */
[----:B------:R-:W-:Y:S01]  /*ae00*/  FADD.FTZ R97, R220, R2 ;  /* 0x00000002dc617221 */ /* 0x000fe20000010000 */
[----:B------:R-:W-:Y:S01]  /*ae10*/  HMMA.16816.F32.BF16 R56, R60, R82, R56 ;  /* 0x000000523c38723c */ /* 0x000fe20000041838 */
[----:B------:R-:W3:Y:S04]  /*ae20*/  LDSM.16.MT88.4 R80, [R225+0x9800] ;  /* 0x00980000e150783b */ /* 0x000ee80000004200 */
[----:B------:R-:W-:Y:S01]  /*ae30*/  F2FP.BF16.F32.PACK_AB R76, R229, R233 ;  /* 0x000000e9e54c723e */ /* 0x000fe200000010ff */
[----:B------:R-:W-:Y:S01]  /*ae40*/  FADD.FTZ R3, R219, R3 ;  /* 0x00000003db037221 */ /* 0x000fe20000010000 */
[----:B------:R-:W-:Y:S01]  /*ae50*/  F2FP.BF16.F32.PACK_AB R60, R231, R235 ;  /* 0x000000ebe73c723e */ /* 0x000fe200000010ff */
[----:B------:R-:W-:Y:S03]  /*ae60*/  FADD.FTZ R0, R221, R0 ;  /* 0x00000000dd007221 */ /* 0x000fe60000010000 */
[----:B------:R-:W-:Y:S01]  /*ae70*/  F2FP.BF16.F32.PACK_AB R61, R230, R234 ;  /* 0x000000eae63d723e */ /* 0x000fe200000010ff */
[----:B------:R-:W-:Y:S01]  /*ae80*/  FADD.FTZ R98, R217, R3 ;  /* 0x00000003d9627221 */ /* 0x000fe20000010000 */
[----:B------:R-:W-:Y:S01]  /*ae90*/  F2FP.BF16.F32.PACK_AB R62, R209, R227 ;  /* 0x000000e3d13e723e */ /* 0x000fe200000010ff */
[----:B------:R-:W-:Y:S01]  /*aea0*/  FADD.FTZ R2, R202, R0 ;  /* 0x00000000ca027221 */ /* 0x000fe20000010000 */
[----:B------:R-:W-:Y:S01]  /*aeb0*/  F2FP.BF16.F32.PACK_AB R63, R161, R207 ;  /* 0x000000cfa13f723e */ /* 0x000fe200000010ff */
[----:B------:R-:W-:Y:S01]  /*aec0*/  FADD.FTZ R0, R140, R98 ;  /* 0x000000628c007221 */ /* 0x000fe20000010000 */
[----:B------:R-:W-:Y:S01]  /*aed0*/  F2FP.BF16.F32.PACK_AB R77, R228, R232 ;  /* 0x000000e8e44d723e */ /* 0x000fe200000010ff */
[----:B------:R-:W-:Y:S01]  /*aee0*/  FADD.FTZ R2, R141, R2 ;  /* 0x000000028d027221 */ /* 0x000fe20000010000 */
[----:B------:R-:W-:Y:S01]  /*aef0*/  F2FP.BF16.F32.PACK_AB R78, R160, R246 ;  /* 0x000000f6a04e723e */ /* 0x000fe200000010ff */
[----:B------:R-:W2:Y:S01]  /*af00*/  MUFU.EX2 R98, R130 ;  /* 0x0000008200627308 */ /* 0x000ea20000000800 */
[----:B------:R-:W-:Y:S01]  /*af10*/  F2FP.BF16.F32.PACK_AB R79, R158, R249 ;  /* 0x000000f99e4f723e */ /* 0x000fe200000010ff */
[-C--:B----4-:R-:W-:Y:S03]  /*af20*/  HMMA.16816.F32.BF16 R4, R60, R72.reuse, R4 ;  /* 0x000000483c04723c */ /* 0x090fe60000041804 */
[----:B-1----:R-:W-:Y:S03]  /*af30*/  F2FP.BF16.F32.PACK_AB R202, R137, R99 ;  /* 0x0000006389ca723e */ /* 0x002fe600000010ff */
[C---:B------:R-:W-:Y:S06]  /*af40*/  HMMA.16816.F32.BF16 R8, R76.reuse, R72, R8 ;  /* 0x000000484c08723c */ /* 0x040fec0000041808 */
[-C--:B------:R-:W-:Y:S05]  /*af50*/  HMMA.16816.F32.BF16 R12, R76, R74.reuse, R12 ;  /* 0x0000004a4c0c723c */ /* 0x080fea000004180c */
[----:B--2---:R-:W-:Y:S01]  /*af60*/  F2FP.BF16.F32.PACK_AB R203, R138, R98 ;  /* 0x000000628acb723e */ /* 0x004fe200000010ff */
[C---:B------:R-:W-:Y:S01]  /*af70*/  HMMA.16816.F32.BF16 R16, R60.reuse, R74, R16 ;  /* 0x0000004a3c10723c */ /* 0x040fe20000041810 */
[----:B------:R-:W1:Y:S05]  /*af80*/  LDSM.16.MT88.4 R72, [R139+0xa000] ;  /* 0x00a000008b48783b */ /* 0x000e6a0000004200 */
[-C--:B------:R-:W-:Y:S06]  /*af90*/  HMMA.16816.F32.BF16 R20, R60, R84.reuse, R20 ;  /* 0x000000543c14723c */ /* 0x080fec0000041814 */
[C---:B------:R-:W-:Y:S06]  /*afa0*/  HMMA.16816.F32.BF16 R24, R76.reuse, R84, R24 ;  /* 0x000000544c18723c */ /* 0x040fec0000041818 */
[-C--:B------:R-:W-:Y:S06]  /*afb0*/  HMMA.16816.F32.BF16 R28, R76, R86.reuse, R28 ;  /* 0x000000564c1c723c */ /* 0x080fec000004181c */
[C---:B------:R-:W-:Y:S01]  /*afc0*/  HMMA.16816.F32.BF16 R32, R60.reuse, R86, R32 ;  /* 0x000000563c20723c */ /* 0x040fe20000041820 */
[----:B------:R-:W2:Y:S05]  /*afd0*/  LDSM.16.MT88.4 R84, [R226+0xa000] ;  /* 0x00a00000e254783b */ /* 0x000eaa0000004200 */
[-C--:B------:R-:W-:Y:S06]  /*afe0*/  HMMA.16816.F32.BF16 R36, R60, R88.reuse, R36 ;  /* 0x000000583c24723c */ /* 0x080fec0000041824 */
[C---:B------:R-:W-:Y:S06]  /*aff0*/  HMMA.16816.F32.BF16 R40, R76.reuse, R88, R40 ;  /* 0x000000584c28723c */ /* 0x040fec0000041828 */
[-C--:B------:R-:W-:Y:S06]  /*b000*/  HMMA.16816.F32.BF16 R44, R76, R90.reuse, R44 ;  /* 0x0000005a4c2c723c */ /* 0x080fec000004182c */
[C---:B------:R-:W-:Y:S01]  /*b010*/  HMMA.16816.F32.BF16 R48, R60.reuse, R90, R48 ;  /* 0x0000005a3c30723c */ /* 0x040fe20000041830 */
[----:B------:R-:W4:Y:S05]  /*b020*/  LDSM.16.MT88.4 R88, [R224+0xa000] ;  /* 0x00a00000e058783b */ /* 0x000f2a0000004200 */
[-C--:B---3--:R-:W-:Y:S06]  /*b030*/  HMMA.16816.F32.BF16 R52, R60, R80.reuse, R52 ;  /* 0x000000503c34723c */ /* 0x088fec0000041834 */
[C---:B------:R-:W-:Y:S06]  /*b040*/  HMMA.16816.F32.BF16 R64, R76.reuse, R80, R64 ;  /* 0x000000504c40723c */ /* 0x040fec0000041840 */
[-C--:B------:R-:W-:Y:S05]  /*b050*/  HMMA.16816.F32.BF16 R68, R76, R82.reuse, R68 ;  /* 0x000000524c44723c */ /* 0x080fea0000041844 */
[----:B------:R-:W-:Y:S01]  /*b060*/  FADD.FTZ R80, R223, R93 ;  /* 0x0000005ddf507221 */ /* 0x000fe20000010000 */
[----:B------:R-:W-:Y:S01]  /*b070*/  HMMA.16816.F32.BF16 R56, R60, R82, R56 ;  /* 0x000000523c38723c */ /* 0x000fe20000041838 */
[----:B------:R-:W3:Y:S04]  /*b080*/  LDSM.16.MT88.4 R92, [R225+0xa000] ;  /* 0x00a00000e15c783b */ /* 0x000ee80000004200 */
[----:B------:R-:W-:Y:S01]  /*b090*/  F2FP.BF16.F32.PACK_AB R76, R193, R157 ;  /* 0x0000009dc14c723e */ /* 0x000fe200000010ff */
[----:B------:R-:W-:Y:S01]  /*b0a0*/  FADD.FTZ R96, R222, R80 ;  /* 0x00000050de607221 */ /* 0x000fe20000010000 */
[----:B------:R-:W-:Y:S02]  /*b0b0*/  F2FP.BF16.F32.PACK_AB R60, R252, R159 ;  /* 0x0000009ffc3c723e */ /* 0x000fe400000010ff */
[----:B------:R-:W-:Y:S02]  /*b0c0*/  LDSM.16.MT88.4 R80, [R226+0xa800] ;  /* 0x00a80000e250783b */ /* 0x000fe40000004200 */
[----:B------:R-:W-:Y:S01]  /*b0d0*/  F2FP.BF16.F32.PACK_AB R61, R195, R190 ;  /* 0x000000bec33d723e */ /* 0x000fe200000010ff */
[----:B------:R-:W-:Y:S01]  /*b0e0*/  FADD.FTZ R3, R200, R96 ;  /* 0x00000060c8037221 */ /* 0x000fe20000010000 */
[----:B------:R-:W-:Y:S02]  /*b0f0*/  F2FP.BF16.F32.PACK_AB R62, R244, R251 ;  /* 0x000000fbf43e723e */ /* 0x000fe400000010ff */
[----:B------:R-:W-:Y:S01]  /*b100*/  F2FP.BF16.F32.PACK_AB R63, R208, R250 ;  /* 0x000000fad03f723e */ /* 0x000fe200000010ff */
[----:B------:R-:W-:Y:S01]  /*b110*/  FADD.FTZ R3, R143, R3 ;  /* 0x000000038f037221 */ /* 0x000fe20000010000 */
[----:B------:R-:W-:Y:S02]  /*b120*/  F2FP.BF16.F32.PACK_AB R77, R191, R156 ;  /* 0x0000009cbf4d723e */ /* 0x000fe400000010ff */
[----:B------:R-:W-:Y:S01]  /*b130*/  F2FP.BF16.F32.PACK_AB R78, R192, R194 ;  /* 0x000000c2c04e723e */ /* 0x000fe200000010ff */
[----:B------:R-:W-:Y:S01]  /*b140*/  FADD.FTZ R3, R196, R3 ;  /* 0x00000003c4037221 */ /* 0x000fe20000010000 */
[----:B------:R-:W-:Y:S01]  /*b150*/  F2FP.BF16.F32.PACK_AB R79, R178, R179 ;  /* 0x000000b3b24f723e */ /* 0x000fe200000010ff */
[-C--:B-1----:R-:W-:Y:S03]  /*b160*/  HMMA.16816.F32.BF16 R4, R60, R72.reuse, R4 ;  /* 0x000000483c04723c */ /* 0x082fe60000041804 */
[----:B------:R-:W-:Y:S03]  /*b170*/  F2FP.BF16.F32.PACK_AB R200, R100, R101 ;  /* 0x0000006564c8723e */ /* 0x000fe600000010ff */
[C---:B------:R-:W-:Y:S06]  /*b180*/  HMMA.16816.F32.BF16 R8, R76.reuse, R72, R8 ;  /* 0x000000484c08723c */ /* 0x040fec0000041808 */
[-C--:B------:R-:W-:Y:S06]  /*b190*/  HMMA.16816.F32.BF16 R12, R76, R74.reuse, R12 ;  /* 0x0000004a4c0c723c */ /* 0x080fec000004180c */
[C---:B------:R-:W-:Y:S01]  /*b1a0*/  HMMA.16816.F32.BF16 R16, R60.reuse, R74, R16 ;  /* 0x0000004a3c10723c */ /* 0x040fe20000041810 */
[----:B------:R-:W1:Y:S05]  /*b1b0*/  LDSM.16.MT88.4 R72, [R139+0xa800] ;  /* 0x00a800008b48783b */ /* 0x000e6a0000004200 */
[-C--:B--2---:R-:W-:Y:S06]  /*b1c0*/  HMMA.16816.F32.BF16 R20, R60, R84.reuse, R20 ;  /* 0x000000543c14723c */ /* 0x084fec0000041814 */
[C---:B------:R-:W-:Y:S06]  /*b1d0*/  HMMA.16816.F32.BF16 R24, R76.reuse, R84, R24 ;  /* 0x000000544c18723c */ /* 0x040fec0000041818 */
[-C--:B------:R-:W-:Y:S06]  /*b1e0*/  HMMA.16816.F32.BF16 R28, R76, R86.reuse, R28 ;  /* 0x000000564c1c723c */ /* 0x080fec000004181c */
[C---:B------:R-:W-:Y:S01]  /*b1f0*/  HMMA.16816.F32.BF16 R32, R60.reuse, R86, R32 ;  /* 0x000000563c20723c */ /* 0x040fe20000041820 */
[----:B------:R-:W2:Y:S05]  /*b200*/  LDSM.16.MT88.4 R84, [R224+0xa800] ;  /* 0x00a80000e054783b */ /* 0x000eaa0000004200 */
[-C--:B----4-:R-:W-:Y:S06]  /*b210*/  HMMA.16816.F32.BF16 R36, R60, R88.reuse, R36 ;  /* 0x000000583c24723c */ /* 0x090fec0000041824 */
[C---:B------:R-:W-:Y:S06]  /*b220*/  HMMA.16816.F32.BF16 R40, R76.reuse, R88, R40 ;  /* 0x000000584c28723c */ /* 0x040fec0000041828 */
[-C--:B------:R-:W-:Y:S05]  /*b230*/  HMMA.16816.F32.BF16 R44, R76, R90.reuse, R44 ;  /* 0x0000005a4c2c723c */ /* 0x080fea000004182c */
[----:B------:R-:W-:Y:S01]  /*b240*/  FADD.FTZ R88, R201, R97 ;  /* 0x00000061c9587221 */ /* 0x000fe20000010000 */
[C---:B------:R-:W-:Y:S05]  /*b250*/  HMMA.16816.F32.BF16 R48, R60.reuse, R90, R48 ;  /* 0x0000005a3c30723c */ /* 0x040fea0000041830 */
[----:B------:R-:W-:Y:S01]  /*b260*/  FADD.FTZ R96, R142, R88 ;  /* 0x000000588e607221 */ /* 0x000fe20000010000 */
[-C--:B---3--:R-:W-:Y:S01]  /*b270*/  HMMA.16816.F32.BF16 R52, R60, R92.reuse, R52 ;  /* 0x0000005c3c34723c */ /* 0x088fe20000041834 */
[----:B------:R-:W3:Y:S04]  /*b280*/  LDSM.16.MT88.4 R88, [R225+0xa800] ;  /* 0x00a80000e158783b */ /* 0x000ee80000004200 */
[----:B------:R-:W-:Y:S01]  /*b290*/  F2FP.BF16.F32.PACK_AB R201, R119, R118 ;  /* 0x0000007677c9723e */ /* 0x000fe200000010ff */
[C---:B------:R-:W-:Y:S06]  /*b2a0*/  HMMA.16816.F32.BF16 R64, R76.reuse, R92, R64 ;  /* 0x0000005c4c40723c */ /* 0x040fec0000041840 */
[-C--:B------:R-:W-:Y:S05]  /*b2b0*/  HMMA.16816.F32.BF16 R68, R76, R94.reuse, R68 ;  /* 0x0000005e4c44723c */ /* 0x080fea0000041844 */
[----:B------:R-:W-:Y:S01]  /*b2c0*/  FADD.FTZ R93, R199, R0 ;  /* 0x00000000c75d7221 */ /* 0x000fe20000010000 */
[----:B------:R-:W-:Y:S05]  /*b2d0*/  HMMA.16816.F32.BF16 R56, R60, R94, R56 ;  /* 0x0000005e3c38723c */ /* 0x000fea0000041838 */
        /* <DEDUP_REMOVED lines=10> */
[----:B------:R-:W-:Y:S02]  /*b380*/  F2FP.BF16.F32.PACK_AB R77, R131, R173 ;  /* 0x000000ad834d723e */ /* 0x000fe400000010ff */
[----:B------:R-:W-:Y:S01]  /*b390*/  F2FP.BF16.F32.PACK_AB R78, R128, R129 ;  /* 0x00000081804e723e */ /* 0x000fe200000010ff */
[----:B------:R-:W-:Y:S01]  /*b3a0*/  FADD.FTZ R3, R132, R97 ;  /* 0x0000006184037221 */ /* 0x000fe20000010000 */
[----:B------:R-:W-:Y:S01]  /*b3b0*/  F2FP.BF16.F32.PACK_AB R79, R125, R127 ;  /* 0x0000007f7d4f723e */ /* 0x000fe200000010ff */
[-C--:B-1----:R-:W-:Y:S01]  /*b3c0*/  HMMA.16816.F32.BF16 R4, R60, R72.reuse, R4 ;  /* 0x000000483c04723c */ /* 0x082fe20000041804 */
[----:B------:R-:W4:Y:S02]  /*b3d0*/  LDL.LU R132, [R1+0xc4] ;  /* 0x0000c40001847983 */ /* 0x000f240000300800 */
[----:B------:R-:W-:Y:S01]  /*b3e0*/  FADD.FTZ R3, R243, R3 ;  /* 0x00000003f3037221 */ /* 0x000fe20000010000 */
[----:B------:R-:W-:Y:S02]  /*b3f0*/  F2FP.BF16.F32.PACK_AB R197, R123, R122 ;  /* 0x0000007a7bc5723e */ /* 0x000fe400000010ff */
[C---:B------:R-:W-:Y:S05]  /*b400*/  HMMA.16816.F32.BF16 R8, R76.reuse, R72, R8 ;  /* 0x000000484c08723c */ /* 0x040fea0000041808 */
[----:B------:R-:W-:Y:S01]  /*b410*/  FADD.FTZ R3, R239, R3 ;  /* 0x00000003ef037221 */ /* 0x000fe20000010000 */
[-C--:B------:R-:W-:Y:S06]  /*b420*/  HMMA.16816.F32.BF16 R12, R76, R74.reuse, R12 ;  /* 0x0000004a4c0c723c */ /* 0x080fec000004180c */
[C---:B------:R-:W-:Y:S01]  /*b430*/  HMMA.16816.F32.BF16 R16, R60.reuse, R74, R16 ;  /* 0x0000004a3c10723c */ /* 0x040fe20000041810 */
[----:B------:R-:W1:Y:S05]  /*b440*/  LDSM.16.MT88.4 R72, [R139+0xb000] ;  /* 0x00b000008b48783b */ /* 0x000e6a0000004200 */
[-C--:B------:R-:W-:Y:S06]  /*b450*/  HMMA.16816.F32.BF16 R20, R60, R80.reuse, R20 ;  /* 0x000000503c14723c */ /* 0x080fec0000041814 */
        /* <DEDUP_REMOVED lines=9> */
[-C--:B---3--:R-:W-:Y:S06]  /*b4f0*/  HMMA.16816.F32.BF16 R52, R60, R88.reuse, R52 ;  /* 0x000000583c34723c */ /* 0x088fec0000041834 */
[C---:B------:R-:W-:Y:S06]  /*b500*/  HMMA.16816.F32.BF16 R64, R76.reuse, R88, R64 ;  /* 0x000000584c40723c */ /* 0x040fec0000041840 */
[-C--:B------:R-:W-:Y:S05]  /*b510*/  HMMA.16816.F32.BF16 R68, R76, R90.reuse, R68 ;  /* 0x0000005a4c44723c */ /* 0x080fea0000041844 */
[----:B------:R-:W-:Y:S01]  /*b520*/  FADD.FTZ R88, R153, R92 ;  /* 0x0000005c99587221 */ /* 0x000fe20000010000 */
[----:B------:R-:W-:Y:S01]  /*b530*/  HMMA.16816.F32.BF16 R56, R60, R90, R56 ;  /* 0x0000005a3c38723c */ /* 0x000fe20000041838 */
[----:B------:R-:W3:Y:S01]  /*b540*/  LDSM.16.MT88.4 R92, [R225+0xb000] ;  /* 0x00b00000e15c783b */ /* 0x000ee20000004200 */
[----:B------:R-:W-:Y:S03]  /*b550*/  MUFU.EX2 R91, R120 ;  /* 0x00000078005b7308 */ /* 0x000fe60000000800 */
[----:B------:R-:W-:Y:S01]  /*b560*/  F2FP.BF16.F32.PACK_AB R76, R105, R104 ;  /* 0x00000068694c723e */ /* 0x000fe200000010ff */
[----:B------:R-:W-:Y:S01]  /*b570*/  FADD.FTZ R89, R181, R2 ;  /* 0x00000002b5597221 */ /* 0x000fe20000010000 */
[----:B------:R-:W-:Y:S01]  /*b580*/  F2FP.BF16.F32.PACK_AB R60, R116, R117 ;  /* 0x00000075743c723e */ /* 0x000fe200000010ff */
[----:B------:R-:W-:Y:S01]  /*b590*/  FADD.FTZ R2, R134, R96 ;  /* 0x0000006086027221 */ /* 0x000fe20000010000 */
[----:B------:R-:W3:Y:S03]  /*b5a0*/  LDSM.16.MT88.4 R152, [R139+0xb800] ;  /* 0x00b800008b98783b */ /* 0x000ee60000004200 */
[----:B------:R-:W2:Y:S01]  /*b5b0*/  MUFU.EX2 R90, R121 ;  /* 0x00000079005a7308 */ /* 0x000ea20000000800 */
[----:B------:R-:W-:Y:S01]  /*b5c0*/  F2FP.BF16.F32.PACK_AB R61, R114, R115 ;  /* 0x00000073723d723e */ /* 0x000fe200000010ff */
[----:B------:R-:W-:Y:S01]  /*b5d0*/  FADD.FTZ R0, R180, R88 ;  /* 0x00000058b4007221 */ /* 0x000fe20000010000 */
[----:B------:R-:W-:Y:S01]  /*b5e0*/  F2FP.BF16.F32.PACK_AB R62, R112, R113 ;  /* 0x00000071703e723e */ /* 0x000fe200000010ff */
[----:B------:R-:W-:Y:S01]  /*b5f0*/  FADD.FTZ R2, R242, R2 ;  /* 0x00000002f2027221 */ /* 0x000fe20000010000 */
[----:B------:R-:W-:Y:S02]  /*b600*/  F2FP.BF16.F32.PACK_AB R63, R102, R103 ;  /* 0x00000067663f723e */ /* 0x000fe400000010ff */
[----:B------:R-:W-:Y:S01]  /*b610*/  F2FP.BF16.F32.PACK_AB R77, R107, R106 ;  /* 0x0000006a6b4d723e */ /* 0x000fe200000010ff */
[----:B------:R-:W4:Y:S01]  /*b620*/  LDL.LU R134, [R1+0xc0] ;  /* 0x0000c00001867983 */ /* 0x000f220000300800 */
[----:B------:R-:W-:Y:S02]  /*b630*/  F2FP.BF16.F32.PACK_AB R78, R109, R108 ;  /* 0x0000006c6d4e723e */ /* 0x000fe400000010ff */
[----:B------:R-:W-:Y:S01]  /*b640*/  F2FP.BF16.F32.PACK_AB R79, R111, R110 ;  /* 0x0000006e6f4f723e */ /* 0x000fe200000010ff */
[-C--:B-1----:R-:W-:Y:S01]  /*b650*/  HMMA.16816.F32.BF16 R4, R60, R72.reuse, R4 ;  /* 0x000000483c04723c */ /* 0x082fe20000041804 */
[----:B------:R-:W1:Y:S02]  /*b660*/  LDSM.16.MT88.4 R180, [R224+0xb800] ;  /* 0x00b80000e0b4783b */ /* 0x000e640000004200 */
[----:B--2---:R-:W-:Y:S03]  /*b670*/  F2FP.BF16.F32.PACK_AB R196, R90, R91 ;  /* 0x0000005b5ac4723e */ /* 0x004fe600000010ff */
[C---:B------:R-:W-:Y:S06]  /*b680*/  HMMA.16816.F32.BF16 R8, R76.reuse, R72, R8 ;  /* 0x000000484c08723c */ /* 0x040fec0000041808 */
[-C--:B------:R-:W-:Y:S05]  /*b690*/  HMMA.16816.F32.BF16 R12, R76, R74.reuse, R12 ;  /* 0x0000004a4c0c723c */ /* 0x080fea000004180c */
[----:B------:R-:W-:Y:S01]  /*b6a0*/  FADD.FTZ R73, R135, R89 ;  /* 0x0000005987497221 */ /* 0x000fe20000010000 */
[C---:B------:R-:W-:Y:S01]  /*b6b0*/  HMMA.16816.F32.BF16 R16, R60.reuse, R74, R16 ;  /* 0x0000004a3c10723c */ /* 0x040fe20000041810 */
[----:B------:R-:W2:Y:S01]  /*b6c0*/  LDL.LU R135, [R1+0xbc] ;  /* 0x0000bc0001877983 */ /* 0x000ea20000300800 */
[----:B------:R-:W-:Y:S03]  /*b6d0*/  MUFU.EX2 R75, R126 ;  /* 0x0000007e004b7308 */ /* 0x000fe60000000800 */
[----:B------:R-:W-:Y:S01]  /*b6e0*/  FADD.FTZ R72, R136, R0 ;  /* 0x0000000088487221 */ /* 0x000fe20000010000 */
[-C--:B------:R-:W-:Y:S01]  /*b6f0*/  HMMA.16816.F32.BF16 R20, R60, R80.reuse, R20 ;  /* 0x000000503c14723c */ /* 0x080fe20000041814 */
[----:B------:R-:W2:Y:S04]  /*b700*/  LDL.LU R136, [R1+0xb8] ;  /* 0x0000b80001887983 */ /* 0x000ea80000300800 */
[----:B------:R-:W2:Y:S01]  /*b710*/  LDL.LU R243, [R1+0xb4] ;  /* 0x0000b40001f37983 */ /* 0x000ea20000300800 */
[C---:B------:R-:W-:Y:S01]  /*b720*/  HMMA.16816.F32.BF16 R24, R76.reuse, R80, R24 ;  /* 0x000000504c18723c */ /* 0x040fe20000041818 */
[----:B------:R-:W1:Y:S02]  /*b730*/  MUFU.EX2 R80, R124 ;  /* 0x0000007c00507308 */ /* 0x000e640000000800 */
[----:B------:R1:W5:Y:S02]  /*b740*/  LDL.LU R242, [R1+0xb0] ;  /* 0x0000b00001f27983 */ /* 0x0003640000300800 */
[----:B------:R-:W-:Y:S01]  /*b750*/  FADD.FTZ R0, R241, R73 ;  /* 0x00000049f1007221 */ /* 0x000fe20000010000 */
[-C--:B------:R-:W-:Y:S01]  /*b760*/  HMMA.16816.F32.BF16 R28, R76, R82.reuse, R28 ;  /* 0x000000524c1c723c */ /* 0x080fe2000004181c */
[----:B------:R1:W5:Y:S04]  /*b770*/  LDL.LU R241, [R1+0xac] ;  /* 0x0000ac0001f17983 */ /* 0x0003680000300800 */
[----:B------:R-:W-:Y:S01]  /*b780*/  FADD.FTZ R72, R240, R72 ;  /* 0x00000048f0487221 */ /* 0x000fe20000010000 */
[C---:B------:R-:W-:Y:S01]  /*b790*/  HMMA.16816.F32.BF16 R32, R60.reuse, R82, R32 ;  /* 0x000000523c20723c */ /* 0x040fe20000041820 */
[----:B------:R1:W5:Y:S04]  /*b7a0*/  LDL.LU R240, [R1+0xa8] ;  /* 0x0000a80001f07983 */ /* 0x0003680000300800 */
[----:B------:R1:W5:Y:S01]  /*b7b0*/  LDL.LU R239, [R1+0xa4] ;  /* 0x0000a40001ef7983 */ /* 0x0003620000300800 */
[-C--:B------:R-:W-:Y:S05]  /*b7c0*/  HMMA.16816.F32.BF16 R36, R60, R84.reuse, R36 ;  /* 0x000000543c24723c */ /* 0x080fea0000041824 */
[----:B------:R-:W-:Y:S01]  /*b7d0*/  FADD.FTZ R73, R238, R2 ;  /* 0x00000002ee497221 */ /* 0x000fe20000010000 */
[C---:B------:R-:W-:Y:S01]  /*b7e0*/  HMMA.16816.F32.BF16 R40, R76.reuse, R84, R40 ;  /* 0x000000544c28723c */ /* 0x040fe20000041828 */
[----:B------:R1:W5:Y:S04]  /*b7f0*/  LDL.LU R238, [R1+0xa0] ;  /* 0x0000a00001ee7983 */ /* 0x0003680000300800 */
[----:B------:R-:W-:Y:S01]  /*b800*/  FADD.FTZ R74, R237, R0 ;  /* 0x00000000ed4a7221 */ /* 0x000fe20000010000 */
[-C--:B------:R-:W-:Y:S01]  /*b810*/  HMMA.16816.F32.BF16 R44, R76, R86.reuse, R44 ;  /* 0x000000564c2c723c */ /* 0x080fe2000004182c */
[----:B------:R1:W5:Y:S04]  /*b820*/  LDL.LU R237, [R1+0x9c] ;  /* 0x00009c0001ed7983 */ /* 0x0003680000300800 */
[----:B------:R-:W-:Y:S01]  /*b830*/  FADD.FTZ R2, R236, R72 ;  /* 0x00000048ec027221 */ /* 0x000fe20000010000 */
[C---:B------:R-:W-:Y:S01]  /*b840*/  HMMA.16816.F32.BF16 R48, R60.reuse, R86, R48 ;  /* 0x000000563c30723c */ /* 0x040fe20000041830 */
[----:B------:R1:W5:Y:S04]  /*b850*/  LDL.LU R236, [R1+0x98] ;  /* 0x0000980001ec7983 */ /* 0x0003680000300800 */
[----:B------:R-:W-:Y:S01]  /*b860*/  FADD.FTZ R0, R234, R73 ;  /* 0x00000049ea007221 */ /* 0x000fe20000010000 */
[-C--:B---3--:R-:W-:Y:S05]  /*b870*/  HMMA.16816.F32.BF16 R52, R60, R92.reuse, R52 ;  /* 0x0000005c3c34723c */ /* 0x088fea0000041834 */
[----:B------:R-:W-:Y:S01]  /*b880*/  FADD.FTZ R2, R232, R2 ;  /* 0x00000002e8027221 */ /* 0x000fe20000010000 */
[C---:B------:R-:W-:Y:S05]  /*b890*/  HMMA.16816.F32.BF16 R64, R76.reuse, R92, R64 ;  /* 0x0000005c4c40723c */ /* 0x040fea0000041840 */
[----:B------:R-:W-:Y:S01]  /*b8a0*/  FADD.FTZ R0, R230, R0 ;  /* 0x00000000e6007221 */ /* 0x000fe20000010000 */
[-C--:B------:R-:W-:Y:S05]  /*b8b0*/  HMMA.16816.F32.BF16 R68, R76, R94.reuse, R68 ;  /* 0x0000005e4c44723c */ /* 0x080fea0000041844 */
[----:B------:R-:W-:Y:S01]  /*b8c0*/  FADD.FTZ R2, R228, R2 ;  /* 0x00000002e4027221 */ /* 0x000fe20000010000 */
[----:B------:R-:W-:Y:S05]  /*b8d0*/  HMMA.16816.F32.BF16 R56, R60, R94, R56 ;  /* 0x0000005e3c38723c */ /* 0x000fea0000041838 */
[----:B------:R-:W-:Y:S01]  /*b8e0*/  FADD.FTZ R2, R249, R2 ;  /* 0x00000002f9027221 */ /* 0x000fe20000010000 */
[-C--:B------:R-:W-:Y:S05]  /*b8f0*/  HMMA.16816.F32.BF16 R144, R200, R152.reuse, R4 ;  /* 0x00000098c890723c */ /* 0x080fea0000041804 */
[----:B-1----:R-:W-:Y:S02]  /*b900*/  F2FP.BF16.F32.PACK_AB R198, R204, R80 ;  /* 0x00000050ccc6723e */ /* 0x002fe400000010ff */
[----:B------:R-:W-:Y:S01]  /*b910*/  FADD.FTZ R4, R235, R3 ;  /* 0x00000003eb047221 */ /* 0x000fe20000010000 */
[----:B------:R-:W-:Y:S01]  /*b920*/  FADD.FTZ R3, R233, R74 ;  /* 0x0000004ae9037221 */ /* 0x000fe20000010000 */
[----:B------:R1:W5:Y:S02]  /*b930*/  LDL.LU R235, [R1+0x94] ;  /* 0x0000940001eb7983 */ /* 0x0003640000300800 */
[----:B------:R-:W-:Y:S01]  /*b940*/  FADD.FTZ R4, R231, R4 ;  /* 0x00000004e7047221 */ /* 0x000fe20000010000 */
[----:B------:R-:W-:Y:S01]  /*b950*/  FADD.FTZ R3, R229, R3 ;  /* 0x00000003e5037221 */ /* 0x000fe20000010000 */
[----:B------:R1:W5:Y:S01]  /*b960*/  LDL.LU R234, [R1+0x90] ;  /* 0x0000900001ea7983 */ /* 0x0003620000300800 */
[----:B------:R-:W-:Y:S01]  /*b970*/  F2FP.BF16.F32.PACK_AB R199, R205, R75 ;  /* 0x0000004bcdc7723e */ /* 0x000fe200000010ff */
[----:B------:R-:W-:Y:S01]  /*b980*/  FADD.FTZ R4, R227, R4 ;  /* 0x00000004e3047221 */ /* 0x000fe20000010000 */
[----:B------:R-:W-:Y:S01]  /*b990*/  FADD.FTZ R5, R207, R0 ;  /* 0x00000000cf057221 */ /* 0x000fe20000010000 */
[----:B------:R1:W5:Y:S01]  /*b9a0*/  LDL.LU R233, [R1+0x8c] ;  /* 0x00008c0001e97983 */ /* 0x0003620000300800 */
[----:B------:R-:W-:Y:S01]  /*b9b0*/  FADD.FTZ R0, R246, R3 ;  /* 0x00000003f6007221 */ /* 0x000fe20000010000 */
[----:B------:R-:W-:Y:S01]  /*b9c0*/  FADD.FTZ R4, R209, R4 ;  /* 0x00000004d1047221 */ /* 0x000fe20000010000 */
[----:B------:R-:W-:Y:S01]  /*b9d0*/  FADD.FTZ R5, R161, R5 ;  /* 0x00000005a1057221 */ /* 0x000fe20000010000 */
[C---:B------:R-:W-:Y:S01]  /*b9e0*/  HMMA.16816.F32.BF16 R140, R196.reuse, R152, R8 ;  /* 0x00000098c48c723c */ /* 0x040fe20000041808 */
[----:B------:R1:W5:Y:S03]  /*b9f0*/  LDL.LU R232, [R1+0x88] ;  /* 0x0000880001e87983 */ /* 0x0003660000300800 */
[----:B------:R-:W-:Y:S01]  /*ba00*/  FADD.FTZ R3, R160, R0 ;  /* 0x00000000a0037221 */ /* 0x000fe20000010000 */
[----:B------:R1:W5:Y:S01]  /*ba10*/  LDL.LU R231, [R1+0x84] ;  /* 0x0000840001e77983 */ /* 0x0003620000300800 */
[-C--:B------:R-:W-:Y:S03]  /*ba20*/  HMMA.16816.F32.BF16 R148, R196, R154.reuse, R12 ;  /* 0x0000009ac494723c */ /* 0x080fe6000004180c */
[----:B------:R1:W5:Y:S02]  /*ba30*/  LDL.LU R230, [R1+0x80] ;  /* 0x0000800001e67983 */ /* 0x0003640000300800 */
[----:B------:R-:W-:Y:S01]  /*ba40*/  FADD.FTZ R9, R190, R5 ;  /* 0x00000005be097221 */ /* 0x000fe20000010000 */
[C---:B------:R-:W-:Y:S01]  /*ba50*/  HMMA.16816.F32.BF16 R152, R200.reuse, R154, R16 ;  /* 0x0000009ac898723c */ /* 0x040fe20000041810 */
[----:B------:R1:W5:Y:S04]  /*ba60*/  LDL.LU R229, [R1+0x7c] ;  /* 0x00007c0001e57983 */ /* 0x0003680000300800 */
[----:B------:R1:W5:Y:S01]  /*ba70*/  LDL.LU R228, [R1+0x78] ;  /* 0x0000780001e47983 */ /* 0x0003620000300800 */
[-C--:B------:R-:W-:Y:S03]  /*ba80*/  HMMA.16816.F32.BF16 R160, R200, R164.reuse, R20 ;  /* 0x000000a4c8a0723c */ /* 0x080fe60000041814 */
[----:B------:R1:W5:Y:S02]  /*ba90*/  LDL.LU R227, [R1+0x74] ;  /* 0x0000740001e37983 */ /* 0x0003640000300800 */
[----:B------:R-:W-:Y:S01]  /*baa0*/  FADD.FTZ R0, R158, R2 ;  /* 0x000000029e007221 */ /* 0x000fe20000010000 */
[----:B------:R-:W-:Y:S01]  /*bab0*/  FADD.FTZ R8, R157, R3 ;  /* 0x000000039d087221 */ /* 0x000fe20000010000 */
[----:B------:R-:W-:Y:S02]  /*bac0*/  FADD.FTZ R2, R159, R4 ;  /* 0x000000049f027221 */ /* 0x000fe40000010000 */
[----:B------:R-:W3:Y:S02]  /*bad0*/  LDSM.16.MT88.4 R4, [R225+0xb800] ;  /* 0x00b80000e104783b */ /* 0x000ee40000004200 */
[----:B------:R-:W-:Y:S01]  /*bae0*/  FADD.FTZ R3, R156, R0 ;  /* 0x000000009c037221 */ /* 0x000fe20000010000 */
[----:B------:R-:W-:Y:S01]  /*baf0*/  FADD.FTZ R0, R252, R2 ;  /* 0x00000002fc007221 */ /* 0x000fe20000010000 */
[C---:B------:R-:W-:Y:S04]  /*bb00*/  HMMA.16816.F32.BF16 R156, R196.reuse, R164, R24 ;  /* 0x000000a4c49c723c */ /* 0x040fe80000041818 */
[----:B------:R-:W-:Y:S01]  /*bb10*/  FADD.FTZ R2, R195, R9 ;  /* 0x00000009c3027221 */ /* 0x000fe20000010000 */
[----:B------:R-:W-:Y:S01]  /*bb20*/  FADD.FTZ R8, R193, R8 ;  /* 0x00000008c1087221 */ /* 0x000fe20000010000 */
[-C--:B------:R-:W-:Y:S05]  /*bb30*/  HMMA.16816.F32.BF16 R168, R196, R166.reuse, R28 ;  /* 0x000000a6c4a8723c */ /* 0x080fea000004181c */
[----:B------:R-:W-:Y:S01]  /*bb40*/  FADD.FTZ R3, R191, R3 ;  /* 0x00000003bf037221 */ /* 0x000fe20000010000 */
[----:B------:R-:W-:Y:S01]  /*bb50*/  FADD.FTZ R0, R251, R0 ;  /* 0x00000000fb007221 */ /* 0x000fe20000010000 */
[----:B------:R-:W-:Y:S01]  /*bb60*/  FADD.FTZ R2, R250, R2 ;  /* 0x00000002fa027221 */ /* 0x000fe20000010000 */
[----:B------:R-:W-:Y:S01]  /*bb70*/  FADD.FTZ R8, R194, R8 ;  /* 0x00000008c2087221 */ /* 0x000fe20000010000 */
[C---:B------:R-:W-:Y:S04]  /*bb80*/  HMMA.16816.F32.BF16 R164, R200.reuse, R166, R32 ;  /* 0x000000a6c8a4723c */ /* 0x040fe80000041820 */
[----:B------:R-:W-:Y:S01]  /*bb90*/  FADD.FTZ R3, R179, R3 ;  /* 0x00000003b3037221 */ /* 0x000fe20000010000 */
[----:B------:R-:W-:Y:S01]  /*bba0*/  FADD.FTZ R9, R244, R0 ;  /* 0x00000000f4097221 */ /* 0x000fe20000010000 */
[----:B------:R-:W-:Y:S01]  /*bbb0*/  FADD.FTZ R0, R208, R2 ;  /* 0x00000002d0007221 */ /* 0x000fe20000010000 */
[----:B------:R-:W-:Y:S01]  /*bbc0*/  FADD.FTZ R2, R192, R8 ;  /* 0x00000008c0027221 */ /* 0x000fe20000010000 */
[----:B------:R-:W-:Y:S03]  /*bbd0*/  FADD.FTZ R3, R178, R3 ;  /* 0x00000003b2037221 */ /* 0x000fe60000010000 */
[----:B------:R-:W-:Y:S01]  /*bbe0*/  FADD.FTZ R9, R177, R9 ;  /* 0x00000009b1097221 */ /* 0x000fe20000010000 */
[----:B------:R-:W-:Y:S01]  /*bbf0*/  FADD.FTZ R8, R176, R0 ;  /* 0x00000000b0087221 */ /* 0x000fe20000010000 */
[----:B------:R-:W-:Y:S01]  /*bc00*/  FADD.FTZ R0, R175, R2 ;  /* 0x00000002af007221 */ /* 0x000fe20000010000 */
[-C--:B------:R-:W-:Y:S03]  /*bc10*/  HMMA.16816.F32.BF16 R176, R200, R180.reuse, R36 ;  /* 0x000000b4c8b0723c */ /* 0x080fe60000041824 */
[----:B------:R-:W-:Y:S01]  /*bc20*/  FADD.FTZ R2, R173, R3 ;  /* 0x00000003ad027221 */ /* 0x000fe20000010000 */
        /* <DEDUP_REMOVED lines=8> */
[-C--:B------:R-:W-:Y:S04]  /*bcb0*/  HMMA.16816.F32.BF16 R184, R196, R182.reuse, R44 ;  /* 0x000000b6c4b8723c */ /* 0x080fe8000004182c */
[----:B------:R-:W-:Y:S01]  /*bcc0*/  FADD.FTZ R2, R127, R0 ;  /* 0x000000007f027221 */ /* 0x000fe20000010000 */
[----:B------:R-:W-:Y:S01]  /*bcd0*/  FADD.FTZ R0, R189, R3 ;  /* 0x00000003bd007221 */ /* 0x000fe20000010000 */
[C---:B------:R-:W-:Y:S05]  /*bce0*/  HMMA.16816.F32.BF16 R180, R200.reuse, R182, R48 ;  /* 0x000000b6c8b4723c */ /* 0x040fea0000041830 */
[----:B------:R-:W-:Y:S01]  /*bcf0*/  FADD.FTZ R9, R188, R9 ;  /* 0x00000009bc097221 */ /* 0x000fe20000010000 */
[-C--:B---3--:R-:W-:Y:S05]  /*bd00*/  HMMA.16816.F32.BF16 R192, R200, R4.reuse, R52 ;  /* 0x00000004c8c0723c */ /* 0x088fea0000041834 */
        /* <DEDUP_REMOVED lines=16> */
[----:B------:R-:W-:Y:S01]  /*be10*/  FADD.FTZ R2, R112, R9 ;  /* 0x0000000970027221 */ /* 0x000fe20000010000 */
[----:B------:R-:W-:Y:S04]  /*be20*/  HMMA.16816.F32.BF16 R200, R200, R6, R56 ;  /* 0x00000006c8c8723c */ /* 0x000fe80000041838 */
        /* <DEDUP_REMOVED lines=17> */
[----:B----4-:R-:W-:Y:S01]  /*bf40*/  MOV R138, R132 ;  /* 0x00000084008a7202 */ /* 0x010fe20000000f00 */
[----:B------:R-:W-:Y:S01]  /*bf50*/  FADD.FTZ R245, R204, R2 ;  /* 0x00000002ccf57221 */ /* 0x000fe20000010000 */
[----:B------:R-:W-:Y:S01]  /*bf60*/  FADD.FTZ R247, R205, R0 ;  /* 0x00000000cdf77221 */ /* 0x000fe20000010000 */
[----:B------:R-:W-:Y:S02]  /*bf70*/  MOV R137, R134 ;  /* 0x0000008600897202 */ /* 0x000fe40000000f00 */
[----:B--2---:R-:W-:Y:S02]  /*bf80*/  MOV R133, R135 ;  /* 0x0000008700857202 */ /* 0x004fe40000000f00 */
[----:B------:R-:W-:Y:S02]  /*bf90*/  MOV R3, R136 ;  /* 0x0000008800037202 */ /* 0x000fe40000000f00 */
[----:B------:R-:W-:Y:S01]  /*bfa0*/  IADD3 R243, R243, -0x1, RZ ;  /* 0xfffffffff3f37810 */ /* 0x000fe20007ffe0ff */
[----:B-1----:R-:W-:Y:S06]  /*bfb0*/  @P0 BRA `(.L_x_3) ;  /* 0xffffffb800240947 */ /* 0x002fec000383ffff */
.L_x_2:
[----:B------:R-:W1:Y:S01]  /*bfc0*/  SHFL.BFLY PT, R3, R244, 0x2, 0x1f ;  /* 0x0c401f00f4037f89 */ /* 0x000e6200000e0000 */
[----:B------:R-:W2:Y:S01]  /*bfd0*/  S2UR UR4, SR_CgaCtaId ;  /* 0x00000000000479c3 */ /* 0x000ea20000008800 */
[----:B------:R-:W-:Y:S01]  /*bfe0*/  UMOV UR5, 0x400 ;  /* 0x0000040000057882 */ /* 0x000fe20000000000 */
[----:B------:R-:W-:Y:S01]  /*bff0*/  UMOV UR16, URZ ;  /* 0x0000003f00107c82 */ /* 0x000fe20008000000 */
[----:B------:R-:W3:Y:S01]  /*c000*/  SHFL.BFLY PT, R2, R246, 0x2, 0x1f ;  /* 0x0c401f00f6027f89 */ /* 0x000ee200000e0000 */
[----:B------:R-:W-:Y:S01]  /*c010*/  UMOV UR17, URZ ;  /* 0x0000003f00117c82 */ /* 0x000fe20008000000 */
[----:B------:R-:W-:Y:S02]  /*c020*/  BSSY B0, `(.L_x_6) ;  /* 0x0000131000007945 */ /* 0x000fe40003800000 */
[----:B------:R-:W4:Y:S01]  /*c030*/  SHFL.BFLY PT, R0, R245, 0x2, 0x1f ;  /* 0x0c401f00f5007f89 */ /* 0x000f2200000e0000 */
[----:B------:R-:W4:Y:S03]  /*c040*/  S2UR UR12, SR_CTAID.Y ;  /* 0x00000000000c79c3 */ /* 0x000f260000002600 */
[----:B------:R-:W4:Y:S01]  /*c050*/  SHFL.BFLY PT, R5, R247, 0x2, 0x1f ;  /* 0x0c401f00f7057f89 */ /* 0x000f2200000e0000 */
[----:B------:R-:W4:Y:S04]  /*c060*/  S2R R9, SR_TID.X ;  /* 0x0000000000097919 */ /* 0x000f280000002100 */
[----:B------:R-:W4:Y:S01]  /*c070*/  S2UR UR10, SR_CTAID.X ;  /* 0x00000000000a79c3 */ /* 0x000f220000002500 */
[----:B------:R-:W4:Y:S01]  /*c080*/  S2R R41, SR_TID.X ;  /* 0x0000000000297919 */ /* 0x000f220000002100 */
[----:B-1----:R-:W-:Y:S01]  /*c090*/  FADD.FTZ R3, R3, R244 ;  /* 0x000000f403037221 */ /* 0x002fe20000010000 */
[----:B--2---:R-:W-:-:S05]  /*c0a0*/  ULEA UR4, UR4, UR5, 0x18 ;  /* 0x0000000504047291 */ /* 0x004fca000f8ec03f */
[----:B------:R-:W1:Y:S01]  /*c0b0*/  S2UR UR11, SR_CTAID.Z ;  /* 0x00000000000b79c3 */ /* 0x000e620000002700 */
[----:B---3--:R-:W-:Y:S01]  /*c0c0*/  FADD.FTZ R2, R2, R246 ;  /* 0x000000f602027221 */ /* 0x008fe20000010000 */
[----:B------:R-:W2:Y:S01]  /*c0d0*/  SHFL.BFLY PT, R7, R3, 0x1, 0x1f ;  /* 0x0c201f0003077f89 */ /* 0x000ea200000e0000 */
[----:B------:R-:W-:Y:S01]  /*c0e0*/  ULDC.U8 UR5, c[0x0][0x3d8] ;  /* 0x0000f60000057ab9 */ /* 0x000fe20000000000 */
[----:B----4-:R-:W-:Y:S02]  /*c0f0*/  FADD.FTZ R0, R0, R245 ;  /* 0x000000f500007221 */ /* 0x010fe40000010000 */
[----:B------:R-:W3:Y:S01]  /*c100*/  SHFL.BFLY PT, R6, R2, 0x1, 0x1f ;  /* 0x0c201f0002067f89 */ /* 0x000ee200000e0000 */
[----:B------:R-:W-:Y:S01]  /*c110*/  UISETP.NE.AND UP1, UPT, UR5, URZ, UPT ;  /* 0x0000003f0500728c */ /* 0x000fe2000bf25270 */
[----:B------:R-:W-:Y:S02]  /*c120*/  FADD.FTZ R5, R5, R247 ;  /* 0x000000f705057221 */ /* 0x000fe40000010000 */
[----:B------:R-:W4:Y:S04]  /*c130*/  SHFL.BFLY PT, R4, R0, 0x1, 0x1f ;  /* 0x0c201f0000047f89 */ /* 0x000f2800000e0000 */
[----:B------:R-:W1:Y:S01]  /*c140*/  SHFL.BFLY PT, R8, R5, 0x1, 0x1f ;  /* 0x0c201f0005087f89 */ /* 0x000e6200000e0000 */
[----:B------:R-:W-:Y:S01]  /*c150*/  SHF.R.S32.HI R42, RZ, 0x1f, R41 ;  /* 0x0000001fff2a7819 */ /* 0x000fe20000011429 */
[----:B--2---:R-:W-:-:S03]  /*c160*/  FADD.FTZ R38, R3, R7 ;  /* 0x0000000703267221 */ /* 0x004fc60000010000 */
[----:B------:R-:W-:Y:S01]  /*c170*/  LEA.HI R42, R42, R41, RZ, 0x3 ;  /* 0x000000292a2a7211 */ /* 0x000fe200078f18ff */
[----:B---3--:R-:W-:Y:S01]  /*c180*/  FADD.FTZ R37, R2, R6 ;  /* 0x0000000602257221 */ /* 0x008fe20000010000 */
[----:B------:R-:W-:Y:S02]  /*c190*/  SHF.R.S32.HI R2, RZ, 0x1f, R9 ;  /* 0x0000001fff027819 */ /* 0x000fe40000011409 */
[----:B------:R-:W-:Y:S01]  /*c1a0*/  FSETP.NE.FTZ.AND P5, PT, R38, RZ, PT ;  /* 0x000000ff2600720b */ /* 0x000fe20003fb5000 */
[----:B----4-:R-:W-:Y:S01]  /*c1b0*/  FADD.FTZ R39, R0, R4 ;  /* 0x0000000400277221 */ /* 0x010fe20000010000 */
[CC--:B------:R-:W-:Y:S02]  /*c1c0*/  LEA.HI R4, R2.reuse, R9.reuse, RZ, 0x2 ;  /* 0x0000000902047211 */ /* 0x0c0fe400078f10ff */
[----:B------:R-:W-:Y:S01]  /*c1d0*/  LEA.HI R2, R2, R9, RZ, 0x5 ;  /* 0x0000000902027211 */ /* 0x000fe200078f28ff */
[----:B-1----:R-:W-:Y:S01]  /*c1e0*/  FADD.FTZ R40, R5, R8 ;  /* 0x0000000805287221 */ /* 0x002fe20000010000 */
[----:B------:R-:W-:-:S02]  /*c1f0*/  MOV R0, 0x3f800000 ;  /* 0x3f80000000007802 */ /* 0x000fc40000000f00 */
[----:B------:R-:W-:Y:S02]  /*c200*/  SHF.R.S32.HI R6, RZ, 0x5, R2 ;  /* 0x00000005ff067819 */ /* 0x000fe40000011402 */
[----:B------:R-:W-:Y:S02]  /*c210*/  LOP3.LUT R2, R2, 0xffffffe0, RZ, 0xc0, !PT ;  /* 0xffffffe002027812 */ /* 0x000fe400078ec0ff */
[----:B------:R-:W-:Y:S01]  /*c220*/  FSETP.NE.FTZ.AND P4, PT, R37, RZ, PT ;  /* 0x000000ff2500720b */ /* 0x000fe20003f95000 */
[----:B------:R-:W1:Y:S01]  /*c230*/  @P5 MUFU.RCP R0, R38 ;  /* 0x0000002600005308 */ /* 0x000e620000001000 */
[----:B------:R-:W-:Y:S02]  /*c240*/  FSETP.NE.FTZ.AND P3, PT, R39, RZ, PT ;  /* 0x000000ff2700720b */ /* 0x000fe40003f75000 */
[----:B------:R-:W-:Y:S02]  /*c250*/  LOP3.LUT R3, R42, 0xfffffff8, RZ, 0xc0, !PT ;  /* 0xfffffff82a037812 */ /* 0x000fe400078ec0ff */
[----:B------:R-:W-:-:S02]  /*c260*/  IADD3 R2, -R2, R9, RZ ;  /* 0x0000000902027210 */ /* 0x000fc40007ffe1ff */
[----:B------:R-:W-:Y:S02]  /*c270*/  IADD3 R41, -R3, R41, RZ ;  /* 0x0000002903297210 */ /* 0x000fe40007ffe1ff */
[----:B------:R-:W-:Y:S02]  /*c280*/  LOP3.LUT P6, RZ, R2, 0x3, RZ, 0xc0, !PT ;  /* 0x0000000302ff7812 */ /* 0x000fe400078cc0ff */
[----:B------:R-:W-:Y:S02]  /*c290*/  MOV R3, 0x3f800000 ;  /* 0x3f80000000037802 */ /* 0x000fe40000000f00 */
[----:B------:R-:W-:Y:S02]  /*c2a0*/  MOV R2, 0x3f800000 ;  /* 0x3f80000000027802 */ /* 0x000fe40000000f00 */
[----:B------:R-:W-:Y:S02]  /*c2b0*/  LOP3.LUT R7, R4, 0x3ffffffc, RZ, 0xc0, !PT ;  /* 0x3ffffffc04077812 */ /* 0x000fe400078ec0ff */
[----:B------:R-:W2:Y:S01]  /*c2c0*/  @P4 MUFU.RCP R3, R37 ;  /* 0x0000002500034308 */ /* 0x000ea20000001000 */
[----:B------:R-:W-:Y:S01]  /*c2d0*/  FSETP.NE.FTZ.AND P0, PT, R40, RZ, PT ;  /* 0x000000ff2800720b */ /* 0x000fe20003f15000 */
[C---:B-1----:R-:W-:Y:S01]  /*c2e0*/  FMUL.FTZ R144, R0.reuse, R144 ;  /* 0x0000009000907220 */ /* 0x042fe20000410000 */
[----:B------:R-:W-:Y:S01]  /*c2f0*/  IADD3 R7, -R7, R9, RZ ;  /* 0x0000000907077210 */ /* 0x000fe20007ffe1ff */
[C---:B------:R-:W-:Y:S01]  /*c300*/  FMUL.FTZ R152, R0.reuse, R152 ;  /* 0x0000009800987220 */ /* 0x040fe20000410000 */
[C---:B------:R-:W-:Y:S01]  /*c310*/  FMUL.FTZ R153, R0.reuse, R153 ;  /* 0x0000009900997220 */ /* 0x040fe20000410000 */
[----:B------:R-:W-:Y:S01]  /*c320*/  FMUL.FTZ R160, R0, R160 ;  /* 0x000000a000a07220 */ /* 0x000fe20000410000 */
[----:B------:R-:W-:Y:S01]  /*c330*/  LEA R7, R6, R7, 0x9 ;  /* 0x0000000706077211 */ /* 0x000fe200078e48ff */
[----:B------:R-:W1:Y:S01]  /*c340*/  @P3 MUFU.RCP R2, R39 ;  /* 0x0000002700023308 */ /* 0x000e620000001000 */
[C---:B------:R-:W-:Y:S01]  /*c350*/  FMUL.FTZ R6, R0.reuse, R145 ;  /* 0x0000009100067220 */ /* 0x040fe20000410000 */
        /* <DEDUP_REMOVED lines=10> */
[----:B------:R-:W-:Y:S01]  /*c400*/  FMUL.FTZ R19, R0, R201 ;  /* 0x000000c900137220 */ /* 0x000fe20000410000 */
[----:B------:R-:W-:Y:S01]  /*c410*/  MOV R0, 0x3f800000 ;  /* 0x3f80000000007802 */ /* 0x000fe20000000f00 */
[C---:B--2---:R-:W-:Y:S01]  /*c420*/  FMUL.FTZ R146, R3.reuse, R146 ;  /* 0x0000009203927220 */ /* 0x044fe20000410000 */
[C---:B------:R-:W-:Y:S01]  /*c430*/  FMUL.FTZ R5, R3.reuse, R147 ;  /* 0x0000009303057220 */ /* 0x040fe20000410000 */
[C---:B------:R-:W-:Y:S01]  /*c440*/  FMUL.FTZ R154, R3.reuse, R154 ;  /* 0x0000009a039a7220 */ /* 0x040fe20000410000 */
[C---:B------:R-:W-:Y:S01]  /*c450*/  FMUL.FTZ R8, R3.reuse, R155 ;  /* 0x0000009b03087220 */ /* 0x040fe20000410000 */
[C---:B------:R-:W-:Y:S01]  /*c460*/  FMUL.FTZ R162, R3.reuse, R162 ;  /* 0x000000a203a27220 */ /* 0x040fe20000410000 */
[----:B------:R-:W2:Y:S01]  /*c470*/  @P0 MUFU.RCP R0, R40 ;  /* 0x0000002800000308 */ /* 0x000ea20000001000 */
        /* <DEDUP_REMOVED lines=11> */
[C---:B-1----:R-:W-:Y:S01]  /*c530*/  FMUL.FTZ R140, R2.reuse, R140 ;  /* 0x0000008c028c7220 */ /* 0x042fe20000410000 */
        /* <DEDUP_REMOVED lines=15> */
[--C-:B------:R-:W-:Y:S01]  /*c630*/  SHF.R.S32.HI R3, RZ, 0x2, R4.reuse ;  /* 0x00000002ff037819 */ /* 0x100fe20000011404 */
[C---:B--2---:R-:W-:Y:S01]  /*c640*/  FMUL.FTZ R143, R0.reuse, R143 ;  /* 0x0000008f008f7220 */ /* 0x044fe20000410000 */
[----:B------:R-:W-:Y:S01]  /*c650*/  SHF.R.S32.HI R2, RZ, 0x1f, R4 ;  /* 0x0000001fff027819 */ /* 0x000fe20000011404 */
[C---:B------:R-:W-:Y:S01]  /*c660*/  FMUL.FTZ R10, R0.reuse, R142 ;  /* 0x0000008e000a7220 */ /* 0x040fe20000410000 */
[C---:B------:R-:W-:Y:S01]  /*c670*/  FMUL.FTZ R151, R0.reuse, R151 ;  /* 0x0000009700977220 */ /* 0x040fe20000410000 */
[----:B------:R-:W-:Y:S01]  /*c680*/  FMUL.FTZ R16, R0, R150 ;  /* 0x0000009600107220 */ /* 0x000fe20000410000 */
[----:B------:R-:W-:Y:S01]  /*c690*/  LEA.HI R2, R2, R3, RZ, 0x3 ;  /* 0x0000000302027211 */ /* 0x000fe200078f18ff */
[C---:B------:R-:W-:Y:S01]  /*c6a0*/  FMUL.FTZ R159, R0.reuse, R159 ;  /* 0x0000009f009f7220 */ /* 0x040fe20000410000 */
[C---:B------:R-:W-:Y:S01]  /*c6b0*/  FMUL.FTZ R22, R0.reuse, R158 ;  /* 0x0000009e00167220 */ /* 0x040fe20000410000 */
[----:B------:R-:W-:Y:S01]  /*c6c0*/  FMUL.FTZ R171, R0, R171 ;  /* 0x000000ab00ab7220 */ /* 0x000fe20000410000 */
[----:B------:R-:W-:Y:S01]  /*c6d0*/  LOP3.LUT R2, R2, 0xfffffff8, RZ, 0xc0, !PT ;  /* 0xfffffff802027812 */ /* 0x000fe200078ec0ff */
        /* <DEDUP_REMOVED lines=9> */
[----:B------:R-:W-:Y:S01]  /*c770*/  IMAD.IADD R0, R3, 0x1, -R2 ;  /* 0x0000000103007824 */ /* 0x000fe200078e0a02 */
[----:B------:R-:W-:-:S02]  /*c780*/  F2FP.BF16.F32.PACK_AB R6, R6, R144 ;  /* 0x000000900606723e */ /* 0x000fc400000010ff */
[----:B------:R-:W-:Y:S02]  /*c790*/  F2FP.BF16.F32.PACK_AB R5, R5, R146 ;  /* 0x000000920505723e */ /* 0x000fe400000010ff */
[C---:B------:R-:W-:Y:S02]  /*c7a0*/  SHF.L.U32 R2, R0.reuse, 0x6, RZ ;  /* 0x0000000600027819 */ /* 0x040fe400000006ff */
[----:B------:R-:W-:Y:S02]  /*c7b0*/  LOP3.LUT R3, R0, 0x1, RZ, 0xc0, !PT ;  /* 0x0000000100037812 */ /* 0x000fe400078ec0ff */
[----:B------:R-:W-:Y:S02]  /*c7c0*/  LOP3.LUT R2, R2, 0x1c0, RZ, 0xc0, !PT ;  /* 0x000001c002027812 */ /* 0x000fe400078ec0ff */
[----:B------:R-:W-:Y:S02]  /*c7d0*/  ISETP.NE.U32.AND P1, PT, R3, 0x1, PT ;  /* 0x000000010300780c */ /* 0x000fe40003f25070 */
[----:B------:R-:W-:-:S02]  /*c7e0*/  LEA.HI R2, R2, R2, RZ, 0x1d ;  /* 0x0000000202027211 */ /* 0x000fc400078fe8ff */
[----:B------:R-:W-:Y:S02]  /*c7f0*/  MOV R3, 0xfffffff0 ;  /* 0xfffffff000037802 */ /* 0x000fe40000000f00 */
[----:B------:R-:W-:Y:S02]  /*c800*/  LEA R2, R7, R2, 0x1 ;  /* 0x0000000207027211 */ /* 0x000fe400078e08ff */
[----:B------:R-:W-:Y:S02]  /*c810*/  SEL R7, R3, 0x10, !P1 ;  /* 0x0000001003077807 */ /* 0x000fe40004800000 */
[----:B------:R-:W-:Y:S01]  /*c820*/  LEA R2, R2, UR4, 0x1 ;  /* 0x0000000402027c11 */ /* 0x000fe2000f8e08ff */
[----:B------:R-:W-:Y:S01]  /*c830*/  ULDC.U8 UR4, c[0x0][0x3d9] ;  /* 0x0000f64000047ab9 */ /* 0x000fe20000000000 */
[----:B------:R-:W-:Y:S01]  /*c840*/  R2P PR, R0, 0x6 ;  /* 0x0000000600007804 */ /* 0x000fe20000000000 */
[----:B------:R-:W-:Y:S01]  /*c850*/  UISETP.NE.AND UP0, UPT, UR4, URZ, UPT ;  /* 0x0000003f0400728c */ /* 0x000fe2000bf05270 */
[----:B------:R-:W-:Y:S01]  /*c860*/  F2FP.BF16.F32.PACK_AB R4, R153, R152 ;  /* 0x000000989904723e */ /* 0x000fe200000010ff */
[----:B------:R-:W-:Y:S01]  /*c870*/  STS [R2], R6 ;  /* 0x0000000602007388 */ /* 0x000fe20000000800 */
[----:B------:R-:W-:Y:S01]  /*c880*/  IADD3 R3, R2, R7, RZ ;  /* 0x0000000702037210 */ /* 0x000fe20007ffe0ff */
[----:B------:R-:W-:Y:S01]  /*c890*/  UISETP.NE.OR UP2, UPT, UR4, URZ, !UP1 ;  /* 0x0000003f0400728c */ /* 0x000fe2000cf45670 */
[----:B------:R-:W-:Y:S01]  /*c8a0*/  MOV R0, 0x20 ;  /* 0x0000002000007802 */ /* 0x000fe20000000f00 */
[----:B------:R-:W-:Y:S01]  /*c8b0*/  STS [R2+0x400], R5 ;  /* 0x0004000502007388 */ /* 0x000fe20000000800 */
[----:B------:R-:W-:-:S02]  /*c8c0*/  F2FP.BF16.F32.PACK_AB R8, R8, R154 ;  /* 0x0000009a0808723e */ /* 0x000fc400000010ff */
[----:B------:R-:W-:Y:S01]  /*c8d0*/  F2FP.BF16.F32.PACK_AB R9, R9, R140 ;  /* 0x0000008c0909723e */ /* 0x000fe200000010ff */
[----:B------:R1:W-:Y:S01]  /*c8e0*/  STS [R3], R4 ;  /* 0x0000000403007388 */ /* 0x0003e20000000800 */
[----:B------:R-:W-:Y:S01]  /*c8f0*/  F2FP.BF16.F32.PACK_AB R10, R143, R10 ;  /* 0x0000000a8f0a723e */ /* 0x000fe200000010ff */
[----:B------:R-:W-:Y:S01]  /*c900*/  @UP0 ULDC.64 UR8, c[0x0][0x2c0] ;  /* 0x0000b00000080ab9 */ /* 0x000fe20000000a00 */
[----:B------:R-:W-:Y:S01]  /*c910*/  F2FP.BF16.F32.PACK_AB R17, R17, R148 ;  /* 0x000000941111723e */ /* 0x000fe200000010ff */
[----:B------:R2:W-:Y:S01]  /*c920*/  STS [R3+0x400], R8 ;  /* 0x0004000803007388 */ /* 0x0005e20000000800 */
[----:B------:R-:W-:Y:S01]  /*c930*/  F2FP.BF16.F32.PACK_AB R16, R151, R16 ;  /* 0x000000109710723e */ /* 0x000fe200000010ff */
[----:B------:R-:W-:Y:S01]  /*c940*/  @UP0 UIMAD UR8, UR9, UR8, URZ ;  /* 0x00000008090802a4 */ /* 0x000fe2000f8e023f */
[----:B------:R-:W-:Y:S01]  /*c950*/  F2FP.BF16.F32.PACK_AB R15, R15, R160 ;  /* 0x000000a00f0f723e */ /* 0x000fe200000010ff */
[----:B------:R-:W-:Y:S01]  /*c960*/  STS [R2+0x2000], R9 ;  /* 0x0020000902007388 */ /* 0x000fe20000000800 */
[----:B------:R-:W-:Y:S01]  /*c970*/  F2FP.BF16.F32.PACK_AB R14, R14, R162 ;  /* 0x000000a20e0e723e */ /* 0x000fe200000010ff */
[----:B------:R-:W-:Y:S01]  /*c980*/  @!UP0 ULDC UR6, c[0x0][0x2e4] ;  /* 0x0000b90000068ab9 */ /* 0x000fe20000000800 */
[----:B------:R-:W-:Y:S01]  /*c990*/  F2FP.BF16.F32.PACK_AB R13, R13, R164 ;  /* 0x000000a40d0d723e */ /* 0x000fe200000010ff */
[----:B------:R3:W-:Y:S01]  /*c9a0*/  STS [R2+0x2400], R10 ;  /* 0x0024000a02007388 */ /* 0x0007e20000000800 */
[----:B------:R-:W-:Y:S01]  /*c9b0*/  F2FP.BF16.F32.PACK_AB R21, R21, R166 ;  /* 0x000000a61515723e */ /* 0x000fe200000010ff */
[----:B------:R-:W-:Y:S01]  /*c9c0*/  @!UP0 ULDC UR9, c[0x0][0x2c4] ;  /* 0x0000b10000098ab9 */ /* 0x000fe20000000800 */
[----:B------:R-:W-:Y:S01]  /*c9d0*/  F2FP.BF16.F32.PACK_AB R23, R23, R156 ;  /* 0x0000009c1717723e */ /* 0x000fe200000010ff */
[----:B------:R-:W-:Y:S01]  /*c9e0*/  STS [R3+0x2000], R17 ;  /* 0x0020001103007388 */ /* 0x000fe20000000800 */
[----:B------:R-:W-:Y:S01]  /*c9f0*/  F2FP.BF16.F32.PACK_AB R22, R159, R22 ;  /* 0x000000169f16723e */ /* 0x000fe200000010ff */
[----:B------:R-:W-:Y:S01]  /*ca00*/  @!UP0 USEL UR8, UR9, UR6, !UP1 ;  /* 0x0000000609088287 */ /* 0x000fe2000c800000 */
[----:B------:R-:W-:Y:S01]  /*ca10*/  F2FP.BF16.F32.PACK_AB R30, R30, R168 ;  /* 0x000000a81e1e723e */ /* 0x000fe200000010ff */
[----:B------:R4:W-:Y:S01]  /*ca20*/  STS [R3+0x2400], R16 ;  /* 0x0024001003007388 */ /* 0x0009e20000000800 */
[----:B------:R-:W-:Y:S01]  /*ca30*/  F2FP.BF16.F32.PACK_AB R29, R171, R29 ;  /* 0x0000001dab1d723e */ /* 0x000fe200000010ff */
[----:B------:R-:W-:Y:S01]  /*ca40*/  @!UP0 ULDC UR5, c[0x0][0x270] ;  /* 0x00009c0000058ab9 */ /* 0x000fe20000000800 */
[----:B------:R-:W-:Y:S01]  /*ca50*/  F2FP.BF16.F32.PACK_AB R28, R28, R176 ;  /* 0x000000b01c1c723e */ /* 0x000fe200000010ff */
[----:B------:R-:W-:Y:S01]  /*ca60*/  @UP0 UMOV UR7, 0x1 ;  /* 0x0000000100070882 */ /* 0x000fe20000000000 */
[----:B-1----:R-:W-:Y:S01]  /*ca70*/  SEL R4, R0, 0xffffffe0, !P1 ;  /* 0xffffffe000047807 */ /* 0x002fe20004800000 */
[C---:B------:R-:W-:Y:S01]  /*ca80*/  VIADD R0, R2.reuse, 0x40 ;  /* 0x0000004002007836 */ /* 0x040fe20000000000 */
[C---:B------:R-:W-:Y:S01]  /*ca90*/  @P2 IADD3 R0, R2.reuse, -0x40, RZ ;  /* 0xffffffc002002810 */ /* 0x040fe20007ffe0ff */
[----:B------:R-:W-:Y:S01]  /*caa0*/  @!UP0 UIMAD UR7, UR8, UR5, URZ ;  /* 0x00000005080782a4 */ /* 0x000fe2000f8e023f */
[-C--:B------:R-:W-:Y:S01]  /*cab0*/  IADD3 R6, R2, R4.reuse, RZ ;  /* 0x0000000402067210 */ /* 0x080fe20007ffe0ff */
[----:B--2---:R-:W1:Y:S01]  /*cac0*/  @P4 LDC R8, c[0x0][0x2e8] ;  /* 0x0000ba00ff084b82 */ /* 0x004e620000000800 */
[----:B------:R-:W-:Y:S01]  /*cad0*/  IADD3 R5, R3, R4, RZ ;  /* 0x0000000403057210 */ /* 0x000fe20007ffe0ff */
[----:B------:R-:W-:Y:S01]  /*cae0*/  UIMAD UR6, UR12, UR7, URZ ;  /* 0x000000070c0672a4 */ /* 0x000fe2000f8e023f */
[----:B------:R-:W-:Y:S01]  /*caf0*/  F2FP.BF16.F32.PACK_AB R27, R27, R178 ;  /* 0x000000b21b1b723e */ /* 0x000fe200000010ff */
[----:B------:R-:W-:Y:S01]  /*cb00*/  STS [R6], R15 ;  /* 0x0000000f06007388 */ /* 0x000fe20000000800 */
[----:B------:R-:W-:Y:S01]  /*cb10*/  F2FP.BF16.F32.PACK_AB R25, R25, R180 ;  /* 0x000000b41919723e */ /* 0x000fe200000010ff */
[----:B------:R-:W-:Y:S01]  /*cb20*/  @UP0 ULDC UR13, c[0x0][0x2c0] ;  /* 0x0000b000000d0ab9 */ /* 0x000fe20000000800 */
[----:B---3--:R-:W-:Y:S01]  /*cb30*/  IADD3 R2, R0, 0x400, RZ ;  /* 0x0000040000027810 */ /* 0x008fe20007ffe0ff */
[----:B------:R-:W-:Y:S01]  /*cb40*/  STS [R6+0x400], R14 ;  /* 0x0004000e06007388 */ /* 0x000fe20000000800 */
[----:B------:R-:W-:Y:S01]  /*cb50*/  F2FP.BF16.F32.PACK_AB R24, R24, R182 ;  /* 0x000000b61818723e */ /* 0x000fe200000010ff */
[----:B------:R-:W-:Y:S01]  /*cb60*/  @!UP2 ULDC UR4, c[0x0][0x2c4] ;  /* 0x0000b1000004aab9 */ /* 0x000fe20000000800 */
[----:B------:R-:W-:Y:S01]  /*cb70*/  F2FP.BF16.F32.PACK_AB R26, R26, R172 ;  /* 0x000000ac1a1a723e */ /* 0x000fe200000010ff */
[----:B------:R2:W-:Y:S01]  /*cb80*/  STS [R5], R13 ;  /* 0x0000000d05007388 */ /* 0x0005e20000000800 */
[----:B------:R-:W-:Y:S01]  /*cb90*/  F2FP.BF16.F32.PACK_AB R32, R175, R32 ;  /* 0x00000020af20723e */ /* 0x000fe200000010ff */
[----:B------:R-:W-:Y:S01]  /*cba0*/  @!UP0 UMOV UR13, 0x1 ;  /* 0x00000001000d8882 */ /* 0x000fe20000000000 */
[----:B------:R-:W-:Y:S01]  /*cbb0*/  F2FP.BF16.F32.PACK_AB R36, R36, R184 ;  /* 0x000000b82424723e */ /* 0x000fe200000010ff */
[----:B------:R-:W-:Y:S01]  /*cbc0*/  STS [R5+0x400], R21 ;  /* 0x0004001505007388 */ /* 0x000fe20000000800 */
[----:B------:R-:W-:Y:S01]  /*cbd0*/  F2FP.BF16.F32.PACK_AB R35, R187, R35 ;  /* 0x00000023bb23723e */ /* 0x000fe200000010ff */
[----:B----4-:R-:W-:Y:S01]  /*cbe0*/  IMAD.IADD R3, R4, 0x1, R0 ;  /* 0x0000000104037824 */ /* 0x010fe200078e0200 */
[----:B------:R-:W-:Y:S01]  /*cbf0*/  F2FP.BF16.F32.PACK_AB R34, R34, R192 ;  /* 0x000000c02222723e */ /* 0x000fe200000010ff */
[----:B------:R-:W-:Y:S01]  /*cc00*/  STS [R6+0x2000], R23 ;  /* 0x0020001706007388 */ /* 0x000fe20000000800 */
[----:B------:R-:W-:Y:S01]  /*cc10*/  F2FP.BF16.F32.PACK_AB R33, R33, R194 ;  /* 0x000000c22121723e */ /* 0x000fe200000010ff */
[----:B------:R-:W-:Y:S01]  /*cc20*/  @!UP2 UIMAD UR4, UR12, UR4, URZ ;  /* 0x000000040c04a2a4 */ /* 0x000fe2000f8e023f */
[----:B------:R-:W-:Y:S01]  /*cc30*/  F2FP.BF16.F32.PACK_AB R19, R19, R200 ;  /* 0x000000c81313723e */ /* 0x000fe200000010ff */
[----:B------:R3:W-:Y:S01]  /*cc40*/  STS [R6+0x2400], R22 ;  /* 0x0024001606007388 */ /* 0x0007e20000000800 */
[----:B------:R-:W-:Y:S01]  /*cc50*/  F2FP.BF16.F32.PACK_AB R12, R12, R202 ;  /* 0x000000ca0c0c723e */ /* 0x000fe200000010ff */
[----:B------:R-:W-:Y:S01]  /*cc60*/  USEL UR6, UR6, URZ, UP2 ;  /* 0x0000003f06067287 */ /* 0x000fe20009000000 */
[----:B------:R-:W-:Y:S01]  /*cc70*/  F2FP.BF16.F32.PACK_AB R31, R31, R188 ;  /* 0x000000bc1f1f723e */ /* 0x000fe200000010ff */
[----:B------:R-:W-:Y:S01]  /*cc80*/  STS [R5+0x2000], R30 ;  /* 0x0020001e05007388 */ /* 0x000fe20000000800 */
[----:B------:R-:W-:Y:S01]  /*cc90*/  F2FP.BF16.F32.PACK_AB R20, R191, R20 ;  /* 0x00000014bf14723e */ /* 0x000fe200000010ff */
[----:B------:R-:W-:Y:S01]  /*cca0*/  UIMAD UR5, UR10, UR13, URZ ;  /* 0x0000000d0a0572a4 */ /* 0x000fe2000f8e023f */
[----:B------:R-:W-:Y:S01]  /*ccb0*/  F2FP.BF16.F32.PACK_AB R11, R11, R196 ;  /* 0x000000c40b0b723e */ /* 0x000fe200000010ff */
[----:B------:R4:W-:Y:S01]  /*ccc0*/  STS [R5+0x2400], R29 ;  /* 0x0024001d05007388 */ /* 0x0009e20000000800 */
[----:B------:R-:W-:Y:S01]  /*ccd0*/  F2FP.BF16.F32.PACK_AB R18, R199, R18 ;  /* 0x00000012c712723e */ /* 0x000fe200000010ff */
[----:B------:R-:W-:-:S02]  /*cce0*/  UIMAD UR8, UR11, UR8, UR6 ;  /* 0x000000080b0872a4 */ /* 0x000fc4000f8e0206 */
[----:B------:R-:W-:Y:S01]  /*ccf0*/  STS [R0], R28 ;  /* 0x0000001c00007388 */ /* 0x000fe20000000800 */
[----:B------:R-:W-:Y:S01]  /*cd00*/  USHF.L.U32 UR7, UR5, 0x7, URZ ;  /* 0x0000000705077899 */ /* 0x000fe2000800063f */
[----:B--2---:R-:W-:Y:S01]  /*cd10*/  MOV R13, 0x7f800000 ;  /* 0x7f800000000d7802 */ /* 0x004fe20000000f00 */
[----:B------:R-:W-:Y:S01]  /*cd20*/  @!UP2 UMOV UR16, UR4 ;  /* 0x000000040010ac82 */ /* 0x000fe20008000000 */
[----:B------:R-:W-:Y:S01]  /*cd30*/  STS [R0+0x400], R27 ;  /* 0x0004001b00007388 */ /* 0x000fe20000000800 */
[----:B------:R-:W-:Y:S02]  /*cd40*/  USHF.R.S32.HI UR6, URZ, 0x1f, UR8 ;  /* 0x0000001f3f067899 */ /* 0x000fe40008011408 */
[----:B------:R-:W-:Y:S02]  /*cd50*/  @!UP2 USHF.R.S32.HI UR17, URZ, 0x1f, UR4 ;  /* 0x0000001f3f11a899 */ /* 0x000fe40008011404 */
[----:B------:R-:W-:Y:S02]  /*cd60*/  USHF.R.S32.HI UR5, URZ, 0x1f, UR7 ;  /* 0x0000001f3f057899 */ /* 0x000fe40008011407 */
[----:B------:R-:W-:Y:S01]  /*cd70*/  UIADD3 UR8, UP1, UP0, UR7, UR16, UR8 ;  /* 0x0000001007087290 */ /* 0x000fe2000f83e008 */
[C---:B---3--:R-:W-:Y:S01]  /*cd80*/  IADD3 R6, R7.reuse, R2, R4 ;  /* 0x0000000207067210 */ /* 0x048fe20007ffe004 */
[----:B------:R-:W2:Y:S01]  /*cd90*/  LDC.64 R22, c[0x0][0x290] ;  /* 0x0000a400ff167b82 */ /* 0x000ea20000000a00 */
[----:B------:R-:W-:Y:S01]  /*cda0*/  IADD3 R2, R7, R0, RZ ;  /* 0x0000000007027210 */ /* 0x000fe20007ffe0ff */
[----:B------:R-:W-:Y:S01]  /*cdb0*/  UIADD3.X UR16, UR5, UR17, UR6, UP1, UP0 ;  /* 0x0000001105107290 */ /* 0x000fe20008fe0406 */
[----:B------:R-:W-:Y:S02]  /*cdc0*/  @P4 MUFU.LG2 R7, R37 ;  /* 0x0000002500074308 */ /* 0x000fe40000000c00 */
[----:B------:R-:W-:Y:S01]  /*cdd0*/  IADD3 R4, R4, R2, RZ ;  /* 0x0000000204047210 */ /* 0x000fe20007ffe0ff */
[----:B------:R-:W-:Y:S02]  /*cde0*/  STS [R2], R25 ;  /* 0x0000001902007388 */ /* 0x000fe40000000800 */
[----:B----4-:R-:W3:Y:S02]  /*cdf0*/  @P3 LDC R5, c[0x0][0x2e8] ;  /* 0x0000ba00ff053b82 */ /* 0x010ee40000000800 */
[----:B------:R4:W-:Y:S04]  /*ce00*/  STS [R2+0x400], R24 ;  /* 0x0004001802007388 */ /* 0x0009e80000000800 */
[----:B------:R-:W-:Y:S04]  /*ce10*/  STS [R0+0x2000], R26 ;  /* 0x0020001a00007388 */ /* 0x000fe80000000800 */
[----:B------:R1:W-:Y:S04]  /*ce20*/  STS [R0+0x2400], R32 ;  /* 0x0024002000007388 */ /* 0x0003e80000000800 */
[----:B------:R-:W-:Y:S04]  /*ce30*/  STS [R2+0x2000], R36 ;  /* 0x0020002402007388 */ /* 0x000fe80000000800 */
[----:B------:R2:W-:Y:S04]  /*ce40*/  STS [R2+0x2400], R35 ;  /* 0x0024002302007388 */ /* 0x0005e80000000800 */
[----:B------:R-:W-:Y:S04]  /*ce50*/  STS [R3], R34 ;  /* 0x0000002203007388 */ /* 0x000fe80000000800 */
[----:B------:R-:W-:Y:S01]  /*ce60*/  STS [R3+0x400], R33 ;  /* 0x0004002103007388 */ /* 0x000fe20000000800 */
[----:B----4-:R-:W4:Y:S03]  /*ce70*/  LDC.64 R24, c[0x0][0x2a0] ;  /* 0x0000a800ff187b82 */ /* 0x010f260000000a00 */
[----:B------:R3:W-:Y:S04]  /*ce80*/  STS [R4], R19 ;  /* 0x0000001304007388 */ /* 0x0007e80000000800 */
[----:B------:R3:W-:Y:S01]  /*ce90*/  STS [R6], R12 ;  /* 0x0000000c06007388 */ /* 0x0007e20000000800 */
[----:B-1----:R-:W1:Y:S03]  /*cea0*/  @P5 MUFU.LG2 R0, R38 ;  /* 0x0000002600005308 */ /* 0x002e660000000c00 */
[----:B------:R-:W-:Y:S04]  /*ceb0*/  STS [R3+0x2000], R31 ;  /* 0x0020001f03007388 */ /* 0x000fe80000000800 */
[----:B------:R4:W-:Y:S01]  /*cec0*/  STS [R3+0x2400], R20 ;  /* 0x0024001403007388 */ /* 0x0009e20000000800 */
[----:B--2---:R-:W2:Y:S03]  /*ced0*/  @P5 LDC R2, c[0x0][0x2e8] ;  /* 0x0000ba00ff025b82 */ /* 0x004ea60000000800 */
[----:B------:R2:W-:Y:S04]  /*cee0*/  STS [R4+0x2000], R11 ;  /* 0x0020000b04007388 */ /* 0x0005e80000000800 */
[----:B------:R2:W-:Y:S01]  /*cef0*/  STS [R6+0x2000], R18 ;  /* 0x0020001206007388 */ /* 0x0005e20000000800 */
[----:B-1----:R-:W-:Y:S01]  /*cf00*/  @P5 FMUL.FTZ R0, R0, 0.69314718246459960938 ;  /* 0x3f31721800005820 */ /* 0x002fe20000410000 */
[----:B---3--:R-:W-:-:S02]  /*cf10*/  MOV R19, 0x7f800000 ;  /* 0x7f80000000137802 */ /* 0x008fc40000000f00 */
[----:B------:R-:W-:Y:S01]  /*cf20*/  SHF.L.U32 R12, R41, 0x3, RZ ;  /* 0x00000003290c7819 */ /* 0x000fe200000006ff */
[----:B----4-:R-:W1:Y:S01]  /*cf30*/  @P0 MUFU.LG2 R3, R40 ;  /* 0x0000002800030308 */ /* 0x010e620000000c00 */
[----:B------:R-:W-:Y:S01]  /*cf40*/  MOV R20, 0x7f800000 ;  /* 0x7f80000000147802 */ /* 0x000fe20000000f00 */
[----:B--2--5:R-:W-:Y:S01]  /*cf50*/  @P5 FFMA.FTZ R20, R136, R2, R0 ;  /* 0x0000000288145223 */ /* 0x024fe20000010000 */
[----:B------:R-:W-:Y:S01]  /*cf60*/  @P4 FMUL.FTZ R0, R7, 0.69314718246459960938 ;  /* 0x3f31721807004820 */ /* 0x000fe20000410000 */
[----:B------:R-:W2:Y:S03]  /*cf70*/  @P0 LDC R4, c[0x0][0x2e8] ;  /* 0x0000ba00ff040b82 */ /* 0x000ea60000000800 */
[----:B------:R-:W-:Y:S01]  /*cf80*/  @P4 FFMA.FTZ R19, R135, R8, R0 ;  /* 0x0000000887134223 */ /* 0x000fe20000010000 */
[----:B------:R-:W3:Y:S01]  /*cf90*/  @P3 MUFU.LG2 R6, R39 ;  /* 0x0000002700063308 */ /* 0x000ee20000000c00 */
[----:B------:R-:W-:Y:S01]  /*cfa0*/  MOV R18, 0x7f800000 ;  /* 0x7f80000000127802 */ /* 0x000fe20000000f00 */
[----:B-1----:R-:W-:Y:S01]  /*cfb0*/  @P0 FMUL.FTZ R0, R3, 0.69314718246459960938 ;  /* 0x3f31721803000820 */ /* 0x002fe20000410000 */
[----:B---3--:R-:W-:-:S03]  /*cfc0*/  @P3 FMUL.FTZ R2, R6, 0.69314718246459960938 ;  /* 0x3f31721806023820 */ /* 0x008fc60000410000 */
[----:B--2---:R-:W-:Y:S01]  /*cfd0*/  @P0 FFMA.FTZ R18, R132, R4, R0 ;  /* 0x0000000484120223 */ /* 0x004fe20000010000 */
[----:B------:R-:W-:Y:S01]  /*cfe0*/  @P3 FFMA.FTZ R13, R134, R5, R2 ;  /* 0x00000005860d3223 */ /* 0x000fe20000010002 */
[----:B------:R-:W-:Y:S06]  /*cff0*/  BAR.SYNC.DEFER_BLOCKING 0x0 ;  /* 0x0000000000007b1d */ /* 0x000fec0000010000 */
[----:B------:R-:W-:Y:S05]  /*d000*/  @P6 BRA `(.L_x_7) ;  /* 0x0000000000c86947 */ /* 0x000fea0003800000 */
[----:B------:R-:W1:Y:S01]  /*d010*/  S2R R3, SR_TID.X ;  /* 0x0000000000037919 */ /* 0x000e620000002100 */
[----:B------:R-:W-:Y:S01]  /*d020*/  UIMAD UR4, UR10, -0x80, UR9 ;  /* 0xffffff800a0478a4 */ /* 0x000fe2000f8e0209 */
[----:B-1----:R-:W-:-:S04]  /*d030*/  SHF.R.S32.HI R2, RZ, 0x1f, R3 ;  /* 0x0000001fff027819 */ /* 0x002fc80000011403 */
[----:B------:R-:W-:-:S04]  /*d040*/  LEA.HI R2, R2, R3, RZ, 0x5 ;  /* 0x0000000302027211 */ /* 0x000fc800078f28ff */
[----:B------:R-:W-:Y:S02]  /*d050*/  LOP3.LUT R0, R2, 0xffffffe0, RZ, 0xc0, !PT ;  /* 0xffffffe002007812 */ /* 0x000fe400078ec0ff */
[--C-:B------:R-:W-:Y:S02]  /*d060*/  SHF.R.S32.HI R4, RZ, 0x5, R2.reuse ;  /* 0x00000005ff047819 */ /* 0x100fe40000011402 */
[----:B------:R-:W-:Y:S01]  /*d070*/  SHF.R.S32.HI R2, RZ, 0x1f, R2 ;  /* 0x0000001fff027819 */ /* 0x000fe20000011402 */
[----:B------:R-:W-:-:S03]  /*d080*/  IMAD.IADD R0, R3, 0x1, -R0 ;  /* 0x0000000103007824 */ /* 0x000fc600078e0a00 */
[----:B------:R-:W-:Y:S02]  /*d090*/  LEA.HI R2, R2, R4, RZ, 0x2 ;  /* 0x0000000402027211 */ /* 0x000fe400078f10ff */
[----:B------:R-:W-:Y:S02]  /*d0a0*/  SHF.R.S32.HI R3, RZ, 0x1f, R0 ;  /* 0x0000001fff037819 */ /* 0x000fe40000011400 */
[----:B------:R-:W-:Y:S02]  /*d0b0*/  LOP3.LUT R2, R2, 0xfffffffc, RZ, 0xc0, !PT ;  /* 0xfffffffc02027812 */ /* 0x000fe400078ec0ff */
[----:B------:R-:W-:-:S03]  /*d0c0*/  LEA.HI R3, R3, R0, RZ, 0x2 ;  /* 0x0000000003037211 */ /* 0x000fc600078f10ff */
[----:B------:R-:W-:Y:S01]  /*d0d0*/  IMAD.IADD R0, R4, 0x1, -R2 ;  /* 0x0000000104007824 */ /* 0x000fe200078e0a02 */
[----:B------:R-:W-:-:S05]  /*d0e0*/  SHF.R.S32.HI R2, RZ, 0x2, R3 ;  /* 0x00000002ff027819 */ /* 0x000fca0000011403 */
[----:B------:R-:W-:-:S04]  /*d0f0*/  IMAD R0, R0, 0x10, R2 ;  /* 0x0000001000007824 */ /* 0x000fc800078e0202 */
[C---:B------:R-:W-:Y:S01]  /*d100*/  VIADD R2, R0.reuse, 0x8 ;  /* 0x0000000800027836 */ /* 0x040fe20000000000 */
[C---:B------:R-:W-:Y:S01]  /*d110*/  ISETP.GE.AND P6, PT, R0.reuse, UR4, PT ;  /* 0x0000000400007c0c */ /* 0x040fe2000bfc6270 */
[C---:B------:R-:W-:Y:S02]  /*d120*/  VIADD R5, R0.reuse, 0x40 ;  /* 0x0000004000057836 */ /* 0x040fe40000000000 */
[----:B------:R-:W-:Y:S01]  /*d130*/  VIADD R4, R0, 0x48 ;  /* 0x0000004800047836 */ /* 0x000fe20000000000 */
[----:B------:R-:W-:Y:S02]  /*d140*/  ISETP.GE.AND P5, PT, R2, UR4, PT ;  /* 0x0000000402007c0c */ /* 0x000fe4000bfa6270 */
[----:B------:R-:W-:Y:S02]  /*d150*/  ISETP.GE.AND P4, PT, R5, UR4, PT ;  /* 0x0000000405007c0c */ /* 0x000fe4000bf86270 */
[----:B------:R-:W-:-:S05]  /*d160*/  ISETP.GE.AND P3, PT, R4, UR4, PT ;  /* 0x0000000404007c0c */ /* 0x000fca000bf66270 */
[----:B------:R-:W1:Y:S01]  /*d170*/  @!P6 LDC.64 R10, c[0x0][0x2b0] ;  /* 0x0000ac00ff0aeb82 */ /* 0x000e620000000a00 */
[----:B------:R-:W-:-:S03]  /*d180*/  @!P6 IMAD R3, R0, UR13, RZ ;  /* 0x0000000d0003ec24 */ /* 0x000fc6000f8e02ff */
[----:B------:R-:W-:Y:S02]  /*d190*/  @!P5 IMAD R2, R2, UR13, RZ ;  /* 0x0000000d0202dc24 */ /* 0x000fe4000f8e02ff */
[----:B------:R-:W-:Y:S01]  /*d1a0*/  @!P6 IADD3 R0, P0, R3, UR8, RZ ;  /* 0x000000080300ec10 */ /* 0x000fe2000ff1e0ff */
[----:B------:R-:W-:Y:S01]  /*d1b0*/  @!P4 IMAD R5, R5, UR13, RZ ;  /* 0x0000000d0505cc24 */ /* 0x000fe2000f8e02ff */
[----:B------:R-:W2:Y:S02]  /*d1c0*/  @!P5 LDC.64 R8, c[0x0][0x2b0] ;  /* 0x0000ac00ff08db82 */ /* 0x000ea40000000a00 */
[----:B------:R-:W-:Y:S01]  /*d1d0*/  @!P6 LEA.HI.X.SX32 R6, R3, UR16, 0x1, P0 ;  /* 0x000000100306ec11 */ /* 0x000fe200080f0eff */
[----:B------:R-:W-:Y:S01]  /*d1e0*/  @!P3 IMAD R3, R4, UR13, RZ ;  /* 0x0000000d0403bc24 */ /* 0x000fe2000f8e02ff */
[----:B------:R-:W-:-:S04]  /*d1f0*/  @!P5 IADD3 R7, P0, R2, UR8, RZ ;  /* 0x000000080207dc10 */ /* 0x000fc8000ff1e0ff */
[----:B------:R-:W3:Y:S01]  /*d200*/  @!P4 LDC.64 R14, c[0x0][0x2b0] ;  /* 0x0000ac00ff0ecb82 */ /* 0x000ee20000000a00 */
[----:B------:R-:W-:-:S07]  /*d210*/  @!P5 LEA.HI.X.SX32 R2, R2, UR16, 0x1, P0 ;  /* 0x000000100202dc11 */ /* 0x000fce00080f0eff */
[----:B------:R-:W4:Y:S01]  /*d220*/  @!P3 LDC.64 R16, c[0x0][0x2b0] ;  /* 0x0000ac00ff10bb82 */ /* 0x000f220000000a00 */
[----:B-1----:R-:W-:-:S04]  /*d230*/  @!P6 LEA R10, P1, R0, R10, 0x2 ;  /* 0x0000000a000ae211 */ /* 0x002fc800078210ff */
[----:B------:R-:W-:Y:S02]  /*d240*/  @!P6 LEA.HI.X R11, R0, R11, R6, 0x2, P1 ;  /* 0x0000000b000be211 */ /* 0x000fe400008f1406 */
[----:B------:R-:W-:Y:S02]  /*d250*/  @!P4 IADD3 R0, P1, R5, UR8, RZ ;  /* 0x000000080500cc10 */ /* 0x000fe4000ff3e0ff */
[----:B--2---:R-:W-:Y:S01]  /*d260*/  @!P5 LEA R6, P2, R7, R8, 0x2 ;  /* 0x000000080706d211 */ /* 0x004fe200078410ff */
[----:B------:R1:W-:Y:S01]  /*d270*/  @!P6 STG.E desc[UR14][R10.64], R20 ;  /* 0x000000140a00e986 */ /* 0x0003e2000c10190e */
[----:B------:R-:W-:Y:S02]  /*d280*/  @!P3 IADD3 R8, P0, R3, UR8, RZ ;  /* 0x000000080308bc10 */ /* 0x000fe4000ff1e0ff */
[----:B------:R-:W-:Y:S02]  /*d290*/  @!P4 LEA.HI.X.SX32 R5, R5, UR16, 0x1, P1 ;  /* 0x000000100505cc11 */ /* 0x000fe400088f0eff */
[----:B------:R-:W-:-:S02]  /*d2a0*/  @!P5 LEA.HI.X R7, R7, R9, R2, 0x2, P2 ;  /* 0x000000090707d211 */ /* 0x000fc400010f1402 */
[----:B------:R-:W-:Y:S02]  /*d2b0*/  @!P3 LEA.HI.X.SX32 R3, R3, UR16, 0x1, P0 ;  /* 0x000000100303bc11 */ /* 0x000fe400080f0eff */
[C---:B---3--:R-:W-:Y:S01]  /*d2c0*/  @!P4 LEA R4, P1, R0.reuse, R14, 0x2 ;  /* 0x0000000e0004c211 */ /* 0x048fe200078210ff */
[----:B------:R1:W-:Y:S03]  /*d2d0*/  @!P5 STG.E desc[UR14][R6.64], R19 ;  /* 0x000000130600d986 */ /* 0x0003e6000c10190e */
[----:B------:R-:W-:Y:S02]  /*d2e0*/  @!P4 LEA.HI.X R5, R0, R15, R5, 0x2, P1 ;  /* 0x0000000f0005c211 */ /* 0x000fe400008f1405 */
[----:B----4-:R-:W-:-:S03]  /*d2f0*/  @!P3 LEA R2, P0, R8, R16, 0x2 ;  /* 0x000000100802b211 */ /* 0x010fc600078010ff */
[----:B------:R1:W-:Y:S01]  /*d300*/  @!P4 STG.E desc[UR14][R4.64], R13 ;  /* 0x0000000d0400c986 */ /* 0x0003e2000c10190e */
[----:B------:R-:W-:-:S05]  /*d310*/  @!P3 LEA.HI.X R3, R8, R17, R3, 0x2, P0 ;  /* 0x000000110803b211 */ /* 0x000fca00000f1403 */
[----:B------:R1:W-:Y:S04]  /*d320*/  @!P3 STG.E desc[UR14][R2.64], R18 ;  /* 0x000000120200b986 */ /* 0x0003e8000c10190e */
.L_x_7:
[----:B------:R-:W-:Y:S05]  /*d330*/  BSYNC B0 ;  /* 0x0000000000007941 */ /* 0x000fea0003800000 */
.L_x_6:
[----:B-1----:R-:W1:Y:S01]  /*d340*/  S2R R7, SR_CTAID.X ;  /* 0x0000000000077919 */ /* 0x002e620000002500 */
[----:B------:R-:W-:Y:S01]  /*d350*/  USHF.R.S32.HI UR4, URZ, 0x1f, UR12 ;  /* 0x0000001f3f047899 */ /* 0x000fe2000801140c */
[----:B------:R-:W-:Y:S01]  /*d360*/  SHF.R.S32.HI R13, RZ, 0x1f, R12 ;  /* 0x0000001fff0d7819 */ /* 0x000fe2000001140c */
[----:B------:R-:W-:Y:S01]  /*d370*/  ULDC.64 UR6, c[0x0][0x298] ;  /* 0x0000a60000067ab9 */ /* 0x000fe20000000a00 */
[----:B------:R-:W-:Y:S01]  /*d380*/  SHF.R.S32.HI R4, RZ, 0x3, R42 ;  /* 0x00000003ff047819 */ /* 0x000fe2000001142a */
[----:B------:R-:W2:Y:S02]  /*d390*/  LDS.128 R44, [R242] ;  /* 0x00000000f22c7984 */ /* 0x000ea40000000c00 */
[C---:B------:R-:W-:Y:S01]  /*d3a0*/  IMAD R0, R22.reuse, UR4, RZ ;  /* 0x0000000416007c24 */ /* 0x040fe2000f8e02ff */
[----:B------:R-:W-:Y:S01]  /*d3b0*/  USHF.R.S32.HI UR4, URZ, 0x1f, UR11 ;  /* 0x0000001f3f047899 */ /* 0x000fe2000801140b */
[----:B------:R-:W-:Y:S01]  /*d3c0*/  IMAD.WIDE.U32 R2, R22, UR12, R12 ;  /* 0x0000000c16027c25 */ /* 0x000fe2000f8e000c */
[----:B------:R-:W-:Y:S01]  /*d3d0*/  SHF.R.S32.HI R5, RZ, 0x1f, R4 ;  /* 0x0000001fff057819 */ /* 0x000fe20000011404 */
[----:B------:R-:W3:Y:S02]  /*d3e0*/  LDS.128 R40, [R242+0x800] ;  /* 0x00080000f2287984 */ /* 0x000ee40000000c00 */
[----:B------:R-:W-:-:S02]  /*d3f0*/  IMAD R0, R23, UR12, R0 ;  /* 0x0000000c17007c24 */ /* 0x000fc4000f8e0200 */
[C---:B------:R-:W-:Y:S01]  /*d400*/  IMAD R6, R24.reuse, UR4, RZ ;  /* 0x0000000418067c24 */ /* 0x040fe2000f8e02ff */
[----:B------:R-:W4:Y:S01]  /*d410*/  LDS.128 R32, [R242+0x1000] ;  /* 0x00100000f2207984 */ /* 0x000f220000000c00 */
[----:B------:R-:W-:Y:S01]  /*d420*/  IMAD.IADD R3, R3, 0x1, R0 ;  /* 0x0000000103037824 */ /* 0x000fe200078e0200 */
[----:B------:R-:W-:Y:S01]  /*d430*/  ULDC.64 UR4, c[0x0][0x280] ;  /* 0x0000a00000047ab9 */ /* 0x000fe20000000a00 */
[----:B------:R-:W-:Y:S01]  /*d440*/  IMAD R6, R25, UR11, R6 ;  /* 0x0000000b19067c24 */ /* 0x000fe2000f8e0206 */
[----:B------:R-:W5:Y:S01]  /*d450*/  LDS.128 R36, [R242+0x1800] ;  /* 0x00180000f2247984 */ /* 0x000f620000000c00 */
[----:B------:R-:W-:-:S03]  /*d460*/  IMAD.WIDE.U32 R2, R24, UR11, R2 ;  /* 0x0000000b18027c25 */ /* 0x000fc6000f8e0002 */
[----:B------:R-:W5:Y:S01]  /*d470*/  LDS.128 R28, [R242+0x2000] ;  /* 0x00200000f21c7984 */ /* 0x000f620000000c00 */
[----:B------:R-:W-:-:S03]  /*d480*/  IMAD.IADD R3, R3, 0x1, R6 ;  /* 0x0000000103037824 */ /* 0x000fc600078e0206 */
[----:B------:R-:W5:Y:S01]  /*d490*/  LDS.128 R24, [R242+0x2800] ;  /* 0x00280000f2187984 */ /* 0x000f620000000c00 */
[----:B-1----:R-:W-:-:S03]  /*d4a0*/  IMAD.WIDE R4, R7, 0x80, R4 ;  /* 0x0000008007047825 */ /* 0x002fc600078e0204 */
[----:B------:R-:W1:Y:S01]  /*d4b0*/  LDS.128 R20, [R242+0x3000] ;  /* 0x00300000f2147984 */ /* 0x000e620000000c00 */
[----:B------:R-:W-:-:S03]  /*d4c0*/  IMAD R0, R5, UR6, RZ ;  /* 0x0000000605007c24 */ /* 0x000fc6000f8e02ff */
[----:B------:R-:W1:Y:S01]  /*d4d0*/  LDS.128 R16, [R242+0x3800] ;  /* 0x00380000f2107984 */ /* 0x000e620000000c00 */
[----:B------:R-:W-:-:S04]  /*d4e0*/  IMAD.WIDE.U32 R2, R4, UR6, R2 ;  /* 0x0000000604027c25 */ /* 0x000fc8000f8e0002 */
[----:B------:R-:W-:Y:S01]  /*d4f0*/  IMAD R0, R4, UR7, R0 ;  /* 0x0000000704007c24 */ /* 0x000fe2000f8e0200 */
[----:B------:R-:W-:Y:S01]  /*d500*/  LEA R12, P0, R2, UR4, 0x1 ;  /* 0x00000004020c7c11 */ /* 0x000fe2000f8008ff */
[----:B------:R-:W-:Y:S02]  /*d510*/  USHF.L.U32 UR4, UR6, 0x5, URZ ;  /* 0x0000000506047899 */ /* 0x000fe4000800063f */
[----:B------:R-:W-:Y:S01]  /*d520*/  IMAD.IADD R0, R3, 0x1, R0 ;  /* 0x0000000103007824 */ /* 0x000fe200078e0200 */
[----:B------:R-:W-:-:S04]  /*d530*/  USHF.L.U64.HI UR6, UR6, 0x5, UR7 ;  /* 0x0000000506067899 */ /* 0x000fc80008010207 */
[----:B------:R-:W-:Y:S02]  /*d540*/  LEA.HI.X R13, R2, UR5, R0, 0x1, P0 ;  /* 0x00000005020d7c11 */ /* 0x000fe400080f0c00 */
[----:B------:R-:W-:-:S03]  /*d550*/  IADD3 R2, P0, R12, UR4, RZ ;  /* 0x000000040c027c10 */ /* 0x000fc6000ff1e0ff */
[----:B--2---:R-:W-:Y:S01]  /*d560*/  STG.E.128 desc[UR14][R12.64], R44 ;  /* 0x0000002c0c007986 */ /* 0x004fe2000c101d0e */
[----:B------:R-:W-:Y:S02]  /*d570*/  IADD3.X R3, R13, UR6, RZ, P0, !PT ;  /* 0x000000060d037c10 */ /* 0x000fe400087fe4ff */
[----:B------:R-:W-:-:S03]  /*d580*/  IADD3 R10, P0, R2, UR4, RZ ;  /* 0x00000004020a7c10 */ /* 0x000fc6000ff1e0ff */
[----:B---3--:R2:W-:Y:S01]  /*d590*/  STG.E.128 desc[UR14][R2.64], R40 ;  /* 0x0000002802007986 */ /* 0x0085e2000c101d0e */
[----:B------:R-:W-:Y:S02]  /*d5a0*/  IADD3.X R11, R3, UR6, RZ, P0, !PT ;  /* 0x00000006030b7c10 */ /* 0x000fe400087fe4ff */
[----:B------:R-:W-:-:S03]  /*d5b0*/  IADD3 R8, P0, R10, UR4, RZ ;  /* 0x000000040a087c10 */ /* 0x000fc6000ff1e0ff */
[----:B----4-:R3:W-:Y:S01]  /*d5c0*/  STG.E.128 desc[UR14][R10.64], R32 ;  /* 0x000000200a007986 */ /* 0x0107e2000c101d0e */
[----:B------:R-:W-:Y:S02]  /*d5d0*/  IADD3.X R9, R11, UR6, RZ, P0, !PT ;  /* 0x000000060b097c10 */ /* 0x000fe400087fe4ff */
[----:B------:R-:W-:-:S03]  /*d5e0*/  IADD3 R6, P0, R8, UR4, RZ ;  /* 0x0000000408067c10 */ /* 0x000fc6000ff1e0ff */
[----:B-----5:R-:W-:Y:S01]  /*d5f0*/  STG.E.128 desc[UR14][R8.64], R36 ;  /* 0x0000002408007986 */ /* 0x020fe2000c101d0e */
[----:B------:R-:W-:Y:S02]  /*d600*/  IADD3.X R7, R9, UR6, RZ, P0, !PT ;  /* 0x0000000609077c10 */ /* 0x000fe400087fe4ff */
[----:B------:R-:W-:-:S03]  /*d610*/  IADD3 R4, P0, R6, UR4, RZ ;  /* 0x0000000406047c10 */ /* 0x000fc6000ff1e0ff */
[----:B------:R-:W-:Y:S01]  /*d620*/  STG.E.128 desc[UR14][R6.64], R28 ;  /* 0x0000001c06007986 */ /* 0x000fe2000c101d0e */
[----:B------:R-:W-:-:S05]  /*d630*/  IADD3.X R5, R7, UR6, RZ, P0, !PT ;  /* 0x0000000607057c10 */ /* 0x000fca00087fe4ff */
[----:B------:R-:W-:Y:S01]  /*d640*/  STG.E.128 desc[UR14][R4.64], R24 ;  /* 0x0000001804007986 */ /* 0x000fe2000c101d0e */
[----:B--2---:R-:W-:-:S04]  /*d650*/  IADD3 R2, P0, R4, UR4, RZ ;  /* 0x0000000404027c10 */ /* 0x004fc8000ff1e0ff */
[----:B------:R-:W-:Y:S02]  /*d660*/  IADD3.X R3, R5, UR6, RZ, P0, !PT ;  /* 0x0000000605037c10 */ /* 0x000fe400087fe4ff */
[----:B---3--:R-:W-:-:S03]  /*d670*/  IADD3 R10, P0, R2, UR4, RZ ;  /* 0x00000004020a7c10 */ /* 0x008fc6000ff1e0ff */
[----:B-1----:R-:W-:Y:S01]  /*d680*/  STG.E.128 desc[UR14][R2.64], R20 ;  /* 0x0000001402007986 */ /* 0x002fe2000c101d0e */
[----:B------:R-:W-:-:S05]  /*d690*/  IADD3.X R11, R3, UR6, RZ, P0, !PT ;  /* 0x00000006030b7c10 */ /* 0x000fca00087fe4ff */
[----:B------:R-:W-:Y:S01]  /*d6a0*/  STG.E.128 desc[UR14][R10.64], R16 ;  /* 0x000000100a007986 */ /* 0x000fe2000c101d0e */
[----:B------:R-:W-:Y:S05]  /*d6b0*/  EXIT ;  /* 0x000000000000794d */ /* 0x000fea0003800000 */
.L_x_0:
[----:B------:R-:W-:Y:S01]  /*d6c0*/  SHF.R.S32.HI R6, RZ, 0x1f, R241 ;  /* 0x0000001fff067819 */ /* 0x000fe200000114f1 */
[----:B------:R-:W1:Y:S01]  /*d6d0*/  S2R R5, SR_CTAID.X ;  /* 0x0000000000057919 */ /* 0x000e620000002500 */
[----:B------:R-:W-:Y:S01]  /*d6e0*/  SHF.R.S32.HI R0, RZ, 0x1f, R23 ;  /* 0x0000001fff007819 */ /* 0x000fe20000011417 */
[----:B------:R-:W-:Y:S01]  /*d6f0*/  ULDC.U8 UR8, c[0x0][0x3d9] ;  /* 0x0000f64000087ab9 */ /* 0x000fe20000000000 */
[----:B------:R-:W-:Y:S01]  /*d700*/  LEA.HI R6, R6, R241, RZ, 0x3 ;  /* 0x000000f106067211 */ /* 0x000fe200078f18ff */
[----:B------:R-:W-:Y:S01]  /*d710*/  ULDC.64 UR4, c[0x0][0x290] ;  /* 0x0000a40000047ab9 */ /* 0x000fe20000000a00 */
[----:B------:R-:W-:Y:S01]  /*d720*/  UISETP.NE.AND UP1, UPT, UR8, URZ, UPT ;  /* 0x0000003f0800728c */ /* 0x000fe2000bf25270 */
[----:B------:R-:W-:Y:S01]  /*d730*/  IMAD R0, R0, UR4, RZ ;  /* 0x0000000400007c24 */ /* 0x000fe2000f8e02ff */
[----:B------:R-:W-:Y:S01]  /*d740*/  LOP3.LUT R2, R6, 0x1ffffff8, RZ, 0xc0, !PT ;  /* 0x1ffffff806027812 */ /* 0x000fe200078ec0ff */
[----:B------:R-:W-:Y:S01]  /*d750*/  ULDC.U8 UR10, c[0x0][0x3d8] ;  /* 0x0000f600000a7ab9 */ /* 0x000fe20000000000 */
[----:B------:R-:W-:Y:S01]  /*d760*/  SHF.R.S32.HI R4, RZ, 0x1f, R25 ;  /* 0x0000001fff047819 */ /* 0x000fe20000011419 */
[----:B------:R-:W-:Y:S01]  /*d770*/  IMAD R0, R23, UR5, R0 ;  /* 0x0000000517007c24 */ /* 0x000fe2000f8e0200 */
[----:B------:R-:W-:Y:S01]  /*d780*/  SHF.R.S32.HI R6, RZ, 0x3, R6 ;  /* 0x00000003ff067819 */ /* 0x000fe20000011406 */
[----:B------:R-:W-:Y:S01]  /*d790*/  IMAD.IADD R2, R241, 0x1, -R2 ;  /* 0x00000001f1027824 */ /* 0x000fe200078e0a02 */
[----:B------:R-:W-:Y:S01]  /*d7a0*/  ISETP.NE.AND P1, PT, RZ, UR10, PT ;  /* 0x0000000aff007c0c */ /* 0x000fe2000bf25270 */
[C---:B------:R-:W-:Y:S01]  /*d7b0*/  IMAD R10, R23.reuse, UR19, RZ ;  /* 0x00000013170a7c24 */ /* 0x040fe2000f8e02ff */
[----:B------:R-:W-:Y:S01]  /*d7c0*/  SHF.R.S32.HI R7, RZ, 0x1f, R6 ;  /* 0x0000001fff077819 */ /* 0x000fe20000011406 */
[----:B------:R-:W-:Y:S01]  /*d7d0*/  IMAD.SHL.U32 R2, R2, 0x8, RZ ;  /* 0x0000000802027824 */ /* 0x000fe200078e00ff */
[----:B------:R-:W-:Y:S01]  /*d7e0*/  @!UP1 UISETP.NE.AND UP0, UPT, UR10, URZ, UPT ;  /* 0x0000003f0a00928c */ /* 0x000fe2000bf05270 */
[----:B------:R-:W-:Y:S01]  /*d7f0*/  ISETP.EQ.AND P1, PT, RZ, UR8, P1 ;  /* 0x00000008ff007c0c */ /* 0x000fe20008f22270 */
[----:B------:R-:W-:Y:S01]  /*d800*/  @UP1 ULDC UR9, c[0x0][0x2c0] ;  /* 0x0000b00000091ab9 */ /* 0x000fe20000000800 */
[----:B------:R-:W-:Y:S01]  /*d810*/  @!UP1 ULDC UR6, c[0x0][0x2e4] ;  /* 0x0000b90000069ab9 */ /* 0x000fe20000000800 */
[--C-:B------:R-:W-:Y:S01]  /*d820*/  SHF.R.S32.HI R3, RZ, 0x1f, R2.reuse ;  /* 0x0000001fff037819 */ /* 0x100fe20000011402 */
[----:B------:R-:W-:Y:S01]  /*d830*/  @UP1 UIMAD UR9, UR19, UR9, URZ ;  /* 0x00000009130912a4 */ /* 0x000fe2000f8e023f */
[----:B------:R-:W-:Y:S01]  /*d840*/  BSSY B0, `(.L_x_8) ;  /* 0x000004c000007945 */ /* 0x000fe20003800000 */
[----:B------:R-:W-:Y:S01]  /*d850*/  @!UP1 USEL UR9, UR19, UR6, !UP0 ;  /* 0x0000000613099287 */ /* 0x000fe2000c000000 */
[----:B------:R-:W-:Y:S01]  /*d860*/  IMAD.WIDE.U32 R2, R23, UR4, R2 ;  /* 0x0000000417027c25 */ /* 0x000fe2000f8e0002 */
[----:B------:R-:W-:Y:S01]  /*d870*/  ULDC.64 UR4, c[0x0][0x2a0] ;  /* 0x0000a80000047ab9 */ /* 0x000fe20000000a00 */
[----:B------:R-:W-:Y:S01]  /*d880*/  ULDC.64 UR6, c[0x0][0x298] ;  /* 0x0000a60000067ab9 */ /* 0x000fe20000000a00 */
[----:B------:R-:W-:Y:S01]  /*d890*/  @UP1 UMOV UR11, 0x1 ;  /* 0x00000001000b1882 */ /* 0x000fe20000000000 */
[----:B------:R-:W-:-:S02]  /*d8a0*/  IMAD.IADD R3, R0, 0x1, R3 ;  /* 0x0000000100037824 */ /* 0x000fc400078e0203 */
[----:B------:R-:W-:Y:S02]  /*d8b0*/  IMAD R0, R4, UR4, RZ ;  /* 0x0000000404007c24 */ /* 0x000fe4000f8e02ff */
[C---:B------:R-:W-:Y:S01]  /*d8c0*/  IMAD.WIDE.U32 R2, R25.reuse, UR4, R2 ;  /* 0x0000000419027c25 */ /* 0x040fe2000f8e0002 */
[----:B------:R-:W-:Y:S02]  /*d8d0*/  @!UP1 ULDC UR4, c[0x0][0x270] ;  /* 0x00009c0000049ab9 */ /* 0x000fe40000000800 */
[----:B------:R-:W-:Y:S01]  /*d8e0*/  @!UP1 UIMAD UR11, UR9, UR4, URZ ;  /* 0x00000004090b92a4 */ /* 0x000fe2000f8e023f */
[----:B------:R-:W-:Y:S02]  /*d8f0*/  IMAD R0, R25, UR5, R0 ;  /* 0x0000000519007c24 */ /* 0x000fe4000f8e0200 */
[----:B-1----:R-:W-:Y:S01]  /*d900*/  IMAD.WIDE R4, R5, 0x80, R6 ;  /* 0x0000008005047825 */ /* 0x002fe200078e0206 */
[----:B------:R-:W-:-:S03]  /*d910*/  ULDC.64 UR4, c[0x0][0x280] ;  /* 0x0000a00000047ab9 */ /* 0x000fc60000000a00 */
[----:B------:R-:W-:Y:S02]  /*d920*/  IMAD.IADD R3, R0, 0x1, R3 ;  /* 0x0000000100037824 */ /* 0x000fe400078e0203 */
[----:B------:R-:W-:Y:S02]  /*d930*/  IMAD R0, R5, UR6, RZ ;  /* 0x0000000605007c24 */ /* 0x000fe4000f8e02ff */
[----:B------:R-:W-:-:S04]  /*d940*/  IMAD.WIDE.U32 R2, R4, UR6, R2 ;  /* 0x0000000604027c25 */ /* 0x000fc8000f8e0002 */
[----:B------:R-:W-:Y:S01]  /*d950*/  IMAD R0, R4, UR7, R0 ;  /* 0x0000000704007c24 */ /* 0x000fe2000f8e0200 */
[----:B------:R-:W-:Y:S01]  /*d960*/  LEA R8, P0, R2, UR4, 0x1 ;  /* 0x0000000402087c11 */ /* 0x000fe2000f8008ff */
[----:B------:R-:W-:Y:S01]  /*d970*/  IMAD R5, R23, UR11, RZ ;  /* 0x0000000b17057c24 */ /* 0x000fe2000f8e02ff */
[----:B------:R-:W-:Y:S01]  /*d980*/  USHF.L.U32 UR4, UR6, 0x5, URZ ;  /* 0x0000000506047899 */ /* 0x000fe2000800063f */
[----:B------:R-:W-:Y:S01]  /*d990*/  IMAD.IADD R0, R0, 0x1, R3 ;  /* 0x0000000100007824 */ /* 0x000fe200078e0203 */
[----:B------:R-:W-:Y:S02]  /*d9a0*/  USHF.L.U64.HI UR7, UR6, 0x5, UR7 ;  /* 0x0000000506077899 */ /* 0x000fe40008010207 */
[----:B------:R-:W-:Y:S01]  /*d9b0*/  SEL R5, R5, RZ, !P1 ;  /* 0x000000ff05057207 */ /* 0x000fe20004800000 */
[----:B------:R-:W-:Y:S01]  /*d9c0*/  @UP1 ULDC UR6, c[0x0][0x2c0] ;  /* 0x0000b00000061ab9 */ /* 0x000fe20000000800 */
[----:B------:R-:W-:Y:S01]  /*d9d0*/  LEA.HI.X R9, R2, UR5, R0, 0x1, P0 ;  /* 0x0000000502097c11 */ /* 0x000fe200080f0c00 */
[----:B------:R-:W-:Y:S01]  /*d9e0*/  @!UP1 UMOV UR6, 0x1 ;  /* 0x0000000100069882 */ /* 0x000fe20000000000 */
[----:B------:R-:W-:Y:S01]  /*d9f0*/  SHF.R.S32.HI R2, RZ, 0x1f, R10 ;  /* 0x0000001fff027819 */ /* 0x000fe2000001140a */
[----:B------:R-:W-:Y:S01]  /*da00*/  IMAD R3, R25, UR9, R5 ;  /* 0x0000000919037c24 */ /* 0x000fe2000f8e0205 */
[----:B------:R-:W-:Y:S01]  /*da10*/  IADD3 R4, P0, R8, UR4, RZ ;  /* 0x0000000408047c10 */ /* 0x000fe2000ff1e0ff */
[----:B------:R-:W-:Y:S01]  /*da20*/  IMAD R0, R243, UR6, RZ ;  /* 0x00000006f3007c24 */ /* 0x000fe2000f8e02ff */
[----:B------:R-:W-:Y:S01]  /*da30*/  SEL R10, R10, RZ, P1 ;  /* 0x000000ff0a0a7207 */ /* 0x000fe20000800000 */
[----:B------:R1:W-:Y:S01]  /*da40*/  STG.E.128 desc[UR14][R8.64], RZ ;  /* 0x000000ff08007986 */ /* 0x0003e2000c101d0e */
[----:B------:R-:W-:-:S02]  /*da50*/  SEL R11, R2, RZ, P1 ;  /* 0x000000ff020b7207 */ /* 0x000fc40000800000 */
[----:B------:R-:W-:Y:S02]  /*da60*/  IADD3.X R5, R9, UR7, RZ, P0, !PT ;  /* 0x0000000709057c10 */ /* 0x000fe400087fe4ff */
[----:B------:R-:W-:Y:S02]  /*da70*/  IADD3 R2, P0, R4, UR4, RZ ;  /* 0x0000000404027c10 */ /* 0x000fe4000ff1e0ff */
[--C-:B------:R-:W-:Y:S01]  /*da80*/  IADD3 R15, P3, P2, R0, R10, R3.reuse ;  /* 0x0000000a000f7210 */ /* 0x100fe20007a7e003 */
[----:B------:R2:W-:Y:S01]  /*da90*/  STG.E.128 desc[UR14][R4.64], RZ ;  /* 0x000000ff04007986 */ /* 0x0005e2000c101d0e */
[----:B------:R-:W-:Y:S02]  /*daa0*/  SHF.R.S32.HI R14, RZ, 0x1f, R0 ;  /* 0x0000001fff0e7819 */ /* 0x000fe40000011400 */
[----:B------:R-:W-:Y:S02]  /*dab0*/  SHF.R.S32.HI R0, RZ, 0x1f, R3 ;  /* 0x0000001fff007819 */ /* 0x000fe40000011403 */
[----:B------:R-:W-:-:S02]  /*dac0*/  IADD3.X R3, R5, UR7, RZ, P0, !PT ;  /* 0x0000000705037c10 */ /* 0x000fc400087fe4ff */
[----:B------:R-:W-:Y:S02]  /*dad0*/  IADD3 R12, P0, R2, UR4, RZ ;  /* 0x00000004020c7c10 */ /* 0x000fe4000ff1e0ff */
[----:B------:R-:W-:Y:S01]  /*dae0*/  IADD3.X R14, R14, R11, R0, P3, P2 ;  /* 0x0000000b0e0e7210 */ /* 0x000fe20001fe4400 */
[----:B------:R4:W-:Y:S01]  /*daf0*/  STG.E.128 desc[UR14][R2.64], RZ ;  /* 0x000000ff02007986 */ /* 0x0009e2000c101d0e */
[----:B------:R-:W-:Y:S02]  /*db00*/  IADD3.X R13, R3, UR7, RZ, P0, !PT ;  /* 0x00000007030d7c10 */ /* 0x000fe400087fe4ff */
[----:B------:R-:W-:Y:S02]  /*db10*/  IADD3 R10, P0, R12, UR4, RZ ;  /* 0x000000040c0a7c10 */ /* 0x000fe4000ff1e0ff */
[----:B------:R-:W-:Y:S01]  /*db20*/  LOP3.LUT P1, RZ, R241, 0x7, RZ, 0xc0, !PT ;  /* 0x00000007f1ff7812 */ /* 0x000fe2000782c0ff */
[----:B------:R5:W-:Y:S01]  /*db30*/  STG.E.128 desc[UR14][R12.64], RZ ;  /* 0x000000ff0c007986 */ /* 0x000be2000c101d0e */
[----:B------:R-:W-:-:S02]  /*db40*/  IADD3.X R11, R13, UR7, RZ, P0, !PT ;  /* 0x000000070d0b7c10 */ /* 0x000fc400087fe4ff */
[----:B-1----:R-:W-:Y:S02]  /*db50*/  IADD3 R8, P0, R10, UR4, RZ ;  /* 0x000000040a087c10 */ /* 0x002fe4000ff1e0ff */
[----:B------:R-:W-:Y:S01]  /*db60*/  IADD3 R0, -R243, UR19, RZ ;  /* 0x00000013f3007c10 */ /* 0x000fe2000fffe1ff */
[----:B------:R1:W-:Y:S01]  /*db70*/  STG.E.128 desc[UR14][R10.64], RZ ;  /* 0x000000ff0a007986 */ /* 0x0003e2000c101d0e */
[----:B------:R-:W-:Y:S02]  /*db80*/  IADD3.X R9, R11, UR7, RZ, P0, !PT ;  /* 0x000000070b097c10 */ /* 0x000fe400087fe4ff */
[C---:B------:R-:W-:Y:S01]  /*db90*/  ISETP.GE.OR P2, PT, R6.reuse, R0, P1 ;  /* 0x000000000600720c */ /* 0x040fe20000f46670 */
[----:B--2---:R-:W-:Y:S02]  /*dba0*/  VIADD R5, R6, 0x10 ;  /* 0x0000001006057836 */ /* 0x004fe40000000000 */
[----:B------:R2:W-:Y:S01]  /*dbb0*/  STG.E.128 desc[UR14][R8.64], RZ ;  /* 0x000000ff08007986 */ /* 0x0005e2000c101d0e */
[----:B----4-:R-:W-:-:S04]  /*dbc0*/  IADD3 R2, P0, R8, UR4, RZ ;  /* 0x0000000408027c10 */ /* 0x010fc8000ff1e0ff */
[----:B------:R-:W-:Y:S01]  /*dbd0*/  IADD3.X R3, R9, UR7, RZ, P0, !PT ;  /* 0x0000000709037c10 */ /* 0x000fe200087fe4ff */
[----:B-----5:R-:W-:-:S04]  /*dbe0*/  VIADD R12, R6, 0x60 ;  /* 0x00000060060c7836 */ /* 0x020fc80000000000 */
[----:B------:R4:W-:Y:S01]  /*dbf0*/  STG.E.128 desc[UR14][R2.64], RZ ;  /* 0x000000ff02007986 */ /* 0x0009e2000c101d0e */
[C---:B-1----:R-:W-:Y:S02]  /*dc00*/  VIADD R10, R6.reuse, 0x40 ;  /* 0x00000040060a7836 */ /* 0x042fe40000000000 */
[C---:B------:R-:W-:Y:S02]  /*dc10*/  VIADD R11, R6.reuse, 0x50 ;  /* 0x00000050060b7836 */ /* 0x040fe40000000000 */
[C---:B--2---:R-:W-:Y:S02]  /*dc20*/  VIADD R8, R6.reuse, 0x20 ;  /* 0x0000002006087836 */ /* 0x044fe40000000000 */
[----:B------:R-:W-:Y:S01]  /*dc30*/  VIADD R9, R6, 0x30 ;  /* 0x0000003006097836 */ /* 0x000fe20000000000 */
[----:B----4-:R-:W-:-:S04]  /*dc40*/  IADD3 R2, P0, R2, UR4, RZ ;  /* 0x0000000402027c10 */ /* 0x010fc8000ff1e0ff */
[----:B------:R-:W-:-:S05]  /*dc50*/  IADD3.X R3, R3, UR7, RZ, P0, !PT ;  /* 0x0000000703037c10 */ /* 0x000fca00087fe4ff */
[----:B------:R1:W-:Y:S01]  /*dc60*/  STG.E.128 desc[UR14][R2.64], RZ ;  /* 0x000000ff02007986 */ /* 0x0003e2000c101d0e */
[----:B------:R-:W-:Y:S05]  /*dc70*/  @P2 BRA `(.L_x_9) ;  /* 0x0000000000202947 */ /* 0x000fea0003800000 */
[----:B-1----:R-:W-:Y:S01]  /*dc80*/  IMAD R2, R6, UR6, RZ ;  /* 0x0000000606027c24 */ /* 0x002fe2000f8e02ff */
[----:B------:R-:W-:-:S04]  /*dc90*/  ULDC.64 UR4, c[0x0][0x2b0] ;  /* 0x0000ac0000047ab9 */ /* 0x000fc80000000a00 */
[----:B------:R-:W-:-:S04]  /*dca0*/  IADD3 R3, P0, R2, R15, RZ ;  /* 0x0000000f02037210 */ /* 0x000fc80007f1e0ff */
[----:B------:R-:W-:Y:S02]  /*dcb0*/  LEA.HI.X.SX32 R4, R2, R14, 0x1, P0 ;  /* 0x0000000e02047211 */ /* 0x000fe400000f0eff */
[----:B------:R-:W-:-:S04]  /*dcc0*/  LEA R2, P0, R3, UR4, 0x2 ;  /* 0x0000000403027c11 */ /* 0x000fc8000f8010ff */
[----:B------:R-:W-:Y:S01]  /*dcd0*/  LEA.HI.X R3, R3, UR5, R4, 0x2, P0 ;  /* 0x0000000503037c11 */ /* 0x000fe200080f1404 */
[----:B------:R-:W-:-:S05]  /*dce0*/  IMAD.MOV.U32 R4, RZ, RZ, 0x7f800000 ;  /* 0x7f800000ff047424 */ /* 0x000fca00078e00ff */
[----:B------:R2:W-:Y:S03]  /*dcf0*/  STG.E desc[UR14][R2.64], R4 ;  /* 0x0000000402007986 */ /* 0x0005e6000c10190e */
.L_x_9:
[----:B------:R-:W-:Y:S05]  /*dd00*/  BSYNC B0 ;  /* 0x0000000000007941 */ /* 0x000fea0003800000 */
.L_x_8:
[-C--:B------:R-:W-:Y:S01]  /*dd10*/  ISETP.GE.OR P0, PT, R5, R0.reuse, P1 ;  /* 0x000000000500720c */ /* 0x080fe20000f06670 */
[----:B------:R-:W-:Y:S01]  /*dd20*/  VIADD R6, R6, 0x70 ;  /* 0x0000007006067836 */ /* 0x000fe20000000000 */
[----:B------:R-:W-:Y:S01]  /*dd30*/  BSSY B0, `(.L_x_10) ;  /* 0x0000010000007945 */ /* 0x000fe20003800000 */
[-C--:B------:R-:W-:Y:S02]  /*dd40*/  ISETP.GE.OR P6, PT, R8, R0.reuse, P1 ;  /* 0x000000000800720c */ /* 0x080fe40000fc6670 */
[-C--:B------:R-:W-:Y:S02]  /*dd50*/  ISETP.GE.OR P5, PT, R9, R0.reuse, P1 ;  /* 0x000000000900720c */ /* 0x080fe40000fa6670 */
[-C--:B------:R-:W-:Y:S02]  /*dd60*/  ISETP.GE.OR P4, PT, R10, R0.reuse, P1 ;  /* 0x000000000a00720c */ /* 0x080fe40000f86670 */
[-C--:B------:R-:W-:Y:S02]  /*dd70*/  ISETP.GE.OR P3, PT, R11, R0.reuse, P1 ;  /* 0x000000000b00720c */ /* 0x080fe40000f66670 */
[----:B------:R-:W-:-:S02]  /*dd80*/  ISETP.GE.OR P2, PT, R12, R0, P1 ;  /* 0x000000000c00720c */ /* 0x000fc40000f46670 */
[----:B------:R-:W-:Y:S01]  /*dd90*/  ISETP.GE.OR P1, PT, R6, R0, P1 ;  /* 0x000000000600720c */ /* 0x000fe20000f26670 */
[----:B------:R-:W-:-:S12]  /*dda0*/  @P0 BRA `(.L_x_11) ;  /* 0x0000000000200947 */ /* 0x000fd80003800000 */
[----:B------:R-:W-:Y:S01]  /*ddb0*/  IMAD R0, R5, UR6, RZ ;  /* 0x0000000605007c24 */ /* 0x000fe2000f8e02ff */
[----:B------:R-:W-:-:S04]  /*ddc0*/  ULDC.64 UR4, c[0x0][0x2b0] ;  /* 0x0000ac0000047ab9 */ /* 0x000fc80000000a00 */
[----:B-12---:R-:W-:-:S04]  /*ddd0*/  IADD3 R3, P0, R0, R15, RZ ;  /* 0x0000000f00037210 */ /* 0x006fc80007f1e0ff */
[----:B------:R-:W-:Y:S02]  /*dde0*/  LEA.HI.X.SX32 R0, R0, R14, 0x1, P0 ;  /* 0x0000000e00007211 */ /* 0x000fe400000f0eff */
[----:B------:R-:W-:-:S04]  /*ddf0*/  LEA R2, P0, R3, UR4, 0x2 ;  /* 0x0000000403027c11 */ /* 0x000fc8000f8010ff */
[----:B------:R-:W-:Y:S01]  /*de00*/  LEA.HI.X R3, R3, UR5, R0, 0x2, P0 ;  /* 0x0000000503037c11 */ /* 0x000fe200080f1400 */
[----:B------:R-:W-:-:S05]  /*de10*/  IMAD.MOV.U32 R0, RZ, RZ, 0x7f800000 ;  /* 0x7f800000ff007424 */ /* 0x000fca00078e00ff */
[----:B------:R4:W-:Y:S03]  /*de20*/  STG.E desc[UR14][R2.64], R0 ;  /* 0x0000000002007986 */ /* 0x0009e6000c10190e */
.L_x_11:
[----:B------:R-:W-:Y:S05]  /*de30*/  BSYNC B0 ;  /* 0x0000000000007941 */ /* 0x000fea0003800000 */
.L_x_10:
[----:B------:R-:W-:Y:S04]  /*de40*/  BSSY B0, `(.L_x_12) ;  /* 0x000000a000007945 */ /* 0x000fe80003800000 */
[----:B------:R-:W-:Y:S05]  /*de50*/  @P6 BRA `(.L_x_13) ;  /* 0x0000000000206947 */ /* 0x000fea0003800000 */
[----:B----4-:R-:W-:Y:S01]  /*de60*/  IMAD R0, R8, UR6, RZ ;  /* 0x0000000608007c24 */ /* 0x010fe2000f8e02ff */
[----:B------:R-:W-:-:S04]  /*de70*/  ULDC.64 UR4, c[0x0][0x2b0] ;  /* 0x0000ac0000047ab9 */ /* 0x000fc80000000a00 */
[----:B-12---:R-:W-:-:S04]  /*de80*/  IADD3 R3, P0, R0, R15, RZ ;  /* 0x0000000f00037210 */ /* 0x006fc80007f1e0ff */
[----:B------:R-:W-:Y:S02]  /*de90*/  LEA.HI.X.SX32 R0, R0, R14, 0x1, P0 ;  /* 0x0000000e00007211 */ /* 0x000fe400000f0eff */
[----:B------:R-:W-:-:S04]  /*dea0*/  LEA R2, P0, R3, UR4, 0x2 ;  /* 0x0000000403027c11 */ /* 0x000fc8000f8010ff */
[----:B------:R-:W-:Y:S01]  /*deb0*/  LEA.HI.X R3, R3, UR5, R0, 0x2, P0 ;  /* 0x0000000503037c11 */ /* 0x000fe200080f1400 */
[----:B------:R-:W-:-:S05]  /*dec0*/  IMAD.MOV.U32 R0, RZ, RZ, 0x7f800000 ;  /* 0x7f800000ff007424 */ /* 0x000fca00078e00ff */
[----:B------:R1:W-:Y:S03]  /*ded0*/  STG.E desc[UR14][R2.64], R0 ;  /* 0x0000000002007986 */ /* 0x0003e6000c10190e */
.L_x_13:
[----:B------:R-:W-:Y:S05]  /*dee0*/  BSYNC B0 ;  /* 0x0000000000007941 */ /* 0x000fea0003800000 */
.L_x_12:
[----:B------:R-:W-:Y:S04]  /*def0*/  BSSY B0, `(.L_x_14) ;  /* 0x000000a000007945 */ /* 0x000fe80003800000 */
[----:B------:R-:W-:Y:S05]  /*df00*/  @P5 BRA `(.L_x_15) ;  /* 0x0000000000205947 */ /* 0x000fea0003800000 */
[----:B-1--4-:R-:W-:Y:S01]  /*df10*/  IMAD R0, R9, UR6, RZ ;  /* 0x0000000609007c24 */ /* 0x012fe2000f8e02ff */
[----:B------:R-:W-:-:S04]  /*df20*/  ULDC.64 UR4, c[0x0][0x2b0] ;  /* 0x0000ac0000047ab9 */ /* 0x000fc80000000a00 */
[----:B--2---:R-:W-:-:S04]  /*df30*/  IADD3 R3, P0, R0, R15, RZ ;  /* 0x0000000f00037210 */ /* 0x004fc80007f1e0ff */
[----:B------:R-:W-:Y:S02]  /*df40*/  LEA.HI.X.SX32 R0, R0, R14, 0x1, P0 ;  /* 0x0000000e00007211 */ /* 0x000fe400000f0eff */
[----:B------:R-:W-:-:S04]  /*df50*/  LEA R2, P0, R3, UR4, 0x2 ;  /* 0x0000000403027c11 */ /* 0x000fc8000f8010ff */
[----:B------:R-:W-:Y:S01]  /*df60*/  LEA.HI.X R3, R3, UR5, R0, 0x2, P0 ;  /* 0x0000000503037c11 */ /* 0x000fe200080f1400 */
[----:B------:R-:W-:-:S05]  /*df70*/  IMAD.MOV.U32 R0, RZ, RZ, 0x7f800000 ;  /* 0x7f800000ff007424 */ /* 0x000fca00078e00ff */
[----:B------:R1:W-:Y:S03]  /*df80*/  STG.E desc[UR14][R2.64], R0 ;  /* 0x0000000002007986 */ /* 0x0003e6000c10190e */
.L_x_15:
[----:B------:R-:W-:Y:S05]  /*df90*/  BSYNC B0 ;  /* 0x0000000000007941 */ /* 0x000fea0003800000 */
.L_x_14:
        /* <DEDUP_REMOVED lines=10> */
.L_x_17:
[----:B------:R-:W-:Y:S05]  /*e040*/  BSYNC B0 ;  /* 0x0000000000007941 */ /* 0x000fea0003800000 */
.L_x_16:
        /* <DEDUP_REMOVED lines=10> */
.L_x_19:
[----:B------:R-:W-:Y:S05]  /*e0f0*/  BSYNC B0 ;  /* 0x0000000000007941 */ /* 0x000fea0003800000 */
.L_x_18:
        /* <DEDUP_REMOVED lines=10> */
.L_x_21:
[----:B------:R-:W-:Y:S05]  /*e1a0*/  BSYNC B0 ;  /* 0x0000000000007941 */ /* 0x000fea0003800000 */
.L_x_20:
[----:B------:R-:W-:Y:S05]  /*e1b0*/  @P1 EXIT ;  /* 0x000000000000194d */ /* 0x000fea0003800000 */
[----:B-1--4-:R-:W-:Y:S01]  /*e1c0*/  IMAD R0, R6, UR6, RZ ;  /* 0x0000000606007c24 */ /* 0x012fe2000f8e02ff */
[----:B------:R-:W-:-:S04]  /*e1d0*/  ULDC.64 UR4, c[0x0][0x2b0] ;  /* 0x0000ac0000047ab9 */ /* 0x000fc80000000a00 */
[----:B--2---:R-:W-:-:S04]  /*e1e0*/  IADD3 R3, P0, R0, R15, RZ ;  /* 0x0000000f00037210 */ /* 0x004fc80007f1e0ff */
[----:B------:R-:W-:Y:S02]  /*e1f0*/  LEA.HI.X.SX32 R0, R0, R14, 0x1, P0 ;  /* 0x0000000e00007211 */ /* 0x000fe400000f0eff */
[----:B------:R-:W-:-:S04]  /*e200*/  LEA R2, P0, R3, UR4, 0x2 ;  /* 0x0000000403027c11 */ /* 0x000fc8000f8010ff */
[----:B------:R-:W-:Y:S01]  /*e210*/  LEA.HI.X R3, R3, UR5, R0, 0x2, P0 ;  /* 0x0000000503037c11 */ /* 0x000fe200080f1400 */
[----:B------:R-:W-:-:S05]  /*e220*/  IMAD.MOV.U32 R0, RZ, RZ, 0x7f800000 ;  /* 0x7f800000ff007424 */ /* 0x000fca00078e00ff */
[----:B------:R-:W-:Y:S01]  /*e230*/  STG.E desc[UR14][R2.64], R0 ;  /* 0x0000000002007986 */ /* 0x000fe2000c10190e */
[----:B------:R-:W-:Y:S05]  /*e240*/  EXIT ;  /* 0x000000000000794d */ /* 0x000fea0003800000 */
.L_x_22:
[----:B------:R-:W-:-:S00]  /*e250*/  BRA `(.L_x_22) ;  /* 0xfffffffc00fc7947 */ /* 0x000fc0000383ffff */
[----:B------:R-:W-:-:S00]  /*e260*/  NOP ;  /* 0x0000000000007918 */ /* 0x000fc00000000000 */
        /* <DEDUP_REMOVED lines=9> */
.L_x_1415:


//--------------------- .text._ZN5flash16flash_fwd_kernelI23Flash_fwd_kernel_traitsILi64ELi128ELi128ELi4ELb0ELb0EN7cutlass10bfloat16_tE19Flash_kernel_traitsILi64ELi128ELi128ELi4ES3_EELb0ELb1ELb0ELb0ELb1ELb1ELb1ELb0EEEvNS_16Flash_fwd_paramsE --------------------------
	.section	.text._ZN5flash16flash_fwd_kernelI23Flash_fwd_kernel_traitsILi64ELi128ELi128ELi4ELb0ELb0EN7cutlass10bfloat16_tE19Flash_kernel_traitsILi64ELi128ELi128ELi4ES3_EELb0ELb1ELb0ELb0ELb1ELb1ELb1ELb0EEEvNS_16Flash_fwd_paramsE,"ax",@progbits
	.align	128
        .global         _ZN5flash16flash_fwd_kernelI23Flash_fwd_kernel_traitsILi64ELi128ELi128ELi4ELb0ELb0EN7cutlass10bfloat16_tE19Flash_kernel_traitsILi64ELi128ELi128ELi4ES3_EELb0ELb1ELb0ELb0ELb1ELb1ELb1ELb0EEEvNS_16Flash_fwd_paramsE
        .type           _ZN5flash16flash_fwd_kernelI23Flash_fwd_kernel_traitsILi64ELi128ELi128ELi4ELb0ELb0EN7cutlass10bfloat16_tE19Flash_kernel_traitsILi64ELi128ELi128ELi4ES3_EELb0ELb1ELb0ELb0ELb1ELb1ELb1ELb0EEEvNS_16Flash_fwd_paramsE,@function
        .size           _ZN5flash16flash_fwd_kernelI23Flash_fwd_kernel_traitsILi64ELi128ELi128ELi4ELb0ELb0EN7cutlass10bfloat16_tE19Flash_kernel_traitsILi64ELi128ELi128ELi4ES3_EELb0ELb1ELb0ELb0ELb1ELb1ELb1ELb0EEEvNS_16Flash_fwd_paramsE,(.L_x_1416 - _ZN5flash16flash_fwd_kernelI23Flash_fwd_kernel_traitsILi64ELi128ELi128ELi4ELb0ELb0EN7cutlass10bfloat16_tE19Flash_kernel_traitsILi64ELi128ELi128ELi4ES3_EELb0ELb1ELb0ELb0ELb1ELb1ELb1ELb0EEEvNS_16Flash_fwd_paramsE)
        .other          _ZN5flash16flash_fwd_kernelI23Flash_fwd_kernel_traitsILi64ELi128ELi128ELi4ELb0ELb0EN7cutlass10bfloat16_tE19Flash_kernel_traitsILi64ELi128ELi128ELi4ES3_EELb0ELb1ELb0ELb0ELb1ELb1ELb1ELb0EEEvNS_16Flash_fwd_paramsE,@"STO_CUDA_ENTRY STV_DEFAULT"
_ZN5flash16flash_fwd_kernelI23Flash_fwd_kernel_traitsILi64ELi128ELi128ELi4ELb0ELb0EN7cutlass10bfloat16_tE19Flash_kernel_traitsILi64ELi128ELi128ELi4ES3_EELb0ELb1ELb0ELb0ELb1ELb1ELb1ELb0EEEvNS_16Flash_fwd_paramsE:
.text._ZN5flash16flash_fwd_kernelI23Flash_fwd_kernel_traitsILi64ELi128ELi128ELi4ELb0ELb0EN7cutlass10bfloat16_tE19Flash_kernel_traitsILi64ELi128ELi128ELi4ES3_EELb0ELb1ELb0ELb0ELb1ELb1ELb1ELb0EEEvNS_16Flash_fwd_paramsE:
        /* <DEDUP_REMOVED lines=263> */
[C---:B------:R-:W-:Y:S02]  /*1070*/  LEA R36, R0.reuse, UR5, 0x1 ;  /* 0x0000000500247c11 */ /* 0x040fe4000f8e08ff */
[----:B------:R-:W-:Y:S01]  /*1080*/  IADD3.X R5, R9, UR21, RZ, P0, !PT ;  /* 0x0000001509057c10 */ /* 0x000fe200087fe4ff */
[----:B------:R4:W-:Y:S01]  /*1090*/  LDGSTS.E.BYPASS.LTC128B.128 [R240+0x9000], desc[UR14][R8.64] ;  /* 0x0900000008f07fae */ /* 0x0009e2000b901d4e */
[----:B------:R-:W-:Y:S01]  /*10a0*/  LEA R229, R0, UR4, 0x1 ;  /* 0x0000000400e57c11 */ /* 0x000fe2000f8e08ff */
[----:B------:R-:W-:-:S02]  /*10b0*/  ULDC UR4, c[0x0][0x39c] ;  /* 0x0000e70000047ab9 */ /* 0x000fc40000000800 */
[----:B------:R5:W-:Y:S02]  /*10c0*/  LDGSTS.E.BYPASS.LTC128B.128 [R240+0x9800], desc[UR14][R4.64] ;  /* 0x0980000004f07fae */ /* 0x000be4000b901d4e */
[----:B------:R-:W-:Y:S02]  /*10d0*/  VIADD R230, R229, 0x40 ;  /* 0x00000040e5e67836 */ /* 0x000fe40000000000 */
[----:B-1----:R-:W-:Y:S01]  /*10e0*/  IMAD.SHL.U32 R3, R19, 0x40, RZ ;  /* 0x0000004013037824 */ /* 0x002fe200078e00ff */
[----:B------:R-:W-:-:S04]  /*10f0*/  IADD3 R2, P1, R4, UR20, RZ ;  /* 0x0000001404027c10 */ /* 0x000fc8000ff3e0ff */
[----:B------:R-:W-:Y:S02]  /*1100*/  LOP3.LUT R206, R3, 0xfffffe00, RZ, 0xc0, !PT ;  /* 0xfffffe0003ce7812 */ /* 0x000fe400078ec0ff */
[----:B------:R-:W-:Y:S02]  /*1110*/  IADD3.X R3, R5, UR21, RZ, P1, !PT ;  /* 0x0000001505037c10 */ /* 0x000fe40008ffe4ff */
[----:B--2---:R-:W-:-:S03]  /*1120*/  IADD3 R6, P0, R2, UR20, RZ ;  /* 0x0000001402067c10 */ /* 0x004fc6000ff1e0ff */
[----:B------:R1:W-:Y:S01]  /*1130*/  LDGSTS.E.BYPASS.LTC128B.128 [R240+0xa000], desc[UR14][R2.64] ;  /* 0x0a00000002f07fae */ /* 0x0003e2000b901d4e */
[----:B------:R-:W-:Y:S01]  /*1140*/  IADD3.X R7, R3, UR21, RZ, P0, !PT ;  /* 0x0000001503077c10 */ /* 0x000fe200087fe4ff */
[----:B----4-:R-:W-:-:S04]  /*1150*/  IMAD R9, R94, 0x400, R206 ;  /* 0x000004005e097824 */ /* 0x010fc800078e02ce */
[----:B------:R-:W-:Y:S01]  /*1160*/  LDGSTS.E.BYPASS.LTC128B.128 [R240+0xa800], desc[UR14][R6.64] ;  /* 0x0a80000006f07fae */ /* 0x000fe2000b901d4e */
[----:B-----5:R-:W-:-:S04]  /*1170*/  IADD3 R4, P1, R6, UR20, RZ ;  /* 0x0000001406047c10 */ /* 0x020fc8000ff3e0ff */
[----:B------:R-:W-:Y:S02]  /*1180*/  IADD3 R8, P0, R4, UR20, RZ ;  /* 0x0000001404087c10 */ /* 0x000fe4000ff1e0ff */
[----:B------:R-:W-:Y:S02]  /*1190*/  IADD3.X R5, R7, UR21, RZ, P1, !PT ;  /* 0x0000001507057c10 */ /* 0x000fe40008ffe4ff */
[----:B------:R-:W-:-:S03]  /*11a0*/  LOP3.LUT P1, RZ, R33, 0x2, RZ, 0xc0, !PT ;  /* 0x0000000221ff7812 */ /* 0x000fc6000782c0ff */
[----:B------:R2:W-:Y:S01]  /*11b0*/  LDGSTS.E.BYPASS.LTC128B.128 [R240+0xb000], desc[UR14][R4.64] ;  /* 0x0b00000004f07fae */ /* 0x0005e2000b901d4e */
[----:B-1----:R-:W-:Y:S01]  /*11c0*/  IMAD.IADD R2, R9, 0x1, R209 ;  /* 0x0000000109027824 */ /* 0x002fe200078e02d1 */
[----:B------:R-:W-:Y:S01]  /*11d0*/  IADD3.X R9, R5, UR21, RZ, P0, !PT ;  /* 0x0000001505097c10 */ /* 0x000fe200087fe4ff */
[----:B------:R-:W-:Y:S01]  /*11e0*/  IMAD.MOV.U32 R3, RZ, RZ, 0x20 ;  /* 0x00000020ff037424 */ /* 0x000fe200078e00ff */
[----:B------:R-:W-:Y:S02]  /*11f0*/  LOP3.LUT P0, RZ, R32, 0x2, RZ, 0xc0, !PT ;  /* 0x0000000220ff7812 */ /* 0x000fe4000780c0ff */
[----:B------:R-:W-:Y:S01]  /*1200*/  LEA R231, R2, UR5, 0x1 ;  /* 0x0000000502e77c11 */ /* 0x000fe2000f8e08ff */
[----:B------:R1:W-:Y:S01]  /*1210*/  LDGSTS.E.BYPASS.LTC128B.128 [R240+0xb800], desc[UR14][R8.64] ;  /* 0x0b80000008f07fae */ /* 0x0003e2000b901d4e */
[C---:B------:R-:W-:Y:S02]  /*1220*/  SEL R2, R3.reuse, 0xffffffe0, !P0 ;  /* 0xffffffe003027807 */ /* 0x040fe40004000000 */
[----:B------:R-:W-:Y:S01]  /*1230*/  SEL R0, R3, 0xffffffe0, !P1 ;  /* 0xffffffe003007807 */ /* 0x000fe20004800000 */
[----:B------:R-:W-:Y:S01]  /*1240*/  LDSM.16.M88.4 R24, [R36+0x4000] ;  /* 0x004000002418783b */ /* 0x000fe20000000200 */
[----:B------:R-:W-:Y:S01]  /*1250*/  LOP3.LUT P0, RZ, R32, 0x4, RZ, 0xc0, !PT ;  /* 0x0000000420ff7812 */ /* 0x000fe2000780c0ff */
[----:B------:R-:W-:Y:S01]  /*1260*/  IMAD.IADD R228, R229, 0x1, R2 ;  /* 0x00000001e5e47824 */ /* 0x000fe200078e0202 */
[----:B------:R-:W-:Y:S01]  /*1270*/  LOP3.LUT P1, RZ, R33, 0x4, RZ, 0xc0, !PT ;  /* 0x0000000421ff7812 */ /* 0x000fe2000782c0ff */
[----:B------:R-:W4:Y:S01]  /*1280*/  LDSM.16.M88.4 R16, [R231+0x2000] ;  /* 0x00200000e710783b */ /* 0x000f220000000200 */
[----:B------:R-:W-:-:S02]  /*1290*/  IMAD.IADD R234, R231, 0x1, R0 ;  /* 0x00000001e7ea7824 */ /* 0x000fc400078e0200 */
[----:B------:R-:W-:Y:S01]  /*12a0*/  IMAD.MOV.U32 R3, RZ, RZ, 0x40 ;  /* 0x00000040ff037424 */ /* 0x000fe200078e00ff */
[----:B------:R-:W5:Y:S04]  /*12b0*/  LDSM.16.M88.4 R20, [R231] ;  /* 0x00000000e714783b */ /* 0x000f680000000200 */
[----:B------:R-:W-:Y:S01]  /*12c0*/  LDSM.16.M88.4 R28, [R228] ;  /* 0x00000000e41c783b */ /* 0x000fe20000000200 */
[----:B------:R-:W-:Y:S01]  /*12d0*/  SEL R3, R3, 0xffffffc0, !P1 ;  /* 0xffffffc003037807 */ /* 0x000fe20004800000 */
[----:B------:R-:W-:Y:S02]  /*12e0*/  @P0 VIADD R230, R229, 0xffffffc0 ;  /* 0xffffffc0e5e60836 */ /* 0x000fe40000000000 */
[----:B--2---:R-:W2:Y:S02]  /*12f0*/  LDSM.16.M88.4 R4, [R234+0x2000] ;  /* 0x00200000ea04783b */ /* 0x004ea40000000200 */
[----:B------:R-:W-:-:S02]  /*1300*/  IMAD.IADD R232, R231, 0x1, R3 ;  /* 0x00000001e7e87824 */ /* 0x000fc400078e0203 */
[----:B------:R-:W-:Y:S01]  /*1310*/  LDSM.16.M88.4 R68, [R230] ;  /* 0x00000000e644783b */ /* 0x000fe20000000200 */
[----:B------:R-:W-:Y:S02]  /*1320*/  IMAD.IADD R227, R2, 0x1, R230 ;  /* 0x0000000102e37824 */ /* 0x000fe400078e02e6 */
[----:B------:R-:W-:Y:S01]  /*1330*/  IMAD.IADD R233, R0, 0x1, R232 ;  /* 0x0000000100e97824 */ /* 0x000fe200078e02e8 */
[----:B-1----:R-:W1:Y:S04]  /*1340*/  LDSM.16.M88.4 R8, [R234] ;  /* 0x00000000ea08783b */ /* 0x002e680000000200 */
[----:B------:R-:W3:Y:S04]  /*1350*/  LDSM.16.M88.4 R12, [R232+0x2000] ;  /* 0x00200000e80c783b */ /* 0x000ee80000000200 */
[----:B------:R-:W3:Y:S04]  /*1360*/  LDSM.16.M88.4 R32, [R232] ;  /* 0x00000000e820783b */ /* 0x000ee80000000200 */
[----:B------:R-:W3:Y:S04]  /*1370*/  LDSM.16.M88.4 R56, [R36+0x4800] ;  /* 0x004800002438783b */ /* 0x000ee80000000200 */
[----:B------:R-:W3:Y:S01]  /*1380*/  LDSM.16.M88.4 R52, [R36+0x5000] ;  /* 0x005000002434783b */ /* 0x000ee20000000200 */
[-C--:B----4-:R-:W-:Y:S03]  /*1390*/  HMMA.16816.F32.BF16 R48, R16, R24.reuse, RZ ;  /* 0x000000181030723c */ /* 0x090fe600000418ff */
[----:B------:R-:W-:Y:S04]  /*13a0*/  LDSM.16.M88.4 R60, [R36+0x6800] ;  /* 0x00680000243c783b */ /* 0x000fe80000000200 */
[----:B------:R-:W-:Y:S01]  /*13b0*/  LDSM.16.M88.4 R64, [R36+0x7000] ;  /* 0x007000002440783b */ /* 0x000fe20000000200 */
[----:B-----5:R-:W-:Y:S03]  /*13c0*/  HMMA.16816.F32.BF16 R44, R20, R24, RZ ;  /* 0x00000018142c723c */ /* 0x020fe600000418ff */
[----:B------:R-:W0:Y:S03]  /*13d0*/  LDGDEPBAR ;  /* 0x00000000000079af */ /* 0x000e260000000000 */
[-C--:B------:R-:W-:Y:S06]  /*13e0*/  HMMA.16816.F32.BF16 R40, R16, R26.reuse, RZ ;  /* 0x0000001a1028723c */ /* 0x080fec00000418ff */
[----:B------:R-:W-:Y:S06]  /*13f0*/  HMMA.16816.F32.BF16 R24, R20, R26, RZ ;  /* 0x0000001a1418723c */ /* 0x000fec00000418ff */
[-C--:B--2---:R-:W-:Y:S06]  /*1400*/  HMMA.16816.F32.BF16 R48, R4, R28.reuse, R48 ;  /* 0x0000001c0430723c */ /* 0x084fec0000041830 */
[----:B-1----:R-:W-:Y:S06]  /*1410*/  HMMA.16816.F32.BF16 R44, R8, R28, R44 ;  /* 0x0000001c082c723c */ /* 0x002fec000004182c */
[-C--:B------:R-:W-:Y:S01]  /*1420*/  HMMA.16816.F32.BF16 R76, R4, R30.reuse, R40 ;  /* 0x0000001e044c723c */ /* 0x080fe20000041828 */
[----:B------:R-:W-:Y:S05]  /*1430*/  LDSM.16.M88.4 R40, [R227] ;  /* 0x00000000e328783b */ /* 0x000fea0000000200 */
[----:B------:R-:W-:Y:S01]  /*1440*/  HMMA.16816.F32.BF16 R72, R8, R30, R24 ;  /* 0x0000001e0848723c */ /* 0x000fe20000041818 */
[----:B------:R-:W1:Y:S04]  /*1450*/  LDSM.16.M88.4 R24, [R233+0x2000] ;  /* 0x00200000e918783b */ /* 0x000e680000000200 */
[----:B------:R-:W2:Y:S01]  /*1460*/  LDSM.16.M88.4 R28, [R233] ;  /* 0x00000000e91c783b */ /* 0x000ea20000000200 */
[-C--:B---3--:R-:W-:Y:S03]  /*1470*/  HMMA.16816.F32.BF16 R84, R12, R68.reuse, R48 ;  /* 0x000000440c54723c */ /* 0x088fe60000041830 */
[----:B------:R-:W3:Y:S03]  /*1480*/  LDSM.16.M88.4 R48, [R36+0x5800] ;  /* 0x005800002430783b */ /* 0x000ee60000000200 */
[----:B------:R-:W-:Y:S01]  /*1490*/  HMMA.16816.F32.BF16 R80, R32, R68, R44 ;  /* 0x000000442050723c */ /* 0x000fe2000004182c */
[----:B------:R-:W4:Y:S05]  /*14a0*/  LDSM.16.M88.4 R44, [R36+0x6000] ;  /* 0x00600000242c783b */ /* 0x000f2a0000000200 */
[-C--:B------:R-:W-:Y:S06]  /*14b0*/  HMMA.16816.F32.BF16 R76, R12, R70.reuse, R76 ;  /* 0x000000460c4c723c */ /* 0x080fec000004184c */
[----:B------:R-:W-:Y:S01]  /*14c0*/  HMMA.16816.F32.BF16 R72, R32, R70, R72 ;  /* 0x000000462048723c */ /* 0x000fe20000041848 */
[----:B------:R-:W5:Y:S04]  /*14d0*/  LDSM.16.M88.4 R68, [R36+0x7800] ;  /* 0x007800002444783b */ /* 0x000f680000000200 */
[----:B------:R-:W-:Y:S01]  /*14e0*/  LDSM.16.M88.4 R36, [R230+0x800] ;  /* 0x00080000e624783b */ /* 0x000fe20000000200 */
[C---:B------:R-:W-:Y:S06]  /*14f0*/  HMMA.16816.F32.BF16 R96, R16.reuse, R58, RZ ;  /* 0x0000003a1060723c */ /* 0x040fec00000418ff */
[----:B------:R-:W-:Y:S06]  /*1500*/  HMMA.16816.F32.BF16 R108, R16, R52, RZ ;  /* 0x00000034106c723c */ /* 0x000fec00000418ff */
[-C--:B-1----:R-:W-:Y:S06]  /*1510*/  HMMA.16816.F32.BF16 R104, R24, R42.reuse, R76 ;  /* 0x0000002a1868723c */ /* 0x082fec000004184c */
[C---:B--2---:R-:W-:Y:S01]  /*1520*/  HMMA.16816.F32.BF16 R76, R28.reuse, R42, R72 ;  /* 0x0000002a1c4c723c */ /* 0x044fe20000041848 */
[----:B------:R-:W1:Y:S05]  /*1530*/  LDSM.16.M88.4 R72, [R228+0x800] ;  /* 0x00080000e448783b */ /* 0x000e6a0000000200 */
[-C--:B------:R-:W-:Y:S06]  /*1540*/  HMMA.16816.F32.BF16 R80, R28, R40.reuse, R80 ;  /* 0x000000281c50723c */ /* 0x080fec0000041850 */
[----:B------:R-:W-:Y:S01]  /*1550*/  HMMA.16816.F32.BF16 R88, R24, R40, R84 ;  /* 0x000000281858723c */ /* 0x000fe20000041854 */
[----:B------:R-:W2:Y:S05]  /*1560*/  LDSM.16.M88.4 R40, [R227+0x800] ;  /* 0x00080000e328783b */ /* 0x000eaa0000000200 */
[C---:B------:R-:W-:Y:S06]  /*1570*/  HMMA.16816.F32.BF16 R84, R16.reuse, R56, RZ ;  /* 0x000000381054723c */ /* 0x040fec00000418ff */
[C---:B------:R-:W-:Y:S06]  /*1580*/  HMMA.16816.F32.BF16 R116, R16.reuse, R54, RZ ;  /* 0x000000361074723c */ /* 0x040fec00000418ff */
[----:B---3--:R-:W-:Y:S01]  /*1590*/  HMMA.16816.F32.BF16 R124, R16, R48, RZ ;  /* 0x00000030107c723c */ /* 0x008fe200000418ff */
[----:B------:R-:W-:-:S04]  /*15a0*/  FMUL.FTZ R2, R80, UR4 ;  /* 0x0000000450027c20 */ /* 0x000fc80008410000 */
[----:B------:R3:W2:Y:S01]  /*15b0*/  MUFU.TANH R205, R2 ;  /* 0x0000000200cd7308 */ /* 0x0006a20000002400 */
[C---:B------:R-:W-:Y:S06]  /*15c0*/  HMMA.16816.F32.BF16 R132, R16.reuse, R50, RZ ;  /* 0x000000321084723c */ /* 0x040fec00000418ff */
[C---:B----4-:R-:W-:Y:S06]  /*15d0*/  HMMA.16816.F32.BF16 R136, R16.reuse, R44, RZ ;  /* 0x0000002c1088723c */ /* 0x050fec00000418ff */
[----:B------:R-:W-:Y:S01]  /*15e0*/  HMMA.16816.F32.BF16 R140, R16, R46, RZ ;  /* 0x0000002e108c723c */ /* 0x000fe200000418ff */
[----:B---3--:R-:W-:-:S05]  /*15f0*/  FMUL.FTZ R2, R81, UR4 ;  /* 0x0000000451027c20 */ /* 0x008fca0008410000 */
[C---:B------:R-:W-:Y:S01]  /*1600*/  HMMA.16816.F32.BF16 R144, R16.reuse, R60, RZ ;  /* 0x0000003c1090723c */ /* 0x040fe200000418ff */
[----:B------:R3:W-:Y:S05]  /*1610*/  MUFU.TANH R251, R2 ;  /* 0x0000000200fb7308 */ /* 0x0007ea0000002400 */
[C---:B------:R-:W-:Y:S06]  /*1620*/  HMMA.16816.F32.BF16 R148, R16.reuse, R62, RZ ;  /* 0x0000003e1094723c */ /* 0x040fec00000418ff */
[C---:B------:R-:W-:Y:S06]  /*1630*/  HMMA.16816.F32.BF16 R152, R16.reuse, R64, RZ ;  /* 0x000000401098723c */ /* 0x040fec00000418ff */
[----:B------:R-:W-:Y:S01]  /*1640*/  HMMA.16816.F32.BF16 R156, R16, R66, RZ ;  /* 0x00000042109c723c */ /* 0x000fe200000418ff */
[----:B---3--:R-:W-:-:S04]  /*1650*/  FMUL.FTZ R2, R82, UR4 ;  /* 0x0000000452027c20 */ /* 0x008fc80008410000 */
[----:B------:R3:W-:Y:S01]  /*1660*/  MUFU.TANH R201, R2 ;  /* 0x0000000200c97308 */ /* 0x0007e20000002400 */
[C---:B-----5:R-:W-:Y:S06]  /*1670*/  HMMA.16816.F32.BF16 R160, R16.reuse, R68, RZ ;  /* 0x0000004410a0723c */ /* 0x060fec00000418ff */
[----:B------:R-:W-:Y:S06]  /*1680*/  HMMA.16816.F32.BF16 R168, R16, R70, RZ ;  /* 0x0000004610a8723c */ /* 0x000fec00000418ff */
[----:B------:R-:W-:Y:S01]  /*1690*/  HMMA.16816.F32.BF16 R16, R20, R56, RZ ;  /* 0x000000381410723c */ /* 0x000fe200000418ff */
[----:B---3--:R-:W-:-:S05]  /*16a0*/  FMUL.FTZ R2, R83, UR4 ;  /* 0x0000000453027c20 */ /* 0x008fca0008410000 */
[C---:B------:R-:W-:Y:S01]  /*16b0*/  HMMA.16816.F32.BF16 R56, R20.reuse, R58, RZ ;  /* 0x0000003a1438723c */ /* 0x040fe200000418ff */
[----:B------:R3:W-:Y:S05]  /*16c0*/  MUFU.TANH R252, R2 ;  /* 0x0000000200fc7308 */ /* 0x0007ea0000002400 */
[C---:B------:R-:W-:Y:S06]  /*16d0*/  HMMA.16816.F32.BF16 R164, R20.reuse, R44, RZ ;  /* 0x0000002c14a4723c */ /* 0x040fec00000418ff */
[----:B------:R-:W-:Y:S06]  /*16e0*/  HMMA.16816.F32.BF16 R172, R20, R46, RZ ;  /* 0x0000002e14ac723c */ /* 0x000fec00000418ff */
[----:B-1----:R-:W-:Y:S01]  /*16f0*/  HMMA.16816.F32.BF16 R16, R8, R72, R16 ;  /* 0x000000480810723c */ /* 0x002fe20000041810 */
[----:B---3--:R-:W-:-:S04]  /*1700*/  FMUL.FTZ R2, R88, UR4 ;  /* 0x0000000458027c20 */ /* 0x008fc80008410000 */
[----:B------:R1:W-:Y:S01]  /*1710*/  MUFU.TANH R200, R2 ;  /* 0x0000000200c87308 */ /* 0x0003e20000002400 */
[----:B------:R-:W-:Y:S06]  /*1720*/  HMMA.16816.F32.BF16 R44, R8, R74, R56 ;  /* 0x0000004a082c723c */ /* 0x000fec0000041838 */
[C---:B------:R-:W-:Y:S06]  /*1730*/  HMMA.16816.F32.BF16 R120, R20.reuse, R48, RZ ;  /* 0x000000301478723c */ /* 0x040fec00000418ff */
[----:B------:R-:W-:Y:S01]  /*1740*/  HMMA.16816.F32.BF16 R128, R20, R50, RZ ;  /* 0x000000321480723c */ /* 0x000fe200000418ff */
[----:B-1----:R-:W-:-:S05]  /*1750*/  FMUL.FTZ R2, R89, UR4 ;  /* 0x0000000459027c20 */ /* 0x002fca0008410000 */
[----:B------:R-:W-:Y:S01]  /*1760*/  HMMA.16816.F32.BF16 R48, R32, R36, R16 ;  /* 0x000000242030723c */ /* 0x000fe20000041810 */
[----:B------:R-:W1:Y:S01]  /*1770*/  LDSM.16.M88.4 R16, [R228+0x1000] ;  /* 0x00100000e410783b */ /* 0x000e620000000200 */
[----:B------:R3:W4:Y:S04]  /*1780*/  MUFU.TANH R204, R2 ;  /* 0x0000000200cc7308 */ /* 0x0007280000002400 */
[C---:B------:R-:W-:Y:S06]  /*1790*/  HMMA.16816.F32.BF16 R100, R20.reuse, R52, RZ ;  /* 0x000000341464723c */ /* 0x040fec00000418ff */
[C---:B------:R-:W-:Y:S06]  /*17a0*/  HMMA.16816.F32.BF16 R112, R20.reuse, R54, RZ ;  /* 0x000000361470723c */ /* 0x040fec00000418ff */
[----:B------:R-:W-:Y:S01]  /*17b0*/  HMMA.16816.F32.BF16 R176, R20, R60, RZ ;  /* 0x0000003c14b0723c */ /* 0x000fe200000418ff */
[----:B---3--:R-:W-:-:S04]  /*17c0*/  FMUL.FTZ R2, R90, UR4 ;  /* 0x000000045a027c20 */ /* 0x008fc80008410000 */
[----:B------:R3:W5:Y:S01]  /*17d0*/  MUFU.TANH R202, R2 ;  /* 0x0000000200ca7308 */ /* 0x0007620000002400 */
[C---:B------:R-:W-:Y:S06]  /*17e0*/  HMMA.16816.F32.BF16 R180, R20.reuse, R62, RZ ;  /* 0x0000003e14b4723c */ /* 0x040fec00000418ff */
[C---:B------:R-:W-:Y:S06]  /*17f0*/  HMMA.16816.F32.BF16 R192, R20.reuse, R64, RZ ;  /* 0x0000004014c0723c */ /* 0x040fec00000418ff */
[----:B------:R-:W-:Y:S01]  /*1800*/  HMMA.16816.F32.BF16 R188, R20, R66, RZ ;  /* 0x0000004214bc723c */ /* 0x000fe200000418ff */
[----:B---3--:R-:W-:-:S05]  /*1810*/  FMUL.FTZ R2, R76, UR4 ;  /* 0x000000044c027c20 */ /* 0x008fca0008410000 */
[C---:B------:R-:W-:Y:S01]  /*1820*/  HMMA.16816.F32.BF16 R184, R20.reuse, R68, RZ ;  /* 0x0000004414b8723c */ /* 0x040fe200000418ff */
[----:B------:R3:W-:Y:S05]  /*1830*/  MUFU.TANH R247, R2 ;  /* 0x0000000200f77308 */ /* 0x0007ea0000002400 */
[----:B------:R-:W-:Y:S06]  /*1840*/  HMMA.16816.F32.BF16 R196, R20, R70, RZ ;  /* 0x0000004614c4723c */ /* 0x000fec00000418ff */
[----:B------:R-:W-:Y:S06]  /*1850*/  HMMA.16816.F32.BF16 R20, R32, R38, R44 ;  /* 0x000000262014723c */ /* 0x000fec000004182c */
[----:B------:R-:W-:Y:S01]  /*1860*/  HMMA.16816.F32.BF16 R44, R4, R72, R84 ;  /* 0x00000048042c723c */ /* 0x000fe20000041854 */
[----:B---3--:R-:W-:-:S04]  /*1870*/  FMUL.FTZ R2, R77, UR4 ;  /* 0x000000044d027c20 */ /* 0x008fc80008410000 */
[----:B------:R3:W-:Y:S01]  /*1880*/  MUFU.TANH R244, R2 ;  /* 0x0000000200f47308 */ /* 0x0007e20000002400 */
[----:B--2---:R-:W-:Y:S01]  /*1890*/  HMMA.16816.F32.BF16 R56, R28, R40, R48 ;  /* 0x000000281c38723c */ /* 0x004fe20000041830 */
[----:B------:R-:W-:Y:S05]  /*18a0*/  LDSM.16.M88.4 R48, [R228+0x1800] ;  /* 0x00180000e430783b */ /* 0x000fea0000000200 */
[----:B------:R-:W-:Y:S06]  /*18b0*/  HMMA.16816.F32.BF16 R52, R4, R74, R96 ;  /* 0x0000004a0434723c */ /* 0x000fec0000041860 */
[----:B------:R-:W-:Y:S01]  /*18c0*/  HMMA.16816.F32.BF16 R64, R28, R42, R20 ;  /* 0x0000002a1c40723c */ /* 0x000fe20000041814 */
[----:B------:R-:W2:Y:S01]  /*18d0*/  LDSM.16.M88.4 R20, [R230+0x1000] ;  /* 0x00100000e614783b */ /* 0x000ea20000000200 */
[----:B---3--:R-:W-:-:S04]  /*18e0*/  FMUL.FTZ R2, R78, UR4 ;  /* 0x000000044e027c20 */ /* 0x008fc80008410000 */
[----:B------:R-:W-:Y:S01]  /*18f0*/  HMMA.16816.F32.BF16 R44, R12, R36, R44 ;  /* 0x000000240c2c723c */ /* 0x000fe2000004182c */
[----:B------:R3:W5:Y:S05]  /*1900*/  MUFU.TANH R246, R2 ;  /* 0x0000000200f67308 */ /* 0x00076a0000002400 */
[----:B-1----:R-:W-:Y:S06]  /*1910*/  HMMA.16816.F32.BF16 R68, R8, R16, R100 ;  /* 0x000000100844723c */ /* 0x002fec0000041864 */
[----:B------:R-:W-:Y:S06]  /*1920*/  HMMA.16816.F32.BF16 R52, R12, R38, R52 ;  /* 0x000000260c34723c */ /* 0x000fec0000041834 */
[----:B------:R-:W-:Y:S01]  /*1930*/  HMMA.16816.F32.BF16 R72, R4, R18, R116 ;  /* 0x000000120448723c */ /* 0x000fe20000041874 */
[----:B---3--:R-:W-:-:S04]  /*1940*/  FMUL.FTZ R2, R79, UR4 ;  /* 0x000000044f027c20 */ /* 0x008fc80008410000 */
[----:B------:R1:W3:Y:S01]  /*1950*/  MUFU.TANH R245, R2 ;  /* 0x0000000200f57308 */ /* 0x0002e20000002400 */
[----:B------:R-:W-:Y:S06]  /*1960*/  HMMA.16816.F32.BF16 R76, R4, R16, R108 ;  /* 0x00000010044c723c */ /* 0x000fec000004186c */
[----:B------:R-:W-:Y:S01]  /*1970*/  HMMA.16816.F32.BF16 R36, R8, R18, R112 ;  /* 0x000000120824723c */ /* 0x000fe20000041870 */
[----:B------:R-:W4:Y:S05]  /*1980*/  LDSM.16.M88.4 R16, [R227+0x1000] ;  /* 0x00100000e310783b */ /* 0x000f2a0000000200 */
[----:B------:R-:W-:Y:S01]  /*1990*/  HMMA.16816.F32.BF16 R44, R24, R40, R44 ;  /* 0x00000028182c723c */ /* 0x000fe2000004182c */
[----:B-1----:R-:W-:-:S05]  /*19a0*/  FMUL.FTZ R2, R104, UR4 ;  /* 0x0000000468027c20 */ /* 0x002fca0008410000 */
[----:B------:R-:W-:Y:S01]  /*19b0*/  HMMA.16816.F32.BF16 R60, R24, R42, R52 ;  /* 0x0000002a183c723c */ /* 0x000fe20000041834 */
[----:B------:R1:W3:Y:S05]  /*19c0*/  MUFU.TANH R249, R2 ;  /* 0x0000000200f97308 */ /* 0x0002ea0000002400 */
[C---:B--2---:R-:W-:Y:S06]  /*19d0*/  HMMA.16816.F32.BF16 R40, R32.reuse, R20, R68 ;  /* 0x000000142028723c */ /* 0x044fec0000041844 */
[----:B------:R-:W-:Y:S06]  /*19e0*/  HMMA.16816.F32.BF16 R36, R32, R22, R36 ;  /* 0x000000162024723c */ /* 0x000fec0000041824 */
[----:B------:R-:W-:Y:S01]  /*19f0*/  HMMA.16816.F32.BF16 R84, R8, R48, R120 ;  /* 0x000000300854723c */ /* 0x000fe20000041878 */
[----:B-1----:R-:W-:-:S04]  /*1a00*/  FMUL.FTZ R2, R105, UR4 ;  /* 0x0000000469027c20 */ /* 0x002fc80008410000 */
[----:B------:R1:W2:Y:S01]  /*1a10*/  MUFU.TANH R243, R2 ;  /* 0x0000000200f37308 */ /* 0x0002a20000002400 */
[----:B------:R-:W-:Y:S06]  /*1a20*/  HMMA.16816.F32.BF16 R96, R4, R48, R124 ;  /* 0x000000300460723c */ /* 0x000fec000004187c */
[C---:B----4-:R-:W-:Y:S01]  /*1a30*/  HMMA.16816.F32.BF16 R68, R28.reuse, R16, R40 ;  /* 0x000000101c44723c */ /* 0x050fe20000041828 */
[----:B------:R-:W4:Y:S05]  /*1a40*/  LDSM.16.M88.4 R40, [R228+0x2000] ;  /* 0x00200000e428783b */ /* 0x000f2a0000000200 */
[----:B------:R-:W-:Y:S01]  /*1a50*/  HMMA.16816.F32.BF16 R52, R28, R18, R36 ;  /* 0x000000121c34723c */ /* 0x000fe20000041824 */
[----:B------:R-:W-:Y:S01]  /*1a60*/  LDSM.16.M88.4 R36, [R227+0x1800] ;  /* 0x00180000e324783b */ /* 0x000fe20000000200 */
[----:B-1----:R-:W-:-:S04]  /*1a70*/  FMUL.FTZ R2, R91, UR4 ;  /* 0x000000045b027c20 */ /* 0x002fc80008410000 */
[----:B------:R-:W-:Y:S01]  /*1a80*/  HMMA.16816.F32.BF16 R80, R4, R50, R132 ;  /* 0x000000320450723c */ /* 0x000fe20000041884 */
[----:B------:R1:W-:Y:S02]  /*1a90*/  MUFU.TANH R248, R2 ;  /* 0x0000000200f87308 */ /* 0x0003e40000002400 */
[----:B-1----:R-:W-:-:S06]  /*1aa0*/  FMUL.FTZ R2, R106, UR4 ;  /* 0x000000046a027c20 */ /* 0x002fcc0008410000 */
[----:B------:R1:W-:Y:S01]  /*1ab0*/  MUFU.TANH R242, R2 ;  /* 0x0000000200f27308 */ /* 0x0003e20000002400 */
[C---:B----4-:R-:W-:Y:S06]  /*1ac0*/  HMMA.16816.F32.BF16 R120, R4.reuse, R42, R140 ;  /* 0x0000002a0478723c */ /* 0x050fec000004188c */
[----:B------:R-:W-:Y:S01]  /*1ad0*/  HMMA.16816.F32.BF16 R88, R4, R40, R136 ;  /* 0x000000280458723c */ /* 0x000fe20000041888 */
[----:B-1----:R-:W-:-:S04]  /*1ae0*/  FMUL.FTZ R2, R107, UR4 ;  /* 0x000000046b027c20 */ /* 0x002fc80008410000 */
[----:B------:R1:W-:Y:S02]  /*1af0*/  MUFU.TANH R241, R2 ;  /* 0x0000000200f17308 */ /* 0x0003e40000002400 */
[----:B-1----:R-:W-:-:S06]  /*1b00*/  FMUL.FTZ R2, R56, UR4 ;  /* 0x0000000438027c20 */ /* 0x002fcc0008410000 */
[----:B------:R1:W4:Y:S02]  /*1b10*/  MUFU.TANH R239, R2 ;  /* 0x0000000200ef7308 */ /* 0x0003240000002400 */
[----:B-1----:R-:W-:-:S06]  /*1b20*/  FMUL.FTZ R2, R57, UR4 ;  /* 0x0000000439027c20 */ /* 0x002fcc0008410000 */
[----:B------:R1:W-:Y:S02]  /*1b30*/  MUFU.TANH R238, R2 ;  /* 0x0000000200ee7308 */ /* 0x0003e40000002400 */
[----:B-1----:R-:W-:-:S06]  /*1b40*/  FMUL.FTZ R2, R64, UR4 ;  /* 0x0000000440027c20 */ /* 0x002fcc0008410000 */
[----:B------:R1:W4:Y:S02]  /*1b50*/  MUFU.TANH R237, R2 ;  /* 0x0000000200ed7308 */ /* 0x0003240000002400 */
[----:B-1----:R-:W-:-:S06]  /*1b60*/  FMUL.FTZ R2, R65, UR4 ;  /* 0x0000000441027c20 */ /* 0x002fcc0008410000 */
[----:B------:R1:W-:Y:S02]  /*1b70*/  MUFU.TANH R236, R2 ;  /* 0x0000000200ec7308 */ /* 0x0003e40000002400 */
[----:B-1----:R-:W-:-:S06]  /*1b80*/  FMUL.FTZ R2, R58, UR4 ;  /* 0x000000043a027c20 */ /* 0x002fcc0008410000 */
[----:B------:R1:W4:Y:S02]  /*1b90*/  MUFU.TANH R235, R2 ;  /* 0x0000000200eb7308 */ /* 0x0003240000002400 */
[----:B-1----:R-:W-:Y:S02]  /*1ba0*/  FMUL.FTZ R2, R59, UR4 ;  /* 0x000000043b027c20 */ /* 0x002fe40008410000 */
[----:B------:R-:W-:Y:S01]  /*1bb0*/  HMMA.16816.F32.BF16 R56, R12, R22, R72 ;  /* 0x000000160c38723c */ /* 0x000fe20000041848 */
[----:B------:R-:W1:Y:S03]  /*1bc0*/  LDSM.16.M88.4 R72, [R228+0x3800] ;  /* 0x00380000e448783b */ /* 0x000e660000000200 */
[----:B------:R5:W-:Y:S02]  /*1bd0*/  MUFU.TANH R226, R2 ;  /* 0x0000000200e27308 */ /* 0x000be40000002400 */
[----:B-----5:R-:W-:-:S06]  /*1be0*/  FMUL.FTZ R2, R66, UR4 ;  /* 0x0000000442027c20 */ /* 0x020fcc0008410000 */
[----:B------:R5:W-:-:S12]  /*1bf0*/  MUFU.TANH R224, R2 ;  /* 0x0000000200e07308 */ /* 0x000bd80000002400 */
[----:B------:R-:W-:Y:S01]  /*1c00*/  HMMA.16816.F32.BF16 R56, R24, R18, R56 ;  /* 0x000000121838723c */ /* 0x000fe20000041838 */
[----:B-----5:R-:W-:-:S05]  /*1c10*/  FMUL.FTZ R2, R67, UR4 ;  /* 0x0000000443027c20 */ /* 0x020fca0008410000 */
[----:B-1----:R-:W-:Y:S01]  /*1c20*/  HMMA.16816.F32.BF16 R136, R4, R72, R160 ;  /* 0x000000480488723c */ /* 0x002fe200000418a0 */
[----:B------:R1:W-:Y:S05]  /*1c30*/  MUFU.TANH R223, R2 ;  /* 0x0000000200df7308 */ /* 0x0003ea0000002400 */
[----:B------:R-:W-:Y:S01]  /*1c40*/  HMMA.16816.F32.BF16 R64, R12, R20, R76 ;  /* 0x000000140c40723c */ /* 0x000fe2000004184c */
[----:B------:R-:W-:Y:S04]  /*1c50*/  LDSM.16.M88.4 R20, [R230+0x1800] ;  /* 0x00180000e614783b */ /* 0x000fe80000000200 */
[----:B------:R-:W5:Y:S01]  /*1c60*/  LDSM.16.M88.4 R76, [R228+0x3000] ;  /* 0x00300000e44c783b */ /* 0x000f620000000200 */
[----:B------:R-:W-:Y:S01]  /*1c70*/  HMMA.16816.F32.BF16 R108, R8, R72, R184 ;  /* 0x00000048086c723c */ /* 0x000fe200000418b8 */
[----:B-1----:R-:W-:-:S04]  /*1c80*/  FMUL.FTZ R2, R44, UR4 ;  /* 0x000000042c027c20 */ /* 0x002fc80008410000 */
[----:B------:R1:W4:-:S13]  /*1c90*/  MUFU.TANH R225, R2 ;  /* 0x0000000200e17308 */ /* 0x00031a0000002400 */
[----:B------:R-:W-:Y:S01]  /*1ca0*/  HMMA.16816.F32.BF16 R64, R24, R16, R64 ;  /* 0x000000101840723c */ /* 0x000fe20000041840 */
[----:B-1----:R-:W-:-:S04]  /*1cb0*/  FMUL.FTZ R2, R45, UR4 ;  /* 0x000000042d027c20 */ /* 0x002fc80008410000 */
[----:B------:R1:W-:Y:S01]  /*1cc0*/  MUFU.TANH R222, R2 ;  /* 0x0000000200de7308 */ /* 0x0003e20000002400 */
[----:B-----5:R-:W-:Y:S06]  /*1cd0*/  HMMA.16816.F32.BF16 R140, R4, R78, R156 ;  /* 0x0000004e048c723c */ /* 0x020fec000004189c */
[----:B------:R-:W-:Y:S01]  /*1ce0*/  HMMA.16816.F32.BF16 R100, R8, R76, R192 ;  /* 0x0000004c0864723c */ /* 0x000fe200000418c0 */
[----:B------:R-:W-:Y:S02]  /*1cf0*/  IMAD.MOV.U32 R158, RZ, RZ, R205 ;  /* 0x000000ffff9e7224 */ /* 0x000fe400078e00cd */
[----:B------:R-:W-:-:S02]  /*1d00*/  IMAD.MOV.U32 R159, RZ, RZ, R204 ;  /* 0x000000ffff9f7224 */ /* 0x000fc400078e00cc */
[----:B-1----:R-:W-:Y:S01]  /*1d10*/  FMUL.FTZ R2, R60, UR4 ;  /* 0x000000043c027c20 */ /* 0x002fe20008410000 */
[----:B------:R-:W-:Y:S01]  /*1d20*/  IMAD.MOV.U32 R157, RZ, RZ, R200 ;  /* 0x000000ffff9d7224 */ /* 0x000fe200078e00c8 */
[----:B------:R-:W-:Y:S02]  /*1d30*/  HMMA.16816.F32.BF16 R104, R8, R78, R188 ;  /* 0x0000004e0868723c */ /* 0x000fe400000418bc */
[----:B------:R1:W5:Y:S02]  /*1d40*/  MUFU.TANH R221, R2 ;  /* 0x0000000200dd7308 */ /* 0x0003640000002400 */
[----:B-1----:R-:W-:-:S06]  /*1d50*/  FMUL.FTZ R2, R61, UR4 ;  /* 0x000000043d027c20 */ /* 0x002fcc0008410000 */
[----:B------:R1:W-:Y:S02]  /*1d60*/  MUFU.TANH R220, R2 ;  /* 0x0000000200dc7308 */ /* 0x0003e40000002400 */
[----:B-1----:R-:W-:-:S06]  /*1d70*/  FMUL.FTZ R2, R46, UR4 ;  /* 0x000000042e027c20 */ /* 0x002fcc0008410000 */
[----:B------:R1:W5:Y:S02]  /*1d80*/  MUFU.TANH R218, R2 ;  /* 0x0000000200da7308 */ /* 0x0003640000002400 */
[----:B-1----:R-:W-:Y:S02]  /*1d90*/  FMUL.FTZ R2, R47, UR4 ;  /* 0x000000042f027c20 */ /* 0x002fe40008410000 */
[----:B------:R-:W1:Y:S04]  /*1da0*/  LDSM.16.M88.4 R44, [R228+0x2800] ;  /* 0x00280000e42c783b */ /* 0x000e680000000200 */
[----:B------:R3:W-:Y:S02]  /*1db0*/  MUFU.TANH R219, R2 ;  /* 0x0000000200db7308 */ /* 0x0007e40000002400 */
[----:B---3--:R-:W-:-:S06]  /*1dc0*/  FMUL.FTZ R2, R62, UR4 ;  /* 0x000000043e027c20 */ /* 0x008fcc0008410000 */
[----:B------:R3:W-:Y:S02]  /*1dd0*/  MUFU.TANH R217, R2 ;  /* 0x0000000200d97308 */ /* 0x0007e40000002400 */
[----:B---3--:R-:W-:Y:S01]  /*1de0*/  FMUL.FTZ R2, R63, UR4 ;  /* 0x000000043f027c20 */ /* 0x008fe20008410000 */
[----:B-1----:R-:W-:Y:S05]  /*1df0*/  HMMA.16816.F32.BF16 R124, R4, R44, R144 ;  /* 0x0000002c047c723c */ /* 0x002fea0000041890 */
[----:B------:R1:W3:Y:S01]  /*1e00*/  MUFU.TANH R216, R2 ;  /* 0x0000000200d87308 */ /* 0x0002e20000002400 */
[----:B------:R-:W-:Y:S06]  /*1e10*/  HMMA.16816.F32.BF16 R60, R8, R50, R128 ;  /* 0x00000032083c723c */ /* 0x000fec0000041880 */
[----:B------:R-:W-:Y:S01]  /*1e20*/  HMMA.16816.F32.BF16 R48, R32, R20, R84 ;  /* 0x000000142030723c */ /* 0x000fe20000041854 */
[----:B------:R-:W2:Y:S05]  /*1e30*/  S2R R87, SR_CTAID.X ;  /* 0x0000000000577919 */ /* 0x000eaa0000002500 */
[----:B------:R-:W-:Y:S01]  /*1e40*/  HMMA.16816.F32.BF16 R144, R4, R76, R152 ;  /* 0x0000004c0490723c */ /* 0x000fe20000041898 */
[----:B-1----:R-:W-:-:S04]  /*1e50*/  FMUL.FTZ R2, R68, UR4 ;  /* 0x0000000444027c20 */ /* 0x002fc80008410000 */
[----:B------:R1:W3:Y:S01]  /*1e60*/  MUFU.TANH R215, R2 ;  /* 0x0000000200d77308 */ /* 0x0002e20000002400 */
[----:B------:R-:W-:Y:S01]  /*1e70*/  HMMA.16816.F32.BF16 R132, R4, R46, R148 ;  /* 0x0000002e0484723c */ /* 0x000fe20000041894 */
[----:B------:R-:W-:Y:S02]  /*1e80*/  IMAD.MOV.U32 R154, RZ, RZ, R202 ;  /* 0x000000ffff9a7224 */ /* 0x000fe400078e00ca */
[----:B------:R-:W-:-:S03]  /*1e90*/  IMAD.MOV.U32 R155, RZ, RZ, R201 ;  /* 0x000000ffff9b7224 */ /* 0x000fc600078e00c9 */
[----:B------:R-:W-:Y:S01]  /*1ea0*/  HMMA.16816.F32.BF16 R16, R32, R22, R60 ;  /* 0x000000162010723c */ /* 0x000fe2000004183c */
[----:B------:R-:W-:-:S05]  /*1eb0*/  IMAD.MOV.U32 R151, RZ, RZ, R203 ;  /* 0x000000ffff977224 */ /* 0x000fca00078e00cb */
[----:B------:R-:W-:Y:S01]  /*1ec0*/  HMMA.16816.F32.BF16 R60, R28, R36, R48 ;  /* 0x000000241c3c723c */ /* 0x000fe20000041830 */
[----:B-1----:R-:W-:-:S05]  /*1ed0*/  FMUL.FTZ R2, R69, UR4 ;  /* 0x0000000445027c20 */ /* 0x002fca0008410000 */
[----:B------:R-:W-:Y:S01]  /*1ee0*/  HMMA.16816.F32.BF16 R128, R4, R74, R168 ;  /* 0x0000004a0480723c */ /* 0x000fe200000418a8 */
[----:B------:R-:W1:Y:S01]  /*1ef0*/  LDSM.16.M88.4 R4, [R230+0x2000] ;  /* 0x00200000e604783b */ /* 0x000e620000000200 */
[----:B------:R4:W-:Y:S01]  /*1f00*/  MUFU.TANH R214, R2 ;  /* 0x0000000200d67308 */ /* 0x0009e20000002400 */
[----:B--2---:R-:W-:-:S03]  /*1f10*/  IMAD.SHL.U32 R162, R87, 0x80, RZ ;  /* 0x0000008057a27824 */ /* 0x004fc600078e00ff */
[C---:B------:R-:W-:Y:S06]  /*1f20*/  HMMA.16816.F32.BF16 R116, R8.reuse, R44, R176 ;  /* 0x0000002c0874723c */ /* 0x040fec00000418b0 */
[C---:B------:R-:W-:Y:S06]  /*1f30*/  HMMA.16816.F32.BF16 R112, R8.reuse, R46, R180 ;  /* 0x0000002e0870723c */ /* 0x040fec00000418b4 */
[----:B------:R-:W-:Y:S01]  /*1f40*/  HMMA.16816.F32.BF16 R72, R8, R74, R196 ;  /* 0x0000004a0848723c */ /* 0x000fe200000418c4 */
[----:B----4-:R-:W-:Y:S01]  /*1f50*/  FMUL.FTZ R2, R52, UR4 ;  /* 0x0000000434027c20 */ /* 0x010fe20008410000 */
[----:B------:R-:W-:-:S03]  /*1f60*/  IMAD.MOV.U32 R181, RZ, RZ, R151 ;  /* 0x000000ffffb57224 */ /* 0x000fc600078e0097 */
[----:B------:R2:W-:Y:S02]  /*1f70*/  MUFU.TANH R213, R2 ;  /* 0x0000000200d57308 */ /* 0x0005e40000002400 */
[----:B--2---:R-:W-:-:S06]  /*1f80*/  FMUL.FTZ R2, R53, UR4 ;  /* 0x0000000435027c20 */ /* 0x004fcc0008410000 */
[----:B------:R2:W-:Y:S02]  /*1f90*/  MUFU.TANH R212, R2 ;  /* 0x0000000200d47308 */ /* 0x0005e40000002400 */
[----:B--2---:R-:W-:-:S06]  /*1fa0*/  FMUL.FTZ R2, R70, UR4 ;  /* 0x0000000446027c20 */ /* 0x004fcc0008410000 */
[----:B------:R2:W-:Y:S02]  /*1fb0*/  MUFU.TANH R211, R2 ;  /* 0x0000000200d37308 */ /* 0x0005e40000002400 */
[----:B--2---:R-:W-:-:S06]  /*1fc0*/  FMUL.FTZ R2, R71, UR4 ;  /* 0x0000000447027c20 */ /* 0x004fcc0008410000 */
[----:B------:R2:W4:Y:S02]  /*1fd0*/  MUFU.TANH R210, R2 ;  /* 0x0000000200d27308 */ /* 0x0005240000002400 */
[----:B--2---:R-:W-:-:S06]  /*1fe0*/  FMUL.FTZ R2, R54, UR4 ;  /* 0x0000000436027c20 */ /* 0x004fcc0008410000 */
[----:B------:R2:W-:Y:S02]  /*1ff0*/  MUFU.TANH R208, R2 ;  /* 0x0000000200d07308 */ /* 0x0005e40000002400 */
[----:B--2---:R-:W-:Y:S02]  /*2000*/  FMUL.FTZ R2, R55, UR4 ;  /* 0x0000000437027c20 */ /* 0x004fe40008410000 */
[----:B------:R-:W-:Y:S04]  /*2010*/  HMMA.16816.F32.BF16 R52, R28, R38, R16 ;  /* 0x000000261c34723c */ /* 0x000fe80000041810 */
[----:B------:R2:W4:Y:S02]  /*2020*/  MUFU.TANH R207, R2 ;  /* 0x0000000200cf7308 */ /* 0x0005240000002400 */
[C---:B------:R-:W-:Y:S06]  /*2030*/  HMMA.16816.F32.BF16 R16, R12.reuse, R20, R96 ;  /* 0x000000140c10723c */ /* 0x040fec0000041860 */
[----:B------:R-:W-:Y:S01]  /*2040*/  HMMA.16816.F32.BF16 R20, R12, R22, R80 ;  /* 0x000000160c14723c */ /* 0x000fe20000041850 */
[----:B--2---:R-:W-:-:S04]  /*2050*/  FMUL.FTZ R2, R64, UR4 ;  /* 0x0000000440027c20 */ /* 0x004fc80008410000 */
[----:B------:R2:W4:-:S13]  /*2060*/  MUFU.TANH R153, R2 ;  /* 0x0000000200997308 */ /* 0x00051a0000002400 */
[C---:B------:R-:W-:Y:S01]  /*2070*/  HMMA.16816.F32.BF16 R48, R24.reuse, R36, R16 ;  /* 0x000000241830723c */ /* 0x040fe20000041810 */
[----:B------:R-:W5:Y:S05]  /*2080*/  LDSM.16.M88.4 R16, [R227+0x2000] ;  /* 0x00200000e310783b */ /* 0x000f6a0000000200 */
[----:B------:R-:W-:Y:S01]  /*2090*/  HMMA.16816.F32.BF16 R36, R24, R38, R20 ;  /* 0x000000261824723c */ /* 0x000fe20000041814 */
[----:B--2---:R-:W-:-:S04]  /*20a0*/  FMUL.FTZ R2, R65, UR4 ;  /* 0x0000000441027c20 */ /* 0x004fc80008410000 */
[----:B------:R2:W4:Y:S02]  /*20b0*/  MUFU.TANH R205, R2 ;  /* 0x0000000200cd7308 */ /* 0x0005240000002400 */
[----:B--2---:R-:W-:-:S06]  /*20c0*/  FMUL.FTZ R2, R56, UR4 ;  /* 0x0000000438027c20 */ /* 0x004fcc0008410000 */
[----:B------:R2:W-:Y:S02]  /*20d0*/  MUFU.TANH R204, R2 ;  /* 0x0000000200cc7308 */ /* 0x0005e40000002400 */
[----:B--2---:R-:W-:-:S06]  /*20e0*/  FMUL.FTZ R2, R57, UR4 ;  /* 0x0000000439027c20 */ /* 0x004fcc0008410000 */
[----:B------:R2:W4:Y:S02]  /*20f0*/  MUFU.TANH R203, R2 ;  /* 0x0000000200cb7308 */ /* 0x0005240000002400 */
[----:B--2---:R-:W-:-:S06]  /*2100*/  FMUL.FTZ R2, R66, UR4 ;  /* 0x0000000442027c20 */ /* 0x004fcc0008410000 */
[----:B------:R2:W4:Y:S02]  /*2110*/  MUFU.TANH R152, R2 ;  /* 0x0000000200987308 */ /* 0x0005240000002400 */
[----:B--2---:R-:W-:Y:S02]  /*2120*/  FMUL.FTZ R2, R67, UR4 ;  /* 0x0000000443027c20 */ /* 0x004fe40008410000 */
[C---:B------:R-:W-:Y:S04]  /*2130*/  HMMA.16816.F32.BF16 R64, R8.reuse, R40, R164 ;  /* 0x000000280840723c */ /* 0x040fe800000418a4 */
[----:B------:R2:W-:Y:S02]  /*2140*/  MUFU.TANH R202, R2 ;  /* 0x0000000200ca7308 */ /* 0x0005e40000002400 */
[----:B------:R-:W-:Y:S01]  /*2150*/  HMMA.16816.F32.BF16 R40, R8, R42, R172 ;  /* 0x0000002a0828723c */ /* 0x000fe200000418ac */
[----:B--2---:R-:W-:-:S05]  /*2160*/  FMUL.FTZ R2, R58, UR4 ;  /* 0x000000043a027c20 */ /* 0x004fca0008410000 */
[----:B------:R2:W-:-:S12]  /*2170*/  MUFU.TANH R150, R2 ;  /* 0x0000000200967308 */ /* 0x0005d80000002400 */
[C---:B-1----:R-:W-:Y:S06]  /*2180*/  HMMA.16816.F32.BF16 R20, R32.reuse, R4, R64 ;  /* 0x000000042014723c */ /* 0x042fec0000041840 */
[----:B------:R-:W-:Y:S01]  /*2190*/  HMMA.16816.F32.BF16 R44, R32, R6, R40 ;  /* 0x00000006202c723c */ /* 0x000fe20000041828 */
[----:B------:R-:W1:Y:S01]  /*21a0*/  LDSM.16.M88.4 R40, [R230+0x2800] ;  /* 0x00280000e628783b */ /* 0x000e620000000200 */
[----:B--2---:R-:W-:-:S04]  /*21b0*/  FMUL.FTZ R2, R59, UR4 ;  /* 0x000000043b027c20 */ /* 0x004fc80008410000 */
[----:B------:R2:W4:-:S12]  /*21c0*/  MUFU.TANH R163, R2 ;  /* 0x0000000200a37308 */ /* 0x0005180000002400 */
[C---:B-----5:R-:W-:Y:S06]  /*21d0*/  HMMA.16816.F32.BF16 R56, R28.reuse, R16, R20 ;  /* 0x000000101c38723c */ /* 0x060fec0000041814 */
[----:B------:R-:W-:Y:S06]  /*21e0*/  HMMA.16816.F32.BF16 R44, R28, R18, R44 ;  /* 0x000000121c2c723c */ /* 0x000fec000004182c */
[----:B------:R-:W-:Y:S01]  /*21f0*/  HMMA.16816.F32.BF16 R20, R12, R4, R88 ;  /* 0x000000040c14723c */ /* 0x000fe20000041858 */
[----:B--2---:R-:W-:-:S04]  /*2200*/  FMUL.FTZ R2, R60, UR4 ;  /* 0x000000043c027c20 */ /* 0x004fc80008410000 */
[----:B------:R2:W5:Y:S01]  /*2210*/  MUFU.TANH R200, R2 ;  /* 0x0000000200c87308 */ /* 0x0005620000002400 */
[C---:B-1----:R-:W-:Y:S06]  /*2220*/  HMMA.16816.F32.BF16 R68, R12.reuse, R40, R124 ;  /* 0x000000280c44723c */ /* 0x042fec000004187c */
[----:B------:R-:W-:Y:S06]  /*2230*/  HMMA.16816.F32.BF16 R76, R12, R42, R132 ;  /* 0x0000002a0c4c723c */ /* 0x000fec0000041884 */
[----:B------:R-:W-:Y:S01]  /*2240*/  FMUL.FTZ R4, R44, UR4 ;  /* 0x000000042c047c20 */ /* 0x000fe20008410000 */
[----:B------:R-:W-:Y:S01]  /*2250*/  FMUL.FTZ R9, R46, UR4 ;  /* 0x000000042e097c20 */ /* 0x000fe20008410000 */
[----:B--2---:R-:W-:-:S04]  /*2260*/  FMUL.FTZ R2, R61, UR4 ;  /* 0x000000043d027c20 */ /* 0x004fc80008410000 */
[----:B------:R1:W-:Y:S02]  /*2270*/  MUFU.TANH R174, R2 ;  /* 0x0000000200ae7308 */ /* 0x0003e40000002400 */
[----:B-1----:R-:W-:-:S06]  /*2280*/  FMUL.FTZ R2, R52, UR4 ;  /* 0x0000000434027c20 */ /* 0x002fcc0008410000 */
[----:B------:R1:W-:Y:S02]  /*2290*/  MUFU.TANH R175, R2 ;  /* 0x0000000200af7308 */ /* 0x0003e40000002400 */
[----:B-1----:R-:W-:-:S06]  /*22a0*/  FMUL.FTZ R2, R53, UR4 ;  /* 0x0000000435027c20 */ /* 0x002fcc0008410000 */
[----:B------:R1:W-:Y:S02]  /*22b0*/  MUFU.TANH R171, R2 ;  /* 0x0000000200ab7308 */ /* 0x0003e40000002400 */
[----:B-1----:R-:W-:-:S06]  /*22c0*/  FMUL.FTZ R2, R62, UR4 ;  /* 0x000000043e027c20 */ /* 0x002fcc0008410000 */
[----:B------:R1:W-:Y:S02]  /*22d0*/  MUFU.TANH R170, R2 ;  /* 0x0000000200aa7308 */ /* 0x0003e40000002400 */
[----:B-1----:R-:W-:Y:S02]  /*22e0*/  FMUL.FTZ R2, R63, UR4 ;  /* 0x000000043f027c20 */ /* 0x002fe40008410000 */
[----:B------:R-:W-:Y:S01]  /*22f0*/  HMMA.16816.F32.BF16 R60, R24, R16, R20 ;  /* 0x00000010183c723c */ /* 0x000fe20000041814 */
[----:B------:R-:W-:Y:S03]  /*2300*/  LDSM.16.M88.4 R20, [R227+0x2800] ;  /* 0x00280000e314783b */ /* 0x000fe60000000200 */
[----:B------:R1:W-:Y:S02]  /*2310*/  MUFU.TANH R172, R2 ;  /* 0x0000000200ac7308 */ /* 0x0003e40000002400 */
[----:B-1----:R-:W-:-:S06]  /*2320*/  FMUL.FTZ R2, R54, UR4 ;  /* 0x0000000436027c20 */ /* 0x002fcc0008410000 */
[----:B------:R1:W-:-:S12]  /*2330*/  MUFU.TANH R179, R2 ;  /* 0x0000000200b37308 */ /* 0x0003d80000002400 */
[----:B------:R-:W-:Y:S01]  /*2340*/  FMUL.FTZ R10, R60, UR4 ;  /* 0x000000043c0a7c20 */ /* 0x000fe20008410000 */
[----:B-1----:R-:W-:Y:S02]  /*2350*/  FMUL.FTZ R2, R55, UR4 ;  /* 0x0000000437027c20 */ /* 0x002fe40008410000 */
[----:B------:R-:W1:Y:S02]  /*2360*/  LDSM.16.M88.4 R52, [R230+0x3000] ;  /* 0x00300000e634783b */ /* 0x000e640000000200 */
[----:B------:R2:W-:Y:S02]  /*2370*/  MUFU.TANH R201, R2 ;  /* 0x0000000200c97308 */ /* 0x0005e40000002400 */
[----:B--2---:R-:W-:-:S06]  /*2380*/  FMUL.FTZ R2, R48, UR4 ;  /* 0x0000000430027c20 */ /* 0x004fcc0008410000 */
[----:B------:R2:W5:Y:S02]  /*2390*/  MUFU.TANH R169, R2 ;  /* 0x0000000200a97308 */ /* 0x0005640000002400 */
[----:B--2---:R-:W-:Y:S01]  /*23a0*/  FMUL.FTZ R2, R49, UR4 ;  /* 0x0000000431027c20 */ /* 0x004fe20008410000 */
[C---:B-1----:R-:W-:Y:S05]  /*23b0*/  HMMA.16816.F32.BF16 R84, R12.reuse, R52, R144 ;  /* 0x000000340c54723c */ /* 0x042fea0000041890 */
[----:B------:R1:W-:Y:S01]  /*23c0*/  MUFU.TANH R168, R2 ;  /* 0x0000000200a87308 */ /* 0x0003e20000002400 */
[----:B------:R-:W-:Y:S06]  /*23d0*/  HMMA.16816.F32.BF16 R88, R12, R54, R140 ;  /* 0x000000360c58723c */ /* 0x000fec000004188c */
[----:B------:R-:W-:Y:S01]  /*23e0*/  HMMA.16816.F32.BF16 R64, R32, R52, R100 ;  /* 0x000000342040723c */ /* 0x000fe20000041864 */
[----:B-1----:R-:W-:-:S04]  /*23f0*/  FMUL.FTZ R2, R36, UR4 ;  /* 0x0000000424027c20 */ /* 0x002fc80008410000 */
[----:B------:R1:W2:Y:S02]  /*2400*/  MUFU.TANH R166, R2 ;  /* 0x0000000200a67308 */ /* 0x0002a40000002400 */
[----:B-1----:R-:W-:-:S06]  /*2410*/  FMUL.FTZ R2, R37, UR4 ;  /* 0x0000000425027c20 */ /* 0x002fcc0008410000 */
[----:B------:R1:W1:Y:S02]  /*2420*/  MUFU.TANH R164, R2 ;  /* 0x0000000200a47308 */ /* 0x0002640000002400 */
[----:B-1----:R-:W-:-:S06]  /*2430*/  FMUL.FTZ R2, R50, UR4 ;  /* 0x0000000432027c20 */ /* 0x002fcc0008410000 */
[----:B------:R1:W1:Y:S02]  /*2440*/  MUFU.TANH R156, R2 ;  /* 0x00000002009c7308 */ /* 0x0002640000002400 */
[----:B-1----:R-:W-:Y:S02]  /*2450*/  FMUL.FTZ R2, R51, UR4 ;  /* 0x0000000433027c20 */ /* 0x002fe40008410000 */
[----:B------:R-:W1:Y:S04]  /*2460*/  LDSM.16.M88.4 R48, [R230+0x3800] ;  /* 0x00380000e630783b */ /* 0x000e680000000200 */
[----:B------:R3:W1:Y:S02]  /*2470*/  MUFU.TANH R177, R2 ;  /* 0x0000000200b17308 */ /* 0x0006640000002400 */
[----:B---3--:R-:W-:-:S06]  /*2480*/  FMUL.FTZ R2, R38, UR4 ;  /* 0x0000000426027c20 */ /* 0x008fcc0008410000 */
[----:B------:R3:W1:Y:S02]  /*2490*/  MUFU.TANH R178, R2 ;  /* 0x0000000200b27308 */ /* 0x0006640000002400 */
[----:B---3--:R-:W-:Y:S01]  /*24a0*/  FMUL.FTZ R2, R39, UR4 ;  /* 0x0000000427027c20 */ /* 0x008fe20008410000 */
[C---:B-1----:R-:W-:Y:S05]  /*24b0*/  HMMA.16816.F32.BF16 R96, R12.reuse, R48, R136 ;  /* 0x000000300c60723c */ /* 0x042fea0000041888 */
[----:B------:R1:W3:Y:S01]  /*24c0*/  MUFU.TANH R176, R2 ;  /* 0x0000000200b07308 */ /* 0x0002e20000002400 */
[C---:B------:R-:W-:Y:S07]  /*24d0*/  HMMA.16816.F32.BF16 R36, R12.reuse, R6, R120 ;  /* 0x000000060c24723c */ /* 0x040fee0000041878 */
[----:B------:R4:W2:Y:S01]  /*24e0*/  MUFU.TANH R123, R4 ;  /* 0x00000004007b7308 */ /* 0x0008a20000002400 */
[----:B------:R-:W-:Y:S06]  /*24f0*/  HMMA.16816.F32.BF16 R80, R12, R50, R128 ;  /* 0x000000320c50723c */ /* 0x000fec0000041880 */
[----:B------:R-:W-:Y:S01]  /*2500*/  HMMA.16816.F32.BF16 R12, R32, R40, R116 ;  /* 0x00000028200c723c */ /* 0x000fe20000041874 */
[----:B------:R5:W2:Y:S01]  /*2510*/  MUFU.TANH R128, R9 ;  /* 0x0000000900807308 */ /* 0x000aa20000002400 */
[----:B-1----:R-:W-:-:S07]  /*2520*/  FMUL.FTZ R2, R56, UR4 ;  /* 0x0000000438027c20 */ /* 0x002fce0008410000 */
[----:B------:R1:W1:Y:S01]  /*2530*/  MUFU.TANH R149, R2 ;  /* 0x0000000200957308 */ /* 0x0002620000002400 */
[----:B----4-:R-:W-:Y:S01]  /*2540*/  FMUL.FTZ R4, R45, UR4 ;  /* 0x000000042d047c20 */ /* 0x010fe20008410000 */
[----:B------:R-:W-:Y:S06]  /*2550*/  HMMA.16816.F32.BF16 R16, R24, R18, R36 ;  /* 0x000000121810723c */ /* 0x000fec0000041824 */
[----:B------:R4:W2:Y:S01]  /*2560*/  MUFU.TANH R122, R4 ;  /* 0x00000004007a7308 */ /* 0x0008a20000002400 */
[----:B-----5:R-:W-:Y:S01]  /*2570*/  FMUL.FTZ R9, R47, UR4 ;  /* 0x000000042f097c20 */ /* 0x020fe20008410000 */
[----:B------:R-:W-:Y:S06]  /*2580*/  HMMA.16816.F32.BF16 R36, R32, R42, R112 ;  /* 0x0000002a2024723c */ /* 0x000fec0000041870 */
[----:B------:R-:W2:Y:S01]  /*2590*/  MUFU.TANH R127, R9 ;  /* 0x00000009007f7308 */ /* 0x000ea20000002400 */
[----:B-1----:R-:W-:Y:S01]  /*25a0*/  FMUL.FTZ R2, R57, UR4 ;  /* 0x0000000439027c20 */ /* 0x002fe20008410000 */
[----:B------:R-:W-:Y:S06]  /*25b0*/  HMMA.16816.F32.BF16 R44, R28, R20, R12 ;  /* 0x000000141c2c723c */ /* 0x000fec000004180c */
[----:B------:R1:W1:Y:S01]  /*25c0*/  MUFU.TANH R148, R2 ;  /* 0x0000000200947308 */ /* 0x0002620000002400 */
[----:B----4-:R-:W-:-:S02]  /*25d0*/  IMAD R4, R94, 0x10, R162 ;  /* 0x000000105e047824 */ /* 0x010fc400078e02a2 */
[----:B------:R-:W-:Y:S01]  /*25e0*/  FMUL.FTZ R12, R19, UR4 ;  /* 0x00000004130c7c20 */ /* 0x000fe20008410000 */
[----:B------:R-:W-:-:S04]  /*25f0*/  FMUL.FTZ R11, R18, UR4 ;  /* 0x00000004120b7c20 */ /* 0x000fc80008410000 */
[----:B------:R4:W2:Y:S02]  /*2600*/  MUFU.TANH R118, R10 ;  /* 0x0000000a00767308 */ /* 0x0008a40000002400 */
[----:B------:R-:W-:Y:S06]  /*2610*/  HMMA.16816.F32.BF16 R40, R28, R22, R36 ;  /* 0x000000161c28723c */ /* 0x000fec0000041824 */
[----:B------:R5:W2:Y:S01]  /*2620*/  MUFU.TANH R140, R12 ;  /* 0x0000000c008c7308 */ /* 0x000aa20000002400 */
[----:B-1----:R-:W-:Y:S01]  /*2630*/  LOP3.LUT R2, R250, 0xffffffe0, RZ, 0xc0, !PT ;  /* 0xffffffe0fa027812 */ /* 0x002fe200078ec0ff */
[----:B------:R-:W-:Y:S04]  /*2640*/  HMMA.16816.F32.BF16 R36, R24, R20, R68 ;  /* 0x000000141824723c */ /* 0x000fe80000041844 */
[----:B------:R-:W-:-:S02]  /*2650*/  IMAD.IADD R2, R95, 0x1, -R2 ;  /* 0x000000015f027824 */ /* 0x000fc400078e0a02 */
[----:B------:R-:W-:Y:S02]  /*2660*/  IMAD.SHL.U32 R95, R95, 0x2, RZ ;  /* 0x000000025f5f7824 */ /* 0x000fe400078e00ff */
[----:B----4-:R-:W-:Y:S01]  /*2670*/  FMUL.FTZ R10, R61, UR4 ;  /* 0x000000043d0a7c20 */ /* 0x010fe20008410000 */
[----:B------:R1:W4:Y:S01]  /*2680*/  MUFU.TANH R132, R11 ;  /* 0x0000000b00847308 */ /* 0x0003220000002400 */
[----:B------:R-:W-:-:S04]  /*2690*/  SHF.R.S32.HI R5, RZ, 0x1f, R2 ;  /* 0x0000001fff057819 */ /* 0x000fc80000011402 */
[----:B------:R-:W-:Y:S01]  /*26a0*/  LEA.HI R2, R5, R2, RZ, 0x2 ;  /* 0x0000000205027211 */ /* 0x000fe200078f10ff */
[----:B------:R-:W-:Y:S01]  /*26b0*/  FMUL.FTZ R5, R58, UR4 ;  /* 0x000000043a057c20 */ /* 0x000fe20008410000 */
[----:B-----5:R-:W5:Y:S01]  /*26c0*/  LDSM.16.M88.4 R12, [R227+0x3000] ;  /* 0x00300000e30c783b */ /* 0x020f620000000200 */
[----:B------:R3:W2:Y:S01]  /*26d0*/  MUFU.TANH R116, R10 ;  /* 0x0000000a00747308 */ /* 0x0006a20000002400 */
[----:B------:R-:W-:-:S04]  /*26e0*/  SHF.R.S32.HI R2, RZ, 0x2, R2 ;  /* 0x00000002ff027819 */ /* 0x000fc80000011402 */
[----:B------:R-:W-:Y:S01]  /*26f0*/  IADD3 R2, R4, 0x1, R2 ;  /* 0x0000000104027810 */ /* 0x000fe20007ffe002 */
[----:B------:R-:W-:Y:S02]  /*2700*/  FMUL.FTZ R4, R59, UR4 ;  /* 0x000000043b047c20 */ /* 0x000fe40008410000 */
[----:B------:R4:W2:Y:S01]  /*2710*/  MUFU.TANH R189, R5 ;  /* 0x0000000500bd7308 */ /* 0x0008a20000002400 */
[----:B------:R-:W-:Y:S01]  /*2720*/  IADD3 R2, R92, -UR19, R2 ;  /* 0x800000135c027c10 */ /* 0x000fe2000fffe002 */
[----:B------:R-:W-:Y:S01]  /*2730*/  HMMA.16816.F32.BF16 R56, R32, R54, R104 ;  /* 0x000000362038723c */ /* 0x000fe20000041868 */
[----:B-1----:R-:W-:-:S03]  /*2740*/  FMUL.FTZ R11, R47, UR4 ;  /* 0x000000042f0b7c20 */ /* 0x002fc60008410000 */
[----:B------:R-:W-:Y:S02]  /*2750*/  VIADD R6, R2, UR18 ;  /* 0x0000001202067c36 */ /* 0x000fe40008000000 */
[----:B------:R1:W1:Y:S01]  /*2760*/  MUFU.TANH R135, R4 ;  /* 0x0000000400877308 */ /* 0x0002620000002400 */
[----:B---3--:R-:W-:Y:S01]  /*2770*/  FMUL.FTZ R10, R62, UR4 ;  /* 0x000000043e0a7c20 */ /* 0x008fe20008410000 */
[----:B------:R-:W-:Y:S01]  /*2780*/  HMMA.16816.F32.BF16 R52, R32, R48, R108 ;  /* 0x000000302034723c */ /* 0x000fe2000004186c */
[----:B------:R-:W-:-:S05]  /*2790*/  VIADDMNMX R7, R6, 0x8, R92, PT ;  /* 0x0000000806077846 */ /* 0x000fca000380015c */
[----:B------:R3:W2:Y:S01]  /*27a0*/  MUFU.TANH R138, R10 ;  /* 0x0000000a008a7308 */ /* 0x0006a20000002400 */
[----:B----4-:R-:W-:Y:S01]  /*27b0*/  LOP3.LUT R5, R95, 0x6, RZ, 0xc0, !PT ;  /* 0x000000065f057812 */ /* 0x010fe200078ec0ff */
[----:B------:R-:W-:Y:S04]  /*27c0*/  HMMA.16816.F32.BF16 R48, R32, R50, R72 ;  /* 0x000000322030723c */ /* 0x000fe80000041848 */
[----:B------:R-:W-:Y:S01]  /*27d0*/  IMAD R2, R93, 0x80, R5 ;  /* 0x000000805d027824 */ /* 0x000fe200078e0205 */
[C-C-:B------:R-:W-:Y:S01]  /*27e0*/  VIADDMNMX R5, R6.reuse, 0x40, R92.reuse, PT ;  /* 0x0000004006057846 */ /* 0x140fe2000380015c */
[----:B------:R-:W-:Y:S01]  /*27f0*/  HMMA.16816.F32.BF16 R32, R24, R22, R76 ;  /* 0x000000161820723c */ /* 0x000fe2000004184c */
[----:B-1----:R-:W-:Y:S01]  /*2800*/  VIMNMX R4, R6, R92, PT ;  /* 0x0000005c06047248 */ /* 0x002fe20003fe0100 */
[----:B------:R-:W-:Y:S01]  /*2810*/  VIADD R8, R2, 0x1 ;  /* 0x0000000102087836 */ /* 0x000fe20000000000 */
[----:B------:R-:W-:Y:S01]  /*2820*/  VIADDMNMX R6, R6, 0x48, R92, PT ;  /* 0x0000004806067846 */ /* 0x000fe2000380015c */
[C---:B------:R-:W-:Y:S01]  /*2830*/  VIADD R9, R2.reuse, 0x8 ;  /* 0x0000000802097836 */ /* 0x040fe20000000000 */
[-C--:B------:R-:W-:Y:S01]  /*2840*/  ISETP.GE.AND P5, PT, R2, R4.reuse, PT ;  /* 0x000000040200720c */ /* 0x080fe20003fa6270 */
[----:B------:R1:W4:Y:S01]  /*2850*/  MUFU.TANH R134, R11 ;  /* 0x0000000b00867308 */ /* 0x0003220000002400 */
[C---:B------:R-:W-:Y:S01]  /*2860*/  ISETP.GE.AND P6, PT, R8.reuse, R4, PT ;  /* 0x000000040800720c */ /* 0x040fe20003fc6270 */
[----:B-----5:R-:W-:Y:S01]  /*2870*/  HMMA.16816.F32.BF16 R20, R28, R12, R64 ;  /* 0x0000000c1c14723c */ /* 0x020fe20000041840 */
[----:B------:R-:W-:Y:S01]  /*2880*/  ISETP.GE.AND P1, PT, R8, R7, PT ;  /* 0x000000070800720c */ /* 0x000fe20003f26270 */
[----:B---3--:R-:W-:Y:S01]  /*2890*/  VIADD R10, R2, 0x19 ;  /* 0x00000019020a7836 */ /* 0x008fe20000000000 */
[----:B------:R-:W-:-:S02]  /*28a0*/  ISETP.GE.AND P3, PT, R8, R5, PT ;  /* 0x000000050800720c */ /* 0x000fc40003f66270 */
[----:B------:R-:W-:Y:S01]  /*28b0*/  ISETP.GE.AND P2, PT, R8, R6, PT ;  /* 0x000000060800720c */ /* 0x000fe20003f46270 */
[----:B------:R-:W-:Y:S01]  /*28c0*/  VIADD R8, R2, 0x9 ;  /* 0x0000000902087836 */ /* 0x000fe20000000000 */
[----:B------:R-:W-:Y:S01]  /*28d0*/  FSEL R117, R158, -INF , !P5 ;  /* 0xff8000009e757808 */ /* 0x000fe20006800000 */
[----:B------:R-:W-:Y:S01]  /*28e0*/  IMAD.MOV.U32 R158, RZ, RZ, R159 ;  /* 0x000000ffff9e7224 */ /* 0x000fe200078e009f */
[-C--:B------:R-:W-:Y:S01]  /*28f0*/  ISETP.GE.AND P5, PT, R2, R7.reuse, PT ;  /* 0x000000070200720c */ /* 0x080fe20003fa6270 */
[----:B------:R-:W-:Y:S01]  /*2900*/  IMAD.MOV.U32 R159, RZ, RZ, R154 ;  /* 0x000000ffff9f7224 */ /* 0x000fe200078e009a */
[----:B------:R-:W-:Y:S01]  /*2910*/  FSEL R119, R251, -INF , !P6 ;  /* 0xff800000fb777808 */ /* 0x000fe20007000000 */
[----:B------:R-:W-:Y:S01]  /*2920*/  HMMA.16816.F32.BF16 R56, R28, R14, R56 ;  /* 0x0000000e1c38723c */ /* 0x000fe20000041838 */
[-C--:B------:R-:W-:Y:S02]  /*2930*/  ISETP.GE.AND P6, PT, R9, R7.reuse, PT ;  /* 0x000000070900720c */ /* 0x080fe40003fc6270 */
[----:B------:R-:W-:Y:S01]  /*2940*/  FSEL R137, R155, -INF , !P5 ;  /* 0xff8000009b897808 */ /* 0x000fe20006800000 */
[----:B-1----:R-:W-:Y:S01]  /*2950*/  FMUL.FTZ R11, R42, UR4 ;  /* 0x000000042a0b7c20 */ /* 0x002fe20008410000 */
[----:B------:R-:W-:-:S02]  /*2960*/  ISETP.GE.AND P5, PT, R8, R7, PT ;  /* 0x000000070800720c */ /* 0x000fc40003fa6270 */
[----:B------:R-:W-:Y:S01]  /*2970*/  FSEL R141, R252, -INF , !P1 ;  /* 0xff800000fc8d7808 */ /* 0x000fe20004800000 */
[----:B------:R1:W3:Y:S01]  /*2980*/  MUFU.TANH R77, R11 ;  /* 0x0000000b004d7308 */ /* 0x0002e20000002400 */
[----:B------:R-:W-:Y:S02]  /*2990*/  FSEL R155, R246, -INF , !P6 ;  /* 0xff800000f69b7808 */ /* 0x000fe40007000000 */
[C---:B------:R-:W-:Y:S02]  /*29a0*/  ISETP.GE.AND P4, PT, R8.reuse, R4, PT ;  /* 0x000000040800720c */ /* 0x040fe40003f86270 */
[C---:B------:R-:W-:Y:S02]  /*29b0*/  ISETP.GE.AND P1, PT, R8.reuse, R5, PT ;  /* 0x000000050800720c */ /* 0x040fe40003f26270 */
[----:B------:R-:W-:Y:S01]  /*29c0*/  ISETP.GE.AND P6, PT, R8, R6, PT ;  /* 0x000000060800720c */ /* 0x000fe20003fc6270 */
[----:B------:R-:W-:Y:S01]  /*29d0*/  FMUL.FTZ R8, R17, UR4 ;  /* 0x0000000411087c20 */ /* 0x000fe20008410000 */
[----:B------:R-:W-:-:S02]  /*29e0*/  FSEL R154, R245, -INF , !P5 ;  /* 0xff800000f59a7808 */ /* 0x000fc40006800000 */
[----:B------:R-:W-:Y:S01]  /*29f0*/  ISETP.GE.AND P0, PT, R9, R4, PT ;  /* 0x000000040900720c */ /* 0x000fe20003f06270 */
[----:B------:R5:W2:Y:S01]  /*2a00*/  MUFU.TANH R93, R8 ;  /* 0x00000008005d7308 */ /* 0x000aa20000002400 */
[-C--:B------:R-:W-:Y:S02]  /*2a10*/  ISETP.GE.AND P5, PT, R2, R5.reuse, PT ;  /* 0x000000050200720c */ /* 0x080fe40003fa6270 */
[----:B------:R-:W-:Y:S02]  /*2a20*/  FSEL R120, R247, -INF , !P0 ;  /* 0xff800000f7787808 */ /* 0x000fe40004000000 */
[----:B------:R-:W-:Y:S01]  /*2a30*/  FSEL R121, R244, -INF , !P4 ;  /* 0xff800000f4797808 */ /* 0x000fe20006000000 */
[----:B-1----:R-:W-:Y:S01]  /*2a40*/  FMUL.FTZ R11, R39, UR4 ;  /* 0x00000004270b7c20 */ /* 0x002fe20008410000 */
[----:B------:R-:W-:Y:S02]  /*2a50*/  FSEL R100, R157, -INF , !P5 ;  /* 0xff8000009d647808 */ /* 0x000fe40006800000 */
[C---:B------:R-:W-:Y:S01]  /*2a60*/  ISETP.GE.AND P0, PT, R9.reuse, R5, PT ;  /* 0x000000050900720c */ /* 0x040fe20003f06270 */
[----:B------:R-:W1:Y:S01]  /*2a70*/  MUFU.TANH R64, R11 ;  /* 0x0000000b00407308 */ /* 0x000e620000002400 */
[-C--:B------:R-:W-:Y:S01]  /*2a80*/  ISETP.GE.AND P4, PT, R9, R6.reuse, PT ;  /* 0x000000060900720c */ /* 0x080fe20003f86270 */
[----:B------:R-:W-:Y:S01]  /*2a90*/  FMUL.FTZ R9, R16, UR4 ;  /* 0x0000000410097c20 */ /* 0x000fe20008410000 */
[----:B------:R-:W-:Y:S01]  /*2aa0*/  ISETP.GE.AND P5, PT, R2, R6, PT ;  /* 0x000000060200720c */ /* 0x000fe20003fa6270 */
[----:B------:R-:W4:Y:S01]  /*2ab0*/  LDSM.16.M88.4 R16, [R227+0x3800] ;  /* 0x00380000e310783b */ /* 0x000f220000000200 */
[----:B------:R-:W-:Y:S01]  /*2ac0*/  FSEL R101, R158, -INF , !P3 ;  /* 0xff8000009e657808 */ /* 0x000fe20005800000 */
[----:B------:R-:W-:-:S04]  /*2ad0*/  DEPBAR.LE SB0, 0x0 ;  /* 0x000080000000791a */ /* 0x000fc80000000000 */
[----:B-----5:R-:W-:Y:S01]  /*2ae0*/  VIADD R8, R2, 0x10 ;  /* 0x0000001002087836 */ /* 0x020fe20000000000 */
[----:B------:R-:W-:Y:S01]  /*2af0*/  FSEL R112, R249, -INF , !P0 ;  /* 0xff800000f9707808 */ /* 0x000fe20004000000 */
[----:B------:R5:W1:Y:S01]  /*2b00*/  MUFU.TANH R94, R9 ;  /* 0x00000009005e7308 */ /* 0x000a620000002400 */
[----:B------:R-:W-:Y:S02]  /*2b10*/  FSEL R113, R243, -INF , !P1 ;  /* 0xff800000f3717808 */ /* 0x000fe40004800000 */
[----:B------:R-:W-:Y:S02]  /*2b20*/  FSEL R114, R159, -INF , !P5 ;  /* 0xff8000009f727808 */ /* 0x000fe40006800000 */
[C---:B------:R-:W-:Y:S02]  /*2b30*/  ISETP.GE.AND P3, PT, R8.reuse, R4, PT ;  /* 0x000000040800720c */ /* 0x040fe40003f66270 */
[C---:B------:R-:W-:Y:S02]  /*2b40*/  ISETP.GE.AND P0, PT, R8.reuse, R7, PT ;  /* 0x000000070800720c */ /* 0x040fe40003f06270 */
[----:B------:R-:W-:-:S02]  /*2b50*/  ISETP.GE.AND P1, PT, R8, R5, PT ;  /* 0x000000050800720c */ /* 0x000fc40003f26270 */
[----:B------:R-:W-:Y:S01]  /*2b60*/  ISETP.GE.AND P5, PT, R8, R6, PT ;  /* 0x000000060800720c */ /* 0x000fe20003fa6270 */
[----:B------:R-:W-:Y:S01]  /*2b70*/  VIADD R8, R2, 0x18 ;  /* 0x0000001802087836 */ /* 0x000fe20000000000 */
[----:B------:R-:W-:Y:S02]  /*2b80*/  FSEL R95, R239, -INF , !P3 ;  /* 0xff800000ef5f7808 */ /* 0x000fe40005800000 */
[----:B------:R-:W-:Y:S01]  /*2b90*/  FSEL R104, R248, -INF , !P2 ;  /* 0xff800000f8687808 */ /* 0x000fe20005000000 */
[----:B-----5:R-:W-:Y:S01]  /*2ba0*/  FMUL.FTZ R9, R63, UR4 ;  /* 0x000000043f097c20 */ /* 0x020fe20008410000 */
[----:B------:R-:W-:Y:S01]  /*2bb0*/  ISETP.GE.AND P3, PT, R8, R4, PT ;  /* 0x000000040800720c */ /* 0x000fe20003f66270 */
[----:B------:R-:W-:Y:S01]  /*2bc0*/  HMMA.16816.F32.BF16 R60, R24, R14, R88 ;  /* 0x0000000e183c723c */ /* 0x000fe20000041858 */
[----:B------:R-:W-:Y:S01]  /*2bd0*/  FSEL R107, R242, -INF , !P4 ;  /* 0xff800000f26b7808 */ /* 0x000fe20006000000 */
[----:B------:R5:W1:Y:S01]  /*2be0*/  MUFU.TANH R131, R9 ;  /* 0x0000000900837308 */ /* 0x000a620000002400 */
[----:B------:R-:W-:-:S02]  /*2bf0*/  FSEL R115, R241, -INF , !P6 ;  /* 0xff800000f1737808 */ /* 0x000fc40007000000 */
[----:B------:R-:W-:Y:S02]  /*2c00*/  FSEL R130, R237, -INF , !P3 ;  /* 0xff800000ed827808 */ /* 0x000fe40005800000 */
[----:B------:R-:W-:Y:S02]  /*2c10*/  FSEL R139, R235, -INF , !P0 ;  /* 0xff800000eb8b7808 */ /* 0x000fe40004000000 */
[----:B------:R-:W-:Y:S02]  /*2c20*/  ISETP.GE.AND P0, PT, R8, R5, PT ;  /* 0x000000050800720c */ /* 0x000fe40003f06270 */
[----:B------:R-:W-:Y:S02]  /*2c30*/  FSEL R75, R225, -INF , !P1 ;  /* 0xff800000e14b7808 */ /* 0x000fe40004800000 */
[----:B------:R-:W-:Y:S01]  /*2c40*/  ISETP.GE.AND P1, PT, R10, R6, PT ;  /* 0x000000060a00720c */ /* 0x000fe20003f26270 */
[----:B----4-:R-:W-:Y:S01]  /*2c50*/  HMMA.16816.F32.BF16 R52, R28, R16, R52 ;  /* 0x000000101c34723c */ /* 0x010fe20000041834 */
[----:B------:R-:W-:-:S02]  /*2c60*/  FSEL R70, R221, -INF , !P0 ;  /* 0xff800000dd467808 */ /* 0x000fc40004000000 */
[----:B------:R-:W-:Y:S01]  /*2c70*/  FSEL R102, R218, -INF , !P5 ;  /* 0xff800000da667808 */ /* 0x000fe20006800000 */
[----:B-----5:R-:W-:Y:S01]  /*2c80*/  VIADD R9, R2, 0x11 ;  /* 0x0000001102097836 */ /* 0x020fe20000000000 */
[----:B------:R-:W-:Y:S01]  /*2c90*/  FSEL R106, R216, -INF , !P1 ;  /* 0xff800000d86a7808 */ /* 0x000fe20004800000 */
[----:B------:R-:W-:Y:S01]  /*2ca0*/  HMMA.16816.F32.BF16 R48, R28, R18, R48 ;  /* 0x000000121c30723c */ /* 0x000fe20000041830 */
[----:B------:R-:W-:Y:S02]  /*2cb0*/  BAR.SYNC.DEFER_BLOCKING 0x0 ;  /* 0x0000000000007b1d */ /* 0x000fe40000010000 */
[C---:B------:R-:W-:Y:S02]  /*2cc0*/  ISETP.GE.AND P2, PT, R9.reuse, R4, PT ;  /* 0x000000040900720c */ /* 0x040fe40003f46270 */
[C---:B------:R-:W-:Y:S01]  /*2cd0*/  ISETP.GE.AND P4, PT, R9.reuse, R7, PT ;  /* 0x000000070900720c */ /* 0x040fe20003f86270 */
[C---:B------:R-:W-:Y:S01]  /*2ce0*/  HMMA.16816.F32.BF16 R96, R24.reuse, R16, R96 ;  /* 0x000000101860723c */ /* 0x040fe20000041860 */
[----:B------:R-:W-:Y:S01]  /*2cf0*/  ISETP.GE.AND P6, PT, R9, R5, PT ;  /* 0x000000050900720c */ /* 0x000fe20003fc6270 */
[----:B------:R-:W-:Y:S01]  /*2d00*/  FMUL.FTZ R28, R21, UR4 ;  /* 0x00000004151c7c20 */ /* 0x000fe20008410000 */
[----:B------:R-:W-:Y:S01]  /*2d10*/  ISETP.GE.AND P3, PT, R9, R6, PT ;  /* 0x000000060900720c */ /* 0x000fe20003f66270 */
[----:B------:R-:W-:Y:S01]  /*2d20*/  FMUL.FTZ R9, R44, UR4 ;  /* 0x000000042c097c20 */ /* 0x000fe20008410000 */
[----:B------:R-:W-:Y:S01]  /*2d30*/  FSEL R129, R238, -INF , !P2 ;  /* 0xff800000ee817808 */ /* 0x000fe20005000000 */
[----:B------:R-:W-:Y:S01]  /*2d40*/  HMMA.16816.F32.BF16 R80, R24, R18, R80 ;  /* 0x000000121850723c */ /* 0x000fe20000041850 */
[----:B------:R-:W-:Y:S01]  /*2d50*/  ISETP.GE.AND P2, PT, R10, R4, PT ;  /* 0x000000040a00720c */ /* 0x000fe20003f46270 */
[----:B------:R4:W1:Y:S01]  /*2d60*/  MUFU.TANH R92, R9 ;  /* 0x00000009005c7308 */ /* 0x0008620000002400 */
[----:B------:R-:W-:-:S02]  /*2d70*/  FSEL R146, R226, -INF , !P4 ;  /* 0xff800000e2927808 */ /* 0x000fc40006000000 */
[----:B------:R-:W-:Y:S02]  /*2d80*/  FSEL R133, R236, -INF , !P2 ;  /* 0xff800000ec857808 */ /* 0x000fe40005000000 */
[-C--:B------:R-:W-:Y:S02]  /*2d90*/  ISETP.GE.AND P2, PT, R8, R7.reuse, PT ;  /* 0x000000070800720c */ /* 0x080fe40003f46270 */
[----:B------:R-:W-:Y:S02]  /*2da0*/  ISETP.GE.AND P4, PT, R10, R7, PT ;  /* 0x000000070a00720c */ /* 0x000fe40003f86270 */
[----:B------:R-:W-:Y:S02]  /*2db0*/  FSEL R151, R224, -INF , !P2 ;  /* 0xff800000e0977808 */ /* 0x000fe40005000000 */
[----:B------:R-:W-:Y:S01]  /*2dc0*/  ISETP.GE.AND P2, PT, R8, R6, PT ;  /* 0x000000060800720c */ /* 0x000fe20003f46270 */
[----:B------:R-:W-:Y:S01]  /*2dd0*/  VIADD R8, R2, 0x20 ;  /* 0x0000002002087836 */ /* 0x000fe20000000000 */
[----:B------:R-:W-:-:S02]  /*2de0*/  FSEL R144, R223, -INF , !P4 ;  /* 0xff800000df907808 */ /* 0x000fc40006000000 */
[----:B------:R-:W-:Y:S01]  /*2df0*/  ISETP.GE.AND P4, PT, R10, R5, PT ;  /* 0x000000050a00720c */ /* 0x000fe20003f86270 */
[----:B------:R-:W-:Y:S02]  /*2e00*/  VIADD R10, R2, 0x21 ;  /* 0x00000021020a7836 */ /* 0x000fe40000000000 */
[----:B----4-:R-:W-:Y:S01]  /*2e10*/  FMUL.FTZ R9, R45, UR4 ;  /* 0x000000042d097c20 */ /* 0x010fe20008410000 */
[----:B------:R-:W-:Y:S02]  /*2e20*/  FSEL R68, R222, -INF , !P6 ;  /* 0xff800000de447808 */ /* 0x000fe40007000000 */
[----:B------:R-:W-:Y:S01]  /*2e30*/  ISETP.GE.AND P6, PT, R8, R4, PT ;  /* 0x000000040800720c */ /* 0x000fe20003fc6270 */
[----:B------:R4:W1:Y:S01]  /*2e40*/  MUFU.TANH R73, R9 ;  /* 0x0000000900497308 */ /* 0x0008620000002400 */
[----:B------:R-:W-:Y:S02]  /*2e50*/  FSEL R103, R220, -INF , !P4 ;  /* 0xff800000dc677808 */ /* 0x000fe40006000000 */
[----:B------:R-:W-:-:S02]  /*2e60*/  ISETP.GE.AND P0, PT, R8, R7, PT ;  /* 0x000000070800720c */ /* 0x000fc40003f06270 */
[C---:B------:R-:W-:Y:S02]  /*2e70*/  ISETP.GE.AND P4, PT, R8.reuse, R5, PT ;  /* 0x000000050800720c */ /* 0x040fe40003f86270 */
[----:B------:R-:W-:Y:S01]  /*2e80*/  ISETP.GE.AND P5, PT, R8, R6, PT ;  /* 0x000000060800720c */ /* 0x000fe20003fa6270 */
[----:B------:R-:W-:Y:S01]  /*2e90*/  VIADD R8, R2, 0x29 ;  /* 0x0000002902087836 */ /* 0x000fe20000000000 */
[----:B------:R-:W-:Y:S02]  /*2ea0*/  FSEL R105, R217, -INF , !P2 ;  /* 0xff800000d9697808 */ /* 0x000fe40005000000 */
[----:B------:R-:W-:Y:S02]  /*2eb0*/  FSEL R71, R219, -INF , !P3 ;  /* 0xff800000db477808 */ /* 0x000fe40005800000 */
[----:B------:R-:W-:Y:S02]  /*2ec0*/  ISETP.GE.AND P2, PT, R10, R7, PT ;  /* 0x000000070a00720c */ /* 0x000fe40003f46270 */
[----:B------:R-:W-:Y:S01]  /*2ed0*/  FSEL R160, R215, -INF , !P6 ;  /* 0xff800000d7a07808 */ /* 0x000fe20007000000 */
[----:B----4-:R-:W-:Y:S01]  /*2ee0*/  FMUL.FTZ R9, R40, UR4 ;  /* 0x0000000428097c20 */ /* 0x010fe20008410000 */
[----:B------:R-:W-:-:S02]  /*2ef0*/  ISETP.GE.AND P3, PT, R10, R4, PT ;  /* 0x000000040a00720c */ /* 0x000fc40003f66270 */
[----:B------:R-:W-:Y:S01]  /*2f00*/  FSEL R157, R210, -INF , !P2 ;  /* 0xff800000d29d7808 */ /* 0x000fe20005000000 */
[----:B------:R4:W1:Y:S01]  /*2f10*/  MUFU.TANH R72, R9 ;  /* 0x0000000900487308 */ /* 0x0008620000002400 */
[----:B------:R-:W-:Y:S02]  /*2f20*/  FSEL R162, R214, -INF , !P3 ;  /* 0xff800000d6a27808 */ /* 0x000fe40005800000 */
[----:B------:R-:W-:Y:S02]  /*2f30*/  ISETP.GE.AND P2, PT, R8, R7, PT ;  /* 0x000000070800720c */ /* 0x000fe40003f46270 */
[----:B------:R-:W-:Y:S02]  /*2f40*/  ISETP.GE.AND P1, PT, R10, R5, PT ;  /* 0x000000050a00720c */ /* 0x000fe40003f26270 */
[----:B------:R-:W-:Y:S02]  /*2f50*/  ISETP.GE.AND P3, PT, R8, R4, PT ;  /* 0x000000040800720c */ /* 0x000fe40003f66270 */
[----:B------:R-:W-:-:S02]  /*2f60*/  FSEL R165, R207, -INF , !P2 ;  /* 0xff800000cfa57808 */ /* 0x000fc40005000000 */
[----:B------:R-:W-:Y:S02]  /*2f70*/  FSEL R153, R153, -INF , !P4 ;  /* 0xff80000099997808 */ /* 0x000fe40006000000 */
[----:B------:R-:W-:Y:S02]  /*2f80*/  FSEL R158, R212, -INF , !P3 ;  /* 0xff800000d49e7808 */ /* 0x000fe40005800000 */
[----:B------:R-:W-:Y:S01]  /*2f90*/  FSEL R159, R211, -INF , !P0 ;  /* 0xff800000d39f7808 */ /* 0x000fe20004000000 */
[----:B----4-:R-:W-:Y:S01]  /*2fa0*/  FMUL.FTZ R9, R41, UR4 ;  /* 0x0000000429097c20 */ /* 0x010fe20008410000 */
[C---:B------:R-:W-:Y:S02]  /*2fb0*/  ISETP.GE.AND P2, PT, R8.reuse, R5, PT ;  /* 0x000000050800720c */ /* 0x040fe40003f46270 */
[----:B------:R-:W-:Y:S01]  /*2fc0*/  ISETP.GE.AND P4, PT, R8, R6, PT ;  /* 0x000000060800720c */ /* 0x000fe20003f86270 */
[----:B------:R4:W1:Y:S01]  /*2fd0*/  MUFU.TANH R45, R9 ;  /* 0x00000009002d7308 */ /* 0x0008620000002400 */
[----:B------:R-:W-:Y:S01]  /*2fe0*/  VIADD R8, R2, 0x30 ;  /* 0x0000003002087836 */ /* 0x000fe20000000000 */
[----:B------:R-:W-:-:S02]  /*2ff0*/  FSEL R143, R205, -INF , !P1 ;  /* 0xff800000cd8f7808 */ /* 0x000fc40004800000 */
[----:B------:R-:W-:Y:S02]  /*3000*/  FSEL R147, R203, -INF , !P2 ;  /* 0xff800000cb937808 */ /* 0x000fe40005000000 */
[----:B------:R-:W-:Y:S02]  /*3010*/  FSEL R152, R152, -INF , !P5 ;  /* 0xff80000098987808 */ /* 0x000fe40006800000 */
[C---:B------:R-:W-:Y:S02]  /*3020*/  ISETP.GE.AND P1, PT, R8.reuse, R4, PT ;  /* 0x000000040800720c */ /* 0x040fe40003f26270 */
[C---:B------:R-:W-:Y:S02]  /*3030*/  ISETP.GE.AND P2, PT, R8.reuse, R5, PT ;  /* 0x000000050800720c */ /* 0x040fe40003f46270 */
[----:B------:R-:W-:Y:S02]  /*3040*/  ISETP.GE.AND P5, PT, R8, R6, PT ;  /* 0x000000060800720c */ /* 0x000fe40003fa6270 */
[----:B------:R-:W-:-:S02]  /*3050*/  FSEL R163, R163, -INF , !P4 ;  /* 0xff800000a3a37808 */ /* 0x000fc40006000000 */
[----:B------:R-:W-:Y:S01]  /*3060*/  FSEL R173, R200, -INF , !P1 ;  /* 0xff800000c8ad7808 */ /* 0x000fe20004800000 */
[----:B----4-:R-:W-:Y:S01]  /*3070*/  FMUL.FTZ R9, R46, UR4 ;  /* 0x000000042e097c20 */ /* 0x010fe20008410000 */
[----:B------:R-:W-:-:S03]  /*3080*/  FSEL R169, R169, -INF , !P2 ;  /* 0xff800000a9a97808 */ /* 0x000fc60005000000 */
[----:B------:R4:W1:Y:S02]  /*3090*/  MUFU.TANH R136, R9 ;  /* 0x0000000900887308 */ /* 0x0008640000002400 */
[----:B----4-:R-:W-:-:S05]  /*30a0*/  VIADD R9, R2, 0x28 ;  /* 0x0000002802097836 */ /* 0x010fca0000000000 */
[C---:B------:R-:W-:Y:S02]  /*30b0*/  ISETP.GE.AND P6, PT, R9.reuse, R4, PT ;  /* 0x000000040900720c */ /* 0x040fe40003fc6270 */
[----:B------:R-:W-:Y:S02]  /*30c0*/  ISETP.GE.AND P3, PT, R9, R7, PT ;  /* 0x000000070900720c */ /* 0x000fe40003f66270 */
[----:B------:R-:W-:Y:S02]  /*30d0*/  FSEL R161, R213, -INF , !P6 ;  /* 0xff800000d5a17808 */ /* 0x000fe40007000000 */
[----:B------:R-:W-:Y:S01]  /*30e0*/  ISETP.GE.AND P6, PT, R10, R6, PT ;  /* 0x000000060a00720c */ /* 0x000fe20003fc6270 */
[----:B------:R-:W-:Y:S01]  /*30f0*/  FMUL.FTZ R10, R43, UR4 ;  /* 0x000000042b0a7c20 */ /* 0x000fe20008410000 */
[----:B------:R-:W-:Y:S01]  /*3100*/  ISETP.GE.AND P0, PT, R9, R5, PT ;  /* 0x000000050900720c */ /* 0x000fe20003f06270 */
[----:B------:R-:W-:Y:S01]  /*3110*/  HMMA.16816.F32.BF16 R40, R24, R12, R84 ;  /* 0x0000000c1828723c */ /* 0x000fe20000041854 */
[----:B------:R-:W-:Y:S01]  /*3120*/  FSEL R167, R208, -INF , !P3 ;  /* 0xff800000d0a77808 */ /* 0x000fe20005800000 */
[----:B------:R4:W1:Y:S01]  /*3130*/  MUFU.TANH R76, R10 ;  /* 0x0000000a004c7308 */ /* 0x0008620000002400 */
[----:B------:R-:W-:-:S02]  /*3140*/  FSEL R142, R204, -INF , !P0 ;  /* 0xff800000cc8e7808 */ /* 0x000fc40004000000 */
[----:B------:R-:W-:Y:S01]  /*3150*/  ISETP.GE.AND P3, PT, R9, R6, PT ;  /* 0x000000060900720c */ /* 0x000fe20003f66270 */
[----:B------:R-:W-:Y:S01]  /*3160*/  FMUL.FTZ R9, R37, UR4 ;  /* 0x0000000425097c20 */ /* 0x000fe20008410000 */
[----:B------:R-:W-:Y:S01]  /*3170*/  ISETP.GE.AND P0, PT, R8, R7, PT ;  /* 0x000000070800720c */ /* 0x000fe20003f06270 */
[----:B------:R-:W-:Y:S01]  /*3180*/  FMUL.FTZ R8, R33, UR4 ;  /* 0x0000000421087c20 */ /* 0x000fe20008410000 */
[----:B------:R-:W-:Y:S01]  /*3190*/  FSEL R145, R202, -INF , !P6 ;  /* 0xff800000ca917808 */ /* 0x000fe20007000000 */
[----:B------:R5:W1:Y:S01]  /*31a0*/  MUFU.TANH R37, R9 ;  /* 0x0000000900257308 */ /* 0x000a620000002400 */
[----:B------:R-:W-:Y:S01]  /*31b0*/  FSEL R150, R150, -INF , !P3 ;  /* 0xff80000096967808 */ /* 0x000fe20005800000 */
[----:B------:R-:W-:Y:S01]  /*31c0*/  FMUL.FTZ R12, R38, UR4 ;  /* 0x00000004260c7c20 */ /* 0x000fe20008410000 */
[----:B------:R-:W-:Y:S01]  /*31d0*/  FSEL R170, R170, -INF , !P0 ;  /* 0xff800000aaaa7808 */ /* 0x000fe20004000000 */
[----:B------:R-:W-:Y:S01]  /*31e0*/  FMUL.FTZ R27, R22, UR4 ;  /* 0x00000004161b7c20 */ /* 0x000fe20008410000 */
[----:B------:R-:W-:-:S03]  /*31f0*/  FMUL.FTZ R26, R23, UR4 ;  /* 0x00000004171a7c20 */ /* 0x000fc60008410000 */
[----:B------:R3:W1:Y:S01]  /*3200*/  MUFU.TANH R33, R8 ;  /* 0x0000000800217308 */ /* 0x0006620000002400 */
[----:B----4-:R-:W-:-:S05]  /*3210*/  FMUL.FTZ R10, R36, UR4 ;  /* 0x00000004240a7c20 */ /* 0x010fca0008410000 */
[----:B------:R-:W-:Y:S01]  /*3220*/  FMUL.FTZ R24, R40, UR4 ;  /* 0x0000000428187c20 */ /* 0x000fe20008410000 */
[----:B------:R-:W-:Y:S01]  /*3230*/  FMUL.FTZ R25, R41, UR4 ;  /* 0x0000000429197c20 */ /* 0x000fe20008410000 */
[----:B------:R4:W1:Y:S01]  /*3240*/  MUFU.TANH R44, R10 ;  /* 0x0000000a002c7308 */ /* 0x0008620000002400 */
[----:B-----5:R-:W-:Y:S01]  /*3250*/  FMUL.FTZ R9, R32, UR4 ;  /* 0x0000000420097c20 */ /* 0x020fe20008410000 */
[----:B------:R-:W-:Y:S01]  /*3260*/  FMUL.FTZ R29, R42, UR4 ;  /* 0x000000042a1d7c20 */ /* 0x000fe20008410000 */
[----:B------:R-:W-:-:S05]  /*3270*/  FMUL.FTZ R30, R43, UR4 ;  /* 0x000000042b1e7c20 */ /* 0x000fca0008410000 */
[----:B------:R5:W1:Y:S01]  /*3280*/  MUFU.TANH R36, R9 ;  /* 0x0000000900247308 */ /* 0x000a620000002400 */
[----:B---3--:R-:W-:-:S05]  /*3290*/  VIADD R8, R2, 0x39 ;  /* 0x0000003902087836 */ /* 0x008fca0000000000 */
[----:B------:R-:W-:Y:S02]  /*32a0*/  ISETP.GE.AND P2, PT, R8, R6, PT ;  /* 0x000000060800720c */ /* 0x000fe40003f46270 */
[----:B------:R3:W1:Y:S01]  /*32b0*/  MUFU.TANH R65, R12 ;  /* 0x0000000c00417308 */ /* 0x0006620000002400 */
[----:B----4-:R-:W-:-:S05]  /*32c0*/  VIADD R10, R2, 0x31 ;  /* 0x00000031020a7836 */ /* 0x010fca0000000000 */
[CC--:B------:R-:W-:Y:S02]  /*32d0*/  ISETP.GE.AND P6, PT, R10.reuse, R4.reuse, PT ;  /* 0x000000040a00720c */ /* 0x0c0fe40003fc6270 */
[----:B------:R-:W-:Y:S01]  /*32e0*/  ISETP.GE.AND P3, PT, R10, R7, PT ;  /* 0x000000070a00720c */ /* 0x000fe20003f66270 */
[----:B-----5:R-:W-:Y:S01]  /*32f0*/  VIADD R9, R2, 0x38 ;  /* 0x0000003802097836 */ /* 0x020fe20000000000 */
[----:B------:R-:W-:Y:S02]  /*3300*/  FSEL R174, R174, -INF , !P6 ;  /* 0xff800000aeae7808 */ /* 0x000fe40007000000 */
[-C--:B------:R-:W-:Y:S02]  /*3310*/  ISETP.GE.AND P6, PT, R8, R4.reuse, PT ;  /* 0x000000040800720c */ /* 0x080fe40003fc6270 */
[----:B------:R-:W-:Y:S02]  /*3320*/  ISETP.GE.AND P4, PT, R9, R4, PT ;  /* 0x000000040900720c */ /* 0x000fe40003f86270 */
[----:B------:R-:W-:-:S02]  /*3330*/  FSEL R171, R171, -INF , !P6 ;  /* 0xff800000abab7808 */ /* 0x000fc40007000000 */
[C---:B------:R-:W-:Y:S02]  /*3340*/  ISETP.GE.AND P6, PT, R9.reuse, R7, PT ;  /* 0x000000070900720c */ /* 0x040fe40003fc6270 */
[----:B------:R-:W-:Y:S02]  /*3350*/  ISETP.GE.AND P0, PT, R9, R5, PT ;  /* 0x000000050900720c */ /* 0x000fe40003f06270 */
[----:B------:R-:W-:Y:S02]  /*3360*/  FSEL R179, R179, -INF , !P6 ;  /* 0xff800000b3b37808 */ /* 0x000fe40007000000 */
[----:B------:R-:W-:Y:S02]  /*3370*/  ISETP.GE.AND P6, PT, R8, R7, PT ;  /* 0x000000070800720c */ /* 0x000fe40003fc6270 */
[----:B------:R-:W-:Y:S02]  /*3380*/  FSEL R175, R175, -INF , !P4 ;  /* 0xff800000afaf7808 */ /* 0x000fe40006000000 */
[----:B------:R-:W-:-:S02]  /*3390*/  FSEL R172, R172, -INF , !P3 ;  /* 0xff800000acac7808 */ /* 0x000fc40005800000 */
[----:B------:R-:W-:Y:S02]  /*33a0*/  P2R R32, PR, RZ, 0x40 ;  /* 0x00000040ff207803 */ /* 0x000fe40000000000 */
[CC--:B------:R-:W-:Y:S02]  /*33b0*/  ISETP.GE.AND P1, PT, R10.reuse, R5.reuse, PT ;  /* 0x000000050a00720c */ /* 0x0c0fe40003f26270 */
[-C--:B------:R-:W-:Y:S01]  /*33c0*/  ISETP.GE.AND P4, PT, R10, R6.reuse, PT ;  /* 0x000000060a00720c */ /* 0x080fe20003f86270 */
[----:B------:R-:W-:Y:S01]  /*33d0*/  FMUL.FTZ R10, R34, UR4 ;  /* 0x00000004220a7c20 */ /* 0x000fe20008410000 */
[----:B------:R-:W-:Y:S01]  /*33e0*/  ISETP.GE.AND P3, PT, R9, R6, PT ;  /* 0x000000060900720c */ /* 0x000fe20003f66270 */
[----:B------:R-:W-:Y:S01]  /*33f0*/  FMUL.FTZ R9, R35, UR4 ;  /* 0x0000000423097c20 */ /* 0x000fe20008410000 */
[----:B------:R-:W-:Y:S01]  /*3400*/  ISETP.GE.AND P6, PT, R8, R5, PT ;  /* 0x000000050800720c */ /* 0x000fe20003fc6270 */
[----:B------:R-:W-:Y:S01]  /*3410*/  FMUL.FTZ R8, R20, UR4 ;  /* 0x0000000414087c20 */ /* 0x000fe20008410000 */
[----:B--2---:R-:W-:Y:S01]  /*3420*/  FSEL R166, R166, -INF , !P0 ;  /* 0xff800000a6a67808 */ /* 0x004fe20004000000 */
[----:B------:R3:W2:Y:S01]  /*3430*/  MUFU.TANH R47, R10 ;  /* 0x0000000a002f7308 */ /* 0x0006a20000002400 */
[----:B------:R-:W-:-:S02]  /*3440*/  ISETP.NE.AND P0, PT, R181, 0x1, PT ;  /* 0x00000001b500780c */ /* 0x000fc40003f05270 */
[----:B------:R-:W-:-:S05]  /*3450*/  FSEL R168, R168, -INF , !P1 ;  /* 0xff800000a8a87808 */ /* 0x000fca0004800000 */
[----:B------:R3:W4:Y:S08]  /*3460*/  MUFU.TANH R46, R9 ;  /* 0x00000009002e7308 */ /* 0x0007300000002400 */
[----:B------:R3:W1:Y:S01]  /*3470*/  MUFU.TANH R31, R8 ;  /* 0x00000008001f7308 */ /* 0x0006620000002400 */
[----:B--2---:R-:W-:Y:S05]  /*3480*/  @!P0 BRA `(.L_x_24) ;  /* 0x00000000008c8947 */ /* 0x004fea0003800000 */
[----:B------:R-:W2:Y:S01]  /*3490*/  LDL.64 R182, [R1+0x40] ;  /* 0x0000400001b67983 */ /* 0x000ea20000100a00 */
[----:B---3--:R-:W-:-:S04]  /*34a0*/  VIADD R8, R181, 0xfffffffe ;  /* 0xfffffffeb5087836 */ /* 0x008fc80000000000 */
        /* <DEDUP_REMOVED lines=31> */
[----:B------:R2:W-:Y:S04]  /*36a0*/  LDGSTS.E.BYPASS.LTC128B.128 [R240+0x7800], desc[UR14][R22.64] ;  /* 0x0780000016f07fae */ /* 0x0005e8000b901d4e */
[----:B------:R-:W0:Y:S02]  /*36b0*/  LDGDEPBAR ;  /* 0x00000000000079af */ /* 0x000e240000000000 */
.L_x_24:
[----:B------:R-:W-:Y:S01]  /*36c0*/  FSEL R164, R164, -INF , !P6 ;  /* 0xff800000a4a47808 */ /* 0x000fe20007000000 */
[----:B--23--:R2:W-:Y:S01]  /*36d0*/  MUFU.TANH R10, R28 ;  /* 0x0000001c000a7308 */ /* 0x00c5e20000002400 */
[----:B------:R-:W-:Y:S01]  /*36e0*/  ISETP.NE.AND P6, PT, R32, RZ, PT ;  /* 0x000000ff2000720c */ /* 0x000fe20003fc5270 */
[C---:B------:R-:W-:Y:S01]  /*36f0*/  VIADD R16, R2.reuse, 0x40 ;  /* 0x0000004002107836 */ /* 0x040fe20000000000 */
[C---:B------:R-:W-:Y:S01]  /*3700*/  IADD3 R18, R2.reuse, 0x48, RZ ;  /* 0x0000004802127810 */ /* 0x040fe20007ffe0ff */
[C---:B------:R-:W-:Y:S01]  /*3710*/  VIADD R17, R2.reuse, 0x41 ;  /* 0x0000004102117836 */ /* 0x040fe20000000000 */
[C---:B------:R-:W-:Y:S01]  /*3720*/  IADD3 R21, R2.reuse, 0x51, RZ ;  /* 0x0000005102157810 */ /* 0x040fe20007ffe0ff */
[C---:B------:R-:W-:Y:S01]  /*3730*/  VIADD R19, R2.reuse, 0x49 ;  /* 0x0000004902137836 */ /* 0x040fe20000000000 */
[C---:B------:R-:W-:Y:S01]  /*3740*/  IADD3 R34, R2.reuse, 0x60, RZ ;  /* 0x0000006002227810 */ /* 0x040fe20007ffe0ff */
[----:B------:R3:W-:Y:S01]  /*3750*/  MUFU.TANH R42, R27 ;  /* 0x0000001b002a7308 */ /* 0x0007e20000002400 */
[----:B------:R-:W-:Y:S01]  /*3760*/  VIADD R20, R2, 0x50 ;  /* 0x0000005002147836 */ /* 0x000fe20000000000 */
[----:B------:R-:W-:Y:S01]  /*3770*/  ISETP.GE.AND P1, PT, R16, R4, PT ;  /* 0x000000041000720c */ /* 0x000fe20003f26270 */
[----:B------:R-:W-:-:S02]  /*3780*/  VIADD R22, R2, 0x58 ;  /* 0x0000005802167836 */ /* 0x000fc40000000000 */
[----:B------:R-:W-:Y:S01]  /*3790*/  FMUL.FTZ R8, R60, UR4 ;  /* 0x000000043c087c20 */ /* 0x000fe20008410000 */
[C---:B------:R-:W-:Y:S01]  /*37a0*/  VIADD R35, R2.reuse, 0x61 ;  /* 0x0000006102237836 */ /* 0x040fe20000000000 */
[----:B------:R-:W-:Y:S01]  /*37b0*/  FSEL R181, R149, -INF , !P1 ;  /* 0xff80000095b57808 */ /* 0x000fe20004800000 */
[C---:B------:R-:W-:Y:S01]  /*37c0*/  VIADD R38, R2.reuse, 0x68 ;  /* 0x0000006802267836 */ /* 0x040fe20000000000 */
[----:B------:R4:W-:Y:S01]  /*37d0*/  MUFU.TANH R41, R26 ;  /* 0x0000001a00297308 */ /* 0x0009e20000002400 */
[----:B--2---:R-:W-:Y:S01]  /*37e0*/  VIADD R28, R2, 0x59 ;  /* 0x00000059021c7836 */ /* 0x004fe20000000000 */
[-C--:B------:R-:W-:Y:S01]  /*37f0*/  ISETP.GE.AND P1, PT, R18, R4.reuse, PT ;  /* 0x000000041200720c */ /* 0x080fe20003f26270 */
[----:B------:R-:W-:Y:S01]  /*3800*/  VIADD R39, R2, 0x70 ;  /* 0x0000007002277836 */ /* 0x000fe20000000000 */
[----:B------:R-:W-:Y:S01]  /*3810*/  FSEL R156, R156, -INF , !P5 ;  /* 0xff8000009c9c7808 */ /* 0x000fe20006800000 */
[C---:B------:R-:W-:Y:S01]  /*3820*/  VIADD R40, R2.reuse, 0x71 ;  /* 0x0000007102287836 */ /* 0x040fe20000000000 */
[----:B------:R-:W-:Y:S01]  /*3830*/  FSEL R184, R123, -INF , !P1 ;  /* 0xff8000007bb87808 */ /* 0x000fe20004800000 */
[C---:B------:R-:W-:Y:S01]  /*3840*/  VIADD R32, R2.reuse, 0x79 ;  /* 0x0000007902207836 */ /* 0x040fe20000000000 */
[----:B------:R-:W-:Y:S01]  /*3850*/  MUFU.TANH R15, R8 ;  /* 0x00000008000f7308 */ /* 0x000fe20000002400 */
[----:B---3--:R-:W-:Y:S01]  /*3860*/  IADD3 R27, R2, 0x69, RZ ;  /* 0x00000069021b7810 */ /* 0x008fe20007ffe0ff */
[----:B------:R-:W-:Y:S01]  /*3870*/  FMUL.FTZ R9, R61, UR4 ;  /* 0x000000043d097c20 */ /* 0x000fe20008410000 */
[----:B------:R-:W-:Y:S01]  /*3880*/  ISETP.GE.AND P1, PT, R16, R5, PT ;  /* 0x000000051000720c */ /* 0x000fe20003f26270 */
[----:B------:R-:W-:Y:S01]  /*3890*/  STL [R1+0x7c], R230 ;  /* 0x00007ce601007387 */ /* 0x000fe20000100800 */
[----:B------:R-:W-:-:S02]  /*38a0*/  ISETP.GE.AND P5, PT, R17, R4, PT ;  /* 0x000000041100720c */ /* 0x000fc40003fa6270 */
[----:B------:R-:W-:Y:S01]  /*38b0*/  FSEL R185, R118, -INF , !P1 ;  /* 0xff80000076b97808 */ /* 0x000fe20004800000 */
[----:B------:R-:W-:Y:S01]  /*38c0*/  MUFU.TANH R12, R25 ;  /* 0x00000019000c7308 */ /* 0x000fe20000002400 */
[----:B----4-:R-:W-:Y:S01]  /*38d0*/  IADD3 R26, R2, 0x78, RZ ;  /* 0x00000078021a7810 */ /* 0x010fe20007ffe0ff */
[----:B------:R-:W-:Y:S01]  /*38e0*/  STL [R1+0x78], R240 ;  /* 0x000078f001007387 */ /* 0x000fe20000100800 */
[----:B------:R-:W-:Y:S02]  /*38f0*/  FMNMX.FTZ R2, R117, R119, !PT ;  /* 0x0000007775027209 */ /* 0x000fe40007810000 */
[----:B------:R-:W-:Y:S01]  /*3900*/  ISETP.GE.AND P1, PT, R18, R5, PT ;  /* 0x000000051200720c */ /* 0x000fe20003f26270 */
[----:B------:R-:W-:Y:S01]  /*3910*/  STL [R1+0x74], R234 ;  /* 0x000074ea01007387 */ /* 0x000fe20000100800 */
[----:B------:R-:W-:Y:S01]  /*3920*/  FMNMX.FTZ R2, R120, R2, !PT ;  /* 0x0000000278027209 */ /* 0x000fe20007810000 */
[----:B------:R2:W-:Y:S01]  /*3930*/  MUFU.TANH R25, R9 ;  /* 0x0000000900197308 */ /* 0x0005e20000002400 */
[----:B------:R-:W-:Y:S01]  /*3940*/  FSEL R182, R148, -INF , !P5 ;  /* 0xff80000094b67808 */ /* 0x000fe20006800000 */
[----:B------:R-:W-:Y:S01]  /*3950*/  STL [R1+0x70], R233 ;  /* 0x000070e901007387 */ /* 0x000fe20000100800 */
[----:B------:R-:W-:-:S02]  /*3960*/  FMNMX.FTZ R2, R121, R2, !PT ;  /* 0x0000000279027209 */ /* 0x000fc40007810000 */
[----:B-1----:R-:W-:Y:S01]  /*3970*/  FSEL R186, R94, -INF , !P1 ;  /* 0xff8000005eba7808 */ /* 0x002fe20004800000 */
[----:B------:R-:W-:Y:S01]  /*3980*/  STL [R1+0x6c], R232 ;  /* 0x00006ce801007387 */ /* 0x000fe20000100800 */
[----:B------:R-:W-:Y:S01]  /*3990*/  FMNMX.FTZ R2, R95, R2, !PT ;  /* 0x000000025f027209 */ /* 0x000fe20007810000 */
[----:B------:R-:W1:Y:S01]  /*39a0*/  MUFU.TANH R11, R24 ;  /* 0x00000018000b7308 */ /* 0x000e620000002400 */
[----:B------:R-:W-:Y:S01]  /*39b0*/  ISETP.GE.AND P5, PT, R19, R4, PT ;  /* 0x000000041300720c */ /* 0x000fe20003fa6270 */
[----:B------:R-:W-:Y:S01]  /*39c0*/  STL [R1+0x68], R231 ;  /* 0x000068e701007387 */ /* 0x000fe20000100800 */
[----:B------:R-:W-:Y:S02]  /*39d0*/  FMNMX.FTZ R2, R129, R2, !PT ;  /* 0x0000000281027209 */ /* 0x000fe40007810000 */
[----:B------:R-:W-:Y:S01]  /*39e0*/  ISETP.GE.AND P1, PT, R20, R4, PT ;  /* 0x000000041400720c */ /* 0x000fe20003f26270 */
[----:B------:R-:W-:Y:S01]  /*39f0*/  STL [R1+0x64], R229 ;  /* 0x000064e501007387 */ /* 0x000fe20000100800 */
[----:B------:R-:W-:Y:S01]  /*3a00*/  FMNMX.FTZ R2, R130, R2, !PT ;  /* 0x0000000282027209 */ /* 0x000fe20007810000 */
[----:B------:R-:W-:Y:S01]  /*3a10*/  MUFU.TANH R23, R30 ;  /* 0x0000001e00177308 */ /* 0x000fe20000002400 */
[----:B------:R-:W-:Y:S01]  /*3a20*/  FSEL R183, R122, -INF , !P5 ;  /* 0xff8000007ab77808 */ /* 0x000fe20006800000 */
[----:B--2---:R-:W-:Y:S01]  /*3a30*/  FMUL.FTZ R9, R62, UR4 ;  /* 0x000000043e097c20 */ /* 0x004fe20008410000 */
[----:B------:R-:W-:Y:S01]  /*3a40*/  FMNMX.FTZ R2, R133, R2, !PT ;  /* 0x0000000285027209 */ /* 0x000fe20007810000 */
[----:B------:R-:W-:Y:S01]  /*3a50*/  STL [R1+0x60], R228 ;  /* 0x000060e401007387 */ /* 0x000fe20000100800 */
[----:B------:R-:W-:-:S02]  /*3a60*/  FSEL R196, R92, -INF , !P1 ;  /* 0xff8000005cc47808 */ /* 0x000fc40004800000 */
[----:B------:R-:W-:Y:S01]  /*3a70*/  FMNMX.FTZ R8, R160, R2, !PT ;  /* 0x00000002a0087209 */ /* 0x000fe20007810000 */
[----:B------:R-:W-:Y:S01]  /*3a80*/  MUFU.TANH R24, R29 ;  /* 0x0000001d00187308 */ /* 0x000fe20000002400 */
[----:B------:R-:W-:Y:S01]  /*3a90*/  FMNMX.FTZ R2, R100, R101, !PT ;  /* 0x0000006564027209 */ /* 0x000fe20007810000 */
[----:B------:R-:W-:Y:S01]  /*3aa0*/  STL [R1+0x5c], R227 ;  /* 0x00005ce301007387 */ /* 0x000fe20000100800 */
[----:B------:R-:W-:Y:S02]  /*3ab0*/  FMNMX.FTZ R8, R162, R8, !PT ;  /* 0x00000008a2087209 */ /* 0x000fe40007810000 */
[----:B------:R-:W-:Y:S02]  /*3ac0*/  FMNMX.FTZ R2, R112, R2, !PT ;  /* 0x0000000270027209 */ /* 0x000fe40007810000 */
[----:B------:R-:W-:Y:S02]  /*3ad0*/  FMNMX.FTZ R8, R161, R8, !PT ;  /* 0x00000008a1087209 */ /* 0x000fe40007810000 */
[----:B------:R-:W-:-:S02]  /*3ae0*/  FMNMX.FTZ R2, R113, R2, !PT ;  /* 0x0000000271027209 */ /* 0x000fc40007810000 */
[----:B------:R-:W-:Y:S02]  /*3af0*/  FMNMX.FTZ R8, R158, R8, !PT ;  /* 0x000000089e087209 */ /* 0x000fe40007810000 */
[----:B------:R-:W-:Y:S02]  /*3b00*/  FMNMX.FTZ R2, R75, R2, !PT ;  /* 0x000000024b027209 */ /* 0x000fe40007810000 */
[----:B------:R-:W-:Y:S02]  /*3b10*/  ISETP.GE.AND P5, PT, R17, R5, PT ;  /* 0x000000051100720c */ /* 0x000fe40003fa6270 */
[----:B------:R-:W-:Y:S02]  /*3b20*/  ISETP.GE.AND P1, PT, R22, R4, PT ;  /* 0x000000041600720c */ /* 0x000fe40003f26270 */
[----:B------:R-:W-:Y:S02]  /*3b30*/  FMNMX.FTZ R2, R68, R2, !PT ;  /* 0x0000000244027209 */ /* 0x000fe40007810000 */
[----:B------:R-:W-:-:S02]  /*3b40*/  FMNMX.FTZ R8, R173, R8, !PT ;  /* 0x00000008ad087209 */ /* 0x000fc40007810000 */
[----:B------:R-:W-:Y:S02]  /*3b50*/  FSEL R187, R116, -INF , !P5 ;  /* 0xff80000074bb7808 */ /* 0x000fe40006800000 */
[----:B------:R-:W-:Y:S02]  /*3b60*/  FSEL R193, R72, -INF , !P1 ;  /* 0xff80000048c17808 */ /* 0x000fe40004800000 */
[----:B------:R-:W-:Y:S02]  /*3b70*/  FMNMX.FTZ R2, R70, R2, !PT ;  /* 0x0000000246027209 */ /* 0x000fe40007810000 */
[-C--:B------:R-:W-:Y:S02]  /*3b80*/  ISETP.GE.AND P5, PT, R19, R5.reuse, PT ;  /* 0x000000051300720c */ /* 0x080fe40003fa6270 */
[----:B------:R-:W-:Y:S02]  /*3b90*/  ISETP.GE.AND P1, PT, R20, R5, PT ;  /* 0x000000051400720c */ /* 0x000fe40003f26270 */
[----:B------:R-:W-:-:S02]  /*3ba0*/  FMNMX.FTZ R8, R174, R8, !PT ;  /* 0x00000008ae087209 */ /* 0x000fc40007810000 */
[----:B------:R-:W-:Y:S02]  /*3bb0*/  FMNMX.FTZ R2, R103, R2, !PT ;  /* 0x0000000267027209 */ /* 0x000fe40007810000 */
[----:B------:R-:W-:Y:S02]  /*3bc0*/  FSEL R188, R93, -INF , !P5 ;  /* 0xff8000005dbc7808 */ /* 0x000fe40006800000 */
[----:B------:R-:W-:Y:S02]  /*3bd0*/  FSEL R199, R44, -INF , !P1 ;  /* 0xff8000002cc77808 */ /* 0x000fe40004800000 */
[----:B------:R-:W-:Y:S02]  /*3be0*/  ISETP.GE.AND P5, PT, R21, R4, PT ;  /* 0x000000041500720c */ /* 0x000fe40003fa6270 */
[----:B------:R-:W-:Y:S02]  /*3bf0*/  ISETP.GE.AND P1, PT, R22, R5, PT ;  /* 0x000000051600720c */ /* 0x000fe40003f26270 */
[----:B------:R-:W-:-:S02]  /*3c00*/  FMNMX.FTZ R8, R175, R8, !PT ;  /* 0x00000008af087209 */ /* 0x000fc40007810000 */
[----:B------:R-:W-:Y:S02]  /*3c10*/  FMNMX.FTZ R2, R153, R2, !PT ;  /* 0x0000000299027209 */ /* 0x000fe40007810000 */
[----:B------:R-:W-:Y:S02]  /*3c20*/  FSEL R194, R73, -INF , !P5 ;  /* 0xff80000049c27808 */ /* 0x000fe40006800000 */
[----:B------:R-:W-:Y:S02]  /*3c30*/  FSEL R197, R36, -INF , !P1 ;  /* 0xff80000024c57808 */ /* 0x000fe40004800000 */
[-C--:B------:R-:W-:Y:S02]  /*3c40*/  ISETP.GE.AND P5, PT, R28, R4.reuse, PT ;  /* 0x000000041c00720c */ /* 0x080fe40003fa6270 */
[----:B------:R-:W-:Y:S02]  /*3c50*/  ISETP.GE.AND P1, PT, R34, R4, PT ;  /* 0x000000042200720c */ /* 0x000fe40003f26270 */
[----:B------:R-:W-:-:S02]  /*3c60*/  FMNMX.FTZ R8, R171, R8, !PT ;  /* 0x00000008ab087209 */ /* 0x000fc40007810000 */
[----:B------:R-:W-:Y:S02]  /*3c70*/  FMNMX.FTZ R2, R143, R2, !PT ;  /* 0x000000028f027209 */ /* 0x000fe40007810000 */
[----:B------:R-:W-:Y:S02]  /*3c80*/  FSEL R195, R45, -INF , !P5 ;  /* 0xff8000002dc37808 */ /* 0x000fe40006800000 */
[----:B------:R-:W-:Y:S02]  /*3c90*/  FSEL R202, R31, -INF , !P1 ;  /* 0xff8000001fca7808 */ /* 0x000fe40004800000 */
[----:B------:R-:W-:Y:S01]  /*3ca0*/  FMNMX.FTZ R8, R181, R8, !PT ;  /* 0x00000008b5087209 */ /* 0x000fe20007810000 */
[----:B------:R2:W-:Y:S01]  /*3cb0*/  MUFU.TANH R31, R9 ;  /* 0x00000009001f7308 */ /* 0x0005e20000002400 */
[----:B------:R-:W-:Y:S02]  /*3cc0*/  ISETP.GE.AND P5, PT, R21, R5, PT ;  /* 0x000000051500720c */ /* 0x000fe40003fa6270 */
[----:B------:R-:W-:-:S02]  /*3cd0*/  FMNMX.FTZ R2, R142, R2, !PT ;  /* 0x000000028e027209 */ /* 0x000fc40007810000 */
[----:B------:R-:W-:Y:S02]  /*3ce0*/  FMNMX.FTZ R8, R182, R8, !PT ;  /* 0x00000008b6087209 */ /* 0x000fe40007810000 */
[----:B------:R-:W-:Y:S02]  /*3cf0*/  FSEL R198, R37, -INF , !P5 ;  /* 0xff80000025c67808 */ /* 0x000fe40006800000 */
[----:B------:R-:W-:Y:S02]  /*3d00*/  FMNMX.FTZ R2, R147, R2, !PT ;  /* 0x0000000293027209 */ /* 0x000fe40007810000 */
[----:B------:R-:W-:Y:S02]  /*3d10*/  ISETP.GE.AND P5, PT, R28, R5, PT ;  /* 0x000000051c00720c */ /* 0x000fe40003fa6270 */
[----:B------:R-:W-:Y:S02]  /*3d20*/  FMNMX.FTZ R8, R184, R8, !PT ;  /* 0x00000008b8087209 */ /* 0x000fe40007810000 */
[----:B------:R-:W-:Y:S01]  /*3d30*/  FMNMX.FTZ R2, R169, R2, !PT ;  /* 0x00000002a9027209 */ /* 0x000fe20007810000 */
[----:B--2---:R-:W-:Y:S01]  /*3d40*/  FMUL.FTZ R9, R56, UR4 ;  /* 0x0000000438097c20 */ /* 0x004fe20008410000 */
[----:B------:R-:W-:-:S02]  /*3d50*/  FSEL R200, R33, -INF , !P5 ;  /* 0xff80000021c87808 */ /* 0x000fc40006800000 */
[----:B------:R-:W-:Y:S01]  /*3d60*/  ISETP.GE.AND P5, PT, R34, R5, PT ;  /* 0x000000052200720c */ /* 0x000fe20003fa6270 */
[----:B------:R2:W3:Y:S01]  /*3d70*/  MUFU.TANH R14, R9 ;  /* 0x00000009000e7308 */ /* 0x0004e20000002400 */
[----:B------:R-:W-:Y:S02]  /*3d80*/  FMNMX.FTZ R8, R183, R8, !PT ;  /* 0x00000008b7087209 */ /* 0x000fe40007810000 */
[----:B------:R-:W-:Y:S02]  /*3d90*/  FMNMX.FTZ R2, R168, R2, !PT ;  /* 0x00000002a8027209 */ /* 0x000fe40007810000 */
[----:B-1----:R-:W-:Y:S02]  /*3da0*/  FSEL R218, R11, -INF , !P5 ;  /* 0xff8000000bda7808 */ /* 0x002fe40006800000 */
[----:B------:R-:W-:Y:S02]  /*3db0*/  ISETP.GE.AND P1, PT, R35, R4, PT ;  /* 0x000000042300720c */ /* 0x000fe40003f26270 */
[----:B------:R-:W-:-:S02]  /*3dc0*/  FMNMX.FTZ R8, R196, R8, !PT ;  /* 0x00000008c4087209 */ /* 0x000fc40007810000 */
[----:B------:R-:W-:Y:S02]  /*3dd0*/  FMNMX.FTZ R2, R166, R2, !PT ;  /* 0x00000002a6027209 */ /* 0x000fe40007810000 */
[----:B------:R-:W-:Y:S02]  /*3de0*/  FSEL R203, R10, -INF , !P1 ;  /* 0xff8000000acb7808 */ /* 0x000fe40004800000 */
[----:B------:R-:W-:Y:S01]  /*3df0*/  FMNMX.FTZ R8, R194, R8, !PT ;  /* 0x00000008c2087209 */ /* 0x000fe20007810000 */
[----:B--2---:R-:W-:Y:S01]  /*3e00*/  FMUL.FTZ R9, R57, UR4 ;  /* 0x0000000439097c20 */ /* 0x004fe20008410000 */
[----:B------:R-:W-:Y:S02]  /*3e10*/  FMNMX.FTZ R2, R164, R2, !PT ;  /* 0x00000002a4027209 */ /* 0x000fe40007810000 */
[-C--:B------:R-:W-:Y:S01]  /*3e20*/  ISETP.GE.AND P1, PT, R35, R5.reuse, PT ;  /* 0x000000052300720c */ /* 0x080fe20003f26270 */
[----:B------:R1:W2:Y:S01]  /*3e30*/  MUFU.TANH R13, R9 ;  /* 0x00000009000d7308 */ /* 0x0002a20000002400 */
[----:B------:R-:W-:-:S02]  /*3e40*/  ISETP.GE.AND P5, PT, R38, R5, PT ;  /* 0x000000052600720c */ /* 0x000fc40003fa6270 */
[----:B------:R-:W-:Y:S02]  /*3e50*/  FMNMX.FTZ R8, R193, R8, !PT ;  /* 0x00000008c1087209 */ /* 0x000fe40007810000 */
[----:B------:R-:W-:Y:S02]  /*3e60*/  FMNMX.FTZ R2, R185, R2, !PT ;  /* 0x00000002b9027209 */ /* 0x000fe40007810000 */
[----:B------:R-:W-:Y:S02]  /*3e70*/  FSEL R235, R12, -INF , !P1 ;  /* 0xff8000000ceb7808 */ /* 0x000fe40004800000 */
[----:B------:R-:W-:Y:S02]  /*3e80*/  FSEL R223, R15, -INF , !P5 ;  /* 0xff8000000fdf7808 */ /* 0x000fe40006800000 */
[----:B------:R-:W-:Y:S02]  /*3e90*/  FMNMX.FTZ R8, R195, R8, !PT ;  /* 0x00000008c3087209 */ /* 0x000fe40007810000 */
[----:B------:R-:W-:-:S02]  /*3ea0*/  ISETP.GE.AND P1, PT, R38, R4, PT ;  /* 0x000000042600720c */ /* 0x000fc40003f26270 */
[----:B------:R-:W-:Y:S01]  /*3eb0*/  ISETP.GE.AND P5, PT, R27, R4, PT ;  /* 0x000000041b00720c */ /* 0x000fe20003fa6270 */
[----:B-1----:R-:W-:Y:S01]  /*3ec0*/  FMUL.FTZ R9, R52, UR4 ;  /* 0x0000000434097c20 */ /* 0x002fe20008410000 */
[----:B------:R-:W-:Y:S02]  /*3ed0*/  FMNMX.FTZ R2, R187, R2, !PT ;  /* 0x00000002bb027209 */ /* 0x000fe40007810000 */
[----:B------:R-:W-:Y:S01]  /*3ee0*/  FMNMX.FTZ R8, R202, R8, !PT ;  /* 0x00000008ca087209 */ /* 0x000fe20007810000 */
[----:B------:R1:W4:Y:S01]  /*3ef0*/  MUFU.TANH R11, R9 ;  /* 0x00000009000b7308 */ /* 0x0003220000002400 */
[----:B---3--:R-:W-:Y:S02]  /*3f00*/  FSEL R252, R14, -INF , !P1 ;  /* 0xff8000000efc7808 */ /* 0x008fe40004800000 */
[----:B--2---:R-:W-:Y:S02]  /*3f10*/  FSEL R251, R13, -INF , !P5 ;  /* 0xff8000000dfb7808 */ /* 0x004fe40006800000 */
[----:B------:R-:W-:Y:S01]  /*3f20*/  FMNMX.FTZ R2, R186, R2, !PT ;  /* 0x00000002ba027209 */ /* 0x000fe20007810000 */
[----:B------:R-:W-:Y:S01]  /*3f30*/  STL [R1+0x9c], R252 ;  /* 0x00009cfc01007387 */ /* 0x000fe20000100800 */
[----:B------:R-:W-:-:S02]  /*3f40*/  ISETP.GE.AND P1, PT, R39, R4, PT ;  /* 0x000000042700720c */ /* 0x000fc40003f26270 */
[----:B------:R-:W-:Y:S02]  /*3f50*/  ISETP.GE.AND P5, PT, R40, R4, PT ;  /* 0x000000042800720c */ /* 0x000fe40003fa6270 */
[----:B------:R-:W-:Y:S02]  /*3f60*/  FMNMX.FTZ R8, R203, R8, !PT ;  /* 0x00000008cb087209 */ /* 0x000fe40007810000 */
[----:B------:R-:W-:Y:S02]  /*3f70*/  FMNMX.FTZ R2, R188, R2, !PT ;  /* 0x00000002bc027209 */ /* 0x000fe40007810000 */
[----:B------:R-:W-:Y:S01]  /*3f80*/  FSEL R124, R177, -INF , !P4 ;  /* 0xff800000b17c7808 */ /* 0x000fe20006000000 */
[----:B-1----:R-:W-:Y:S01]  /*3f90*/  FMUL.FTZ R9, R53, UR4 ;  /* 0x0000000435097c20 */ /* 0x002fe20008410000 */
[----:B----4-:R-:W-:Y:S02]  /*3fa0*/  FSEL R250, R11, -INF , !P1 ;  /* 0xff8000000bfa7808 */ /* 0x010fe40004800000 */
[----:B------:R-:W-:Y:S01]  /*3fb0*/  ISETP.GE.AND P1, PT, R26, R4, PT ;  /* 0x000000041a00720c */ /* 0x000fe20003f26270 */
[----:B------:R1:W2:Y:S01]  /*3fc0*/  MUFU.TANH R10, R9 ;  /* 0x00000009000a7308 */ /* 0x0002a20000002400 */
[----:B------:R-:W-:-:S02]  /*3fd0*/  FMNMX.FTZ R2, R199, R2, !PT ;  /* 0x00000002c7027209 */ /* 0x000fc40007810000 */
[----:B------:R-:W-:Y:S02]  /*3fe0*/  FSEL R125, R178, -INF , !P3 ;  /* 0xff800000b27d7808 */ /* 0x000fe40005800000 */
[----:B------:R-:W-:Y:S02]  /*3ff0*/  FMNMX.FTZ R2, R198, R2, !PT ;  /* 0x00000002c6027209 */ /* 0x000fe40007810000 */
[----:B------:R-:W-:Y:S02]  /*4000*/  FSEL R126, R176, -INF , !P2 ;  /* 0xff800000b07e7808 */ /* 0x000fe40005000000 */
[----:B------:R-:W-:Y:S02]  /*4010*/  FMNMX.FTZ R2, R197, R2, !PT ;  /* 0x00000002c5027209 */ /* 0x000fe40007810000 */
[----:B------:R-:W-:Y:S02]  /*4020*/  ISETP.GE.AND P3, PT, R17, R6, PT ;  /* 0x000000061100720c */ /* 0x000fe40003f66270 */
[----:B------:R-:W-:-:S02]  /*4030*/  FMNMX.FTZ R2, R200, R2, !PT ;  /* 0x00000002c8027209 */ /* 0x000fc40007810000 */
[----:B------:R-:W-:Y:S01]  /*4040*/  FSEL R131, R131, -INF , !P3 ;  /* 0xff80000083837808 */ /* 0x000fe20005800000 */
[----:B-1----:R-:W-:Y:S01]  /*4050*/  FMUL.FTZ R9, R48, UR4 ;  /* 0x0000000430097c20 */ /* 0x002fe20008410000 */
[----:B--2---:R-:W-:Y:S01]  /*4060*/  FSEL R248, R10, -INF , !P5 ;  /* 0xff8000000af87808 */ /* 0x004fe20006800000 */
[----:B------:R-:W-:Y:S01]  /*4070*/  FMUL.FTZ R10, R63, UR4 ;  /* 0x000000043f0a7c20 */ /* 0x000fe20008410000 */
[----:B------:R-:W-:Y:S01]  /*4080*/  ISETP.GE.AND P5, PT, R32, R4, PT ;  /* 0x000000042000720c */ /* 0x000fe20003fa6270 */
[----:B------:R1:W2:Y:S01]  /*4090*/  MUFU.TANH R15, R9 ;  /* 0x00000009000f7308 */ /* 0x0002a20000002400 */
[----:B------:R-:W-:Y:S01]  /*40a0*/  FMNMX.FTZ R4, R252, R8, !PT ;  /* 0x00000008fc047209 */ /* 0x000fe20007810000 */
[----:B------:R-:W-:Y:S01]  /*40b0*/  FMUL.FTZ R8, R97, UR4 ;  /* 0x0000000461087c20 */ /* 0x000fe20008410000 */
[----:B------:R-:W-:Y:S02]  /*40c0*/  FMNMX.FTZ R2, R218, R2, !PT ;  /* 0x00000002da027209 */ /* 0x000fe40007810000 */
[----:B------:R-:W-:-:S02]  /*40d0*/  FMNMX.FTZ R4, R251, R4, !PT ;  /* 0x00000004fb047209 */ /* 0x000fc40007810000 */
[----:B------:R-:W-:Y:S01]  /*40e0*/  ISETP.GE.AND P3, PT, R19, R6, PT ;  /* 0x000000061300720c */ /* 0x000fe20003f66270 */
[----:B------:R3:W4:Y:S01]  /*40f0*/  MUFU.TANH R12, R8 ;  /* 0x00000008000c7308 */ /* 0x0007220000002400 */
[----:B------:R-:W-:Y:S02]  /*4100*/  FMNMX.FTZ R4, R250, R4, !PT ;  /* 0x00000004fa047209 */ /* 0x000fe40007810000 */
[----:B------:R-:W-:Y:S02]  /*4110*/  FSEL R140, R140, -INF , !P3 ;  /* 0xff8000008c8c7808 */ /* 0x000fe40005800000 */
[----:B------:R-:W-:Y:S02]  /*4120*/  FMNMX.FTZ R4, R248, R4, !PT ;  /* 0x00000004f8047209 */ /* 0x000fe40007810000 */
[----:B------:R-:W-:Y:S01]  /*4130*/  ISETP.GE.AND P3, PT, R21, R6, PT ;  /* 0x000000061500720c */ /* 0x000fe20003f66270 */
[----:B-1----:R-:W-:Y:S01]  /*4140*/  FMUL.FTZ R9, R49, UR4 ;  /* 0x0000000431097c20 */ /* 0x002fe20008410000 */
[----:B--2---:R-:W-:-:S02]  /*4150*/  FSEL R210, R15, -INF , !P1 ;  /* 0xff8000000fd27808 */ /* 0x004fc40004800000 */
[-C--:B------:R-:W-:Y:S01]  /*4160*/  ISETP.GE.AND P1, PT, R27, R5.reuse, PT ;  /* 0x000000051b00720c */ /* 0x080fe20003f26270 */
[----:B------:R1:W2:Y:S01]  /*4170*/  MUFU.TANH R13, R9 ;  /* 0x00000009000d7308 */ /* 0x0002a20000002400 */
[----:B------:R-:W-:Y:S02]  /*4180*/  FMNMX.FTZ R4, R210, R4, !PT ;  /* 0x00000004d2047209 */ /* 0x000fe40007810000 */
[----:B------:R-:W-:Y:S01]  /*4190*/  FSEL R249, R25, -INF , !P1 ;  /* 0xff80000019f97808 */ /* 0x000fe20004800000 */
[----:B---3--:R-:W-:Y:S01]  /*41a0*/  FMUL.FTZ R8, R80, UR4 ;  /* 0x0000000450087c20 */ /* 0x008fe20008410000 */
[-C--:B------:R-:W-:Y:S02]  /*41b0*/  ISETP.GE.AND P1, PT, R40, R5.reuse, PT ;  /* 0x000000052800720c */ /* 0x080fe40003f26270 */
[----:B------:R-:W-:Y:S01]  /*41c0*/  FSEL R177, R64, -INF , !P3 ;  /* 0xff80000040b17808 */ /* 0x000fe20005800000 */
[----:B------:R3:W-:Y:S01]  /*41d0*/  MUFU.TANH R11, R8 ;  /* 0x00000008000b7308 */ /* 0x0007e20000002400 */
[----:B----4-:R-:W-:Y:S01]  /*41e0*/  FSEL R66, R12, -INF , !P1 ;  /* 0xff8000000c427808 */ /* 0x010fe20004800000 */
[----:B------:R-:W-:Y:S01]  /*41f0*/  FMUL.FTZ R12, R82, UR4 ;  /* 0x00000004520c7c20 */ /* 0x000fe20008410000 */
[----:B------:R-:W-:-:S02]  /*4200*/  ISETP.GE.AND P1, PT, R32, R5, PT ;  /* 0x000000052000720c */ /* 0x000fc40003f26270 */
[----:B------:R-:W-:Y:S02]  /*4210*/  ISETP.GE.AND P3, PT, R28, R6, PT ;  /* 0x000000061c00720c */ /* 0x000fe40003f66270 */
[----:B------:R-:W-:Y:S01]  /*4220*/  ISETP.GE.AND P4, PT, R17, R7, PT ;  /* 0x000000071100720c */ /* 0x000fe20003f86270 */
[----:B------:R-:W-:Y:S01]  /*4230*/  MUFU.TANH R12, R12 ;  /* 0x0000000c000c7308 */ /* 0x000fe20000002400 */
[----:B-1----:R-:W-:Y:S01]  /*4240*/  FMUL.FTZ R9, R96, UR4 ;  /* 0x0000000460097c20 */ /* 0x002fe20008410000 */
[----:B--2---:R-:W-:Y:S02]  /*4250*/  FSEL R212, R13, -INF , !P5 ;  /* 0xff8000000dd47808 */ /* 0x004fe40006800000 */
[----:B------:R-:W-:Y:S02]  /*4260*/  ISETP.GE.AND P5, PT, R39, R5, PT ;  /* 0x000000052700720c */ /* 0x000fe40003fa6270 */
[----:B------:R-:W-:Y:S02]  /*4270*/  FMNMX.FTZ R74, R212, R4, !PT ;  /* 0x00000004d44a7209 */ /* 0x000fe40007810000 */
[----:B------:R1:W2:Y:S01]  /*4280*/  MUFU.TANH R14, R9 ;  /* 0x00000009000e7308 */ /* 0x0002a20000002400 */
[----:B---3--:R-:W-:Y:S01]  /*4290*/  FMUL.FTZ R8, R81, UR4 ;  /* 0x0000000451087c20 */ /* 0x008fe20008410000 */
[----:B------:R-:W-:-:S02]  /*42a0*/  FMNMX.FTZ R4, R235, R2, !PT ;  /* 0x00000002eb047209 */ /* 0x000fc40007810000 */
[----:B------:R-:W-:Y:S02]  /*42b0*/  FMNMX.FTZ R2, R114, R104, !PT ;  /* 0x0000006872027209 */ /* 0x000fe40007810000 */
[----:B------:R-:W-:Y:S02]  /*42c0*/  FMNMX.FTZ R4, R223, R4, !PT ;  /* 0x00000004df047209 */ /* 0x000fe40007810000 */
[----:B------:R-:W3:Y:S01]  /*42d0*/  MUFU.TANH R8, R8 ;  /* 0x0000000800087308 */ /* 0x000ee20000002400 */
[----:B------:R-:W-:Y:S02]  /*42e0*/  FMNMX.FTZ R2, R107, R2, !PT ;  /* 0x000000026b027209 */ /* 0x000fe40007810000 */
[----:B------:R-:W-:Y:S02]  /*42f0*/  FMNMX.FTZ R4, R249, R4, !PT ;  /* 0x00000004f9047209 */ /* 0x000fe40007810000 */
[----:B------:R-:W-:Y:S02]  /*4300*/  FMNMX.FTZ R2, R115, R2, !PT ;  /* 0x0000000273027209 */ /* 0x000fe40007810000 */
[----:B------:R-:W-:Y:S01]  /*4310*/  FSEL R180, R46, -INF , !P3 ;  /* 0xff8000002eb47808 */ /* 0x000fe20005800000 */
[----:B-1----:R-:W1:Y:S01]  /*4320*/  SHFL.BFLY PT, R9, R74, 0x2, 0x1f ;  /* 0x0c401f004a097f89 */ /* 0x002e6200000e0000 */
[----:B--2---:R-:W-:-:S02]  /*4330*/  FSEL R67, R14, -INF , !P5 ;  /* 0xff8000000e437808 */ /* 0x004fc40006800000 */
[----:B------:R-:W-:Y:S01]  /*4340*/  ISETP.GE.AND P5, PT, R26, R5, PT ;  /* 0x000000051a00720c */ /* 0x000fe20003fa6270 */
[----:B------:R-:W-:Y:S01]  /*4350*/  FMUL.FTZ R5, R58, UR4 ;  /* 0x000000043a057c20 */ /* 0x000fe20008410000 */
[----:B------:R-:W-:Y:S01]  /*4360*/  FMNMX.FTZ R4, R67, R4, !PT ;  /* 0x0000000443047209 */ /* 0x000fe20007810000 */
[----:B------:R2:W4:Y:S01]  /*4370*/  MUFU.TANH R14, R10 ;  /* 0x0000000a000e7308 */ /* 0x0005220000002400 */
[----:B------:R-:W-:Y:S01]  /*4380*/  FMNMX.FTZ R2, R102, R2, !PT ;  /* 0x0000000266027209 */ /* 0x000fe20007810000 */
[----:B------:R-:W-:Y:S01]  /*4390*/  STL [R1+0x8], R67 ;  /* 0x0000084301007387 */ /* 0x000fe20000100800 */
[----:B------:R-:W-:Y:S01]  /*43a0*/  FSEL R43, R11, -INF , !P5 ;  /* 0xff8000000b2b7808 */ /* 0x000fe20006800000 */
[----:B------:R-:W-:Y:S01]  /*43b0*/  FMUL.FTZ R11, R99, UR4 ;  /* 0x00000004630b7c20 */ /* 0x000fe20008410000 */
[----:B------:R-:W-:Y:S01]  /*43c0*/  FMNMX.FTZ R4, R66, R4, !PT ;  /* 0x0000000442047209 */ /* 0x000fe20007810000 */
[----:B------:R-:W-:Y:S01]  /*43d0*/  STL [R1+0x4], R66 ;  /* 0x0000044201007387 */ /* 0x000fe20000100800 */
[----:B------:R-:W-:Y:S01]  /*43e0*/  FMNMX.FTZ R2, R71, R2, !PT ;  /* 0x0000000247027209 */ /* 0x000fe20007810000 */
[----:B------:R4:W-:Y:S01]  /*43f0*/  MUFU.TANH R30, R5 ;  /* 0x00000005001e7308 */ /* 0x0009e20000002400 */
[----:B---3--:R-:W-:Y:S01]  /*4400*/  FSEL R217, R8, -INF , !P1 ;  /* 0xff80000008d97808 */ /* 0x008fe20004800000 */
[----:B------:R-:W-:Y:S01]  /*4410*/  FMUL.FTZ R8, R59, UR4 ;  /* 0x000000043b087c20 */ /* 0x000fe20008410000 */
[-C--:B------:R-:W-:Y:S01]  /*4420*/  ISETP.GE.AND P1, PT, R16, R6.reuse, PT ;  /* 0x000000061000720c */ /* 0x080fe20003f26270 */
[----:B------:R-:W-:Y:S01]  /*4430*/  STL [R1+0x8c], R249 ;  /* 0x00008cf901007387 */ /* 0x000fe20000100800 */
[----:B------:R-:W-:-:S02]  /*4440*/  ISETP.GE.AND P3, PT, R35, R6, PT ;  /* 0x000000062300720c */ /* 0x000fc40003f66270 */
[----:B------:R-:W-:Y:S01]  /*4450*/  FSEL R138, R138, -INF , !P1 ;  /* 0xff8000008a8a7808 */ /* 0x000fe20004800000 */
[----:B------:R3:W-:Y:S01]  /*4460*/  MUFU.TANH R29, R8 ;  /* 0x00000008001d7308 */ /* 0x0007e20000002400 */
[-C--:B------:R-:W-:Y:S01]  /*4470*/  ISETP.GE.AND P1, PT, R18, R6.reuse, PT ;  /* 0x000000061200720c */ /* 0x080fe20003f26270 */
[----:B------:R-:W-:Y:S01]  /*4480*/  STL [R1+0x24], R43 ;  /* 0x0000242b01007387 */ /* 0x000fe20000100800 */
[----:B-1----:R-:W-:Y:S02]  /*4490*/  FMNMX.FTZ R74, R74, R9, !PT ;  /* 0x000000094a4a7209 */ /* 0x002fe40007810000 */
[----:B------:R-:W-:Y:S02]  /*44a0*/  FSEL R132, R132, -INF , !P1 ;  /* 0xff80000084847808 */ /* 0x000fe40004800000 */
[----:B------:R-:W-:Y:S01]  /*44b0*/  ISETP.GE.AND P1, PT, R20, R6, PT ;  /* 0x000000061400720c */ /* 0x000fe20003f26270 */
[----:B--2---:R-:W-:Y:S01]  /*44c0*/  SHFL.BFLY PT, R10, R74, 0x1, 0x1f ;  /* 0x0c201f004a0a7f89 */ /* 0x004fe200000e0000 */
[----:B----4-:R-:W-:Y:S01]  /*44d0*/  FMNMX.FTZ R5, R43, R4, !PT ;  /* 0x000000042b057209 */ /* 0x010fe20007810000 */
[----:B------:R-:W-:Y:S01]  /*44e0*/  MUFU.TANH R11, R11 ;  /* 0x0000000b000b7308 */ /* 0x000fe20000002400 */
[----:B------:R-:W-:-:S02]  /*44f0*/  FMNMX.FTZ R4, R105, R2, !PT ;  /* 0x0000000269047209 */ /* 0x000fc40007810000 */
[----:B------:R-:W-:Y:S01]  /*4500*/  FMNMX.FTZ R2, R217, R5, !PT ;  /* 0x00000005d9027209 */ /* 0x000fe20007810000 */
[----:B------:R-:W-:Y:S01]  /*4510*/  FMUL.FTZ R5, R54, UR4 ;  /* 0x0000000436057c20 */ /* 0x000fe20008410000 */
[----:B------:R-:W-:Y:S02]  /*4520*/  FMNMX.FTZ R4, R106, R4, !PT ;  /* 0x000000046a047209 */ /* 0x000fe40007810000 */
[----:B------:R-:W-:Y:S01]  /*4530*/  FSEL R176, R65, -INF , !P1 ;  /* 0xff80000041b07808 */ /* 0x000fe20004800000 */
[----:B------:R-:W1:Y:S01]  /*4540*/  SHFL.BFLY PT, R9, R2, 0x2, 0x1f ;  /* 0x0c401f0002097f89 */ /* 0x000e6200000e0000 */
[----:B------:R-:W-:Y:S01]  /*4550*/  FMNMX.FTZ R4, R152, R4, !PT ;  /* 0x0000000498047209 */ /* 0x000fe20007810000 */
[----:B---3--:R-:W-:Y:S01]  /*4560*/  FMUL.FTZ R8, R98, UR4 ;  /* 0x0000000462087c20 */ /* 0x008fe20008410000 */
[----:B------:R-:W-:Y:S01]  /*4570*/  ISETP.GE.AND P1, PT, R22, R6, PT ;  /* 0x000000061600720c */ /* 0x000fe20003f26270 */
[----:B------:R2:W-:Y:S01]  /*4580*/  MUFU.TANH R25, R5 ;  /* 0x0000000500197308 */ /* 0x0005e20000002400 */
[----:B------:R-:W-:-:S02]  /*4590*/  FMNMX.FTZ R4, R145, R4, !PT ;  /* 0x0000000491047209 */ /* 0x000fc40007810000 */
[----:B------:R-:W-:Y:S02]  /*45a0*/  FSEL R178, R47, -INF , !P1 ;  /* 0xff8000002fb27808 */ /* 0x000fe40004800000 */
[----:B------:R-:W-:Y:S02]  /*45b0*/  FMNMX.FTZ R4, R150, R4, !PT ;  /* 0x0000000496047209 */ /* 0x000fe40007810000 */
[----:B------:R-:W-:Y:S01]  /*45c0*/  ISETP.GE.AND P1, PT, R34, R6, PT ;  /* 0x000000062200720c */ /* 0x000fe20003f26270 */
[----:B------:R-:W3:Y:S01]  /*45d0*/  MUFU.TANH R8, R8 ;  /* 0x0000000800087308 */ /* 0x000ee20000002400 */
[----:B------:R-:W-:Y:S02]  /*45e0*/  FMNMX.FTZ R4, R163, R4, !PT ;  /* 0x00000004a3047209 */ /* 0x000fe40007810000 */
[----:B------:R-:W-:Y:S02]  /*45f0*/  FSEL R190, R24, -INF , !P1 ;  /* 0xff80000018be7808 */ /* 0x000fe40004800000 */
[----:B------:R-:W-:Y:S01]  /*4600*/  FMNMX.FTZ R13, R156, R4, !PT ;  /* 0x000000049c0d7209 */ /* 0x000fe20007810000 */
[----:B------:R-:W-:Y:S01]  /*4610*/  FMUL.FTZ R4, R51, UR4 ;  /* 0x0000000433047c20 */ /* 0x000fe20008410000 */
[----:B------:R-:W-:Y:S01]  /*4620*/  ISETP.GE.AND P5, PT, R16, R7, PT ;  /* 0x000000071000720c */ /* 0x000fe20003fa6270 */
[----:B------:R-:W-:Y:S01]  /*4630*/  STL [R1+0x90], R190 ;  /* 0x000090be01007387 */ /* 0x000fe20000100800 */
[----:B------:R-:W-:Y:S01]  /*4640*/  FMNMX.FTZ R13, R124, R13, !PT ;  /* 0x0000000d7c0d7209 */ /* 0x000fe20007810000 */
[----:B--2---:R-:W-:Y:S01]  /*4650*/  FMUL.FTZ R5, R55, UR4 ;  /* 0x0000000437057c20 */ /* 0x004fe20008410000 */
[----:B------:R-:W-:-:S02]  /*4660*/  ISETP.GE.AND P1, PT, R38, R6, PT ;  /* 0x000000062600720c */ /* 0x000fc40003f26270 */
[----:B-1----:R-:W-:Y:S01]  /*4670*/  FMNMX.FTZ R9, R2, R9, !PT ;  /* 0x0000000902097209 */ /* 0x002fe20007810000 */
[----:B------:R1:W-:Y:S01]  /*4680*/  MUFU.TANH R16, R5 ;  /* 0x0000000500107308 */ /* 0x0003e20000002400 */
[----:B------:R-:W-:Y:S02]  /*4690*/  FMNMX.FTZ R2, R125, R13, !PT ;  /* 0x0000000d7d027209 */ /* 0x000fe40007810000 */
[----:B------:R-:W-:Y:S01]  /*46a0*/  FSEL R191, R23, -INF , !P3 ;  /* 0xff80000017bf7808 */ /* 0x000fe20005800000 */
[----:B------:R-:W2:Y:S01]  /*46b0*/  SHFL.BFLY PT, R72, R9, 0x1, 0x1f ;  /* 0x0c201f0009487f89 */ /* 0x000ea200000e0000 */
[----:B------:R-:W-:Y:S02]  /*46c0*/  FMNMX.FTZ R2, R126, R2, !PT ;  /* 0x000000027e027209 */ /* 0x000fe40007810000 */
[----:B------:R-:W-:Y:S01]  /*46d0*/  FSEL R192, R31, -INF , !P1 ;  /* 0xff8000001fc07808 */ /* 0x000fe20004800000 */
[----:B------:R4:W-:Y:S01]  /*46e0*/  MUFU.TANH R13, R4 ;  /* 0x00000004000d7308 */ /* 0x0009e20000002400 */
[----:B------:R-:W-:-:S02]  /*46f0*/  FMNMX.FTZ R2, R138, R2, !PT ;  /* 0x000000028a027209 */ /* 0x000fc40007810000 */
[----:B------:R-:W-:Y:S02]  /*4700*/  ISETP.GE.AND P3, PT, R27, R6, PT ;  /* 0x000000061b00720c */ /* 0x000fe40003f66270 */
[----:B------:R-:W-:Y:S02]  /*4710*/  FMNMX.FTZ R2, R131, R2, !PT ;  /* 0x0000000283027209 */ /* 0x000fe40007810000 */
[----:B------:R-:W-:Y:S02]  /*4720*/  FMNMX.FTZ R74, R74, R10, !PT ;  /* 0x0000000a4a4a7209 */ /* 0x000fe40007810000 */
[----:B------:R-:W-:Y:S01]  /*4730*/  FMNMX.FTZ R2, R132, R2, !PT ;  /* 0x0000000284027209 */ /* 0x000fe20007810000 */
[----:B-1----:R-:W-:Y:S01]  /*4740*/  FMUL.FTZ R5, R50, UR4 ;  /* 0x0000000432057c20 */ /* 0x002fe20008410000 */
[----:B------:R-:W-:Y:S01]  /*4750*/  ISETP.GE.AND P1, PT, R39, R6, PT ;  /* 0x000000062700720c */ /* 0x000fe20003f26270 */
[----:B------:R-:W-:Y:S01]  /*4760*/  STL [R1+0x80], R74 ;  /* 0x0000804a01007387 */ /* 0x000fe20000100800 */
[----:B------:R-:W-:Y:S01]  /*4770*/  FMNMX.FTZ R2, R140, R2, !PT ;  /* 0x000000028c027209 */ /* 0x000fe20007810000 */
[----:B------:R1:W-:Y:S01]  /*4780*/  MUFU.TANH R15, R5 ;  /* 0x00000005000f7308 */ /* 0x0003e20000002400 */
[----:B------:R-:W-:Y:S01]  /*4790*/  FSEL R245, R14, -INF , !P3 ;  /* 0xff8000000ef57808 */ /* 0x000fe20005800000 */
[----:B------:R-:W-:Y:S01]  /*47a0*/  STL [R1+0x94], R191 ;  /* 0x000094bf01007387 */ /* 0x000fe20000100800 */
[----:B------:R-:W-:-:S02]  /*47b0*/  FMNMX.FTZ R2, R176, R2, !PT ;  /* 0x00000002b0027209 */ /* 0x000fc40007810000 */
[----:B----4-:R-:W-:Y:S01]  /*47c0*/  FMNMX.FTZ R4, R137, R141, !PT ;  /* 0x0000008d89047209 */ /* 0x010fe20007810000 */
[----:B------:R-:W-:Y:S01]  /*47d0*/  STL [R1+0x98], R192 ;  /* 0x000098c001007387 */ /* 0x000fe20000100800 */
[----:B------:R-:W-:Y:S02]  /*47e0*/  FMNMX.FTZ R2, R177, R2, !PT ;  /* 0x00000002b1027209 */ /* 0x000fe40007810000 */
[----:B------:R-:W-:Y:S01]  /*47f0*/  FMNMX.FTZ R4, R155, R4, !PT ;  /* 0x000000049b047209 */ /* 0x000fe20007810000 */
[----:B------:R-:W-:Y:S01]  /*4800*/  STL [R1+0x88], R245 ;  /* 0x000088f501007387 */ /* 0x000fe20000100800 */
[----:B------:R-:W-:Y:S02]  /*4810*/  FMNMX.FTZ R2, R178, R2, !PT ;  /* 0x00000002b2027209 */ /* 0x000fe40007810000 */
[----:B------:R-:W-:Y:S02]  /*4820*/  FMNMX.FTZ R4, R154, R4, !PT ;  /* 0x000000049a047209 */ /* 0x000fe40007810000 */
[----:B------:R-:W-:-:S02]  /*4830*/  FMNMX.FTZ R2, R180, R2, !PT ;  /* 0x00000002b4027209 */ /* 0x000fc40007810000 */
[----:B------:R-:W-:Y:S01]  /*4840*/  FMNMX.FTZ R4, R139, R4, !PT ;  /* 0x000000048b047209 */ /* 0x000fe20007810000 */
[----:B-1----:R-:W-:Y:S01]  /*4850*/  FMUL.FTZ R5, R83, UR4 ;  /* 0x0000000453057c20 */ /* 0x002fe20008410000 */
[----:B------:R-:W-:Y:S01]  /*4860*/  FMNMX.FTZ R2, R190, R2, !PT ;  /* 0x00000002be027209 */ /* 0x000fe20007810000 */
[----:B------:R-:W-:Y:S01]  /*4870*/  ULDC UR4, c[0x0][0x2ec] ;  /* 0x0000bb0000047ab9 */ /* 0x000fe20000000800 */
[----:B------:R-:W-:Y:S01]  /*4880*/  ISETP.GE.AND P3, PT, R40, R6, PT ;  /* 0x000000062800720c */ /* 0x000fe20003f66270 */
[----:B------:R1:W4:Y:S01]  /*4890*/  MUFU.TANH R10, R5 ;  /* 0x00000005000a7308 */ /* 0x0003220000002400 */
[----:B------:R-:W-:Y:S02]  /*48a0*/  FMNMX.FTZ R2, R191, R2, !PT ;  /* 0x00000002bf027209 */ /* 0x000fe40007810000 */
[----:B---3--:R-:W-:Y:S01]  /*48b0*/  FSEL R247, R8, -INF , !P1 ;  /* 0xff80000008f77808 */ /* 0x008fe20004800000 */
[----:B------:R-:W-:Y:S01]  /*48c0*/  FMUL.FTZ R8, R74, UR4 ;  /* 0x000000044a087c20 */ /* 0x000fe20008410000 */
[----:B------:R-:W-:-:S02]  /*48d0*/  FMNMX.FTZ R69, R192, R2, !PT ;  /* 0x00000002c0457209 */ /* 0x000fc40007810000 */
[----:B------:R-:W-:Y:S01]  /*48e0*/  FMNMX.FTZ R2, R146, R4, !PT ;  /* 0x0000000492027209 */ /* 0x000fe20007810000 */
[----:B------:R-:W-:Y:S01]  /*48f0*/  STL [R1+0x84], R247 ;  /* 0x000084f701007387 */ /* 0x000fe20000100800 */
[----:B------:R-:W-:Y:S02]  /*4900*/  FMNMX.FTZ R69, R245, R69, !PT ;  /* 0x00000045f5457209 */ /* 0x000fe40007810000 */
[----:B------:R-:W-:Y:S02]  /*4910*/  FMNMX.FTZ R2, R151, R2, !PT ;  /* 0x0000000297027209 */ /* 0x000fe40007810000 */
[----:B------:R-:W-:Y:S02]  /*4920*/  FSETP.NEU.FTZ.AND P1, PT, R74, -INF , PT ;  /* 0xff8000004a00780b */ /* 0x000fe40003f3d000 */
[----:B------:R-:W-:Y:S02]  /*4930*/  FMNMX.FTZ R2, R144, R2, !PT ;  /* 0x0000000290027209 */ /* 0x000fe40007810000 */
[----:B------:R-:W-:-:S02]  /*4940*/  FSEL R246, R11, -INF , !P3 ;  /* 0xff8000000bf67808 */ /* 0x000fc40005800000 */
[----:B------:R-:W-:Y:S02]  /*4950*/  ISETP.GE.AND P3, PT, R26, R6, PT ;  /* 0x000000061a00720c */ /* 0x000fe40003f66270 */
[----:B------:R-:W-:Y:S02]  /*4960*/  FMNMX.FTZ R69, R247, R69, !PT ;  /* 0x00000045f7457209 */ /* 0x000fe40007810000 */
[----:B------:R-:W-:Y:S02]  /*4970*/  FMNMX.FTZ R2, R159, R2, !PT ;  /* 0x000000029f027209 */ /* 0x000fe40007810000 */
[----:B------:R-:W-:Y:S02]  /*4980*/  FSEL R8, R8, RZ, P1 ;  /* 0x000000ff08087208 */ /* 0x000fe40000800000 */
[----:B------:R-:W-:Y:S02]  /*4990*/  ISETP.GE.AND P1, PT, R32, R6, PT ;  /* 0x000000062000720c */ /* 0x000fe40003f26270 */
[----:B------:R-:W-:Y:S01]  /*49a0*/  FSEL R249, R12, -INF , !P3 ;  /* 0xff8000000cf97808 */ /* 0x000fe20005800000 */
[--C-:B------:R-:W-:Y:S01]  /*49b0*/  FFMA.FTZ R4, R119, UR4, -R8.reuse ;  /* 0x0000000477047c23 */ /* 0x100fe20008010808 */
[----:B------:R-:W-:Y:S01]  /*49c0*/  FMNMX.FTZ R69, R246, R69, !PT ;  /* 0x00000045f6457209 */ /* 0x000fe20007810000 */
[----:B-1----:R-:W-:Y:S01]  /*49d0*/  FFMA.FTZ R5, R117, UR4, -R8 ;  /* 0x0000000475057c23 */ /* 0x002fe20008010808 */
[----:B------:R-:W-:Y:S01]  /*49e0*/  FMNMX.FTZ R2, R157, R2, !PT ;  /* 0x000000029d027209 */ /* 0x000fe20007810000 */
[----:B------:R1:W-:Y:S01]  /*49f0*/  MUFU.EX2 R92, R4 ;  /* 0x00000004005c7308 */ /* 0x0003e20000000800 */
[----:B----4-:R-:W-:-:S02]  /*4a00*/  FSEL R221, R10, -INF , !P1 ;  /* 0xff8000000add7808 */ /* 0x010fc40004800000 */
[----:B------:R-:W-:Y:S02]  /*4a10*/  FMNMX.FTZ R69, R249, R69, !PT ;  /* 0x00000045f9457209 */ /* 0x000fe40007810000 */
[----:B------:R-:W-:Y:S02]  /*4a20*/  FMNMX.FTZ R2, R167, R2, !PT ;  /* 0x00000002a7027209 */ /* 0x000fe40007810000 */
[----:B------:R-:W-:Y:S01]  /*4a30*/  FMNMX.FTZ R69, R221, R69, !PT ;  /* 0x00000045dd457209 */ /* 0x000fe20007810000 */
[----:B------:R3:W-:Y:S01]  /*4a40*/  MUFU.EX2 R220, R5 ;  /* 0x0000000500dc7308 */ /* 0x0007e20000000800 */
[----:B--2---:R-:W-:Y:S02]  /*4a50*/  FMNMX.FTZ R72, R9, R72, !PT ;  /* 0x0000004809487209 */ /* 0x004fe40007810000 */
[----:B------:R-:W-:Y:S01]  /*4a60*/  FMNMX.FTZ R2, R165, R2, !PT ;  /* 0x00000002a5027209 */ /* 0x000fe20007810000 */
[----:B------:R-:W2:Y:S01]  /*4a70*/  SHFL.BFLY PT, R6, R69, 0x2, 0x1f ;  /* 0x0c401f0045067f89 */ /* 0x000ea200000e0000 */
[----:B------:R-:W-:-:S02]  /*4a80*/  FSEL R11, R189, -INF , !P5 ;  /* 0xff800000bd0b7808 */ /* 0x000fc40006800000 */
[----:B------:R-:W-:Y:S01]  /*4a90*/  FMNMX.FTZ R2, R170, R2, !PT ;  /* 0x00000002aa027209 */ /* 0x000fe20007810000 */
[----:B-1----:R-:W-:Y:S01]  /*4aa0*/  FFMA.FTZ R4, R120, UR4, -R8 ;  /* 0x0000000478047c23 */ /* 0x002fe20008010808 */
[----:B------:R-:W-:Y:S02]  /*4ab0*/  FSETP.NEU.FTZ.AND P5, PT, R72, -INF , PT ;  /* 0xff8000004800780b */ /* 0x000fe40003fbd000 */
[----:B------:R-:W-:Y:S01]  /*4ac0*/  FMNMX.FTZ R2, R172, R2, !PT ;  /* 0x00000002ac027209 */ /* 0x000fe20007810000 */
[----:B------:R1:W-:Y:S01]  /*4ad0*/  MUFU.EX2 R237, R4 ;  /* 0x0000000400ed7308 */ /* 0x0003e20000000800 */
[----:B------:R-:W-:Y:S02]  /*4ae0*/  FSEL R9, R201, -INF , !P6 ;  /* 0xff800000c9097808 */ /* 0x000fe40007000000 */
[----:B------:R-:W-:Y:S01]  /*4af0*/  FMNMX.FTZ R2, R179, R2, !PT ;  /* 0x00000002b3027209 */ /* 0x000fe20007810000 */
[----:B---3--:R-:W-:Y:S01]  /*4b00*/  FMUL.FTZ R5, R72, UR4 ;  /* 0x0000000448057c20 */ /* 0x008fe20008410000 */
[----:B------:R-:W-:-:S02]  /*4b10*/  ISETP.GE.AND P2, PT, R18, R7, PT ;  /* 0x000000071200720c */ /* 0x000fc40003f46270 */
[----:B------:R-:W-:Y:S02]  /*4b20*/  FMNMX.FTZ R2, R9, R2, !PT ;  /* 0x0000000209027209 */ /* 0x000fe40007810000 */
[----:B------:R-:W-:Y:S02]  /*4b30*/  FSEL R5, R5, RZ, P5 ;  /* 0x000000ff05057208 */ /* 0x000fe40002800000 */
[----:B------:R-:W-:Y:S02]  /*4b40*/  FSEL R10, R135, -INF , !P4 ;  /* 0xff800000870a7808 */ /* 0x000fe40006000000 */
[----:B------:R-:W-:Y:S02]  /*4b50*/  ISETP.GE.AND P3, PT, R19, R7, PT ;  /* 0x000000071300720c */ /* 0x000fe40003f66270 */
[----:B------:R-:W-:Y:S01]  /*4b60*/  FSEL R128, R128, -INF , !P2 ;  /* 0xff80000080807808 */ /* 0x000fe20005000000 */
[----:B-1----:R-:W-:Y:S01]  /*4b70*/  FFMA.FTZ R4, R121, UR4, -R8 ;  /* 0x0000000479047c23 */ /* 0x002fe20008010808 */
[----:B--2---:R-:W-:-:S02]  /*4b80*/  FMNMX.FTZ R69, R69, R6, !PT ;  /* 0x0000000645457209 */ /* 0x004fc40007810000 */
[-C--:B------:R-:W-:Y:S01]  /*4b90*/  ISETP.GE.AND P1, PT, R20, R7.reuse, PT ;  /* 0x000000071400720c */ /* 0x080fe20003f26270 */
[----:B------:R1:W-:Y:S01]  /*4ba0*/  MUFU.EX2 R190, R4 ;  /* 0x0000000400be7308 */ /* 0x0003e20000000800 */
[----:B------:R-:W-:Y:S01]  /*4bb0*/  FSEL R127, R127, -INF , !P3 ;  /* 0xff8000007f7f7808 */ /* 0x000fe20005800000 */
[----:B------:R-:W2:Y:S01]  /*4bc0*/  SHFL.BFLY PT, R6, R69, 0x1, 0x1f ;  /* 0x0c201f0045067f89 */ /* 0x000ea200000e0000 */
[-C--:B------:R-:W-:Y:S02]  /*4bd0*/  ISETP.GE.AND P6, PT, R21, R7.reuse, PT ;  /* 0x000000071500720c */ /* 0x080fe40003fc6270 */
[----:B------:R-:W-:Y:S02]  /*4be0*/  FSEL R136, R136, -INF , !P1 ;  /* 0xff80000088887808 */ /* 0x000fe40004800000 */
[----:B------:R-:W-:Y:S02]  /*4bf0*/  ISETP.GE.AND P5, PT, R22, R7, PT ;  /* 0x000000071600720c */ /* 0x000fe40003fa6270 */
[----:B------:R-:W-:-:S02]  /*4c00*/  FSEL R134, R134, -INF , !P6 ;  /* 0xff80000086867808 */ /* 0x000fc40007000000 */
[-C--:B------:R-:W-:Y:S02]  /*4c10*/  ISETP.GE.AND P4, PT, R28, R7.reuse, PT ;  /* 0x000000071c00720c */ /* 0x080fe40003f86270 */
[----:B------:R-:W-:Y:S02]  /*4c20*/  FSEL R149, R77, -INF , !P5 ;  /* 0xff8000004d957808 */ /* 0x000fe40006800000 */
[-C--:B------:R-:W-:Y:S01]  /*4c30*/  ISETP.GE.AND P2, PT, R34, R7.reuse, PT ;  /* 0x000000072200720c */ /* 0x080fe20003f46270 */
[----:B-1----:R-:W-:Y:S01]  /*4c40*/  FFMA.FTZ R4, R95, UR4, -R8 ;  /* 0x000000045f047c23 */ /* 0x002fe20008010808 */
[----:B------:R-:W-:Y:S02]  /*4c50*/  FSEL R148, R76, -INF , !P4 ;  /* 0xff8000004c947808 */ /* 0x000fe40006000000 */
[----:B------:R-:W-:Y:S01]  /*4c60*/  ISETP.GE.AND P3, PT, R35, R7, PT ;  /* 0x000000072300720c */ /* 0x000fe20003f66270 */
[----:B------:R1:W-:Y:S01]  /*4c70*/  MUFU.EX2 R208, R4 ;  /* 0x0000000400d07308 */ /* 0x0003e20000000800 */
[----:B------:R-:W-:-:S02]  /*4c80*/  FSEL R215, R42, -INF , !P2 ;  /* 0xff8000002ad77808 */ /* 0x000fc40005000000 */
[-C--:B------:R-:W-:Y:S02]  /*4c90*/  ISETP.GE.AND P1, PT, R38, R7.reuse, PT ;  /* 0x000000072600720c */ /* 0x080fe40003f26270 */
[----:B------:R-:W-:Y:S02]  /*4ca0*/  FSEL R219, R41, -INF , !P3 ;  /* 0xff80000029db7808 */ /* 0x000fe40005800000 */
[-C--:B------:R-:W-:Y:S02]  /*4cb0*/  ISETP.GE.AND P6, PT, R27, R7.reuse, PT ;  /* 0x000000071b00720c */ /* 0x080fe40003fc6270 */
[----:B--2---:R-:W-:Y:S01]  /*4cc0*/  FMNMX.FTZ R69, R69, R6, !PT ;  /* 0x0000000645457209 */ /* 0x004fe20007810000 */
[--C-:B------:R-:W-:Y:S01]  /*4cd0*/  FFMA.FTZ R6, R70, UR4, -R5.reuse ;  /* 0x0000000446067c23 */ /* 0x100fe20008010805 */
[-C--:B------:R-:W-:Y:S02]  /*4ce0*/  ISETP.GE.AND P5, PT, R39, R7.reuse, PT ;  /* 0x000000072700720c */ /* 0x080fe40003fa6270 */
[----:B------:R-:W-:Y:S01]  /*4cf0*/  FSEL R211, R29, -INF , !P6 ;  /* 0xff8000001dd37808 */ /* 0x000fe20007000000 */
[----:B------:R-:W-:Y:S01]  /*4d00*/  MUFU.EX2 R213, R6 ;  /* 0x0000000600d57308 */ /* 0x000fe20000000800 */
[----:B------:R-:W-:Y:S01]  /*4d10*/  FSETP.NEU.FTZ.AND P3, PT, R69, -INF , PT ;  /* 0xff8000004500780b */ /* 0x000fe20003f7d000 */
[----:B-1----:R-:W-:Y:S01]  /*4d20*/  FFMA.FTZ R4, R100, UR4, -R5 ;  /* 0x0000000464047c23 */ /* 0x002fe20008010805 */
[----:B------:R-:W-:-:S02]  /*4d30*/  ISETP.GE.AND P4, PT, R40, R7, PT ;  /* 0x000000072800720c */ /* 0x000fc40003f86270 */
[----:B------:R-:W-:-:S03]  /*4d40*/  FSEL R245, R25, -INF , !P5 ;  /* 0xff80000019f57808 */ /* 0x000fc60006800000 */
[----:B------:R1:W-:Y:S01]  /*4d50*/  MUFU.EX2 R204, R4 ;  /* 0x0000000400cc7308 */ /* 0x0003e20000000800 */
[----:B------:R-:W-:Y:S02]  /*4d60*/  ISETP.GE.AND P2, PT, R26, R7, PT ;  /* 0x000000071a00720c */ /* 0x000fe40003f46270 */
[----:B------:R-:W-:Y:S02]  /*4d70*/  FSEL R189, R16, -INF , !P4 ;  /* 0xff80000010bd7808 */ /* 0x000fe40006000000 */
[----:B-1----:R-:W-:Y:S01]  /*4d80*/  FMNMX.FTZ R4, R11, R2, !PT ;  /* 0x000000020b047209 */ /* 0x002fe20007810000 */
[----:B------:R-:W-:-:S03]  /*4d90*/  FFMA.FTZ R2, R101, UR4, -R5 ;  /* 0x0000000465027c23 */ /* 0x000fc60008010805 */
[----:B------:R-:W-:Y:S01]  /*4da0*/  FMNMX.FTZ R4, R10, R4, !PT ;  /* 0x000000040a047209 */ /* 0x000fe20007810000 */
[----:B------:R1:W2:Y:S03]  /*4db0*/  MUFU.EX2 R205, R2 ;  /* 0x0000000200cd7308 */ /* 0x0002a60000000800 */
[----:B-1----:R-:W-:Y:S01]  /*4dc0*/  FMNMX.FTZ R2, R128, R4, !PT ;  /* 0x0000000480027209 */ /* 0x002fe20007810000 */
[----:B------:R-:W-:Y:S01]  /*4dd0*/  FFMA.FTZ R4, R112, UR4, -R5 ;  /* 0x0000000470047c23 */ /* 0x000fe20008010805 */
[----:B--2---:R-:W-:Y:S02]  /*4de0*/  F2FP.BF16.F32.PACK_AB R12, R205, R204 ;  /* 0x000000cccd0c723e */ /* 0x004fe400000010ff */
[----:B------:R-:W-:Y:S01]  /*4df0*/  FMNMX.FTZ R2, R127, R2, !PT ;  /* 0x000000027f027209 */ /* 0x000fe20007810000 */
[----:B------:R1:W-:Y:S03]  /*4e00*/  MUFU.EX2 R247, R4 ;  /* 0x0000000400f77308 */ /* 0x0003e60000000800 */
[----:B------:R-:W-:-:S04]  /*4e10*/  FMNMX.FTZ R2, R136, R2, !PT ;  /* 0x0000000288027209 */ /* 0x000fc80007810000 */
[----:B------:R-:W-:-:S04]  /*4e20*/  FMNMX.FTZ R2, R134, R2, !PT ;  /* 0x0000000286027209 */ /* 0x000fc80007810000 */
[----:B------:R-:W-:-:S04]  /*4e30*/  FMNMX.FTZ R2, R149, R2, !PT ;  /* 0x0000000295027209 */ /* 0x000fc80007810000 */
[----:B------:R-:W-:Y:S01]  /*4e40*/  FMNMX.FTZ R2, R148, R2, !PT ;  /* 0x0000000294027209 */ /* 0x000fe20007810000 */
[----:B-1----:R-:W-:-:S04]  /*4e50*/  FFMA.FTZ R4, R113, UR4, -R5 ;  /* 0x0000000471047c23 */ /* 0x002fc80008010805 */
[----:B------:R1:W2:Y:S02]  /*4e60*/  MUFU.EX2 R214, R4 ;  /* 0x0000000400d67308 */ /* 0x0002a40000000800 */
[----:B-1----:R-:W-:Y:S01]  /*4e70*/  FFMA.FTZ R4, R75, UR4, -R5 ;  /* 0x000000044b047c23 */ /* 0x002fe20008010805 */
[----:B------:R-:W-:Y:S02]  /*4e80*/  FSEL R75, R30, -INF , !P1 ;  /* 0xff8000001e4b7808 */ /* 0x000fe40004800000 */
[----:B------:R-:W-:-:S03]  /*4e90*/  ISETP.GE.AND P1, PT, R32, R7, PT ;  /* 0x000000072000720c */ /* 0x000fc60003f26270 */
[----:B------:R1:W-:Y:S01]  /*4ea0*/  MUFU.EX2 R240, R4 ;  /* 0x0000000400f07308 */ /* 0x0003e20000000800 */
[----:B--2---:R-:W-:Y:S02]  /*4eb0*/  F2FP.BF16.F32.PACK_AB R14, R214, R247 ;  /* 0x000000f7d60e723e */ /* 0x004fe400000010ff */
[----:B-1----:R-:W-:Y:S01]  /*4ec0*/  FMNMX.FTZ R4, R215, R2, !PT ;  /* 0x00000002d7047209 */ /* 0x002fe20007810000 */
[----:B------:R-:W-:Y:S01]  /*4ed0*/  FFMA.FTZ R2, R68, UR4, -R5 ;  /* 0x0000000444027c23 */ /* 0x000fe20008010805 */
[----:B------:R-:W-:Y:S02]  /*4ee0*/  FSEL R68, R15, -INF , !P2 ;  /* 0xff8000000f447808 */ /* 0x000fe40005000000 */
[----:B------:R-:W-:Y:S01]  /*4ef0*/  FMNMX.FTZ R4, R219, R4, !PT ;  /* 0x00000004db047209 */ /* 0x000fe20007810000 */
[----:B------:R1:W2:Y:S03]  /*4f00*/  MUFU.EX2 R74, R2 ;  /* 0x00000002004a7308 */ /* 0x0002a60000000800 */
[----:B-1----:R-:W-:Y:S01]  /*4f10*/  FMNMX.FTZ R2, R75, R4, !PT ;  /* 0x000000044b027209 */ /* 0x002fe20007810000 */
[----:B------:R-:W-:Y:S01]  /*4f20*/  FMUL.FTZ R4, R69, UR4 ;  /* 0x0000000445047c20 */ /* 0x000fe20008410000 */
[----:B--2---:R-:W-:-:S02]  /*4f30*/  F2FP.BF16.F32.PACK_AB R16, R74, R240 ;  /* 0x000000f04a10723e */ /* 0x004fc400000010ff */
[----:B------:R-:W-:Y:S02]  /*4f40*/  FMNMX.FTZ R2, R211, R2, !PT ;  /* 0x00000002d3027209 */ /* 0x000fe40007810000 */
[----:B------:R-:W-:Y:S02]  /*4f50*/  FSEL R4, R4, RZ, P3 ;  /* 0x000000ff04047208 */ /* 0x000fe40001800000 */
[----:B------:R-:W-:Y:S02]  /*4f60*/  FMNMX.FTZ R6, R245, R2, !PT ;  /* 0x00000002f5067209 */ /* 0x000fe40007810000 */
[----:B------:R-:W-:Y:S01]  /*4f70*/  LOP3.LUT R2, R209, R206, RZ, 0xfc, !PT ;  /* 0x000000ced1027212 */ /* 0x000fe200078efcff */
[--C-:B------:R-:W-:Y:S01]  /*4f80*/  FFMA.FTZ R7, R114, UR4, -R4.reuse ;  /* 0x0000000472077c23 */ /* 0x100fe20008010804 */
[----:B------:R-:W-:Y:S02]  /*4f90*/  FMNMX.FTZ R6, R189, R6, !PT ;  /* 0x00000006bd067209 */ /* 0x000fe40007810000 */
[----:B------:R-:W-:Y:S01]  /*4fa0*/  LEA R135, R2, UR5, 0x1 ;  /* 0x0000000502877c11 */ /* 0x000fe2000f8e08ff */
[----:B------:R1:W-:Y:S01]  /*4fb0*/  MUFU.EX2 R222, R7 ;  /* 0x0000000700de7308 */ /* 0x0003e20000000800 */
[----:B------:R-:W-:Y:S01]  /*4fc0*/  FMNMX.FTZ R2, R68, R6, !PT ;  /* 0x0000000644027209 */ /* 0x000fe20007810000 */
[--C-:B------:R-:W-:Y:S01]  /*4fd0*/  FFMA.FTZ R6, R104, UR4, -R4.reuse ;  /* 0x0000000468067c23 */ /* 0x100fe20008010804 */
[----:B------:R-:W-:Y:S01]  /*4fe0*/  IADD3 R224, R3, R135, RZ ;  /* 0x0000008703e07210 */ /* 0x000fe20007ffe0ff */
[----:B------:R-:W-:Y:S01]  /*4ff0*/  FFMA.FTZ R3, R107, UR4, -R4 ;  /* 0x000000046b037c23 */ /* 0x000fe20008010804 */
[C---:B------:R-:W-:Y:S01]  /*5000*/  IMAD.IADD R226, R0.reuse, 0x1, R135 ;  /* 0x0000000100e27824 */ /* 0x040fe200078e0287 */
[----:B------:R-:W2:Y:S02]  /*5010*/  LDSM.16.MT88.4 R36, [R135+0x8000] ;  /* 0x008000008724783b */ /* 0x000ea40000004200 */
[----:B------:R-:W3:Y:S01]  /*5020*/  MUFU.EX2 R207, R6 ;  /* 0x0000000600cf7308 */ /* 0x000ee20000000800 */
[----:B------:R-:W-:-:S02]  /*5030*/  IMAD.IADD R225, R0, 0x1, R224 ;  /* 0x0000000100e17824 */ /* 0x000fc400078e02e0 */
[----:B------:R-:W-:Y:S01]  /*5040*/  FFMA.FTZ R0, R115, UR4, -R4 ;  /* 0x0000000473007c23 */ /* 0x000fe20008010804 */
[----:B------:R-:W-:Y:S04]  /*5050*/  LDSM.16.MT88.4 R28, [R226+0x8000] ;  /* 0x00800000e21c783b */ /* 0x000fe80000004200 */
[----:B------:R-:W-:Y:S01]  /*5060*/  LDSM.16.MT88.4 R24, [R224+0x8000] ;  /* 0x00800000e018783b */ /* 0x000fe20000004200 */
[----:B------:R-:W-:Y:S01]  /*5070*/  MUFU.EX2 R216, R3 ;  /* 0x0000000300d87308 */ /* 0x000fe20000000800 */
[----:B-1----:R-:W-:Y:S02]  /*5080*/  FSEL R7, R13, -INF , !P1 ;  /* 0xff8000000d077808 */ /* 0x002fe40004800000 */
[----:B------:R-:W-:Y:S02]  /*5090*/  LDSM.16.MT88.4 R20, [R225+0x8000] ;  /* 0x00800000e114783b */ /* 0x000fe40000004200 */
[----:B------:R-:W-:-:S02]  /*50a0*/  FMNMX.FTZ R2, R7, R2, !PT ;  /* 0x0000000207027209 */ /* 0x000fc40007810000 */
[----:B------:R-:W-:Y:S01]  /*50b0*/  LDSM.16.MT88.4 R76, [R135+0x8800] ;  /* 0x00880000874c783b */ /* 0x000fe20000004200 */
[----:B------:R1:W4:Y:S01]  /*50c0*/  MUFU.EX2 R191, R0 ;  /* 0x0000000000bf7308 */ /* 0x0003220000000800 */
[----:B---3--:R-:W-:Y:S02]  /*50d0*/  F2FP.BF16.F32.PACK_AB R13, R207, R222 ;  /* 0x000000decf0d723e */ /* 0x008fe400000010ff */
[----:B------:R-:W3:Y:S04]  /*50e0*/  SHFL.BFLY PT, R6, R2, 0x2, 0x1f ;  /* 0x0c401f0002067f89 */ /* 0x000ee800000e0000 */
[----:B------:R-:W-:Y:S04]  /*50f0*/  LDSM.16.MT88.4 R80, [R226+0x8800] ;  /* 0x00880000e250783b */ /* 0x000fe80000004200 */
[----:B------:R-:W-:Y:S04]  /*5100*/  LDSM.16.MT88.4 R88, [R224+0x8800] ;  /* 0x00880000e058783b */ /* 0x000fe80000004200 */
[----:B------:R-:W-:Y:S01]  /*5110*/  LDSM.16.MT88.4 R84, [R225+0x8800] ;  /* 0x00880000e154783b */ /* 0x000fe20000004200 */
[----:B-1----:R-:W-:Y:S01]  /*5120*/  FFMA.FTZ R0, R103, UR4, -R5 ;  /* 0x0000000467007c23 */ /* 0x002fe20008010805 */
[----:B----4-:R-:W-:-:S03]  /*5130*/  F2FP.BF16.F32.PACK_AB R15, R191, R216 ;  /* 0x000000d8bf0f723e */ /* 0x010fc600000010ff */
[----:B------:R1:W4:Y:S04]  /*5140*/  MUFU.EX2 R70, R0 ;  /* 0x0000000000467308 */ /* 0x0003280000000800 */
[----:B--2---:R-:W-:Y:S01]  /*5150*/  HMMA.16816.F32.BF16 R60, R12, R36, RZ ;  /* 0x000000240c3c723c */ /* 0x004fe200000418ff */
[----:B---3--:R-:W-:-:S05]  /*5160*/  FMNMX.FTZ R2, R2, R6, !PT ;  /* 0x0000000602027209 */ /* 0x008fca0007810000 */
[C---:B------:R-:W-:Y:S01]  /*5170*/  HMMA.16816.F32.BF16 R56, R12.reuse, R28, RZ ;  /* 0x0000001c0c38723c */ /* 0x040fe200000418ff */
[----:B------:R-:W2:Y:S05]  /*5180*/  SHFL.BFLY PT, R3, R2, 0x1, 0x1f ;  /* 0x0c201f0002037f89 */ /* 0x000eaa00000e0000 */
[----:B------:R-:W-:Y:S01]  /*5190*/  HMMA.16816.F32.BF16 R52, R12, R24, RZ ;  /* 0x000000180c34723c */ /* 0x000fe200000418ff */
[----:B-1----:R-:W-:Y:S01]  /*51a0*/  FFMA.FTZ R0, R102, UR4, -R4 ;  /* 0x0000000466007c23 */ /* 0x002fe20008010804 */
[----:B----4-:R-:W-:-:S03]  /*51b0*/  F2FP.BF16.F32.PACK_AB R18, R70, R213 ;  /* 0x000000d54612723e */ /* 0x010fc600000010ff */
[----:B------:R1:W-:Y:S01]  /*51c0*/  MUFU.EX2 R234, R0 ;  /* 0x0000000000ea7308 */ /* 0x0003e20000000800 */
[C---:B------:R-:W-:Y:S06]  /*51d0*/  HMMA.16816.F32.BF16 R64, R12.reuse, R20, RZ ;  /* 0x000000140c40723c */ /* 0x040fec00000418ff */
[C---:B------:R-:W-:Y:S06]  /*51e0*/  HMMA.16816.F32.BF16 R48, R12.reuse, R38, RZ ;  /* 0x000000260c30723c */ /* 0x040fec00000418ff */
[----:B------:R-:W-:Y:S01]  /*51f0*/  HMMA.16816.F32.BF16 R44, R12, R30, RZ ;  /* 0x0000001e0c2c723c */ /* 0x000fe200000418ff */
[----:B--2---:R-:W-:Y:S01]  /*5200*/  FMNMX.FTZ R73, R2, R3, !PT ;  /* 0x0000000302497209 */ /* 0x004fe20007810000 */
[----:B------:R-:W-:Y:S01]  /*5210*/  FFMA.FTZ R2, R129, UR4, -R8 ;  /* 0x0000000481027c23 */ /* 0x000fe20008010808 */
[----:B-1----:R-:W-:-:S02]  /*5220*/  FFMA.FTZ R0, R71, UR4, -R4 ;  /* 0x0000000447007c23 */ /* 0x002fc40008010804 */
[----:B------:R-:W-:Y:S01]  /*5230*/  FSETP.NEU.FTZ.AND P1, PT, R73, -INF , PT ;  /* 0xff8000004900780b */ /* 0x000fe20003f3d000 */
[----:B------:R1:W-:Y:S01]  /*5240*/  MUFU.EX2 R201, R2 ;  /* 0x0000000200c97308 */ /* 0x0003e20000000800 */
[----:B------:R-:W-:Y:S07]  /*5250*/  HMMA.16816.F32.BF16 R40, R12, R26, RZ ;  /* 0x0000001a0c28723c */ /* 0x000fee00000418ff */
[----:B------:R2:W3:Y:S01]  /*5260*/  MUFU.EX2 R229, R0 ;  /* 0x0000000000e57308 */ /* 0x0004e20000000800 */
[----:B-1----:R-:W-:-:S07]  /*5270*/  FFMA.FTZ R2, R130, UR4, -R8 ;  /* 0x0000000482027c23 */ /* 0x002fce0008010808 */
[----:B------:R-:W-:Y:S01]  /*5280*/  MUFU.EX2 R238, R2 ;  /* 0x0000000200ee7308 */ /* 0x000fe20000000800 */
[----:B--2---:R-:W-:Y:S01]  /*5290*/  FFMA.FTZ R0, R105, UR4, -R4 ;  /* 0x0000000469007c23 */ /* 0x004fe20008010804 */
[----:B---3--:R-:W-:-:S06]  /*52a0*/  F2FP.BF16.F32.PACK_AB R17, R229, R234 ;  /* 0x000000eae511723e */ /* 0x008fcc00000010ff */
[----:B------:R1:W-:Y:S02]  /*52b0*/  MUFU.EX2 R236, R0 ;  /* 0x0000000000ec7308 */ /* 0x0003e40000000800 */
[----:B-1----:R-:W-:-:S06]  /*52c0*/  FFMA.FTZ R0, R106, UR4, -R4 ;  /* 0x000000046a007c23 */ /* 0x002fcc0008010804 */
[----:B------:R1:W2:Y:S02]  /*52d0*/  MUFU.EX2 R33, R0 ;  /* 0x0000000000217308 */ /* 0x0002a40000000800 */
[----:B-1----:R-:W-:Y:S01]  /*52e0*/  FMUL.FTZ R0, R73, UR4 ;  /* 0x0000000449007c20 */ /* 0x002fe20008410000 */
[----:B--2---:R-:W-:Y:S02]  /*52f0*/  IMAD.MOV.U32 R129, RZ, RZ, R33 ;  /* 0x000000ffff817224 */ /* 0x004fe400078e0021 */
[----:B------:R-:W-:Y:S02]  /*5300*/  HMMA.16816.F32.BF16 R32, R12, R22, RZ ;  /* 0x000000160c20723c */ /* 0x000fe400000418ff */
[----:B------:R-:W-:Y:S02]  /*5310*/  FSEL R0, R0, RZ, P1 ;  /* 0x000000ff00007208 */ /* 0x000fe40000800000 */
[----:B------:R-:W-:-:S03]  /*5320*/  F2FP.BF16.F32.PACK_AB R19, R129, R236 ;  /* 0x000000ec8113723e */ /* 0x000fc600000010ff */
[----:B------:R-:W-:Y:S01]  /*5330*/  FFMA.FTZ R2, R137, UR4, -R0 ;  /* 0x0000000489027c23 */ /* 0x000fe20008010800 */
[----:B------:R-:W-:-:S03]  /*5340*/  F2FP.BF16.F32.PACK_AB R14, R190, R237 ;  /* 0x000000edbe0e723e */ /* 0x000fc600000010ff */
[----:B------:R1:W-:Y:S01]  /*5350*/  MUFU.EX2 R71, R2 ;  /* 0x0000000200477308 */ /* 0x0003e20000000800 */
[C---:B------:R-:W-:Y:S06]  /*5360*/  HMMA.16816.F32.BF16 R116, R16.reuse, R76, R60 ;  /* 0x0000004c1074723c */ /* 0x040fec000004183c */
        /* <DEDUP_REMOVED lines=9> */
[----:B--2---:R-:W-:-:S03]  /*5400*/  F2FP.BF16.F32.PACK_AB R13, R6, R71 ;  /* 0x00000047060d723e */ /* 0x004fc600000010ff */
[----:B------:R1:W-:Y:S01]  /*5410*/  MUFU.EX2 R155, R2 ;  /* 0x00000002009b7308 */ /* 0x0003e20000000800 */
[----:B------:R-:W-:Y:S01]  /*5420*/  HMMA.16816.F32.BF16 R104, R16, R86, R32 ;  /* 0x000000561068723c */ /* 0x000fe20000041820 */
[----:B-1----:R-:W-:-:S06]  /*5430*/  FFMA.FTZ R2, R154, UR4, -R0 ;  /* 0x000000049a027c23 */ /* 0x002fcc0008010800 */
[----:B------:R1:W2:Y:S02]  /*5440*/  MUFU.EX2 R154, R2 ;  /* 0x00000002009a7308 */ /* 0x0002a40000000800 */
[----:B-1----:R-:W-:Y:S01]  /*5450*/  FFMA.FTZ R2, R133, UR4, -R8 ;  /* 0x0000000485027c23 */ /* 0x002fe20008010808 */
[----:B--2---:R-:W-:-:S05]  /*5460*/  F2FP.BF16.F32.PACK_AB R15, R154, R155 ;  /* 0x0000009b9a0f723e */ /* 0x004fca00000010ff */
[----:B------:R1:W-:Y:S02]  /*5470*/  MUFU.EX2 R227, R2 ;  /* 0x0000000200e37308 */ /* 0x0003e40000000800 */
[----:B-1----:R-:W-:Y:S01]  /*5480*/  FFMA.FTZ R2, R139, UR4, -R0 ;  /* 0x000000048b027c23 */ /* 0x002fe20008010800 */
[----:B------:R-:W-:-:S05]  /*5490*/  MOV R139, R92 ;  /* 0x0000005c008b7202 */ /* 0x000fca0000000f00 */
[----:B------:R1:W-:Y:S01]  /*54a0*/  MUFU.EX2 R230, R2 ;  /* 0x0000000200e67308 */ /* 0x0003e20000000800 */
[----:B------:R-:W-:-:S07]  /*54b0*/  F2FP.BF16.F32.PACK_AB R12, R139, R220 ;  /* 0x000000dc8b0c723e */ /* 0x000fce00000010ff */
[C---:B------:R-:W-:Y:S06]  /*54c0*/  HMMA.16816.F32.BF16 R44, R12.reuse, R36, RZ ;  /* 0x000000240c2c723c */ /* 0x040fec00000418ff */
[----:B------:R-:W-:Y:S01]  /*54d0*/  HMMA.16816.F32.BF16 R40, R12, R28, RZ ;  /* 0x0000001c0c28723c */ /* 0x000fe200000418ff */
[----:B-1----:R-:W-:-:S05]  /*54e0*/  FFMA.FTZ R2, R146, UR4, -R0 ;  /* 0x0000000492027c23 */ /* 0x002fca0008010800 */
[C---:B------:R-:W-:Y:S01]  /*54f0*/  HMMA.16816.F32.BF16 R32, R12.reuse, R24, RZ ;  /* 0x000000180c20723c */ /* 0x040fe200000418ff */
[----:B------:R1:W2:Y:S05]  /*5500*/  MUFU.EX2 R232, R2 ;  /* 0x0000000200e87308 */ /* 0x0002aa0000000800 */
[C---:B------:R-:W-:Y:S06]  /*5510*/  HMMA.16816.F32.BF16 R16, R12.reuse, R20, RZ ;  /* 0x000000140c10723c */ /* 0x040fec00000418ff */
[----:B------:R-:W-:Y:S01]  /*5520*/  HMMA.16816.F32.BF16 R28, R12, R30, RZ ;  /* 0x0000001e0c1c723c */ /* 0x000fe200000418ff */
[----:B-1----:R-:W-:-:S05]  /*5530*/  FFMA.FTZ R2, R151, UR4, -R0 ;  /* 0x0000000497027c23 */ /* 0x002fca0008010800 */
[C---:B------:R-:W-:Y:S01]  /*5540*/  HMMA.16816.F32.BF16 R24, R12.reuse, R26, RZ ;  /* 0x0000001a0c18723c */ /* 0x040fe200000418ff */
[----:B------:R-:W-:Y:S01]  /*5550*/  MOV R151, R204 ;  /* 0x000000cc00977202 */ /* 0x000fe20000000f00 */
[----:B------:R1:W-:Y:S04]  /*5560*/  MUFU.EX2 R137, R2 ;  /* 0x0000000200897308 */ /* 0x0003e80000000800 */
[C---:B------:R-:W-:Y:S06]  /*5570*/  HMMA.16816.F32.BF16 R20, R12.reuse, R22, RZ ;  /* 0x000000160c14723c */ /* 0x040fec00000418ff */
[----:B------:R-:W-:Y:S07]  /*5580*/  HMMA.16816.F32.BF16 R36, R12, R38, RZ ;  /* 0x000000260c24723c */ /* 0x000fee00000418ff */
[----:B------:R-:W-:Y:S01]  /*5590*/  F2FP.BF16.F32.PACK_AB R12, R201, R208 ;  /* 0x000000d0c90c723e */ /* 0x000fe200000010ff */
[----:B-1----:R-:W-:Y:S01]  /*55a0*/  FFMA.FTZ R2, R144, UR4, -R0 ;  /* 0x0000000490027c23 */ /* 0x002fe20008010800 */
[----:B--2---:R-:W-:-:S02]  /*55b0*/  F2FP.BF16.F32.PACK_AB R13, R232, R230 ;  /* 0x000000e6e80d723e */ /* 0x004fc400000010ff */
[----:B------:R-:W-:Y:S01]  /*55c0*/  F2FP.BF16.F32.PACK_AB R14, R227, R238 ;  /* 0x000000eee30e723e */ /* 0x000fe200000010ff */
[----:B------:R1:W2:Y:S02]  /*55d0*/  MUFU.EX2 R209, R2 ;  /* 0x0000000200d17308 */ /* 0x0002a40000000800 */
[----:B-1----:R-:W-:Y:S01]  /*55e0*/  FFMA.FTZ R2, R160, UR4, -R8 ;  /* 0x00000004a0027c23 */ /* 0x002fe20008010808 */
[----:B--2---:R-:W-:-:S05]  /*55f0*/  F2FP.BF16.F32.PACK_AB R15, R209, R137 ;  /* 0x00000089d10f723e */ /* 0x004fca00000010ff */
[----:B------:R1:W-:Y:S02]  /*5600*/  MUFU.EX2 R133, R2 ;  /* 0x0000000200857308 */ /* 0x0003e40000000800 */
[C---:B------:R-:W-:Y:S06]  /*5610*/  HMMA.16816.F32.BF16 R56, R12.reuse, R76, R44 ;  /* 0x0000004c0c38723c */ /* 0x040fec000004182c */
[C---:B------:R-:W-:Y:S06]  /*5620*/  HMMA.16816.F32.BF16 R48, R12.reuse, R80, R40 ;  /* 0x000000500c30723c */ /* 0x040fec0000041828 */
[----:B------:R-:W-:Y:S01]  /*5630*/  HMMA.16816.F32.BF16 R64, R12, R88, R32 ;  /* 0x000000580c40723c */ /* 0x000fe20000041820 */
[----:B-1----:R-:W-:Y:S01]  /*5640*/  FFMA.FTZ R2, R162, UR4, -R8 ;  /* 0x00000004a2027c23 */ /* 0x002fe20008010808 */
[----:B------:R-:W-:-:S03]  /*5650*/  MOV R162, R213 ;  /* 0x000000d500a27202 */ /* 0x000fc60000000f00 */
[----:B------:R1:W-:Y:S01]  /*5660*/  MUFU.EX2 R252, R2 ;  /* 0x0000000200fc7308 */ /* 0x0003e20000000800 */
[C---:B------:R-:W-:Y:S01]  /*5670*/  HMMA.16816.F32.BF16 R92, R12.reuse, R84, R16 ;  /* 0x000000540c5c723c */ /* 0x040fe20000041810 */
[----:B------:R-:W-:Y:S05]  /*5680*/  LDSM.16.MT88.4 R16, [R226+0x9000] ;  /* 0x00900000e210783b */ /* 0x000fea0000004200 */
[C---:B------:R-:W-:Y:S01]  /*5690*/  HMMA.16816.F32.BF16 R32, R12.reuse, R82, R28 ;  /* 0x000000520c20723c */ /* 0x040fe2000004181c */
[----:B------:R-:W-:Y:S05]  /*56a0*/  LDSM.16.MT88.4 R28, [R225+0x9000] ;  /* 0x00900000e11c783b */ /* 0x000fea0000004200 */
[----:B------:R-:W-:Y:S01]  /*56b0*/  HMMA.16816.F32.BF16 R40, R12, R90, R24 ;  /* 0x0000005a0c28723c */ /* 0x000fe20000041818 */
[----:B------:R-:W-:Y:S01]  /*56c0*/  LDSM.16.MT88.4 R24, [R224+0x9000] ;  /* 0x00900000e018783b */ /* 0x000fe20000004200 */
[----:B-1----:R-:W-:-:S04]  /*56d0*/  FFMA.FTZ R2, R161, UR4, -R8 ;  /* 0x00000004a1027c23 */ /* 0x002fc80008010808 */
[C---:B------:R-:W-:Y:S01]  /*56e0*/  HMMA.16816.F32.BF16 R44, R12.reuse, R86, R20 ;  /* 0x000000560c2c723c */ /* 0x040fe20000041814 */
[----:B------:R-:W1:Y:S01]  /*56f0*/  LDSM.16.MT88.4 R20, [R135+0x9000] ;  /* 0x009000008714783b */ /* 0x000e620000004200 */
[----:B------:R2:W-:Y:S04]  /*5700*/  MUFU.EX2 R206, R2 ;  /* 0x0000000200ce7308 */ /* 0x0005e80000000800 */
[----:B------:R-:W-:Y:S01]  /*5710*/  HMMA.16816.F32.BF16 R36, R12, R78, R36 ;  /* 0x0000004e0c24723c */ /* 0x000fe20000041824 */
[----:B--2---:R-:W-:-:S04]  /*5720*/  FFMA.FTZ R2, R158, UR4, -R8 ;  /* 0x000000049e027c23 */ /* 0x004fc80008010808 */
[----:B------:R2:W-:Y:S02]  /*5730*/  MUFU.EX2 R160, R2 ;  /* 0x0000000200a07308 */ /* 0x0005e40000000800 */
[----:B--2---:R-:W-:-:S06]  /*5740*/  FFMA.FTZ R2, R159, UR4, -R0 ;  /* 0x000000049f027c23 */ /* 0x004fcc0008010800 */
[----:B------:R2:W-:Y:S02]  /*5750*/  MUFU.EX2 R141, R2 ;  /* 0x00000002008d7308 */ /* 0x0005e40000000800 */
[----:B--2---:R-:W-:-:S06]  /*5760*/  FFMA.FTZ R2, R157, UR4, -R0 ;  /* 0x000000049d027c23 */ /* 0x004fcc0008010800 */
[----:B------:R2:W-:Y:S02]  /*5770*/  MUFU.EX2 R130, R2 ;  /* 0x0000000200827308 */ /* 0x0005e40000000800 */
[----:B--2---:R-:W-:-:S06]  /*5780*/  FFMA.FTZ R2, R153, UR4, -R5 ;  /* 0x0000000499027c23 */ /* 0x004fcc0008010805 */
[----:B------:R2:W-:Y:S02]  /*5790*/  MUFU.EX2 R231, R2 ;  /* 0x0000000200e77308 */ /* 0x0005e40000000800 */
[----:B--2---:R-:W-:-:S06]  /*57a0*/  FFMA.FTZ R2, R143, UR4, -R5 ;  /* 0x000000048f027c23 */ /* 0x004fcc0008010805 */
[----:B------:R2:W3:Y:S02]  /*57b0*/  MUFU.EX2 R192, R2 ;  /* 0x0000000200c07308 */ /* 0x0004e40000000800 */
[----:B--2---:R-:W-:Y:S01]  /*57c0*/  FFMA.FTZ R2, R142, UR4, -R5 ;  /* 0x000000048e027c23 */ /* 0x004fe20008010805 */
[----:B---3--:R-:W-:-:S05]  /*57d0*/  F2FP.BF16.F32.PACK_AB R12, R192, R231 ;  /* 0x000000e7c00c723e */ /* 0x008fca00000010ff */
[----:B------:R2:W-:Y:S02]  /*57e0*/  MUFU.EX2 R146, R2 ;  /* 0x0000000200927308 */ /* 0x0005e40000000800 */
[----:B--2---:R-:W-:-:S06]  /*57f0*/  FFMA.FTZ R2, R147, UR4, -R5 ;  /* 0x0000000493027c23 */ /* 0x004fcc0008010805 */
[----:B------:R2:W3:Y:S02]  /*5800*/  MUFU.EX2 R3, R2 ;  /* 0x0000000200037308 */ /* 0x0004e40000000800 */
[----:B--2---:R-:W-:Y:S01]  /*5810*/  FFMA.FTZ R2, R152, UR4, -R4 ;  /* 0x0000000498027c23 */ /* 0x004fe20008010804 */
[----:B---3--:R-:W-:-:S05]  /*5820*/  IMAD.MOV.U32 R152, RZ, RZ, R3 ;  /* 0x000000ffff987224 */ /* 0x008fca00078e0003 */
[----:B------:R2:W3:Y:S01]  /*5830*/  MUFU.EX2 R3, R2 ;  /* 0x0000000200037308 */ /* 0x0004e20000000800 */
[----:B------:R-:W-:Y:S01]  /*5840*/  F2FP.BF16.F32.PACK_AB R14, R152, R146 ;  /* 0x00000092980e723e */ /* 0x000fe200000010ff */
[----:B--2---:R-:W-:Y:S01]  /*5850*/  FFMA.FTZ R2, R145, UR4, -R4 ;  /* 0x0000000491027c23 */ /* 0x004fe20008010804 */
[----:B------:R-:W-:-:S05]  /*5860*/  MOV R145, R236 ;  /* 0x000000ec00917202 */ /* 0x000fca0000000f00 */
[----:B------:R2:W4:Y:S02]  /*5870*/  MUFU.EX2 R142, R2 ;  /* 0x00000002008e7308 */ /* 0x0005240000000800 */
[----:B--2---:R-:W-:-:S06]  /*5880*/  FFMA.FTZ R2, R150, UR4, -R4 ;  /* 0x0000000496027c23 */ /* 0x004fcc0008010804 */
[----:B------:R2:W-:Y:S02]  /*5890*/  MUFU.EX2 R147, R2 ;  /* 0x0000000200937308 */ /* 0x0005e40000000800 */
[--C-:B--2---:R-:W-:Y:S01]  /*58a0*/  FFMA.FTZ R2, R163, UR4, -R4.reuse ;  /* 0x00000004a3027c23 */ /* 0x104fe20008010804 */
[----:B---3--:R-:W-:Y:S02]  /*58b0*/  IMAD.MOV.U32 R163, RZ, RZ, R3 ;  /* 0x000000ffffa37224 */ /* 0x008fe400078e0003 */
[----:B------:R-:W-:Y:S01]  /*58c0*/  FFMA.FTZ R3, R125, UR4, -R4 ;  /* 0x000000047d037c23 */ /* 0x000fe20008010804 */
[----:B------:R-:W-:Y:S02]  /*58d0*/  MOV R125, R238 ;  /* 0x000000ee007d7202 */ /* 0x000fe40000000f00 */
[----:B------:R2:W3:Y:S01]  /*58e0*/  MUFU.EX2 R153, R2 ;  /* 0x0000000200997308 */ /* 0x0004e20000000800 */
[----:B----4-:R-:W-:-:S07]  /*58f0*/  F2FP.BF16.F32.PACK_AB R13, R142, R163 ;  /* 0x000000a38e0d723e */ /* 0x010fce00000010ff */
[----:B------:R4:W-:Y:S01]  /*5900*/  MUFU.EX2 R239, R3 ;  /* 0x0000000300ef7308 */ /* 0x0009e20000000800 */
[----:B--2---:R-:W-:Y:S01]  /*5910*/  FFMA.FTZ R2, R167, UR4, -R0 ;  /* 0x00000004a7027c23 */ /* 0x004fe20008010800 */
[----:B---3--:R-:W-:-:S06]  /*5920*/  F2FP.BF16.F32.PACK_AB R15, R153, R147 ;  /* 0x00000093990f723e */ /* 0x008fcc00000010ff */
[----:B------:R2:W-:Y:S01]  /*5930*/  MUFU.EX2 R144, R2 ;  /* 0x0000000200907308 */ /* 0x0005e20000000800 */
[----:B-1----:R-:W-:Y:S01]  /*5940*/  HMMA.16816.F32.BF16 R52, R12, R20, R116 ;  /* 0x000000140c34723c */ /* 0x002fe20000041874 */
[----:B----4-:R-:W-:-:S06]  /*5950*/  FFMA.FTZ R3, R132, UR4, -R4 ;  /* 0x0000000484037c23 */ /* 0x010fcc0008010804 */
[----:B------:R1:W-:Y:S01]  /*5960*/  MUFU.EX2 R213, R3 ;  /* 0x0000000300d57308 */ /* 0x0003e20000000800 */
[C---:B------:R-:W-:Y:S06]  /*5970*/  HMMA.16816.F32.BF16 R80, R12.reuse, R16, R108 ;  /* 0x000000100c50723c */ /* 0x040fec000004186c */
[----:B------:R-:W-:Y:S01]  /*5980*/  HMMA.16816.F32.BF16 R96, R12, R24, R96 ;  /* 0x000000180c60723c */ /* 0x000fe20000041860 */
[----:B--2---:R-:W-:-:S04]  /*5990*/  FFMA.FTZ R2, R165, UR4, -R0 ;  /* 0x00000004a5027c23 */ /* 0x004fc80008010800 */
[----:B------:R2:W3:Y:S01]  /*59a0*/  MUFU.EX2 R161, R2 ;  /* 0x0000000200a17308 */ /* 0x0004e20000000800 */
[----:B------:R-:W-:Y:S01]  /*59b0*/  HMMA.16816.F32.BF16 R120, R12, R28, R120 ;  /* 0x0000001c0c78723c */ /* 0x000fe20000041878 */
[----:B-1----:R-:W-:-:S05]  /*59c0*/  FFMA.FTZ R3, R178, UR4, -R4 ;  /* 0x00000004b2037c23 */ /* 0x002fca0008010804 */
[C---:B------:R-:W-:Y:S01]  /*59d0*/  HMMA.16816.F32.BF16 R60, R12.reuse, R22, R60 ;  /* 0x000000160c3c723c */ /* 0x040fe2000004183c */
[----:B------:R-:W-:Y:S05]  /*59e0*/  MUFU.EX2 R132, R3 ;  /* 0x0000000300847308 */ /* 0x000fea0000000800 */
[----:B------:R-:W-:Y:S01]  /*59f0*/  HMMA.16816.F32.BF16 R84, R12, R18, R100 ;  /* 0x000000120c54723c */ /* 0x000fe20000041864 */
[----:B--2---:R-:W-:-:S05]  /*5a00*/  FFMA.FTZ R2, R173, UR4, -R8 ;  /* 0x00000004ad027c23 */ /* 0x004fca0008010808 */
[C---:B------:R-:W-:Y:S01]  /*5a10*/  HMMA.16816.F32.BF16 R112, R12.reuse, R26, R112 ;  /* 0x0000001a0c70723c */ /* 0x040fe20000041870 */
[----:B------:R1:W-:Y:S05]  /*5a20*/  MUFU.EX2 R228, R2 ;  /* 0x0000000200e47308 */ /* 0x0003ea0000000800 */
[----:B------:R-:W-:Y:S07]  /*5a30*/  HMMA.16816.F32.BF16 R104, R12, R30, R104 ;  /* 0x0000001e0c68723c */ /* 0x000fee0000041868 */
[----:B------:R-:W-:-:S02]  /*5a40*/  F2FP.BF16.F32.PACK_AB R12, R252, R133 ;  /* 0x00000085fc0c723e */ /* 0x000fc400000010ff */
[----:B------:R-:W-:Y:S02]  /*5a50*/  F2FP.BF16.F32.PACK_AB R13, R130, R141 ;  /* 0x0000008d820d723e */ /* 0x000fe400000010ff */
[----:B------:R-:W-:Y:S01]  /*5a60*/  F2FP.BF16.F32.PACK_AB R14, R160, R206 ;  /* 0x000000cea00e723e */ /* 0x000fe200000010ff */
[----:B-1----:R-:W-:Y:S01]  /*5a70*/  FFMA.FTZ R2, R174, UR4, -R8 ;  /* 0x00000004ae027c23 */ /* 0x002fe20008010808 */
[----:B---3--:R-:W-:-:S03]  /*5a80*/  F2FP.BF16.F32.PACK_AB R15, R161, R144 ;  /* 0x00000090a10f723e */ /* 0x008fc600000010ff */
[----:B------:R1:W-:Y:S04]  /*5a90*/  MUFU.EX2 R173, R2 ;  /* 0x0000000200ad7308 */ /* 0x0003e80000000800 */
[C---:B------:R-:W-:Y:S06]  /*5aa0*/  HMMA.16816.F32.BF16 R108, R12.reuse, R20, R56 ;  /* 0x000000140c6c723c */ /* 0x040fec0000041838 */
[C---:B------:R-:W-:Y:S01]  /*5ab0*/  HMMA.16816.F32.BF16 R100, R12.reuse, R22, R36 ;  /* 0x000000160c64723c */ /* 0x040fe20000041824 */
[----:B------:R-:W2:Y:S05]  /*5ac0*/  LDSM.16.MT88.4 R20, [R135+0x9800] ;  /* 0x009800008714783b */ /* 0x000eaa0000004200 */
[----:B------:R-:W-:Y:S01]  /*5ad0*/  HMMA.16816.F32.BF16 R88, R12, R16, R48 ;  /* 0x000000100c58723c */ /* 0x000fe20000041830 */
[----:B-1----:R-:W-:Y:S01]  /*5ae0*/  FFMA.FTZ R2, R175, UR4, -R8 ;  /* 0x00000004af027c23 */ /* 0x002fe20008010808 */
[----:B------:R-:W-:-:S03]  /*5af0*/  IMAD.MOV.U32 R175, RZ, RZ, R211 ;  /* 0x000000ffffaf7224 */ /* 0x000fc600078e00d3 */
[----:B------:R1:W-:Y:S01]  /*5b00*/  MUFU.EX2 R159, R2 ;  /* 0x00000002009f7308 */ /* 0x0003e20000000800 */
[C---:B------:R-:W-:Y:S01]  /*5b10*/  HMMA.16816.F32.BF16 R76, R12.reuse, R18, R32 ;  /* 0x000000120c4c723c */ /* 0x040fe20000041820 */
[----:B------:R-:W3:Y:S05]  /*5b20*/  LDSM.16.MT88.4 R16, [R226+0x9800] ;  /* 0x00980000e210783b */ /* 0x000eea0000004200 */
[C---:B------:R-:W-:Y:S06]  /*5b30*/  HMMA.16816.F32.BF16 R48, R12.reuse, R24, R64 ;  /* 0x000000180c30723c */ /* 0x040fec0000041840 */
[----:B------:R-:W-:Y:S01]  /*5b40*/  HMMA.16816.F32.BF16 R40, R12, R26, R40 ;  /* 0x0000001a0c28723c */ /* 0x000fe20000041828 */
[----:B------:R-:W4:Y:S01]  /*5b50*/  LDSM.16.MT88.4 R24, [R224+0x9800] ;  /* 0x00980000e018783b */ /* 0x000f220000004200 */
[----:B-1----:R-:W-:Y:S01]  /*5b60*/  FFMA.FTZ R2, R171, UR4, -R8 ;  /* 0x00000004ab027c23 */ /* 0x002fe20008010808 */
[----:B------:R-:W-:-:S03]  /*5b70*/  MOV R171, R201 ;  /* 0x000000c900ab7202 */ /* 0x000fc60000000f00 */
[C---:B------:R-:W-:Y:S01]  /*5b80*/  HMMA.16816.F32.BF16 R36, R12.reuse, R28, R92 ;  /* 0x0000001c0c24723c */ /* 0x040fe2000004185c */
[----:B------:R1:W-:Y:S05]  /*5b90*/  MUFU.EX2 R150, R2 ;  /* 0x0000000200967308 */ /* 0x0003ea0000000800 */
[----:B------:R-:W-:Y:S01]  /*5ba0*/  HMMA.16816.F32.BF16 R32, R12, R30, R44 ;  /* 0x0000001e0c20723c */ /* 0x000fe2000004182c */
[----:B------:R-:W4:Y:S01]  /*5bb0*/  LDSM.16.MT88.4 R28, [R225+0x9800] ;  /* 0x00980000e11c783b */ /* 0x000f220000004200 */
[----:B-1----:R-:W-:Y:S01]  /*5bc0*/  FFMA.FTZ R2, R170, UR4, -R0 ;  /* 0x00000004aa027c23 */ /* 0x002fe20008010800 */
[----:B------:R-:W-:-:S03]  /*5bd0*/  IMAD.MOV.U32 R170, RZ, RZ, R133 ;  /* 0x000000ffffaa7224 */ /* 0x000fc600078e0085 */
[----:B------:R1:W-:Y:S02]  /*5be0*/  MUFU.EX2 R233, R2 ;  /* 0x0000000200e97308 */ /* 0x0003e40000000800 */
[----:B-1----:R-:W-:Y:S01]  /*5bf0*/  FFMA.FTZ R2, R172, UR4, -R0 ;  /* 0x00000004ac027c23 */ /* 0x002fe20008010800 */
[----:B------:R-:W-:-:S05]  /*5c00*/  IMAD.MOV.U32 R172, RZ, RZ, R214 ;  /* 0x000000ffffac7224 */ /* 0x000fca00078e00d6 */
[----:B------:R1:W-:Y:S02]  /*5c10*/  MUFU.EX2 R165, R2 ;  /* 0x0000000200a57308 */ /* 0x0003e40000000800 */
[----:B-1----:R-:W-:Y:S01]  /*5c20*/  FFMA.FTZ R2, R169, UR4, -R5 ;  /* 0x00000004a9027c23 */ /* 0x002fe20008010805 */
[----:B------:R-:W-:-:S05]  /*5c30*/  IMAD.MOV.U32 R169, RZ, RZ, R141 ;  /* 0x000000ffffa97224 */ /* 0x000fca00078e008d */
[----:B------:R1:W-:Y:S02]  /*5c40*/  MUFU.EX2 R174, R2 ;  /* 0x0000000200ae7308 */ /* 0x0003e40000000800 */
[----:B-1----:R-:W-:Y:S01]  /*5c50*/  FFMA.FTZ R2, R168, UR4, -R5 ;  /* 0x00000004a8027c23 */ /* 0x002fe20008010805 */
[----:B------:R-:W-:-:S05]  /*5c60*/  MOV R168, R208 ;  /* 0x000000d000a87202 */ /* 0x000fca0000000f00 */
[----:B------:R1:W2:Y:S02]  /*5c70*/  MUFU.EX2 R167, R2 ;  /* 0x0000000200a77308 */ /* 0x0002a40000000800 */
[----:B-1----:R-:W-:Y:S01]  /*5c80*/  FFMA.FTZ R2, R166, UR4, -R5 ;  /* 0x00000004a6027c23 */ /* 0x002fe20008010805 */
[----:B--2---:R-:W-:Y:S01]  /*5c90*/  F2FP.BF16.F32.PACK_AB R12, R167, R174 ;  /* 0x000000aea70c723e */ /* 0x004fe200000010ff */
[----:B------:R-:W-:-:S04]  /*5ca0*/  IMAD.MOV.U32 R166, RZ, RZ, R205 ;  /* 0x000000ffffa67224 */ /* 0x000fc800078e00cd */
[----:B------:R1:W-:Y:S02]  /*5cb0*/  MUFU.EX2 R157, R2 ;  /* 0x00000002009d7308 */ /* 0x0003e40000000800 */
[----:B-1----:R-:W-:Y:S01]  /*5cc0*/  FFMA.FTZ R2, R164, UR4, -R5 ;  /* 0x00000004a4027c23 */ /* 0x002fe20008010805 */
[----:B------:R-:W-:-:S05]  /*5cd0*/  MOV R164, R216 ;  /* 0x000000d800a47202 */ /* 0x000fca0000000f00 */
[----:B------:R1:W2:Y:S02]  /*5ce0*/  MUFU.EX2 R244, R2 ;  /* 0x0000000200f47308 */ /* 0x0002a40000000800 */
[----:B-1----:R-:W-:Y:S01]  /*5cf0*/  FFMA.FTZ R2, R156, UR4, -R4 ;  /* 0x000000049c027c23 */ /* 0x002fe20008010804 */
[----:B------:R-:W-:Y:S01]  /*5d00*/  IMAD.MOV.U32 R156, RZ, RZ, R237 ;  /* 0x000000ffff9c7224 */ /* 0x000fe200078e00ed */
[----:B--2---:R-:W-:-:S04]  /*5d10*/  F2FP.BF16.F32.PACK_AB R14, R244, R157 ;  /* 0x0000009df40e723e */ /* 0x004fc800000010ff */
[----:B------:R1:W-:Y:S02]  /*5d20*/  MUFU.EX2 R243, R2 ;  /* 0x0000000200f37308 */ /* 0x0003e40000000800 */
[----:B-1----:R-:W-:Y:S01]  /*5d30*/  FFMA.FTZ R2, R124, UR4, -R4 ;  /* 0x000000047c027c23 */ /* 0x002fe20008010804 */
[----:B------:R-:W-:-:S05]  /*5d40*/  IMAD.MOV.U32 R124, RZ, RZ, R130 ;  /* 0x000000ffff7c7224 */ /* 0x000fca00078e0082 */
[----:B------:R1:W2:Y:S02]  /*5d50*/  MUFU.EX2 R242, R2 ;  /* 0x0000000200f27308 */ /* 0x0002a40000000800 */
[----:B-1----:R-:W-:Y:S01]  /*5d60*/  FFMA.FTZ R2, R126, UR4, -R4 ;  /* 0x000000047e027c23 */ /* 0x002fe20008010804 */
[----:B--2---:R-:W-:Y:S01]  /*5d70*/  F2FP.BF16.F32.PACK_AB R13, R242, R243 ;  /* 0x000000f3f20d723e */ /* 0x004fe200000010ff */
[----:B------:R-:W-:-:S04]  /*5d80*/  IMAD.MOV.U32 R126, RZ, RZ, R209 ;  /* 0x000000ffff7e7224 */ /* 0x000fc800078e00d1 */
[----:B------:R1:W2:Y:S02]  /*5d90*/  MUFU.EX2 R241, R2 ;  /* 0x0000000200f17308 */ /* 0x0002a40000000800 */
[----:B-1----:R-:W-:Y:S01]  /*5da0*/  FFMA.FTZ R2, R179, UR4, -R0 ;  /* 0x00000004b3027c23 */ /* 0x002fe20008010800 */
[----:B--2---:R-:W-:Y:S01]  /*5db0*/  F2FP.BF16.F32.PACK_AB R15, R241, R239 ;  /* 0x000000eff10f723e */ /* 0x004fe200000010ff */
[----:B------:R-:W-:-:S04]  /*5dc0*/  IMAD.MOV.U32 R179, RZ, RZ, R206 ;  /* 0x000000ffffb37224 */ /* 0x000fc800078e00ce */
[----:B------:R1:W-:Y:S02]  /*5dd0*/  MUFU.EX2 R158, R2 ;  /* 0x00000002009e7308 */ /* 0x0003e40000000800 */
[C---:B------:R-:W-:Y:S06]  /*5de0*/  HMMA.16816.F32.BF16 R64, R12.reuse, R20, R52 ;  /* 0x000000140c40723c */ /* 0x040fec0000041834 */
[C---:B---3--:R-:W-:Y:S06]  /*5df0*/  HMMA.16816.F32.BF16 R56, R12.reuse, R16, R80 ;  /* 0x000000100c38723c */ /* 0x048fec0000041850 */
[----:B------:R-:W-:Y:S01]  /*5e00*/  HMMA.16816.F32.BF16 R52, R12, R18, R84 ;  /* 0x000000120c34723c */ /* 0x000fe20000041854 */
[----:B-1----:R-:W-:Y:S01]  /*5e10*/  FFMA.FTZ R2, R9, UR4, -R0 ;  /* 0x0000000409027c23 */ /* 0x002fe20008010800 */
[----:B------:R-:W-:-:S03]  /*5e20*/  IMAD.MOV.U32 R9, RZ, RZ, R223 ;  /* 0x000000ffff097224 */ /* 0x000fc600078e00df */
[----:B------:R1:W2:Y:S01]  /*5e30*/  MUFU.EX2 R238, R2 ;  /* 0x0000000200ee7308 */ /* 0x0002a20000000800 */
[C---:B------:R-:W-:Y:S06]  /*5e40*/  HMMA.16816.F32.BF16 R60, R12.reuse, R22, R60 ;  /* 0x000000160c3c723c */ /* 0x040fec000004183c */
[C---:B----4-:R-:W-:Y:S06]  /*5e50*/  HMMA.16816.F32.BF16 R44, R12.reuse, R24, R96 ;  /* 0x000000180c2c723c */ /* 0x050fec0000041860 */
[----:B------:R-:W-:Y:S01]  /*5e60*/  HMMA.16816.F32.BF16 R80, R12, R26, R112 ;  /* 0x0000001a0c50723c */ /* 0x000fe20000041870 */
[----:B-1----:R-:W-:Y:S01]  /*5e70*/  FFMA.FTZ R2, R181, UR4, -R8 ;  /* 0x00000004b5027c23 */ /* 0x002fe20008010808 */
[----:B------:R-:W-:-:S04]  /*5e80*/  IMAD.MOV.U32 R181, RZ, RZ, R142 ;  /* 0x000000ffffb57224 */ /* 0x000fc800078e008e */
[C---:B------:R-:W-:Y:S01]  /*5e90*/  HMMA.16816.F32.BF16 R120, R12.reuse, R28, R120 ;  /* 0x0000001c0c78723c */ /* 0x040fe20000041878 */
[----:B------:R1:W-:Y:S05]  /*5ea0*/  MUFU.EX2 R223, R2 ;  /* 0x0000000200df7308 */ /* 0x0003ea0000000800 */
[----:B------:R-:W-:Y:S07]  /*5eb0*/  HMMA.16816.F32.BF16 R84, R12, R30, R104 ;  /* 0x0000001e0c54723c */ /* 0x000fee0000041868 */
[----:B------:R-:W-:-:S02]  /*5ec0*/  F2FP.BF16.F32.PACK_AB R12, R173, R228 ;  /* 0x000000e4ad0c723e */ /* 0x000fc400000010ff */
[----:B------:R-:W-:Y:S02]  /*5ed0*/  F2FP.BF16.F32.PACK_AB R13, R165, R233 ;  /* 0x000000e9a50d723e */ /* 0x000fe400000010ff */
[----:B------:R-:W-:Y:S01]  /*5ee0*/  F2FP.BF16.F32.PACK_AB R14, R150, R159 ;  /* 0x0000009f960e723e */ /* 0x000fe200000010ff */
[--C-:B-1----:R-:W-:Y:S01]  /*5ef0*/  FFMA.FTZ R2, R182, UR4, -R8.reuse ;  /* 0x00000004b6027c23 */ /* 0x102fe20008010808 */
[----:B------:R-:W-:Y:S01]  /*5f00*/  IMAD.MOV.U32 R182, RZ, RZ, R235 ;  /* 0x000000ffffb67224 */ /* 0x000fe200078e00eb */
[----:B--2---:R-:W-:Y:S02]  /*5f10*/  F2FP.BF16.F32.PACK_AB R15, R238, R158 ;  /* 0x0000009eee0f723e */ /* 0x004fe400000010ff */
[----:B------:R1:W-:Y:S05]  /*5f20*/  MUFU.EX2 R235, R2 ;  /* 0x0000000200eb7308 */ /* 0x0003ea0000000800 */
[C---:B------:R-:W-:Y:S06]  /*5f30*/  HMMA.16816.F32.BF16 R112, R12.reuse, R20, R108 ;  /* 0x000000140c70723c */ /* 0x040fec000004186c */
[----:B------:R-:W-:Y:S01]  /*5f40*/  HMMA.16816.F32.BF16 R108, R12, R22, R100 ;  /* 0x000000160c6c723c */ /* 0x000fe20000041864 */
[----:B------:R-:W2:Y:S01]  /*5f50*/  LDSM.16.MT88.4 R20, [R135+0xa000] ;  /* 0x00a000008714783b */ /* 0x000ea20000004200 */
[----:B-1----:R-:W-:Y:S01]  /*5f60*/  FFMA.FTZ R2, R184, UR4, -R8 ;  /* 0x00000004b8027c23 */ /* 0x002fe20008010808 */
[----:B------:R-:W-:-:S03]  /*5f70*/  MOV R184, R221 ;  /* 0x000000dd00b87202 */ /* 0x000fc60000000f00 */
[C---:B------:R-:W-:Y:S01]  /*5f80*/  HMMA.16816.F32.BF16 R36, R12.reuse, R28, R36 ;  /* 0x0000001c0c24723c */ /* 0x040fe20000041824 */
[----:B------:R1:W-:Y:S05]  /*5f90*/  MUFU.EX2 R236, R2 ;  /* 0x0000000200ec7308 */ /* 0x0003ea0000000800 */
[C---:B------:R-:W-:Y:S01]  /*5fa0*/  HMMA.16816.F32.BF16 R32, R12.reuse, R30, R32 ;  /* 0x0000001e0c20723c */ /* 0x040fe20000041820 */
[----:B------:R-:W3:Y:S05]  /*5fb0*/  LDSM.16.MT88.4 R28, [R225+0xa000] ;  /* 0x00a00000e11c783b */ /* 0x000eea0000004200 */
[C---:B------:R-:W-:Y:S06]  /*5fc0*/  HMMA.16816.F32.BF16 R100, R12.reuse, R16, R88 ;  /* 0x000000100c64723c */ /* 0x040fec0000041858 */
[C---:B------:R-:W-:Y:S01]  /*5fd0*/  HMMA.16816.F32.BF16 R96, R12.reuse, R18, R76 ;  /* 0x000000120c60723c */ /* 0x040fe2000004184c */
[----:B-1----:R-:W-:Y:S01]  /*5fe0*/  FFMA.FTZ R2, R183, UR4, -R8 ;  /* 0x00000004b7027c23 */ /* 0x002fe20008010808 */
[----:B------:R-:W-:Y:S01]  /*5ff0*/  IMAD.MOV.U32 R183, RZ, RZ, R218 ;  /* 0x000000ffffb77224 */ /* 0x000fe200078e00da */
[----:B------:R-:W-:Y:S02]  /*6000*/  LDSM.16.MT88.4 R16, [R226+0xa000] ;  /* 0x00a00000e210783b */ /* 0x000fe40000004200 */
[----:B------:R1:W-:Y:S01]  /*6010*/  MUFU.EX2 R237, R2 ;  /* 0x0000000200ed7308 */ /* 0x0003e20000000800 */
[C---:B------:R-:W-:Y:S06]  /*6020*/  HMMA.16816.F32.BF16 R48, R12.reuse, R24, R48 ;  /* 0x000000180c30723c */ /* 0x040fec0000041830 */
        /* <DEDUP_REMOVED lines=31> */
[----:B--2---:R-:W-:Y:S02]  /*6220*/  F2FP.BF16.F32.PACK_AB R15, R214, R213 ;  /* 0x000000d5d60f723e */ /* 0x004fe400000010ff */
[----:B------:R-:W-:-:S03]  /*6230*/  MOV R128, R210 ;  /* 0x000000d200807202 */ /* 0x000fc60000000f00 */
[----:B------:R1:W-:Y:S02]  /*6240*/  MUFU.EX2 R211, R2 ;  /* 0x0000000200d37308 */ /* 0x0003e40000000800 */
[C---:B------:R-:W-:Y:S06]  /*6250*/  HMMA.16816.F32.BF16 R104, R12.reuse, R22, R60 ;  /* 0x000000160c68723c */ /* 0x040fec000004183c */
[C---:B---3--:R-:W-:Y:S06]  /*6260*/  HMMA.16816.F32.BF16 R60, R12.reuse, R28, R120 ;  /* 0x0000001c0c3c723c */ /* 0x048fec0000041878 */
[----:B------:R-:W-:Y:S01]  /*6270*/  HMMA.16816.F32.BF16 R116, R12, R20, R64 ;  /* 0x000000140c74723c */ /* 0x000fe20000041840 */
[----:B-1----:R-:W-:Y:S01]  /*6280*/  FFMA.FTZ R2, R127, UR4, -R0 ;  /* 0x000000047f027c23 */ /* 0x002fe20008010800 */
[----:B------:R-:W-:Y:S01]  /*6290*/  MOV R123, R202 ;  /* 0x000000ca007b7202 */ /* 0x000fe20000000f00 */
[----:B------:R-:W-:-:S02]  /*62a0*/  IMAD.MOV.U32 R127, RZ, RZ, R203 ;  /* 0x000000ffff7f7224 */ /* 0x000fc400078e00cb */
[----:B------:R1:W2:Y:S01]  /*62b0*/  MUFU.EX2 R212, R2 ;  /* 0x0000000200d47308 */ /* 0x0002a20000000800 */
[C---:B----4-:R-:W-:Y:S06]  /*62c0*/  HMMA.16816.F32.BF16 R76, R12.reuse, R24, R44 ;  /* 0x000000180c4c723c */ /* 0x050fec000004182c */
[C---:B------:R-:W-:Y:S06]  /*62d0*/  HMMA.16816.F32.BF16 R92, R12.reuse, R16, R56 ;  /* 0x000000100c5c723c */ /* 0x040fec0000041838 */
[----:B------:R-:W-:Y:S01]  /*62e0*/  HMMA.16816.F32.BF16 R88, R12, R18, R52 ;  /* 0x000000120c58723c */ /* 0x000fe20000041834 */
[----:B-1----:R-:W-:-:S05]  /*62f0*/  FFMA.FTZ R2, R196, UR4, -R8 ;  /* 0x00000004c4027c23 */ /* 0x002fca0008010808 */
[C---:B------:R-:W-:Y:S01]  /*6300*/  HMMA.16816.F32.BF16 R64, R12.reuse, R26, R80 ;  /* 0x0000001a0c40723c */ /* 0x040fe20000041850 */
        /* <DEDUP_REMOVED lines=9> */
[C---:B------:R-:W-:Y:S01]  /*63a0*/  HMMA.16816.F32.BF16 R52, R12.reuse, R22, R108 ;  /* 0x000000160c34723c */ /* 0x040fe2000004186c */
[----:B------:R-:W-:Y:S05]  /*63b0*/  LDSM.16.MT88.4 R20, [R226+0xa800] ;  /* 0x00a80000e214783b */ /* 0x000fea0000004200 */
[----:B------:R-:W-:Y:S01]  /*63c0*/  HMMA.16816.F32.BF16 R80, R12, R16, R100 ;  /* 0x000000100c50723c */ /* 0x000fe20000041864 */
[----:B-1----:R-:W-:-:S04]  /*63d0*/  FFMA.FTZ R2, R193, UR4, -R8 ;  /* 0x00000004c1027c23 */ /* 0x002fc80008010808 */
[----:B------:R1:W-:Y:S01]  /*63e0*/  MUFU.EX2 R209, R2 ;  /* 0x0000000200d17308 */ /* 0x0003e20000000800 */
[C---:B------:R-:W-:Y:S01]  /*63f0*/  HMMA.16816.F32.BF16 R84, R12.reuse, R18, R96 ;  /* 0x000000120c54723c */ /* 0x040fe20000041860 */
[----:B------:R-:W2:Y:S05]  /*6400*/  LDSM.16.MT88.4 R16, [R135+0xa800] ;  /* 0x00a800008710783b */ /* 0x000eaa0000004200 */
[C---:B------:R-:W-:Y:S06]  /*6410*/  HMMA.16816.F32.BF16 R48, R12.reuse, R24, R48 ;  /* 0x000000180c30723c */ /* 0x040fec0000041830 */
[----:B------:R-:W-:Y:S01]  /*6420*/  HMMA.16816.F32.BF16 R40, R12, R26, R40 ;  /* 0x0000001a0c28723c */ /* 0x000fe20000041828 */
[----:B------:R-:W3:Y:S01]  /*6430*/  LDSM.16.MT88.4 R24, [R224+0xa800] ;  /* 0x00a80000e018783b */ /* 0x000ee20000004200 */
[----:B-1----:R-:W-:-:S04]  /*6440*/  FFMA.FTZ R2, R195, UR4, -R8 ;  /* 0x00000004c3027c23 */ /* 0x002fc80008010808 */
[C---:B------:R-:W-:Y:S01]  /*6450*/  HMMA.16816.F32.BF16 R36, R12.reuse, R28, R36 ;  /* 0x0000001c0c24723c */ /* 0x040fe20000041824 */
[----:B------:R1:W-:Y:S05]  /*6460*/  MUFU.EX2 R210, R2 ;  /* 0x0000000200d27308 */ /* 0x0003ea0000000800 */
[----:B------:R-:W-:Y:S01]  /*6470*/  HMMA.16816.F32.BF16 R32, R12, R30, R32 ;  /* 0x0000001e0c20723c */ /* 0x000fe20000041820 */
[----:B------:R-:W4:Y:S01]  /*6480*/  LDSM.16.MT88.4 R28, [R225+0xa800] ;  /* 0x00a80000e11c783b */ /* 0x000f220000004200 */
[----:B-1----:R-:W-:-:S04]  /*6490*/  FFMA.FTZ R2, R136, UR4, -R0 ;  /* 0x0000000488027c23 */ /* 0x002fc80008010800 */
        /* <DEDUP_REMOVED lines=8> */
[----:B--2---:R-:W-:-:S05]  /*6520*/  F2FP.BF16.F32.PACK_AB R12, R204, R201 ;  /* 0x000000c9cc0c723e */ /* 0x004fca00000010ff */
        /* <DEDUP_REMOVED lines=22> */
[----:B-1----:R-:W-:Y:S01]  /*6690*/  FFMA.FTZ R2, R123, UR4, -R8 ;  /* 0x000000047b027c23 */ /* 0x002fe20008010808 */
[----:B------:R-:W-:-:S04]  /*66a0*/  IMAD.MOV.U32 R123, RZ, RZ, R127 ;  /* 0x000000ffff7b7224 */ /* 0x000fc800078e007f */
[C---:B----4-:R-:W-:Y:S01]  /*66b0*/  HMMA.16816.F32.BF16 R60, R12.reuse, R28, R60 ;  /* 0x0000001c0c3c723c */ /* 0x050fe2000004183c */
[----:B------:R-:W-:Y:S01]  /*66c0*/  IMAD.MOV.U32 R127, RZ, RZ, R128 ;  /* 0x000000ffff7f7224 */ /* 0x000fe200078e0080 */
[----:B------:R-:W-:Y:S01]  /*66d0*/  MOV R128, R138 ;  /* 0x0000008a00807202 */ /* 0x000fe20000000f00 */
[----:B------:R-:W-:Y:S02]  /*66e0*/  IMAD.MOV.U32 R138, RZ, RZ, R188 ;  /* 0x000000ffff8a7224 */ /* 0x000fe400078e00bc */
[----:B------:R-:W-:Y:S01]  /*66f0*/  IMAD.MOV.U32 R188, RZ, RZ, R186 ;  /* 0x000000ffffbc7224 */ /* 0x000fe200078e00ba */
[----:B------:R-:W-:Y:S01]  /*6700*/  MOV R186, R187 ;  /* 0x000000bb00ba7202 */ /* 0x000fe20000000f00 */
[----:B------:R-:W-:Y:S01]  /*6710*/  IMAD.MOV.U32 R187, RZ, RZ, R10 ;  /* 0x000000ffffbb7224 */ /* 0x000fe200078e000a */
[----:B------:R-:W-:Y:S01]  /*6720*/  HMMA.16816.F32.BF16 R96, R12, R30, R44 ;  /* 0x0000001e0c60723c */ /* 0x000fe2000004182c */
[----:B------:R-:W-:Y:S01]  /*6730*/  IMAD.MOV.U32 R10, RZ, RZ, R183 ;  /* 0x000000ffff0a7224 */ /* 0x000fe200078e00b7 */
[----:B------:R-:W-:Y:S01]  /*6740*/  MOV R183, R184 ;  /* 0x000000b800b77202 */ /* 0x000fe20000000f00 */
[----:B------:R-:W-:-:S02]  /*6750*/  IMAD.MOV.U32 R184, RZ, RZ, R182 ;  /* 0x000000ffffb87224 */ /* 0x000fc400078e00b6 */
[----:B------:R-:W-:Y:S01]  /*6760*/  IMAD.MOV.U32 R182, RZ, RZ, R9 ;  /* 0x000000ffffb67224 */ /* 0x000fe200078e0009 */
[----:B------:R-:W-:Y:S01]  /*6770*/  MOV R9, R126 ;  /* 0x0000007e00097202 */ /* 0x000fe20000000f00 */
[----:B------:R-:W-:Y:S01]  /*6780*/  IMAD.MOV.U32 R126, RZ, RZ, R125 ;  /* 0x000000ffff7e7224 */ /* 0x000fe200078e007d */
[----:B------:R1:W-:Y:S01]  /*6790*/  MUFU.EX2 R122, R2 ;  /* 0x00000002007a7308 */ /* 0x0003e20000000800 */
[----:B------:R-:W-:Y:S01]  /*67a0*/  IMAD.MOV.U32 R125, RZ, RZ, R252 ;  /* 0x000000ffff7d7224 */ /* 0x000fe200078e00fc */
[----:B------:R-:W-:Y:S01]  /*67b0*/  MOV R120, R188 ;  /* 0x000000bc00787202 */ /* 0x000fe20000000f00 */
[----:B------:R-:W3:Y:S01]  /*67c0*/  LDL.LU R252, [R1+0x9c] ;  /* 0x00009c0001fc7983 */ /* 0x000ee20000300800 */
[----:B------:R-:W-:Y:S01]  /*67d0*/  IMAD.MOV.U32 R188, RZ, RZ, R186 ;  /* 0x000000ffffbc7224 */ /* 0x000fe200078e00ba */
[----:B------:R-:W-:Y:S01]  /*67e0*/  MOV R113, R127 ;  /* 0x0000007f00717202 */ /* 0x000fe20000000f00 */
[----:B------:R-:W-:Y:S01]  /*67f0*/  IMAD.MOV.U32 R186, RZ, RZ, R184 ;  /* 0x000000ffffba7224 */ /* 0x000fe200078e00b8 */
[----:B------:R-:W-:Y:S01]  /*6800*/  MOV R184, R124 ;  /* 0x0000007c00b87202 */ /* 0x000fe20000000f00 */
[----:B------:R-:W-:Y:S01]  /*6810*/  IMAD.MOV.U32 R115, RZ, RZ, R138 ;  /* 0x000000ffff737224 */ /* 0x000fe200078e008a */
[----:B------:R-:W-:Y:S01]  /*6820*/  F2FP.BF16.F32.PACK_AB R12, R208, R206 ;  /* 0x000000ced00c723e */ /* 0x000fe200000010ff */
[----:B------:R-:W-:Y:S01]  /*6830*/  IMAD.MOV.U32 R114, RZ, RZ, R128 ;  /* 0x000000ffff727224 */ /* 0x000fe200078e0080 */
[----:B------:R-:W-:Y:S01]  /*6840*/  F2FP.BF16.F32.PACK_AB R13, R205, R202 ;  /* 0x000000cacd0d723e */ /* 0x000fe200000010ff */
[----:B------:R-:W-:Y:S01]  /*6850*/  IMAD.MOV.U32 R121, RZ, RZ, R187 ;  /* 0x000000ffff797224 */ /* 0x000fe200078e00bb */
[----:B------:R-:W-:-:S02]  /*6860*/  F2FP.BF16.F32.PACK_AB R14, R210, R209 ;  /* 0x000000d1d20e723e */ /* 0x000fc400000010ff */
[----:B--2---:R-:W-:Y:S01]  /*6870*/  F2FP.BF16.F32.PACK_AB R15, R131, R130 ;  /* 0x00000082830f723e */ /* 0x004fe200000010ff */
[----:B-1----:R-:W-:-:S04]  /*6880*/  FFMA.FTZ R2, R123, UR4, -R8 ;  /* 0x000000047b027c23 */ /* 0x002fc80008010808 */
[----:B------:R3:W-:Y:S01]  /*6890*/  MUFU.EX2 R123, R2 ;  /* 0x00000002007b7308 */ /* 0x0007e20000000800 */
[----:B------:R-:W-:Y:S01]  /*68a0*/  IMAD.MOV.U32 R138, RZ, RZ, R183 ;  /* 0x000000ffff8a7224 */ /* 0x000fe200078e00b7 */
[----:B------:R-:W-:Y:S01]  /*68b0*/  MOV R127, R10 ;  /* 0x0000000a007f7202 */ /* 0x000fe20000000f00 */
[----:B------:R-:W-:Y:S01]  /*68c0*/  IMAD.MOV.U32 R183, RZ, RZ, R125 ;  /* 0x000000ffffb77224 */ /* 0x000fe200078e007d */
[----:B------:R-:W-:Y:S01]  /*68d0*/  MOV R187, R182 ;  /* 0x000000b600bb7202 */ /* 0x000fe20000000f00 */
[----:B------:R-:W-:Y:S01]  /*68e0*/  IMAD.MOV.U32 R10, RZ, RZ, R126 ;  /* 0x000000ffff0a7224 */ /* 0x000fe200078e007e */
[C---:B------:R-:W-:Y:S01]  /*68f0*/  HMMA.16816.F32.BF16 R44, R12.reuse, R28, R36 ;  /* 0x0000001c0c2c723c */ /* 0x040fe20000041824 */
[----:B------:R-:W-:Y:S02]  /*6900*/  IMAD.MOV.U32 R182, RZ, RZ, R192 ;  /* 0x000000ffffb67224 */ /* 0x000fe400078e00c0 */
[----:B------:R-:W2:Y:S03]  /*6910*/  LDL.LU R192, [R1+0x98] ;  /* 0x0000980001c07983 */ /* 0x000ea60000300800 */
[C---:B------:R-:W-:Y:S06]  /*6920*/  HMMA.16816.F32.BF16 R140, R12.reuse, R16, R56 ;  /* 0x000000100c8c723c */ /* 0x040fec0000041838 */
[C---:B------:R-:W-:Y:S06]  /*6930*/  HMMA.16816.F32.BF16 R80, R12.reuse, R20, R80 ;  /* 0x000000140c50723c */ /* 0x040fec0000041850 */
[----:B------:R-:W-:Y:S01]  /*6940*/  HMMA.16816.F32.BF16 R84, R12, R22, R84 ;  /* 0x000000160c54723c */ /* 0x000fe20000041854 */
[----:B------:R-:W-:-:S05]  /*6950*/  MOV R180, R172 ;  /* 0x000000ac00b47202 */ /* 0x000fca0000000f00 */
[----:B------:R-:W-:Y:S01]  /*6960*/  HMMA.16816.F32.BF16 R100, R12, R18, R52 ;  /* 0x000000120c64723c */ /* 0x000fe20000041834 */
[----:B---3--:R-:W-:-:S05]  /*6970*/  FFMA.FTZ R2, R252, UR4, -R8 ;  /* 0x00000004fc027c23 */ /* 0x008fca0008010808 */
[----:B------:R-:W-:Y:S01]  /*6980*/  HMMA.16816.F32.BF16 R36, R12, R30, R32 ;  /* 0x0000001e0c24723c */ /* 0x000fe20000041820 */
[----:B------:R-:W-:Y:S01]  /*6990*/  FFMA.FTZ R57, R7, UR4, -R0 ;  /* 0x0000000407397c23 */ /* 0x000fe20008010800 */
[----:B------:R-:W1:Y:S01]  /*69a0*/  LDSM.16.MT88.4 R20, [R226+0xb000] ;  /* 0x00b00000e214783b */ /* 0x000e620000004200 */
[----:B------:R3:W-:Y:S01]  /*69b0*/  MUFU.EX2 R124, R2 ;  /* 0x00000002007c7308 */ /* 0x0007e20000000800 */
[----:B------:R-:W-:Y:S01]  /*69c0*/  IMAD.MOV.U32 R56, RZ, RZ, R164 ;  /* 0x000000ffff387224 */ /* 0x000fe200078e00a4 */
[----:B------:R-:W-:Y:S01]  /*69d0*/  MOV R176, R173 ;  /* 0x000000ad00b07202 */ /* 0x000fe20000000f00 */
[----:B------:R-:W-:Y:S02]  /*69e0*/  IMAD.MOV.U32 R177, RZ, RZ, R174 ;  /* 0x000000ffffb17224 */ /* 0x000fe400078e00ae */
[----:B------:R-:W-:Y:S02]  /*69f0*/  IMAD.MOV.U32 R197, RZ, RZ, R165 ;  /* 0x000000ffffc57224 */ /* 0x000fe400078e00a5 */
[----:B------:R-:W-:-:S02]  /*6a00*/  IMAD.MOV.U32 R198, RZ, RZ, R167 ;  /* 0x000000ffffc67224 */ /* 0x000fc400078e00a7 */
[----:B------:R-:W-:Y:S01]  /*6a10*/  FFMA.FTZ R29, R246, UR4, -R4 ;  /* 0x00000004f61d7c23 */ /* 0x000fe20008010804 */
[----:B------:R-:W-:Y:S01]  /*6a20*/  HMMA.16816.F32.BF16 R48, R12, R24, R48 ;  /* 0x000000180c30723c */ /* 0x000fe20000041830 */
[----:B------:R-:W-:Y:S01]  /*6a30*/  LDSM.16.MT88.4 R16, [R224+0xb000] ;  /* 0x00b00000e010783b */ /* 0x000fe20000004200 */
[----:B---3--:R-:W-:-:S04]  /*6a40*/  FFMA.FTZ R2, R251, UR4, -R8 ;  /* 0x00000004fb027c23 */ /* 0x008fc80008010808 */
[----:B------:R3:W-:Y:S02]  /*6a50*/  MUFU.EX2 R125, R2 ;  /* 0x00000002007d7308 */ /* 0x0007e40000000800 */
[----:B---3--:R-:W-:-:S06]  /*6a60*/  FFMA.FTZ R2, R250, UR4, -R8 ;  /* 0x00000004fa027c23 */ /* 0x008fcc0008010808 */
[----:B------:R3:W-:Y:S02]  /*6a70*/  MUFU.EX2 R126, R2 ;  /* 0x00000002007e7308 */ /* 0x0007e40000000800 */
[----:B---3--:R-:W-:-:S06]  /*6a80*/  FFMA.FTZ R2, R248, UR4, -R8 ;  /* 0x00000004f8027c23 */ /* 0x008fcc0008010808 */
[----:B------:R3:W-:Y:S02]  /*6a90*/  MUFU.EX2 R128, R2 ;  /* 0x0000000200807308 */ /* 0x0007e40000000800 */
[----:B---3--:R-:W-:Y:S01]  /*6aa0*/  FFMA.FTZ R2, R113, UR4, -R8 ;  /* 0x0000000471027c23 */ /* 0x008fe20008010808 */
[----:B------:R-:W-:Y:S01]  /*6ab0*/  IMAD.MOV.U32 R113, RZ, RZ, R114 ;  /* 0x000000ffff717224 */ /* 0x000fe200078e0072 */
[----:B------:R-:W-:Y:S01]  /*6ac0*/  MOV R114, R115 ;  /* 0x0000007300727202 */ /* 0x000fe20000000f00 */
[----:B------:R-:W-:Y:S02]  /*6ad0*/  IMAD.MOV.U32 R115, RZ, RZ, R120 ;  /* 0x000000ffff737224 */ /* 0x000fe400078e0078 */
[----:B------:R-:W-:Y:S01]  /*6ae0*/  IMAD.MOV.U32 R120, RZ, RZ, R121 ;  /* 0x000000ffff787224 */ /* 0x000fe200078e0079 */
[----:B------:R-:W-:Y:S01]  /*6af0*/  MOV R121, R127 ;  /* 0x0000007f00797202 */ /* 0x000fe20000000f00 */
[----:B------:R-:W-:Y:S02]  /*6b00*/  IMAD.MOV.U32 R127, RZ, RZ, R186 ;  /* 0x000000ffff7f7224 */ /* 0x000fe400078e00ba */
[----:B------:R-:W-:Y:S01]  /*6b10*/  IMAD.MOV.U32 R186, RZ, RZ, R187 ;  /* 0x000000ffffba7224 */ /* 0x000fe200078e00bb */
[----:B------:R-:W-:Y:S01]  /*6b20*/  MOV R187, R166 ;  /* 0x000000a600bb7202 */ /* 0x000fe20000000f00 */
[----:B------:R-:W-:-:S02]  /*6b30*/  IMAD.MOV.U32 R166, RZ, RZ, R151 ;  /* 0x000000ffffa67224 */ /* 0x000fc400078e0097 */
[----:B------:R-:W-:Y:S01]  /*6b40*/  IMAD.MOV.U32 R151, RZ, RZ, R129 ;  /* 0x000000ffff977224 */ /* 0x000fe200078e0081 */
[----:B------:R-:W-:Y:S01]  /*6b50*/  MOV R112, R114 ;  /* 0x0000007200707202 */ /* 0x000fe20000000f00 */
[----:B------:R3:W-:Y:S01]  /*6b60*/  MUFU.EX2 R129, R2 ;  /* 0x0000000200817308 */ /* 0x0007e20000000800 */
[----:B------:R-:W-:Y:S02]  /*6b70*/  IMAD.MOV.U32 R114, RZ, RZ, R121 ;  /* 0x000000ffff727224 */ /* 0x000fe400078e0079 */
[----:B------:R-:W-:Y:S02]  /*6b80*/  IMAD.MOV.U32 R121, RZ, RZ, R186 ;  /* 0x000000ffff797224 */ /* 0x000fe400078e00ba */
[----:B------:R-:W-:Y:S01]  /*6b90*/  IMAD.MOV.U32 R186, RZ, RZ, R166 ;  /* 0x000000ffffba7224 */ /* 0x000fe200078e00a6 */
[----:B------:R-:W-:Y:S01]  /*6ba0*/  MOV R166, R175 ;  /* 0x000000af00a67202 */ /* 0x000fe20000000f00 */
[----:B------:R-:W-:Y:S02]  /*6bb0*/  IMAD.MOV.U32 R175, RZ, RZ, R191 ;  /* 0x000000ffffaf7224 */ /* 0x000fe400078e00bf */
[----:B------:R-:W4:Y:S01]  /*6bc0*/  LDL.LU R191, [R1+0x94] ;  /* 0x0000940001bf7983 */ /* 0x000f220000300800 */
[----:B---3--:R-:W-:Y:S01]  /*6bd0*/  FFMA.FTZ R2, R113, UR4, -R8 ;  /* 0x0000000471027c23 */ /* 0x008fe20008010808 */
[----:B------:R-:W-:Y:S01]  /*6be0*/  IMAD.MOV.U32 R113, RZ, RZ, R115 ;  /* 0x000000ffff717224 */ /* 0x000fe200078e0073 */
[----:B------:R-:W-:-:S03]  /*6bf0*/  MOV R115, R127 ;  /* 0x0000007f00737202 */ /* 0x000fc60000000f00 */
[----:B------:R-:W-:Y:S01]  /*6c00*/  IMAD.MOV.U32 R111, RZ, RZ, R113 ;  /* 0x000000ffff6f7224 */ /* 0x000fe200078e0071 */
[----:B------:R-:W-:Y:S01]  /*6c10*/  MOV R113, R114 ;  /* 0x0000007200717202 */ /* 0x000fe20000000f00 */
[----:B------:R-:W-:Y:S02]  /*6c20*/  IMAD.MOV.U32 R114, RZ, RZ, R115 ;  /* 0x000000ffff727224 */ /* 0x000fe400078e0073 */
[----:B------:R-:W-:Y:S01]  /*6c30*/  IMAD.MOV.U32 R115, RZ, RZ, R121 ;  /* 0x000000ffff737224 */ /* 0x000fe200078e0079 */
[----:B------:R-:W-:Y:S01]  /*6c40*/  MOV R121, R166 ;  /* 0x000000a600797202 */ /* 0x000fe20000000f00 */
[----:B------:R-:W-:Y:S01]  /*6c50*/  IMAD.MOV.U32 R166, RZ, RZ, R190 ;  /* 0x000000ffffa67224 */ /* 0x000fe200078e00be */
[----:B------:R-:W-:Y:S01]  /*6c60*/  MOV R110, R114 ;  /* 0x00000072006e7202 */ /* 0x000fe20000000f00 */
[----:B------:R-:W3:Y:S04]  /*6c70*/  LDL.LU R190, [R1+0x90] ;  /* 0x0000900001be7983 */ /* 0x000ee80000300800 */
[----:B------:R-:W2:Y:S01]  /*6c80*/  LDL.LU R114, [R1+0x8] ;  /* 0x0000080001727983 */ /* 0x000ea20000300800 */
[----:B------:R1:W-:Y:S01]  /*6c90*/  MUFU.EX2 R127, R2 ;  /* 0x00000002007f7308 */ /* 0x0003e20000000800 */
[----:B------:R-:W-:-:S02]  /*6ca0*/  IMAD.MOV.U32 R109, RZ, RZ, R113 ;  /* 0x000000ffff6d7224 */ /* 0x000fc400078e0071 */
[----:B------:R-:W-:Y:S02]  /*6cb0*/  IMAD.MOV.U32 R113, RZ, RZ, R121 ;  /* 0x000000ffff717224 */ /* 0x000fe400078e0079 */
[----:B-1----:R-:W-:-:S04]  /*6cc0*/  FFMA.FTZ R2, R112, UR4, -R0 ;  /* 0x0000000470027c23 */ /* 0x002fc80008010800 */
[----:B------:R1:W-:Y:S01]  /*6cd0*/  MUFU.EX2 R112, R2 ;  /* 0x0000000200707308 */ /* 0x0003e20000000800 */
[----:B------:R-:W-:Y:S01]  /*6ce0*/  MOV R108, R110 ;  /* 0x0000006e006c7202 */ /* 0x000fe20000000f00 */
[----:B------:R-:W-:Y:S02]  /*6cf0*/  IMAD.MOV.U32 R110, RZ, RZ, R113 ;  /* 0x000000ffff6e7224 */ /* 0x000fe400078e0071 */
[----:B-1----:R-:W-:Y:S01]  /*6d00*/  FFMA.FTZ R2, R111, UR4, -R0 ;  /* 0x000000046f027c23 */ /* 0x002fe20008010800 */
[----:B------:R-:W-:-:S03]  /*6d10*/  IMAD.MOV.U32 R111, RZ, RZ, R115 ;  /* 0x000000ffff6f7224 */ /* 0x000fc600078e0073 */
[----:B------:R1:W-:Y:S02]  /*6d20*/  MUFU.EX2 R115, R2 ;  /* 0x0000000200737308 */ /* 0x0003e40000000800 */
[----:B-1----:R-:W-:-:S06]  /*6d30*/  FFMA.FTZ R2, R75, UR4, -R0 ;  /* 0x000000044b027c23 */ /* 0x002fcc0008010800 */
[----:B------:R1:W-:Y:S02]  /*6d40*/  MUFU.EX2 R121, R2 ;  /* 0x0000000200797308 */ /* 0x0003e40000000800 */
[----:B-1----:R-:W-:Y:S01]  /*6d50*/  FFMA.FTZ R2, R109, UR4, -R5 ;  /* 0x000000046d027c23 */ /* 0x002fe20008010805 */
[----:B------:R-:W-:-:S05]  /*6d60*/  IMAD.MOV.U32 R109, RZ, RZ, R111 ;  /* 0x000000ffff6d7224 */ /* 0x000fca00078e006f */
[----:B------:R1:W-:Y:S01]  /*6d70*/  MUFU.EX2 R111, R2 ;  /* 0x00000002006f7308 */ /* 0x0003e20000000800 */
[--C-:B------:R-:W-:Y:S01]  /*6d80*/  FFMA.FTZ R33, R245, UR4, -R0.reuse ;  /* 0x00000004f5217c23 */ /* 0x100fe20008010800 */
[----:B------:R-:W-:Y:S01]  /*6d90*/  FFMA.FTZ R34, R189, UR4, -R0 ;  /* 0x00000004bd227c23 */ /* 0x000fe20008010800 */
[----:B-1----:R-:W-:Y:S01]  /*6da0*/  FFMA.FTZ R2, R108, UR4, -R5 ;  /* 0x000000046c027c23 */ /* 0x002fe20008010805 */
[----:B------:R-:W-:Y:S01]  /*6db0*/  MOV R108, R109 ;  /* 0x0000006d006c7202 */ /* 0x000fe20000000f00 */
[----:B------:R-:W-:-:S04]  /*6dc0*/  IMAD.MOV.U32 R109, RZ, RZ, R110 ;  /* 0x000000ffff6d7224 */ /* 0x000fc800078e006e */
[----:B------:R-:W-:-:S04]  /*6dd0*/  IMAD.MOV.U32 R195, RZ, RZ, R109 ;  /* 0x000000ffffc37224 */ /* 0x000fc800078e006d */
[--C-:B------:R-:W-:Y:S01]  /*6de0*/  FFMA.FTZ R3, R195, UR4, -R0.reuse ;  /* 0x00000004c3037c23 */ /* 0x100fe20008010800 */
[----:B------:R-:W-:Y:S01]  /*6df0*/  FFMA.FTZ R35, R68, UR4, -R0 ;  /* 0x0000000444237c23 */ /* 0x000fe20008010800 */
[----:B--2---:R-:W-:Y:S01]  /*6e00*/  MOV R113, R114 ;  /* 0x0000007200717202 */ /* 0x004fe20000000f00 */
[----:B------:R-:W-:Y:S02]  /*6e10*/  IMAD.MOV.U32 R114, RZ, RZ, R120 ;  /* 0x000000ffff727224 */ /* 0x000fe400078e0078 */
[----:B------:R-:W-:Y:S02]  /*6e20*/  IMAD.MOV.U32 R120, RZ, RZ, R249 ;  /* 0x000000ffff787224 */ /* 0x000fe400078e00f9 */
[----:B------:R-:W2:Y:S01]  /*6e30*/  LDL.LU R249, [R1+0x8c] ;  /* 0x00008c0001f97983 */ /* 0x000ea20000300800 */
[----:B------:R-:W-:Y:S01]  /*6e40*/  IMAD.MOV.U32 R110, RZ, RZ, R113 ;  /* 0x000000ffff6e7224 */ /* 0x000fe200078e0071 */
[----:B------:R-:W-:Y:S01]  /*6e50*/  MOV R113, R114 ;  /* 0x0000007200717202 */ /* 0x000fe20000000f00 */
[----:B------:R-:W-:Y:S01]  /*6e60*/  IMAD.MOV.U32 R196, RZ, RZ, R120 ;  /* 0x000000ffffc47224 */ /* 0x000fe200078e0078 */
[----:B------:R1:W-:Y:S01]  /*6e70*/  MUFU.EX2 R114, R2 ;  /* 0x0000000200727308 */ /* 0x0003e20000000800 */
[----:B------:R-:W-:Y:S01]  /*6e80*/  IMAD.MOV.U32 R193, RZ, RZ, R110 ;  /* 0x000000ffffc17224 */ /* 0x000fe200078e006e */
[----:B------:R-:W-:Y:S01]  /*6e90*/  MOV R194, R113 ;  /* 0x0000007100c27202 */ /* 0x000fe20000000f00 */
[----:B------:R-:W4:Y:S02]  /*6ea0*/  LDL.LU R245, [R1+0x88] ;  /* 0x0000880001f57983 */ /* 0x000f240000300800 */
[----:B------:R-:W-:Y:S01]  /*6eb0*/  IMAD.MOV.U32 R136, RZ, RZ, R193 ;  /* 0x000000ffff887224 */ /* 0x000fe200078e00c1 */
[----:B------:R-:W-:Y:S01]  /*6ec0*/  MOV R195, R194 ;  /* 0x000000c200c37202 */ /* 0x000fe20000000f00 */
[----:B------:R-:W-:-:S02]  /*6ed0*/  IMAD.MOV.U32 R193, RZ, RZ, R196 ;  /* 0x000000ffffc17224 */ /* 0x000fc400078e00c4 */
[--C-:B------:R-:W-:Y:S01]  /*6ee0*/  FFMA.FTZ R0, R136, UR4, -R5.reuse ;  /* 0x0000000488007c23 */ /* 0x100fe20008010805 */
[----:B-1----:R-:W-:Y:S01]  /*6ef0*/  FFMA.FTZ R2, R108, UR4, -R5 ;  /* 0x000000046c027c23 */ /* 0x002fe20008010805 */
[----:B------:R-:W-:Y:S01]  /*6f00*/  IMAD.MOV.U32 R108, RZ, RZ, R138 ;  /* 0x000000ffff6c7224 */ /* 0x000fe200078e008a */
[----:B------:R-:W-:Y:S01]  /*6f10*/  MOV R138, R139 ;  /* 0x0000008b008a7202 */ /* 0x000fe20000000f00 */
[----:B------:R-:W-:Y:S02]  /*6f20*/  IMAD.MOV.U32 R136, RZ, RZ, R195 ;  /* 0x000000ffff887224 */ /* 0x000fe400078e00c3 */
[----:B------:R-:W-:Y:S01]  /*6f30*/  IMAD.MOV.U32 R194, RZ, RZ, R108 ;  /* 0x000000ffffc27224 */ /* 0x000fe200078e006c */
[----:B------:R-:W-:Y:S01]  /*6f40*/  MOV R196, R138 ;  /* 0x0000008a00c47202 */ /* 0x000fe20000000f00 */
[----:B------:R-:W-:Y:S01]  /*6f50*/  IMAD.MOV.U32 R138, RZ, RZ, R186 ;  /* 0x000000ffff8a7224 */ /* 0x000fe200078e00ba */
[----:B------:R-:W-:Y:S01]  /*6f60*/  MOV R195, R193 ;  /* 0x000000c100c37202 */ /* 0x000fe20000000f00 */
[----:B------:R-:W-:Y:S01]  /*6f70*/  IMAD.MOV.U32 R186, RZ, RZ, R187 ;  /* 0x000000ffffba7224 */ /* 0x000fe200078e00bb */
[----:B------:R-:W-:Y:S01]  /*6f80*/  MOV R187, R185 ;  /* 0x000000b900bb7202 */ /* 0x000fe20000000f00 */
[----:B------:R-:W-:-:S02]  /*6f90*/  IMAD.MOV.U32 R193, RZ, RZ, R194 ;  /* 0x000000ffffc17224 */ /* 0x000fc400078e00c2 */
[----:B------:R-:W-:Y:S01]  /*6fa0*/  IMAD.MOV.U32 R194, RZ, RZ, R196 ;  /* 0x000000ffffc27224 */ /* 0x000fe200078e00c4 */
[----:B------:R-:W-:Y:S01]  /*6fb0*/  MOV R196, R138 ;  /* 0x0000008a00c47202 */ /* 0x000fe20000000f00 */
[----:B------:R-:W-:Y:S02]  /*6fc0*/  IMAD.MOV.U32 R185, RZ, RZ, R10 ;  /* 0x000000ffffb97224 */ /* 0x000fe400078e000a */
[----:B------:R-:W-:Y:S02]  /*6fd0*/  IMAD.MOV.U32 R138, RZ, RZ, R186 ;  /* 0x000000ffff8a7224 */ /* 0x000fe400078e00ba */
[----:B------:R-:W-:Y:S01]  /*6fe0*/  IMAD.MOV.U32 R10, RZ, RZ, R9 ;  /* 0x000000ffff0a7224 */ /* 0x000fe200078e0009 */
[----:B------:R-:W-:Y:S01]  /*6ff0*/  MOV R9, R156 ;  /* 0x0000009c00097202 */ /* 0x000fe20000000f00 */
[----:B------:R-:W-:Y:S02]  /*7000*/  IMAD.MOV.U32 R186, RZ, RZ, R187 ;  /* 0x000000ffffba7224 */ /* 0x000fe400078e00bb */
[----:B------:R-:W-:-:S02]  /*7010*/  IMAD.MOV.U32 R199, RZ, RZ, R136 ;  /* 0x000000ffffc77224 */ /* 0x000fc400078e0088 */
[----:B------:R-:W-:Y:S01]  /*7020*/  IMAD.MOV.U32 R136, RZ, RZ, R195 ;  /* 0x000000ffff887224 */ /* 0x000fe200078e00c3 */
[----:B------:R-:W-:Y:S01]  /*7030*/  MOV R195, R193 ;  /* 0x000000c100c37202 */ /* 0x000fe20000000f00 */
[----:B------:R-:W-:Y:S01]  /*7040*/  IMAD.MOV.U32 R193, RZ, RZ, R194 ;  /* 0x000000ffffc17224 */ /* 0x000fe200078e00c2 */
[----:B------:R-:W-:Y:S01]  /*7050*/  MOV R187, R10 ;  /* 0x0000000a00bb7202 */ /* 0x000fe20000000f00 */
[----:B------:R-:W-:Y:S02]  /*7060*/  IMAD.MOV.U32 R156, RZ, RZ, R247 ;  /* 0x000000ffff9c7224 */ /* 0x000fe400078e00f7 */
[----:B------:R-:W-:Y:S01]  /*7070*/  IMAD.MOV.U32 R194, RZ, RZ, R138 ;  /* 0x000000ffffc27224 */ /* 0x000fe200078e008a */
[----:B------:R-:W4:Y:S01]  /*7080*/  LDL.LU R247, [R1+0x84] ;  /* 0x0000840001f77983 */ /* 0x000f220000300800 */
[----:B------:R-:W-:Y:S01]  /*7090*/  MOV R138, R186 ;  /* 0x000000ba008a7202 */ /* 0x000fe20000000f00 */
[----:B------:R-:W-:Y:S02]  /*70a0*/  IMAD.MOV.U32 R186, RZ, RZ, R9 ;  /* 0x000000ffffba7224 */ /* 0x000fe400078e0009 */
[----:B------:R-:W4:Y:S04]  /*70b0*/  LDL.LU R10, [R1+0x4] ;  /* 0x00000400010a7983 */ /* 0x000f280000300800 */
[----:B------:R-:W4:Y:S01]  /*70c0*/  LDL.LU R9, [R1+0x24] ;  /* 0x0000240001097983 */ /* 0x000f220000300800 */
[----:B------:R-:W-:Y:S01]  /*70d0*/  MUFU.EX2 R120, R2 ;  /* 0x0000000200787308 */ /* 0x000fe20000000800 */
[----:B------:R-:W-:Y:S01]  /*70e0*/  FADD.FTZ R11, R11, R193 ;  /* 0x000000c10b0b7221 */ /* 0x000fe20000010000 */
[----:B------:R-:W-:Y:S01]  /*70f0*/  IMAD.MOV.U32 R54, RZ, RZ, R186 ;  /* 0x000000ffff367224 */ /* 0x000fe200078e00ba */
[----:B------:R-:W-:Y:S01]  /*7100*/  MOV R55, R156 ;  /* 0x0000009c00377202 */ /* 0x000fe20000000f00 */
[----:B------:R-:W-:-:S02]  /*7110*/  IMAD.MOV.U32 R139, RZ, RZ, R70 ;  /* 0x000000ffff8b7224 */ /* 0x000fc400078e0046 */
[----:B------:R-:W-:Y:S02]  /*7120*/  IMAD.MOV.U32 R58, RZ, RZ, R166 ;  /* 0x000000ffff3a7224 */ /* 0x000fe400078e00a6 */
[----:B------:R1:W-:Y:S01]  /*7130*/  MUFU.EX2 R75, R0 ;  /* 0x00000000004b7308 */ /* 0x0003e20000000800 */
[----:B------:R-:W-:Y:S02]  /*7140*/  IMAD.MOV.U32 R178, RZ, RZ, R175 ;  /* 0x000000ffffb27224 */ /* 0x000fe400078e00af */
[----:B------:R-:W-:Y:S01]  /*7150*/  FFMA.FTZ R8, R199, UR4, -R5 ;  /* 0x00000004c7087c23 */ /* 0x000fe20008010805 */
[----:B------:R-:W-:Y:S01]  /*7160*/  MOV R199, R159 ;  /* 0x0000009f00c77202 */ /* 0x000fe20000000f00 */
[----:B------:R-:W-:-:S03]  /*7170*/  FADD.FTZ R31, R196, R194 ;  /* 0x000000c2c41f7221 */ /* 0x000fc60000010000 */
[----:B------:R3:W3:Y:S01]  /*7180*/  MUFU.EX2 R68, R3 ;  /* 0x0000000300447308 */ /* 0x0006e20000000800 */
[----:B------:R-:W-:Y:S02]  /*7190*/  IMAD.MOV.U32 R193, RZ, RZ, R157 ;  /* 0x000000ffffc17224 */ /* 0x000fe400078e009d */
[----:B-1----:R-:W-:Y:S01]  /*71a0*/  FADD.FTZ R0, R54, R11 ;  /* 0x0000000b36007221 */ /* 0x002fe20000010000 */
[----:B------:R-:W-:Y:S02]  /*71b0*/  IMAD.MOV.U32 R54, RZ, RZ, R55 ;  /* 0x000000ffff367224 */ /* 0x000fe400078e0037 */
[----:B------:R-:W-:Y:S01]  /*71c0*/  IMAD.MOV.U32 R55, RZ, RZ, R56 ;  /* 0x000000ffff377224 */ /* 0x000fe200078e0038 */
[----:B------:R-:W-:Y:S01]  /*71d0*/  MOV R56, R58 ;  /* 0x0000003a00387202 */ /* 0x000fe20000000f00 */
[----:B------:R-:W-:Y:S01]  /*71e0*/  IMAD.MOV.U32 R58, RZ, RZ, R180 ;  /* 0x000000ffff3a7224 */ /* 0x000fe200078e00b4 */
[----:B------:R-:W-:Y:S01]  /*71f0*/  MOV R180, R178 ;  /* 0x000000b200b47202 */ /* 0x000fe20000000f00 */
[----:B------:R-:W-:-:S02]  /*7200*/  IMAD.MOV.U32 R178, RZ, RZ, R177 ;  /* 0x000000ffffb27224 */ /* 0x000fc400078e00b1 */
[----:B---3--:R-:W-:Y:S01]  /*7210*/  FFMA.FTZ R3, R195, UR4, -R4 ;  /* 0x00000004c3037c23 */ /* 0x008fe20008010804 */
[----:B------:R-:W-:Y:S01]  /*7220*/  IMAD.MOV.U32 R195, RZ, RZ, R158 ;  /* 0x000000ffffc37224 */ /* 0x000fe200078e009e */
[----:B------:R-:W-:Y:S01]  /*7230*/  MOV R177, R176 ;  /* 0x000000b000b17202 */ /* 0x000fe20000000f00 */
[----:B------:R-:W-:Y:S02]  /*7240*/  IMAD.MOV.U32 R176, RZ, RZ, R197 ;  /* 0x000000ffffb07224 */ /* 0x000fe400078e00c5 */
        /* <DEDUP_REMOVED lines=20> */
[----:B------:R-:W-:Y:S01]  /*7390*/  FFMA.FTZ R28, R136, UR4, -R4 ;  /* 0x00000004881c7c23 */ /* 0x000fe20008010804 */
[----:B------:R-:W-:Y:S01]  /*73a0*/  IMAD.MOV.U32 R183, RZ, RZ, R184 ;  /* 0x000000ffffb77224 */ /* 0x000fe200078e00b8 */
[----:B------:R1:W-:Y:S01]  /*73b0*/  MUFU.EX2 R58, R8 ;  /* 0x00000008003a7308 */ /* 0x0003e20000000800 */
[----:B------:R-:W-:Y:S01]  /*73c0*/  FADD.FTZ R32, R53, R11 ;  /* 0x0000000b35207221 */ /* 0x000fe20000010000 */
[----:B------:R-:W-:Y:S01]  /*73d0*/  MOV R184, R182 ;  /* 0x000000b600b87202 */ /* 0x000fe20000000f00 */
[----:B------:R-:W-:Y:S01]  /*73e0*/  IMAD.MOV.U32 R182, RZ, RZ, R181 ;  /* 0x000000ffffb67224 */ /* 0x000fe200078e00b5 */
[----:B------:R-:W-:-:S02]  /*73f0*/  F2FP.BF16.F32.PACK_AB R11, R68, R121 ;  /* 0x00000079440b723e */ /* 0x000fc400000010ff */
[----:B------:R-:W-:Y:S01]  /*7400*/  MOV R181, R179 ;  /* 0x000000b300b57202 */ /* 0x000fe20000000f00 */
[----:B------:R-:W-:Y:S01]  /*7410*/  IMAD.MOV.U32 R179, RZ, RZ, R168 ;  /* 0x000000ffffb37224 */ /* 0x000fe200078e00a8 */
[----:B------:R-:W-:Y:S01]  /*7420*/  MOV R168, R169 ;  /* 0x000000a900a87202 */ /* 0x000fe20000000f00 */
[----:B------:R-:W-:Y:S01]  /*7430*/  IMAD.MOV.U32 R169, RZ, RZ, R170 ;  /* 0x000000ffffa97224 */ /* 0x000fe200078e00aa */
[----:B------:R-:W-:Y:S02]  /*7440*/  MOV R170, R171 ;  /* 0x000000ab00aa7202 */ /* 0x000fe40000000f00 */
[----:B-1----:R-:W-:Y:S01]  /*7450*/  F2FP.BF16.F32.PACK_AB R8, R123, R122 ;  /* 0x0000007a7b08723e */ /* 0x002fe200000010ff */
[----:B------:R-:W-:Y:S01]  /*7460*/  IMAD.MOV.U32 R171, RZ, RZ, R163 ;  /* 0x000000ffffab7224 */ /* 0x000fe200078e00a3 */
[----:B------:R-:W-:Y:S02]  /*7470*/  MOV R163, R74 ;  /* 0x0000004a00a37202 */ /* 0x000fe40000000f00 */
[----:B------:R1:W5:Y:S01]  /*7480*/  LDL.LU R74, [R1+0x80] ;  /* 0x00008000014a7983 */ /* 0x0003620000300800 */
[----:B------:R-:W-:Y:S03]  /*7490*/  HMMA.16816.F32.BF16 R40, R12, R26, R40 ;  /* 0x0000001a0c28723c */ /* 0x000fe60000041828 */
[----:B------:R-:W3:Y:S04]  /*74a0*/  LDSM.16.MT88.4 R24, [R135+0xb000] ;  /* 0x00b000008718783b */ /* 0x000ee80000004200 */
[----:B------:R-:W1:Y:S01]  /*74b0*/  LDSM.16.MT88.4 R12, [R225+0xb000] ;  /* 0x00b00000e10c783b */ /* 0x000e620000004200 */
[----:B--2---:R-:W-:-:S04]  /*74c0*/  FFMA.FTZ R2, R249, UR4, -R5 ;  /* 0x00000004f9027c23 */ /* 0x004fc80008010805 */
[----:B------:R2:W-:Y:S02]  /*74d0*/  MUFU.EX2 R113, R2 ;  /* 0x0000000200717308 */ /* 0x0005e40000000800 */
[----:B--2---:R-:W-:-:S06]  /*74e0*/  FFMA.FTZ R2, R190, UR4, -R4 ;  /* 0x00000004be027c23 */ /* 0x004fcc0008010804 */
[----:B------:R4:W-:Y:S02]  /*74f0*/  MUFU.EX2 R110, R2 ;  /* 0x00000002006e7308 */ /* 0x0009e40000000800 */
[----:B----4-:R-:W-:-:S06]  /*7500*/  FFMA.FTZ R2, R191, UR4, -R4 ;  /* 0x00000004bf027c23 */ /* 0x010fcc0008010804 */
[----:B------:R2:W4:Y:S02]  /*7510*/  MUFU.EX2 R109, R2 ;  /* 0x00000002006d7308 */ /* 0x0005240000000800 */
[----:B--2---:R-:W-:-:S06]  /*7520*/  FFMA.FTZ R2, R192, UR4, -R4 ;  /* 0x00000004c0027c23 */ /* 0x004fcc0008010804 */
[----:B------:R2:W-:Y:S01]  /*7530*/  MUFU.EX2 R70, R2 ;  /* 0x0000000200467308 */ /* 0x0005e20000000800 */
[--C-:B------:R-:W-:Y:S01]  /*7540*/  FFMA.FTZ R10, R10, UR4, -R5.reuse ;  /* 0x000000040a0a7c23 */ /* 0x100fe20008010805 */
[----:B------:R-:W-:Y:S01]  /*7550*/  FFMA.FTZ R9, R9, UR4, -R5 ;  /* 0x0000000409097c23 */ /* 0x000fe20008010805 */
[----:B--2---:R-:W-:-:S05]  /*7560*/  FFMA.FTZ R2, R245, UR4, -R4 ;  /* 0x00000004f5027c23 */ /* 0x004fca0008010804 */
[----:B------:R2:W3:Y:S01]  /*7570*/  MUFU.EX2 R108, R2 ;  /* 0x00000002006c7308 */ /* 0x0004e20000000800 */
[----:B----4-:R-:W-:-:S07]  /*7580*/  F2FP.BF16.F32.PACK_AB R5, R109, R110 ;  /* 0x0000006e6d05723e */ /* 0x010fce00000010ff */
[----:B------:R4:W-:Y:S01]  /*7590*/  MUFU.EX2 R71, R10 ;  /* 0x0000000a00477308 */ /* 0x0009e20000000800 */
[----:B------:R-:W-:-:S07]  /*75a0*/  F2FP.BF16.F32.PACK_AB R6, R113, R120 ;  /* 0x000000787106723e */ /* 0x000fce00000010ff */
[----:B------:R1:W-:Y:S01]  /*75b0*/  MUFU.EX2 R59, R9 ;  /* 0x00000009003b7308 */ /* 0x0003e20000000800 */
[----:B--2---:R-:W-:Y:S01]  /*75c0*/  FFMA.FTZ R2, R247, UR4, -R4 ;  /* 0x00000004f7027c23 */ /* 0x004fe20008010804 */
[----:B------:R-:W-:Y:S02]  /*75d0*/  F2FP.BF16.F32.PACK_AB R4, R114, R111 ;  /* 0x0000006f7204723e */ /* 0x000fe400000010ff */
[----:B---3--:R-:W-:Y:S01]  /*75e0*/  F2FP.BF16.F32.PACK_AB R7, R108, R70 ;  /* 0x000000466c07723e */ /* 0x008fe200000010ff */
[----:B----4-:R-:W-:-:S04]  /*75f0*/  FADD.FTZ R10, R54, R31 ;  /* 0x0000001f360a7221 */ /* 0x010fc80000010000 */
[----:B------:R-:W-:Y:S01]  /*7600*/  FADD.FTZ R31, R52, R10 ;  /* 0x0000000a341f7221 */ /* 0x000fe20000010000 */
[----:B-1----:R-:W-:Y:S01]  /*7610*/  FADD.FTZ R9, R155, R30 ;  /* 0x0000001e9b097221 */ /* 0x002fe20000010000 */
[----:B------:R-:W-:-:S03]  /*7620*/  F2FP.BF16.F32.PACK_AB R10, R125, R124 ;  /* 0x0000007c7d0a723e */ /* 0x000fc600000010ff */
[----:B------:R-:W-:Y:S01]  /*7630*/  FADD.FTZ R30, R154, R9 ;  /* 0x000000099a1e7221 */ /* 0x000fe20000010000 */
[----:B------:R-:W-:Y:S01]  /*7640*/  F2FP.BF16.F32.PACK_AB R9, R115, R112 ;  /* 0x000000707309723e */ /* 0x000fe200000010ff */
[-C--:B------:R-:W-:Y:S06]  /*7650*/  HMMA.16816.F32.BF16 R156, R4, R20.reuse, R92 ;  /* 0x00000014049c723c */ /* 0x080fec000004185c */
[----:B------:R-:W-:Y:S01]  /*7660*/  HMMA.16816.F32.BF16 R80, R8, R20, R80 ;  /* 0x000000140850723c */ /* 0x000fe20000041850 */
[----:B------:R1:W-:Y:S02]  /*7670*/  MUFU.EX2 R21, R3 ;  /* 0x0000000300157308 */ /* 0x0003e40000000800 */
[----:B-1----:R-:W-:-:S02]  /*7680*/  FADD.FTZ R3, R230, R30 ;  /* 0x0000001ee6037221 */ /* 0x002fc40000010000 */
[----:B------:R-:W2:Y:S01]  /*7690*/  LDL.LU R230, [R1+0x7c] ;  /* 0x00007c0001e67983 */ /* 0x000ea20000300800 */
        /* <DEDUP_REMOVED lines=14> */
[C---:B------:R-:W-:Y:S01]  /*7780*/  HMMA.16816.F32.BF16 R148, R4.reuse, R26, R104 ;  /* 0x0000001a0494723c */ /* 0x040fe20000041868 */
[----:B------:R-:W-:Y:S01]  /*7790*/  IMAD.MOV.U32 R188, RZ, RZ, R185 ;  /* 0x000000ffffbc7224 */ /* 0x000fe200078e00b9 */
[----:B------:R-:W-:Y:S01]  /*77a0*/  MOV R186, R183 ;  /* 0x000000b700ba7202 */ /* 0x000fe20000000f00 */
[----:B------:R-:W-:Y:S01]  /*77b0*/  IMAD.MOV.U32 R187, RZ, RZ, R184 ;  /* 0x000000ffffbb7224 */ /* 0x000fe200078e00b8 */
[----:B------:R-:W-:Y:S01]  /*77c0*/  MOV R185, R182 ;  /* 0x000000b600b97202 */ /* 0x000fe20000000f00 */
[----:B------:R-:W-:Y:S01]  /*77d0*/  IMAD.MOV.U32 R184, RZ, RZ, R181 ;  /* 0x000000ffffb87224 */ /* 0x000fe200078e00b5 */
[C---:B------:R-:W-:Y:S01]  /*77e0*/  HMMA.16816.F32.BF16 R136, R4.reuse, R24, R116 ;  /* 0x000000180488723c */ /* 0x040fe20000041874 */
        /* <DEDUP_REMOVED lines=15> */
[----:B------:R-:W-:Y:S01]  /*78e0*/  HMMA.16816.F32.BF16 R164, R4, R22, R88 ;  /* 0x0000001604a4723c */ /* 0x000fe20000041858 */
[----:B------:R-:W-:Y:S01]  /*78f0*/  IMAD.MOV.U32 R117, RZ, RZ, R162 ;  /* 0x000000ffff757224 */ /* 0x000fe200078e00a2 */
[----:B------:R-:W-:Y:S01]  /*7900*/  MOV R246, R193 ;  /* 0x000000c100f67202 */ /* 0x000fe20000000f00 */
[----:B------:R-:W-:-:S03]  /*7910*/  IMAD.MOV.U32 R119, RZ, RZ, R194 ;  /* 0x000000ffff777224 */ /* 0x000fc600078e00c2 */
[----:B------:R-:W-:Y:S01]  /*7920*/  HMMA.16816.F32.BF16 R172, R4, R16, R76 ;  /* 0x0000001004ac723c */ /* 0x000fe2000004184c */
[----:B------:R-:W-:-:S05]  /*7930*/  IMAD.MOV.U32 R247, RZ, RZ, R195 ;  /* 0x000000fffff77224 */ /* 0x000fca00078e00c3 */
[C---:B------:R-:W-:Y:S06]  /*7940*/  HMMA.16816.F32.BF16 R180, R4.reuse, R18, R64 ;  /* 0x0000001204b4723c */ /* 0x040fec0000041840 */
[C---:B------:R-:W-:Y:S06]  /*7950*/  HMMA.16816.F32.BF16 R184, R4.reuse, R12, R60 ;  /* 0x0000000c04b8723c */ /* 0x040fec000004183c */
[----:B------:R-:W-:Y:S07]  /*7960*/  HMMA.16816.F32.BF16 R52, R4, R14, R96 ;  /* 0x0000000e0434723c */ /* 0x000fee0000041860 */
        /* <DEDUP_REMOVED lines=8> */
[----:B------:R-:W-:-:S02]  /*79f0*/  IMAD.MOV.U32 R119, RZ, RZ, R246 ;  /* 0x000000ffff777224 */ /* 0x000fc400078e00f6 */
        /* <DEDUP_REMOVED lines=11> */
[----:B------:R-:W-:-:S02]  /*7ab0*/  MOV R245, R56 ;  /* 0x0000003800f57202 */ /* 0x000fc40000000f00 */
[----:B------:R-:W-:Y:S01]  /*7ac0*/  MOV R191, R233 ;  /* 0x000000e900bf7202 */ /* 0x000fe20000000f00 */
[----:B------:R1:W-:Y:S01]  /*7ad0*/  MUFU.EX2 R56, R2 ;  /* 0x0000000200387308 */ /* 0x0003e20000000800 */
[----:B------:R-:W-:Y:S01]  /*7ae0*/  MOV R195, R169 ;  /* 0x000000a900c37202 */ /* 0x000fe20000000f00 */
[----:B------:R-:W-:Y:S01]  /*7af0*/  IMAD.MOV.U32 R193, RZ, RZ, R168 ;  /* 0x000000ffffc17224 */ /* 0x000fe200078e00a8 */
[----:B------:R-:W-:Y:S01]  /*7b00*/  MOV R246, R247 ;  /* 0x000000f700f67202 */ /* 0x000fe20000000f00 */
[----:B------:R-:W-:Y:S01]  /*7b10*/  IMAD.MOV.U32 R247, RZ, RZ, R189 ;  /* 0x000000fffff77224 */ /* 0x000fe200078e00bd */
[----:B------:R-:W-:Y:S01]  /*7b20*/  MOV R189, R192 ;  /* 0x000000c000bd7202 */ /* 0x000fe20000000f00 */
[----:B------:R-:W-:Y:S01]  /*7b30*/  IMAD.MOV.U32 R93, RZ, RZ, R116 ;  /* 0x000000ffff5d7224 */ /* 0x000fe200078e0074 */
[----:B------:R-:W-:Y:S01]  /*7b40*/  MOV R95, R107 ;  /* 0x0000006b005f7202 */ /* 0x000fe20000000f00 */
[----:B------:R-:W-:Y:S02]  /*7b50*/  IMAD.MOV.U32 R94, RZ, RZ, R118 ;  /* 0x000000ffff5e7224 */ /* 0x000fe400078e0076 */
[----:B------:R-:W-:Y:S01]  /*7b60*/  IMAD.MOV.U32 R192, RZ, RZ, R191 ;  /* 0x000000ffffc07224 */ /* 0x000fe200078e00bf */
[----:B------:R-:W-:Y:S01]  /*7b70*/  MOV R191, R195 ;  /* 0x000000c300bf7202 */ /* 0x000fe20000000f00 */
[----:B------:R-:W-:-:S02]  /*7b80*/  IMAD.MOV.U32 R104, RZ, RZ, R106 ;  /* 0x000000ffff687224 */ /* 0x000fc400078e006a */
[----:B-1----:R-:W-:Y:S01]  /*7b90*/  FADD.FTZ R2, R240, R31 ;  /* 0x0000001ff0027221 */ /* 0x002fe20000010000 */
[----:B------:R-:W-:Y:S01]  /*7ba0*/  FADD.FTZ R0, R234, R32 ;  /* 0x00000020ea007221 */ /* 0x000fe20000010000 */
[----:B------:R-:W-:Y:S01]  /*7bb0*/  IMAD.MOV.U32 R195, RZ, RZ, R193 ;  /* 0x000000ffffc37224 */ /* 0x000fe200078e00c1 */
[----:B------:R-:W-:Y:S01]  /*7bc0*/  MOV R194, R171 ;  /* 0x000000ab00c27202 */ /* 0x000fe20000000f00 */
[----:B------:R-:W-:Y:S01]  /*7bd0*/  FADD.FTZ R5, R105, R2 ;  /* 0x0000000269057221 */ /* 0x000fe20000010000 */
[----:B------:R-:W-:Y:S01]  /*7be0*/  FADD.FTZ R2, R93, R4 ;  /* 0x000000045d027221 */ /* 0x000fe20000010000 */
[----:B------:R-:W-:Y:S02]  /*7bf0*/  IMAD.MOV.U32 R93, RZ, RZ, R94 ;  /* 0x000000ffff5d7224 */ /* 0x000fe400078e005e */
[----:B------:R-:W-:Y:S01]  /*7c00*/  FADD.FTZ R6, R232, R3 ;  /* 0x00000003e8067221 */ /* 0x000fe20000010000 */
[----:B------:R-:W-:Y:S01]  /*7c10*/  MOV R193, R231 ;  /* 0x000000e700c17202 */ /* 0x000fe20000000f00 */
        /* <DEDUP_REMOVED lines=14> */
[----:B------:R-:W-:Y:S01]  /*7d00*/  FADD.FTZ R4, R94, R5 ;  /* 0x000000055e047221 */ /* 0x000fe20000010000 */
[----:B------:R-:W-:Y:S01]  /*7d10*/  FADD.FTZ R3, R95, R3 ;  /* 0x000000035f037221 */ /* 0x000fe20000010000 */
[----:B------:R-:W-:Y:S01]  /*7d20*/  FADD.FTZ R5, R104, R2 ;  /* 0x0000000268057221 */ /* 0x000fe20000010000 */
[----:B------:R-:W-:Y:S01]  /*7d30*/  IMAD.MOV.U32 R78, RZ, RZ, R116 ;  /* 0x000000ffff4e7224 */ /* 0x000fe200078e0074 */
        /* <DEDUP_REMOVED lines=9> */
[----:B------:R-:W-:Y:S01]  /*7dd0*/  FADD.FTZ R3, R78, R5 ;  /* 0x000000054e037221 */ /* 0x000fe20000010000 */
        /* <DEDUP_REMOVED lines=9> */
[----:B------:R-:W-:Y:S01]  /*7e70*/  MOV R171, R161 ;  /* 0x000000a100ab7202 */ /* 0x000fe20000000f00 */
[----:B------:R-:W-:Y:S01]  /*7e80*/  FADD.FTZ R3, R90, R3 ;  /* 0x000000035a037221 */ /* 0x000fe20000010000 */
[----:B------:R-:W-:Y:S01]  /*7e90*/  IMAD.MOV.U32 R95, RZ, RZ, R188 ;  /* 0x000000ffff5f7224 */ /* 0x000fe200078e00bc */
[----:B------:R-:W-:Y:S01]  /*7ea0*/  MOV R104, R168 ;  /* 0x000000a800687202 */ /* 0x000fe20000000f00 */
[----:B------:R-:W-:Y:S01]  /*7eb0*/  FADD.FTZ R2, R91, R2 ;  /* 0x000000025b027221 */ /* 0x000fe20000010000 */
[----:B------:R-:W-:Y:S01]  /*7ec0*/  FADD.FTZ R0, R92, R0 ;  /* 0x000000005c007221 */ /* 0x000fe20000010000 */
[----:B------:R-:W-:Y:S01]  /*7ed0*/  MOV R191, R228 ;  /* 0x000000e400bf7202 */ /* 0x000fe20000000f00 */
[----:B------:R-:W-:Y:S01]  /*7ee0*/  IMAD.MOV.U32 R105, RZ, RZ, R169 ;  /* 0x000000ffff697224 */ /* 0x000fe200078e00a9 */
[----:B------:R-:W-:Y:S01]  /*7ef0*/  MOV R106, R170 ;  /* 0x000000aa006a7202 */ /* 0x000fe20000000f00 */
[----:B------:R-:W-:Y:S01]  /*7f00*/  FADD.FTZ R4, R93, R4 ;  /* 0x000000045d047221 */ /* 0x000fe20000010000 */
[----:B------:R-:W-:Y:S01]  /*7f10*/  FADD.FTZ R5, R94, R3 ;  /* 0x000000035e057221 */ /* 0x000fe20000010000 */
[----:B------:R-:W-:Y:S01]  /*7f20*/  IMAD.MOV.U32 R107, RZ, RZ, R171 ;  /* 0x000000ffff6b7224 */ /* 0x000fe200078e00ab */
[----:B------:R-:W-:Y:S01]  /*7f30*/  MOV R116, R152 ;  /* 0x0000009800747202 */ /* 0x000fe20000000f00 */
[----:B------:R-:W-:Y:S01]  /*7f40*/  FADD.FTZ R3, R95, R2 ;  /* 0x000000025f037221 */ /* 0x000fe20000010000 */
[----:B------:R-:W-:Y:S01]  /*7f50*/  FADD.FTZ R2, R104, R0 ;  /* 0x0000000068027221 */ /* 0x000fe20000010000 */
[----:B------:R-:W-:-:S02]  /*7f60*/  IMAD.MOV.U32 R117, RZ, RZ, R153 ;  /* 0x000000ffff757224 */ /* 0x000fc400078e0099 */
[----:B------:R-:W-:Y:S01]  /*7f70*/  FADD.FTZ R0, R105, R4 ;  /* 0x0000000469007221 */ /* 0x000fe20000010000 */
[----:B------:R-:W-:Y:S02]  /*7f80*/  IMAD.MOV.U32 R118, RZ, RZ, R191 ;  /* 0x000000ffff767224 */ /* 0x000fe400078e00bf */
[----:B------:R-:W-:Y:S01]  /*7f90*/  FADD.FTZ R4, R106, R5 ;  /* 0x000000056a047221 */ /* 0x000fe20000010000 */
[----:B------:R-:W-:Y:S02]  /*7fa0*/  IMAD.MOV.U32 R119, RZ, RZ, R192 ;  /* 0x000000ffff777224 */ /* 0x000fe400078e00c0 */
[----:B------:R-:W-:Y:S01]  /*7fb0*/  FADD.FTZ R3, R107, R3 ;  /* 0x000000036b037221 */ /* 0x000fe20000010000 */
[----:B------:R-:W-:Y:S01]  /*7fc0*/  FADD.FTZ R2, R116, R2 ;  /* 0x0000000274027221 */ /* 0x000fe20000010000 */
[----:B------:R-:W-:Y:S01]  /*7fd0*/  FADD.FTZ R0, R117, R0 ;  /* 0x0000000075007221 */ /* 0x000fe20000010000 */
[----:B------:R-:W-:Y:S01]  /*7fe0*/  FADD.FTZ R4, R118, R4 ;  /* 0x0000000476047221 */ /* 0x000fe20000010000 */
[----:B------:R-:W-:Y:S01]  /*7ff0*/  FADD.FTZ R3, R119, R3 ;  /* 0x0000000377037221 */ /* 0x000fe20000010000 */
[----:B------:R-:W-:-:S02]  /*8000*/  IMAD.MOV.U32 R249, RZ, RZ, R178 ;  /* 0x000000fffff97224 */ /* 0x000fc400078e00b2 */
[----:B------:R-:W-:Y:S01]  /*8010*/  FADD.FTZ R2, R246, R2 ;  /* 0x00000002f6027221 */ /* 0x000fe20000010000 */
[----:B------:R-:W-:Y:S01]  /*8020*/  MOV R248, R177 ;  /* 0x000000b100f87202 */ /* 0x000fe20000000f00 */
[----:B------:R-:W-:Y:S01]  /*8030*/  FADD.FTZ R0, R243, R0 ;  /* 0x00000000f3007221 */ /* 0x000fe20000010000 */
[----:B------:R-:W-:Y:S01]  /*8040*/  FADD.FTZ R4, R247, R4 ;  /* 0x00000004f7047221 */ /* 0x000fe20000010000 */
[----:B------:R-:W-:Y:S02]  /*8050*/  IMAD.MOV.U32 R250, RZ, RZ, R176 ;  /* 0x000000fffffa7224 */ /* 0x000fe400078e00b0 */
        /* <DEDUP_REMOVED lines=43> */
[----:B------:R-:W1:Y:S01]  /*8310*/  MUFU.EX2 R20, R33 ;  /* 0x0000002100147308 */ /* 0x000e620000000800 */
[----:B------:R-:W-:Y:S01]  /*8320*/  FADD.FTZ R4, R122, R4 ;  /* 0x000000047a047221 */ /* 0x000fe20000010000 */
[----:B------:R-:W-:Y:S01]  /*8330*/  FADD.FTZ R3, R112, R3 ;  /* 0x0000000370037221 */ /* 0x000fe20000010000 */
[----:B------:R-:W-:Y:S01]  /*8340*/  FADD.FTZ R2, R111, R2 ;  /* 0x000000026f027221 */ /* 0x000fe20000010000 */
[C---:B------:R-:W-:Y:S01]  /*8350*/  HMMA.16816.F32.BF16 R44, R8.reuse, R12, R44 ;  /* 0x0000000c082c723c */ /* 0x040fe2000004182c */
[----:B------:R-:W-:Y:S01]  /*8360*/  FADD.FTZ R0, R110, R0 ;  /* 0x000000006e007221 */ /* 0x000fe20000010000 */
[----:B------:R-:W-:Y:S01]  /*8370*/  FADD.FTZ R4, R123, R4 ;  /* 0x000000047b047221 */ /* 0x000fe20000010000 */
[----:B------:R-:W-:Y:S01]  /*8380*/  FADD.FTZ R3, R115, R3 ;  /* 0x0000000373037221 */ /* 0x000fe20000010000 */
[----:B------:R-:W3:Y:S01]  /*8390*/  MUFU.EX2 R12, R34 ;  /* 0x00000022000c7308 */ /* 0x000ee20000000800 */
[----:B------:R-:W-:Y:S01]  /*83a0*/  FADD.FTZ R2, R114, R2 ;  /* 0x0000000272027221 */ /* 0x000fe20000010000 */
[C---:B------:R-:W-:Y:S01]  /*83b0*/  HMMA.16816.F32.BF16 R140, R8.reuse, R24, R140 ;  /* 0x00000018088c723c */ /* 0x040fe2000004188c */
[----:B------:R-:W-:Y:S01]  /*83c0*/  FADD.FTZ R0, R109, R0 ;  /* 0x000000006d007221 */ /* 0x000fe20000010000 */
[----:B------:R-:W-:Y:S01]  /*83d0*/  FADD.FTZ R4, R124, R4 ;  /* 0x000000047c047221 */ /* 0x000fe20000010000 */
[----:B------:R-:W-:Y:S01]  /*83e0*/  FADD.FTZ R3, R121, R3 ;  /* 0x0000000379037221 */ /* 0x000fe20000010000 */
[----:B------:R-:W4:Y:S02]  /*83f0*/  LDSM.16.MT88.4 R144, [R135+0xb800] ;  /* 0x00b800008790783b */ /* 0x000f240000004200 */
[----:B------:R-:W3:Y:S01]  /*8400*/  MUFU.EX2 R29, R29 ;  /* 0x0000001d001d7308 */ /* 0x000ee20000000800 */
[C---:B------:R-:W-:Y:S01]  /*8410*/  HMMA.16816.F32.BF16 R24, R8.reuse, R26, R100 ;  /* 0x0000001a0818723c */ /* 0x040fe20000041864 */
[----:B------:R-:W-:Y:S01]  /*8420*/  FADD.FTZ R2, R120, R2 ;  /* 0x0000000278027221 */ /* 0x000fe20000010000 */
[----:B------:R-:W2:Y:S04]  /*8430*/  LDSM.16.MT88.4 R160, [R226+0xb800] ;  /* 0x00b80000e2a0783b */ /* 0x000ea80000004200 */
[C---:B------:R-:W-:Y:S01]  /*8440*/  HMMA.16816.F32.BF16 R84, R8.reuse, R22, R84 ;  /* 0x000000160854723c */ /* 0x040fe20000041854 */
[----:B------:R-:W-:Y:S01]  /*8450*/  MUFU.EX2 R28, R28 ;  /* 0x0000001c001c7308 */ /* 0x000fe20000000800 */
[----:B------:R-:W2:Y:S04]  /*8460*/  LDSM.16.MT88.4 R176, [R224+0xb800] ;  /* 0x00b80000e0b0783b */ /* 0x000ea80000004200 */
[----:B------:R-:W-:Y:S01]  /*8470*/  HMMA.16816.F32.BF16 R48, R8, R16, R48 ;  /* 0x000000100830723c */ /* 0x000fe20000041830 */
[----:B------:R-:W-:-:S05]  /*8480*/  FADD.FTZ R0, R70, R0 ;  /* 0x0000000046007221 */ /* 0x000fca0000010000 */
[C---:B------:R-:W-:Y:S01]  /*8490*/  HMMA.16816.F32.BF16 R40, R8.reuse, R18, R40 ;  /* 0x000000120828723c */ /* 0x040fe20000041828 */
[----:B------:R-:W2:Y:S05]  /*84a0*/  LDSM.16.MT88.4 R16, [R225+0xb800] ;  /* 0x00b80000e110783b */ /* 0x000eaa0000004200 */
[----:B------:R-:W-:Y:S01]  /*84b0*/  HMMA.16816.F32.BF16 R36, R8, R14, R36 ;  /* 0x0000000e0824723c */ /* 0x000fe20000041824 */
[----:B------:R-:W4:Y:S01]  /*84c0*/  MUFU.EX2 R8, R35 ;  /* 0x0000002300087308 */ /* 0x000f220000000800 */
[----:B------:R-:W-:Y:S01]  /*84d0*/  FADD.FTZ R4, R125, R4 ;  /* 0x000000047d047221 */ /* 0x000fe20000010000 */
[----:B------:R-:W-:Y:S01]  /*84e0*/  FADD.FTZ R3, R68, R3 ;  /* 0x0000000344037221 */ /* 0x000fe20000010000 */
[----:B------:R-:W-:Y:S01]  /*84f0*/  FADD.FTZ R2, R113, R2 ;  /* 0x0000000271027221 */ /* 0x000fe20000010000 */
[----:B------:R-:W-:-:S04]  /*8500*/  FADD.FTZ R0, R108, R0 ;  /* 0x000000006c007221 */ /* 0x000fc80000010000 */
[----:B------:R-:W4:Y:S01]  /*8510*/  MUFU.EX2 R7, R57 ;  /* 0x0000003900077308 */ /* 0x000f220000000800 */
[----:B------:R-:W-:Y:S01]  /*8520*/  FADD.FTZ R4, R126, R4 ;  /* 0x000000047e047221 */ /* 0x000fe20000010000 */
[----:B-1----:R-:W-:Y:S01]  /*8530*/  FADD.FTZ R3, R20, R3 ;  /* 0x0000000314037221 */ /* 0x002fe20000010000 */
[----:B------:R-:W-:Y:S01]  /*8540*/  FADD.FTZ R2, R75, R2 ;  /* 0x000000024b027221 */ /* 0x000fe20000010000 */
[----:B------:R-:W-:Y:S01]  /*8550*/  FADD.FTZ R0, R56, R0 ;  /* 0x0000000038007221 */ /* 0x000fe20000010000 */
[----:B------:R-:W-:Y:S01]  /*8560*/  FADD.FTZ R4, R128, R4 ;  /* 0x0000000480047221 */ /* 0x000fe20000010000 */
[----:B---3--:R-:W-:Y:S01]  /*8570*/  FADD.FTZ R3, R12, R3 ;  /* 0x000000030c037221 */ /* 0x008fe20000010000 */
[----:B------:R-:W-:Y:S01]  /*8580*/  FADD.FTZ R2, R71, R2 ;  /* 0x0000000247027221 */ /* 0x000fe20000010000 */
[----:B------:R-:W-:Y:S01]  /*8590*/  FADD.FTZ R0, R29, R0 ;  /* 0x000000001d007221 */ /* 0x000fe20000010000 */
[----:B------:R-:W-:Y:S01]  /*85a0*/  FADD.FTZ R4, R129, R4 ;  /* 0x0000000481047221 */ /* 0x000fe20000010000 */
[----:B------:R1:W5:Y:S01]  /*85b0*/  LDL.LU R240, [R1+0x78] ;  /* 0x0000780001f07983 */ /* 0x0003620000300800 */
[----:B----4-:R-:W-:Y:S01]  /*85c0*/  FADD.FTZ R3, R8, R3 ;  /* 0x0000000308037221 */ /* 0x010fe20000010000 */
[----:B------:R-:W-:Y:S01]  /*85d0*/  FADD.FTZ R2, R59, R2 ;  /* 0x000000023b027221 */ /* 0x000fe20000010000 */
[----:B------:R-:W-:Y:S01]  /*85e0*/  FADD.FTZ R0, R28, R0 ;  /* 0x000000001c007221 */ /* 0x000fe20000010000 */
[----:B------:R1:W5:Y:S01]  /*85f0*/  LDL.LU R234, [R1+0x74] ;  /* 0x0000740001ea7983 */ /* 0x0003620000300800 */
[----:B------:R-:W-:-:S03]  /*8600*/  FADD.FTZ R4, R127, R4 ;  /* 0x000000047f047221 */ /* 0x000fc60000010000 */
[----:B------:R1:W5:Y:S01]  /*8610*/  LDL.LU R233, [R1+0x70] ;  /* 0x0000700001e97983 */ /* 0x0003620000300800 */
[----:B------:R-:W-:Y:S01]  /*8620*/  FADD.FTZ R3, R7, R3 ;  /* 0x0000000307037221 */ /* 0x000fe20000010000 */
[----:B------:R-:W-:Y:S02]  /*8630*/  FADD.FTZ R2, R58, R2 ;  /* 0x000000023a027221 */ /* 0x000fe40000010000 */
[----:B------:R1:W5:Y:S01]  /*8640*/  LDL.LU R232, [R1+0x6c] ;  /* 0x00006c0001e87983 */ /* 0x0003620000300800 */
[----:B------:R-:W-:-:S03]  /*8650*/  FADD.FTZ R0, R21, R0 ;  /* 0x0000000015007221 */ /* 0x000fc60000010000 */
[----:B------:R1:W5:Y:S04]  /*8660*/  LDL.LU R231, [R1+0x68] ;  /* 0x0000680001e77983 */ /* 0x0003680000300800 */
[----:B------:R1:W5:Y:S04]  /*8670*/  LDL.LU R229, [R1+0x64] ;  /* 0x0000640001e57983 */ /* 0x0003680000300800 */
[----:B------:R1:W5:Y:S04]  /*8680*/  LDL.LU R228, [R1+0x60] ;  /* 0x0000600001e47983 */ /* 0x0003680000300800 */
[----:B------:R1:W5:Y:S04]  /*8690*/  LDL.LU R227, [R1+0x5c] ;  /* 0x00005c0001e37983 */ /* 0x0003680000300800 */
[----:B------:R1:W-:Y:S04]  /*86a0*/  STL [R1+0x2c], R4 ;  /* 0x00002c0401007387 */ /* 0x0003e80000100800 */
[----:B------:R1:W-:Y:S04]  /*86b0*/  STL [R1+0x30], R3 ;  /* 0x0000300301007387 */ /* 0x0003e80000100800 */
[----:B------:R1:W-:Y:S04]  /*86c0*/  STL [R1+0x34], R2 ;  /* 0x0000340201007387 */ /* 0x0003e80000100800 */
[----:B------:R1:W-:Y:S01]  /*86d0*/  STL [R1+0x38], R0 ;  /* 0x0000380001007387 */ /* 0x0003e20000100800 */
[----:B------:R-:W-:-:S02]  /*86e0*/  F2FP.BF16.F32.PACK_AB R192, R71, R75 ;  /* 0x0000004b47c0723e */ /* 0x000fc400000010ff */
[----:B------:R-:W-:Y:S02]  /*86f0*/  F2FP.BF16.F32.PACK_AB R193, R29, R56 ;  /* 0x000000381dc1723e */ /* 0x000fe400000010ff */
[----:B------:R-:W-:Y:S02]  /*8700*/  F2FP.BF16.F32.PACK_AB R194, R58, R59 ;  /* 0x0000003b3ac2723e */ /* 0x000fe400000010ff */
[----:B------:R-:W-:Y:S02]  /*8710*/  F2FP.BF16.F32.PACK_AB R195, R21, R28 ;  /* 0x0000001c15c3723e */ /* 0x000fe400000010ff */
[----:B------:R-:W-:Y:S02]  /*8720*/  F2FP.BF16.F32.PACK_AB R196, R128, R126 ;  /* 0x0000007e80c4723e */ /* 0x000fe400000010ff */
[----:B------:R-:W-:Y:S02]  /*8730*/  F2FP.BF16.F32.PACK_AB R197, R12, R20 ;  /* 0x000000140cc5723e */ /* 0x000fe400000010ff */
[----:B------:R-:W-:-:S02]  /*8740*/  F2FP.BF16.F32.PACK_AB R198, R127, R129 ;  /* 0x000000817fc6723e */ /* 0x000fc400000010ff */
[----:B------:R-:W-:Y:S01]  /*8750*/  F2FP.BF16.F32.PACK_AB R199, R7, R8 ;  /* 0x0000000807c7723e */ /* 0x000fe200000010ff */
[----:B------:R-:W-:Y:S01]  /*8760*/  HMMA.16816.F32.BF16 R136, R192, R144, R136 ;  /* 0x00000090c088723c */ /* 0x000fe20000041888 */
[----:B--2---:R-:W-:-:S05]  /*8770*/  IADD3 R239, R230, 0x1800, RZ ;  /* 0x00001800e6ef7810 */ /* 0x004fca0007ffe0ff */
[----:B------:R-:W-:Y:S01]  /*8780*/  HMMA.16816.F32.BF16 R148, R192, R146, R148 ;  /* 0x00000092c094723c */ /* 0x000fe20000041894 */
[----:B------:R-:W-:-:S05]  /*8790*/  VIADD R238, R230, 0x2000 ;  /* 0x00002000e6ee7836 */ /* 0x000fca0000000000 */
[----:B------:R-:W-:Y:S01]  /*87a0*/  HMMA.16816.F32.BF16 R156, R192, R160, R156 ;  /* 0x000000a0c09c723c */ /* 0x000fe2000004189c */
[----:B------:R-:W-:-:S05]  /*87b0*/  IADD3 R237, R230, 0x2800, RZ ;  /* 0x00002800e6ed7810 */ /* 0x000fca0007ffe0ff */
[----:B------:R-:W-:Y:S01]  /*87c0*/  HMMA.16816.F32.BF16 R164, R192, R162, R164 ;  /* 0x000000a2c0a4723c */ /* 0x000fe200000418a4 */
[----:B------:R-:W-:-:S05]  /*87d0*/  VIADD R236, R230, 0x3000 ;  /* 0x00003000e6ec7836 */ /* 0x000fca0000000000 */
[----:B------:R-:W-:Y:S01]  /*87e0*/  HMMA.16816.F32.BF16 R172, R192, R176, R172 ;  /* 0x000000b0c0ac723c */ /* 0x000fe200000418ac */
[----:B------:R-:W-:-:S05]  /*87f0*/  IADD3 R235, R230, 0x3800, RZ ;  /* 0x00003800e6eb7810 */ /* 0x000fca0007ffe0ff */
        /* <DEDUP_REMOVED lines=11> */
[----:B------:R-:W-:-:S08]  /*88b0*/  NOP ;  /* 0x0000000000007918 */ /* 0x000fd00000000000 */
[----:B-1----:R-:W-:-:S15]  /*88c0*/  @!P0 BRA `(.L_x_25) ;  /* 0x0000006400448947 */ /* 0x002fde0003800000 */
[----:B------:R-:W2:Y:S01]  /*88d0*/  LDL.LU R252, [R1+0x1c] ;  /* 0x00001c0001fc7983 */ /* 0x000ea20000300800 */
[----:B------:R-:W-:Y:S01]  /*88e0*/  MOV R132, R73 ;  /* 0x0000004900847202 */ /* 0x000fe20000000f00 */
[----:B-----5:R-:W-:Y:S01]  /*88f0*/  IMAD.MOV.U32 R3, RZ, RZ, R74 ;  /* 0x000000ffff037224 */ /* 0x020fe200078e004a */
[----:B------:R-:W-:Y:S01]  /*8900*/  MOV R134, R69 ;  /* 0x0000004500867202 */ /* 0x000fe20000000f00 */
[----:B------:R-:W-:Y:S01]  /*8910*/  IMAD.MOV.U32 R133, RZ, RZ, R72 ;  /* 0x000000ffff857224 */ /* 0x000fe200078e0048 */
[----:B------:R-:W-:Y:S01]  /*8920*/  ULDC UR5, c[0x0][0x39c] ;  /* 0x0000e70000057ab9 */ /* 0x000fe20000000800 */
[----:B------:R-:W-:Y:S01]  /*8930*/  ULDC UR4, c[0x0][0x2ec] ;  /* 0x0000bb0000047ab9 */ /* 0x000fe20000000800 */
[----:B------:R-:W-:Y:S01]  /*8940*/  ULDC.64 UR10, c[0x0][0x220] ;  /* 0x00008800000a7ab9 */ /* 0x000fe20000000a00 */
[----:B------:R-:W-:Y:S01]  /*8950*/  ULDC.64 UR12, c[0x0][0x250] ;  /* 0x00009400000c7ab9 */ /* 0x000fe20000000a00 */
[----:B------:R-:W-:Y:S01]  /*8960*/  ULDC.64 UR6, c[0x0][0x218] ;  /* 0x0000860000067ab9 */ /* 0x000fe20000000a00 */
[----:B------:R-:W-:Y:S01]  /*8970*/  ULDC.64 UR8, c[0x0][0x248] ;  /* 0x0000920000087ab9 */ /* 0x000fe20000000a00 */
[----:B--2---:R-:W-:-:S05]  /*8980*/  IADD3 R0, R252, -0x2, RZ ;  /* 0xfffffffefc007810 */ /* 0x004fca0007ffe0ff */
[----:B------:R1:W-:Y:S01]  /*8990*/  STL [R1+0x28], R0 ;  /* 0x0000280001007387 */ /* 0x0003e20000100800 */
[----:B------:R-:W-:Y:S05]  /*89a0*/  BRA `(.L_x_26) ;  /* 0x00000000009c7947 */ /* 0x000fea0003800000 */
.L_x_28:
[----:B------:R-:W2:Y:S01]  /*89b0*/  LDL.64 R72, [R1+0x50] ;  /* 0x0000500001487983 */ /* 0x000ea20000100a00 */
[----:B------:R-:W-:Y:S03]  /*89c0*/  VIADD R0, R87, 0xffffffff ;  /* 0xffffffff57007836 */ /* 0x000fe60000000000 */
[----:B------:R-:W4:Y:S01]  /*89d0*/  LDL.64 R68, [R1+0x40] ;  /* 0x0000400001447983 */ /* 0x000f220000100a00 */
[----:B------:R-:W-:Y:S01]  /*89e0*/  IMAD.WIDE.U32 R6, R0, UR8, RZ ;  /* 0x0000000800067c25 */ /* 0x000fe2000f8e00ff */
[----:B------:R-:W-:Y:S05]  /*89f0*/  SHF.R.S32.HI R2, RZ, 0x1f, R0 ;  /* 0x0000001fff027819 */ /* 0x000fea0000011400 */
[----:B------:R-:W-:Y:S04]  /*8a00*/  IMAD R2, R2, UR8, RZ ;  /* 0x0000000802027c24 */ /* 0x000fe8000f8e02ff */
[----:B------:R-:W-:Y:S04]  /*8a10*/  IMAD R2, R0, UR9, R2 ;  /* 0x0000000900027c24 */ /* 0x000fe8000f8e0202 */
[----:B------:R-:W-:Y:S01]  /*8a20*/  IMAD.IADD R2, R7, 0x1, R2 ;  /* 0x0000000107027824 */ /* 0x000fe200078e0202 */
[----:B--2---:R-:W-:Y:S04]  /*8a30*/  LEA R0, P1, R6, R72, 0x7 ;  /* 0x0000004806007211 */ /* 0x004fe800078238ff */
[----:B------:R-:W-:Y:S02]  /*8a40*/  LEA R4, P2, R0, UR6, 0x1 ;  /* 0x0000000600047c11 */ /* 0x000fe4000f8408ff */
[----:B----4-:R-:W-:Y:S02]  /*8a50*/  LEA.HI.X R2, R6, R69, R2, 0x7, P1 ;  /* 0x0000004506027211 */ /* 0x010fe400008f3c02 */
        /* <DEDUP_REMOVED lines=28> */
.L_x_26:
[----:B------:R-:W1:Y:S01]  /*8c20*/  LDL R246, [R1+0x28] ;  /* 0x0000280001f67983 */ /* 0x000e620000100800 */
[----:B------:R-:W-:Y:S04]  /*8c30*/  DEPBAR.LE SB0, 0x0 ;  /* 0x000080000000791a */ /* 0x000fe80000000000 */
[----:B--2---:R-:W2:Y:S06]  /*8c40*/  LDL.64 R16, [R1+0x48] ;  /* 0x0000480001107983 */ /* 0x004eac0000100a00 */
[----:B------:R-:W3:Y:S01]  /*8c50*/  LDL R8, [R1+0x58] ;  /* 0x0000580001087983 */ /* 0x000ee20000100800 */
[----:B------:R-:W-:Y:S01]  /*8c60*/  BAR.SYNC.DEFER_BLOCKING 0x0 ;  /* 0x0000000000007b1d */ /* 0x000fe20000010000 */
[----:B-1----:R-:W-:Y:S01]  /*8c70*/  SHF.R.S32.HI R0, RZ, 0x1f, R246 ;  /* 0x0000001fff007819 */ /* 0x002fe200000114f6 */
[----:B------:R-:W-:Y:S04]  /*8c80*/  IMAD.WIDE.U32 R6, R246, UR12, RZ ;  /* 0x0000000cf6067c25 */ /* 0x000fe8000f8e00ff */
[----:B------:R-:W-:Y:S04]  /*8c90*/  IMAD R0, R0, UR12, RZ ;  /* 0x0000000c00007c24 */ /* 0x000fe8000f8e02ff */
[----:B------:R-:W-:Y:S01]  /*8ca0*/  IMAD R2, R246, UR13, R0 ;  /* 0x0000000df6027c24 */ /* 0x000fe2000f8e0200 */
[----:B--2---:R-:W-:Y:S03]  /*8cb0*/  LEA R0, P0, R6, R16, 0x7 ;  /* 0x0000001006007211 */ /* 0x004fe600078038ff */
[----:B------:R-:W-:Y:S01]  /*8cc0*/  IMAD.IADD R2, R7, 0x1, R2 ;  /* 0x0000000107027824 */ /* 0x000fe200078e0202 */
[----:B------:R-:W-:Y:S04]  /*8cd0*/  LEA R4, P1, R0, UR10, 0x1 ;  /* 0x0000000a00047c11 */ /* 0x000fe8000f8208ff */
[----:B---3--:R-:W-:Y:S02]  /*8ce0*/  LEA.HI.X R6, R6, R8, R2, 0x7, P0 ;  /* 0x0000000806067211 */ /* 0x008fe400000f3c02 */
[----:B------:R-:W-:Y:S02]  /*8cf0*/  IADD3 R8, P0, R4, UR20, RZ ;  /* 0x0000001404087c10 */ /* 0x000fe4000ff1e0ff */
[----:B------:R-:W-:Y:S01]  /*8d00*/  LEA.HI.X R5, R0, UR11, R6, 0x1, P1 ;  /* 0x0000000b00057c11 */ /* 0x000fe200088f0c06 */
[----:B-----5:R-:W-:Y:S01]  /*8d10*/  VIADD R0, R230, 0x800 ;  /* 0x00000800e6007836 */ /* 0x020fe20000000000 */
[----:B------:R-:W-:Y:S02]  /*8d20*/  IADD3 R14, P1, R8, UR20, RZ ;  /* 0x00000014080e7c10 */ /* 0x000fe4000ff3e0ff */
[----:B------:R-:W-:Y:S01]  /*8d30*/  IADD3.X R9, R5, UR21, RZ, P0, !PT ;  /* 0x0000001505097c10 */ /* 0x000fe200087fe4ff */
[----:B------:R-:W-:Y:S01]  /*8d40*/  @!PT LDS RZ, [RZ] ;  /* 0x00000000fffff984 */ /* 0x000fe20000000800 */
[----:B------:R-:W-:Y:S01]  /*8d50*/  @!PT LDS RZ, [RZ] ;  /* 0x00000000fffff984 */ /* 0x000fe20000000800 */
[----:B------:R-:W-:Y:S01]  /*8d60*/  @!PT LDS RZ, [RZ] ;  /* 0x00000000fffff984 */ /* 0x000fe20000000800 */
[----:B------:R1:W-:Y:S01]  /*8d70*/  LDGSTS.E.BYPASS.LTC128B.128 [R240+0x8000], desc[UR14][R4.64] ;  /* 0x0800000004f07fae */ /* 0x0003e2000b901d4e */
        /* <DEDUP_REMOVED lines=15> */
[----:B------:R-:W-:Y:S08]  /*8e70*/  LDGSTS.E.BYPASS.LTC128B.128 [R240+0xa800], desc[UR14][R6.64] ;  /* 0x0a80000006f07fae */ /* 0x000ff0000b901d4e */
[----:B------:R1:W-:Y:S08]  /*8e80*/  LDGSTS.E.BYPASS.LTC128B.128 [R240+0xb000], desc[UR14][R4.64] ;  /* 0x0b00000004f07fae */ /* 0x0003f0000b901d4e */
[----:B------:R2:W-:Y:S08]  /*8e90*/  LDGSTS.E.BYPASS.LTC128B.128 [R240+0xb800], desc[UR14][R8.64] ;  /* 0x0b80000008f07fae */ /* 0x0005f0000b901d4e */
[----:B------:R-:W-:Y:S08]  /*8ea0*/  LDSM.16.M88.4 R128, [R231] ;  /* 0x00000000e780783b */ /* 0x000ff00000000200 */
[----:B------:R-:W1:Y:S08]  /*8eb0*/  LDSM.16.M88.4 R16, [R229] ;  /* 0x00000000e510783b */ /* 0x000e700000000200 */
[----:B------:R-:W2:Y:S08]  /*8ec0*/  LDSM.16.M88.4 R124, [R231+0x2000] ;  /* 0x00200000e77c783b */ /* 0x000eb00000000200 */
[----:B------:R-:W3:Y:S08]  /*8ed0*/  LDSM.16.M88.4 R32, [R229+0x800] ;  /* 0x00080000e520783b */ /* 0x000ef00000000200 */
[----:B------:R-:W4:Y:S08]  /*8ee0*/  LDSM.16.M88.4 R48, [R229+0x1000] ;  /* 0x00100000e530783b */ /* 0x000f300000000200 */
[----:B------:R-:W5:Y:S01]  /*8ef0*/  LDSM.16.M88.4 R64, [R229+0x1800] ;  /* 0x00180000e540783b */ /* 0x000f620000000200 */
[-C--:B-1----:R-:W-:Y:S07]  /*8f00*/  HMMA.16816.F32.BF16 R4, R128, R16.reuse, RZ ;  /* 0x000000108004723c */ /* 0x082fee00000418ff */
[----:B------:R-:W1:Y:S01]  /*8f10*/  LDSM.16.M88.4 R80, [R229+0x2000] ;  /* 0x00200000e550783b */ /* 0x000e620000000200 */
[C---:B--2---:R-:W-:Y:S07]  /*8f20*/  HMMA.16816.F32.BF16 R8, R124.reuse, R16, RZ ;  /* 0x000000107c08723c */ /* 0x044fee00000418ff */
[----:B------:R-:W2:Y:S01]  /*8f30*/  LDSM.16.M88.4 R96, [R229+0x2800] ;  /* 0x00280000e560783b */ /* 0x000ea20000000200 */
[-C--:B------:R-:W-:Y:S07]  /*8f40*/  HMMA.16816.F32.BF16 R12, R124, R18.reuse, RZ ;  /* 0x000000127c0c723c */ /* 0x080fee00000418ff */
[----:B------:R-:W2:Y:S01]  /*8f50*/  LDSM.16.M88.4 R112, [R229+0x3000] ;  /* 0x00300000e570783b */ /* 0x000ea20000000200 */
[C---:B------:R-:W-:Y:S07]  /*8f60*/  HMMA.16816.F32.BF16 R16, R128.reuse, R18, RZ ;  /* 0x000000128010723c */ /* 0x040fee00000418ff */
[----:B------:R-:W2:Y:S01]  /*8f70*/  LDSM.16.M88.4 R200, [R229+0x3800] ;  /* 0x00380000e5c8783b */ /* 0x000ea20000000200 */
[-C--:B---3--:R-:W-:Y:S06]  /*8f80*/  HMMA.16816.F32.BF16 R20, R128, R32.reuse, RZ ;  /* 0x000000208014723c */ /* 0x088fec00000418ff */
[C---:B------:R-:W-:Y:S01]  /*8f90*/  HMMA.16816.F32.BF16 R24, R124.reuse, R32, RZ ;  /* 0x000000207c18723c */ /* 0x040fe200000418ff */
[----:B------:R-:W-:Y:S05]  /*8fa0*/  LDSM.16.M88.4 R204, [R234] ;  /* 0x00000000eacc783b */ /* 0x000fea0000000200 */
[-C--:B------:R-:W-:Y:S03]  /*8fb0*/  HMMA.16816.F32.BF16 R28, R124, R34.reuse, RZ ;  /* 0x000000227c1c723c */ /* 0x080fe600000418ff */
[----:B------:R-:W3:Y:S03]  /*8fc0*/  LDSM.16.M88.4 R208, [R228] ;  /* 0x00000000e4d0783b */ /* 0x000ee60000000200 */
[C---:B------:R-:W-:Y:S05]  /*8fd0*/  HMMA.16816.F32.BF16 R32, R128.reuse, R34, RZ ;  /* 0x000000228020723c */ /* 0x040fea00000418ff */
[----:B------:R-:W3:Y:S01]  /*8fe0*/  LDSM.16.M88.4 R212, [R234+0x2000] ;  /* 0x00200000ead4783b */ /* 0x000ee20000000200 */
[-C--:B----4-:R-:W-:Y:S06]  /*8ff0*/  HMMA.16816.F32.BF16 R36, R128, R48.reuse, RZ ;  /* 0x000000308024723c */ /* 0x090fec00000418ff */
[C---:B------:R-:W-:Y:S01]  /*9000*/  HMMA.16816.F32.BF16 R40, R124.reuse, R48, RZ ;  /* 0x000000307c28723c */ /* 0x040fe200000418ff */
[----:B------:R-:W4:Y:S05]  /*9010*/  LDSM.16.M88.4 R216, [R228+0x800] ;  /* 0x00080000e4d8783b */ /* 0x000f2a0000000200 */
[-C--:B------:R-:W-:Y:S03]  /*9020*/  HMMA.16816.F32.BF16 R44, R124, R50.reuse, RZ ;  /* 0x000000327c2c723c */ /* 0x080fe600000418ff */
[----:B------:R-:W-:Y:S03]  /*9030*/  LDSM.16.M88.4 R220, [R228+0x2000] ;  /* 0x00200000e4dc783b */ /* 0x000fe60000000200 */
[C---:B------:R-:W-:Y:S05]  /*9040*/  HMMA.16816.F32.BF16 R48, R128.reuse, R50, RZ ;  /* 0x000000328030723c */ /* 0x040fea00000418ff */
[----:B------:R-:W0:Y:S01]  /*9050*/  LDGDEPBAR ;  /* 0x00000000000079af */ /* 0x000e220000000000 */
        /* <DEDUP_REMOVED lines=19> */
[----:B------:R-:W-:Y:S01]  /*9190*/  HMMA.16816.F32.BF16 R128, R128, R202, RZ ;  /* 0x000000ca8080723c */ /* 0x000fe200000418ff */
[----:B------:R-:W1:Y:S05]  /*91a0*/  LDSM.16.M88.4 R200, [R228+0x1000] ;  /* 0x00100000e4c8783b */ /* 0x000e6a0000000200 */
[-C--:B---3--:R-:W-:Y:S06]  /*91b0*/  HMMA.16816.F32.BF16 R4, R204, R208.reuse, R4 ;  /* 0x000000d0cc04723c */ /* 0x088fec0000041804 */
[C---:B------:R-:W-:Y:S06]  /*91c0*/  HMMA.16816.F32.BF16 R8, R212.reuse, R208, R8 ;  /* 0x000000d0d408723c */ /* 0x040fec0000041808 */
[-C--:B------:R-:W-:Y:S06]  /*91d0*/  HMMA.16816.F32.BF16 R12, R212, R210.reuse, R12 ;  /* 0x000000d2d40c723c */ /* 0x080fec000004180c */
[C---:B------:R-:W-:Y:S01]  /*91e0*/  HMMA.16816.F32.BF16 R16, R204.reuse, R210, R16 ;  /* 0x000000d2cc10723c */ /* 0x040fe20000041810 */
[----:B------:R-:W2:Y:S05]  /*91f0*/  LDSM.16.M88.4 R208, [R228+0x1800] ;  /* 0x00180000e4d0783b */ /* 0x000eaa0000000200 */
[-C--:B----4-:R-:W-:Y:S06]  /*9200*/  HMMA.16816.F32.BF16 R20, R204, R216.reuse, R20 ;  /* 0x000000d8cc14723c */ /* 0x090fec0000041814 */
[C---:B------:R-:W-:Y:S06]  /*9210*/  HMMA.16816.F32.BF16 R24, R212.reuse, R216, R24 ;  /* 0x000000d8d418723c */ /* 0x040fec0000041818 */
[-C--:B------:R-:W-:Y:S06]  /*9220*/  HMMA.16816.F32.BF16 R28, R212, R218.reuse, R28 ;  /* 0x000000dad41c723c */ /* 0x080fec000004181c */
[C---:B------:R-:W-:Y:S01]  /*9230*/  HMMA.16816.F32.BF16 R32, R204.reuse, R218, R32 ;  /* 0x000000dacc20723c */ /* 0x040fe20000041820 */
[----:B------:R-:W-:Y:S05]  /*9240*/  LDSM.16.M88.4 R216, [R228+0x3800] ;  /* 0x00380000e4d8783b */ /* 0x000fea0000000200 */
        /* <DEDUP_REMOVED lines=10> */
[-C--:B------:R-:W-:Y:S06]  /*92f0*/  HMMA.16816.F32.BF16 R68, R204, R220.reuse, R68 ;  /* 0x000000dccc44723c */ /* 0x080fec0000041844 */
        /* <DEDUP_REMOVED lines=14> */
[-C--:B------:R-:W-:Y:S06]  /*93e0*/  HMMA.16816.F32.BF16 R116, R204, R216.reuse, R116 ;  /* 0x000000d8cc74723c */ /* 0x080fec0000041874 */
[C---:B------:R-:W-:Y:S06]  /*93f0*/  HMMA.16816.F32.BF16 R120, R212.reuse, R216, R120 ;  /* 0x000000d8d478723c */ /* 0x040fec0000041878 */
[-C--:B------:R-:W-:Y:S01]  /*9400*/  HMMA.16816.F32.BF16 R124, R212, R218.reuse, R124 ;  /* 0x000000dad47c723c */ /* 0x080fe2000004187c */
[----:B------:R-:W2:Y:S05]  /*9410*/  LDSM.16.M88.4 R212, [R0] ;  /* 0x0000000000d4783b */ /* 0x000eaa0000000200 */
[----:B------:R-:W-:Y:S03]  /*9420*/  HMMA.16816.F32.BF16 R128, R204, R218, R128 ;  /* 0x000000dacc80723c */ /* 0x000fe60000041880 */
[----:B------:R-:W-:Y:S04]  /*9430*/  LDSM.16.M88.4 R216, [R239] ;  /* 0x00000000efd8783b */ /* 0x000fe80000000200 */
[----:B------:R-:W-:Y:S06]  /*9440*/  IADD3 R204, R230, 0x1000, RZ ;  /* 0x00001000e6cc7810 */ /* 0x000fec0007ffe0ff */
[----:B------:R-:W3:Y:S01]  /*9450*/  LDSM.16.M88.4 R204, [R204] ;  /* 0x00000000cccc783b */ /* 0x000ee20000000200 */
[-C--:B-1----:R-:W-:Y:S06]  /*9460*/  HMMA.16816.F32.BF16 R4, R200, R208.reuse, R4 ;  /* 0x000000d0c804723c */ /* 0x082fec0000041804 */
[C---:B------:R-:W-:Y:S06]  /*9470*/  HMMA.16816.F32.BF16 R8, R220.reuse, R208, R8 ;  /* 0x000000d0dc08723c */ /* 0x040fec0000041808 */
[-C--:B------:R-:W-:Y:S06]  /*9480*/  HMMA.16816.F32.BF16 R12, R220, R210.reuse, R12 ;  /* 0x000000d2dc0c723c */ /* 0x080fec000004180c */
[C---:B------:R-:W-:Y:S01]  /*9490*/  HMMA.16816.F32.BF16 R16, R200.reuse, R210, R16 ;  /* 0x000000d2c810723c */ /* 0x040fe20000041810 */
[----:B------:R-:W1:Y:S05]  /*94a0*/  LDSM.16.M88.4 R208, [R238] ;  /* 0x00000000eed0783b */ /* 0x000e6a0000000200 */
[-C--:B--2---:R-:W-:Y:S06]  /*94b0*/  HMMA.16816.F32.BF16 R20, R200, R212.reuse, R20 ;  /* 0x000000d4c814723c */ /* 0x084fec0000041814 */
        /* <DEDUP_REMOVED lines=8> */
[----:B------:R-:W2:Y:S05]  /*9540*/  LDSM.16.M88.4 R204, [R237] ;  /* 0x00000000edcc783b */ /* 0x000eaa0000000200 */
[-C--:B------:R-:W-:Y:S06]  /*9550*/  HMMA.16816.F32.BF16 R52, R200, R216.reuse, R52 ;  /* 0x000000d8c834723c */ /* 0x080fec0000041834 */
[C---:B------:R-:W-:Y:S06]  /*9560*/  HMMA.16816.F32.BF16 R56, R220.reuse, R216, R56 ;  /* 0x000000d8dc38723c */ /* 0x040fec0000041838 */
[-C--:B------:R-:W-:Y:S06]  /*9570*/  HMMA.16816.F32.BF16 R60, R220, R218.reuse, R60 ;  /* 0x000000dadc3c723c */ /* 0x080fec000004183c */
[C---:B------:R-:W-:Y:S01]  /*9580*/  HMMA.16816.F32.BF16 R64, R200.reuse, R218, R64 ;  /* 0x000000dac840723c */ /* 0x040fe20000041840 */
[----:B------:R-:W3:Y:S05]  /*9590*/  LDSM.16.M88.4 R216, [R235] ;  /* 0x00000000ebd8783b */ /* 0x000eea0000000200 */
        /* <DEDUP_REMOVED lines=14> */
[----:B------:R-:W2:Y:S05]  /*9680*/  LDSM.16.M88.4 R212, [R233+0x2000] ;  /* 0x00200000e9d4783b */ /* 0x000eaa0000000200 */
[-C--:B---3--:R-:W-:Y:S06]  /*9690*/  HMMA.16816.F32.BF16 R116, R200, R216.reuse, R116 ;  /* 0x000000d8c874723c */ /* 0x088fec0000041874 */
[C---:B------:R-:W-:Y:S06]  /*96a0*/  HMMA.16816.F32.BF16 R120, R220.reuse, R216, R120 ;  /* 0x000000d8dc78723c */ /* 0x040fec0000041878 */
[-C--:B------:R-:W-:Y:S06]  /*96b0*/  HMMA.16816.F32.BF16 R124, R220, R218.reuse, R124 ;  /* 0x000000dadc7c723c */ /* 0x080fec000004187c */
[----:B------:R-:W-:Y:S06]  /*96c0*/  HMMA.16816.F32.BF16 R128, R200, R218, R128 ;  /* 0x000000dac880723c */ /* 0x000fec0000041880 */
[-C--:B-1----:R-:W-:Y:S06]  /*96d0*/  HMMA.16816.F32.BF16 R4, R204, R208.reuse, R4 ;  /* 0x000000d0cc04723c */ /* 0x082fec0000041804 */
[C---:B--2---:R-:W-:Y:S06]  /*96e0*/  HMMA.16816.F32.BF16 R8, R212.reuse, R208, R8 ;  /* 0x000000d0d408723c */ /* 0x044fec0000041808 */
[-C--:B------:R-:W-:Y:S06]  /*96f0*/  HMMA.16816.F32.BF16 R12, R212, R210.reuse, R12 ;  /* 0x000000d2d40c723c */ /* 0x080fec000004180c */
[C---:B------:R-:W-:Y:S06]  /*9700*/  HMMA.16816.F32.BF16 R16, R204.reuse, R210, R16 ;  /* 0x000000d2cc10723c */ /* 0x040fec0000041810 */
[----:B------:R-:W-:Y:S01]  /*9710*/  FMUL.FTZ R5, R5, UR5 ;  /* 0x0000000505057c20 */ /* 0x000fe20008410000 */
[----:B------:R-:W-:Y:S01]  /*9720*/  FMUL.FTZ R7, R7, UR5 ;  /* 0x0000000507077c20 */ /* 0x000fe20008410000 */
[----:B------:R-:W-:Y:S03]  /*9730*/  FMUL.FTZ R4, R4, UR5 ;  /* 0x0000000504047c20 */ /* 0x000fe60008410000 */
[----:B------:R-:W-:Y:S01]  /*9740*/  FMUL.FTZ R6, R6, UR5 ;  /* 0x0000000506067c20 */ /* 0x000fe20008410000 */
[----:B------:R-:W1:Y:S01]  /*9750*/  MUFU.TANH R2, R5 ;  /* 0x0000000500027308 */ /* 0x000e620000002400 */
[----:B------:R-:W-:Y:S01]  /*9760*/  FMUL.FTZ R8, R8, UR5 ;  /* 0x0000000508087c20 */ /* 0x000fe20008410000 */
[----:B------:R-:W-:Y:S01]  /*9770*/  FMUL.FTZ R10, R10, UR5 ;  /* 0x000000050a0a7c20 */ /* 0x000fe20008410000 */
[----:B------:R-:W-:Y:S01]  /*9780*/  FMUL.FTZ R9, R9, UR5 ;  /* 0x0000000509097c20 */ /* 0x000fe20008410000 */
[----:B------:R-:W-:Y:S06]  /*9790*/  FMUL.FTZ R11, R11, UR5 ;  /* 0x000000050b0b7c20 */ /* 0x000fec0008410000 */
[----:B------:R-:W2:Y:S01]  /*97a0*/  MUFU.TANH R0, R7 ;  /* 0x0000000700007308 */ /* 0x000ea20000002400 */
[----:B------:R-:W-:Y:S01]  /*97b0*/  FMUL.FTZ R14, R14, UR5 ;  /* 0x000000050e0e7c20 */ /* 0x000fe20008410000 */
[----:B------:R-:W-:Y:S01]  /*97c0*/  FMUL.FTZ R12, R12, UR5 ;  /* 0x000000050c0c7c20 */ /* 0x000fe20008410000 */
[----:B------:R-:W-:Y:S01]  /*97d0*/  FMUL.FTZ R13, R13, UR5 ;  /* 0x000000050d0d7c20 */ /* 0x000fe20008410000 */
[----:B------:R-:W-:Y:S01]  /*97e0*/  FMUL.FTZ R15, R15, UR5 ;  /* 0x000000050f0f7c20 */ /* 0x000fe20008410000 */
[----:B------:R-:W-:Y:S05]  /*97f0*/  FMUL.FTZ R17, R17, UR5 ;  /* 0x0000000511117c20 */ /* 0x000fea0008410000 */
[----:B------:R-:W-:Y:S01]  /*9800*/  MUFU.TANH R245, R4 ;  /* 0x0000000400f57308 */ /* 0x000fe20000002400 */
[----:B-1----:R1:W-:Y:S01]  /*9810*/  STL [R1+0x18], R2 ;  /* 0x0000180201007387 */ /* 0x0023e20000100800 */
[----:B------:R-:W-:Y:S01]  /*9820*/  FMUL.FTZ R19, R19, UR5 ;  /* 0x0000000513137c20 */ /* 0x000fe20008410000 */
[----:B------:R-:W-:Y:S01]  /*9830*/  FMUL.FTZ R18, R18, UR5 ;  /* 0x0000000512127c20 */ /* 0x000fe20008410000 */
[----:B------:R-:W-:Y:S06]  /*9840*/  FMUL.FTZ R16, R16, UR5 ;  /* 0x0000000510107c20 */ /* 0x000fec0008410000 */
[----:B------:R-:W-:Y:S01]  /*9850*/  MUFU.TANH R209, R17 ;  /* 0x0000001100d17308 */ /* 0x000fe20000002400 */
[----:B--2---:R2:W-:Y:S09]  /*9860*/  STL [R1+0x14], R0 ;  /* 0x0000140001007387 */ /* 0x0045f20000100800 */
[----:B------:R3:W-:Y:S10]  /*9870*/  MUFU.TANH R249, R6 ;  /* 0x0000000600f97308 */ /* 0x0007f40000002400 */
[----:B------:R-:W-:Y:S10]  /*9880*/  MUFU.TANH R244, R8 ;  /* 0x0000000800f47308 */ /* 0x000ff40000002400 */
[----:B------:R-:W-:Y:S01]  /*9890*/  MUFU.TANH R248, R10 ;  /* 0x0000000a00f87308 */ /* 0x000fe20000002400 */
[----:B---3--:R-:W3:Y:S09]  /*98a0*/  LDSM.16.M88.4 R4, [R227+0x800] ;  /* 0x00080000e304783b */ /* 0x008ef20000000200 */
[----:B-1----:R-:W1:Y:S10]  /*98b0*/  MUFU.TANH R2, R9 ;  /* 0x0000000900027308 */ /* 0x002e740000002400 */
[----:B--2---:R2:W4:Y:S10]  /*98c0*/  MUFU.TANH R0, R11 ;  /* 0x0000000b00007308 */ /* 0x0045340000002400 */
[----:B------:R-:W-:Y:S01]  /*98d0*/  MUFU.TANH R216, R19 ;  /* 0x0000001300d87308 */ /* 0x000fe20000002400 */
[----:B-1----:R1:W-:Y:S09]  /*98e0*/  STL [R1+0x10], R2 ;  /* 0x0000100201007387 */ /* 0x0023f20000100800 */
[----:B------:R-:W-:Y:S01]  /*98f0*/  MUFU.TANH R219, R18 ;  /* 0x0000001200db7308 */ /* 0x000fe20000002400 */
[----:B--2---:R-:W2:Y:S09]  /*9900*/  LDSM.16.M88.4 R8, [R227+0x1000] ;  /* 0x00100000e308783b */ /* 0x004eb20000000200 */
[----:B------:R-:W-:Y:S01]  /*9910*/  MUFU.TANH R220, R16 ;  /* 0x0000001000dc7308 */ /* 0x000fe20000002400 */
[----:B----4-:R4:W-:Y:S01]  /*9920*/  STL [R1+0xc], R0 ;  /* 0x00000c0001007387 */ /* 0x0109e20000100800 */
[-C--:B---3--:R-:W-:Y:S08]  /*9930*/  HMMA.16816.F32.BF16 R20, R204, R4.reuse, R20 ;  /* 0x00000004cc14723c */ /* 0x088ff00000041814 */
[----:B------:R-:W-:Y:S01]  /*9940*/  MUFU.TANH R252, R13 ;  /* 0x0000000d00fc7308 */ /* 0x000fe20000002400 */
[C---:B------:R-:W-:Y:S06]  /*9950*/  HMMA.16816.F32.BF16 R24, R212.reuse, R4, R24 ;  /* 0x00000004d418723c */ /* 0x040fec0000041818 */
[-C--:B------:R-:W-:Y:S03]  /*9960*/  HMMA.16816.F32.BF16 R28, R212, R6.reuse, R28 ;  /* 0x00000006d41c723c */ /* 0x080fe6000004181c */
[----:B-1----:R-:W1:Y:S03]  /*9970*/  MUFU.TANH R2, R12 ;  /* 0x0000000c00027308 */ /* 0x002e660000002400 */
[C---:B------:R-:W-:Y:S01]  /*9980*/  HMMA.16816.F32.BF16 R32, R204.reuse, R6, R32 ;  /* 0x00000006cc20723c */ /* 0x040fe20000041820 */
[----:B------:R-:W3:Y:S06]  /*9990*/  LDSM.16.M88.4 R4, [R227+0x1800] ;  /* 0x00180000e304783b */ /* 0x000eec0000000200 */
[----:B------:R-:W-:Y:S01]  /*99a0*/  MUFU.TANH R251, R15 ;  /* 0x0000000f00fb7308 */ /* 0x000fe20000002400 */
[----:B------:R-:W-:Y:S03]  /*99b0*/  FMUL.FTZ R22, R22, UR5 ;  /* 0x0000000516167c20 */ /* 0x000fe60008410000 */
[----:B------:R-:W-:Y:S01]  /*99c0*/  FMUL.FTZ R20, R20, UR5 ;  /* 0x0000000514147c20 */ /* 0x000fe20008410000 */
[----:B------:R-:W-:Y:S01]  /*99d0*/  FMUL.FTZ R21, R21, UR5 ;  /* 0x0000000515157c20 */ /* 0x000fe20008410000 */
[----:B------:R-:W-:Y:S04]  /*99e0*/  FMUL.FTZ R23, R23, UR5 ;  /* 0x0000000517177c20 */ /* 0x000fe80008410000 */
[----:B----4-:R-:W4:Y:S01]  /*99f0*/  MUFU.TANH R0, R14 ;  /* 0x0000000e00007308 */ /* 0x010f220000002400 */
[----:B-1----:R-:W-:Y:S01]  /*9a00*/  STL [R1+0x4], R2 ;  /* 0x0000040201007387 */ /* 0x002fe20000100800 */
[-C--:B--2---:R-:W-:Y:S03]  /*9a10*/  HMMA.16816.F32.BF16 R36, R204, R8.reuse, R36 ;  /* 0x00000008cc24723c */ /* 0x084fe60000041824 */
[----:B------:R-:W-:Y:S01]  /*9a20*/  FMUL.FTZ R24, R24, UR5 ;  /* 0x0000000518187c20 */ /* 0x000fe20008410000 */
[----:B------:R-:W-:Y:S01]  /*9a30*/  FMUL.FTZ R26, R26, UR5 ;  /* 0x000000051a1a7c20 */ /* 0x000fe20008410000 */
[----:B------:R-:W-:Y:S03]  /*9a40*/  FMUL.FTZ R25, R25, UR5 ;  /* 0x0000000519197c20 */ /* 0x000fe60008410000 */
[----:B------:R-:W-:Y:S01]  /*9a50*/  MUFU.TANH R222, R22 ;  /* 0x0000001600de7308 */ /* 0x000fe20000002400 */
[C---:B------:R-:W-:Y:S04]  /*9a60*/  HMMA.16816.F32.BF16 R40, R212.reuse, R8, R40 ;  /* 0x00000008d428723c */ /* 0x040fe80000041828 */
[----:B------:R-:W-:Y:S01]  /*9a70*/  FMUL.FTZ R32, R32, UR5 ;  /* 0x0000000520207c20 */ /* 0x000fe20008410000 */
[----:B------:R-:W-:Y:S01]  /*9a80*/  FMUL.FTZ R27, R27, UR5 ;  /* 0x000000051b1b7c20 */ /* 0x000fe20008410000 */
[-C--:B------:R-:W-:Y:S03]  /*9a90*/  HMMA.16816.F32.BF16 R44, R212, R10.reuse, R44 ;  /* 0x0000000ad42c723c */ /* 0x080fe6000004182c */
[----:B------:R-:W-:Y:S01]  /*9aa0*/  MUFU.TANH R223, R20 ;  /* 0x0000001400df7308 */ /* 0x000fe20000002400 */
[----:B----4-:R-:W-:Y:S01]  /*9ab0*/  STL [R1], R0 ;  /* 0x0000000001007387 */ /* 0x010fe20000100800 */
[----:B------:R-:W-:Y:S01]  /*9ac0*/  FMUL.FTZ R28, R28, UR5 ;  /* 0x000000051c1c7c20 */ /* 0x000fe20008410000 */
[C---:B------:R-:W-:Y:S02]  /*9ad0*/  HMMA.16816.F32.BF16 R48, R204.reuse, R10, R48 ;  /* 0x0000000acc30723c */ /* 0x040fe40000041830 */
[----:B------:R-:W1:Y:S05]  /*9ae0*/  LDSM.16.M88.4 R8, [R227+0x2000] ;  /* 0x00200000e308783b */ /* 0x000e6a0000000200 */
[----:B------:R-:W-:Y:S01]  /*9af0*/  MUFU.TANH R24, R24 ;  /* 0x0000001800187308 */ /* 0x000fe20000002400 */
[----:B------:R-:W-:Y:S03]  /*9b00*/  FMUL.FTZ R34, R34, UR5 ;  /* 0x0000000522227c20 */ /* 0x000fe60008410000 */
[----:B------:R-:W-:Y:S01]  /*9b10*/  FMUL.FTZ R33, R33, UR5 ;  /* 0x0000000521217c20 */ /* 0x000fe20008410000 */
[----:B------:R-:W-:Y:S01]  /*9b20*/  FMUL.FTZ R30, R30, UR5 ;  /* 0x000000051e1e7c20 */ /* 0x000fe20008410000 */
[----:B------:R-:W-:Y:S01]  /*9b30*/  FMUL.FTZ R29, R29, UR5 ;  /* 0x000000051d1d7c20 */ /* 0x000fe20008410000 */
[-C--:B---3--:R-:W-:Y:S03]  /*9b40*/  HMMA.16816.F32.BF16 R52, R204, R4.reuse, R52 ;  /* 0x00000004cc34723c */ /* 0x088fe60000041834 */
[----:B------:R-:W-:Y:S01]  /*9b50*/  MUFU.TANH R218, R21 ;  /* 0x0000001500da7308 */ /* 0x000fe20000002400 */
[----:B------:R-:W-:Y:S01]  /*9b60*/  FMUL.FTZ R43, R43, UR5 ;  /* 0x000000052b2b7c20 */ /* 0x000fe20008410000 */
[----:B------:R-:W-:Y:S01]  /*9b70*/  FMUL.FTZ R42, R42, UR5 ;  /* 0x000000052a2a7c20 */ /* 0x000fe20008410000 */
[----:B------:R-:W-:Y:S01]  /*9b80*/  FMUL.FTZ R41, R41, UR5 ;  /* 0x0000000529297c20 */ /* 0x000fe20008410000 */
[C---:B------:R-:W-:Y:S06]  /*9b90*/  HMMA.16816.F32.BF16 R56, R212.reuse, R4, R56 ;  /* 0x00000004d438723c */ /* 0x040fec0000041838 */
[----:B------:R-:W-:Y:S01]  /*9ba0*/  MUFU.TANH R22, R43 ;  /* 0x0000002b00167308 */ /* 0x000fe20000002400 */
[----:B------:R-:W-:Y:S01]  /*9bb0*/  FMUL.FTZ R47, R47, UR5 ;  /* 0x000000052f2f7c20 */ /* 0x000fe20008410000 */
[-C--:B------:R-:W-:Y:S03]  /*9bc0*/  HMMA.16816.F32.BF16 R60, R212, R6.reuse, R60 ;  /* 0x00000006d43c723c */ /* 0x080fe6000004183c */
[----:B------:R-:W-:Y:S05]  /*9bd0*/  FMUL.FTZ R45, R45, UR5 ;  /* 0x000000052d2d7c20 */ /* 0x000fea0008410000 */
[----:B------:R-:W-:Y:S01]  /*9be0*/  MUFU.TANH R247, R47 ;  /* 0x0000002f00f77308 */ /* 0x000fe20000002400 */
[C---:B------:R-:W-:Y:S01]  /*9bf0*/  HMMA.16816.F32.BF16 R64, R204.reuse, R6, R64 ;  /* 0x00000006cc40723c */ /* 0x040fe20000041840 */
[----:B------:R-:W2:Y:S03]  /*9c00*/  LDSM.16.M88.4 R4, [R227+0x2800] ;  /* 0x00280000e304783b */ /* 0x000ea60000000200 */
[----:B------:R-:W-:Y:S01]  /*9c10*/  FMUL.FTZ R35, R35, UR5 ;  /* 0x0000000523237c20 */ /* 0x000fe20008410000 */
[----:B------:R-:W-:Y:S01]  /*9c20*/  FMUL.FTZ R52, R52, UR5 ;  /* 0x0000000534347c20 */ /* 0x000fe20008410000 */
[----:B------:R-:W-:Y:S03]  /*9c30*/  FMUL.FTZ R54, R54, UR5 ;  /* 0x0000000536367c20 */ /* 0x000fe60008410000 */
[----:B------:R-:W-:Y:S02]  /*9c40*/  MUFU.TANH R242, R45 ;  /* 0x0000002d00f27308 */ /* 0x000fe40000002400 */
[----:B------:R-:W-:Y:S01]  /*9c50*/  FMUL.FTZ R36, R36, UR5 ;  /* 0x0000000524247c20 */ /* 0x000fe20008410000 */
[----:B------:R-:W-:Y:S01]  /*9c60*/  FMUL.FTZ R58, R58, UR5 ;  /* 0x000000053a3a7c20 */ /* 0x000fe20008410000 */
[----:B------:R-:W-:Y:S01]  /*9c70*/  FMUL.FTZ R56, R56, UR5 ;  /* 0x0000000538387c20 */ /* 0x000fe20008410000 */
[-C--:B-1----:R-:W-:Y:S05]  /*9c80*/  HMMA.16816.F32.BF16 R68, R204, R8.reuse, R68 ;  /* 0x00000008cc44723c */ /* 0x082fea0000041844 */
[----:B------:R-:W1:Y:S01]  /*9c90*/  MUFU.TANH R0, R58 ;  /* 0x0000003a00007308 */ /* 0x000e620000002400 */
        /* <DEDUP_REMOVED lines=9> */
[----:B-1----:R-:W-:Y:S01]  /*9d30*/  STL [R1+0x20], R0 ;  /* 0x0000200001007387 */ /* 0x002fe20000100800 */
[C---:B------:R-:W-:Y:S03]  /*9d40*/  HMMA.16816.F32.BF16 R80, R204.reuse, R10, R80 ;  /* 0x0000000acc50723c */ /* 0x040fe60000041850 */
[----:B------:R-:W1:Y:S01]  /*9d50*/  LDSM.16.M88.4 R8, [R227+0x3000] ;  /* 0x00300000e308783b */ /* 0x000e620000000200 */
[----:B------:R-:W-:Y:S01]  /*9d60*/  FMUL.FTZ R66, R66, UR5 ;  /* 0x0000000542427c20 */ /* 0x000fe20008410000 */
[----:B------:R-:W-:Y:S03]  /*9d70*/  FMUL.FTZ R64, R64, UR5 ;  /* 0x0000000540407c20 */ /* 0x000fe60008410000 */
[----:B------:R-:W-:Y:S03]  /*9d80*/  MUFU.TANH R211, R52 ;  /* 0x0000003400d37308 */ /* 0x000fe60000002400 */
[----:B------:R-:W-:Y:S01]  /*9d90*/  FMUL.FTZ R61, R61, UR5 ;  /* 0x000000053d3d7c20 */ /* 0x000fe20008410000 */
[-C--:B--2---:R-:W-:Y:S03]  /*9da0*/  HMMA.16816.F32.BF16 R84, R204, R4.reuse, R84 ;  /* 0x00000004cc54723c */ /* 0x084fe60000041854 */
[----:B------:R-:W-:Y:S01]  /*9db0*/  FMUL.FTZ R72, R72, UR5 ;  /* 0x0000000548487c20 */ /* 0x000fe20008410000 */
[----:B------:R-:W-:Y:S01]  /*9dc0*/  FMUL.FTZ R68, R68, UR5 ;  /* 0x0000000544447c20 */ /* 0x000fe20008410000 */
[----:B------:R-:W-:Y:S01]  /*9dd0*/  FMUL.FTZ R73, R73, UR5 ;  /* 0x0000000549497c20 */ /* 0x000fe20008410000 */
[----:B------:R-:W-:Y:S01]  /*9de0*/  MUFU.TANH R45, R64 ;  /* 0x00000040002d7308 */ /* 0x000fe20000002400 */
[C---:B------:R-:W-:Y:S04]  /*9df0*/  HMMA.16816.F32.BF16 R88, R212.reuse, R4, R88 ;  /* 0x00000004d458723c */ /* 0x040fe80000041858 */
[----:B------:R-:W-:Y:S01]  /*9e00*/  FMUL.FTZ R77, R77, UR5 ;  /* 0x000000054d4d7c20 */ /* 0x000fe20008410000 */
[----:B------:R-:W-:Y:S01]  /*9e10*/  FMUL.FTZ R76, R76, UR5 ;  /* 0x000000054c4c7c20 */ /* 0x000fe20008410000 */
[-C--:B------:R-:W-:Y:S03]  /*9e20*/  HMMA.16816.F32.BF16 R92, R212, R6.reuse, R92 ;  /* 0x00000006d45c723c */ /* 0x080fe6000004185c */
[----:B------:R-:W-:Y:S02]  /*9e30*/  MUFU.TANH R52, R56 ;  /* 0x0000003800347308 */ /* 0x000fe40000002400 */
[----:B------:R-:W-:Y:S01]  /*9e40*/  FMUL.FTZ R78, R78, UR5 ;  /* 0x000000054e4e7c20 */ /* 0x000fe20008410000 */
[C---:B------:R-:W-:Y:S01]  /*9e50*/  HMMA.16816.F32.BF16 R96, R204.reuse, R6, R96 ;  /* 0x00000006cc60723c */ /* 0x040fe20000041860 */
[----:B------:R-:W2:Y:S01]  /*9e60*/  LDSM.16.M88.4 R4, [R227+0x3800] ;  /* 0x00380000e304783b */ /* 0x000ea20000000200 */
[----:B------:R-:W-:Y:S05]  /*9e70*/  DEPBAR.LE SB0, 0x0 ;  /* 0x000080000000791a */ /* 0x000fea0000000000 */
[----:B------:R3:W-:Y:S01]  /*9e80*/  MUFU.TANH R14, R77 ;  /* 0x0000004d000e7308 */ /* 0x0007e20000002400 */
[----:B------:R-:W-:Y:S03]  /*9e90*/  FMUL.FTZ R81, R81, UR5 ;  /* 0x0000000551517c20 */ /* 0x000fe60008410000 */
[----:B------:R-:W-:Y:S01]  /*9ea0*/  FMUL.FTZ R80, R80, UR5 ;  /* 0x0000000550507c20 */ /* 0x000fe20008410000 */
[----:B------:R-:W-:Y:S01]  /*9eb0*/  FMUL.FTZ R82, R82, UR5 ;  /* 0x0000000552527c20 */ /* 0x000fe20008410000 */
[----:B------:R-:W-:Y:S01]  /*9ec0*/  FMUL.FTZ R89, R89, UR5 ;  /* 0x0000000559597c20 */ /* 0x000fe20008410000 */
[----:B------:R-:W-:Y:S03]  /*9ed0*/  FMUL.FTZ R59, R59, UR5 ;  /* 0x000000053b3b7c20 */ /* 0x000fe60008410000 */
[----:B------:R4:W-:Y:S01]  /*9ee0*/  MUFU.TANH R64, R76 ;  /* 0x0000004c00407308 */ /* 0x0009e20000002400 */
[----:B------:R-:W-:Y:S01]  /*9ef0*/  BAR.SYNC.DEFER_BLOCKING 0x0 ;  /* 0x0000000000007b1d */ /* 0x000fe20000010000 */
[-C--:B-1----:R-:W-:Y:S05]  /*9f00*/  HMMA.16816.F32.BF16 R100, R204, R8.reuse, R100 ;  /* 0x00000008cc64723c */ /* 0x082fea0000041864 */
[----:B------:R-:W-:Y:S03]  /*9f10*/  FMUL.FTZ R94, R94, UR5 ;  /* 0x000000055e5e7c20 */ /* 0x000fe60008410000 */
[----:B------:R1:W-:Y:S01]  /*9f20*/  MUFU.TANH R63, R78 ;  /* 0x0000004e003f7308 */ /* 0x0003e20000002400 */
[----:B---3--:R-:W3:Y:S01]  /*9f30*/  LDL R77, [R1+0x18] ;  /* 0x00001800014d7983 */ /* 0x008ee20000100800 */
[C---:B------:R-:W-:Y:S04]  /*9f40*/  HMMA.16816.F32.BF16 R104, R212.reuse, R8, R104 ;  /* 0x00000008d468723c */ /* 0x040fe80000041868 */
[----:B------:R-:W-:Y:S01]  /*9f50*/  FMUL.FTZ R69, R69, UR5 ;  /* 0x0000000545457c20 */ /* 0x000fe20008410000 */
[----:B------:R-:W-:Y:S03]  /*9f60*/  FMUL.FTZ R31, R31, UR5 ;  /* 0x000000051f1f7c20 */ /* 0x000fe60008410000 */
[----:B------:R5:W-:Y:S01]  /*9f70*/  MUFU.TANH R47, R67 ;  /* 0x00000043002f7308 */ /* 0x000be20000002400 */
[----:B----4-:R-:W4:Y:S01]  /*9f80*/  LDL R76, [R1+0x10] ;  /* 0x00001000014c7983 */ /* 0x010f220000100800 */
[-C--:B------:R-:W-:Y:S03]  /*9f90*/  HMMA.16816.F32.BF16 R108, R212, R10.reuse, R108 ;  /* 0x0000000ad46c723c */ /* 0x080fe6000004186c */
[----:B------:R-:W-:Y:S01]  /*9fa0*/  FMUL.FTZ R38, R38, UR5 ;  /* 0x0000000526267c20 */ /* 0x000fe20008410000 */
[----:B------:R-:W-:Y:S01]  /*9fb0*/  FMUL.FTZ R37, R37, UR5 ;  /* 0x0000000525257c20 */ /* 0x000fe20008410000 */
[----:B------:R-:W-:Y:S03]  /*9fc0*/  FMUL.FTZ R40, R40, UR5 ;  /* 0x0000000528287c20 */ /* 0x000fe60008410000 */
[----:B------:R2:W-:Y:S01]  /*9fd0*/  MUFU.TANH R56, R65 ;  /* 0x0000004100387308 */ /* 0x0005e20000002400 */
[----:B-1----:R-:W4:Y:S02]  /*9fe0*/  LDL R78, [R1+0x14] ;  /* 0x00001400014e7983 */ /* 0x002f240000100800 */
[----:B------:R-:W-:Y:S01]  /*9ff0*/  FMUL.FTZ R102, R102, UR5 ;  /* 0x0000000566667c20 */ /* 0x000fe20008410000 */
[C---:B------:R-:W-:Y:S04]  /*a000*/  HMMA.16816.F32.BF16 R112, R204.reuse, R10, R112 ;  /* 0x0000000acc70723c */ /* 0x040fe80000041870 */
[----:B------:R-:W-:Y:S02]  /*a010*/  FMUL.FTZ R39, R39, UR5 ;  /* 0x0000000527277c20 */ /* 0x000fe40008410000 */
[----:B------:R-:W-:Y:S01]  /*a020*/  MUFU.TANH R58, R57 ;  /* 0x00000039003a7308 */ /* 0x000fe20000002400 */
[----:B-----5:R-:W5:Y:S01]  /*a030*/  LDL R67, [R1+0xc] ;  /* 0x00000c0001437983 */ /* 0x020f620000100800 */
[-C--:B--2---:R-:W-:Y:S03]  /*a040*/  HMMA.16816.F32.BF16 R116, R204, R4.reuse, R116 ;  /* 0x00000004cc74723c */ /* 0x084fe60000041874 */
[----:B------:R-:W-:Y:S01]  /*a050*/  FMUL.FTZ R48, R48, UR5 ;  /* 0x0000000530307c20 */ /* 0x000fe20008410000 */
[----:B------:R-:W-:Y:S04]  /*a060*/  FMUL.FTZ R44, R44, UR5 ;  /* 0x000000052c2c7c20 */ /* 0x000fe80008410000 */
[----:B------:R1:W-:Y:S01]  /*a070*/  MUFU.TANH R57, R66 ;  /* 0x0000004200397308 */ /* 0x0003e20000002400 */
[----:B------:R-:W2:Y:S01]  /*a080*/  LDL R65, [R1+0x4] ;  /* 0x0000040001417983 */ /* 0x000ea20000100800 */
[C---:B------:R-:W-:Y:S04]  /*a090*/  HMMA.16816.F32.BF16 R120, R212.reuse, R4, R120 ;  /* 0x00000004d478723c */ /* 0x040fe80000041878 */
[----:B------:R-:W-:Y:S01]  /*a0a0*/  FMUL.FTZ R50, R50, UR5 ;  /* 0x0000000532327c20 */ /* 0x000fe20008410000 */
[----:B------:R-:W-:Y:S03]  /*a0b0*/  FMUL.FTZ R49, R49, UR5 ;  /* 0x0000000531317c20 */ /* 0x000fe60008410000 */
[----:B------:R-:W-:Y:S01]  /*a0c0*/  MUFU.TANH R20, R42 ;  /* 0x0000002a00147308 */ /* 0x000fe20000002400 */
[-C--:B------:R-:W-:Y:S03]  /*a0d0*/  HMMA.16816.F32.BF16 R124, R212, R6.reuse, R124 ;  /* 0x00000006d47c723c */ /* 0x080fe6000004187c */
[----:B------:R-:W-:Y:S01]  /*a0e0*/  FMNMX.FTZ R4, R244, R133, !PT ;  /* 0x00000085f4047209 */ /* 0x000fe20007810000 */
[----:B------:R-:W-:Y:S02]  /*a0f0*/  FMUL.FTZ R46, R46, UR5 ;  /* 0x000000052e2e7c20 */ /* 0x000fe40008410000 */
[----:B------:R-:W-:Y:S03]  /*a100*/  HMMA.16816.F32.BF16 R128, R204, R6, R128 ;  /* 0x00000006cc80723c */ /* 0x000fe60000041880 */
[----:B------:R-:W1:Y:S02]  /*a110*/  MUFU.TANH R42, R61 ;  /* 0x0000003d002a7308 */ /* 0x000e640000002400 */
[----:B-1----:R-:W2:Y:S01]  /*a120*/  LDL R66, [R1] ;  /* 0x0000000001427983 */ /* 0x002ea20000100800 */
[----:B------:R-:W-:Y:S01]  /*a130*/  FMNMX.FTZ R5, R249, R132, !PT ;  /* 0x00000084f9057209 */ /* 0x000fe20007810000 */
[----:B------:R-:W-:Y:S01]  /*a140*/  FMUL.FTZ R51, R51, UR5 ;  /* 0x0000000533337c20 */ /* 0x000fe20008410000 */
[----:B------:R-:W-:Y:S03]  /*a150*/  FMUL.FTZ R53, R53, UR5 ;  /* 0x0000000535357c20 */ /* 0x000fe60008410000 */
[----:B------:R-:W-:Y:S02]  /*a160*/  FMUL.FTZ R55, R55, UR5 ;  /* 0x0000000537377c20 */ /* 0x000fe40008410000 */
[----:B------:R1:W-:Y:S01]  /*a170*/  MUFU.TANH R243, R80 ;  /* 0x0000005000f37308 */ /* 0x0003e20000002400 */
[----:B------:R-:W-:Y:S01]  /*a180*/  FMUL.FTZ R60, R60, UR5 ;  /* 0x000000053c3c7c20 */ /* 0x000fe20008410000 */
[----:B------:R-:W-:Y:S01]  /*a190*/  FMUL.FTZ R70, R70, UR5 ;  /* 0x0000000546467c20 */ /* 0x000fe20008410000 */
[----:B------:R-:W-:Y:S01]  /*a1a0*/  FMUL.FTZ R85, R85, UR5 ;  /* 0x0000000555557c20 */ /* 0x000fe20008410000 */
[----:B------:R-:W-:Y:S01]  /*a1b0*/  FMUL.FTZ R79, R79, UR5 ;  /* 0x000000054f4f7c20 */ /* 0x000fe20008410000 */
[----:B------:R-:W-:Y:S01]  /*a1c0*/  FMUL.FTZ R71, R71, UR5 ;  /* 0x0000000547477c20 */ /* 0x000fe20008410000 */
[----:B------:R-:W-:Y:S04]  /*a1d0*/  FMUL.FTZ R86, R86, UR5 ;  /* 0x0000000556567c20 */ /* 0x000fe80008410000 */
[----:B------:R-:W1:Y:S01]  /*a1e0*/  MUFU.TANH R17, R72 ;  /* 0x0000004800117308 */ /* 0x000e620000002400 */
[----:B------:R-:W-:Y:S01]  /*a1f0*/  FMUL.FTZ R90, R90, UR5 ;  /* 0x000000055a5a7c20 */ /* 0x000fe20008410000 */
[----:B------:R-:W-:Y:S01]  /*a200*/  FMUL.FTZ R74, R74, UR5 ;  /* 0x000000054a4a7c20 */ /* 0x000fe20008410000 */
[----:B------:R-:W-:Y:S01]  /*a210*/  FMUL.FTZ R96, R96, UR5 ;  /* 0x0000000560607c20 */ /* 0x000fe20008410000 */
[----:B------:R-:W-:Y:S01]  /*a220*/  FMUL.FTZ R99, R99, UR5 ;  /* 0x0000000563637c20 */ /* 0x000fe20008410000 */
[----:B------:R-:W-:Y:S01]  /*a230*/  FMUL.FTZ R92, R92, UR5 ;  /* 0x000000055c5c7c20 */ /* 0x000fe20008410000 */
[----:B------:R-:W-:Y:S01]  /*a240*/  FMUL.FTZ R95, R95, UR5 ;  /* 0x000000055f5f7c20 */ /* 0x000fe20008410000 */
[----:B------:R-:W-:Y:S03]  /*a250*/  FMUL.FTZ R105, R105, UR5 ;  /* 0x0000000569697c20 */ /* 0x000fe60008410000 */
[----:B------:R1:W-:Y:S02]  /*a260*/  MUFU.TANH R241, R81 ;  /* 0x0000005100f17308 */ /* 0x0003e40000002400 */
[----:B-1----:R-:W-:Y:S01]  /*a270*/  MOV R80, R42 ;  /* 0x0000002a00507202 */ /* 0x002fe20000000f00 */
[----:B------:R-:W-:Y:S01]  /*a280*/  FMUL.FTZ R108, R108, UR5 ;  /* 0x000000056c6c7c20 */ /* 0x000fe20008410000 */
[----:B------:R-:W-:Y:S01]  /*a290*/  FMUL.FTZ R98, R98, UR5 ;  /* 0x0000000562627c20 */ /* 0x000fe20008410000 */
[----:B------:R-:W-:Y:S01]  /*a2a0*/  FMUL.FTZ R103, R103, UR5 ;  /* 0x0000000567677c20 */ /* 0x000fe20008410000 */
[----:B------:R-:W-:Y:S01]  /*a2b0*/  FMUL.FTZ R119, R119, UR5 ;  /* 0x0000000577777c20 */ /* 0x000fe20008410000 */
[----:B------:R-:W-:Y:S01]  /*a2c0*/  FMUL.FTZ R75, R75, UR5 ;  /* 0x000000054b4b7c20 */ /* 0x000fe20008410000 */
[----:B------:R-:W-:Y:S02]  /*a2d0*/  FMUL.FTZ R84, R84, UR5 ;  /* 0x0000000554547c20 */ /* 0x000fe40008410000 */
[----:B------:R-:W-:Y:S01]  /*a2e0*/  MUFU.TANH R42, R89 ;  /* 0x00000059002a7308 */ /* 0x000fe20000002400 */
[----:B------:R-:W-:Y:S01]  /*a2f0*/  FMUL.FTZ R87, R87, UR5 ;  /* 0x0000000557577c20 */ /* 0x000fe20008410000 */
[----:B------:R-:W-:Y:S01]  /*a300*/  FMUL.FTZ R83, R83, UR5 ;  /* 0x0000000553537c20 */ /* 0x000fe20008410000 */
[----:B------:R-:W-:Y:S01]  /*a310*/  FMUL.FTZ R88, R88, UR5 ;  /* 0x0000000558587c20 */ /* 0x000fe20008410000 */
[----:B------:R-:W-:Y:S01]  /*a320*/  FMUL.FTZ R122, R122, UR5 ;  /* 0x000000057a7a7c20 */ /* 0x000fe20008410000 */
[----:B------:R-:W-:Y:S01]  /*a330*/  FMUL.FTZ R107, R107, UR5 ;  /* 0x000000056b6b7c20 */ /* 0x000fe20008410000 */
[----:B------:R-:W-:Y:S01]  /*a340*/  FMUL.FTZ R91, R91, UR5 ;  /* 0x000000055b5b7c20 */ /* 0x000fe20008410000 */
[----:B------:R-:W-:Y:S03]  /*a350*/  FMUL.FTZ R97, R97, UR5 ;  /* 0x0000000561617c20 */ /* 0x000fe60008410000 */
[----:B------:R1:W-:Y:S01]  /*a360*/  MUFU.TANH R89, R102 ;  /* 0x0000006600597308 */ /* 0x0003e20000002400 */
[----:B------:R-:W-:Y:S02]  /*a370*/  IMAD.MOV.U32 R81, RZ, RZ, R17 ;  /* 0x000000ffff517224 */ /* 0x000fe400078e0011 */
        /* <DEDUP_REMOVED lines=14> */
[----:B------:R-:W1:Y:S02]  /*a460*/  MUFU.TANH R41, R68 ;  /* 0x0000004400297308 */ /* 0x000e640000002400 */
[----:B-1----:R-:W-:Y:S01]  /*a470*/  FMUL.FTZ R102, R131, UR5 ;  /* 0x0000000583667c20 */ /* 0x002fe20008410000 */
[----:B------:R-:W-:Y:S01]  /*a480*/  MOV R131, R81 ;  /* 0x0000005100837202 */ /* 0x000fe20000000f00 */
[----:B------:R-:W-:Y:S01]  /*a490*/  FMUL.FTZ R115, R115, UR5 ;  /* 0x0000000573737c20 */ /* 0x000fe20008410000 */
[----:B------:R-:W-:Y:S01]  /*a4a0*/  MOV R81, R62 ;  /* 0x0000003e00517202 */ /* 0x000fe20000000f00 */
[----:B------:R-:W-:Y:S01]  /*a4b0*/  FMUL.FTZ R117, R117, UR5 ;  /* 0x0000000575757c20 */ /* 0x000fe20008410000 */
[----:B------:R-:W2:Y:S01]  /*a4c0*/  LDL R62, [R1+0x20] ;  /* 0x00002000013e7983 */ /* 0x000ea20000100800 */
[----:B------:R-:W-:Y:S02]  /*a4d0*/  FMUL.FTZ R121, R121, UR5 ;  /* 0x0000000579797c20 */ /* 0x000fe40008410000 */
[----:B------:R1:W-:Y:S01]  /*a4e0*/  MUFU.TANH R68, R82 ;  /* 0x0000005200447308 */ /* 0x0003e20000002400 */
[----:B------:R-:W-:Y:S01]  /*a4f0*/  FMUL.FTZ R124, R124, UR5 ;  /* 0x000000057c7c7c20 */ /* 0x000fe20008410000 */
[----:B------:R-:W-:Y:S01]  /*a500*/  FMUL.FTZ R125, R125, UR5 ;  /* 0x000000057d7d7c20 */ /* 0x000fe20008410000 */
[----:B------:R-:W-:Y:S01]  /*a510*/  FMUL.FTZ R111, R111, UR5 ;  /* 0x000000056f6f7c20 */ /* 0x000fe20008410000 */
[----:B------:R-:W-:Y:S06]  /*a520*/  FMUL.FTZ R123, R123, UR5 ;  /* 0x000000057b7b7c20 */ /* 0x000fec0008410000 */
[----:B------:R1:W-:Y:S10]  /*a530*/  MUFU.TANH R18, R73 ;  /* 0x0000004900127308 */ /* 0x0003f40000002400 */
[----:B------:R-:W-:Y:S01]  /*a540*/  MUFU.TANH R221, R54 ;  /* 0x0000003600dd7308 */ /* 0x000fe20000002400 */
[----:B-1----:R-:W-:Y:S09]  /*a550*/  IMAD.MOV.U32 R82, RZ, RZ, R41 ;  /* 0x000000ffff527224 */ /* 0x002ff200078e0029 */
[----:B------:R-:W-:Y:S01]  /*a560*/  MUFU.TANH R54, R59 ;  /* 0x0000003b00367308 */ /* 0x000fe20000002400 */
[----:B------:R-:W-:Y:S09]  /*a570*/  IMAD.MOV.U32 R73, RZ, RZ, R43 ;  /* 0x000000ffff497224 */ /* 0x000ff200078e002b */
[----:B------:R1:W-:Y:S10]  /*a580*/  MUFU.TANH R59, R94 ;  /* 0x0000005e003b7308 */ /* 0x0003f40000002400 */
[----:B------:R-:W1:Y:S10]  /*a590*/  MUFU.TANH R2, R69 ;  /* 0x0000004500027308 */ /* 0x000e740000002400 */
[----:B------:R-:W-:Y:S01]  /*a5a0*/  MUFU.TANH R26, R26 ;  /* 0x0000001a001a7308 */ /* 0x000fe20000002400 */
[----:B-1----:R-:W-:Y:S02]  /*a5b0*/  IMAD.MOV.U32 R94, RZ, RZ, R82 ;  /* 0x000000ffff5e7224 */ /* 0x002fe400078e0052 */
[----:B------:R-:W-:Y:S07]  /*a5c0*/  IMAD.MOV.U32 R82, RZ, RZ, R73 ;  /* 0x000000ffff527224 */ /* 0x000fee00078e0049 */
[----:B------:R-:W-:Y:S01]  /*a5d0*/  MUFU.TANH R25, R25 ;  /* 0x0000001900197308 */ /* 0x000fe20000002400 */
[----:B------:R-:W-:Y:S01]  /*a5e0*/  IMAD.MOV.U32 R73, RZ, RZ, R2 ;  /* 0x000000ffff497224 */ /* 0x000fe200078e0002 */
[----:B------:R-:W-:Y:S08]  /*a5f0*/  FMNMX.FTZ R2, R245, R3, !PT ;  /* 0x00000003f5027209 */ /* 0x000ff00007810000 */
[----:B------:R-:W-:Y:S10]  /*a600*/  MUFU.TANH R23, R23 ;  /* 0x0000001700177308 */ /* 0x000ff40000002400 */
[----:B------:R-:W1:Y:S10]  /*a610*/  MUFU.TANH R32, R32 ;  /* 0x0000002000207308 */ /* 0x000e740000002400 */
[----:B------:R-:W-:Y:S10]  /*a620*/  MUFU.TANH R27, R27 ;  /* 0x0000001b001b7308 */ /* 0x000ff40000002400 */
[----:B------:R-:W-:Y:S10]  /*a630*/  MUFU.TANH R28, R28 ;  /* 0x0000001c001c7308 */ /* 0x000ff40000002400 */
[----:B------:R-:W-:Y:S10]  /*a640*/  MUFU.TANH R34, R34 ;  /* 0x0000002200227308 */ /* 0x000ff40000002400 */
[----:B------:R-:W5:Y:S10]  /*a650*/  MUFU.TANH R33, R33 ;  /* 0x0000002100217308 */ /* 0x000f740000002400 */
[----:B------:R-:W-:Y:S10]  /*a660*/  MUFU.TANH R30, R30 ;  /* 0x0000001e001e7308 */ /* 0x000ff40000002400 */
[----:B------:R-:W-:Y:S10]  /*a670*/  MUFU.TANH R29, R29 ;  /* 0x0000001d001d7308 */ /* 0x000ff40000002400 */
[----:B------:R-:W2:Y:S10]  /*a680*/  MUFU.TANH R35, R35 ;  /* 0x0000002300237308 */ /* 0x000eb40000002400 */
[----:B------:R-:W2:Y:S10]  /*a690*/  MUFU.TANH R36, R36 ;  /* 0x0000002400247308 */ /* 0x000eb40000002400 */
[----:B------:R-:W-:Y:S10]  /*a6a0*/  MUFU.TANH R31, R31 ;  /* 0x0000001f001f7308 */ /* 0x000ff40000002400 */
[----:B------:R-:W2:Y:S10]  /*a6b0*/  MUFU.TANH R21, R40 ;  /* 0x0000002800157308 */ /* 0x000eb40000002400 */
[----:B------:R-:W2:Y:S10]  /*a6c0*/  MUFU.TANH R38, R38 ;  /* 0x0000002600267308 */ /* 0x000eb40000002400 */
[----:B------:R-:W2:Y:S10]  /*a6d0*/  MUFU.TANH R37, R37 ;  /* 0x0000002500257308 */ /* 0x000eb40000002400 */
[----:B------:R-:W2:Y:S10]  /*a6e0*/  MUFU.TANH R39, R39 ;  /* 0x0000002700277308 */ /* 0x000eb40000002400 */
[----:B------:R-:W2:Y:S01]  /*a6f0*/  MUFU.TANH R48, R48 ;  /* 0x0000003000307308 */ /* 0x000ea20000002400 */
[----:B---3--:R-:W-:Y:S02]  /*a700*/  FMNMX.FTZ R6, R77, R2, !PT ;  /* 0x000000024d067209 */ /* 0x008fe40007810000 */
[----:B------:R-:W-:Y:S07]  /*a710*/  FMNMX.FTZ R2, R248, R134, !PT ;  /* 0x00000086f8027209 */ /* 0x000fee0007810000 */
[----:B------:R-:W3:Y:S01]  /*a720*/  MUFU.TANH R44, R44 ;  /* 0x0000002c002c7308 */ /* 0x000ee20000002400 */
[----:B------:R-:W-:Y:S02]  /*a730*/  FMNMX.FTZ R6, R220, R6, !PT ;  /* 0x00000006dc067209 */ /* 0x000fe40007810000 */
[----:B----4-:R-:W-:Y:S02]  /*a740*/  FMNMX.FTZ R4, R76, R4, !PT ;  /* 0x000000044c047209 */ /* 0x010fe40007810000 */
[----:B------:R-:W-:Y:S05]  /*a750*/  FMNMX.FTZ R6, R209, R6, !PT ;  /* 0x00000006d1067209 */ /* 0x000fea0007810000 */
[----:B------:R-:W4:Y:S01]  /*a760*/  MUFU.TANH R50, R50 ;  /* 0x0000003200327308 */ /* 0x000f220000002400 */
[----:B------:R-:W-:Y:S02]  /*a770*/  FMNMX.FTZ R6, R223, R6, !PT ;  /* 0x00000006df067209 */ /* 0x000fe40007810000 */
[----:B------:R-:W-:Y:S02]  /*a780*/  FMNMX.FTZ R5, R78, R5, !PT ;  /* 0x000000054e057209 */ /* 0x000fe40007810000 */
[----:B------:R-:W-:Y:S05]  /*a790*/  FMNMX.FTZ R6, R218, R6, !PT ;  /* 0x00000006da067209 */ /* 0x000fea0007810000 */
[----:B------:R-:W4:Y:S01]  /*a7a0*/  MUFU.TANH R49, R49 ;  /* 0x0000003100317308 */ /* 0x000f220000002400 */
[----:B------:R-:W-:Y:S02]  /*a7b0*/  FMNMX.FTZ R5, R219, R5, !PT ;  /* 0x00000005db057209 */ /* 0x000fe40007810000 */
[----:B-1----:R-:W-:Y:S02]  /*a7c0*/  FMNMX.FTZ R6, R32, R6, !PT ;  /* 0x0000000620067209 */ /* 0x002fe40007810000 */
[----:B-----5:R-:W-:Y:S02]  /*a7d0*/  FMNMX.FTZ R2, R67, R2, !PT ;  /* 0x0000000243027209 */ /* 0x020fe40007810000 */
[----:B------:R-:W-:Y:S03]  /*a7e0*/  FMNMX.FTZ R5, R216, R5, !PT ;  /* 0x00000005d8057209 */ /* 0x000fe60007810000 */
[----:B------:R-:W1:Y:S01]  /*a7f0*/  MUFU.TANH R250, R46 ;  /* 0x0000002e00fa7308 */ /* 0x000e620000002400 */
[----:B------:R-:W-:Y:S02]  /*a800*/  FMNMX.FTZ R6, R33, R6, !PT ;  /* 0x0000000621067209 */ /* 0x000fe40007810000 */
[----:B------:R-:W-:Y:S02]  /*a810*/  FMNMX.FTZ R5, R222, R5, !PT ;  /* 0x00000005de057209 */ /* 0x000fe40007810000 */
[----:B--2---:R-:W-:Y:S02]  /*a820*/  FMNMX.FTZ R4, R65, R4, !PT ;  /* 0x0000000441047209 */ /* 0x004fe40007810000 */
[----:B------:R-:W-:Y:S03]  /*a830*/  FMNMX.FTZ R5, R23, R5, !PT ;  /* 0x0000000517057209 */ /* 0x000fe60007810000 */
[----:B------:R-:W2:Y:S01]  /*a840*/  MUFU.TANH R51, R51 ;  /* 0x0000003300337308 */ /* 0x000ea20000002400 */
[----:B------:R-:W-:Y:S02]  /*a850*/  FMNMX.FTZ R4, R252, R4, !PT ;  /* 0x00000004fc047209 */ /* 0x000fe40007810000 */
[----:B------:R-:W-:Y:S02]  /*a860*/  FMNMX.FTZ R5, R34, R5, !PT ;  /* 0x0000000522057209 */ /* 0x000fe40007810000 */
[----:B------:R-:W-:Y:S02]  /*a870*/  FMNMX.FTZ R4, R24, R4, !PT ;  /* 0x0000000418047209 */ /* 0x000fe40007810000 */
[----:B------:R-:W-:Y:S03]  /*a880*/  FMNMX.FTZ R5, R35, R5, !PT ;  /* 0x0000000523057209 */ /* 0x000fe60007810000 */
[----:B------:R-:W-:Y:S01]  /*a890*/  MUFU.TANH R46, R53 ;  /* 0x00000035002e7308 */ /* 0x000fe20000002400 */
        /* <DEDUP_REMOVED lines=14> */
[----:B------:R-:W5:Y:S01]  /*a980*/  MUFU.TANH R0, R70 ;  /* 0x0000004600007308 */ /* 0x000f620000002400 */
[----:B------:R-:W-:Y:S02]  /*a990*/  FMNMX.FTZ R2, R31, R2, !PT ;  /* 0x000000021f027209 */ /* 0x000fe40007810000 */
[----:B------:R-:W-:Y:S02]  /*a9a0*/  FMNMX.FTZ R4, R19, R4, !PT ;  /* 0x0000000413047209 */ /* 0x000fe40007810000 */
[----:B------:R-:W-:Y:S02]  /*a9b0*/  FMNMX.FTZ R2, R20, R2, !PT ;  /* 0x0000000214027209 */ /* 0x000fe40007810000 */
[----:B------:R-:W-:Y:S03]  /*a9c0*/  FMNMX.FTZ R5, R39, R5, !PT ;  /* 0x0000000527057209 */ /* 0x000fe60007810000 */
[----:B------:R5:W-:Y:S01]  /*a9d0*/  MUFU.TANH R208, R85 ;  /* 0x0000005500d07308 */ /* 0x000be20000002400 */
[----:B------:R-:W-:Y:S02]  /*a9e0*/  FMNMX.FTZ R6, R48, R6, !PT ;  /* 0x0000000630067209 */ /* 0x000fe40007810000 */
[----:B------:R-:W-:Y:S02]  /*a9f0*/  FMNMX.FTZ R2, R22, R2, !PT ;  /* 0x0000000216027209 */ /* 0x000fe40007810000 */
[----:B---3--:R-:W-:Y:S02]  /*aa00*/  FMNMX.FTZ R4, R44, R4, !PT ;  /* 0x000000042c047209 */ /* 0x008fe40007810000 */
[----:B----4-:R-:W-:Y:S03]  /*aa10*/  FMNMX.FTZ R5, R50, R5, !PT ;  /* 0x0000000532057209 */ /* 0x010fe60007810000 */
[----:B------:R3:W4:Y:S01]  /*aa20*/  MUFU.TANH R16, R71 ;  /* 0x0000004700107308 */ /* 0x0007220000002400 */
[----:B------:R-:W-:Y:S02]  /*aa30*/  FMNMX.FTZ R6, R49, R6, !PT ;  /* 0x0000000631067209 */ /* 0x000fe40007810000 */
[----:B-1----:R-:W-:Y:S02]  /*aa40*/  FMNMX.FTZ R2, R250, R2, !PT ;  /* 0x00000002fa027209 */ /* 0x002fe40007810000 */
[----:B------:R-:W-:Y:S02]  /*aa50*/  FMNMX.FTZ R4, R242, R4, !PT ;  /* 0x00000004f2047209 */ /* 0x000fe40007810000 */
[----:B--2---:R-:W-:Y:S03]  /*aa60*/  FMNMX.FTZ R5, R51, R5, !PT ;  /* 0x0000000533057209 */ /* 0x004fe60007810000 */
[----:B------:R-:W-:Y:S01]  /*aa70*/  MUFU.TANH R40, R79 ;  /* 0x0000004f00287308 */ /* 0x000fe20000002400 */
[----:B------:R-:W-:Y:S01]  /*aa80*/  FMNMX.FTZ R6, R211, R6, !PT ;  /* 0x00000006d3067209 */ /* 0x000fe20007810000 */
[----:B-----5:R-:W-:Y:S01]  /*aa90*/  IMAD.MOV.U32 R85, RZ, RZ, R0 ;  /* 0x000000ffff557224 */ /* 0x020fe200078e0000 */
[----:B------:R-:W-:Y:S01]  /*aaa0*/  FMNMX.FTZ R2, R247, R2, !PT ;  /* 0x00000002f7027209 */ /* 0x000fe20007810000 */
[----:B------:R-:W-:Y:S01]  /*aab0*/  FMUL.FTZ R0, R127, UR5 ;  /* 0x000000057f007c20 */ /* 0x000fe20008410000 */
[----:B------:R-:W-:Y:S01]  /*aac0*/  FMNMX.FTZ R4, R52, R4, !PT ;  /* 0x0000000434047209 */ /* 0x000fe20007810000 */
[----:B------:R-:W-:Y:S01]  /*aad0*/  IMAD.MOV.U32 R127, RZ, RZ, R68 ;  /* 0x000000ffff7f7224 */ /* 0x000fe200078e0044 */
[----:B------:R-:W-:Y:S03]  /*aae0*/  FMNMX.FTZ R5, R221, R5, !PT ;  /* 0x00000005dd057209 */ /* 0x000fe60007810000 */
[----:B------:R4:W1:Y:S01]  /*aaf0*/  MUFU.TANH R12, R86 ;  /* 0x00000056000c7308 */ /* 0x0008620000002400 */
[----:B------:R-:W-:Y:S01]  /*ab00*/  FMNMX.FTZ R6, R46, R6, !PT ;  /* 0x000000062e067209 */ /* 0x000fe20007810000 */
[----:B---3--:R-:W-:Y:S01]  /*ab10*/  FMUL.FTZ R71, R126, UR5 ;  /* 0x000000057e477c20 */ /* 0x008fe20008410000 */
        /* <DEDUP_REMOVED lines=8> */
[----:B------:R2:W-:Y:S01]  /*aba0*/  MUFU.TANH R203, R96 ;  /* 0x0000006000cb7308 */ /* 0x0005e20000002400 */
[----:B------:R-:W-:Y:S02]  /*abb0*/  FMNMX.FTZ R6, R56, R6, !PT ;  /* 0x0000000638067209 */ /* 0x000fe40007810000 */
[----:B----4-:R-:W-:Y:S02]  /*abc0*/  MOV R86, R16 ;  /* 0x0000001000567202 */ /* 0x010fe40000000f00 */
[----:B------:R-:W-:Y:S02]  /*abd0*/  FMNMX.FTZ R2, R82, R2, !PT ;  /* 0x0000000252027209 */ /* 0x000fe40007810000 */
[----:B------:R-:W-:Y:S03]  /*abe0*/  FMNMX.FTZ R4, R80, R4, !PT ;  /* 0x0000000450047209 */ /* 0x000fe60007810000 */
[----:B------:R3:W-:Y:S01]  /*abf0*/  MUFU.TANH R69, R99 ;  /* 0x0000006300457308 */ /* 0x0007e20000002400 */
[----:B------:R-:W-:Y:S02]  /*ac00*/  FMNMX.FTZ R5, R47, R5, !PT ;  /* 0x000000052f057209 */ /* 0x000fe40007810000 */
[----:B------:R-:W-:Y:S02]  /*ac10*/  FMNMX.FTZ R6, R94, R6, !PT ;  /* 0x000000065e067209 */ /* 0x000fe40007810000 */
[----:B------:R-:W-:Y:S02]  /*ac20*/  FMNMX.FTZ R2, R81, R2, !PT ;  /* 0x0000000251027209 */ /* 0x000fe40007810000 */
[----:B------:R-:W-:Y:S03]  /*ac30*/  FMNMX.FTZ R4, R131, R4, !PT ;  /* 0x0000000483047209 */ /* 0x000fe60007810000 */
[----:B------:R4:W-:Y:S01]  /*ac40*/  MUFU.TANH R60, R95 ;  /* 0x0000005f003c7308 */ /* 0x0009e20000002400 */
[----:B--2---:R-:W-:Y:S01]  /*ac50*/  IMAD.MOV.U32 R96, RZ, RZ, R85 ;  /* 0x000000ffff607224 */ /* 0x004fe200078e0055 */
[----:B-1----:R-:W-:Y:S04]  /*ac60*/  MOV R85, R12 ;  /* 0x0000000c00557202 */ /* 0x002fe80000000f00 */
[----:B------:R-:W-:Y:S04]  /*ac70*/  FMNMX.FTZ R5, R96, R5, !PT ;  /* 0x0000000560057209 */ /* 0x000fe80007810000 */
[----:B------:R-:W1:Y:S01]  /*ac80*/  MUFU.TANH R90, R105 ;  /* 0x00000069005a7308 */ /* 0x000e620000002400 */
[----:B---3--:R-:W-:Y:S09]  /*ac90*/  FMUL.FTZ R99, R129, UR5 ;  /* 0x0000000581637c20 */ /* 0x008ff20008410000 */
[----:B------:R-:W2:Y:S01]  /*aca0*/  MUFU.TANH R74, R74 ;  /* 0x0000004a004a7308 */ /* 0x000ea20000002400 */
[----:B----4-:R-:W-:Y:S04]  /*acb0*/  MOV R95, R73 ;  /* 0x00000049005f7202 */ /* 0x010fe80000000f00 */
[----:B------:R-:W-:Y:S05]  /*acc0*/  FMNMX.FTZ R6, R95, R6, !PT ;  /* 0x000000065f067209 */ /* 0x000fea0007810000 */
[----:B------:R-:W-:Y:S01]  /*acd0*/  MUFU.TANH R43, R92 ;  /* 0x0000005c002b7308 */ /* 0x000fe20000002400 */
[----:B-1----:R-:W-:Y:S02]  /*ace0*/  MOV R129, R90 ;  /* 0x0000005a00817202 */ /* 0x002fe40000000f00 */
[----:B------:R-:W-:Y:S04]  /*acf0*/  FMNMX.FTZ R6, R243, R6, !PT ;  /* 0x00000006f3067209 */ /* 0x000fe80007810000 */
[----:B------:R-:W-:Y:S03]  /*ad00*/  FMNMX.FTZ R6, R241, R6, !PT ;  /* 0x00000006f1067209 */ /* 0x000fe60007810000 */
[----:B------:R-:W-:Y:S01]  /*ad10*/  MUFU.TANH R92, R108 ;  /* 0x0000006c005c7308 */ /* 0x000fe20000002400 */
[----:B--2---:R-:W-:Y:S05]  /*ad20*/  IMAD.MOV.U32 R90, RZ, RZ, R74 ;  /* 0x000000ffff5a7224 */ /* 0x004fea00078e004a */
[----:B------:R-:W-:Y:S04]  /*ad30*/  FMNMX.FTZ R2, R90, R2, !PT ;  /* 0x000000025a027209 */ /* 0x000fe80007810000 */
[----:B------:R1:W-:Y:S10]  /*ad40*/  MUFU.TANH R17, R98 ;  /* 0x0000006200117308 */ /* 0x0003f40000002400 */
[----:B------:R2:W-:Y:S10]  /*ad50*/  MUFU.TANH R72, R103 ;  /* 0x0000006700487308 */ /* 0x0005f40000002400 */
[----:B------:R3:W-:Y:S01]  /*ad60*/  MUFU.TANH R108, R119 ;  /* 0x00000077006c7308 */ /* 0x0007e20000002400 */
[----:B-1----:R-:W-:Y:S02]  /*ad70*/  IMAD.MOV.U32 R98, RZ, RZ, R86 ;  /* 0x000000ffff627224 */ /* 0x002fe400078e0056 */
[----:B------:R-:W-:Y:S03]  /*ad80*/  IMAD.MOV.U32 R86, RZ, RZ, R14 ;  /* 0x000000ffff567224 */ /* 0x000fe600078e000e */
[----:B------:R-:W-:Y:S04]  /*ad90*/  FMNMX.FTZ R5, R98, R5, !PT ;  /* 0x0000000562057209 */ /* 0x000fe80007810000 */
[----:B------:R-:W1:Y:S01]  /*ada0*/  MUFU.TANH R70, R75 ;  /* 0x0000004b00467308 */ /* 0x000e620000002400 */
[----:B--2---:R-:W-:Y:S01]  /*adb0*/  FMUL.FTZ R103, R130, UR5 ;  /* 0x0000000582677c20 */ /* 0x004fe20008410000 */
[----:B------:R-:W-:Y:S08]  /*adc0*/  FMNMX.FTZ R5, R127, R5, !PT ;  /* 0x000000057f057209 */ /* 0x000ff00007810000 */
[----:B------:R-:W2:Y:S01]  /*add0*/  MUFU.TANH R210, R84 ;  /* 0x0000005400d27308 */ /* 0x000ea20000002400 */
[----:B---3--:R-:W-:Y:S04]  /*ade0*/  MOV R119, R18 ;  /* 0x0000001200777202 */ /* 0x008fe80000000f00 */
[----:B------:R-:W-:Y:S05]  /*adf0*/  FMNMX.FTZ R4, R119, R4, !PT ;  /* 0x0000000477047209 */ /* 0x000fea0007810000 */
[----:B------:R3:W-:Y:S01]  /*ae00*/  MUFU.TANH R84, R87 ;  /* 0x0000005700547308 */ /* 0x0007e20000002400 */
[----:B-1----:R-:W-:Y:S01]  /*ae10*/  IMAD.MOV.U32 R130, RZ, RZ, R70 ;  /* 0x000000ffff827224 */ /* 0x002fe200078e0046 */
[----:B------:R-:W-:Y:S04]  /*ae20*/  FMNMX.FTZ R4, R64, R4, !PT ;  /* 0x0000000440047209 */ /* 0x000fe80007810000 */
[----:B------:R-:W-:Y:S04]  /*ae30*/  FMNMX.FTZ R2, R130, R2, !PT ;  /* 0x0000000282027209 */ /* 0x000fe80007810000 */
[----:B------:R-:W1:Y:S01]  /*ae40*/  MUFU.TANH R83, R83 ;  /* 0x0000005300537308 */ /* 0x000e620000002400 */
[----:B------:R-:W-:Y:S02]  /*ae50*/  FMNMX.FTZ R4, R86, R4, !PT ;  /* 0x0000000456047209 */ /* 0x000fe40007810000 */
[----:B------:R-:W-:Y:S02]  /*ae60*/  FMNMX.FTZ R2, R63, R2, !PT ;  /* 0x000000023f027209 */ /* 0x000fe40007810000 */
[----:B--2---:R-:W-:Y:S02]  /*ae70*/  FMNMX.FTZ R6, R210, R6, !PT ;  /* 0x00000006d2067209 */ /* 0x004fe40007810000 */
[----:B------:R-:W-:Y:S03]  /*ae80*/  FMNMX.FTZ R7, R40, R2, !PT ;  /* 0x0000000228077209 */ /* 0x000fe60007810000 */
[----:B------:R-:W2:Y:S01]  /*ae90*/  MUFU.TANH R41, R88 ;  /* 0x0000005800297308 */ /* 0x000ea20000002400 */
[----:B---3--:R-:W-:Y:S05]  /*aea0*/  IMAD.MOV.U32 R87, RZ, RZ, R246 ;  /* 0x000000ffff577224 */ /* 0x008fea00078e00f6 */
[----:B------:R-:W-:Y:S04]  /*aeb0*/  ISETP.GT.AND P0, PT, R87, RZ, PT ;  /* 0x000000ff5700720c */ /* 0x000fe80003f04270 */
[----:B------:R3:W-:Y:S01]  /*aec0*/  MUFU.TANH R206, R122 ;  /* 0x0000007a00ce7308 */ /* 0x0007e20000002400 */
[----:B-1----:R-:W-:Y:S04]  /*aed0*/  FMNMX.FTZ R5, R83, R5, !PT ;  /* 0x0000000553057209 */ /* 0x002fe80007810000 */
[----:B------:R-:W-:Y:S05]  /*aee0*/  FMNMX.FTZ R5, R85, R5, !PT ;  /* 0x0000000555057209 */ /* 0x000fea0007810000 */
[----:B------:R1:W-:Y:S01]  /*aef0*/  MUFU.TANH R16, R107 ;  /* 0x0000006b00107308 */ /* 0x0003e20000002400 */
[----:B--2---:R-:W-:Y:S02]  /*af00*/  FMNMX.FTZ R2, R41, R4, !PT ;  /* 0x0000000429027209 */ /* 0x004fe40007810000 */
[----:B------:R-:W-:Y:S02]  /*af10*/  FMNMX.FTZ R4, R208, R6, !PT ;  /* 0x00000006d0047209 */ /* 0x000fe40007810000 */
[----:B------:R-:W-:Y:S02]  /*af20*/  FMNMX.FTZ R5, R84, R5, !PT ;  /* 0x0000000554057209 */ /* 0x000fe40007810000 */
[----:B------:R-:W-:Y:S03]  /*af30*/  FMNMX.FTZ R4, R203, R4, !PT ;  /* 0x00000004cb047209 */ /* 0x000fe60007810000 */
[----:B------:R2:W-:Y:S01]  /*af40*/  MUFU.TANH R70, R0 ;  /* 0x0000000000467308 */ /* 0x0005e20000002400 */
[----:B---3--:R-:W-:Y:S02]  /*af50*/  MOV R122, R79 ;  /* 0x0000004f007a7202 */ /* 0x008fe40000000f00 */
[----:B------:R-:W-:Y:S07]  /*af60*/  FMNMX.FTZ R6, R42, R2, !PT ;  /* 0x000000022a067209 */ /* 0x000fee0007810000 */
[----:B------:R-:W3:Y:S01]  /*af70*/  MUFU.TANH R53, R91 ;  /* 0x0000005b00357308 */ /* 0x000ee20000002400 */
[----:B-1----:R-:W-:Y:S05]  /*af80*/  IMAD.MOV.U32 R107, RZ, RZ, R17 ;  /* 0x000000ffff6b7224 */ /* 0x002fea00078e0011 */
[----:B------:R-:W-:Y:S04]  /*af90*/  FMNMX.FTZ R2, R107, R5, !PT ;  /* 0x000000056b027209 */ /* 0x000fe80007810000 */
[----:B------:R-:W1:Y:S01]  /*afa0*/  MUFU.TANH R202, R97 ;  /* 0x0000006100ca7308 */ /* 0x000e620000002400 */
[----:B--2---:R-:W-:Y:S02]  /*afb0*/  FMNMX.FTZ R0, R122, R7, !PT ;  /* 0x000000077a007209 */ /* 0x004fe40007810000 */
[----:B------:R-:W-:Y:S07]  /*afc0*/  FMNMX.FTZ R5, R43, R6, !PT ;  /* 0x000000062b057209 */ /* 0x000fee0007810000 */
[----:B------:R2:W-:Y:S01]  /*afd0*/  MUFU.TANH R246, R109 ;  /* 0x0000006d00f67308 */ /* 0x0005e20000002400 */
[----:B---3--:R-:W-:Y:S04]  /*afe0*/  FMNMX.FTZ R0, R53, R0, !PT ;  /* 0x0000000035007209 */ /* 0x008fe80007810000 */
[----:B------:R-:W-:Y:S05]  /*aff0*/  FMNMX.FTZ R6, R59, R0, !PT ;  /* 0x000000003b067209 */ /* 0x000fea0007810000 */
[----:B------:R-:W3:Y:S01]  /*b000*/  MUFU.TANH R201, R100 ;  /* 0x0000006400c97308 */ /* 0x000ee20000002400 */
[----:B-1----:R-:W-:Y:S09]  /*b010*/  FMNMX.FTZ R4, R202, R4, !PT ;  /* 0x00000004ca047209 */ /* 0x002ff20007810000 */
[----:B------:R1:W4:Y:S01]  /*b020*/  MUFU.TANH R200, R101 ;  /* 0x0000006500c87308 */ /* 0x0003220000002400 */
[----:B--2---:R-:W-:Y:S04]  /*b030*/  MOV R109, R69 ;  /* 0x00000045006d7202 */ /* 0x004fe80000000f00 */
[----:B------:R-:W-:Y:S05]  /*b040*/  FMNMX.FTZ R0, R109, R2, !PT ;  /* 0x000000026d007209 */ /* 0x000fea0007810000 */
[----:B------:R-:W-:Y:S01]  /*b050*/  MUFU.TANH R88, R110 ;  /* 0x0000006e00587308 */ /* 0x000fe20000002400 */
[----:B---3--:R-:W-:Y:S02]  /*b060*/  FMNMX.FTZ R4, R201, R4, !PT ;  /* 0x00000004c9047209 */ /* 0x008fe40007810000 */
[----:B------:R-:W-:Y:S02]  /*b070*/  FMNMX.FTZ R2, R89, R0, !PT ;  /* 0x0000000059027209 */ /* 0x000fe40007810000 */
[----:B------:R-:W-:Y:S05]  /*b080*/  FMNMX.FTZ R0, R60, R6, !PT ;  /* 0x000000063c007209 */ /* 0x000fea0007810000 */
[----:B------:R2:W-:Y:S01]  /*b090*/  MUFU.TANH R110, R118 ;  /* 0x00000076006e7308 */ /* 0x0005e20000002400 */
[----:B-1----:R-:W-:Y:S01]  /*b0a0*/  FMUL.FTZ R101, R128, UR5 ;  /* 0x0000000580657c20 */ /* 0x002fe20008410000 */
[----:B----4-:R-:W-:Y:S01]  /*b0b0*/  FMNMX.FTZ R4, R200, R4, !PT ;  /* 0x00000004c8047209 */ /* 0x010fe20007810000 */
[----:B------:R-:W-:Y:S07]  /*b0c0*/  IMAD.MOV.U32 R128, RZ, RZ, R92 ;  /* 0x000000ffff807224 */ /* 0x000fee00078e005c */
[----:B------:R-:W-:Y:S10]  /*b0d0*/  MUFU.TANH R75, R104 ;  /* 0x00000068004b7308 */ /* 0x000ff40000002400 */
[----:B------:R-:W1:Y:S01]  /*b0e0*/  MUFU.TANH R61, R106 ;  /* 0x0000006a003d7308 */ /* 0x000e620000002400 */
[----:B--2---:R-:W-:Y:S04]  /*b0f0*/  MOV R118, R72 ;  /* 0x0000004800767202 */ /* 0x004fe80000000f00 */
[----:B------:R-:W-:Y:S05]  /*b100*/  FMNMX.FTZ R2, R118, R2, !PT ;  /* 0x0000000276027209 */ /* 0x000fea0007810000 */
[----:B------:R2:W-:Y:S10]  /*b110*/  MUFU.TANH R126, R120 ;  /* 0x00000078007e7308 */ /* 0x0005f40000002400 */
[----:B------:R-:W3:Y:S01]  /*b120*/  MUFU.TANH R91, R93 ;  /* 0x0000005d005b7308 */ /* 0x000ee20000002400 */
[----:B-1----:R-:W-:Y:S09]  /*b130*/  FMNMX.FTZ R0, R61, R0, !PT ;  /* 0x000000003d007209 */ /* 0x002ff20007810000 */
[----:B------:R-:W1:Y:S01]  /*b140*/  MUFU.TANH R106, R112 ;  /* 0x00000070006a7308 */ /* 0x000e620000002400 */
[----:B--2---:R-:W-:Y:S09]  /*b150*/  IMAD.MOV.U32 R120, RZ, RZ, R75 ;  /* 0x000000ffff787224 */ /* 0x004ff200078e004b */
[----:B------:R2:W-:Y:S01]  /*b160*/  MUFU.TANH R105, R116 ;  /* 0x0000007400697308 */ /* 0x0005e20000002400 */
[----:B---3--:R-:W-:Y:S04]  /*b170*/  FMNMX.FTZ R5, R91, R5, !PT ;  /* 0x000000055b057209 */ /* 0x008fe80007810000 */
[----:B------:R-:W-:Y:S05]  /*b180*/  FMNMX.FTZ R5, R120, R5, !PT ;  /* 0x0000000578057209 */ /* 0x000fea0007810000 */
[----:B------:R-:W3:Y:S01]  /*b190*/  MUFU.TANH R204, R114 ;  /* 0x0000007200cc7308 */ /* 0x000ee20000002400 */
[----:B-1----:R-:W-:Y:S02]  /*b1a0*/  FMNMX.FTZ R4, R106, R4, !PT ;  /* 0x000000046a047209 */ /* 0x002fe40007810000 */
[----:B------:R-:W-:Y:S07]  /*b1b0*/  FMNMX.FTZ R5, R129, R5, !PT ;  /* 0x0000000581057209 */ /* 0x000fee0007810000 */
[----:B------:R-:W1:Y:S01]  /*b1c0*/  MUFU.TANH R113, R113 ;  /* 0x0000007100717308 */ /* 0x000e620000002400 */
[----:B--2---:R-:W-:Y:S04]  /*b1d0*/  MOV R116, R16 ;  /* 0x0000001000747202 */ /* 0x004fe80000000f00 */
[----:B------:R-:W-:Y:S05]  /*b1e0*/  FMNMX.FTZ R6, R116, R0, !PT ;  /* 0x0000000074067209 */ /* 0x000fea0007810000 */
[----:B------:R-:W2:Y:S01]  /*b1f0*/  MUFU.TANH R114, R115 ;  /* 0x0000007300727308 */ /* 0x000ea20000002400 */
[----:B---3--:R-:W-:Y:S09]  /*b200*/  FMNMX.FTZ R2, R204, R2, !PT ;  /* 0x00000002cc027209 */ /* 0x008ff20007810000 */
[----:B------:R-:W3:Y:S01]  /*b210*/  MUFU.TANH R117, R117 ;  /* 0x0000007500757308 */ /* 0x000ee20000002400 */
[----:B-1----:R-:W-:Y:S04]  /*b220*/  FMNMX.FTZ R4, R113, R4, !PT ;  /* 0x0000000471047209 */ /* 0x002fe80007810000 */
[----:B------:R-:W-:Y:S05]  /*b230*/  FMNMX.FTZ R4, R105, R4, !PT ;  /* 0x0000000469047209 */ /* 0x000fea0007810000 */
[----:B------:R-:W1:Y:S01]  /*b240*/  MUFU.TANH R101, R101 ;  /* 0x0000006500657308 */ /* 0x000e620000002400 */
[----:B--2---:R-:W-:Y:S02]  /*b250*/  FMNMX.FTZ R0, R114, R2, !PT ;  /* 0x0000000272007209 */ /* 0x004fe40007810000 */
[----:B------:R-:W-:Y:S02]  /*b260*/  FMNMX.FTZ R2, R128, R5, !PT ;  /* 0x0000000580027209 */ /* 0x000fe40007810000 */
[----:B------:R-:W-:Y:S02]  /*b270*/  FMNMX.FTZ R0, R110, R0, !PT ;  /* 0x000000006e007209 */ /* 0x000fe40007810000 */
[----:B------:R-:W-:Y:S03]  /*b280*/  FMNMX.FTZ R5, R88, R6, !PT ;  /* 0x0000000658057209 */ /* 0x000fe60007810000 */
[----:B------:R-:W2:Y:S01]  /*b290*/  MUFU.TANH R212, R111 ;  /* 0x0000006f00d47308 */ /* 0x000ea20000002400 */
[----:B---3--:R-:W-:Y:S02]  /*b2a0*/  FMNMX.FTZ R4, R117, R4, !PT ;  /* 0x0000000475047209 */ /* 0x008fe40007810000 */
[----:B------:R-:W-:Y:S02]  /*b2b0*/  FMNMX.FTZ R2, R246, R2, !PT ;  /* 0x00000002f6027209 */ /* 0x000fe40007810000 */
[----:B------:R-:W-:Y:S02]  /*b2c0*/  FMNMX.FTZ R0, R108, R0, !PT ;  /* 0x000000006c007209 */ /* 0x000fe40007810000 */
[----:B------:R-:W-:Y:S03]  /*b2d0*/  FMNMX.FTZ R16, R126, R2, !PT ;  /* 0x000000027e107209 */ /* 0x000fe60007810000 */
[----:B------:R-:W-:Y:S01]  /*b2e0*/  MUFU.TANH R121, R121 ;  /* 0x0000007900797308 */ /* 0x000fe20000002400 */
[----:B-1----:R-:W-:Y:S09]  /*b2f0*/  FMNMX.FTZ R74, R101, R4, !PT ;  /* 0x00000004654a7209 */ /* 0x002ff20007810000 */
[----:B------:R-:W-:Y:S01]  /*b300*/  MUFU.TANH R205, R123 ;  /* 0x0000007b00cd7308 */ /* 0x000fe20000002400 */
[----:B--2---:R-:W-:Y:S09]  /*b310*/  FMNMX.FTZ R18, R212, R5, !PT ;  /* 0x00000005d4127209 */ /* 0x004ff20007810000 */
[----:B------:R-:W-:Y:S10]  /*b320*/  MUFU.TANH R124, R124 ;  /* 0x0000007c007c7308 */ /* 0x000ff40000002400 */
[----:B------:R-:W-:Y:S10]  /*b330*/  MUFU.TANH R125, R125 ;  /* 0x0000007d007d7308 */ /* 0x000ff40000002400 */
[----:B------:R-:W-:Y:S10]  /*b340*/  MUFU.TANH R71, R71 ;  /* 0x0000004700477308 */ /* 0x000ff40000002400 */
[----:B------:R-:W1:Y:S10]  /*b350*/  MUFU.TANH R103, R103 ;  /* 0x0000006700677308 */ /* 0x000e740000002400 */
[----:B------:R-:W2:Y:S10]  /*b360*/  MUFU.TANH R99, R99 ;  /* 0x0000006300637308 */ /* 0x000eb40000002400 */
[----:B------:R-:W3:Y:S01]  /*b370*/  MUFU.TANH R102, R102 ;  /* 0x0000006600667308 */ /* 0x000ee20000002400 */
[----:B-1----:R-:W-:Y:S02]  /*b380*/  FMNMX.FTZ R17, R103, R0, !PT ;  /* 0x0000000067117209 */ /* 0x002fe40007810000 */
[----:B--2---:R-:W-:Y:S01]  /*b390*/  FMNMX.FTZ R74, R99, R74, !PT ;  /* 0x0000004a634a7209 */ /* 0x004fe20007810000 */
[----:B------:R-:W-:Y:S06]  /*b3a0*/  @P0 BRA `(.L_x_28) ;  /* 0xffffffd400800947 */ /* 0x000fec000383ffff */
.L_x_27:
[----:B------:R-:W-:Y:S01]  /*b3b0*/  FMNMX.FTZ R0, R206, R18, !PT ;  /* 0x00000012ce007209 */ /* 0x000fe20007810000 */
[----:B----4-:R-:W-:Y:S01]  /*b3c0*/  SHFL.BFLY PT, R6, R74, 0x2, 0x1f ;  /* 0x0c401f004a067f89 */ /* 0x010fe200000e0000 */
[----:B------:R-:W-:Y:S02]  /*b3d0*/  FMNMX.FTZ R2, R121, R16, !PT ;  /* 0x0000001079027209 */ /* 0x000fe40007810000 */
[----:B------:R-:W-:Y:S05]  /*b3e0*/  FMNMX.FTZ R0, R205, R0, !PT ;  /* 0x00000000cd007209 */ /* 0x000fea0007810000 */
[----:B------:R-:W-:Y:S01]  /*b3f0*/  STL [R1+0x90], R240 ;  /* 0x000090f001007387 */ /* 0x000fe20000100800 */
[----:B------:R-:W-:Y:S02]  /*b400*/  FMNMX.FTZ R2, R124, R2, !PT ;  /* 0x000000027c027209 */ /* 0x000fe40007810000 */
[----:B------:R-:W-:Y:S01]  /*b410*/  FMNMX.FTZ R0, R71, R0, !PT ;  /* 0x0000000047007209 */ /* 0x000fe20007810000 */
[----:B------:R-:W-:Y:S01]  /*b420*/  STL [R1+0x8c], R239 ;  /* 0x00008cef01007387 */ /* 0x000fe20000100800 */
[----:B------:R-:W-:Y:S02]  /*b430*/  FMNMX.FTZ R4, R125, R2, !PT ;  /* 0x000000027d047209 */ /* 0x000fe40007810000 */
[----:B------:R-:W-:Y:S01]  /*b440*/  FMNMX.FTZ R0, R70, R0, !PT ;  /* 0x0000000046007209 */ /* 0x000fe20007810000 */
[----:B------:R-:W-:Y:S01]  /*b450*/  STL [R1+0x88], R238 ;  /* 0x000088ee01007387 */ /* 0x000fe20000100800 */
[----:B---3--:R-:W-:Y:S02]  /*b460*/  FMNMX.FTZ R5, R102, R17, !PT ;  /* 0x0000001166057209 */ /* 0x008fe40007810000 */
[----:B------:R-:W-:Y:S01]  /*b470*/  MOV R13, R40 ;  /* 0x00000028000d7202 */ /* 0x000fe20000000f00 */
[----:B------:R-:W-:Y:S08]  /*b480*/  SHFL.BFLY PT, R2, R0, 0x2, 0x1f ;  /* 0x0c401f0000027f89 */ /* 0x000ff000000e0000 */
[----:B------:R-:W-:Y:S08]  /*b490*/  SHFL.BFLY PT, R72, R4, 0x2, 0x1f ;  /* 0x0c401f0004487f89 */ /* 0x000ff000000e0000 */
        /* <DEDUP_REMOVED lines=10> */
[----:B------:R-:W1:Y:S01]  /*b540*/  SHFL.BFLY PT, R73, R5, 0x1, 0x1f ;  /* 0x0c201f0005497f89 */ /* 0x000e6200000e0000 */
[----:B------:R-:W-:Y:S07]  /*b550*/  FMNMX.FTZ R72, R4, R72, !PT ;  /* 0x0000004804487209 */ /* 0x000fee0007810000 */
[----:B------:R-:W2:Y:S08]  /*b560*/  SHFL.BFLY PT, R6, R74, 0x1, 0x1f ;  /* 0x0c201f004a067f89 */ /* 0x000eb000000e0000 */
[----:B------:R-:W3:Y:S08]  /*b570*/  SHFL.BFLY PT, R4, R2, 0x1, 0x1f ;  /* 0x0c201f0002047f89 */ /* 0x000ef000000e0000 */
[----:B------:R-:W4:Y:S08]  /*b580*/  SHFL.BFLY PT, R7, R72, 0x1, 0x1f ;  /* 0x0c201f0048077f89 */ /* 0x000f3000000e0000 */
[----:B------:R-:W-:Y:S04]  /*b590*/  STL [R1+0x6c], R231 ;  /* 0x00006ce701007387 */ /* 0x000fe80000100800 */
[----:B------:R-:W-:Y:S01]  /*b5a0*/  STL [R1+0x68], R230 ;  /* 0x000068e601007387 */ /* 0x000fe20000100800 */
[----:B-1----:R-:W-:Y:S03]  /*b5b0*/  FMNMX.FTZ R73, R5, R73, !PT ;  /* 0x0000004905497209 */ /* 0x002fe60007810000 */
[----:B------:R-:W-:Y:S01]  /*b5c0*/  STL [R1+0x64], R229 ;  /* 0x000064e501007387 */ /* 0x000fe20000100800 */
[----:B--2---:R-:W-:Y:S01]  /*b5d0*/  FMNMX.FTZ R74, R74, R6, !PT ;  /* 0x000000064a4a7209 */ /* 0x004fe20007810000 */
[----:B------:R-:W-:Y:S02]  /*b5e0*/  FMUL.FTZ R92, R73, UR4 ;  /* 0x00000004495c7c20 */ /* 0x000fe40008410000 */
[----:B------:R-:W-:Y:S01]  /*b5f0*/  STL [R1+0x60], R228 ;  /* 0x000060e401007387 */ /* 0x000fe20000100800 */
[C---:B------:R-:W-:Y:S01]  /*b600*/  FSETP.NEU.FTZ.AND P1, PT, R74.reuse, -INF , PT ;  /* 0xff8000004a00780b */ /* 0x040fe20003f3d000 */
[----:B------:R-:W-:Y:S01]  /*b610*/  FMUL.FTZ R75, R74, UR4 ;  /* 0x000000044a4b7c20 */ /* 0x000fe20008410000 */
[----:B---3--:R-:W-:Y:S01]  /*b620*/  FMNMX.FTZ R69, R2, R4, !PT ;  /* 0x0000000402457209 */ /* 0x008fe20007810000 */
[----:B------:R-:W-:Y:S01]  /*b630*/  FADD.FTZ R0, -R74, R3 ;  /* 0x000000034a007221 */ /* 0x000fe20000010100 */
[----:B----4-:R-:W-:Y:S01]  /*b640*/  FMNMX.FTZ R72, R72, R7, !PT ;  /* 0x0000000748487209 */ /* 0x010fe20007810000 */
[----:B------:R1:W-:Y:S01]  /*b650*/  STL [R1+0x5c], R227 ;  /* 0x00005ce301007387 */ /* 0x0003e20000100800 */
[----:B------:R-:W-:Y:S01]  /*b660*/  FSEL R75, R75, RZ, P1 ;  /* 0x000000ff4b4b7208 */ /* 0x000fe20000800000 */
[----:B------:R-:W-:Y:S01]  /*b670*/  FMUL.FTZ R104, R69, UR4 ;  /* 0x0000000445687c20 */ /* 0x000fe20008410000 */
[----:B------:R-:W-:Y:S01]  /*b680*/  FSETP.NEU.FTZ.AND P1, PT, R73, -INF , PT ;  /* 0xff8000004900780b */ /* 0x000fe20003f3d000 */
[----:B------:R-:W-:Y:S01]  /*b690*/  FMUL.FTZ R93, R72, UR4 ;  /* 0x00000004485d7c20 */ /* 0x000fe20008410000 */
[----:B------:R-:W-:Y:S01]  /*b6a0*/  FMUL.FTZ R3, R0, UR4 ;  /* 0x0000000400037c20 */ /* 0x000fe20008410000 */
[--C-:B------:R-:W-:Y:S01]  /*b6b0*/  FFMA.FTZ R4, R245, UR4, -R75.reuse ;  /* 0x00000004f5047c23 */ /* 0x100fe2000801084b */
[--C-:B------:R-:W-:Y:S01]  /*b6c0*/  FFMA.FTZ R95, R95, UR4, -R75.reuse ;  /* 0x000000045f5f7c23 */ /* 0x100fe2000801084b */
[----:B------:R-:W-:Y:S01]  /*b6d0*/  FSEL R92, R92, RZ, P1 ;  /* 0x000000ff5c5c7208 */ /* 0x000fe20000800000 */
[----:B------:R2:W3:Y:S01]  /*b6e0*/  MUFU.EX2 R68, R3 ;  /* 0x0000000300447308 */ /* 0x0004e20000000800 */
[----:B------:R-:W-:Y:S01]  /*b6f0*/  FSETP.NEU.FTZ.AND P1, PT, R72, -INF , PT ;  /* 0xff8000004800780b */ /* 0x000fe20003f3d000 */
[--C-:B------:R-:W-:Y:S01]  /*b700*/  FFMA.FTZ R12, R49, UR4, -R75.reuse ;  /* 0x00000004310c7c23 */ /* 0x100fe2000801084b */
[--C-:B------:R-:W-:Y:S01]  /*b710*/  FFMA.FTZ R7, R32, UR4, -R75.reuse ;  /* 0x0000000420077c23 */ /* 0x100fe2000801084b */
[----:B------:R-:W-:Y:S01]  /*b720*/  FFMA.FTZ R5, R216, UR4, -R92 ;  /* 0x00000004d8057c23 */ /* 0x000fe2000801085c */
[----:B------:R-:W-:Y:S01]  /*b730*/  FSEL R93, R93, RZ, P1 ;  /* 0x000000ff5d5d7208 */ /* 0x000fe20000800000 */
[--C-:B------:R-:W-:Y:S01]  /*b740*/  FFMA.FTZ R8, R223, UR4, -R75.reuse ;  /* 0x00000004df087c23 */ /* 0x100fe2000801084b */
[----:B------:R-:W-:Y:S03]  /*b750*/  FFMA.FTZ R9, R48, UR4, -R75 ;  /* 0x0000000430097c23 */ /* 0x000fe6000801084b */
[----:B------:R4:W-:Y:S01]  /*b760*/  MUFU.EX2 R112, R4 ;  /* 0x0000000400707308 */ /* 0x0009e20000000800 */
[----:B------:R-:W-:Y:S01]  /*b770*/  FSETP.NEU.FTZ.AND P1, PT, R69, -INF , PT ;  /* 0xff8000004500780b */ /* 0x000fe20003f3d000 */
[--C-:B------:R-:W-:Y:S01]  /*b780*/  FFMA.FTZ R6, R244, UR4, -R93.reuse ;  /* 0x00000004f4067c23 */ /* 0x100fe2000801085d */
[----:B------:R-:W-:Y:S01]  /*b790*/  FADD.FTZ R0, -R73, R132 ;  /* 0x0000008449007221 */ /* 0x000fe20000010100 */
[--C-:B------:R-:W-:Y:S01]  /*b7a0*/  FFMA.FTZ R120, R120, UR4, -R93.reuse ;  /* 0x0000000478787c23 */ /* 0x100fe2000801085d */
[----:B------:R-:W-:Y:S01]  /*b7b0*/  FSEL R104, R104, RZ, P1 ;  /* 0x000000ff68687208 */ /* 0x000fe20000800000 */
[--C-:B------:R-:W-:Y:S01]  /*b7c0*/  FFMA.FTZ R128, R128, UR4, -R93.reuse ;  /* 0x0000000480807c23 */ /* 0x100fe2000801085d */
[----:B------:R-:W-:Y:S03]  /*b7d0*/  FFMA.FTZ R126, R126, UR4, -R93 ;  /* 0x000000047e7e7c23 */ /* 0x000fe6000801085d */
[----:B------:R1:W-:Y:S01]  /*b7e0*/  MUFU.EX2 R32, R12 ;  /* 0x0000000c00207308 */ /* 0x0003e20000000800 */
[----:B--2---:R-:W-:Y:S01]  /*b7f0*/  FMUL.FTZ R3, R0, UR4 ;  /* 0x0000000400037c20 */ /* 0x004fe20008410000 */
[----:B------:R-:W-:Y:S01]  /*b800*/  FADD.FTZ R0, -R72, R133 ;  /* 0x0000008548007221 */ /* 0x000fe20000010100 */
[--C-:B------:R-:W-:Y:S01]  /*b810*/  FFMA.FTZ R121, R121, UR4, -R93.reuse ;  /* 0x0000000479797c23 */ /* 0x100fe2000801085d */
[--C-:B------:R-:W-:Y:S01]  /*b820*/  FFMA.FTZ R124, R124, UR4, -R93.reuse ;  /* 0x000000047c7c7c23 */ /* 0x100fe2000801085d */
[----:B------:R-:W-:Y:S01]  /*b830*/  FFMA.FTZ R125, R125, UR4, -R93 ;  /* 0x000000047d7d7c23 */ /* 0x000fe2000801085d */
[----:B------:R-:W-:Y:S01]  /*b840*/  FMUL.FTZ R2, R0, UR4 ;  /* 0x0000000400027c20 */ /* 0x000fe20008410000 */
[----:B------:R-:W-:Y:S03]  /*b850*/  FADD.FTZ R0, -R69, R134 ;  /* 0x0000008645007221 */ /* 0x000fe60000010100 */
[----:B------:R2:W-:Y:S01]  /*b860*/  MUFU.EX2 R207, R6 ;  /* 0x0000000600cf7308 */ /* 0x0005e20000000800 */
[--C-:B----4-:R-:W-:Y:S01]  /*b870*/  FFMA.FTZ R4, R77, UR4, -R75.reuse ;  /* 0x000000044d047c23 */ /* 0x110fe2000801084b */
[----:B---3--:R-:W-:Y:S01]  /*b880*/  FMUL.FTZ R17, R68, R145 ;  /* 0x0000009144117220 */ /* 0x008fe20000410000 */
[--C-:B------:R-:W-:Y:S01]  /*b890*/  FFMA.FTZ R94, R94, UR4, -R75.reuse ;  /* 0x000000045e5e7c23 */ /* 0x100fe2000801084b */
[--C-:B------:R-:W-:Y:S01]  /*b8a0*/  FFMA.FTZ R107, R107, UR4, -R92.reuse ;  /* 0x000000046b6b7c23 */ /* 0x100fe2000801085c */
[--C-:B------:R-:W-:Y:S01]  /*b8b0*/  FFMA.FTZ R109, R109, UR4, -R92.reuse ;  /* 0x000000046d6d7c23 */ /* 0x100fe2000801085c */
[--C-:B------:R-:W-:Y:S01]  /*b8c0*/  FFMA.FTZ R118, R118, UR4, -R92.reuse ;  /* 0x0000000476767c23 */ /* 0x100fe2000801085c */
[--C-:B------:R-:W-:Y:S03]  /*b8d0*/  FFMA.FTZ R200, R200, UR4, -R75.reuse ;  /* 0x00000004c8c87c23 */ /* 0x100fe6000801084b */
[----:B------:R3:W-:Y:S01]  /*b8e0*/  MUFU.EX2 R215, R4 ;  /* 0x0000000400d77308 */ /* 0x0007e20000000800 */
[--C-:B-1----:R-:W-:Y:S01]  /*b8f0*/  FFMA.FTZ R12, R50, UR4, -R92.reuse ;  /* 0x00000004320c7c23 */ /* 0x102fe2000801085c */
[----:B------:R-:W-:Y:S01]  /*b900*/  FFMA.FTZ R50, R47, UR4, -R92 ;  /* 0x000000042f327c23 */ /* 0x000fe2000801085c */
[----:B------:R-:W-:Y:S01]  /*b910*/  MOV R133, R64 ;  /* 0x0000004000857202 */ /* 0x000fe20000000f00 */
[--C-:B------:R-:W-:Y:S01]  /*b920*/  FFMA.FTZ R16, R20, UR4, -R104.reuse ;  /* 0x0000000414107c23 */ /* 0x100fe20008010868 */
[--C-:B------:R-:W-:Y:S01]  /*b930*/  FFMA.FTZ R20, R22, UR4, -R104.reuse ;  /* 0x0000000416147c23 */ /* 0x100fe20008010868 */
[C---:B------:R-:W-:Y:S01]  /*b940*/  FMUL.FTZ R48, R68.reuse, R176 ;  /* 0x000000b044307220 */ /* 0x040fe20000410000 */
[----:B------:R-:W-:Y:S03]  /*b950*/  FMUL.FTZ R49, R68, R177 ;  /* 0x000000b144317220 */ /* 0x000fe60000410000 */
[----:B------:R1:W-:Y:S01]  /*b960*/  MUFU.EX2 R134, R5 ;  /* 0x0000000500867308 */ /* 0x0003e20000000800 */
[----:B--2---:R-:W-:Y:S01]  /*b970*/  FFMA.FTZ R6, R33, UR4, -R75 ;  /* 0x0000000421067c23 */ /* 0x004fe2000801084b */
[----:B------:R-:W-:Y:S01]  /*b980*/  MOV R33, R43 ;  /* 0x0000002b00217202 */ /* 0x000fe20000000f00 */
[----:B------:R-:W-:Y:S01]  /*b990*/  FMUL.FTZ R0, R0, UR4 ;  /* 0x0000000400007c20 */ /* 0x000fe20008410000 */
[----:B------:R-:W-:Y:S06]  /*b9a0*/  FFMA.FTZ R62, R62, UR4, -R104 ;  /* 0x000000043e3e7c23 */ /* 0x000fec0008010868 */
[----:B------:R2:W-:Y:S01]  /*b9b0*/  MUFU.EX2 R97, R12 ;  /* 0x0000000c00617308 */ /* 0x0005e20000000800 */
[--C-:B---3--:R-:W-:Y:S09]  /*b9c0*/  FFMA.FTZ R4, R249, UR4, -R92.reuse ;  /* 0x00000004f9047c23 */ /* 0x108ff2000801085c */
[----:B------:R3:W-:Y:S01]  /*b9d0*/  MUFU.EX2 R111, R4 ;  /* 0x00000004006f7308 */ /* 0x0007e20000000800 */
[----:B-1----:R-:W-:Y:S09]  /*b9e0*/  FFMA.FTZ R5, R65, UR4, -R93 ;  /* 0x0000000441057c23 */ /* 0x002ff2000801085d */
[----:B------:R1:W-:Y:S01]  /*b9f0*/  MUFU.EX2 R223, R8 ;  /* 0x0000000800df7308 */ /* 0x0003e20000000800 */
[--C-:B--2---:R-:W-:Y:S09]  /*ba00*/  FFMA.FTZ R12, R51, UR4, -R92.reuse ;  /* 0x00000004330c7c23 */ /* 0x104ff2000801085c */
[----:B------:R-:W2:Y:S01]  /*ba10*/  MUFU.EX2 R0, R0 ;  /* 0x0000000000007308 */ /* 0x000ea20000000800 */
[--C-:B---3--:R-:W-:Y:S09]  /*ba20*/  FFMA.FTZ R4, R78, UR4, -R92.reuse ;  /* 0x000000044e047c23 */ /* 0x108ff2000801085c */
[----:B------:R3:W4:Y:S01]  /*ba30*/  MUFU.EX2 R245, R4 ;  /* 0x0000000400f57308 */ /* 0x0007220000000800 */
[--C-:B-1----:R-:W-:Y:S01]  /*ba40*/  FFMA.FTZ R8, R37, UR4, -R75.reuse ;  /* 0x0000000425087c23 */ /* 0x102fe2000801084b */
[----:B------:R-:W-:Y:S08]  /*ba50*/  FMUL.FTZ R37, R68, R169 ;  /* 0x000000a944257220 */ /* 0x000ff00000410000 */
[----:B------:R1:W-:Y:S01]  /*ba60*/  MUFU.EX2 R233, R6 ;  /* 0x0000000600e97308 */ /* 0x0003e20000000800 */
[C---:B--2---:R-:W-:Y:S01]  /*ba70*/  FMUL.FTZ R11, R0.reuse, R139 ;  /* 0x0000008b000b7220 */ /* 0x044fe20000410000 */
[----:B------:R-:W-:Y:S01]  /*ba80*/  MOV R139, R133 ;  /* 0x00000085008b7202 */ /* 0x000fe20000000f00 */
[C---:B------:R-:W-:Y:S01]  /*ba90*/  FMUL.FTZ R10, R0.reuse, R138 ;  /* 0x0000008a000a7220 */ /* 0x040fe20000410000 */
[C---:B------:R-:W-:Y:S01]  /*baa0*/  FMUL.FTZ R14, R0.reuse, R150 ;  /* 0x00000096000e7220 */ /* 0x040fe20000410000 */
[C---:B------:R-:W-:Y:S01]  /*bab0*/  FMUL.FTZ R15, R0.reuse, R151 ;  /* 0x00000097000f7220 */ /* 0x040fe20000410000 */
[----:B------:R-:W-:Y:S01]  /*bac0*/  MOV R138, R119 ;  /* 0x00000077008a7202 */ /* 0x000fe20000000f00 */
[----:B------:R-:W-:Y:S03]  /*bad0*/  FMUL.FTZ R47, R0, R183 ;  /* 0x000000b7002f7220 */ /* 0x000fe60000410000 */
[----:B------:R-:W2:Y:S01]  /*bae0*/  MUFU.EX2 R2, R2 ;  /* 0x0000000200027308 */ /* 0x000ea20000000800 */
[--C-:B---3--:R-:W-:Y:S01]  /*baf0*/  FFMA.FTZ R4, R220, UR4, -R75.reuse ;  /* 0x00000004dc047c23 */ /* 0x108fe2000801084b */
[----:B----4-:R-:W-:Y:S02]  /*bb00*/  F2FP.BF16.F32.PACK_AB R77, R245, R111 ;  /* 0x0000006ff54d723e */ /* 0x010fe400000010ff */
[----:B------:R-:W-:Y:S01]  /*bb10*/  MOV R176, R138 ;  /* 0x0000008a00b07202 */ /* 0x000fe20000000f00 */
[--C-:B------:R-:W-:Y:S05]  /*bb20*/  FFMA.FTZ R138, R117, UR4, -R75.reuse ;  /* 0x00000004758a7c23 */ /* 0x100fea000801084b */
[----:B------:R3:W-:Y:S01]  /*bb30*/  MUFU.EX2 R220, R4 ;  /* 0x0000000400dc7308 */ /* 0x0007e20000000800 */
[--C-:B-1----:R-:W-:Y:S01]  /*bb40*/  FFMA.FTZ R6, R36, UR4, -R75.reuse ;  /* 0x0000000424067c23 */ /* 0x102fe2000801084b */
[--C-:B------:R-:W-:Y:S08]  /*bb50*/  FFMA.FTZ R36, R221, UR4, -R92.reuse ;  /* 0x00000004dd247c23 */ /* 0x100ff0000801085c */
[----:B------:R2:W-:Y:S10]  /*bb60*/  MUFU.EX2 R227, R8 ;  /* 0x0000000800e37308 */ /* 0x0005f40000000800 */
[----:B------:R-:W1:Y:S01]  /*bb70*/  MUFU.EX2 R3, R3 ;  /* 0x0000000300037308 */ /* 0x000e620000000800 */
[--C-:B---3--:R-:W-:Y:S09]  /*bb80*/  FFMA.FTZ R4, R209, UR4, -R75.reuse ;  /* 0x00000004d1047c23 */ /* 0x108ff2000801084b */
[----:B------:R3:W4:Y:S01]  /*bb90*/  MUFU.EX2 R123, R4 ;  /* 0x00000004007b7308 */ /* 0x0007220000000800 */
[----:B--2---:R-:W-:Y:S09]  /*bba0*/  FMUL.FTZ R8, R2, R136 ;  /* 0x0000008802087220 */ /* 0x004ff20000410000 */
[----:B------:R2:W-:Y:S01]  /*bbb0*/  MUFU.EX2 R237, R7 ;  /* 0x0000000700ed7308 */ /* 0x0005e20000000800 */
[C---:B-1----:R-:W-:Y:S01]  /*bbc0*/  FMUL.FTZ R22, R3.reuse, R154 ;  /* 0x0000009a03167220 */ /* 0x042fe20000410000 */
[----:B------:R-:W-:Y:S01]  /*bbd0*/  MOV R154, R81 ;  /* 0x00000051009a7202 */ /* 0x000fe20000000f00 */
[C---:B------:R-:W-:Y:S01]  /*bbe0*/  FMUL.FTZ R18, R3.reuse, R146 ;  /* 0x0000009203127220 */ /* 0x040fe20000410000 */
[----:B------:R-:W-:Y:S01]  /*bbf0*/  FMUL.FTZ R51, R3, R179 ;  /* 0x000000b303337220 */ /* 0x000fe20000410000 */
[----:B------:R-:W-:Y:S01]  /*bc00*/  MOV R179, R127 ;  /* 0x0000007f00b37202 */ /* 0x000fe20000000f00 */
[----:B------:R-:W-:Y:S04]  /*bc10*/  FFMA.FTZ R127, R201, UR4, -R75 ;  /* 0x00000004c97f7c23 */ /* 0x000fe8000801084b */
[----:B------:R1:W-:Y:S01]  /*bc20*/  MUFU.EX2 R230, R6 ;  /* 0x0000000600e67308 */ /* 0x0003e20000000800 */
[--C-:B---3--:R-:W-:Y:S01]  /*bc30*/  FFMA.FTZ R4, R219, UR4, -R92.reuse ;  /* 0x00000004db047c23 */ /* 0x108fe2000801085c */
[----:B----4-:R-:W-:Y:S08]  /*bc40*/  F2FP.BF16.F32.PACK_AB R78, R123, R220 ;  /* 0x000000dc7b4e723e */ /* 0x010ff000000010ff */
[----:B------:R3:W4:Y:S01]  /*bc50*/  MUFU.EX2 R249, R4 ;  /* 0x0000000400f97308 */ /* 0x0007220000000800 */
[C---:B--2---:R-:W-:Y:S09]  /*bc60*/  FMUL.FTZ R7, R3.reuse, R143 ;  /* 0x0000008f03077220 */ /* 0x044ff20000410000 */
[----:B------:R2:W-:Y:S01]  /*bc70*/  MUFU.EX2 R219, R5 ;  /* 0x0000000500db7308 */ /* 0x0005e20000000800 */
[----:B-1----:R-:W-:Y:S09]  /*bc80*/  FMUL.FTZ R6, R3, R142 ;  /* 0x0000008e03067220 */ /* 0x002ff20000410000 */
[----:B------:R1:W-:Y:S01]  /*bc90*/  MUFU.EX2 R115, R9 ;  /* 0x0000000900737308 */ /* 0x0003e20000000800 */
[----:B---3--:R-:W-:Y:S01]  /*bca0*/  FFMA.FTZ R4, R76, UR4, -R93 ;  /* 0x000000044c047c23 */ /* 0x008fe2000801085d */
[----:B------:R-:W-:Y:S02]  /*bcb0*/  F2FP.BF16.F32.PACK_AB R76, R215, R112 ;  /* 0x00000070d74c723e */ /* 0x000fe400000010ff */
[----:B----4-:R-:W-:Y:S06]  /*bcc0*/  F2FP.BF16.F32.PACK_AB R79, R134, R249 ;  /* 0x000000f9864f723e */ /* 0x010fec00000010ff */
[----:B------:R3:W4:Y:S01]  /*bcd0*/  MUFU.EX2 R213, R4 ;  /* 0x0000000400d57308 */ /* 0x0007220000000800 */
[----:B--2---:R-:W-:Y:S09]  /*bce0*/  FFMA.FTZ R5, R222, UR4, -R92 ;  /* 0x00000004de057c23 */ /* 0x004ff2000801085c */
[----:B------:R2:W-:Y:S01]  /*bcf0*/  MUFU.EX2 R240, R5 ;  /* 0x0000000500f07308 */ /* 0x0005e20000000800 */
[----:B-1----:R-:W-:Y:S01]  /*bd00*/  FMUL.FTZ R9, R2, R137 ;  /* 0x0000008902097220 */ /* 0x002fe20000410000 */
[----:B------:R-:W-:Y:S04]  /*bd10*/  MOV R137, R83 ;  /* 0x0000005300897202 */ /* 0x000fe80000000f00 */
[----:B------:R-:W-:Y:S01]  /*bd20*/  MOV R177, R137 ;  /* 0x0000008900b17202 */ /* 0x000fe20000000f00 */
[----:B------:R-:W-:Y:S03]  /*bd30*/  FFMA.FTZ R137, R105, UR4, -R75 ;  /* 0x0000000469897c23 */ /* 0x000fe6000801084b */
[----:B------:R1:W-:Y:S01]  /*bd40*/  MUFU.EX2 R143, R16 ;  /* 0x00000010008f7308 */ /* 0x0003e20000000800 */
[----:B---3--:R-:W-:Y:S01]  /*bd50*/  FFMA.FTZ R4, R248, UR4, -R104 ;  /* 0x00000004f8047c23 */ /* 0x008fe20008010868 */
[----:B----4-:R-:W-:Y:S08]  /*bd60*/  F2FP.BF16.F32.PACK_AB R64, R213, R207 ;  /* 0x000000cfd540723e */ /* 0x010ff000000010ff */
[----:B------:R3:W-:Y:S01]  /*bd70*/  MUFU.EX2 R209, R4 ;  /* 0x0000000400d17308 */ /* 0x0007e20000000800 */
[--C-:B--2---:R-:W-:Y:S01]  /*bd80*/  FFMA.FTZ R5, R28, UR4, -R93.reuse ;  /* 0x000000041c057c23 */ /* 0x104fe2000801085d */
[--C-:B------:R-:W-:Y:S01]  /*bd90*/  FFMA.FTZ R28, R44, UR4, -R93.reuse ;  /* 0x000000042c1c7c23 */ /* 0x100fe2000801085d */
[----:B------:R-:W-:Y:S07]  /*bda0*/  FFMA.FTZ R44, R217, UR4, -R92 ;  /* 0x00000004d92c7c23 */ /* 0x000fee000801085c */
[----:B------:R2:W-:Y:S01]  /*bdb0*/  MUFU.EX2 R235, R5 ;  /* 0x0000000500eb7308 */ /* 0x0005e20000000800 */
[C---:B-1----:R-:W-:Y:S01]  /*bdc0*/  FMUL.FTZ R16, R68.reuse, R144 ;  /* 0x0000009044107220 */ /* 0x042fe20000410000 */
[----:B------:R-:W-:Y:S08]  /*bdd0*/  MOV R144, R53 ;  /* 0x0000003500907202 */ /* 0x000ff00000000f00 */
[----:B------:R1:W-:Y:S01]  /*bde0*/  MUFU.EX2 R142, R20 ;  /* 0x00000014008e7308 */ /* 0x0003e20000000800 */
[--C-:B---3--:R-:W-:Y:S09]  /*bdf0*/  FFMA.FTZ R4, R67, UR4, -R104.reuse ;  /* 0x0000000443047c23 */ /* 0x108ff20008010868 */
[----:B------:R3:W4:Y:S01]  /*be00*/  MUFU.EX2 R214, R4 ;  /* 0x0000000400d67308 */ /* 0x0007220000000800 */
[C---:B--2---:R-:W-:Y:S09]  /*be10*/  FMUL.FTZ R5, R68.reuse, R141 ;  /* 0x0000008d44057220 */ /* 0x044ff20000410000 */
[----:B------:R2:W-:Y:S01]  /*be20*/  MUFU.EX2 R141, R28 ;  /* 0x0000001c008d7308 */ /* 0x0005e20000000800 */
[C---:B-1----:R-:W-:Y:S01]  /*be30*/  FMUL.FTZ R20, R68.reuse, R152 ;  /* 0x0000009844147220 */ /* 0x042fe20000410000 */
[----:B------:R-:W-:Y:S01]  /*be40*/  MOV R152, R33 ;  /* 0x0000002100987202 */ /* 0x000fe20000000f00 */
[----:B------:R-:W-:Y:S07]  /*be50*/  FMUL.FTZ R33, R68, R161 ;  /* 0x000000a144217220 */ /* 0x000fee0000410000 */
[----:B------:R1:W-:Y:S01]  /*be60*/  MUFU.EX2 R150, R36 ;  /* 0x0000002400967308 */ /* 0x0003e20000000800 */
[--C-:B---3--:R-:W-:Y:S01]  /*be70*/  FFMA.FTZ R4, R252, UR4, -R93.reuse ;  /* 0x00000004fc047c23 */ /* 0x108fe2000801085d */
[----:B----4-:R-:W-:Y:S08]  /*be80*/  F2FP.BF16.F32.PACK_AB R65, R214, R209 ;  /* 0x000000d1d641723e */ /* 0x010ff000000010ff */
[----:B------:R3:W4:Y:S01]  /*be90*/  MUFU.EX2 R248, R4 ;  /* 0x0000000400f87308 */ /* 0x0007220000000800 */
[----:B--2---:R-:W-:Y:S09]  /*bea0*/  FFMA.FTZ R28, R242, UR4, -R93 ;  /* 0x00000004f21c7c23 */ /* 0x004ff2000801085d */
[----:B------:R2:W-:Y:S01]  /*beb0*/  MUFU.EX2 R133, R28 ;  /* 0x0000001c00857308 */ /* 0x0005e20000000800 */
[----:B-1----:R-:W-:Y:S09]  /*bec0*/  FMUL.FTZ R36, R68, R168 ;  /* 0x000000a844247220 */ /* 0x002ff20000410000 */
[----:B------:R1:W-:Y:S01]  /*bed0*/  MUFU.EX2 R221, R50 ;  /* 0x0000003200dd7308 */ /* 0x0003e20000000800 */
[--C-:B---3--:R-:W-:Y:S01]  /*bee0*/  FFMA.FTZ R4, R66, UR4, -R104.reuse ;  /* 0x0000000442047c23 */ /* 0x108fe20008010868 */
[----:B----4-:R-:W-:Y:S08]  /*bef0*/  F2FP.BF16.F32.PACK_AB R66, R248, R219 ;  /* 0x000000dbf842723e */ /* 0x010ff000000010ff */
[----:B------:R3:W-:Y:S01]  /*bf00*/  MUFU.EX2 R216, R4 ;  /* 0x0000000400d87308 */ /* 0x0007e20000000800 */
[--C-:B--2---:R-:W-:Y:S09]  /*bf10*/  FFMA.FTZ R28, R250, UR4, -R104.reuse ;  /* 0x00000004fa1c7c23 */ /* 0x104ff20008010868 */
[----:B------:R2:W-:Y:S01]  /*bf20*/  MUFU.EX2 R250, R44 ;  /* 0x0000002c00fa7308 */ /* 0x0005e20000000800 */
[----:B-1----:R-:W-:Y:S01]  /*bf30*/  FMUL.FTZ R50, R3, R178 ;  /* 0x000000b203327220 */ /* 0x002fe20000410000 */
[----:B------:R-:W-:Y:S01]  /*bf40*/  MOV R178, R131 ;  /* 0x0000008300b27202 */ /* 0x000fe20000000f00 */
[--C-:B------:R-:W-:Y:S07]  /*bf50*/  FFMA.FTZ R131, R113, UR4, -R75.reuse ;  /* 0x0000000471837c23 */ /* 0x100fee000801084b */
[----:B------:R-:W-:Y:S01]  /*bf60*/  MUFU.EX2 R127, R127 ;  /* 0x0000007f007f7308 */ /* 0x000fe20000000800 */
[----:B---3--:R-:W-:Y:S09]  /*bf70*/  FFMA.FTZ R4, R251, UR4, -R104 ;  /* 0x00000004fb047c23 */ /* 0x008ff20008010868 */
[----:B------:R1:W3:Y:S01]  /*bf80*/  MUFU.EX2 R244, R4 ;  /* 0x0000000400f47308 */ /* 0x0002e20000000800 */
[--C-:B--2---:R-:W-:Y:S01]  /*bf90*/  FFMA.FTZ R44, R45, UR4, -R75.reuse ;  /* 0x000000042d2c7c23 */ /* 0x104fe2000801084b */
[----:B------:R-:W-:Y:S08]  /*bfa0*/  FMUL.FTZ R45, R2, R181 ;  /* 0x000000b5022d7220 */ /* 0x000ff00000410000 */
[----:B------:R-:W-:Y:S10]  /*bfb0*/  MUFU.EX2 R200, R200 ;  /* 0x000000c800c87308 */ /* 0x000ff40000000800 */
[----:B------:R-:W-:Y:S01]  /*bfc0*/  MUFU.EX2 R118, R118 ;  /* 0x0000007600767308 */ /* 0x000fe20000000800 */
[----:B-1----:R-:W-:Y:S01]  /*bfd0*/  FFMA.FTZ R4, R218, UR4, -R75 ;  /* 0x00000004da047c23 */ /* 0x002fe2000801084b */
[----:B---3--:R-:W-:Y:S08]  /*bfe0*/  F2FP.BF16.F32.PACK_AB R67, R244, R216 ;  /* 0x000000d8f443723e */ /* 0x008ff000000010ff */
[----:B------:R1:W-:Y:S10]  /*bff0*/  MUFU.EX2 R239, R4 ;  /* 0x0000000400ef7308 */ /* 0x0003f40000000800 */
[----:B------:R-:W-:Y:S10]  /*c000*/  MUFU.EX2 R131, R131 ;  /* 0x0000008300837308 */ /* 0x000ff40000000800 */
[----:B------:R-:W-:Y:S01]  /*c010*/  MUFU.EX2 R120, R120 ;  /* 0x0000007800787308 */ /* 0x000fe20000000800 */
[--C-:B-1----:R-:W-:Y:S09]  /*c020*/  FFMA.FTZ R4, R23, UR4, -R92.reuse ;  /* 0x0000000417047c23 */ /* 0x102ff2000801085c */
[----:B------:R1:W-:Y:S10]  /*c030*/  MUFU.EX2 R238, R4 ;  /* 0x0000000400ee7308 */ /* 0x0003f40000000800 */
[----:B------:R2:W3:Y:S10]  /*c040*/  MUFU.EX2 R23, R12 ;  /* 0x0000000c00177308 */ /* 0x0004f40000000800 */
[----:B------:R-:W-:Y:S01]  /*c050*/  MUFU.EX2 R128, R128 ;  /* 0x0000008000807308 */ /* 0x000fe20000000800 */
[--C-:B-1----:R-:W-:Y:S01]  /*c060*/  FFMA.FTZ R4, R34, UR4, -R92.reuse ;  /* 0x0000000422047c23 */ /* 0x102fe2000801085c */
[----:B------:R-:W-:Y:S08]  /*c070*/  MOV R34, R42 ;  /* 0x0000002a00227202 */ /* 0x000ff00000000f00 */
[----:B------:R1:W-:Y:S01]  /*c080*/  MUFU.EX2 R236, R4 ;  /* 0x0000000400ec7308 */ /* 0x0003e20000000800 */
[----:B--2---:R-:W-:Y:S01]  /*c090*/  FFMA.FTZ R12, R21, UR4, -R93 ;  /* 0x00000004150c7c23 */ /* 0x004fe2000801085d */
[----:B------:R-:W-:Y:S01]  /*c0a0*/  FMUL.FTZ R21, R68, R153 ;  /* 0x0000009944157220 */ /* 0x000fe20000410000 */
[----:B---3--:R-:W-:Y:S01]  /*c0b0*/  MOV R153, R23 ;  /* 0x0000001700997202 */ /* 0x008fe20000000f00 */
[----:B------:R-:W-:Y:S01]  /*c0c0*/  FMUL.FTZ R23, R3, R155 ;  /* 0x0000009b03177220 */ /* 0x000fe20000410000 */
[----:B------:R-:W-:Y:S01]  /*c0d0*/  MOV R155, R32 ;  /* 0x00000020009b7202 */ /* 0x000fe20000000f00 */
[----:B------:R-:W-:Y:S01]  /*c0e0*/  FFMA.FTZ R32, R46, UR4, -R75 ;  /* 0x000000042e207c23 */ /* 0x000fe2000801084b */
[----:B------:R-:W-:Y:S03]  /*c0f0*/  FMUL.FTZ R46, R0, R182 ;  /* 0x000000b6002e7220 */ /* 0x000fe60000410000 */
[----:B------:R2:W-:Y:S10]  /*c100*/  MUFU.EX2 R228, R12 ;  /* 0x0000000c00e47308 */ /* 0x0005f40000000800 */
[----:B------:R3:W-:Y:S01]  /*c110*/  MUFU.EX2 R119, R32 ;  /* 0x0000002000777308 */ /* 0x0007e20000000800 */
[----:B-1----:R-:W-:Y:S01]  /*c120*/  FFMA.FTZ R4, R35, UR4, -R92 ;  /* 0x0000000423047c23 */ /* 0x002fe2000801085c */
[----:B------:R-:W-:Y:S02]  /*c130*/  MOV R35, R41 ;  /* 0x0000002900237202 */ /* 0x000fe40000000f00 */
[----:B------:R-:W-:Y:S02]  /*c140*/  LDSM.16.MT88.4 R40, [R226+0x8000] ;  /* 0x00800000e228783b */ /* 0x000fe40000004200 */
[----:B------:R-:W-:Y:S01]  /*c150*/  MOV R146, R35 ;  /* 0x0000002300927202 */ /* 0x000fe20000000f00 */
[----:B------:R-:W-:Y:S03]  /*c160*/  FMUL.FTZ R35, R3, R163 ;  /* 0x000000a303237220 */ /* 0x000fe60000410000 */
[----:B------:R1:W-:Y:S01]  /*c170*/  MUFU.EX2 R232, R4 ;  /* 0x0000000400e87308 */ /* 0x0003e20000000800 */
[--C-:B--2---:R-:W-:Y:S01]  /*c180*/  FFMA.FTZ R12, R19, UR4, -R93.reuse ;  /* 0x00000004130c7c23 */ /* 0x104fe2000801085d */
[C---:B------:R-:W-:Y:S01]  /*c190*/  FMUL.FTZ R19, R3.reuse, R147 ;  /* 0x0000009303137220 */ /* 0x040fe20000410000 */
[----:B------:R-:W-:Y:S01]  /*c1a0*/  MOV R147, R34 ;  /* 0x0000002200937202 */ /* 0x000fe20000000f00 */
[----:B------:R-:W-:Y:S06]  /*c1b0*/  FMUL.FTZ R34, R3, R162 ;  /* 0x000000a203227220 */ /* 0x000fec0000410000 */
[----:B------:R2:W-:Y:S01]  /*c1c0*/  MUFU.EX2 R136, R12 ;  /* 0x0000000c00887308 */ /* 0x0005e20000000800 */
[----:B---3--:R-:W-:Y:S01]  /*c1d0*/  FMUL.FTZ R32, R68, R160 ;  /* 0x000000a044207220 */ /* 0x008fe20000410000 */
[--C-:B-1----:R-:W-:Y:S08]  /*c1e0*/  FFMA.FTZ R4, R24, UR4, -R93.reuse ;  /* 0x0000000418047c23 */ /* 0x102ff0000801085d */
[----:B------:R1:W-:Y:S01]  /*c1f0*/  MUFU.EX2 R222, R4 ;  /* 0x0000000400de7308 */ /* 0x0003e20000000800 */
[C---:B--2---:R-:W-:Y:S01]  /*c200*/  FMUL.FTZ R12, R2.reuse, R148 ;  /* 0x00000094020c7220 */ /* 0x044fe20000410000 */
[----:B------:R-:W-:Y:S01]  /*c210*/  MOV R148, R13 ;  /* 0x0000000d00947202 */ /* 0x000fe20000000f00 */
[----:B------:R-:W-:Y:S01]  /*c220*/  FMUL.FTZ R13, R2, R149 ;  /* 0x00000095020d7220 */ /* 0x000fe20000410000 */
[----:B------:R-:W-:Y:S01]  /*c230*/  MOV R149, R52 ;  /* 0x0000003400957202 */ /* 0x000fe20000000f00 */
[--C-:B-1----:R-:W-:Y:S05]  /*c240*/  FFMA.FTZ R4, R25, UR4, -R93.reuse ;  /* 0x0000000419047c23 */ /* 0x102fea000801085d */
[----:B------:R1:W-:Y:S02]  /*c250*/  MUFU.EX2 R251, R4 ;  /* 0x0000000400fb7308 */ /* 0x0003e40000000800 */
[--C-:B-1----:R-:W-:Y:S08]  /*c260*/  FFMA.FTZ R4, R26, UR4, -R104.reuse ;  /* 0x000000041a047c23 */ /* 0x102ff00008010868 */
[----:B------:R1:W-:Y:S02]  /*c270*/  MUFU.EX2 R218, R4 ;  /* 0x0000000400da7308 */ /* 0x0003e40000000800 */
[--C-:B-1----:R-:W-:Y:S02]  /*c280*/  FFMA.FTZ R4, R27, UR4, -R104.reuse ;  /* 0x000000041b047c23 */ /* 0x102fe40008010868 */
[----:B------:R-:W1:Y:S06]  /*c290*/  LDSM.16.MT88.4 R24, [R135+0x8000] ;  /* 0x008000008718783b */ /* 0x000e6c0000004200 */
[----:B------:R2:W-:Y:S02]  /*c2a0*/  MUFU.EX2 R252, R4 ;  /* 0x0000000400fc7308 */ /* 0x0005e40000000800 */
[----:B--2---:R-:W-:Y:S01]  /*c2b0*/  FFMA.FTZ R4, R29, UR4, -R93 ;  /* 0x000000041d047c23 */ /* 0x004fe2000801085d */
[----:B------:R-:W-:Y:S07]  /*c2c0*/  FMUL.FTZ R29, R2, R165 ;  /* 0x000000a5021d7220 */ /* 0x000fee0000410000 */
[----:B------:R2:W-:Y:S02]  /*c2d0*/  MUFU.EX2 R231, R4 ;  /* 0x0000000400e77308 */ /* 0x0005e40000000800 */
[--C-:B--2---:R-:W-:Y:S01]  /*c2e0*/  FFMA.FTZ R4, R30, UR4, -R104.reuse ;  /* 0x000000041e047c23 */ /* 0x104fe20008010868 */
[C---:B------:R-:W-:Y:S07]  /*c2f0*/  FMUL.FTZ R30, R0.reuse, R166 ;  /* 0x000000a6001e7220 */ /* 0x040fee0000410000 */
[----:B------:R2:W-:Y:S02]  /*c300*/  MUFU.EX2 R234, R4 ;  /* 0x0000000400ea7308 */ /* 0x0005e40000000800 */
[----:B--2---:R-:W-:Y:S01]  /*c310*/  FFMA.FTZ R4, R31, UR4, -R104 ;  /* 0x000000041f047c23 */ /* 0x004fe20008010868 */
[----:B------:R-:W-:Y:S07]  /*c320*/  FMUL.FTZ R31, R0, R167 ;  /* 0x000000a7001f7220 */ /* 0x000fee0000410000 */
[----:B------:R2:W3:Y:S02]  /*c330*/  MUFU.EX2 R132, R4 ;  /* 0x0000000400847308 */ /* 0x0004e40000000800 */
[--C-:B--2---:R-:W-:Y:S01]  /*c340*/  FFMA.FTZ R4, R38, UR4, -R92.reuse ;  /* 0x0000000426047c23 */ /* 0x104fe2000801085c */
[----:B---3--:R-:W-:Y:S01]  /*c350*/  MOV R145, R132 ;  /* 0x0000008400917202 */ /* 0x008fe20000000f00 */
[----:B------:R-:W-:Y:S06]  /*c360*/  FMUL.FTZ R38, R3, R170 ;  /* 0x000000aa03267220 */ /* 0x000fec0000410000 */
[----:B------:R2:W-:Y:S02]  /*c370*/  MUFU.EX2 R229, R4 ;  /* 0x0000000400e57308 */ /* 0x0005e40000000800 */
[----:B--2---:R-:W-:Y:S01]  /*c380*/  FFMA.FTZ R4, R39, UR4, -R92 ;  /* 0x0000000427047c23 */ /* 0x004fe2000801085c */
[----:B------:R-:W-:Y:S07]  /*c390*/  FMUL.FTZ R39, R3, R171 ;  /* 0x000000ab03277220 */ /* 0x000fee0000410000 */
[----:B------:R2:W3:Y:S02]  /*c3a0*/  MUFU.EX2 R100, R4 ;  /* 0x0000000400647308 */ /* 0x0004e40000000800 */
[----:B--2---:R-:W-:Y:S08]  /*c3b0*/  FMUL.FTZ R4, R68, R140 ;  /* 0x0000008c44047220 */ /* 0x004ff00000410000 */
[----:B------:R2:W-:Y:S01]  /*c3c0*/  MUFU.EX2 R140, R28 ;  /* 0x0000001c008c7308 */ /* 0x0005e20000000800 */
[-C--:B-1----:R-:W-:Y:S06]  /*c3d0*/  HMMA.16816.F32.BF16 R4, R76, R24.reuse, R4 ;  /* 0x000000184c04723c */ /* 0x082fec0000041804 */
[C---:B------:R-:W-:Y:S06]  /*c3e0*/  HMMA.16816.F32.BF16 R8, R64.reuse, R24, R8 ;  /* 0x000000184008723c */ /* 0x040fec0000041808 */
[-C--:B------:R-:W-:Y:S05]  /*c3f0*/  HMMA.16816.F32.BF16 R12, R64, R26.reuse, R12 ;  /* 0x0000001a400c723c */ /* 0x080fea000004180c */
[----:B--2---:R-:W-:Y:S01]  /*c400*/  FFMA.FTZ R28, R247, UR4, -R104 ;  /* 0x00000004f71c7c23 */ /* 0x004fe20008010868 */
[C---:B------:R-:W-:Y:S01]  /*c410*/  HMMA.16816.F32.BF16 R16, R76.reuse, R26, R16 ;  /* 0x0000001a4c10723c */ /* 0x040fe20000041810 */
[----:B------:R1:W-:Y:S04]  /*c420*/  MUFU.EX2 R247, R44 ;  /* 0x0000002c00f77308 */ /* 0x0003e80000000800 */
[----:B------:R-:W-:Y:S01]  /*c430*/  FMUL.FTZ R24, R2, R156 ;  /* 0x0000009c02187220 */ /* 0x000fe20000410000 */
[-C--:B------:R-:W-:Y:S05]  /*c440*/  HMMA.16816.F32.BF16 R20, R76, R40.reuse, R20 ;  /* 0x000000284c14723c */ /* 0x080fea0000041814 */
[----:B------:R2:W4:Y:S01]  /*c450*/  MUFU.EX2 R132, R28 ;  /* 0x0000001c00847308 */ /* 0x0005220000000800 */
[C---:B------:R-:W-:Y:S01]  /*c460*/  FMUL.FTZ R26, R0.reuse, R158 ;  /* 0x0000009e001a7220 */ /* 0x040fe20000410000 */
[----:B------:R-:W-:Y:S01]  /*c470*/  FMUL.FTZ R27, R0, R159 ;  /* 0x0000009f001b7220 */ /* 0x000fe20000410000 */
[----:B------:R-:W-:Y:S03]  /*c480*/  MOV R158, R55 ;  /* 0x00000037009e7202 */ /* 0x000fe60000000f00 */
[----:B------:R-:W-:Y:S01]  /*c490*/  FMUL.FTZ R25, R2, R157 ;  /* 0x0000009d02197220 */ /* 0x000fe20000410000 */
[----:B------:R-:W-:Y:S01]  /*c4a0*/  MOV R159, R54 ;  /* 0x00000036009f7202 */ /* 0x000fe20000000f00 */
[--C-:B-1----:R-:W-:Y:S01]  /*c4b0*/  FFMA.FTZ R44, R56, UR4, -R75.reuse ;  /* 0x00000004382c7c23 */ /* 0x102fe2000801084b */
[----:B------:R-:W1:Y:S01]  /*c4c0*/  LDSM.16.MT88.4 R52, [R224+0x8000] ;  /* 0x00800000e034783b */ /* 0x000e620000004200 */
[----:B------:R-:W-:Y:S03]  /*c4d0*/  MOV R156, R82 ;  /* 0x00000052009c7202 */ /* 0x000fe60000000f00 */
[C---:B------:R-:W-:Y:S01]  /*c4e0*/  HMMA.16816.F32.BF16 R24, R64.reuse, R40, R24 ;  /* 0x000000284018723c */ /* 0x040fe20000041818 */
[----:B------:R3:W-:Y:S03]  /*c4f0*/  MUFU.EX2 R242, R44 ;  /* 0x0000002c00f27308 */ /* 0x0007e60000000800 */
[----:B------:R-:W-:Y:S01]  /*c500*/  MOV R157, R80 ;  /* 0x00000050009d7202 */ /* 0x000fe20000000f00 */
[----:B--2---:R-:W-:Y:S01]  /*c510*/  FFMA.FTZ R28, R211, UR4, -R75 ;  /* 0x00000004d31c7c23 */ /* 0x004fe2000801084b */
[----:B------:R-:W2:Y:S01]  /*c520*/  LDSM.16.MT88.4 R80, [R225+0x8000] ;  /* 0x00800000e150783b */ /* 0x000ea20000004200 */
[C---:B------:R-:W-:Y:S01]  /*c530*/  FMUL.FTZ R40, R2.reuse, R172 ;  /* 0x000000ac02287220 */ /* 0x040fe20000410000 */
[----:B------:R-:W-:Y:S03]  /*c540*/  FMUL.FTZ R41, R2, R173 ;  /* 0x000000ad02297220 */ /* 0x000fe60000410000 */
[----:B------:R4:W-:Y:S01]  /*c550*/  MUFU.EX2 R151, R28 ;  /* 0x0000001c00977308 */ /* 0x0009e20000000800 */
[--C-:B------:R-:W-:Y:S01]  /*c560*/  FFMA.FTZ R56, R58, UR4, -R93.reuse ;  /* 0x000000043a387c23 */ /* 0x100fe2000801085d */
[----:B------:R-:W-:Y:S01]  /*c570*/  MOV R165, R156 ;  /* 0x0000009c00a57202 */ /* 0x000fe20000000f00 */
[----:B------:R-:W-:Y:S01]  /*c580*/  FMUL.FTZ R58, R0, R186 ;  /* 0x000000ba003a7220 */ /* 0x000fe20000410000 */
[----:B------:R-:W-:Y:S02]  /*c590*/  MOV R156, R146 ;  /* 0x00000092009c7202 */ /* 0x000fe40000000f00 */
[----:B------:R-:W-:Y:S04]  /*c5a0*/  MOV R146, R59 ;  /* 0x0000003b00927202 */ /* 0x000fe80000000f00 */
[----:B------:R1:W-:Y:S01]  /*c5b0*/  MUFU.EX2 R211, R56 ;  /* 0x0000003800d37308 */ /* 0x0003e20000000800 */
[----:B---3--:R-:W-:Y:S01]  /*c5c0*/  FFMA.FTZ R44, R57, UR4, -R92 ;  /* 0x00000004392c7c23 */ /* 0x008fe2000801085c */
[----:B------:R-:W-:Y:S01]  /*c5d0*/  FMUL.FTZ R57, R2, R185 ;  /* 0x000000b902397220 */ /* 0x000fe20000410000 */
[----:B------:R-:W-:Y:S01]  /*c5e0*/  FMUL.FTZ R59, R0, R187 ;  /* 0x000000bb003b7220 */ /* 0x000fe20000410000 */
[----:B------:R-:W-:Y:S02]  /*c5f0*/  MOV R160, R159 ;  /* 0x0000009f00a07202 */ /* 0x000fe40000000f00 */
[----:B------:R-:W-:Y:S04]  /*c600*/  MOV R167, R158 ;  /* 0x0000009e00a77202 */ /* 0x000fe80000000f00 */
[----:B------:R3:W-:Y:S01]  /*c610*/  MUFU.EX2 R217, R44 ;  /* 0x0000002c00d97308 */ /* 0x0007e20000000800 */
[C---:B----4-:R-:W-:Y:S01]  /*c620*/  FMUL.FTZ R28, R2.reuse, R164 ;  /* 0x000000a4021c7220 */ /* 0x050fe20000410000 */
[----:B------:R-:W-:Y:S02]  /*c630*/  MOV R159, R152 ;  /* 0x00000098009f7202 */ /* 0x000fe40000000f00 */
[----:B------:R-:W-:Y:S01]  /*c640*/  MOV R152, R61 ;  /* 0x0000003d00987202 */ /* 0x000fe20000000f00 */
[C---:B------:R-:W-:Y:S01]  /*c650*/  FMUL.FTZ R61, R2.reuse, R193 ;  /* 0x000000c1023d7220 */ /* 0x040fe20000410000 */
[----:B------:R-:W-:Y:S02]  /*c660*/  MOV R172, R167 ;  /* 0x000000a700ac7202 */ /* 0x000fe40000000f00 */
[-C--:B------:R-:W-:Y:S02]  /*c670*/  HMMA.16816.F32.BF16 R28, R64, R42.reuse, R28 ;  /* 0x0000002a401c723c */ /* 0x080fe4000004181c */
[----:B------:R4:W-:Y:S01]  /*c680*/  MUFU.EX2 R186, R109 ;  /* 0x0000006d00ba7308 */ /* 0x0009e20000000800 */
[----:B------:R-:W-:Y:S01]  /*c690*/  MOV R167, R152 ;  /* 0x0000009800a77202 */ /* 0x000fe20000000f00 */
[----:B-1----:R-:W-:Y:S01]  /*c6a0*/  FMUL.FTZ R56, R2, R184 ;  /* 0x000000b802387220 */ /* 0x002fe20000410000 */
[----:B------:R-:W-:Y:S01]  /*c6b0*/  MOV R152, R84 ;  /* 0x0000005400987202 */ /* 0x000fe20000000f00 */
[C---:B------:R-:W-:Y:S05]  /*c6c0*/  HMMA.16816.F32.BF16 R32, R76.reuse, R42, R32 ;  /* 0x0000002a4c20723c */ /* 0x040fea0000041820 */
[----:B------:R-:W-:Y:S01]  /*c6d0*/  MOV R162, R156 ;  /* 0x0000009c00a27202 */ /* 0x000fe20000000f00 */
[-C--:B------:R-:W-:Y:S05]  /*c6e0*/  HMMA.16816.F32.BF16 R36, R76, R52.reuse, R36 ;  /* 0x000000344c24723c */ /* 0x080fea0000041824 */
[C---:B------:R-:W-:Y:S01]  /*c6f0*/  FMUL.FTZ R42, R0.reuse, R174 ;  /* 0x000000ae002a7220 */ /* 0x040fe20000410000 */
[----:B------:R-:W-:Y:S01]  /*c700*/  FMUL.FTZ R43, R0, R175 ;  /* 0x000000af002b7220 */ /* 0x000fe20000410000 */
[----:B------:R-:W-:Y:S01]  /*c710*/  MOV R156, R85 ;  /* 0x00000055009c7202 */ /* 0x000fe20000000f00 */
[----:B---3--:R-:W-:Y:S03]  /*c720*/  FMUL.FTZ R44, R2, R180 ;  /* 0x000000b4022c7220 */ /* 0x008fe60000410000 */
[----:B------:R-:W-:Y:S01]  /*c730*/  MOV R169, R159 ;  /* 0x0000009f00a97202 */ /* 0x000fe20000000f00 */
[--C-:B----4-:R-:W-:Y:S01]  /*c740*/  FFMA.FTZ R109, R205, UR4, -R104.reuse ;  /* 0x00000004cd6d7c23 */ /* 0x110fe20008010868 */
[C---:B------:R-:W-:Y:S04]  /*c750*/  HMMA.16816.F32.BF16 R40, R64.reuse, R52, R40 ;  /* 0x000000344028723c */ /* 0x040fe80000041828 */
[----:B------:R-:W-:Y:S01]  /*c760*/  MOV R159, R89 ;  /* 0x00000059009f7202 */ /* 0x000fe20000000f00 */
[----:B------:R-:W-:Y:S01]  /*c770*/  MUFU.EX2 R109, R109 ;  /* 0x0000006d006d7308 */ /* 0x000fe20000000800 */
[-C--:B------:R-:W-:Y:S05]  /*c780*/  HMMA.16816.F32.BF16 R44, R64, R54.reuse, R44 ;  /* 0x00000036402c723c */ /* 0x080fea000004182c */
[----:B------:R-:W-:Y:S01]  /*c790*/  FFMA.FTZ R52, R149, UR4, -R93 ;  /* 0x0000000495347c23 */ /* 0x000fe2000801085d */
[C---:B------:R-:W-:Y:S03]  /*c7a0*/  HMMA.16816.F32.BF16 R48, R76.reuse, R54, R48 ;  /* 0x000000364c30723c */ /* 0x040fe60000041830 */
[----:B------:R1:W-:Y:S02]  /*c7b0*/  MUFU.EX2 R149, R52 ;  /* 0x0000003400957308 */ /* 0x0003e40000000800 */
[C---:B------:R-:W-:Y:S01]  /*c7c0*/  FMUL.FTZ R53, R68.reuse, R189 ;  /* 0x000000bd44357220 */ /* 0x040fe20000410000 */
[----:B------:R-:W-:Y:S01]  /*c7d0*/  MOV R158, R155 ;  /* 0x0000009b009e7202 */ /* 0x000fe20000000f00 */
[C---:B------:R-:W-:Y:S01]  /*c7e0*/  FMUL.FTZ R54, R3.reuse, R190 ;  /* 0x000000be03367220 */ /* 0x040fe20000410000 */
[----:B------:R-:W-:Y:S03]  /*c7f0*/  FMUL.FTZ R55, R3, R191 ;  /* 0x000000bf03377220 */ /* 0x000fe60000410000 */
[----:B------:R-:W-:Y:S02]  /*c800*/  MOV R155, R148 ;  /* 0x00000094009b7202 */ /* 0x000fe40000000f00 */
[----:B------:R3:W-:Y:S01]  /*c810*/  MUFU.EX2 R148, R62 ;  /* 0x0000003e00947308 */ /* 0x0007e20000000800 */
[----:B------:R-:W-:Y:S02]  /*c820*/  MOV R170, R165 ;  /* 0x000000a500aa7202 */ /* 0x000fe40000000f00 */
[----:B------:R-:W-:Y:S02]  /*c830*/  MOV R161, R155 ;  /* 0x0000009b00a17202 */ /* 0x000fe40000000f00 */
[----:B------:R-:W-:Y:S01]  /*c840*/  MOV R166, R157 ;  /* 0x0000009d00a67202 */ /* 0x000fe20000000f00 */
[----:B-1----:R-:W-:Y:S01]  /*c850*/  FMUL.FTZ R52, R68, R188 ;  /* 0x000000bc44347220 */ /* 0x002fe20000410000 */
[----:B------:R-:W-:Y:S02]  /*c860*/  MOV R157, R147 ;  /* 0x00000093009d7202 */ /* 0x000fe40000000f00 */
[----:B------:R-:W-:Y:S01]  /*c870*/  MOV R147, R60 ;  /* 0x0000003c00937202 */ /* 0x000fe20000000f00 */
[----:B------:R-:W-:Y:S01]  /*c880*/  FMUL.FTZ R60, R2, R192 ;  /* 0x000000c0023c7220 */ /* 0x000fe20000410000 */
[----:B------:R-:W-:Y:S02]  /*c890*/  MOV R168, R157 ;  /* 0x0000009d00a87202 */ /* 0x000fe40000000f00 */
[-C--:B--2---:R-:W-:Y:S03]  /*c8a0*/  HMMA.16816.F32.BF16 R52, R76, R80.reuse, R52 ;  /* 0x000000504c34723c */ /* 0x084fe60000041834 */
[----:B------:R-:W-:Y:S01]  /*c8b0*/  MOV R157, R90 ;  /* 0x0000005a009d7202 */ /* 0x000fe20000000f00 */
[----:B---3--:R-:W-:Y:S01]  /*c8c0*/  FMUL.FTZ R62, R0, R194 ;  /* 0x000000c2003e7220 */ /* 0x008fe20000410000 */
[----:B------:R-:W-:Y:S01]  /*c8d0*/  MOV R165, R146 ;  /* 0x0000009200a57202 */ /* 0x000fe20000000f00 */
[C---:B------:R-:W-:Y:S05]  /*c8e0*/  HMMA.16816.F32.BF16 R56, R64.reuse, R80, R56 ;  /* 0x000000504038723c */ /* 0x040fea0000041838 */
[----:B------:R-:W-:Y:S02]  /*c8f0*/  MOV R164, R153 ;  /* 0x0000009900a47202 */ /* 0x000fe40000000f00 */
[--C-:B------:R-:W-:Y:S01]  /*c900*/  FFMA.FTZ R80, R160, UR4, -R104.reuse ;  /* 0x00000004a0507c23 */ /* 0x100fe20008010868 */
[----:B------:R-:W-:Y:S03]  /*c910*/  MOV R153, R63 ;  /* 0x0000003f00997202 */ /* 0x000fe60000000f00 */
[----:B------:R1:W-:Y:S01]  /*c920*/  MUFU.EX2 R155, R80 ;  /* 0x00000050009b7308 */ /* 0x0003e20000000800 */
[----:B------:R-:W-:Y:S01]  /*c930*/  FMUL.FTZ R63, R0, R195 ;  /* 0x000000c3003f7220 */ /* 0x000fe20000410000 */
[----:B------:R-:W-:Y:S01]  /*c940*/  MOV R146, R91 ;  /* 0x0000005b00927202 */ /* 0x000fe20000000f00 */
[--C-:B------:R-:W-:Y:S01]  /*c950*/  FFMA.FTZ R81, R154, UR4, -R104.reuse ;  /* 0x000000049a517c23 */ /* 0x100fe20008010868 */
[----:B------:R-:W-:Y:S01]  /*c960*/  MOV R189, R96 ;  /* 0x0000006000bd7202 */ /* 0x000fe20000000f00 */
[----:B------:R-:W-:Y:S01]  /*c970*/  FFMA.FTZ R96, R241, UR4, -R75 ;  /* 0x00000004f1607c23 */ /* 0x000fe2000801084b */
[----:B------:R-:W-:Y:S02]  /*c980*/  MOV R171, R166 ;  /* 0x000000a600ab7202 */ /* 0x000fe40000000f00 */
[-C--:B------:R-:W-:Y:S03]  /*c990*/  HMMA.16816.F32.BF16 R60, R64, R82.reuse, R60 ;  /* 0x00000052403c723c */ /* 0x080fe6000004183c */
[----:B------:R-:W-:Y:S02]  /*c9a0*/  MOV R160, R153 ;  /* 0x0000009900a07202 */ /* 0x000fe40000000f00 */
[----:B------:R-:W-:Y:S02]  /*c9b0*/  MOV R153, R86 ;  /* 0x0000005600997202 */ /* 0x000fe40000000f00 */
[--C-:B------:R-:W-:Y:S01]  /*c9c0*/  FFMA.FTZ R65, R172, UR4, -R93.reuse ;  /* 0x00000004ac417c23 */ /* 0x100fe2000801085d */
[----:B------:R-:W-:Y:S03]  /*c9d0*/  MOV R172, R168 ;  /* 0x000000a800ac7202 */ /* 0x000fe60000000f00 */
[----:B-1----:R-:W-:Y:S01]  /*c9e0*/  FFMA.FTZ R80, R170, UR4, -R104 ;  /* 0x00000004aa507c23 */ /* 0x002fe20008010868 */
[----:B------:R-:W-:Y:S01]  /*c9f0*/  MOV R170, R167 ;  /* 0x000000a700aa7202 */ /* 0x000fe20000000f00 */
[----:B------:R-:W-:Y:S01]  /*ca00*/  FFMA.FTZ R64, R171, UR4, -R93 ;  /* 0x00000004ab407c23 */ /* 0x000fe2000801085d */
[----:B------:R1:W-:Y:S01]  /*ca10*/  MUFU.EX2 R167, R95 ;  /* 0x0000005f00a77308 */ /* 0x0003e20000000800 */
[----:B------:R-:W-:Y:S01]  /*ca20*/  MOV R168, R165 ;  /* 0x000000a500a87202 */ /* 0x000fe20000000f00 */
[C---:B------:R-:W-:Y:S01]  /*ca30*/  FMUL.FTZ R66, R3.reuse, R198 ;  /* 0x000000c603427220 */ /* 0x040fe20000410000 */
[----:B------:R-:W-:Y:S01]  /*ca40*/  MOV R165, R156 ;  /* 0x0000009c00a57202 */ /* 0x000fe20000000f00 */
[----:B------:R-:W-:Y:S01]  /*ca50*/  FMUL.FTZ R67, R3, R199 ;  /* 0x000000c703437220 */ /* 0x000fe20000410000 */
[----:B------:R-:W-:Y:S01]  /*ca60*/  MOV R156, R100 ;  /* 0x00000064009c7202 */ /* 0x000fe20000000f00 */
[--C-:B------:R-:W-:Y:S01]  /*ca70*/  FFMA.FTZ R100, R208, UR4, -R75.reuse ;  /* 0x00000004d0647c23 */ /* 0x100fe2000801084b */
[----:B------:R-:W-:Y:S03]  /*ca80*/  MOV R163, R164 ;  /* 0x000000a400a37202 */ /* 0x000fe60000000f00 */
[----:B------:R2:W-:Y:S01]  /*ca90*/  MUFU.EX2 R208, R96 ;  /* 0x0000006000d07308 */ /* 0x0005e20000000800 */
[----:B------:R-:W-:Y:S02]  /*caa0*/  MOV R164, R144 ;  /* 0x0000009000a47202 */ /* 0x000fe40000000f00 */
[----:B------:R-:W-:Y:S02]  /*cab0*/  MOV R144, R87 ;  /* 0x0000005700907202 */ /* 0x000fe40000000f00 */
[----:B------:R-:W3:Y:S01]  /*cac0*/  LDSM.16.MT88.4 R84, [R135+0x8800] ;  /* 0x008800008754783b */ /* 0x000ee20000004200 */
[----:B------:R-:W-:Y:S04]  /*cad0*/  MOV R182, R153 ;  /* 0x0000009900b67202 */ /* 0x000fe80000000f00 */
[----:B------:R4:W-:Y:S01]  /*cae0*/  MUFU.EX2 R154, R65 ;  /* 0x00000041009a7308 */ /* 0x0009e20000000800 */
[----:B------:R-:W-:Y:S02]  /*caf0*/  MOV R180, R159 ;  /* 0x0000009f00b47202 */ /* 0x000fe40000000f00 */
[----:B------:R-:W-:Y:S01]  /*cb00*/  MOV R183, R152 ;  /* 0x0000009800b77202 */ /* 0x000fe20000000f00 */
[----:B-1----:R-:W3:Y:S01]  /*cb10*/  LDL.LU R95, [R1+0x2c] ;  /* 0x00002c00015f7983 */ /* 0x002ee20000300800 */
[----:B------:R-:W-:Y:S05]  /*cb20*/  MOV R166, R147 ;  /* 0x0000009300a67202 */ /* 0x000fea0000000f00 */
[----:B------:R1:W-:Y:S01]  /*cb30*/  MUFU.EX2 R153, R64 ;  /* 0x0000004000997308 */ /* 0x0003e20000000800 */
[----:B--2---:R-:W2:Y:S01]  /*cb40*/  LDL.LU R96, [R1+0x30] ;  /* 0x0000300001607983 */ /* 0x004ea20000300800 */
[----:B------:R-:W-:Y:S02]  /*cb50*/  MOV R147, R88 ;  /* 0x0000005800937202 */ /* 0x000fe40000000f00 */
[----:B------:R-:W-:Y:S01]  /*cb60*/  MOV R188, R98 ;  /* 0x0000006200bc7202 */ /* 0x000fe20000000f00 */
[----:B------:R-:W3:Y:S01]  /*cb70*/  LDSM.16.MT88.4 R88, [R226+0x8800] ;  /* 0x00880000e258783b */ /* 0x000ee20000004200 */
[--C-:B------:R-:W-:Y:S01]  /*cb80*/  FFMA.FTZ R98, R210, UR4, -R75.reuse ;  /* 0x00000004d2627c23 */ /* 0x100fe2000801084b */
[----:B------:R-:W-:Y:S03]  /*cb90*/  MOV R181, R157 ;  /* 0x0000009d00b57202 */ /* 0x000fe60000000f00 */
[----:B------:R1:W-:Y:S01]  /*cba0*/  MUFU.EX2 R152, R80 ;  /* 0x0000005000987308 */ /* 0x0003e20000000800 */
[C---:B----4-:R-:W-:Y:S01]  /*cbb0*/  FMUL.FTZ R65, R68.reuse, R197 ;  /* 0x000000c544417220 */ /* 0x050fe20000410000 */
[----:B------:R-:W-:Y:S02]  /*cbc0*/  MOV R175, R160 ;  /* 0x000000a000af7202 */ /* 0x000fe40000000f00 */
[----:B------:R-:W-:Y:S02]  /*cbd0*/  MOV R174, R161 ;  /* 0x000000a100ae7202 */ /* 0x000fe40000000f00 */
[----:B------:R-:W-:Y:S04]  /*cbe0*/  MOV R173, R162 ;  /* 0x000000a200ad7202 */ /* 0x000fe80000000f00 */
[----:B------:R-:W-:Y:S01]  /*cbf0*/  MUFU.EX2 R159, R81 ;  /* 0x00000051009f7308 */ /* 0x000fe20000000800 */
[----:B-1----:R-:W-:Y:S01]  /*cc00*/  FMUL.FTZ R64, R68, R196 ;  /* 0x000000c444407220 */ /* 0x002fe20000410000 */
[----:B------:R-:W-:Y:S02]  /*cc10*/  MOV R160, R164 ;  /* 0x000000a400a07202 */ /* 0x000fe40000000f00 */
[----:B------:R-:W-:Y:S01]  /*cc20*/  MOV R164, R139 ;  /* 0x0000008b00a47202 */ /* 0x000fe20000000f00 */
[--C-:B------:R-:W-:Y:S01]  /*cc30*/  FFMA.FTZ R139, R101, UR4, -R75.reuse ;  /* 0x00000004658b7c23 */ /* 0x100fe2000801084b */
[----:B------:R-:W-:Y:S02]  /*cc40*/  MOV R171, R169 ;  /* 0x000000a900ab7202 */ /* 0x000fe40000000f00 */
[----:B------:R-:W-:Y:S02]  /*cc50*/  HMMA.16816.F32.BF16 R64, R76, R82, R64 ;  /* 0x000000524c40723c */ /* 0x000fe40000041840 */
[----:B------:R1:W-:Y:S02]  /*cc60*/  MUFU.EX2 R210, R94 ;  /* 0x0000005e00d27308 */ /* 0x0003e40000000800 */
[----:B------:R-:W-:Y:S02]  /*cc70*/  F2FP.BF16.F32.PACK_AB R80, R251, R222 ;  /* 0x000000defb50723e */ /* 0x000fe400000010ff */
[----:B------:R-:W-:Y:S01]  /*cc80*/  MOV R157, R130 ;  /* 0x00000082009d7202 */ /* 0x000fe20000000f00 */
[----:B------:R-:W-:Y:S01]  /*cc90*/  FFMA.FTZ R130, R106, UR4, -R75 ;  /* 0x000000046a827c23 */ /* 0x000fe2000801084b */
[----:B------:R-:W-:Y:S03]  /*cca0*/  F2FP.BF16.F32.PACK_AB R76, R239, R223 ;  /* 0x000000dfef4c723e */ /* 0x000fe600000010ff */
[----:B------:R-:W-:Y:S02]  /*ccb0*/  F2FP.BF16.F32.PACK_AB R77, R238, R240 ;  /* 0x000000f0ee4d723e */ /* 0x000fe400000010ff */
[----:B------:R-:W-:Y:S01]  /*ccc0*/  F2FP.BF16.F32.PACK_AB R78, R233, R237 ;  /* 0x000000ede94e723e */ /* 0x000fe200000010ff */
[----:B------:R-:W-:Y:S01]  /*ccd0*/  MUFU.EX2 R130, R130 ;  /* 0x0000008200827308 */ /* 0x000fe20000000800 */
[----:B------:R-:W-:Y:S02]  /*cce0*/  F2FP.BF16.F32.PACK_AB R79, R232, R236 ;  /* 0x000000ece84f723e */ /* 0x000fe400000010ff */
[----:B------:R-:W-:Y:S01]  /*ccf0*/  F2FP.BF16.F32.PACK_AB R82, R231, R235 ;  /* 0x000000ebe752723e */ /* 0x000fe200000010ff */
[--C-:B-1----:R-:W-:Y:S01]  /*cd00*/  FFMA.FTZ R94, R189, UR4, -R92.reuse ;  /* 0x00000004bd5e7c23 */ /* 0x102fe2000801085c */
[----:B------:R-:W-:Y:S02]  /*cd10*/  F2FP.BF16.F32.PACK_AB R83, R145, R234 ;  /* 0x000000ea9153723e */ /* 0x000fe400000010ff */
[----:B------:R-:W-:Y:S01]  /*cd20*/  F2FP.BF16.F32.PACK_AB R81, R252, R218 ;  /* 0x000000dafc51723e */ /* 0x000fe200000010ff */
[-C--:B---3--:R-:W-:Y:S03]  /*cd30*/  HMMA.16816.F32.BF16 R4, R76, R84.reuse, R4 ;  /* 0x000000544c04723c */ /* 0x088fe60000041804 */
[----:B------:R-:W-:Y:S02]  /*cd40*/  MOV R169, R166 ;  /* 0x000000a600a97202 */ /* 0x000fe40000000f00 */
[----:B------:R-:W-:Y:S01]  /*cd50*/  MOV R166, R97 ;  /* 0x0000006100a67202 */ /* 0x000fe20000000f00 */
[C---:B------:R-:W-:Y:S05]  /*cd60*/  HMMA.16816.F32.BF16 R8, R80.reuse, R84, R8 ;  /* 0x000000545008723c */ /* 0x040fea0000041808 */
[----:B------:R-:W-:Y:S01]  /*cd70*/  MOV R189, R188 ;  /* 0x000000bc00bd7202 */ /* 0x000fe20000000f00 */
[-C--:B------:R-:W-:Y:S05]  /*cd80*/  HMMA.16816.F32.BF16 R12, R80, R86.reuse, R12 ;  /* 0x00000056500c723c */ /* 0x080fea000004180c */
[----:B------:R-:W-:Y:S01]  /*cd90*/  MOV R188, R179 ;  /* 0x000000b300bc7202 */ /* 0x000fe20000000f00 */
[C---:B------:R-:W-:Y:S01]  /*cda0*/  HMMA.16816.F32.BF16 R16, R76.reuse, R86, R16 ;  /* 0x000000564c10723c */ /* 0x040fe20000041810 */
[----:B------:R-:W1:Y:S04]  /*cdb0*/  LDSM.16.MT88.4 R84, [R224+0x8800] ;  /* 0x00880000e054783b */ /* 0x000e680000004200 */
[----:B------:R-:W-:Y:S01]  /*cdc0*/  MOV R179, R178 ;  /* 0x000000b200b37202 */ /* 0x000fe20000000f00 */
[-C--:B------:R-:W-:Y:S05]  /*cdd0*/  HMMA.16816.F32.BF16 R20, R76, R88.reuse, R20 ;  /* 0x000000584c14723c */ /* 0x080fea0000041814 */
[----:B------:R-:W-:Y:S01]  /*cde0*/  MOV R178, R177 ;  /* 0x000000b100b27202 */ /* 0x000fe20000000f00 */
[C---:B------:R-:W-:Y:S05]  /*cdf0*/  HMMA.16816.F32.BF16 R24, R80.reuse, R88, R24 ;  /* 0x000000585018723c */ /* 0x040fea0000041818 */
[----:B------:R-:W-:Y:S01]  /*ce00*/  MOV R177, R176 ;  /* 0x000000b000b17202 */ /* 0x000fe20000000f00 */
[-C--:B------:R-:W-:Y:S05]  /*ce10*/  HMMA.16816.F32.BF16 R28, R80, R90.reuse, R28 ;  /* 0x0000005a501c723c */ /* 0x080fea000004181c */
[----:B------:R-:W-:Y:S01]  /*ce20*/  MOV R176, R183 ;  /* 0x000000b700b07202 */ /* 0x000fe20000000f00 */
[C---:B------:R-:W-:Y:S05]  /*ce30*/  HMMA.16816.F32.BF16 R32, R76.reuse, R90, R32 ;  /* 0x0000005a4c20723c */ /* 0x040fea0000041820 */
[----:B------:R-:W-:Y:S01]  /*ce40*/  MOV R183, R182 ;  /* 0x000000b600b77202 */ /* 0x000fe20000000f00 */
[----:B------:R-:W-:Y:S01]  /*ce50*/  FFMA.FTZ R88, R179, UR4, -R93 ;  /* 0x00000004b3587c23 */ /* 0x000fe2000801085d */
[----:B------:R-:W-:Y:S01]  /*ce60*/  MOV R182, R181 ;  /* 0x000000b500b67202 */ /* 0x000fe20000000f00 */
[----:B------:R-:W-:Y:S03]  /*ce70*/  FFMA.FTZ R97, R243, UR4, -R75 ;  /* 0x00000004f3617c23 */ /* 0x000fe6000801084b */
[----:B------:R-:W-:Y:S01]  /*ce80*/  MOV R181, R180 ;  /* 0x000000b400b57202 */ /* 0x000fe20000000f00 */
[--C-:B------:R-:W-:Y:S01]  /*ce90*/  FFMA.FTZ R106, R176, UR4, -R92.reuse ;  /* 0x00000004b06a7c23 */ /* 0x100fe2000801085c */
[----:B------:R-:W-:Y:S02]  /*cea0*/  MOV R180, R175 ;  /* 0x000000af00b47202 */ /* 0x000fe40000000f00 */
[----:B------:R-:W-:Y:S01]  /*ceb0*/  MOV R175, R174 ;  /* 0x000000ae00af7202 */ /* 0x000fe20000000f00 */
[-C--:B-1----:R-:W-:Y:S03]  /*cec0*/  HMMA.16816.F32.BF16 R36, R76, R84.reuse, R36 ;  /* 0x000000544c24723c */ /* 0x082fe60000041824 */
[----:B------:R-:W-:Y:S02]  /*ced0*/  MOV R174, R173 ;  /* 0x000000ad00ae7202 */ /* 0x000fe40000000f00 */
        /* <DEDUP_REMOVED lines=8> */
[----:B------:R1:W-:Y:S01]  /*cf60*/  MUFU.EX2 R158, R94 ;  /* 0x0000005e009e7308 */ /* 0x0003e20000000800 */
[----:B------:R-:W-:Y:S03]  /*cf70*/  MOV R179, R157 ;  /* 0x0000009d00b37202 */ /* 0x000fe60000000f00 */
[----:B------:R-:W-:Y:S01]  /*cf80*/  MOV R162, R116 ;  /* 0x0000007400a27202 */ /* 0x000fe20000000f00 */
[--C-:B------:R-:W-:Y:S01]  /*cf90*/  FFMA.FTZ R116, R202, UR4, -R75.reuse ;  /* 0x00000004ca747c23 */ /* 0x100fe2000801084b */
[----:B------:R-:W-:Y:S01]  /*cfa0*/  MOV R161, R115 ;  /* 0x0000007300a17202 */ /* 0x000fe20000000f00 */
[--C-:B------:R-:W-:Y:S03]  /*cfb0*/  FFMA.FTZ R115, R203, UR4, -R75.reuse ;  /* 0x00000004cb737c23 */ /* 0x100fe6000801084b */
[----:B------:R3:W-:Y:S01]  /*cfc0*/  MUFU.EX2 R157, R88 ;  /* 0x00000058009d7308 */ /* 0x0007e20000000800 */
[----:B------:R-:W-:Y:S09]  /*cfd0*/  FFMA.FTZ R75, R99, UR4, -R75 ;  /* 0x00000004634b7c23 */ /* 0x000ff2000801084b */
[----:B------:R-:W-:Y:S01]  /*cfe0*/  MUFU.EX2 R191, R84 ;  /* 0x0000005400bf7308 */ /* 0x000fe20000000800 */
[--C-:B-1----:R-:W-:Y:S01]  /*cff0*/  FFMA.FTZ R94, R189, UR4, -R92.reuse ;  /* 0x00000004bd5e7c23 */ /* 0x102fe2000801085c */
[----:B------:R-:W-:Y:S02]  /*d000*/  MOV R189, R188 ;  /* 0x000000bc00bd7202 */ /* 0x000fe40000000f00 */
[----:B------:R-:W-:Y:S02]  /*d010*/  MOV R188, R178 ;  /* 0x000000b200bc7202 */ /* 0x000fe40000000f00 */
[----:B------:R-:W-:Y:S02]  /*d020*/  MOV R178, R177 ;  /* 0x000000b100b27202 */ /* 0x000fe40000000f00 */
[----:B------:R-:W-:Y:S02]  /*d030*/  MOV R177, R183 ;  /* 0x000000b700b17202 */ /* 0x000fe40000000f00 */
[----:B------:R-:W-:Y:S01]  /*d040*/  MUFU.EX2 R203, R97 ;  /* 0x0000006100cb7308 */ /* 0x000fe20000000800 */
[----:B------:R-:W-:Y:S01]  /*d050*/  MOV R183, R182 ;  /* 0x000000b600b77202 */ /* 0x000fe20000000f00 */
[--C-:B---3--:R-:W-:Y:S01]  /*d060*/  FFMA.FTZ R88, R178, UR4, -R93.reuse ;  /* 0x00000004b2587c23 */ /* 0x108fe2000801085d */
[----:B------:R-:W-:Y:S02]  /*d070*/  MOV R182, R181 ;  /* 0x000000b500b67202 */ /* 0x000fe40000000f00 */
[----:B------:R-:W-:Y:S02]  /*d080*/  MOV R181, R180 ;  /* 0x000000b400b57202 */ /* 0x000fe40000000f00 */
[----:B------:R-:W-:Y:S03]  /*d090*/  MOV R180, R175 ;  /* 0x000000af00b47202 */ /* 0x000fe60000000f00 */
[----:B------:R-:W-:Y:S01]  /*d0a0*/  MUFU.EX2 R187, R116 ;  /* 0x0000007400bb7308 */ /* 0x000fe20000000800 */
[----:B------:R-:W-:Y:S02]  /*d0b0*/  MOV R175, R174 ;  /* 0x000000ae00af7202 */ /* 0x000fe40000000f00 */
[----:B------:R-:W-:Y:S02]  /*d0c0*/  MOV R174, R173 ;  /* 0x000000ad00ae7202 */ /* 0x000fe40000000f00 */
[----:B------:R-:W-:Y:S02]  /*d0d0*/  MOV R173, R172 ;  /* 0x000000ac00ad7202 */ /* 0x000fe40000000f00 */
[----:B------:R-:W-:Y:S02]  /*d0e0*/  MOV R172, R171 ;  /* 0x000000ab00ac7202 */ /* 0x000fe40000000f00 */
[----:B------:R-:W-:Y:S02]  /*d0f0*/  MOV R171, R163 ;  /* 0x000000a300ab7202 */ /* 0x000fe40000000f00 */
[----:B------:R-:W-:Y:S02]  /*d100*/  MOV R163, R166 ;  /* 0x000000a600a37202 */ /* 0x000fe40000000f00 */
[----:B------:R-:W-:Y:S01]  /*d110*/  MOV R178, R177 ;  /* 0x000000b100b27202 */ /* 0x000fe20000000f00 */
[----:B------:R1:W-:Y:S01]  /*d120*/  MUFU.EX2 R166, R94 ;  /* 0x0000005e00a67308 */ /* 0x0003e20000000800 */
[----:B------:R-:W-:Y:S03]  /*d130*/  MOV R177, R165 ;  /* 0x000000a500b17202 */ /* 0x000fe60000000f00 */
[--C-:B------:R-:W-:Y:S02]  /*d140*/  FFMA.FTZ R85, R178, UR4, -R93.reuse ;  /* 0x00000004b2557c23 */ /* 0x100fe4000801085d */
[--C-:B------:R-:W-:Y:S04]  /*d150*/  FFMA.FTZ R105, R177, UR4, -R92.reuse ;  /* 0x00000004b1697c23 */ /* 0x100fe8000801085c */
[----:B------:R3:W-:Y:S10]  /*d160*/  MUFU.EX2 R165, R88 ;  /* 0x0000005800a57308 */ /* 0x0007f40000000800 */
[----:B------:R4:W-:Y:S01]  /*d170*/  MUFU.EX2 R190, R85 ;  /* 0x0000005500be7308 */ /* 0x0009e20000000800 */
[----:B-1----:R-:W-:Y:S09]  /*d180*/  FFMA.FTZ R94, R189, UR4, -R92 ;  /* 0x00000004bd5e7c23 */ /* 0x002ff2000801085c */
[----:B------:R1:W-:Y:S01]  /*d190*/  MUFU.EX2 R201, R94 ;  /* 0x0000005e00c97308 */ /* 0x0003e20000000800 */
[----:B---3--:R-:W-:Y:S01]  /*d1a0*/  FFMA.FTZ R88, R183, UR4, -R104 ;  /* 0x00000004b7587c23 */ /* 0x008fe20008010868 */
[----:B------:R-:W-:Y:S02]  /*d1b0*/  MOV R183, R182 ;  /* 0x000000b600b77202 */ /* 0x000fe40000000f00 */
[----:B------:R-:W-:Y:S02]  /*d1c0*/  MOV R182, R181 ;  /* 0x000000b500b67202 */ /* 0x000fe40000000f00 */
[----:B------:R-:W-:Y:S01]  /*d1d0*/  MOV R181, R180 ;  /* 0x000000b400b57202 */ /* 0x000fe20000000f00 */
[--C-:B------:R-:W-:Y:S01]  /*d1e0*/  FFMA.FTZ R117, R183, UR4, -R92.reuse ;  /* 0x00000004b7757c23 */ /* 0x100fe2000801085c */
[----:B------:R-:W-:Y:S01]  /*d1f0*/  MOV R180, R175 ;  /* 0x000000af00b47202 */ /* 0x000fe20000000f00 */
[----:B----4-:R-:W-:Y:S01]  /*d200*/  LDSM.16.MT88.4 R84, [R135+0x9000] ;  /* 0x009000008754783b */ /* 0x010fe20000004200 */
[----:B------:R-:W-:Y:S01]  /*d210*/  MOV R175, R174 ;  /* 0x000000ae00af7202 */ /* 0x000fe20000000f00 */
[----:B------:R-:W-:Y:S01]  /*d220*/  MUFU.EX2 R189, R100 ;  /* 0x0000006400bd7308 */ /* 0x000fe20000000800 */
[----:B------:R-:W-:Y:S02]  /*d230*/  MOV R174, R173 ;  /* 0x000000ad00ae7202 */ /* 0x000fe40000000f00 */
[----:B------:R-:W-:Y:S02]  /*d240*/  MOV R173, R172 ;  /* 0x000000ac00ad7202 */ /* 0x000fe40000000f00 */
[----:B------:R-:W-:Y:S01]  /*d250*/  MOV R172, R171 ;  /* 0x000000ab00ac7202 */ /* 0x000fe20000000f00 */
[--C-:B-1----:R-:W-:Y:S01]  /*d260*/  FFMA.FTZ R94, R188, UR4, -R92.reuse ;  /* 0x00000004bc5e7c23 */ /* 0x102fe2000801085c */
[----:B------:R-:W-:Y:S03]  /*d270*/  MOV R171, R163 ;  /* 0x000000a300ab7202 */ /* 0x000fe60000000f00 */
[----:B------:R-:W-:Y:S01]  /*d280*/  MUFU.EX2 R117, R117 ;  /* 0x0000007500757308 */ /* 0x000fe20000000800 */
[----:B------:R-:W-:Y:S02]  /*d290*/  MOV R163, R162 ;  /* 0x000000a200a37202 */ /* 0x000fe40000000f00 */
[----:B------:R-:W-:Y:S02]  /*d2a0*/  MOV R162, R161 ;  /* 0x000000a100a27202 */ /* 0x000fe40000000f00 */
[----:B------:R-:W-:Y:S02]  /*d2b0*/  MOV R161, R156 ;  /* 0x0000009c00a17202 */ /* 0x000fe40000000f00 */
[----:B------:R-:W-:Y:S03]  /*d2c0*/  MOV R188, R182 ;  /* 0x000000b600bc7202 */ /* 0x000fe60000000f00 */
[----:B------:R1:W-:Y:S01]  /*d2d0*/  MUFU.EX2 R156, R88 ;  /* 0x00000058009c7308 */ /* 0x0003e20000000800 */
        /* <DEDUP_REMOVED lines=8> */
[----:B------:R-:W-:Y:S01]  /*d360*/  MOV R180, R146 ;  /* 0x0000009200b47202 */ /* 0x000fe20000000f00 */
[--C-:B------:R-:W-:Y:S01]  /*d370*/  FFMA.FTZ R113, R176, UR4, -R93.reuse ;  /* 0x00000004b0717c23 */ /* 0x100fe2000801085d */
[----:B-1----:R-:W1:Y:S01]  /*d380*/  LDSM.16.MT88.4 R88, [R225+0x8800] ;  /* 0x00880000e158783b */ /* 0x002e620000004200 */
[----:B------:R-:W-:Y:S01]  /*d390*/  MOV R146, R134 ;  /* 0x0000008600927202 */ /* 0x000fe20000000f00 */
[--C-:B------:R-:W-:Y:S01]  /*d3a0*/  FFMA.FTZ R134, R103, UR4, -R92.reuse ;  /* 0x0000000467867c23 */ /* 0x100fe2000801085c */
[----:B------:R-:W-:Y:S01]  /*d3b0*/  MOV R147, R123 ;  /* 0x0000007b00937202 */ /* 0x000fe20000000f00 */
[--C-:B------:R-:W-:Y:S01]  /*d3c0*/  FFMA.FTZ R123, R114, UR4, -R92.reuse ;  /* 0x00000004727b7c23 */ /* 0x100fe2000801085c */
[----:B------:R-:W-:Y:S01]  /*d3d0*/  MOV R175, R133 ;  /* 0x0000008500af7202 */ /* 0x000fe20000000f00 */
[----:B------:R-:W-:Y:S01]  /*d3e0*/  FFMA.FTZ R133, R108, UR4, -R92 ;  /* 0x000000046c857c23 */ /* 0x000fe2000801085c */
[----:B------:R-:W-:Y:S01]  /*d3f0*/  MOV R174, R132 ;  /* 0x0000008400ae7202 */ /* 0x000fe20000000f00 */
[----:B---3--:R-:W-:Y:S01]  /*d400*/  FFMA.FTZ R94, R179, UR4, -R104 ;  /* 0x00000004b35e7c23 */ /* 0x008fe20008010868 */
[----:B------:R-:W-:Y:S01]  /*d410*/  MOV R179, R181 ;  /* 0x000000b500b37202 */ /* 0x000fe20000000f00 */
[--C-:B------:R-:W-:Y:S01]  /*d420*/  FFMA.FTZ R132, R110, UR4, -R92.reuse ;  /* 0x000000046e847c23 */ /* 0x100fe2000801085c */
[----:B------:R-:W-:Y:S01]  /*d430*/  MOV R181, R171 ;  /* 0x000000ab00b57202 */ /* 0x000fe20000000f00 */
[----:B------:R3:W-:Y:S01]  /*d440*/  MUFU.EX2 R164, R94 ;  /* 0x0000005e00a47308 */ /* 0x0007e20000000800 */
[----:B------:R-:W-:Y:S01]  /*d450*/  MOV R171, R162 ;  /* 0x000000a200ab7202 */ /* 0x000fe20000000f00 */
[--C-:B------:R-:W-:Y:S01]  /*d460*/  FFMA.FTZ R110, R177, UR4, -R93.reuse ;  /* 0x00000004b16e7c23 */ /* 0x100fe2000801085d */
[----:B------:R-:W-:Y:S01]  /*d470*/  MOV R162, R161 ;  /* 0x000000a100a27202 */ /* 0x000fe20000000f00 */
[--C-:B------:R-:W-:Y:S01]  /*d480*/  FFMA.FTZ R114, R180, UR4, -R93.reuse ;  /* 0x00000004b4727c23 */ /* 0x100fe2000801085d */
[----:B------:R-:W-:Y:S01]  /*d490*/  MOV R161, R136 ;  /* 0x0000008800a17202 */ /* 0x000fe20000000f00 */
[--C-:B------:R-:W-:Y:S01]  /*d4a0*/  FFMA.FTZ R136, R102, UR4, -R92.reuse ;  /* 0x0000000466887c23 */ /* 0x100fe2000801085c */
[----:B------:R-:W-:Y:S01]  /*d4b0*/  MOV R173, R119 ;  /* 0x0000007700ad7202 */ /* 0x000fe20000000f00 */
[----:B------:R-:W-:Y:S01]  /*d4c0*/  FFMA.FTZ R119, R204, UR4, -R92 ;  /* 0x00000004cc777c23 */ /* 0x000fe2000801085c */
[--C-:B------:R-:W-:Y:S01]  /*d4d0*/  FFMA.FTZ R92, R179, UR4, -R104.reuse ;  /* 0x00000004b35c7c23 */ /* 0x100fe20008010868 */
[----:B------:R-:W-:Y:S01]  /*d4e0*/  MOV R179, R182 ;  /* 0x000000b600b37202 */ /* 0x000fe20000000f00 */
[----:B------:R-:W-:Y:S01]  /*d4f0*/  LDSM.16.MT88.4 R100, [R225+0x9000] ;  /* 0x00900000e164783b */ /* 0x000fe20000004200 */
[----:B------:R-:W-:Y:S01]  /*d500*/  MOV R177, R175 ;  /* 0x000000af00b17202 */ /* 0x000fe20000000f00 */
[--C-:B------:R-:W-:Y:S01]  /*d510*/  FFMA.FTZ R108, R178, UR4, -R93.reuse ;  /* 0x00000004b26c7c23 */ /* 0x100fe2000801085d */
[----:B------:R-:W-:Y:S01]  /*d520*/  MOV R193, R171 ;  /* 0x000000ab00c17202 */ /* 0x000fe20000000f00 */
[----:B------:R-:W-:Y:S01]  /*d530*/  MUFU.EX2 R119, R119 ;  /* 0x0000007700777308 */ /* 0x000fe20000000800 */
[----:B------:R-:W-:Y:S01]  /*d540*/  MOV R175, R170 ;  /* 0x000000aa00af7202 */ /* 0x000fe20000000f00 */
[----:B---3--:R-:W-:Y:S01]  /*d550*/  FFMA.FTZ R94, R188, UR4, -R104 ;  /* 0x00000004bc5e7c23 */ /* 0x008fe20008010868 */
[----:B------:R-:W-:Y:S01]  /*d560*/  MOV R176, R174 ;  /* 0x000000ae00b07202 */ /* 0x000fe20000000f00 */
[----:B------:R-:W3:Y:S01]  /*d570*/  LDL.LU R182, [R1+0x34] ;  /* 0x0000340001b67983 */ /* 0x000ee20000300800 */
[----:B------:R-:W-:Y:S02]  /*d580*/  MOV R178, R183 ;  /* 0x000000b700b27202 */ /* 0x000fe40000000f00 */
[----:B------:R-:W-:Y:S03]  /*d590*/  MOV R180, R172 ;  /* 0x000000ac00b47202 */ /* 0x000fe60000000f00 */
[----:B------:R-:W-:Y:S01]  /*d5a0*/  MUFU.EX2 R171, R94 ;  /* 0x0000005e00ab7308 */ /* 0x000fe20000000800 */
[----:B------:R-:W-:Y:S02]  /*d5b0*/  MOV R172, R160 ;  /* 0x000000a000ac7202 */ /* 0x000fe40000000f00 */
[----:B------:R-:W-:Y:S01]  /*d5c0*/  MOV R160, R122 ;  /* 0x0000007a00a07202 */ /* 0x000fe20000000f00 */
[--C-:B------:R-:W-:Y:S01]  /*d5d0*/  FFMA.FTZ R122, R129, UR4, -R93.reuse ;  /* 0x00000004817a7c23 */ /* 0x100fe2000801085d */
[-C--:B-1----:R-:W-:Y:S05]  /*d5e0*/  HMMA.16816.F32.BF16 R52, R76, R88.reuse, R52 ;  /* 0x000000584c34723c */ /* 0x082fea0000041834 */
[----:B------:R1:W-:Y:S01]  /*d5f0*/  MUFU.EX2 R170, R92 ;  /* 0x0000005c00aa7308 */ /* 0x0003e20000000800 */
[----:B------:R-:W-:Y:S01]  /*d600*/  FFMA.FTZ R129, R246, UR4, -R93 ;  /* 0x00000004f6817c23 */ /* 0x000fe2000801085d */
[----:B------:R-:W-:Y:S01]  /*d610*/  MOV R185, R172 ;  /* 0x000000ac00b97202 */ /* 0x000fe20000000f00 */
[C---:B------:R-:W-:Y:S04]  /*d620*/  HMMA.16816.F32.BF16 R56, R80.reuse, R88, R56 ;  /* 0x000000585038723c */ /* 0x040fe80000041838 */
[----:B------:R-:W-:Y:S02]  /*d630*/  MOV R172, R160 ;  /* 0x000000a000ac7202 */ /* 0x000fe40000000f00 */
[-C--:B------:R-:W-:Y:S01]  /*d640*/  HMMA.16816.F32.BF16 R60, R80, R90.reuse, R60 ;  /* 0x0000005a503c723c */ /* 0x080fe2000004183c */
[----:B------:R-:W4:Y:S01]  /*d650*/  LDL.LU R160, [R1+0x38] ;  /* 0x0000380001a07983 */ /* 0x000f220000300800 */
[----:B------:R-:W-:Y:S03]  /*d660*/  MUFU.EX2 R188, R115 ;  /* 0x0000007300bc7308 */ /* 0x000fe60000000800 */
[----:B------:R-:W-:Y:S01]  /*d670*/  FFMA.FTZ R112, R68, R95, R112 ;  /* 0x0000005f44707223 */ /* 0x000fe20000010070 */
[----:B------:R-:W-:Y:S01]  /*d680*/  HMMA.16816.F32.BF16 R64, R76, R90, R64 ;  /* 0x0000005a4c40723c */ /* 0x000fe20000041840 */
[----:B------:R-:W-:Y:S05]  /*d690*/  LDSM.16.MT88.4 R88, [R226+0x9800] ;  /* 0x00980000e258783b */ /* 0x000fea0000004200 */
[----:B------:R1:W-:Y:S01]  /*d6a0*/  MUFU.EX2 R183, R107 ;  /* 0x0000006b00b77308 */ /* 0x0003e20000000800 */
[----:B------:R-:W-:Y:S01]  /*d6b0*/  MOV R192, R181 ;  /* 0x000000b500c07202 */ /* 0x000fe20000000f00 */
[----:B--2---:R-:W-:Y:S03]  /*d6c0*/  FFMA.FTZ R111, R3, R96, R111 ;  /* 0x00000060036f7223 */ /* 0x004fe6000001006f */
[----:B------:R-:W-:Y:S01]  /*d6d0*/  MOV R174, R169 ;  /* 0x000000a900ae7202 */ /* 0x000fe20000000f00 */
[----:B-1----:R-:W1:Y:S01]  /*d6e0*/  LDSM.16.MT88.4 R92, [R226+0x9000] ;  /* 0x00900000e25c783b */ /* 0x002e620000004200 */
[----:B------:R-:W-:Y:S03]  /*d6f0*/  F2FP.BF16.F32.PACK_AB R76, R227, R230 ;  /* 0x000000e6e34c723e */ /* 0x000fe600000010ff */
[----:B------:R2:W-:Y:S01]  /*d700*/  MUFU.EX2 R169, R98 ;  /* 0x0000006200a97308 */ /* 0x0005e20000000800 */
[----:B------:R-:W-:Y:S01]  /*d710*/  F2FP.BF16.F32.PACK_AB R77, R162, R229 ;  /* 0x000000e5a24d723e */ /* 0x000fe200000010ff */
[----:B------:R-:W-:Y:S01]  /*d720*/  FADD.FTZ R111, R245, R111 ;  /* 0x0000006ff56f7221 */ /* 0x000fe20000010000 */
[----:B------:R-:W-:Y:S02]  /*d730*/  F2FP.BF16.F32.PACK_AB R78, R179, R193 ;  /* 0x000000c1b34e723e */ /* 0x000fe400000010ff */
[----:B------:R-:W-:Y:S02]  /*d740*/  F2FP.BF16.F32.PACK_AB R79, R178, R192 ;  /* 0x000000c0b24f723e */ /* 0x000fe400000010ff */
[----:B------:R-:W-:Y:S03]  /*d750*/  F2FP.BF16.F32.PACK_AB R80, R161, R228 ;  /* 0x000000e4a150723e */ /* 0x000fe600000010ff */
[----:B------:R-:W-:Y:S01]  /*d760*/  MUFU.EX2 R123, R123 ;  /* 0x0000007b007b7308 */ /* 0x000fe20000000800 */
[----:B------:R-:W-:Y:S01]  /*d770*/  F2FP.BF16.F32.PACK_AB R82, R177, R141 ;  /* 0x0000008db152723e */ /* 0x000fe200000010ff */
[--C-:B------:R-:W-:Y:S01]  /*d780*/  FFMA.FTZ R107, R212, UR4, -R104.reuse ;  /* 0x00000004d46b7c23 */ /* 0x100fe20008010868 */
[----:B------:R-:W-:Y:S01]  /*d790*/  F2FP.BF16.F32.PACK_AB R83, R176, R140 ;  /* 0x0000008cb053723e */ /* 0x000fe200000010ff */
[-C--:B------:R-:W-:Y:S03]  /*d7a0*/  HMMA.16816.F32.BF16 R4, R76, R84.reuse, R4 ;  /* 0x000000544c04723c */ /* 0x080fe60000041804 */
[----:B------:R-:W-:Y:S03]  /*d7b0*/  F2FP.BF16.F32.PACK_AB R81, R142, R143 ;  /* 0x0000008f8e51723e */ /* 0x000fe600000010ff */
[----:B------:R-:W-:Y:S01]  /*d7c0*/  MUFU.EX2 R132, R132 ;  /* 0x0000008400847308 */ /* 0x000fe20000000800 */
[----:B--2---:R-:W2:Y:S01]  /*d7d0*/  LDSM.16.MT88.4 R96, [R224+0x9000] ;  /* 0x00900000e060783b */ /* 0x004ea20000004200 */
[----:B------:R-:W-:Y:S03]  /*d7e0*/  MOV R181, R173 ;  /* 0x000000ad00b57202 */ /* 0x000fe60000000f00 */
[----:B------:R-:W-:Y:S01]  /*d7f0*/  MOV R173, R168 ;  /* 0x000000a800ad7202 */ /* 0x000fe20000000f00 */
[C---:B------:R-:W-:Y:S04]  /*d800*/  HMMA.16816.F32.BF16 R8, R80.reuse, R84, R8 ;  /* 0x000000545008723c */ /* 0x040fe80000041808 */
[----:B------:R-:W-:Y:S01]  /*d810*/  MUFU.EX2 R168, R105 ;  /* 0x0000006900a87308 */ /* 0x000fe20000000800 */
[----:B------:R-:W-:Y:S01]  /*d820*/  MOV R241, R181 ;  /* 0x000000b500f17202 */ /* 0x000fe20000000f00 */
[-C--:B------:R-:W-:Y:S08]  /*d830*/  HMMA.16816.F32.BF16 R12, R80, R86.reuse, R12 ;  /* 0x00000056500c723c */ /* 0x080ff0000004180c */
[----:B------:R-:W2:Y:S03]  /*d840*/  MUFU.EX2 R133, R133 ;  /* 0x0000008500857308 */ /* 0x000ea60000000800 */
[----:B------:R-:W-:Y:S01]  /*d850*/  MOV R181, R175 ;  /* 0x000000af00b57202 */ /* 0x000fe20000000f00 */
[C---:B------:R-:W-:Y:S01]  /*d860*/  HMMA.16816.F32.BF16 R16, R76.reuse, R86, R16 ;  /* 0x000000564c10723c */ /* 0x040fe20000041810 */
[----:B------:R-:W2:Y:S03]  /*d870*/  LDSM.16.MT88.4 R84, [R135+0x9800] ;  /* 0x009800008754783b */ /* 0x000ea60000004200 */
[----:B------:R-:W-:Y:S02]  /*d880*/  MOV R184, R173 ;  /* 0x000000ad00b87202 */ /* 0x000fe40000000f00 */
[-C--:B-1----:R-:W-:Y:S01]  /*d890*/  HMMA.16816.F32.BF16 R20, R76, R92.reuse, R20 ;  /* 0x0000005c4c14723c */ /* 0x082fe20000041814 */
[----:B------:R1:W4:Y:S04]  /*d8a0*/  MUFU.EX2 R175, R106 ;  /* 0x0000006a00af7308 */ /* 0x0003280000000800 */
[--C-:B------:R-:W-:Y:S01]  /*d8b0*/  FFMA.FTZ R3, R184, UR4, -R104.reuse ;  /* 0x00000004b8037c23 */ /* 0x100fe20008010868 */
[C---:B------:R-:W-:Y:S05]  /*d8c0*/  HMMA.16816.F32.BF16 R24, R80.reuse, R92, R24 ;  /* 0x0000005c5018723c */ /* 0x040fea0000041818 */
[----:B------:R1:W-:Y:S01]  /*d8d0*/  MUFU.EX2 R173, R110 ;  /* 0x0000006e00ad7308 */ /* 0x0003e20000000800 */
[----:B--2---:R-:W-:Y:S01]  /*d8e0*/  F2FP.BF16.F32.PACK_AB R197, R133, R132 ;  /* 0x0000008485c5723e */ /* 0x004fe200000010ff */
[-C--:B------:R-:W-:Y:S08]  /*d8f0*/  HMMA.16816.F32.BF16 R28, R80, R94.reuse, R28 ;  /* 0x0000005e501c723c */ /* 0x080ff0000004181c */
[----:B------:R-:W-:Y:S01]  /*d900*/  MUFU.EX2 R134, R134 ;  /* 0x0000008600867308 */ /* 0x000fe20000000800 */
[C---:B------:R-:W-:Y:S01]  /*d910*/  HMMA.16816.F32.BF16 R32, R76.reuse, R94, R32 ;  /* 0x0000005e4c20723c */ /* 0x040fe20000041820 */
[----:B------:R-:W2:Y:S03]  /*d920*/  LDSM.16.MT88.4 R92, [R224+0x9800] ;  /* 0x00980000e05c783b */ /* 0x000ea60000004200 */
[--C-:B-1----:R-:W-:Y:S02]  /*d930*/  FFMA.FTZ R106, R163, UR4, -R104.reuse ;  /* 0x00000004a36a7c23 */ /* 0x102fe40008010868 */
[-C--:B------:R-:W-:Y:S03]  /*d940*/  HMMA.16816.F32.BF16 R36, R76, R96.reuse, R36 ;  /* 0x000000604c24723c */ /* 0x080fe60000041824 */
[----:B------:R-:W-:Y:S02]  /*d950*/  MUFU.EX2 R122, R122 ;  /* 0x0000007a007a7308 */ /* 0x000fe40000000800 */
[--C-:B------:R-:W-:Y:S01]  /*d960*/  FFMA.FTZ R110, R71, UR4, -R104.reuse ;  /* 0x00000004476e7c23 */ /* 0x100fe20008010868 */
[C---:B------:R-:W-:Y:S07]  /*d970*/  HMMA.16816.F32.BF16 R40, R80.reuse, R96, R40 ;  /* 0x000000605028723c */ /* 0x040fee0000041828 */
[----:B------:R-:W-:Y:S01]  /*d980*/  MUFU.EX2 R129, R129 ;  /* 0x0000008100817308 */ /* 0x000fe20000000800 */
[-C--:B------:R-:W-:Y:S06]  /*d990*/  HMMA.16816.F32.BF16 R44, R80, R98.reuse, R44 ;  /* 0x00000062502c723c */ /* 0x080fec000004182c */
[C---:B------:R-:W-:Y:S01]  /*d9a0*/  HMMA.16816.F32.BF16 R48, R76.reuse, R98, R48 ;  /* 0x000000624c30723c */ /* 0x040fe20000041830 */
[----:B------:R-:W1:Y:S05]  /*d9b0*/  LDSM.16.MT88.4 R96, [R225+0x9800] ;  /* 0x00980000e160783b */ /* 0x000e6a0000004200 */
[-C--:B------:R-:W-:Y:S06]  /*d9c0*/  HMMA.16816.F32.BF16 R52, R76, R100.reuse, R52 ;  /* 0x000000644c34723c */ /* 0x080fec0000041834 */
[C---:B------:R-:W-:Y:S06]  /*d9d0*/  HMMA.16816.F32.BF16 R56, R80.reuse, R100, R56 ;  /* 0x000000645038723c */ /* 0x040fec0000041838 */
[-C--:B------:R-:W-:Y:S05]  /*d9e0*/  HMMA.16816.F32.BF16 R60, R80, R102.reuse, R60 ;  /* 0x00000066503c723c */ /* 0x080fea000004183c */
[--C-:B------:R-:W-:Y:S01]  /*d9f0*/  FFMA.FTZ R101, R180, UR4, -R104.reuse ;  /* 0x00000004b4657c23 */ /* 0x100fe20008010868 */
[----:B------:R-:W-:Y:S01]  /*da00*/  HMMA.16816.F32.BF16 R64, R76, R102, R64 ;  /* 0x000000664c40723c */ /* 0x000fe20000041840 */
[----:B------:R-:W-:Y:S04]  /*da10*/  MUFU.EX2 R180, R3 ;  /* 0x0000000300b47308 */ /* 0x000fe80000000800 */
[----:B------:R-:W-:Y:S01]  /*da20*/  F2FP.BF16.F32.PACK_AB R80, R211, R149 ;  /* 0x00000095d350723e */ /* 0x000fe200000010ff */
[--C-:B------:R-:W-:Y:S01]  /*da30*/  FFMA.FTZ R100, R181, UR4, -R104.reuse ;  /* 0x00000004b5647c23 */ /* 0x100fe20008010868 */
[----:B------:R-:W-:Y:S04]  /*da40*/  F2FP.BF16.F32.PACK_AB R76, R241, R151 ;  /* 0x00000097f14c723e */ /* 0x000fe800000010ff */
[----:B------:R-:W-:Y:S01]  /*da50*/  MUFU.EX2 R115, R101 ;  /* 0x0000006500737308 */ /* 0x000fe20000000800 */
[----:B------:R-:W-:Y:S02]  /*da60*/  F2FP.BF16.F32.PACK_AB R77, R250, R150 ;  /* 0x00000096fa4d723e */ /* 0x000fe400000010ff */
[----:B------:R-:W-:Y:S02]  /*da70*/  F2FP.BF16.F32.PACK_AB R78, R242, R247 ;  /* 0x000000f7f24e723e */ /* 0x000fe400000010ff */
[----:B------:R-:W-:Y:S02]  /*da80*/  F2FP.BF16.F32.PACK_AB R79, R221, R217 ;  /* 0x000000d9dd4f723e */ /* 0x000fe400000010ff */
[----:B------:R-:W-:Y:S03]  /*da90*/  F2FP.BF16.F32.PACK_AB R81, R155, R148 ;  /* 0x000000949b51723e */ /* 0x000fe600000010ff */
[----:B------:R2:W-:Y:S01]  /*daa0*/  MUFU.EX2 R116, R100 ;  /* 0x0000006400747308 */ /* 0x0005e20000000800 */
[----:B------:R-:W-:Y:S02]  /*dab0*/  F2FP.BF16.F32.PACK_AB R82, R153, R154 ;  /* 0x0000009a9952723e */ /* 0x000fe400000010ff */
[----:B------:R-:W-:Y:S01]  /*dac0*/  F2FP.BF16.F32.PACK_AB R83, R159, R152 ;  /* 0x000000989f53723e */ /* 0x000fe200000010ff */
[-C--:B------:R-:W-:Y:S06]  /*dad0*/  HMMA.16816.F32.BF16 R4, R76, R84.reuse, R4 ;  /* 0x000000544c04723c */ /* 0x080fec0000041804 */
[----:B------:R-:W-:Y:S01]  /*dae0*/  MUFU.EX2 R181, R113 ;  /* 0x0000007100b57308 */ /* 0x000fe20000000800 */
[C---:B------:R-:W-:Y:S06]  /*daf0*/  HMMA.16816.F32.BF16 R8, R80.reuse, R84, R8 ;  /* 0x000000545008723c */ /* 0x040fec0000041808 */
[-C--:B------:R-:W-:Y:S01]  /*db00*/  HMMA.16816.F32.BF16 R12, R80, R86.reuse, R12 ;  /* 0x00000056500c723c */ /* 0x080fe2000004180c */
[----:B--2---:R-:W-:Y:S02]  /*db10*/  LDSM.16.MT88.4 R100, [R225+0xa800] ;  /* 0x00a80000e164783b */ /* 0x004fe40000004200 */
[----:B------:R-:W-:Y:S03]  /*db20*/  MUFU.EX2 R113, R107 ;  /* 0x0000006b00717308 */ /* 0x000fe60000000800 */
[C---:B------:R-:W-:Y:S03]  /*db30*/  HMMA.16816.F32.BF16 R16, R76.reuse, R86, R16 ;  /* 0x000000564c10723c */ /* 0x040fe60000041810 */
[----:B------:R-:W2:Y:S04]  /*db40*/  LDSM.16.MT88.4 R84, [R135+0xa000] ;  /* 0x00a000008754783b */ /* 0x000ea80000004200 */
[----:B------:R-:W-:Y:S01]  /*db50*/  MUFU.EX2 R107, R139 ;  /* 0x0000008b006b7308 */ /* 0x000fe20000000800 */
[-C--:B------:R-:W-:Y:S06]  /*db60*/  HMMA.16816.F32.BF16 R20, R76, R88.reuse, R20 ;  /* 0x000000584c14723c */ /* 0x080fec0000041814 */
[C---:B------:R-:W-:Y:S06]  /*db70*/  HMMA.16816.F32.BF16 R24, R80.reuse, R88, R24 ;  /* 0x000000585018723c */ /* 0x040fec0000041818 */
[-C--:B------:R-:W-:Y:S06]  /*db80*/  HMMA.16816.F32.BF16 R28, R80, R90.reuse, R28 ;  /* 0x0000005a501c723c */ /* 0x080fec000004181c */
[C---:B------:R-:W-:Y:S01]  /*db90*/  HMMA.16816.F32.BF16 R32, R76.reuse, R90, R32 ;  /* 0x0000005a4c20723c */ /* 0x040fe20000041820 */
[----:B------:R-:W3:Y:S05]  /*dba0*/  LDSM.16.MT88.4 R88, [R226+0xa000] ;  /* 0x00a00000e258783b */ /* 0x000eea0000004200 */
[-C--:B------:R-:W-:Y:S06]  /*dbb0*/  HMMA.16816.F32.BF16 R36, R76, R92.reuse, R36 ;  /* 0x0000005c4c24723c */ /* 0x080fec0000041824 */
[C---:B------:R-:W-:Y:S06]  /*dbc0*/  HMMA.16816.F32.BF16 R40, R80.reuse, R92, R40 ;  /* 0x0000005c5028723c */ /* 0x040fec0000041828 */
[-C--:B------:R-:W-:Y:S06]  /*dbd0*/  HMMA.16816.F32.BF16 R44, R80, R94.reuse, R44 ;  /* 0x0000005e502c723c */ /* 0x080fec000004182c */
[C---:B------:R-:W-:Y:S01]  /*dbe0*/  HMMA.16816.F32.BF16 R48, R76.reuse, R94, R48 ;  /* 0x0000005e4c30723c */ /* 0x040fe20000041830 */
[----:B------:R-:W4:Y:S05]  /*dbf0*/  LDSM.16.MT88.4 R92, [R224+0xa000] ;  /* 0x00a00000e05c783b */ /* 0x000f2a0000004200 */
[-C--:B-1----:R-:W-:Y:S06]  /*dc00*/  HMMA.16816.F32.BF16 R52, R76, R96.reuse, R52 ;  /* 0x000000604c34723c */ /* 0x082fec0000041834 */
[C---:B------:R-:W-:Y:S06]  /*dc10*/  HMMA.16816.F32.BF16 R56, R80.reuse, R96, R56 ;  /* 0x000000605038723c */ /* 0x040fec0000041838 */
[-C--:B------:R-:W-:Y:S06]  /*dc20*/  HMMA.16816.F32.BF16 R60, R80, R98.reuse, R60 ;  /* 0x00000062503c723c */ /* 0x080fec000004183c */
[----:B------:R-:W-:Y:S01]  /*dc30*/  HMMA.16816.F32.BF16 R64, R76, R98, R64 ;  /* 0x000000624c40723c */ /* 0x000fe20000041840 */
[----:B------:R-:W1:Y:S04]  /*dc40*/  LDSM.16.MT88.4 R96, [R225+0xa000] ;  /* 0x00a00000e160783b */ /* 0x000e680000004200 */
[----:B------:R-:W-:Y:S02]  /*dc50*/  F2FP.BF16.F32.PACK_AB R80, R165, R157 ;  /* 0x0000009da550723e */ /* 0x000fe400000010ff */
[----:B------:R-:W-:Y:S04]  /*dc60*/  F2FP.BF16.F32.PACK_AB R76, R167, R210 ;  /* 0x000000d2a74c723e */ /* 0x000fe800000010ff */
[----:B------:R-:W-:Y:S02]  /*dc70*/  F2FP.BF16.F32.PACK_AB R77, R166, R158 ;  /* 0x0000009ea64d723e */ /* 0x000fe400000010ff */
[----:B------:R-:W-:Y:S02]  /*dc80*/  F2FP.BF16.F32.PACK_AB R78, R208, R203 ;  /* 0x000000cbd04e723e */ /* 0x000fe400000010ff */
[----:B------:R-:W-:Y:S02]  /*dc90*/  F2FP.BF16.F32.PACK_AB R79, R202, R201 ;  /* 0x000000c9ca4f723e */ /* 0x000fe400000010ff */
[----:B------:R-:W-:Y:S02]  /*dca0*/  F2FP.BF16.F32.PACK_AB R81, R164, R156 ;  /* 0x0000009ca451723e */ /* 0x000fe400000010ff */
[----:B------:R-:W-:Y:S02]  /*dcb0*/  F2FP.BF16.F32.PACK_AB R82, R190, R191 ;  /* 0x000000bfbe52723e */ /* 0x000fe400000010ff */
[----:B------:R-:W-:Y:S01]  /*dcc0*/  F2FP.BF16.F32.PACK_AB R83, R170, R171 ;  /* 0x000000abaa53723e */ /* 0x000fe200000010ff */
[-C--:B--2---:R-:W-:Y:S06]  /*dcd0*/  HMMA.16816.F32.BF16 R4, R76, R84.reuse, R4 ;  /* 0x000000544c04723c */ /* 0x084fec0000041804 */
[C---:B------:R-:W-:Y:S06]  /*dce0*/  HMMA.16816.F32.BF16 R8, R80.reuse, R84, R8 ;  /* 0x000000545008723c */ /* 0x040fec0000041808 */
[-C--:B------:R-:W-:Y:S06]  /*dcf0*/  HMMA.16816.F32.BF16 R12, R80, R86.reuse, R12 ;  /* 0x00000056500c723c */ /* 0x080fec000004180c */
[C---:B------:R-:W-:Y:S01]  /*dd00*/  HMMA.16816.F32.BF16 R16, R76.reuse, R86, R16 ;  /* 0x000000564c10723c */ /* 0x040fe20000041810 */
[----:B------:R-:W2:Y:S04]  /*dd10*/  LDSM.16.MT88.4 R84, [R135+0xa800] ;  /* 0x00a800008754783b */ /* 0x000ea80000004200 */
[----:B---3--:R-:W-:Y:S01]  /*dd20*/  FFMA.FTZ R105, R2, R182, R207 ;  /* 0x000000b602697223 */ /* 0x008fe200000100cf */
[-C--:B------:R-:W-:Y:S05]  /*dd30*/  HMMA.16816.F32.BF16 R20, R76, R88.reuse, R20 ;  /* 0x000000584c14723c */ /* 0x080fea0000041814 */
[----:B------:R-:W-:Y:S01]  /*dd40*/  FADD.FTZ R105, R213, R105 ;  /* 0x00000069d5697221 */ /* 0x000fe20000010000 */
[C---:B------:R-:W-:Y:S05]  /*dd50*/  HMMA.16816.F32.BF16 R24, R80.reuse, R88, R24 ;  /* 0x000000585018723c */ /* 0x040fea0000041818 */
[----:B------:R-:W-:Y:S01]  /*dd60*/  FADD.FTZ R3, R219, R105 ;  /* 0x00000069db037221 */ /* 0x000fe20000010000 */
[-C--:B------:R-:W-:Y:S01]  /*dd70*/  HMMA.16816.F32.BF16 R28, R80, R90.reuse, R28 ;  /* 0x0000005a501c723c */ /* 0x080fe2000004181c */
[----:B------:R-:W-:Y:S04]  /*dd80*/  MUFU.EX2 R105, R136 ;  /* 0x0000008800697308 */ /* 0x000fe80000000800 */
[--C-:B------:R-:W-:Y:S01]  /*dd90*/  FFMA.FTZ R2, R172, UR4, -R104.reuse ;  /* 0x00000004ac027c23 */ /* 0x100fe20008010868 */
[C---:B------:R-:W-:Y:S01]  /*dda0*/  HMMA.16816.F32.BF16 R32, R76.reuse, R90, R32 ;  /* 0x0000005a4c20723c */ /* 0x040fe20000041820 */
[----:B------:R-:W3:Y:S04]  /*ddb0*/  LDSM.16.MT88.4 R88, [R226+0xa800] ;  /* 0x00a80000e258783b */ /* 0x000ee80000004200 */
[----:B------:R1:W-:Y:S01]  /*ddc0*/  MUFU.EX2 R172, R2 ;  /* 0x0000000200ac7308 */ /* 0x0003e20000000800 */
[----:B----4-:R-:W-:Y:S01]  /*ddd0*/  FFMA.FTZ R0, R0, R160, R209 ;  /* 0x000000a000007223 */ /* 0x010fe200000100d1 */
[-C--:B------:R-:W-:Y:S04]  /*dde0*/  HMMA.16816.F32.BF16 R36, R76, R92.reuse, R36 ;  /* 0x0000005c4c24723c */ /* 0x080fe80000041824 */
[----:B------:R-:W-:Y:S02]  /*ddf0*/  MOV R160, R144 ;  /* 0x0000009000a07202 */ /* 0x000fe40000000f00 */
[C---:B------:R-:W-:Y:S05]  /*de00*/  HMMA.16816.F32.BF16 R40, R80.reuse, R92, R40 ;  /* 0x0000005c5028723c */ /* 0x040fea0000041828 */
[----:B------:R-:W-:Y:S01]  /*de10*/  MOV R182, R174 ;  /* 0x000000ae00b67202 */ /* 0x000fe20000000f00 */
[-C--:B------:R-:W-:Y:S01]  /*de20*/  HMMA.16816.F32.BF16 R44, R80, R94.reuse, R44 ;  /* 0x0000005e502c723c */ /* 0x080fe2000004182c */
[----:B------:R4:W2:Y:S04]  /*de30*/  MUFU.EX2 R174, R108 ;  /* 0x0000006c00ae7308 */ /* 0x0008a80000000800 */
[--C-:B-1----:R-:W-:Y:S01]  /*de40*/  FFMA.FTZ R2, R185, UR4, -R104.reuse ;  /* 0x00000004b9027c23 */ /* 0x102fe20008010868 */
[C---:B------:R-:W-:Y:S01]  /*de50*/  HMMA.16816.F32.BF16 R48, R76.reuse, R94, R48 ;  /* 0x0000005e4c30723c */ /* 0x040fe20000041830 */
[----:B------:R-:W1:Y:S04]  /*de60*/  LDSM.16.MT88.4 R92, [R224+0xa800] ;  /* 0x00a80000e05c783b */ /* 0x000e680000004200 */
[----:B------:R-:W-:Y:S01]  /*de70*/  MUFU.EX2 R185, R114 ;  /* 0x0000007200b97308 */ /* 0x000fe20000000800 */
[--C-:B------:R-:W-:Y:S01]  /*de80*/  FFMA.FTZ R68, R182, UR4, -R104.reuse ;  /* 0x00000004b6447c23 */ /* 0x100fe20008010868 */
[-C--:B------:R-:W-:Y:S08]  /*de90*/  HMMA.16816.F32.BF16 R52, R76, R96.reuse, R52 ;  /* 0x000000604c34723c */ /* 0x080ff00000041834 */
[----:B------:R2:W3:Y:S01]  /*dea0*/  MUFU.EX2 R182, R2 ;  /* 0x0000000200b67308 */ /* 0x0004e20000000800 */
[C---:B------:R-:W-:Y:S04]  /*deb0*/  HMMA.16816.F32.BF16 R56, R80.reuse, R96, R56 ;  /* 0x000000605038723c */ /* 0x040fe80000041838 */
[----:B----4-:R-:W-:Y:S02]  /*dec0*/  FFMA.FTZ R108, R206, UR4, -R104 ;  /* 0x00000004ce6c7c23 */ /* 0x010fe40008010868 */
[-C--:B------:R-:W-:Y:S03]  /*ded0*/  HMMA.16816.F32.BF16 R60, R80, R98.reuse, R60 ;  /* 0x00000062503c723c */ /* 0x080fe6000004183c */
[----:B------:R4:W1:Y:S02]  /*dee0*/  MUFU.EX2 R184, R68 ;  /* 0x0000004400b87308 */ /* 0x0008640000000800 */
[----:B------:R-:W-:Y:S01]  /*def0*/  FADD.FTZ R0, R214, R0 ;  /* 0x00000000d6007221 */ /* 0x000fe20000010000 */
[----:B------:R-:W-:Y:S01]  /*df00*/  HMMA.16816.F32.BF16 R64, R76, R98, R64 ;  /* 0x000000624c40723c */ /* 0x000fe20000041840 */
[----:B------:R-:W-:Y:S06]  /*df10*/  LDSM.16.MT88.4 R96, [R225+0xb000] ;  /* 0x00b00000e160783b */ /* 0x000fec0000004200 */
[----:B------:R-:W-:Y:S01]  /*df20*/  MUFU.EX2 R114, R106 ;  /* 0x0000006a00727308 */ /* 0x000fe20000000800 */
[----:B--2---:R-:W-:Y:S03]  /*df30*/  FADD.FTZ R2, R215, R112 ;  /* 0x00000070d7027221 */ /* 0x004fe60000010000 */
[----:B------:R-:W-:Y:S01]  /*df40*/  FFMA.FTZ R104, R70, UR4, -R104 ;  /* 0x0000000446687c23 */ /* 0x000fe20008010868 */
[----:B------:R-:W-:Y:S01]  /*df50*/  F2FP.BF16.F32.PACK_AB R76, R189, R169 ;  /* 0x000000a9bd4c723e */ /* 0x000fe200000010ff */
[----:B------:R-:W-:Y:S01]  /*df60*/  FADD.FTZ R70, R220, R2 ;  /* 0x00000002dc467221 */ /* 0x000fe20000010000 */
[----:B----4-:R-:W-:Y:S01]  /*df70*/  FADD.FTZ R68, R249, R111 ;  /* 0x0000006ff9447221 */ /* 0x010fe20000010000 */
[----:B------:R-:W-:Y:S01]  /*df80*/  FADD.FTZ R2, R216, R0 ;  /* 0x00000000d8027221 */ /* 0x000fe20000010000 */
[----:B------:R-:W-:Y:S01]  /*df90*/  F2FP.BF16.F32.PACK_AB R77, R175, R168 ;  /* 0x000000a8af4d723e */ /* 0x000fe200000010ff */
[----:B------:R-:W-:Y:S01]  /*dfa0*/  FADD.FTZ R0, R147, R70 ;  /* 0x0000004693007221 */ /* 0x000fe20000010000 */
[----:B------:R-:W-:Y:S01]  /*dfb0*/  FADD.FTZ R71, R146, R68 ;  /* 0x0000004492477221 */ /* 0x000fe20000010000 */
[----:B------:R-:W-:Y:S01]  /*dfc0*/  FADD.FTZ R70, R248, R3 ;  /* 0x00000003f8467221 */ /* 0x000fe20000010000 */
[----:B------:R-:W-:Y:S01]  /*dfd0*/  FADD.FTZ R3, R244, R2 ;  /* 0x00000002f4037221 */ /* 0x000fe20000010000 */
[----:B------:R-:W-:Y:S01]  /*dfe0*/  FADD.FTZ R68, R223, R0 ;  /* 0x00000000df447221 */ /* 0x000fe20000010000 */
[----:B------:R-:W-:Y:S01]  /*dff0*/  FADD.FTZ R2, R240, R71 ;  /* 0x00000047f0027221 */ /* 0x000fe20000010000 */
[----:B------:R-:W-:Y:S01]  /*e000*/  F2FP.BF16.F32.PACK_AB R78, R187, R188 ;  /* 0x000000bcbb4e723e */ /* 0x000fe200000010ff */
[----:B------:R2:W5:Y:S01]  /*e010*/  LDL.LU R240, [R1+0x90] ;  /* 0x0000900001f07983 */ /* 0x0005620000300800 */
[----:B------:R-:W-:Y:S01]  /*e020*/  FADD.FTZ R68, R239, R68 ;  /* 0x00000044ef447221 */ /* 0x000fe20000010000 */
[----:B------:R-:W-:Y:S01]  /*e030*/  F2FP.BF16.F32.PACK_AB R79, R186, R183 ;  /* 0x000000b7ba4f723e */ /* 0x000fe200000010ff */
[----:B------:R-:W-:Y:S01]  /*e040*/  FADD.FTZ R0, R222, R70 ;  /* 0x00000046de007221 */ /* 0x000fe20000010000 */
[----:B------:R2:W5:Y:S01]  /*e050*/  LDL.LU R239, [R1+0x8c] ;  /* 0x00008c0001ef7983 */ /* 0x0005620000300800 */
[----:B------:R-:W-:Y:S01]  /*e060*/  FADD.FTZ R70, R238, R2 ;  /* 0x00000002ee467221 */ /* 0x000fe20000010000 */
[----:B------:R-:W-:Y:S01]  /*e070*/  F2FP.BF16.F32.PACK_AB R80, R173, R174 ;  /* 0x000000aead50723e */ /* 0x000fe200000010ff */
[----:B------:R-:W-:Y:S01]  /*e080*/  FADD.FTZ R71, R237, R68 ;  /* 0x00000044ed477221 */ /* 0x000fe20000010000 */
[----:B------:R2:W5:Y:S01]  /*e090*/  LDL.LU R238, [R1+0x88] ;  /* 0x0000880001ee7983 */ /* 0x0005620000300800 */
[-C--:B------:R-:W-:Y:S01]  /*e0a0*/  HMMA.16816.F32.BF16 R4, R76, R84.reuse, R4 ;  /* 0x000000544c04723c */ /* 0x080fe20000041804 */
[----:B------:R4:W-:Y:S02]  /*e0b0*/  MUFU.EX2 R106, R75 ;  /* 0x0000004b006a7308 */ /* 0x0009e40000000800 */
[----:B---3--:R-:W-:Y:S01]  /*e0c0*/  F2FP.BF16.F32.PACK_AB R81, R182, R172 ;  /* 0x000000acb651723e */ /* 0x008fe200000010ff */
[----:B------:R2:W5:Y:S01]  /*e0d0*/  LDL.LU R237, [R1+0x84] ;  /* 0x0000840001ed7983 */ /* 0x0005620000300800 */
[----:B------:R-:W-:Y:S01]  /*e0e0*/  F2FP.BF16.F32.PACK_AB R82, R185, R181 ;  /* 0x000000b5b952723e */ /* 0x000fe200000010ff */
[----:B------:R-:W-:Y:S01]  /*e0f0*/  FADD.FTZ R3, R218, R3 ;  /* 0x00000003da037221 */ /* 0x000fe20000010000 */
[----:B-1----:R-:W-:Y:S01]  /*e100*/  F2FP.BF16.F32.PACK_AB R83, R184, R180 ;  /* 0x000000b4b853723e */ /* 0x002fe200000010ff */
[----:B------:R-:W-:Y:S03]  /*e110*/  FADD.FTZ R68, R236, R70 ;  /* 0x00000046ec447221 */ /* 0x000fe60000010000 */
[----:B------:R-:W-:Y:S01]  /*e120*/  MUFU.EX2 R104, R104 ;  /* 0x0000006800687308 */ /* 0x000fe20000000800 */
[----:B------:R2:W5:Y:S01]  /*e130*/  LDL.LU R236, [R1+0x80] ;  /* 0x0000800001ec7983 */ /* 0x0005620000300800 */
[----:B------:R-:W-:Y:S01]  /*e140*/  FADD.FTZ R0, R251, R0 ;  /* 0x00000000fb007221 */ /* 0x000fe20000010000 */
[----:B------:R-:W-:Y:S01]  /*e150*/  MOV R243, R160 ;  /* 0x000000a000f37202 */ /* 0x000fe20000000f00 */
[----:B------:R-:W-:Y:S01]  /*e160*/  FADD.FTZ R2, R252, R3 ;  /* 0x00000003fc027221 */ /* 0x000fe20000010000 */
[C---:B------:R-:W-:Y:S05]  /*e170*/  HMMA.16816.F32.BF16 R8, R80.reuse, R84, R8 ;  /* 0x000000545008723c */ /* 0x040fea0000041808 */
[----:B------:R-:W-:Y:S01]  /*e180*/  MUFU.EX2 R112, R137 ;  /* 0x0000008900707308 */ /* 0x000fe20000000800 */
[----:B------:R-:W-:Y:S01]  /*e190*/  FADD.FTZ R3, R235, R0 ;  /* 0x00000000eb037221 */ /* 0x000fe20000010000 */
[----:B------:R-:W-:Y:S01]  /*e1a0*/  FADD.FTZ R2, R234, R2 ;  /* 0x00000002ea027221 */ /* 0x000fe20000010000 */
[-C--:B------:R-:W-:Y:S01]  /*e1b0*/  HMMA.16816.F32.BF16 R12, R80, R86.reuse, R12 ;  /* 0x00000056500c723c */ /* 0x080fe2000004180c */
[----:B------:R2:W5:Y:S04]  /*e1c0*/  LDL.LU R235, [R1+0x7c] ;  /* 0x00007c0001eb7983 */ /* 0x0005680000300800 */
[----:B------:R2:W5:Y:S01]  /*e1d0*/  LDL.LU R234, [R1+0x78] ;  /* 0x0000780001ea7983 */ /* 0x0005620000300800 */
[C---:B------:R-:W-:Y:S01]  /*e1e0*/  HMMA.16816.F32.BF16 R16, R76.reuse, R86, R16 ;  /* 0x000000564c10723c */ /* 0x040fe20000041810 */
[----:B------:R-:W1:Y:S02]  /*e1f0*/  MUFU.EX2 R111, R138 ;  /* 0x0000008a006f7308 */ /* 0x000e640000000800 */
[----:B------:R-:W3:Y:S02]  /*e200*/  LDSM.16.MT88.4 R84, [R135+0xb000] ;  /* 0x00b000008754783b */ /* 0x000ee40000004200 */
[----:B------:R-:W-:Y:S01]  /*e210*/  FADD.FTZ R0, R233, R71 ;  /* 0x00000047e9007221 */ /* 0x000fe20000010000 */
[-C--:B------:R-:W-:Y:S05]  /*e220*/  HMMA.16816.F32.BF16 R20, R76, R88.reuse, R20 ;  /* 0x000000584c14723c */ /* 0x080fea0000041814 */
[----:B------:R-:W-:Y:S01]  /*e230*/  MUFU.EX2 R108, R108 ;  /* 0x0000006c006c7308 */ /* 0x000fe20000000800 */
[----:B------:R2:W5:Y:S01]  /*e240*/  LDL.LU R233, [R1+0x74] ;  /* 0x0000740001e97983 */ /* 0x0005620000300800 */
[C---:B------:R-:W-:Y:S04]  /*e250*/  HMMA.16816.F32.BF16 R24, R80.reuse, R88, R24 ;  /* 0x000000585018723c */ /* 0x040fe80000041818 */
[----:B------:R-:W-:Y:S02]  /*e260*/  FADD.FTZ R71, R232, R68 ;  /* 0x00000044e8477221 */ /* 0x000fe40000010000 */
[-C--:B------:R-:W-:Y:S01]  /*e270*/  HMMA.16816.F32.BF16 R28, R80, R90.reuse, R28 ;  /* 0x0000005a501c723c */ /* 0x080fe2000004181c */
[----:B------:R2:W5:Y:S04]  /*e280*/  LDL.LU R232, [R1+0x70] ;  /* 0x0000700001e87983 */ /* 0x0005680000300800 */
[----:B------:R-:W-:Y:S01]  /*e290*/  FADD.FTZ R70, R231, R3 ;  /* 0x00000003e7467221 */ /* 0x000fe20000010000 */
[C---:B------:R-:W-:Y:S01]  /*e2a0*/  HMMA.16816.F32.BF16 R32, R76.reuse, R90, R32 ;  /* 0x0000005a4c20723c */ /* 0x040fe20000041820 */
[----:B------:R2:W5:Y:S04]  /*e2b0*/  LDL.LU R231, [R1+0x6c] ;  /* 0x00006c0001e77983 */ /* 0x0005680000300800 */
[----:B----4-:R-:W-:Y:S01]  /*e2c0*/  FADD.FTZ R75, R230, R0 ;  /* 0x00000000e64b7221 */ /* 0x010fe20000010000 */
[-C--:B------:R-:W-:Y:S01]  /*e2d0*/  HMMA.16816.F32.BF16 R36, R76, R92.reuse, R36 ;  /* 0x0000005c4c24723c */ /* 0x080fe20000041824 */
[----:B------:R2:W5:Y:S04]  /*e2e0*/  LDL.LU R230, [R1+0x68] ;  /* 0x0000680001e67983 */ /* 0x0005680000300800 */
[----:B------:R-:W-:Y:S01]  /*e2f0*/  FADD.FTZ R3, R229, R71 ;  /* 0x00000047e5037221 */ /* 0x000fe20000010000 */
[C---:B------:R-:W-:Y:S01]  /*e300*/  HMMA.16816.F32.BF16 R40, R80.reuse, R92, R40 ;  /* 0x0000005c5028723c */ /* 0x040fe20000041828 */
[----:B------:R2:W5:Y:S04]  /*e310*/  LDL.LU R229, [R1+0x64] ;  /* 0x0000640001e57983 */ /* 0x0005680000300800 */
[----:B------:R-:W-:Y:S01]  /*e320*/  FADD.FTZ R68, R145, R2 ;  /* 0x0000000291447221 */ /* 0x000fe20000010000 */
[-C--:B------:R-:W-:Y:S01]  /*e330*/  HMMA.16816.F32.BF16 R44, R80, R94.reuse, R44 ;  /* 0x0000005e502c723c */ /* 0x080fe2000004182c */
[----:B------:R-:W4:Y:S04]  /*e340*/  LDSM.16.MT88.4 R88, [R226+0xb000] ;  /* 0x00b00000e258783b */ /* 0x000f280000004200 */
[----:B------:R-:W-:Y:S01]  /*e350*/  FADD.FTZ R2, R228, R70 ;  /* 0x00000046e4027221 */ /* 0x000fe20000010000 */
[C---:B------:R-:W-:Y:S03]  /*e360*/  HMMA.16816.F32.BF16 R48, R76.reuse, R94, R48 ;  /* 0x0000005e4c30723c */ /* 0x040fe60000041830 */
[----:B------:R2:W5:Y:S02]  /*e370*/  LDL.LU R228, [R1+0x60] ;  /* 0x0000600001e47983 */ /* 0x0005640000300800 */
[----:B------:R-:W-:Y:S01]  /*e380*/  FADD.FTZ R70, R227, R75 ;  /* 0x0000004be3467221 */ /* 0x000fe20000010000 */
[-C--:B------:R-:W-:Y:S01]  /*e390*/  HMMA.16816.F32.BF16 R52, R76, R100.reuse, R52 ;  /* 0x000000644c34723c */ /* 0x080fe20000041834 */
[----:B------:R2:W5:Y:S04]  /*e3a0*/  LDL.LU R227, [R1+0x5c] ;  /* 0x00005c0001e37983 */ /* 0x0005680000300800 */
[----:B------:R-:W2:Y:S01]  /*e3b0*/  LDSM.16.MT88.4 R92, [R224+0xb000] ;  /* 0x00b00000e05c783b */ /* 0x000ea20000004200 */
[C---:B------:R-:W-:Y:S01]  /*e3c0*/  HMMA.16816.F32.BF16 R56, R80.reuse, R100, R56 ;  /* 0x000000645038723c */ /* 0x040fe20000041838 */
[----:B------:R-:W-:Y:S04]  /*e3d0*/  MUFU.EX2 R101, R126 ;  /* 0x0000007e00657308 */ /* 0x000fe80000000800 */
[----:B------:R-:W-:Y:S01]  /*e3e0*/  IADD3 R243, R243, -0x1, RZ ;  /* 0xfffffffff3f37810 */ /* 0x000fe20007ffe0ff */
[-C--:B------:R-:W-:Y:S01]  /*e3f0*/  HMMA.16816.F32.BF16 R60, R80, R102.reuse, R60 ;  /* 0x00000066503c723c */ /* 0x080fe2000004183c */
[----:B------:R-:W2:Y:S04]  /*e400*/  LDSM.16.MT88.4 R144, [R135+0xb800] ;  /* 0x00b800008790783b */ /* 0x000ea80000004200 */
[----:B------:R-:W4:Y:S01]  /*e410*/  MUFU.EX2 R100, R121 ;  /* 0x0000007900647308 */ /* 0x000f220000000800 */
[----:B-1----:R-:W-:Y:S01]  /*e420*/  F2FP.BF16.F32.PACK_AB R196, R111, R112 ;  /* 0x000000706fc4723e */ /* 0x002fe200000010ff */
[----:B------:R-:W-:Y:S04]  /*e430*/  HMMA.16816.F32.BF16 R64, R76, R102, R64 ;  /* 0x000000664c40723c */ /* 0x000fe80000041840 */
[----:B------:R-:W-:Y:S01]  /*e440*/  F2FP.BF16.F32.PACK_AB R80, R122, R120 ;  /* 0x000000787a50723e */ /* 0x000fe200000010ff */
[----:B------:R-:W-:Y:S02]  /*e450*/  FADD.FTZ R0, R143, R68 ;  /* 0x000000448f007221 */ /* 0x000fe40000010000 */
[----:B------:R-:W-:Y:S01]  /*e460*/  F2FP.BF16.F32.PACK_AB R76, R200, R127 ;  /* 0x0000007fc84c723e */ /* 0x000fe200000010ff */
[----:B------:R-:W-:Y:S03]  /*e470*/  FADD.FTZ R68, R162, R3 ;  /* 0x00000003a2447221 */ /* 0x000fe60000010000 */
[----:B------:R-:W-:Y:S01]  /*e480*/  F2FP.BF16.F32.PACK_AB R77, R118, R117 ;  /* 0x00000075764d723e */ /* 0x000fe200000010ff */
[----:B------:R-:W-:Y:S01]  /*e490*/  FADD.FTZ R3, R161, R2 ;  /* 0x00000002a1037221 */ /* 0x000fe20000010000 */
[----:B------:R-:W-:Y:S01]  /*e4a0*/  F2FP.BF16.F32.PACK_AB R78, R131, R130 ;  /* 0x00000082834e723e */ /* 0x000fe200000010ff */
[----:B------:R-:W1:Y:S01]  /*e4b0*/  LDSM.16.MT88.4 R160, [R226+0xb800] ;  /* 0x00b80000e2a0783b */ /* 0x000e620000004200 */
[----:B------:R-:W-:Y:S01]  /*e4c0*/  F2FP.BF16.F32.PACK_AB R79, R123, R119 ;  /* 0x000000777b4f723e */ /* 0x000fe200000010ff */
[----:B------:R-:W-:Y:S01]  /*e4d0*/  FADD.FTZ R2, R142, R0 ;  /* 0x000000008e027221 */ /* 0x000fe20000010000 */
[----:B------:R-:W-:Y:S01]  /*e4e0*/  F2FP.BF16.F32.PACK_AB R81, R115, R116 ;  /* 0x000000747351723e */ /* 0x000fe200000010ff */
[----:B------:R-:W-:Y:S01]  /*e4f0*/  FADD.FTZ R0, R193, R70 ;  /* 0x00000046c1007221 */ /* 0x000fe20000010000 */
[----:B------:R-:W-:Y:S01]  /*e500*/  F2FP.BF16.F32.PACK_AB R82, R129, R128 ;  /* 0x000000808152723e */ /* 0x000fe200000010ff */
[----:B------:R-:W-:Y:S01]  /*e510*/  FADD.FTZ R70, R141, R3 ;  /* 0x000000038d467221 */ /* 0x000fe20000010000 */
[----:B------:R-:W-:Y:S01]  /*e520*/  F2FP.BF16.F32.PACK_AB R83, R113, R114 ;  /* 0x000000727153723e */ /* 0x000fe200000010ff */
[-C--:B---3--:R-:W-:Y:S03]  /*e530*/  HMMA.16816.F32.BF16 R4, R76, R84.reuse, R4 ;  /* 0x000000544c04723c */ /* 0x088fe60000041804 */
[----:B------:R-:W-:Y:S01]  /*e540*/  F2FP.BF16.F32.PACK_AB R198, R106, R107 ;  /* 0x0000006b6ac6723e */ /* 0x000fe200000010ff */
[----:B------:R-:W-:Y:S01]  /*e550*/  FADD.FTZ R71, R192, R68 ;  /* 0x00000044c0477221 */ /* 0x000fe20000010000 */
[----:B------:R-:W-:Y:S01]  /*e560*/  FADD.FTZ R68, R179, R0 ;  /* 0x00000000b3447221 */ /* 0x000fe20000010000 */
[C---:B------:R-:W-:Y:S01]  /*e570*/  HMMA.16816.F32.BF16 R8, R80.reuse, R84, R8 ;  /* 0x000000545008723c */ /* 0x040fe20000041808 */
[----:B------:R-:W-:Y:S04]  /*e580*/  MUFU.EX2 R85, R125 ;  /* 0x0000007d00557308 */ /* 0x000fe80000000800 */
[----:B------:R-:W-:Y:S01]  /*e590*/  FADD.FTZ R0, R178, R71 ;  /* 0x00000047b2007221 */ /* 0x000fe20000010000 */
[-C--:B------:R-:W-:Y:S05]  /*e5a0*/  HMMA.16816.F32.BF16 R12, R80, R86.reuse, R12 ;  /* 0x00000056500c723c */ /* 0x080fea000004180c */
[----:B------:R-:W-:Y:S01]  /*e5b0*/  MUFU.EX2 R84, R110 ;  /* 0x0000006e00547308 */ /* 0x000fe20000000800 */
[----:B------:R-:W-:Y:S01]  /*e5c0*/  F2FP.BF16.F32.PACK_AB R199, R105, R134 ;  /* 0x0000008669c7723e */ /* 0x000fe200000010ff */
[C---:B------:R-:W-:Y:S04]  /*e5d0*/  HMMA.16816.F32.BF16 R16, R76.reuse, R86, R16 ;  /* 0x000000564c10723c */ /* 0x040fe80000041810 */
[----:B------:R-:W-:Y:S02]  /*e5e0*/  FADD.FTZ R3, R140, R2 ;  /* 0x000000028c037221 */ /* 0x000fe40000010000 */
[-C--:B----4-:R-:W-:Y:S02]  /*e5f0*/  HMMA.16816.F32.BF16 R20, R76, R88.reuse, R20 ;  /* 0x000000584c14723c */ /* 0x090fe40000041814 */
[----:B------:R-:W3:Y:S03]  /*e600*/  MUFU.EX2 R86, R124 ;  /* 0x0000007c00567308 */ /* 0x000ee60000000800 */
[----:B------:R-:W-:Y:S01]  /*e610*/  FADD.FTZ R2, R177, R70 ;  /* 0x00000046b1027221 */ /* 0x000fe20000010000 */
[C---:B------:R-:W-:Y:S05]  /*e620*/  HMMA.16816.F32.BF16 R24, R80.reuse, R88, R24 ;  /* 0x000000585018723c */ /* 0x040fea0000041818 */
[----:B------:R-:W-:Y:S01]  /*e630*/  FADD.FTZ R3, R176, R3 ;  /* 0x00000003b0037221 */ /* 0x000fe20000010000 */
[-C--:B------:R-:W-:Y:S01]  /*e640*/  HMMA.16816.F32.BF16 R28, R80, R90.reuse, R28 ;  /* 0x0000005a501c723c */ /* 0x080fe2000004181c */
[----:B------:R-:W4:Y:S04]  /*e650*/  LDSM.16.MT88.4 R176, [R224+0xb800] ;  /* 0x00b80000e0b0783b */ /* 0x000f280000004200 */
[----:B------:R-:W-:Y:S01]  /*e660*/  F2FP.BF16.F32.PACK_AB R192, R100, R101 ;  /* 0x0000006564c0723e */ /* 0x000fe200000010ff */
[C---:B------:R-:W-:Y:S05]  /*e670*/  HMMA.16816.F32.BF16 R32, R76.reuse, R90, R32 ;  /* 0x0000005a4c20723c */ /* 0x040fea0000041820 */
[----:B------:R-:W-:Y:S01]  /*e680*/  F2FP.BF16.F32.PACK_AB R193, R109, R108 ;  /* 0x0000006c6dc1723e */ /* 0x000fe200000010ff */
[-C--:B--2---:R-:W-:Y:S05]  /*e690*/  HMMA.16816.F32.BF16 R36, R76, R92.reuse, R36 ;  /* 0x0000005c4c24723c */ /* 0x084fea0000041824 */
[----:B---3--:R-:W-:Y:S01]  /*e6a0*/  F2FP.BF16.F32.PACK_AB R194, R85, R86 ;  /* 0x0000005655c2723e */ /* 0x008fe200000010ff */
[C---:B------:R-:W-:Y:S05]  /*e6b0*/  HMMA.16816.F32.BF16 R40, R80.reuse, R92, R40 ;  /* 0x0000005c5028723c */ /* 0x040fea0000041828 */
[----:B------:R-:W-:Y:S01]  /*e6c0*/  F2FP.BF16.F32.PACK_AB R195, R104, R84 ;  /* 0x0000005468c3723e */ /* 0x000fe200000010ff */
[-C--:B------:R-:W-:Y:S05]  /*e6d0*/  HMMA.16816.F32.BF16 R44, R80, R94.reuse, R44 ;  /* 0x0000005e502c723c */ /* 0x080fea000004182c */
[----:B------:R-:W-:Y:S01]  /*e6e0*/  FADD.FTZ R0, R150, R0 ;  /* 0x0000000096007221 */ /* 0x000fe20000010000 */
[C---:B------:R-:W-:Y:S05]  /*e6f0*/  HMMA.16816.F32.BF16 R48, R76.reuse, R94, R48 ;  /* 0x0000005e4c30723c */ /* 0x040fea0000041830 */
[----:B------:R-:W-:Y:S01]  /*e700*/  FADD.FTZ R0, R250, R0 ;  /* 0x00000000fa007221 */ /* 0x000fe20000010000 */
[-C--:B------:R-:W-:Y:S05]  /*e710*/  HMMA.16816.F32.BF16 R52, R76, R96.reuse, R52 ;  /* 0x000000604c34723c */ /* 0x080fea0000041834 */
[----:B------:R-:W-:Y:S01]  /*e720*/  FADD.FTZ R2, R149, R2 ;  /* 0x0000000295027221 */ /* 0x000fe20000010000 */
[C---:B------:R-:W-:Y:S05]  /*e730*/  HMMA.16816.F32.BF16 R56, R80.reuse, R96, R56 ;  /* 0x000000605038723c */ /* 0x040fea0000041838 */
[----:B------:R-:W-:Y:S01]  /*e740*/  FADD.FTZ R2, R211, R2 ;  /* 0x00000002d3027221 */ /* 0x000fe20000010000 */
[-C--:B------:R-:W-:Y:S05]  /*e750*/  HMMA.16816.F32.BF16 R60, R80, R98.reuse, R60 ;  /* 0x00000062503c723c */ /* 0x080fea000004183c */
[----:B------:R-:W-:Y:S01]  /*e760*/  FADD.FTZ R3, R148, R3 ;  /* 0x0000000394037221 */ /* 0x000fe20000010000 */
[----:B------:R-:W-:Y:S05]  /*e770*/  HMMA.16816.F32.BF16 R64, R76, R98, R64 ;  /* 0x000000624c40723c */ /* 0x000fea0000041840 */
[----:B------:R-:W-:Y:S01]  /*e780*/  FADD.FTZ R3, R155, R3 ;  /* 0x000000039b037221 */ /* 0x000fe20000010000 */
[-C--:B------:R-:W-:Y:S06]  /*e790*/  HMMA.16816.F32.BF16 R140, R196, R144.reuse, R4 ;  /* 0x00000090c48c723c */ /* 0x080fec0000041804 */
[C---:B------:R-:W-:Y:S05]  /*e7a0*/  HMMA.16816.F32.BF16 R136, R192.reuse, R144, R8 ;  /* 0x00000090c088723c */ /* 0x040fea0000041808 */
[----:B------:R-:W-:Y:S01]  /*e7b0*/  FADD.FTZ R4, R151, R68 ;  /* 0x0000004497047221 */ /* 0x000fe20000010000 */
[----:B------:R-:W-:Y:S01]  /*e7c0*/  FADD.FTZ R5, R217, R0 ;  /* 0x00000000d9057221 */ /* 0x000fe20000010000 */
[-C--:B------:R-:W-:Y:S04]  /*e7d0*/  HMMA.16816.F32.BF16 R148, R192, R146.reuse, R12 ;  /* 0x00000092c094723c */ /* 0x080fe8000004180c */
[----:B------:R-:W-:Y:S01]  /*e7e0*/  FADD.FTZ R4, R241, R4 ;  /* 0x00000004f1047221 */ /* 0x000fe20000010000 */
[----:B------:R-:W-:Y:S01]  /*e7f0*/  FADD.FTZ R5, R221, R5 ;  /* 0x00000005dd057221 */ /* 0x000fe20000010000 */
[C---:B------:R-:W-:Y:S05]  /*e800*/  HMMA.16816.F32.BF16 R144, R196.reuse, R146, R16 ;  /* 0x00000092c490723c */ /* 0x040fea0000041810 */
[----:B------:R-:W-:Y:S01]  /*e810*/  FADD.FTZ R0, R154, R2 ;  /* 0x000000029a007221 */ /* 0x000fe20000010000 */
[----:B------:R-:W-:Y:S01]  /*e820*/  FADD.FTZ R2, R152, R3 ;  /* 0x0000000398027221 */ /* 0x000fe20000010000 */
[----:B------:R-:W-:Y:S01]  /*e830*/  FADD.FTZ R4, R247, R4 ;  /* 0x00000004f7047221 */ /* 0x000fe20000010000 */
[----:B------:R-:W-:Y:S03]  /*e840*/  FADD.FTZ R9, R158, R5 ;  /* 0x000000059e097221 */ /* 0x000fe60000010000 */
[----:B------:R-:W-:Y:S01]  /*e850*/  FADD.FTZ R3, R153, R0 ;  /* 0x0000000099037221 */ /* 0x000fe20000010000 */
[----:B------:R-:W-:Y:S01]  /*e860*/  FADD.FTZ R4, R242, R4 ;  /* 0x00000004f2047221 */ /* 0x000fe20000010000 */
[-C--:B-1----:R-:W-:Y:S03]  /*e870*/  HMMA.16816.F32.BF16 R152, R196, R160.reuse, R20 ;  /* 0x000000a0c498723c */ /* 0x082fe60000041814 */
[----:B------:R-:W-:Y:S01]  /*e880*/  FADD.FTZ R0, R159, R2 ;  /* 0x000000029f007221 */ /* 0x000fe20000010000 */
[----:B------:R-:W-:Y:S01]  /*e890*/  FADD.FTZ R8, R157, R3 ;  /* 0x000000039d087221 */ /* 0x000fe20000010000 */
[----:B------:R-:W-:Y:S02]  /*e8a0*/  FADD.FTZ R2, R210, R4 ;  /* 0x00000004d2027221 */ /* 0x000fe40000010000 */
[----:B------:R-:W-:Y:S01]  /*e8b0*/  FADD.FTZ R3, R156, R0 ;  /* 0x000000009c037221 */ /* 0x000fe20000010000 */
[----:B------:R-:W1:Y:S01]  /*e8c0*/  LDSM.16.MT88.4 R4, [R225+0xb800] ;  /* 0x00b80000e104783b */ /* 0x000e620000004200 */
        /* <DEDUP_REMOVED lines=17> */
[----:B------:R-:W-:Y:S01]  /*e9e0*/  FADD.FTZ R0, R174, R2 ;  /* 0x00000002ae007221 */ /* 0x000fe20000010000 */
[-C--:B----4-:R-:W-:Y:S03]  /*e9f0*/  HMMA.16816.F32.BF16 R168, R196, R176.reuse, R36 ;  /* 0x000000b0c4a8723c */ /* 0x090fe60000041824 */
        /* <DEDUP_REMOVED lines=17> */
[-C--:B-1----:R-:W-:Y:S05]  /*eb10*/  HMMA.16816.F32.BF16 R188, R196, R4.reuse, R52 ;  /* 0x00000004c4bc723c */ /* 0x082fea0000041834 */
[----:B------:R-:W-:Y:S01]  /*eb20*/  FADD.FTZ R2, R120, R8 ;  /* 0x0000000878027221 */ /* 0x000fe20000010000 */
[C---:B------:R-:W-:Y:S05]  /*eb30*/  HMMA.16816.F32.BF16 R184, R192.reuse, R4, R56 ;  /* 0x00000004c0b8723c */ /* 0x040fea0000041838 */
[----:B------:R-:W-:Y:S01]  /*eb40*/  FADD.FTZ R10, R127, R0 ;  /* 0x000000007f0a7221 */ /* 0x000fe20000010000 */
[----:B------:R-:W-:Y:S01]  /*eb50*/  FADD.FTZ R0, R117, R9 ;  /* 0x0000000975007221 */ /* 0x000fe20000010000 */
[-C--:B------:R-:W-:Y:S04]  /*eb60*/  HMMA.16816.F32.BF16 R192, R192, R6.reuse, R60 ;  /* 0x00000006c0c0723c */ /* 0x080fe8000004183c */
        /* <DEDUP_REMOVED lines=9> */
[----:B------:R-:W-:Y:S04]  /*ec00*/  FADD.FTZ R9, R130, R9 ;  /* 0x0000000982097221 */ /* 0x000fe80000010000 */
[----:B------:R-:W-:Y:S01]  /*ec10*/  FADD.FTZ R2, R131, R9 ;  /* 0x0000000983027221 */ /* 0x000fe20000010000 */
[----:B------:R-:W-:Y:S01]  /*ec20*/  FADD.FTZ R4, R113, R0 ;  /* 0x0000000071047221 */ /* 0x000fe20000010000 */
[----:B------:R-:W-:Y:S02]  /*ec30*/  FADD.FTZ R3, R129, R3 ;  /* 0x0000000381037221 */ /* 0x000fe40000010000 */
        /* <DEDUP_REMOVED lines=17> */
[----:B------:R-:W-:Y:S01]  /*ed50*/  STL [R1+0x2c], R5 ;  /* 0x00002c0501007387 */ /* 0x000fe20000100800 */
[----:B------:R-:W-:Y:S02]  /*ed60*/  MOV R132, R73 ;  /* 0x0000004900847202 */ /* 0x000fe40000000f00 */
[----:B------:R-:W-:Y:S01]  /*ed70*/  MOV R133, R72 ;  /* 0x0000004800857202 */ /* 0x000fe20000000f00 */
[----:B------:R1:W-:Y:S04]  /*ed80*/  STL [R1+0x30], R3 ;  /* 0x0000300301007387 */ /* 0x0003e80000100800 */
[----:B------:R2:W-:Y:S04]  /*ed90*/  STL [R1+0x34], R2 ;  /* 0x0000340201007387 */ /* 0x0005e80000100800 */
[----:B------:R2:W-:Y:S04]  /*eda0*/  STL [R1+0x38], R0 ;  /* 0x0000380001007387 */ /* 0x0005e80000100800 */
[----:B------:R2:W-:Y:S01]  /*edb0*/  STL [R1+0x28], R243 ;  /* 0x000028f301007387 */ /* 0x0005e20000100800 */
[----:B-1----:R-:W-:Y:S01]  /*edc0*/  MOV R3, R74 ;  /* 0x0000004a00037202 */ /* 0x002fe20000000f00 */
[----:B------:R-:W-:Y:S06]  /*edd0*/  @P0 BRA `(.L_x_26) ;  /* 0xffffff9c00900947 */ /* 0x000fec000383ffff */
.L_x_25:
[----:B------:R-:W3:Y:S04]  /*ede0*/  LDL.LU R5, [R1+0x2c] ;  /* 0x00002c0001057983 */ /* 0x000ee80000300800 */
[----:B------:R-:W2:Y:S04]  /*edf0*/  LDL.LU R6, [R1+0x30] ;  /* 0x0000300001067983 */ /* 0x000ea80000300800 */
[----:B------:R-:W4:Y:S04]  /*ee00*/  LDL.LU R4, [R1+0x34] ;  /* 0x0000340001047983 */ /* 0x000f280000300800 */
[----:B------:R-:W4:Y:S01]  /*ee10*/  LDL.LU R8, [R1+0x38] ;  /* 0x0000380001087983 */ /* 0x000f220000300800 */
[----:B------:R-:W1:Y:S01]  /*ee20*/  S2UR UR4, SR_CgaCtaId ;  /* 0x00000000000479c3 */ /* 0x000e620000008800 */
[----:B------:R-:W-:Y:S01]  /*ee30*/  UMOV UR5, 0x400 ;  /* 0x0000040000057882 */ /* 0x000fe20000000000 */
[----:B------:R-:W-:Y:S01]  /*ee40*/  UMOV UR16, URZ ;  /* 0x0000003f00107c82 */ /* 0x000fe20008000000 */
[----:B------:R-:W4:Y:S01]  /*ee50*/  S2R R9, SR_TID.X ;  /* 0x0000000000097919 */ /* 0x000f220000002100 */
[----:B------:R-:W-:Y:S01]  /*ee60*/  UMOV UR17, URZ ;  /* 0x0000003f00117c82 */ /* 0x000fe20008000000 */
[----:B------:R-:W-:Y:S01]  /*ee70*/  BSSY B0, `(.L_x_29) ;  /* 0x0000132000007945 */ /* 0x000fe20003800000 */
[----:B------:R-:W1:Y:S02]  /*ee80*/  S2R R41, SR_TID.X ;  /* 0x0000000000297919 */ /* 0x000e640000002100 */
[----:B------:R-:W4:Y:S08]  /*ee90*/  S2UR UR12, SR_CTAID.Y ;  /* 0x00000000000c79c3 */ /* 0x000f300000002600 */
[----:B------:R-:W4:Y:S01]  /*eea0*/  S2UR UR10, SR_CTAID.X ;  /* 0x00000000000a79c3 */ /* 0x000f220000002500 */
[----:B-1----:R-:W-:-:S07]  /*eeb0*/  ULEA UR4, UR4, UR5, 0x18 ;  /* 0x0000000504047291 */ /* 0x002fce000f8ec03f */
[----:B------:R-:W1:Y:S01]  /*eec0*/  S2UR UR11, SR_CTAID.Z ;  /* 0x00000000000b79c3 */ /* 0x000e620000002700 */
[----:B------:R-:W-:Y:S02]  /*eed0*/  ULDC.U8 UR5, c[0x0][0x3d8] ;  /* 0x0000f60000057ab9 */ /* 0x000fe40000000000 */
[----:B------:R-:W-:Y:S01]  /*eee0*/  UISETP.NE.AND UP1, UPT, UR5, URZ, UPT ;  /* 0x0000003f0500728c */ /* 0x000fe2000bf25270 */
[----:B------:R-:W-:-:S04]  /*eef0*/  SHF.R.S32.HI R42, RZ, 0x1f, R41 ;  /* 0x0000001fff2a7819 */ /* 0x000fc80000011429 */
[----:B------:R-:W-:Y:S01]  /*ef00*/  LEA.HI R42, R42, R41, RZ, 0x3 ;  /* 0x000000292a2a7211 */ /* 0x000fe200078f18ff */
[----:B---3--:R-:W3:Y:S04]  /*ef10*/  SHFL.BFLY PT, R3, R5, 0x2, 0x1f ;  /* 0x0c401f0005037f89 */ /* 0x008ee800000e0000 */
[----:B--2---:R-:W2:Y:S04]  /*ef20*/  SHFL.BFLY PT, R2, R6, 0x2, 0x1f ;  /* 0x0c401f0006027f89 */ /* 0x004ea800000e0000 */
[----:B----4-:R-:W4:Y:S01]  /*ef30*/  SHFL.BFLY PT, R0, R4, 0x2, 0x1f ;  /* 0x0c401f0004007f89 */ /* 0x010f2200000e0000 */
[----:B---3--:R-:W-:-:S03]  /*ef40*/  FADD.FTZ R3, R3, R5 ;  /* 0x0000000503037221 */ /* 0x008fc60000010000 */
[----:B------:R-:W3:Y:S01]  /*ef50*/  SHFL.BFLY PT, R5, R8, 0x2, 0x1f ;  /* 0x0c401f0008057f89 */ /* 0x000ee200000e0000 */
[----:B--2---:R-:W-:-:S03]  /*ef60*/  FADD.FTZ R2, R2, R6 ;  /* 0x0000000602027221 */ /* 0x004fc60000010000 */
[----:B------:R-:W2:Y:S01]  /*ef70*/  SHFL.BFLY PT, R7, R3, 0x1, 0x1f ;  /* 0x0c201f0003077f89 */ /* 0x000ea200000e0000 */
[----:B----4-:R-:W-:-:S03]  /*ef80*/  FADD.FTZ R0, R0, R4 ;  /* 0x0000000400007221 */ /* 0x010fc60000010000 */
[----:B------:R-:W4:Y:S04]  /*ef90*/  SHFL.BFLY PT, R6, R2, 0x1, 0x1f ;  /* 0x0c201f0002067f89 */ /* 0x000f2800000e0000 */
[----:B------:R-:W1:Y:S01]  /*efa0*/  SHFL.BFLY PT, R4, R0, 0x1, 0x1f ;  /* 0x0c201f0000047f89 */ /* 0x000e6200000e0000 */
[----:B---3--:R-:W-:Y:S01]  /*efb0*/  FADD.FTZ R5, R5, R8 ;  /* 0x0000000805057221 */ /* 0x008fe20000010000 */
[----:B--2---:R-:W-:-:S04]  /*efc0*/  FADD.FTZ R38, R3, R7 ;  /* 0x0000000703267221 */ /* 0x004fc80000010000 */
[----:B------:R-:W2:Y:S01]  /*efd0*/  SHFL.BFLY PT, R8, R5, 0x1, 0x1f ;  /* 0x0c201f0005087f89 */ /* 0x000ea200000e0000 */
[----:B------:R-:W-:Y:S01]  /*efe0*/  LOP3.LUT R3, R42, 0xfffffff8, RZ, 0xc0, !PT ;  /* 0xfffffff82a037812 */ /* 0x000fe200078ec0ff */
[----:B----4-:R-:W-:Y:S01]  /*eff0*/  FADD.FTZ R37, R2, R6 ;  /* 0x0000000602257221 */ /* 0x010fe20000010000 */
[----:B------:R-:W-:Y:S02]  /*f000*/  SHF.R.S32.HI R2, RZ, 0x1f, R9 ;  /* 0x0000001fff027819 */ /* 0x000fe40000011409 */
[----:B------:R-:W-:Y:S01]  /*f010*/  FSETP.NE.FTZ.AND P5, PT, R38, RZ, PT ;  /* 0x000000ff2600720b */ /* 0x000fe20003fb5000 */
[----:B-1----:R-:W-:Y:S01]  /*f020*/  FADD.FTZ R39, R0, R4 ;  /* 0x0000000400277221 */ /* 0x002fe20000010000 */
[CC--:B------:R-:W-:Y:S02]  /*f030*/  LEA.HI R4, R2.reuse, R9.reuse, RZ, 0x2 ;  /* 0x0000000902047211 */ /* 0x0c0fe400078f10ff */
[----:B------:R-:W-:Y:S02]  /*f040*/  LEA.HI R2, R2, R9, RZ, 0x5 ;  /* 0x0000000902027211 */ /* 0x000fe400078f28ff */
[----:B------:R-:W-:-:S02]  /*f050*/  MOV R0, 0x3f800000 ;  /* 0x3f80000000007802 */ /* 0x000fc40000000f00 */
[----:B------:R-:W-:Y:S02]  /*f060*/  SHF.R.S32.HI R6, RZ, 0x5, R2 ;  /* 0x00000005ff067819 */ /* 0x000fe40000011402 */
[----:B------:R-:W-:Y:S02]  /*f070*/  LOP3.LUT R2, R2, 0xffffffe0, RZ, 0xc0, !PT ;  /* 0xffffffe002027812 */ /* 0x000fe400078ec0ff */
[----:B------:R-:W-:Y:S01]  /*f080*/  FSETP.NE.FTZ.AND P4, PT, R37, RZ, PT ;  /* 0x000000ff2500720b */ /* 0x000fe20003f95000 */
[----:B------:R-:W1:Y:S01]  /*f090*/  @P5 MUFU.RCP R0, R38 ;  /* 0x0000002600005308 */ /* 0x000e620000001000 */
[----:B------:R-:W-:Y:S02]  /*f0a0*/  FSETP.NE.FTZ.AND P3, PT, R39, RZ, PT ;  /* 0x000000ff2700720b */ /* 0x000fe40003f75000 */
[----:B------:R-:W-:Y:S02]  /*f0b0*/  IADD3 R2, -R2, R9, RZ ;  /* 0x0000000902027210 */ /* 0x000fe40007ffe1ff */
[----:B------:R-:W-:Y:S01]  /*f0c0*/  IADD3 R41, -R3, R41, RZ ;  /* 0x0000002903297210 */ /* 0x000fe20007ffe1ff */
[----:B--2---:R-:W-:Y:S01]  /*f0d0*/  FADD.FTZ R40, R5, R8 ;  /* 0x0000000805287221 */ /* 0x004fe20000010000 */
[----:B------:R-:W-:-:S02]  /*f0e0*/  LOP3.LUT P6, RZ, R2, 0x3, RZ, 0xc0, !PT ;  /* 0x0000000302ff7812 */ /* 0x000fc400078cc0ff */
        /* <DEDUP_REMOVED lines=266> */
.L_x_30:
[----:B------:R-:W-:Y:S05]  /*10190*/  BSYNC B0 ;  /* 0x0000000000007941 */ /* 0x000fea0003800000 */
.L_x_29:
        /* <DEDUP_REMOVED lines=56> */
.L_x_23:
        /* <DEDUP_REMOVED lines=46> */
[----:B------:R-:W-:Y:S01]  /*10800*/  USHF.L.U64.HI UR7, UR6, 0x5, UR7 ;  /* 0x0000000506077899 */ /* 0x000fe20008010207 */
[----:B------:R-:W-:Y:S01]  /*10810*/  IMAD.SHL.U32 R16, R11, 0x80, RZ ;  /* 0x000000800b107824 */ /* 0x000fe200078e00ff */
        /* <DEDUP_REMOVED lines=53> */
.L_x_32:
[----:B------:R-:W-:Y:S05]  /*10b70*/  BSYNC B0 ;  /* 0x0000000000007941 */ /* 0x000fea0003800000 */
.L_x_31:
        /* <DEDUP_REMOVED lines=18> */
.L_x_34:
[----:B------:R-:W-:Y:S05]  /*10ca0*/  BSYNC B0 ;  /* 0x0000000000007941 */ /* 0x000fea0003800000 */
.L_x_33:
        /* <DEDUP_REMOVED lines=10> */
.L_x_36:
[----:B------:R-:W-:Y:S05]  /*10d50*/  BSYNC B0 ;  /* 0x0000000000007941 */ /* 0x000fea0003800000 */
.L_x_35:
        /* <DEDUP_REMOVED lines=10> */
.L_x_38:
[----:B------:R-:W-:Y:S05]  /*10e00*/  BSYNC B0 ;  /* 0x0000000000007941 */ /* 0x000fea0003800000 */
.L_x_37:
        /* <DEDUP_REMOVED lines=10> */
.L_x_40:
[----:B------:R-:W-:Y:S05]  /*10eb0*/  BSYNC B0 ;  /* 0x0000000000007941 */ /* 0x000fea0003800000 */
.L_x_39:
        /* <DEDUP_REMOVED lines=10> */
.L_x_42:
[----:B------:R-:W-:Y:S05]  /*10f60*/  BSYNC B0 ;  /* 0x0000000000007941 */ /* 0x000fea0003800000 */
.L_x_41:
        /* <DEDUP_REMOVED lines=10> */
.L_x_44:
[----:B------:R-:W-:Y:S05]  /*11010*/  BSYNC B0 ;  /* 0x0000000000007941 */ /* 0x000fea0003800000 */
.L_x_43:
        /* <DEDUP_REMOVED lines=10> */
.L_x_45:
        /* <DEDUP_REMOVED lines=12> */
.L_x_1416:


//--------------------- .text._ZN5flash16flash_fwd_kernelI23Flash_fwd_kernel_traitsILi64ELi128ELi128ELi4ELb0ELb0EN7cutlass10bfloat16_tE19Flash_kernel_traitsILi64ELi128ELi128ELi4ES3_EELb0ELb1ELb0ELb0ELb0ELb1ELb0ELb0EEEvNS_16Flash_fwd_paramsE --------------------------
	.section	.text._ZN5flash16flash_fwd_kernelI23Flash_fwd_kernel_traitsILi64ELi128ELi128ELi4ELb0ELb0EN7cutlass10bfloat16_tE19Flash_kernel_traitsILi64ELi128ELi128ELi4ES3_EELb0ELb1ELb0ELb0ELb0ELb1ELb0ELb0EEEvNS_16Flash_fwd_paramsE,"ax",@progbits
	.align	128
        .global         _ZN5flash16flash_fwd_kernelI23Flash_fwd_kernel_traitsILi64ELi128ELi128ELi4ELb0ELb0EN7cutlass10bfloat16_tE19Flash_kernel_traitsILi64ELi128ELi128ELi4ES3_EELb0ELb1ELb0ELb0ELb0ELb1ELb0ELb0EEEvNS_16Flash_fwd_paramsE
        .type           _ZN5flash16flash_fwd_kernelI23Flash_fwd_kernel_traitsILi64ELi128ELi128ELi4ELb0ELb0EN7cutlass10bfloat16_tE19Flash_kernel_traitsILi64ELi128ELi128ELi4ES3_EELb0ELb1ELb0ELb0ELb0ELb1ELb0ELb0EEEvNS_16Flash_fwd_paramsE,@function
        .size           _ZN5flash16flash_fwd_kernelI23Flash_fwd_kernel_traitsILi64ELi128ELi128ELi4ELb0ELb0EN7cutlass10bfloat16_tE19Flash_kernel_traitsILi64ELi128ELi128ELi4ES3_EELb0ELb1ELb0ELb0ELb0ELb1ELb0ELb0EEEvNS_16Flash_fwd_paramsE,(.L_x_1417 - _ZN5flash16flash_fwd_kernelI23Flash_fwd_kernel_traitsILi64ELi128ELi128ELi4ELb0ELb0EN7cutlass10bfloat16_tE19Flash_kernel_traitsILi64ELi128ELi128ELi4ES3_EELb0ELb1ELb0ELb0ELb0ELb1ELb0ELb0EEEvNS_16Flash_fwd_paramsE)
        .other          _ZN5flash16flash_fwd_kernelI23Flash_fwd_kernel_traitsILi64ELi128ELi128ELi4ELb0ELb0EN7cutlass10bfloat16_tE19Flash_kernel_traitsILi64ELi128ELi128ELi4ES3_EELb0ELb1ELb0ELb0ELb0ELb1ELb0ELb0EEEvNS_16Flash_fwd_paramsE,@"STO_CUDA_ENTRY STV_DEFAULT"
_ZN5flash16flash_fwd_kernelI23Flash_fwd_kernel_traitsILi64ELi128ELi128ELi4ELb0ELb0EN7cutlass10bfloat16_tE19Flash_kernel_traitsILi64ELi128ELi128ELi4ES3_EELb0ELb1ELb0ELb0ELb0ELb1ELb0ELb0EEEvNS_16Flash_fwd_paramsE:
.text._ZN5flash16flash_fwd_kernelI23Flash_fwd_kernel_traitsILi64ELi128ELi128ELi4ELb0ELb0EN7cutlass10bfloat16_tE19Flash_kernel_traitsILi64ELi128ELi128ELi4ES3_EELb0ELb1ELb0ELb0ELb0ELb1ELb0ELb0EEEvNS_16Flash_fwd_paramsE:
[----:B------:R-:W1:Y:S08]  /*0000*/  LDC R1, c[0x0][0x28] ;  /* 0x00000a00ff017b82 */ /* 0x000e700000000800 */
[----:B------:R-:W2:Y:S01]  /*0010*/  S2UR UR22, SR_CTAID.Y ;  /* 0x00000000001679c3 */ /* 0x000ea20000002600 */
[----:B------:R-:W-:Y:S01]  /*0020*/  ULDC.64 UR4, c[0x0][0x300] ;  /* 0x0000c00000047ab9 */ /* 0x000fe20000000a00 */
[----:B------:R-:W-:Y:S01]  /*0030*/  ULDC.64 UR6, c[0x0][0x2f0] ;  /* 0x0000bc0000067ab9 */ /* 0x000fe20000000a00 */
[----:B------:R-:W-:Y:S01]  /*0040*/  UISETP.NE.U32.AND UP1, UPT, UR4, URZ, UPT ;  /* 0x0000003f0400728c */ /* 0x000fe2000bf25070 */
[----:B-1----:R-:W-:Y:S01]  /*0050*/  VIADD R1, R1, 0xffffff00 ;  /* 0xffffff0001017836 */ /* 0x002fe20000000000 */
[----:B------:R-:W-:-:S02]  /*0060*/  UISETP.NE.U32.AND UP2, UPT, UR6, URZ, UPT ;  /* 0x0000003f0600728c */ /* 0x000fc4000bf45070 */
[----:B------:R-:W-:Y:S01]  /*0070*/  UISETP.NE.AND.EX UP1, UPT, UR5, URZ, UPT, UP1 ;  /* 0x0000003f0500728c */ /* 0x000fe2000bf25310 */
[----:B------:R-:W-:Y:S01]  /*0080*/  ULDC.64 UR8, c[0x0][0x2f0] ;  /* 0x0000bc0000087ab9 */ /* 0x000fe20000000a00 */
[----:B------:R-:W-:Y:S01]  /*0090*/  UISETP.NE.AND.EX UP2, UPT, UR7, URZ, UPT, UP2 ;  /* 0x0000003f0700728c */ /* 0x000fe2000bf45320 */
[----:B------:R-:W-:-:S03]  /*00a0*/  ULDC.U8 UR4, c[0x0][0x3c2] ;  /* 0x0000f08000047ab9 */ /* 0x000fc60000000000 */
[----:B------:R-:W-:Y:S01]  /*00b0*/  PLOP3.LUT P0, PT, PT, PT, UP1, 0x80, 0x0 ;  /* 0x000000000000781c */ /* 0x000fe20003f0f018 */
[----:B------:R-:W-:Y:S01]  /*00c0*/  ULDC.64 UR6, c[0x0][0x2f8] ;  /* 0x0000be0000067ab9 */ /* 0x000fe20000000a00 */
[----:B------:R-:W-:Y:S01]  /*00d0*/  UISETP.NE.AND UP3, UPT, UR4, URZ, UPT ;  /* 0x0000003f0400728c */ /* 0x000fe2000bf65270 */
[----:B------:R-:W-:Y:S01]  /*00e0*/  PLOP3.LUT P2, PT, PT, PT, UP2, 0x80, 0x0 ;  /* 0x000000000000781c */ /* 0x000fe20003f4f028 */
[----:B------:R-:W-:Y:S01]  /*00f0*/  UISETP.EQ.U32.AND UP0, UPT, UR6, URZ, UPT ;  /* 0x0000003f0600728c */ /* 0x000fe2000bf02070 */
[----:B------:R-:W-:Y:S01]  /*0100*/  ULDC.64 UR16, c[0x0][0x208] ;  /* 0x0000820000107ab9 */ /* 0x000fe20000000a00 */
[----:B------:R-:W-:Y:S02]  /*0110*/  ULDC.64 UR4, c[0x0][0x2f8] ;  /* 0x0000be0000047ab9 */ /* 0x000fe40000000a00 */
[----:B------:R-:W-:Y:S02]  /*0120*/  UISETP.EQ.OR.EX UP0, UPT, UR7, URZ, !UP3, UP0 ;  /* 0x0000003f0700728c */ /* 0x000fe4000df02700 */
[----:B--2---:R-:W-:-:S06]  /*0130*/  UIMAD.WIDE UR8, UR22, 0x4, UR8 ;  /* 0x00000004160878a5 */ /* 0x004fcc000f8e0208 */
[----:B------:R-:W-:Y:S02]  /*0140*/  IMAD.U32 R2, RZ, RZ, UR8 ;  /* 0x00000008ff027e24 */ /* 0x000fe4000f8e00ff */
[----:B------:R-:W-:Y:S01]  /*0150*/  IMAD.U32 R3, RZ, RZ, UR9 ;  /* 0x00000009ff037e24 */ /* 0x000fe2000f8e00ff */
[----:B------:R-:W-:Y:S02]  /*0160*/  @UP1 ULDC.64 UR8, c[0x0][0x300] ;  /* 0x0000c00000081ab9 */ /* 0x000fe40000000a00 */
[----:B------:R-:W-:Y:S02]  /*0170*/  @UP1 UIMAD.WIDE UR8, UR22, 0x4, UR8 ;  /* 0x00000004160818a5 */ /* 0x000fe4000f8e0208 */
[----:B------:R-:W2:Y:S04]  /*0180*/  @P2 LDG.E R7, desc[UR16][R2.64] ;  /* 0x0000001002072981 */ /* 0x000ea8000c1e1900 */
[----:B------:R-:W-:Y:S01]  /*0190*/  IMAD.U32 R4, RZ, RZ, UR8 ;  /* 0x00000008ff047e24 */ /* 0x000fe2000f8e00ff */
[----:B------:R1:W3:Y:S01]  /*01a0*/  @P2 LDG.E R6, desc[UR16][R2.64+0x4] ;  /* 0x0000041002062981 */ /* 0x0002e2000c1e1900 */
[----:B------:R-:W-:Y:S01]  /*01b0*/  IMAD.U32 R5, RZ, RZ, UR9 ;  /* 0x00000009ff057e24 */ /* 0x000fe2000f8e00ff */
[----:B------:R-:W-:Y:S01]  /*01c0*/  PLOP3.LUT P1, PT, PT, PT, UP0, 0x80, 0x0 ;  /* 0x000000000000781c */ /* 0x000fe20003f2f008 */
[----:B------:R-:W-:-:S03]  /*01d0*/  UIMAD.WIDE UR4, UR22, 0x4, UR4 ;  /* 0x00000004160478a5 */ /* 0x000fc6000f8e0204 */
[----:B------:R-:W4:Y:S03]  /*01e0*/  @P0 LDG.E R4, desc[UR16][R4.64] ;  /* 0x0000001004040981 */ /* 0x000f26000c1e1900 */
[----:B-1----:R-:W-:Y:S02]  /*01f0*/  IMAD.U32 R2, RZ, RZ, UR4 ;  /* 0x00000004ff027e24 */ /* 0x002fe4000f8e00ff */
[----:B------:R-:W-:-:S05]  /*0200*/  IMAD.U32 R3, RZ, RZ, UR5 ;  /* 0x00000005ff037e24 */ /* 0x000fca000f8e00ff */
[----:B------:R-:W5:Y:S01]  /*0210*/  @!P1 LDG.E R0, desc[UR16][R2.64] ;  /* 0x0000001002009981 */ /* 0x000f62000c1e1900 */
[----:B------:R-:W-:Y:S01]  /*0220*/  UMOV UR12, 0xffffffff ;  /* 0xffffffff000c7882 */ /* 0x000fe20000000000 */
[----:B------:R-:W-:Y:S01]  /*0230*/  UMOV UR23, URZ ;  /* 0x0000003f00177c82 */ /* 0x000fe20008000000 */
[----:B------:R-:W-:Y:S01]  /*0240*/  UMOV UR8, 0xffffffff ;  /* 0xffffffff00087882 */ /* 0x000fe20000000000 */
[----:B------:R-:W1:Y:S08]  /*0250*/  S2UR UR19, SR_CTAID.X ;  /* 0x00000000001379c3 */ /* 0x000e700000002500 */
[----:B------:R-:W1:Y:S01]  /*0260*/  S2UR UR4, SR_CTAID.Z ;  /* 0x00000000000479c3 */ /* 0x000e620000002700 */
[----:B--2---:R-:W-:-:S02]  /*0270*/  @P2 R2UR UR12, R7 ;  /* 0x00000000070c22ca */ /* 0x004fc400000e0000 */
[----:B---3--:R-:W-:Y:S02]  /*0280*/  @P2 R2UR UR21, R6 ;  /* 0x00000000061522ca */ /* 0x008fe400000e0000 */
[----:B----4-:R-:W-:Y:S02]  /*0290*/  @P0 R2UR UR23, R4 ;  /* 0x00000000041702ca */ /* 0x010fe400000e0000 */
[----:B------:R-:W-:-:S04]  /*02a0*/  ISETP.NE.U32.AND P0, PT, RZ, UR6, PT ;  /* 0x00000006ff007c0c */ /* 0x000fc8000bf05070 */
[----:B------:R-:W-:-:S05]  /*02b0*/  ISETP.NE.AND.EX P0, PT, RZ, UR7, PT, P0 ;  /* 0x00000007ff007c0c */ /* 0x000fca000bf05300 */
[----:B------:R-:W-:-:S07]  /*02c0*/  @UP2 UIADD3 UR21, UR21, -UR12, URZ ;  /* 0x8000000c15152290 */ /* 0x000fce000fffe03f */
[----:B------:R-:W-:Y:S01]  /*02d0*/  @!UP2 ULDC UR21, c[0x0][0x2c4] ;  /* 0x0000b1000015aab9 */ /* 0x000fe20000000800 */
[----:B-----5:R-:W-:Y:S01]  /*02e0*/  @!P1 R2UR UR8, R0 ;  /* 0x00000000000892ca */ /* 0x020fe200000e0000 */
[----:B-1----:R-:W-:-:S14]  /*02f0*/  @!P0 BRA `(.L_x_46) ;  /* 0x00000000001c8947 */ /* 0x002fdc0003800000 */
[----:B------:R-:W-:-:S13]  /*0300*/  PLOP3.LUT P0, PT, PT, PT, UP3, 0x80, 0x0 ;  /* 0x000000000000781c */ /* 0x000fda0003f0f038 */
[----:B------:R-:W2:Y:S04]  /*0310*/  @P0 LDG.E R0, desc[UR16][R2.64+0x4] ;  /* 0x0000041002000981 */ /* 0x000ea8000c1e1900 */
[----:B------:R-:W3:Y:S01]  /*0320*/  @!P0 LDG.E R2, desc[UR16][R2.64] ;  /* 0x0000001002028981 */ /* 0x000ee2000c1e1900 */
[----:B--2---:R-:W-:-:S13]  /*0330*/  @P0 R2UR UR5, R0 ;  /* 0x00000000000502ca */ /* 0x004fda00000e0000 */
[----:B------:R-:W-:-:S07]  /*0340*/  @UP3 UIADD3 UR5, UR5, -UR8, URZ ;  /* 0x8000000805053290 */ /* 0x000fce000fffe03f */
[----:B---3--:R-:W-:Y:S01]  /*0350*/  @!P0 R2UR UR5, R2 ;  /* 0x00000000020582ca */ /* 0x008fe200000e0000 */
[----:B------:R-:W-:-:S14]  /*0360*/  BRA `(.L_x_47) ;  /* 0x0000000000047947 */ /* 0x000fdc0003800000 */
.L_x_46:
[----:B------:R-:W-:-:S05]  /*0370*/  ULDC UR5, c[0x0][0x2c8] ;  /* 0x0000b20000057ab9 */ /* 0x000fca0000000800 */
.L_x_47:
[----:B------:R-:W-:Y:S02]  /*0380*/  ULDC.64 UR6, c[0x0][0x308] ;  /* 0x0000c20000067ab9 */ /* 0x000fe40000000a00 */
[----:B------:R-:W-:-:S04]  /*0390*/  UISETP.NE.U32.AND UP2, UPT, UR6, URZ, UPT ;  /* 0x0000003f0600728c */ /* 0x000fc8000bf45070 */
[----:B------:R-:W-:-:S06]  /*03a0*/  UISETP.NE.AND.EX UP2, UPT, UR7, URZ, UPT, UP2 ;  /* 0x0000003f0700728c */ /* 0x000fcc000bf45320 */
[----:B------:R-:W-:-:S05]  /*03b0*/  PLOP3.LUT P0, PT, PT, PT, UP2, 0x80, 0x0 ;  /* 0x000000000000781c */ /* 0x000fca0003f0f028 */
[----:B------:R-:W-:Y:S02]  /*03c0*/  @UP2 ULDC.64 UR6, c[0x0][0x308] ;  /* 0x0000c20000062ab9 */ /* 0x000fe40000000a00 */
[----:B------:R-:W-:-:S06]  /*03d0*/  @UP2 UIMAD.WIDE UR6, UR22, 0x4, UR6 ;  /* 0x00000004160628a5 */ /* 0x000fcc000f8e0206 */
[----:B------:R-:W-:Y:S02]  /*03e0*/  IMAD.U32 R2, RZ, RZ, UR6 ;  /* 0x00000006ff027e24 */ /* 0x000fe4000f8e00ff */
[----:B------:R-:W-:Y:S01]  /*03f0*/  IMAD.U32 R3, RZ, RZ, UR7 ;  /* 0x00000007ff037e24 */ /* 0x000fe2000f8e00ff */
[----:B------:R-:W-:Y:S01]  /*0400*/  USHF.L.U32 UR19, UR19, 0x7, URZ ;  /* 0x0000000713137899 */ /* 0x000fe2000800063f */
[----:B------:R-:W-:-:S03]  /*0410*/  @!UP2 ULDC.64 UR6, c[0x0][0x318] ;  /* 0x0000c6000006aab9 */ /* 0x000fc60000000a00 */
[----:B------:R-:W2:Y:S01]  /*0420*/  @P0 LDG.E R0, desc[UR16][R2.64] ;  /* 0x0000001002000981 */ /* 0x000ea2000c1e1900 */
[----:B------:R-:W-:Y:S02]  /*0430*/  UISETP.GT.AND UP1, UPT, UR21, UR19, UPT ;  /* 0x000000131500728c */ /* 0x000fe4000bf24270 */
[----:B------:R-:W-:-:S03]  /*0440*/  @!UP2 UISETP.NE.U32.AND UP0, UPT, UR6, URZ, UPT ;  /* 0x0000003f0600a28c */ /* 0x000fc6000bf05070 */
[----:B------:R-:W-:Y:S01]  /*0450*/  @!UP2 ULDC UR6, c[0x0][0x2cc] ;  /* 0x0000b3000006aab9 */ /* 0x000fe20000000800 */
[----:B------:R-:W-:-:S04]  /*0460*/  @!UP2 UISETP.NE.AND.EX UP0, UPT, UR7, URZ, UPT, UP0 ;  /* 0x0000003f0700a28c */ /* 0x000fc8000bf05300 */
[----:B------:R-:W-:Y:S01]  /*0470*/  @!UP2 USEL UR6, UR6, URZ, UP0 ;  /* 0x0000003f0606a287 */ /* 0x000fe20008000000 */
[----:B--2---:R-:W-:Y:S02]  /*0480*/  @P0 R2UR UR20, R0 ;  /* 0x00000000001402ca */ /* 0x004fe400000e0000 */
[----:B------:R-:W-:-:S11]  /*0490*/  PLOP3.LUT P0, PT, PT, PT, UP1, 0x80, 0x0 ;  /* 0x000000000000781c */ /* 0x000fd60003f0f018 */
[----:B------:R-:W-:Y:S02]  /*04a0*/  @UP2 UIADD3 UR20, UR20, -UR23, URZ ;  /* 0x8000001714142290 */ /* 0x000fe4000fffe03f */
[----:B------:R-:W-:Y:S01]  /*04b0*/  @!UP2 UIADD3 UR20, UR6, UR5, -UR23 ;  /* 0x000000050614a290 */ /* 0x000fe2000fffe817 */
[----:B------:R-:W-:Y:S11]  /*04c0*/  @!P0 EXIT ;  /* 0x000000000000894d */ /* 0x000ff60003800000 */
[----:B------:R-:W-:Y:S01]  /*04d0*/  UIADD3 UR6, -UR21, 0xff, UR19 ;  /* 0x000000ff15067890 */ /* 0x000fe2000fffe113 */
[----:B------:R-:W1:Y:S01]  /*04e0*/  S2R R138, SR_TID.X ;  /* 0x00000000008a7919 */ /* 0x000e620000002100 */
[----:B------:R-:W-:Y:S01]  /*04f0*/  ULDC UR18, c[0x0][0x398] ;  /* 0x0000e60000127ab9 */ /* 0x000fe20000000800 */
[----:B------:R-:W-:Y:S02]  /*0500*/  UIADD3 UR9, UR20, 0x7f, URZ ;  /* 0x0000007f14097890 */ /* 0x000fe4000fffe03f */
[----:B------:R-:W-:Y:S02]  /*0510*/  UIADD3 UR6, UR6, UR18, UR20 ;  /* 0x0000001206067290 */ /* 0x000fe4000fffe014 */
[----:B------:R-:W-:Y:S02]  /*0520*/  USHF.R.S32.HI UR7, URZ, 0x1f, UR9 ;  /* 0x0000001f3f077899 */ /* 0x000fe40008011409 */
[----:B------:R-:W-:Y:S02]  /*0530*/  USHF.R.S32.HI UR5, URZ, 0x1f, UR6 ;  /* 0x0000001f3f057899 */ /* 0x000fe40008011406 */
[----:B------:R-:W-:-:S02]  /*0540*/  ULEA.HI UR7, UR7, UR9, URZ, 0x7 ;  /* 0x0000000907077291 */ /* 0x000fc4000f8f383f */
[----:B------:R-:W-:Y:S02]  /*0550*/  ULEA.HI UR5, UR5, UR6, URZ, 0x7 ;  /* 0x0000000605057291 */ /* 0x000fe4000f8f383f */
[----:B------:R-:W-:Y:S02]  /*0560*/  USHF.R.S32.HI UR7, URZ, 0x7, UR7 ;  /* 0x000000073f077899 */ /* 0x000fe40008011407 */
[----:B------:R-:W-:-:S04]  /*0570*/  USHF.R.S32.HI UR5, URZ, 0x7, UR5 ;  /* 0x000000073f057899 */ /* 0x000fc80008011405 */
[----:B------:R-:W-:-:S04]  /*0580*/  UISETP.LT.AND UP0, UPT, UR7, UR5, UPT ;  /* 0x000000050700728c */ /* 0x000fc8000bf01270 */
[----:B------:R-:W-:-:S04]  /*0590*/  USEL UR14, UR7, UR5, UP0 ;  /* 0x00000005070e7287 */ /* 0x000fc80008000000 */
[----:B------:R-:W-:-:S06]  /*05a0*/  UISETP.GE.AND UP0, UPT, UR14, 0x1, UPT ;  /* 0x000000010e00788c */ /* 0x000fcc000bf06270 */
[----:B------:R-:W-:-:S13]  /*05b0*/  PLOP3.LUT P0, PT, PT, PT, UP0, 0x80, 0x0 ;  /* 0x000000000000781c */ /* 0x000fda0003f0f008 */
[----:B-1----:R-:W-:Y:S05]  /*05c0*/  @!P0 BRA `(.L_x_48) ;  /* 0x0000016800a08947 */ /* 0x002fea0003800000 */
[----:B------:R-:W1:Y:S01]  /*05d0*/  LDC R13, c[0x0][0x278] ;  /* 0x00009e00ff0d7b82 */ /* 0x000e620000000800 */
[----:B------:R-:W-:Y:S01]  /*05e0*/  SHF.R.S32.HI R46, RZ, 0x1f, R138 ;  /* 0x0000001fff2e7819 */ /* 0x000fe2000001148a */
[----:B------:R-:W2:Y:S01]  /*05f0*/  S2R R12, SR_CTAID.Z ;  /* 0x00000000000c7919 */ /* 0x000ea20000002700 */
[----:B------:R-:W-:Y:S02]  /*0600*/  UIADD3 UR5, -UR19, UR21, URZ ;  /* 0x0000001513057290 */ /* 0x000fe4000fffe13f */
[CC--:B------:R-:W-:Y:S01]  /*0610*/  LEA.HI R4, R46.reuse, R138.reuse, RZ, 0x3 ;  /* 0x0000008a2e047211 */ /* 0x0c0fe200078f18ff */
[----:B------:R-:W3:Y:S01]  /*0620*/  S2R R9, SR_CTAID.X ;  /* 0x0000000000097919 */ /* 0x000ee20000002500 */
[----:B------:R-:W-:Y:S01]  /*0630*/  UISETP.NE.AND UP0, UPT, UR12, -0x1, UPT ;  /* 0xffffffff0c00788c */ /* 0x000fe2000bf05270 */
[----:B------:R-:W-:Y:S01]  /*0640*/  LEA.HI R16, R46, R138, RZ, 0x6 ;  /* 0x0000008a2e107211 */ /* 0x000fe200078f30ff */
[----:B------:R-:W-:Y:S01]  /*0650*/  UIADD3 UR13, UR14, -0x1, URZ ;  /* 0xffffffff0e0d7890 */ /* 0x000fe2000fffe03f */
[----:B------:R-:W-:-:S03]  /*0660*/  SHF.R.S32.HI R10, RZ, 0x3, R4 ;  /* 0x00000003ff0a7819 */ /* 0x000fc60000011404 */
[----:B------:R-:W-:Y:S01]  /*0670*/  IMAD.SHL.U32 R16, R16, 0x8, RZ ;  /* 0x0000000810107824 */ /* 0x000fe200078e00ff */
[C---:B------:R-:W-:Y:S01]  /*0680*/  ISETP.GE.AND P3, PT, R10.reuse, UR5, PT ;  /* 0x000000050a007c0c */ /* 0x040fe2000bf66270 */
[C---:B------:R-:W-:Y:S01]  /*0690*/  VIADD R38, R10.reuse, 0x10 ;  /* 0x000000100a267836 */ /* 0x040fe20000000000 */
[----:B------:R-:W-:Y:S01]  /*06a0*/  SHF.R.S32.HI R11, RZ, 0x1f, R10 ;  /* 0x0000001fff0b7819 */ /* 0x000fe2000001140a */
[C---:B------:R-:W-:Y:S01]  /*06b0*/  VIADD R37, R10.reuse, 0x20 ;  /* 0x000000200a257836 */ /* 0x040fe20000000000 */
[----:B------:R-:W-:Y:S01]  /*06c0*/  @UP0 ULDC.64 UR6, c[0x0][0x240] ;  /* 0x0000900000060ab9 */ /* 0x000fe20000000a00 */
[----:B------:R-:W-:Y:S01]  /*06d0*/  VIADD R44, R10, 0x30 ;  /* 0x000000300a2c7836 */ /* 0x000fe20000000000 */
[----:B------:R-:W-:Y:S01]  /*06e0*/  ISETP.GE.AND P2, PT, R38, UR5, PT ;  /* 0x0000000526007c0c */ /* 0x000fe2000bf46270 */
[----:B------:R-:W-:Y:S01]  /*06f0*/  @UP0 UIMAD.WIDE.U32 UR24, UR12, UR6, URZ ;  /* 0x000000060c1802a5 */ /* 0x000fe2000f8e003f */
[----:B------:R-:W-:Y:S01]  /*0700*/  ISETP.GE.AND P1, PT, R37, UR5, PT ;  /* 0x0000000525007c0c */ /* 0x000fe2000bf26270 */
[----:B------:R-:W-:Y:S01]  /*0710*/  @!UP0 USHF.R.S32.HI UR10, URZ, 0x1f, UR22 ;  /* 0x0000001f3f0a8899 */ /* 0x000fe20008011416 */
[----:B-1----:R-:W-:Y:S01]  /*0720*/  IABS R0, R13 ;  /* 0x0000000d00007213 */ /* 0x002fe20000000000 */
[----:B------:R-:W-:Y:S01]  /*0730*/  @UP0 UIMAD UR9, UR12, UR7, UR25 ;  /* 0x000000070c0902a4 */ /* 0x000fe2000f8e0219 */
[----:B------:R-:W-:Y:S01]  /*0740*/  ISETP.GE.AND P0, PT, R44, UR5, PT ;  /* 0x000000052c007c0c */ /* 0x000fe2000bf06270 */
[----:B------:R-:W1:Y:S01]  /*0750*/  @!P3 LDC.64 R14, c[0x0][0x210] ;  /* 0x00008400ff0ebb82 */ /* 0x000e620000000a00 */
[----:B------:R-:W-:Y:S01]  /*0760*/  @!UP0 ULDC.64 UR6, c[0x0][0x228] ;  /* 0x00008a0000068ab9 */ /* 0x000fe20000000a00 */
[----:B------:R-:W-:Y:S01]  /*0770*/  IMAD.MOV.U32 R8, RZ, RZ, R0 ;  /* 0x000000ffff087224 */ /* 0x000fe200078e0000 */
[----:B------:R-:W-:Y:S01]  /*0780*/  @!UP0 UIMAD UR10, UR10, UR6, URZ ;  /* 0x000000060a0a82a4 */ /* 0x000fe2000f8e023f */
[----:B------:R-:W-:Y:S01]  /*0790*/  VIADD R45, R10, 0x40 ;  /* 0x000000400a2d7836 */ /* 0x000fe20000000000 */
[----:B------:R-:W-:Y:S01]  /*07a0*/  @!UP0 UIMAD.WIDE.U32 UR26, UR22, UR6, URZ ;  /* 0x00000006161a82a5 */ /* 0x000fe2000f8e003f */
[----:B------:R-:W4:Y:S01]  /*07b0*/  I2F.RP R2, R8 ;  /* 0x0000000800027306 */ /* 0x000f220000209400 */
[----:B------:R-:W5:Y:S01]  /*07c0*/  @!P2 S2R R7, SR_CgaCtaId ;  /* 0x000000000007a919 */ /* 0x000f620000008800 */
[----:B--2---:R-:W-:Y:S01]  /*07d0*/  IABS R12, R12 ;  /* 0x0000000c000c7213 */ /* 0x004fe20000000000 */
[----:B------:R-:W-:Y:S01]  /*07e0*/  @!UP0 UIMAD UR7, UR22, UR7, UR10 ;  /* 0x00000007160782a4 */ /* 0x000fe2000f8e020a */
[----:B------:R-:W2:Y:S01]  /*07f0*/  @!P2 LDC.64 R18, c[0x0][0x240] ;  /* 0x00009000ff12ab82 */ /* 0x000ea20000000a00 */
[----:B------:R-:W5:Y:S01]  /*0800*/  @!P1 S2R R6, SR_CgaCtaId ;  /* 0x0000000000069919 */ /* 0x000f620000008800 */
[----:B---3--:R-:W-:Y:S01]  /*0810*/  IMAD.WIDE R52, R9, 0x80, R10 ;  /* 0x0000008009347825 */ /* 0x008fe200078e020a */
[----:B------:R-:W-:Y:S01]  /*0820*/  @!UP0 UIADD3 UR9, UR27, UR7, URZ ;  /* 0x000000071b098290 */ /* 0x000fe2000fffe03f */
[----:B------:R-:W3:Y:S01]  /*0830*/  @!P0 S2R R5, SR_CgaCtaId ;  /* 0x0000000000058919 */ /* 0x000ee20000008800 */
[----:B------:R-:W-:Y:S01]  /*0840*/  @!UP0 UMOV UR24, UR26 ;  /* 0x0000001a00188c82 */ /* 0x000fe20008000000 */
[----:B------:R-:W-:-:S02]  /*0850*/  USHF.R.S32.HI UR10, URZ, 0x1f, UR4 ;  /* 0x0000001f3f0a7899 */ /* 0x000fc40008011404 */
[----:B------:R-:W2:Y:S01]  /*0860*/  @!P1 LDC.64 R20, c[0x0][0x240] ;  /* 0x00009000ff149b82 */ /* 0x000ea20000000a00 */
[----:B------:R-:W-:Y:S01]  /*0870*/  ULDC.64 UR6, c[0x0][0x258] ;  /* 0x0000960000067ab9 */ /* 0x000fe20000000a00 */
[----:B------:R-:W-:Y:S01]  /*0880*/  UIMAD UR15, UR13, -0x80, UR20 ;  /* 0xffffff800d0f78a4 */ /* 0x000fe2000f8e0214 */
[----:B----4-:R-:W4:Y:S01]  /*0890*/  MUFU.RCP R2, R2 ;  /* 0x0000000200027308 */ /* 0x010f220000001000 */
[----:B------:R-:W-:Y:S01]  /*08a0*/  UIMAD UR10, UR10, UR6, URZ ;  /* 0x000000060a0a72a4 */ /* 0x000fe2000f8e023f */
[C---:B------:R-:W-:Y:S01]  /*08b0*/  VIADD R40, R10.reuse, 0x50 ;  /* 0x000000500a287836 */ /* 0x040fe20000000000 */
[----:B------:R-:W-:Y:S01]  /*08c0*/  UISETP.NE.AND UP0, UPT, UR8, -0x1, UPT ;  /* 0xffffffff0800788c */ /* 0x000fe2000bf05270 */
[C---:B------:R-:W-:Y:S01]  /*08d0*/  VIADD R43, R10.reuse, 0x60 ;  /* 0x000000600a2b7836 */ /* 0x040fe20000000000 */
[----:B------:R-:W-:Y:S01]  /*08e0*/  UIMAD UR7, UR4, UR7, UR10 ;  /* 0x00000007040772a4 */ /* 0x000fe2000f8e020a */
[----:B------:R-:W2:Y:S01]  /*08f0*/  @!P2 LDC.64 R24, c[0x0][0x210] ;  /* 0x00008400ff18ab82 */ /* 0x000ea20000000a00 */
[----:B------:R-:W-:Y:S01]  /*0900*/  VIADD R41, R10, 0x70 ;  /* 0x000000700a297836 */ /* 0x000fe20000000000 */
[----:B------:R1:W-:Y:S06]  /*0910*/  STL.64 [R1+0x80], R52 ;  /* 0x0000803401007387 */ /* 0x0003ec0000100a00 */
[----:B------:R-:W2:Y:S01]  /*0920*/  @!P1 LDC.64 R26, c[0x0][0x210] ;  /* 0x00008400ff1a9b82 */ /* 0x000ea20000000a00 */
[----:B------:R-:W-:Y:S01]  /*0930*/  @UP0 UIADD3 UR25, UR23, UR8, URZ ;  /* 0x0000000817190290 */ /* 0x000fe2000fffe03f */
[----:B----4-:R-:W-:Y:S01]  /*0940*/  VIADD R2, R2, 0xffffffe ;  /* 0x0ffffffe02027836 */ /* 0x010fe20000000000 */
[----:B------:R-:W-:-:S02]  /*0950*/  @UP0 ULDC.64 UR10, c[0x0][0x248] ;  /* 0x00009200000a0ab9 */ /* 0x000fc40000000a00 */
[----:B------:R-:W-:Y:S01]  /*0960*/  @UP0 UIMAD.WIDE.U32 UR28, UR25, UR10, URZ ;  /* 0x0000000a191c02a5 */ /* 0x000fe2000f8e003f */
[----:B------:R-:W4:Y:S02]  /*0970*/  F2I.FTZ.U32.TRUNC.NTZ R3, R2 ;  /* 0x0000000200037305 */ /* 0x000f24000021f000 */
[----:B------:R-:W2:Y:S01]  /*0980*/  @!P0 LDC.64 R22, c[0x0][0x240] ;  /* 0x00009000ff168b82 */ /* 0x000ea20000000a00 */
[----:B------:R-:W-:-:S04]  /*0990*/  @UP0 UIMAD UR25, UR25, UR11, URZ ;  /* 0x0000000b191902a4 */ /* 0x000fc8000f8e023f */
[----:B------:R-:W-:Y:S01]  /*09a0*/  @UP0 UIADD3 UR25, UR29, UR25, URZ ;  /* 0x000000191d190290 */ /* 0x000fe2000fffe03f */
[----:B----4-:R-:W-:Y:S02]  /*09b0*/  IMAD.MOV R0, RZ, RZ, -R3 ;  /* 0x000000ffff007224 */ /* 0x010fe400078e0a03 */
[----:B------:R-:W-:Y:S02]  /*09c0*/  IMAD.MOV.U32 R2, RZ, RZ, RZ ;  /* 0x000000ffff027224 */ /* 0x000fe400078e00ff */
[----:B------:R-:W-:-:S04]  /*09d0*/  IMAD R0, R0, R8, RZ ;  /* 0x0000000800007224 */ /* 0x000fc800078e02ff */
[----:B------:R-:W-:Y:S01]  /*09e0*/  IMAD.HI.U32 R3, R3, R0, R2 ;  /* 0x0000000003037227 */ /* 0x000fe200078e0002 */
[----:B------:R-:W-:-:S03]  /*09f0*/  LOP3.LUT R2, R4, 0xfffffff8, RZ, 0xc0, !PT ;  /* 0xfffffff804027812 */ /* 0x000fc600078ec0ff */
[----:B------:R-:W-:Y:S02]  /*0a00*/  IMAD.SHL.U32 R0, R10, 0x40, RZ ;  /* 0x000000400a007824 */ /* 0x000fe400078e00ff */
[----:B------:R-:W-:Y:S02]  /*0a10*/  IMAD.IADD R132, R138, 0x1, -R2 ;  /* 0x000000018a847824 */ /* 0x000fe400078e0a02 */
[----:B------:R-:W-:Y:S01]  /*0a20*/  IMAD.HI.U32 R2, R3, R12, RZ ;  /* 0x0000000c03027227 */ /* 0x000fe200078e00ff */
[----:B------:R-:W-:-:S03]  /*0a30*/  LOP3.LUT R0, R0, 0x1c0, RZ, 0xc0, !PT ;  /* 0x000001c000007812 */ /* 0x000fc600078ec0ff */
[----:B------:R-:W-:Y:S01]  /*0a40*/  IMAD.SHL.U32 R28, R132, 0x8, RZ ;  /* 0x00000008841c7824 */ /* 0x000fe200078e00ff */
[----:B------:R-:W-:-:S04]  /*0a50*/  SHF.R.U32.HI R3, RZ, 0x3, R0 ;  /* 0x00000003ff037819 */ /* 0x000fc80000011600 */
[----:B------:R-:W-:Y:S01]  /*0a60*/  LOP3.LUT R4, R0, 0x38, R28, 0xf8, !PT ;  /* 0x0000003800047812 */ /* 0x000fe200078ef81c */
[----:B------:R-:W-:Y:S01]  /*0a70*/  IMAD.MOV R0, RZ, RZ, -R2 ;  /* 0x000000ffff007224 */ /* 0x000fe200078e0a02 */
[----:B------:R-:W-:Y:S02]  /*0a80*/  SHF.R.S32.HI R29, RZ, 0x1f, R28 ;  /* 0x0000001fff1d7819 */ /* 0x000fe4000001141c */
[----:B------:R-:W-:Y:S01]  /*0a90*/  LOP3.LUT R9, R4, R3, RZ, 0x3c, !PT ;  /* 0x0000000304097212 */ /* 0x000fe200078e3cff */
[C---:B------:R-:W-:Y:S01]  /*0aa0*/  IMAD R0, R8.reuse, R0, R12 ;  /* 0x0000000008007224 */ /* 0x040fe200078e020c */
[----:B------:R-:W-:Y:S02]  /*0ab0*/  @!P2 MOV R4, 0x400 ;  /* 0x000004000004a802 */ /* 0x000fe40000000f00 */
[----:B------:R-:W-:Y:S02]  /*0ac0*/  @!P1 MOV R3, 0x400 ;  /* 0x0000040000039802 */ /* 0x000fe40000000f00 */
[----:B------:R-:W-:-:S02]  /*0ad0*/  ISETP.GT.U32.AND P5, PT, R8, R0, PT ;  /* 0x000000000800720c */ /* 0x000fc40003fa4070 */
[----:B-----5:R-:W-:Y:S02]  /*0ae0*/  @!P2 LEA R31, R7, R4, 0x18 ;  /* 0x00000004071fa211 */ /* 0x020fe400078ec0ff */
[----:B------:R-:W-:Y:S02]  /*0af0*/  @!P1 LEA R30, R6, R3, 0x18 ;  /* 0x00000003061e9211 */ /* 0x000fe400078ec0ff */
[----:B------:R-:W4:Y:S01]  /*0b00*/  @!P3 LDC.64 R6, c[0x0][0x240] ;  /* 0x00009000ff06bb82 */ /* 0x000f220000000a00 */
[----:B------:R-:W-:Y:S02]  /*0b10*/  @!P0 MOV R3, 0x400 ;  /* 0x0000040000038802 */ /* 0x000fe40000000f00 */
[----:B------:R-:W-:Y:S02]  /*0b20*/  IADD3 R4, P4, R28, UR24, RZ ;  /* 0x000000181c047c10 */ /* 0x000fe4000ff9e0ff */
[----:B---3--:R-:W-:Y:S01]  /*0b30*/  @!P0 LEA R34, R5, R3, 0x18 ;  /* 0x0000000305228211 */ /* 0x008fe200078ec0ff */
[----:B------:R-:W-:Y:S01]  /*0b40*/  IMAD.U32 R3, RZ, RZ, UR6 ;  /* 0x00000006ff037e24 */ /* 0x000fe2000f8e00ff */
[----:B------:R-:W-:Y:S01]  /*0b50*/  IADD3.X R5, R29, UR9, RZ, P4, !PT ;  /* 0x000000091d057c10 */ /* 0x000fe2000a7fe4ff */
[----:B------:R-:W-:Y:S01]  /*0b60*/  @!P5 IMAD.IADD R0, R0, 0x1, -R8 ;  /* 0x000000010000d824 */ /* 0x000fe200078e0a08 */
[----:B------:R-:W-:Y:S01]  /*0b70*/  LOP3.LUT R16, R9, 0xfffffe00, R16, 0xf8, !PT ;  /* 0xfffffe0009107812 */ /* 0x000fe200078ef810 */
[----:B------:R-:W-:Y:S01]  /*0b80*/  @!P5 VIADD R2, R2, 0x1 ;  /* 0x000000010202d836 */ /* 0x000fe20000000000 */
[----:B------:R-:W-:Y:S01]  /*0b90*/  ISETP.NE.AND P5, PT, R13, RZ, PT ;  /* 0x000000ff0d00720c */ /* 0x000fe20003fa5270 */
[----:B------:R-:W-:Y:S01]  /*0ba0*/  IMAD.WIDE.U32 R4, R3, UR4, R4 ;  /* 0x0000000403047c25 */ /* 0x000fe2000f8e0004 */
[----:B------:R-:W-:Y:S01]  /*0bb0*/  ISETP.GE.U32.AND P6, PT, R0, R8, PT ;  /* 0x000000080000720c */ /* 0x000fe20003fc6070 */
[----:B------:R-:W-:Y:S01]  /*0bc0*/  UMOV UR6, 0x400 ;  /* 0x0000040000067882 */ /* 0x000fe20000000000 */
[----:B------:R-:W-:Y:S01]  /*0bd0*/  LOP3.LUT R0, R13, UR4, RZ, 0x3c, !PT ;  /* 0x000000040d007c12 */ /* 0x000fe2000f8e3cff */
[----:B------:R-:W3:Y:S01]  /*0be0*/  S2UR UR4, SR_CgaCtaId ;  /* 0x00000000000479c3 */ /* 0x000ee20000008800 */
[----:B------:R-:W-:-:S02]  /*0bf0*/  VIADD R3, R5, UR7 ;  /* 0x0000000705037c36 */ /* 0x000fc40008000000 */
[----:B------:R-:W-:Y:S01]  /*0c00*/  ISETP.GE.AND P4, PT, R0, RZ, PT ;  /* 0x000000ff0000720c */ /* 0x000fe20003f86270 */
[----:B----4-:R-:W-:-:S06]  /*0c10*/  @!P3 IMAD R0, R53, R6, RZ ;  /* 0x000000063500b224 */ /* 0x010fcc00078e02ff */
[----:B------:R-:W-:Y:S01]  /*0c20*/  @P6 VIADD R2, R2, 0x1 ;  /* 0x0000000102026836 */ /* 0x000fe20000000000 */
[----:B------:R-:W-:Y:S01]  /*0c30*/  ISETP.GE.AND P6, PT, R38, UR15, PT ;  /* 0x0000000f26007c0c */ /* 0x000fe2000bfc6270 */
[C---:B------:R-:W-:Y:S02]  /*0c40*/  @!P3 IMAD R8, R52.reuse, R7, R0 ;  /* 0x000000073408b224 */ /* 0x040fe400078e0200 */
[----:B------:R-:W-:Y:S02]  /*0c50*/  IMAD.MOV.U32 R32, RZ, RZ, R2 ;  /* 0x000000ffff207224 */ /* 0x000fe400078e0002 */
[----:B------:R-:W-:Y:S02]  /*0c60*/  @!P3 IMAD.MOV.U32 R2, RZ, RZ, R4 ;  /* 0x000000ffff02b224 */ /* 0x000fe400078e0004 */
[----:B------:R-:W-:Y:S01]  /*0c70*/  @!P4 IMAD.MOV R32, RZ, RZ, -R32 ;  /* 0x000000ffff20c224 */ /* 0x000fe200078e0a20 */
[C---:B------:R-:W-:Y:S01]  /*0c80*/  @!P2 IADD3 R0, P4, R52.reuse, 0x10, RZ ;  /* 0x000000103400a810 */ /* 0x040fe20007f9e0ff */
[----:B------:R-:W-:Y:S01]  /*0c90*/  @!P3 IMAD.WIDE.U32 R6, R52, R6, R2 ;  /* 0x000000063406b225 */ /* 0x000fe200078e0002 */
[----:B------:R-:W-:-:S03]  /*0ca0*/  @!P5 LOP3.LUT R32, RZ, R13, RZ, 0x33, !PT ;  /* 0x0000000dff20d212 */ /* 0x000fc600078e33ff */
[----:B------:R-:W-:Y:S01]  /*0cb0*/  @!P3 IMAD.IADD R7, R7, 0x1, R8 ;  /* 0x000000010707b824 */ /* 0x000fe200078e0208 */
[----:B-1----:R-:W-:Y:S01]  /*0cc0*/  @!P3 LEA R14, P5, R6, R14, 0x1 ;  /* 0x0000000e060eb211 */ /* 0x002fe200078a08ff */
[----:B------:R-:W-:Y:S01]  /*0cd0*/  @!P2 IMAD.X R9, RZ, RZ, R53, P4 ;  /* 0x000000ffff09a224 */ /* 0x000fe200020e0635 */
[----:B------:R-:W-:Y:S01]  /*0ce0*/  @!P1 IADD3 R13, P4, R52, 0x20, RZ ;  /* 0x00000020340d9810 */ /* 0x000fe20007f9e0ff */
[----:B------:R-:W-:Y:S01]  /*0cf0*/  @!P2 IMAD.MOV.U32 R8, RZ, RZ, R4 ;  /* 0x000000ffff08a224 */ /* 0x000fe200078e0004 */
[----:B------:R-:W-:Y:S01]  /*0d00*/  @!P3 LEA.HI.X R15, R6, R15, R7, 0x1, P5 ;  /* 0x0000000f060fb211 */ /* 0x000fe200028f0c07 */
[----:B--2---:R-:W-:Y:S01]  /*0d10*/  @!P2 IMAD R9, R9, R18, RZ ;  /* 0x000000120909a224 */ /* 0x004fe200078e02ff */
[----:B------:R-:W-:Y:S01]  /*0d20*/  @!P1 IADD3.X R6, RZ, R53, RZ, P4, !PT ;  /* 0x00000035ff069210 */ /* 0x000fe200027fe4ff */
[----:B---3--:R-:W-:Y:S01]  /*0d30*/  ULEA UR4, UR4, UR6, 0x18 ;  /* 0x0000000604047291 */ /* 0x008fe2000f8ec03f */
[----:B------:R-:W-:Y:S01]  /*0d40*/  @!P1 IMAD.MOV.U32 R7, RZ, RZ, R3 ;  /* 0x000000ffff079224 */ /* 0x000fe200078e0003 */
[----:B------:R-:W-:Y:S01]  /*0d50*/  ISETP.GE.AND P4, PT, R45, UR5, PT ;  /* 0x000000052d007c0c */ /* 0x000fe2000bf86270 */
[----:B------:R-:W-:Y:S01]  /*0d60*/  @!P2 IMAD R19, R0, R19, R9 ;  /* 0x000000130013a224 */ /* 0x000fe200078e0209 */
[----:B------:R-:W-:Y:S01]  /*0d70*/  @UP0 UIADD3 UR6, UR23, UR8, URZ ;  /* 0x0000000817060290 */ /* 0x000fe2000fffe03f */
[----:B------:R-:W-:Y:S01]  /*0d80*/  @!P1 IMAD R6, R6, R20, RZ ;  /* 0x0000001406069224 */ /* 0x000fe200078e02ff */
[----:B------:R-:W-:Y:S01]  /*0d90*/  LEA R242, R16, UR4, 0x1 ;  /* 0x0000000410f27c11 */ /* 0x000fe2000f8e08ff */
[----:B------:R-:W-:Y:S01]  /*0da0*/  @!P2 IMAD.MOV.U32 R9, RZ, RZ, R3 ;  /* 0x000000ffff09a224 */ /* 0x000fe200078e0003 */
[----:B------:R-:W-:Y:S01]  /*0db0*/  @UP0 ULDC.64 UR8, c[0x0][0x250] ;  /* 0x0000940000080ab9 */ /* 0x000fe20000000a00 */
[----:B------:R-:W-:Y:S01]  /*0dc0*/  @!P1 IMAD R17, R13, R21, R6 ;  /* 0x000000150d119224 */ /* 0x000fe200078e0206 */
[----:B------:R-:W-:Y:S01]  /*0dd0*/  @UP0 UIMAD.WIDE.U32 UR26, UR6, UR8, URZ ;  /* 0x00000008061a02a5 */ /* 0x000fe2000f8e003f */
[----:B------:R-:W-:Y:S01]  /*0de0*/  @!P2 IMAD.WIDE.U32 R8, R0, R18, R8 ;  /* 0x000000120008a225 */ /* 0x000fe200078e0008 */
[----:B------:R-:W-:Y:S01]  /*0df0*/  @!PT LDS RZ, [RZ] ;  /* 0x00000000fffff984 */ /* 0x000fe20000000800 */
[----:B------:R-:W-:Y:S01]  /*0e00*/  @!PT LDS RZ, [RZ] ;  /* 0x00000000fffff984 */ /* 0x000fe20000000800 */
[----:B------:R-:W-:Y:S01]  /*0e10*/  @!PT LDS RZ, [RZ] ;  /* 0x00000000fffff984 */ /* 0x000fe20000000800 */
[----:B------:R1:W-:Y:S01]  /*0e20*/  @!P3 LDGSTS.E.BYPASS.LTC128B.128 [R242], desc[UR16][R14.64] ;  /* 0x000000000ef2bfae */ /* 0x0003e2000b901d50 */
[----:B------:R-:W-:-:S02]  /*0e30*/  @UP0 UIMAD UR6, UR6, UR9, URZ ;  /* 0x00000009060602a4 */ /* 0x000fc4000f8e023f */
[----:B------:R-:W-:Y:S01]  /*0e40*/  @!P1 IMAD.MOV.U32 R6, RZ, RZ, R4 ;  /* 0x000000ffff069224 */ /* 0x000fe200078e0004 */
[C---:B------:R-:W-:Y:S01]  /*0e50*/  @!P2 LEA R12, P5, R8.reuse, R24, 0x1 ;  /* 0x00000018080ca211 */ /* 0x040fe200078a08ff */
[----:B------:R-:W-:Y:S01]  /*0e60*/  @!P2 IMAD.IADD R0, R9, 0x1, R19 ;  /* 0x000000010900a824 */ /* 0x000fe200078e0213 */
[----:B------:R-:W2:Y:S01]  /*0e70*/  @!P6 S2R R24, SR_CgaCtaId ;  /* 0x000000000018e919 */ /* 0x000ea20000008800 */
[----:B------:R-:W-:Y:S01]  /*0e80*/  @!P1 IMAD.WIDE.U32 R6, R13, R20, R6 ;  /* 0x000000140d069225 */ /* 0x000fe200078e0006 */
[----:B------:R-:W3:Y:S01]  /*0e90*/  @!P4 LDC.64 R18, c[0x0][0x240] ;  /* 0x00009000ff12cb82 */ /* 0x000ee20000000a00 */
[----:B------:R-:W-:Y:S01]  /*0ea0*/  @UP0 UIADD3 UR24, UR27, UR6, URZ ;  /* 0x000000061b180290 */ /* 0x000fe2000fffe03f */
[----:B------:R-:W-:Y:S01]  /*0eb0*/  @!P2 LEA.HI.X R13, R8, R25, R0, 0x1, P5 ;  /* 0x00000019080da211 */ /* 0x000fe200028f0c00 */
[----:B------:R-:W-:Y:S01]  /*0ec0*/  @!P1 IMAD.IADD R7, R7, 0x1, R17 ;  /* 0x0000000107079824 */ /* 0x000fe200078e0211 */
[----:B------:R-:W-:Y:S02]  /*0ed0*/  @!P1 LEA R8, P5, R6, R26, 0x1 ;  /* 0x0000001a06089211 */ /* 0x000fe400078a08ff */
[----:B------:R-:W-:-:S02]  /*0ee0*/  @!P0 IADD3 R0, P3, R52, 0x30, RZ ;  /* 0x0000003034008810 */ /* 0x000fc40007f7e0ff */
[----:B------:R-:W4:Y:S01]  /*0ef0*/  @!P0 LDC.64 R20, c[0x0][0x210] ;  /* 0x00008400ff148b82 */ /* 0x000f220000000a00 */
[----:B------:R-:W-:Y:S01]  /*0f00*/  @!P1 LEA.HI.X R9, R6, R27, R7, 0x1, P5 ;  /* 0x0000001b06099211 */ /* 0x000fe200028f0c07 */
[----:B------:R-:W-:Y:S01]  /*0f10*/  @!P2 IMAD R7, R16, 0x2, R31 ;  /* 0x000000021007a824 */ /* 0x000fe200078e021f */
[----:B------:R-:W-:Y:S01]  /*0f20*/  ISETP.GE.AND P5, PT, R10, UR15, PT ;  /* 0x0000000f0a007c0c */ /* 0x000fe2000bfa6270 */
[----:B------:R-:W-:-:S03]  /*0f30*/  @!P1 IMAD R6, R16, 0x2, R30 ;  /* 0x0000000210069824 */ /* 0x000fc600078e021e */
[----:B------:R5:W-:Y:S01]  /*0f40*/  @!P2 LDGSTS.E.BYPASS.LTC128B.128 [R7+0x800], desc[UR16][R12.64] ;  /* 0x008000000c07afae */ /* 0x000be2000b901d50 */
[----:B------:R-:W-:Y:S02]  /*0f50*/  ISETP.GE.AND P2, PT, R43, UR5, PT ;  /* 0x000000052b007c0c */ /* 0x000fe4000bf46270 */
[----:B------:R-:W-:Y:S01]  /*0f60*/  P2R R33, PR, RZ, 0x20 ;  /* 0x00000020ff217803 */ /* 0x000fe20000000000 */
[----:B-1----:R-:W-:Y:S01]  /*0f70*/  @!P0 IMAD.X R14, RZ, RZ, R53, P3 ;  /* 0x000000ffff0e8224 */ /* 0x002fe200018e0635 */
[----:B------:R1:W-:Y:S01]  /*0f80*/  @!P1 LDGSTS.E.BYPASS.LTC128B.128 [R6+0x1000], desc[UR16][R8.64] ;  /* 0x0100000008069fae */ /* 0x0003e2000b901d50 */
[----:B------:R-:W-:Y:S02]  /*0f90*/  ISETP.GE.AND P3, PT, R40, UR5, PT ;  /* 0x0000000528007c0c */ /* 0x000fe4000bf66270 */
[----:B------:R-:W-:-:S06]  /*0fa0*/  @!P0 IMAD R14, R14, R22, RZ ;  /* 0x000000160e0e8224 */ /* 0x000fcc00078e02ff */
[----:B------:R-:W2:Y:S01]  /*0fb0*/  @!P2 S2R R15, SR_CgaCtaId ;  /* 0x00000000000fa919 */ /* 0x000ea20000008800 */
[----:B------:R-:W2:Y:S04]  /*0fc0*/  @!P2 LDC.64 R26, c[0x0][0x240] ;  /* 0x00009000ff1aab82 */ /* 0x000ea80000000a00 */
[----:B------:R-:W2:Y:S04]  /*0fd0*/  @!P3 S2R R17, SR_CgaCtaId ;  /* 0x000000000011b919 */ /* 0x000ea80000008800 */
[----:B------:R-:W2:Y:S01]  /*0fe0*/  @!P3 LDC.64 R30, c[0x0][0x210] ;  /* 0x00008400ff1ebb82 */ /* 0x000ea20000000a00 */
[----:B-----5:R-:W-:-:S02]  /*0ff0*/  @!P0 MOV R7, R3 ;  /* 0x0000000300078202 */ /* 0x020fc40000000f00 */
[----:B------:R-:W-:Y:S01]  /*1000*/  @!P4 IADD3 R12, P1, R52, 0x40, RZ ;  /* 0x00000040340cc810 */ /* 0x000fe20007f3e0ff */
[----:B-1----:R-:W-:Y:S02]  /*1010*/  @!P0 IMAD.MOV.U32 R6, RZ, RZ, R4 ;  /* 0x000000ffff068224 */ /* 0x002fe400078e0004 */
[C---:B------:R-:W-:Y:S02]  /*1020*/  @!P0 IMAD R8, R0.reuse, R23, R14 ;  /* 0x0000001700088224 */ /* 0x040fe400078e020e */
[----:B------:R-:W-:Y:S02]  /*1030*/  @!P0 IMAD.WIDE.U32 R6, R0, R22, R6 ;  /* 0x0000001600068225 */ /* 0x000fe400078e0006 */
[----:B------:R-:W1:Y:S02]  /*1040*/  @!P4 LDC.64 R22, c[0x0][0x210] ;  /* 0x00008400ff16cb82 */ /* 0x000e640000000a00 */
[----:B------:R-:W-:Y:S02]  /*1050*/  @!P4 IMAD.X R0, RZ, RZ, R53, P1 ;  /* 0x000000ffff00c224 */ /* 0x000fe400008e0635 */
[----:B------:R-:W-:Y:S01]  /*1060*/  @!P0 IMAD.IADD R7, R7, 0x1, R8 ;  /* 0x0000000107078824 */ /* 0x000fe200078e0208 */
[----:B----4-:R-:W-:Y:S01]  /*1070*/  @!P0 LEA R8, P1, R6, R20, 0x1 ;  /* 0x0000001406088211 */ /* 0x010fe200078208ff */
[----:B---3--:R-:W-:Y:S01]  /*1080*/  @!P4 IMAD R0, R0, R18, RZ ;  /* 0x000000120000c224 */ /* 0x008fe200078e02ff */
[----:B------:R-:W3:Y:S02]  /*1090*/  @!P4 S2R R20, SR_CgaCtaId ;  /* 0x000000000014c919 */ /* 0x000ee40000008800 */
[----:B------:R-:W-:Y:S01]  /*10a0*/  @!P0 LEA.HI.X R9, R6, R21, R7, 0x1, P1 ;  /* 0x0000001506098211 */ /* 0x000fe200008f0c07 */
[----:B------:R-:W-:Y:S01]  /*10b0*/  @!P4 IMAD.MOV.U32 R6, RZ, RZ, R4 ;  /* 0x000000ffff06c224 */ /* 0x000fe200078e0004 */
[----:B------:R-:W4:Y:S01]  /*10c0*/  @!P5 S2R R21, SR_CgaCtaId ;  /* 0x000000000015d919 */ /* 0x000f220000008800 */
[----:B------:R-:W-:Y:S01]  /*10d0*/  @!P4 IMAD.MOV.U32 R7, RZ, RZ, R3 ;  /* 0x000000ffff07c224 */ /* 0x000fe200078e0003 */
[----:B------:R-:W-:Y:S01]  /*10e0*/  ISETP.GE.AND P1, PT, R41, UR5, PT ;  /* 0x0000000529007c0c */ /* 0x000fe2000bf26270 */
[----:B------:R-:W-:-:S02]  /*10f0*/  @!P4 IMAD R13, R12, R19, R0 ;  /* 0x000000130c0dc224 */ /* 0x000fc400078e0200 */
[----:B------:R-:W-:Y:S02]  /*1100*/  @!P0 IMAD R0, R16, 0x2, R34 ;  /* 0x0000000210008824 */ /* 0x000fe400078e0222 */
[----:B------:R-:W-:Y:S02]  /*1110*/  @!P4 IMAD.WIDE.U32 R6, R12, R18, R6 ;  /* 0x000000120c06c225 */ /* 0x000fe400078e0006 */
[----:B------:R-:W2:Y:S01]  /*1120*/  @!P3 LDC.64 R18, c[0x0][0x240] ;  /* 0x00009000ff12bb82 */ /* 0x000ea20000000a00 */
[----:B------:R5:W-:Y:S01]  /*1130*/  @!P0 LDGSTS.E.BYPASS.LTC128B.128 [R0+0x1800], desc[UR16][R8.64] ;  /* 0x0180000008008fae */ /* 0x000be2000b901d50 */
[----:B-1----:R-:W-:-:S04]  /*1140*/  @!P4 LEA R12, P0, R6, R22, 0x1 ;  /* 0x00000016060cc211 */ /* 0x002fc800078008ff */
[----:B------:R-:W1:Y:S01]  /*1150*/  @!P1 S2R R25, SR_CgaCtaId ;  /* 0x0000000000199919 */ /* 0x000e620000008800 */
[----:B-----5:R-:W-:Y:S01]  /*1160*/  @!P4 IMAD.IADD R0, R7, 0x1, R13 ;  /* 0x000000010700c824 */ /* 0x020fe200078e020d */
[----:B------:R-:W-:-:S04]  /*1170*/  @!P4 MOV R7, 0x400 ;  /* 0x000004000007c802 */ /* 0x000fc80000000f00 */
[----:B------:R-:W-:Y:S02]  /*1180*/  @!P4 LEA.HI.X R13, R6, R23, R0, 0x1, P0 ;  /* 0x00000017060dc211 */ /* 0x000fe400000f0c00 */
[----:B------:R-:W-:Y:S02]  /*1190*/  @!P5 MOV R0, 0x400 ;  /* 0x000004000000d802 */ /* 0x000fe40000000f00 */
[----:B------:R-:W-:Y:S02]  /*11a0*/  @!P3 IADD3 R14, P0, R52, 0x50, RZ ;  /* 0x00000050340eb810 */ /* 0x000fe40007f1e0ff */
[----:B----4-:R-:W-:Y:S02]  /*11b0*/  @!P5 LEA R42, R21, R0, 0x18 ;  /* 0x00000000152ad211 */ /* 0x010fe400078ec0ff */
[----:B------:R-:W-:Y:S01]  /*11c0*/  @!P3 MOV R6, 0x400 ;  /* 0x000004000006b802 */ /* 0x000fe20000000f00 */
[----:B------:R-:W-:Y:S01]  /*11d0*/  @!P3 IMAD.X R21, RZ, RZ, R53, P0 ;  /* 0x000000ffff15b224 */ /* 0x000fe200000e0635 */
[----:B------:R-:W-:-:S02]  /*11e0*/  PLOP3.LUT P0, PT, PT, PT, UP0, 0x80, 0x0 ;  /* 0x000000000000781c */ /* 0x000fc40003f0f008 */
[----:B------:R-:W-:Y:S02]  /*11f0*/  @!P2 MOV R0, 0x400 ;  /* 0x000004000000a802 */ /* 0x000fe40000000f00 */
[----:B---3--:R-:W-:Y:S02]  /*1200*/  @!P4 LEA R20, R20, R7, 0x18 ;  /* 0x000000071414c211 */ /* 0x008fe400078ec0ff */
[----:B--2---:R-:W-:Y:S02]  /*1210*/  @!P3 LEA R34, R17, R6, 0x18 ;  /* 0x000000061122b211 */ /* 0x004fe400078ec0ff */
[----:B------:R-:W-:-:S05]  /*1220*/  @!P2 LEA R35, R15, R0, 0x18 ;  /* 0x000000000f23a211 */ /* 0x000fca00078ec0ff */
[----:B------:R-:W-:Y:S05]  /*1230*/  @P0 BRA `(.L_x_49) ;  /* 0x0000000000300947 */ /* 0x000fea0003800000 */
[----:B------:R-:W-:Y:S01]  /*1240*/  USHF.R.S32.HI UR27, URZ, 0x1f, UR23 ;  /* 0x0000001f3f1b7899 */ /* 0x000fe20008011417 */
[----:B------:R-:W-:Y:S01]  /*1250*/  ULDC.64 UR10, c[0x0][0x248] ;  /* 0x00009200000a7ab9 */ /* 0x000fe20000000a00 */
[----:B------:R-:W-:Y:S02]  /*1260*/  USHF.R.S32.HI UR25, URZ, 0x1f, UR22 ;  /* 0x0000001f3f197899 */ /* 0x000fe40008011416 */
[----:B------:R-:W-:Y:S02]  /*1270*/  UIMAD UR27, UR27, UR10, URZ ;  /* 0x0000000a1b1b72a4 */ /* 0x000fe4000f8e023f */
[----:B------:R-:W-:Y:S02]  /*1280*/  UIMAD.WIDE.U32 UR28, UR23, UR10, URZ ;  /* 0x0000000a171c72a5 */ /* 0x000fe4000f8e003f */
[----:B------:R-:W-:Y:S01]  /*1290*/  UIMAD UR27, UR23, UR11, UR27 ;  /* 0x0000000b171b72a4 */ /* 0x000fe2000f8e021b */
[----:B------:R-:W-:-:S03]  /*12a0*/  ULDC.64 UR6, c[0x0][0x230] ;  /* 0x00008c0000067ab9 */ /* 0x000fc60000000a00 */
[----:B------:R-:W-:Y:S02]  /*12b0*/  UIADD3 UR29, UR29, UR27, URZ ;  /* 0x0000001b1d1d7290 */ /* 0x000fe4000fffe03f */
[----:B------:R-:W-:Y:S02]  /*12c0*/  UIMAD UR25, UR25, UR6, URZ ;  /* 0x00000006191972a4 */ /* 0x000fe4000f8e023f */
[----:B------:R-:W-:Y:S02]  /*12d0*/  UIMAD.WIDE.U32 UR28, UR22, UR6, UR28 ;  /* 0x00000006161c72a5 */ /* 0x000fe4000f8e001c */
[----:B------:R-:W-:-:S04]  /*12e0*/  UIMAD UR7, UR22, UR7, UR25 ;  /* 0x00000007160772a4 */ /* 0x000fc8000f8e0219 */
[----:B------:R-:W-:Y:S02]  /*12f0*/  UIADD3 UR25, UR29, UR7, URZ ;  /* 0x000000071d197290 */ /* 0x000fe4000fffe03f */
.L_x_49:
[----:B------:R-:W-:Y:S01]  /*1300*/  @!P2 IADD3 R17, P5, R52, 0x60, RZ ;  /* 0x000000603411a810 */ /* 0x000fe20007fbe0ff */
[----:B------:R-:W-:-:S12]  /*1310*/  @P0 BRA `(.L_x_50) ;  /* 0x0000000000300947 */ /* 0x000fd80003800000 */
[----:B------:R-:W-:Y:S01]  /*1320*/  USHF.R.S32.HI UR24, URZ, 0x1f, UR23 ;  /* 0x0000001f3f187899 */ /* 0x000fe20008011417 */
[----:B------:R-:W-:Y:S01]  /*1330*/  ULDC.64 UR8, c[0x0][0x250] ;  /* 0x0000940000087ab9 */ /* 0x000fe20000000a00 */
[----:B------:R-:W-:Y:S02]  /*1340*/  ULDC.64 UR6, c[0x0][0x238] ;  /* 0x00008e0000067ab9 */ /* 0x000fe40000000a00 */
[----:B------:R-:W-:Y:S02]  /*1350*/  UIMAD UR24, UR24, UR8, URZ ;  /* 0x00000008181872a4 */ /* 0x000fe4000f8e023f */
[----:B------:R-:W-:Y:S02]  /*1360*/  UIMAD.WIDE.U32 UR26, UR23, UR8, URZ ;  /* 0x00000008171a72a5 */ /* 0x000fe4000f8e003f */
[----:B------:R-:W-:Y:S02]  /*1370*/  UIMAD UR24, UR23, UR9, UR24 ;  /* 0x00000009171872a4 */ /* 0x000fe4000f8e0218 */
[----:B------:R-:W-:-:S02]  /*1380*/  USHF.R.S32.HI UR23, URZ, 0x1f, UR22 ;  /* 0x0000001f3f177899 */ /* 0x000fc40008011416 */
[----:B------:R-:W-:Y:S02]  /*1390*/  UIADD3 UR27, UR27, UR24, URZ ;  /* 0x000000181b1b7290 */ /* 0x000fe4000fffe03f */
[----:B------:R-:W-:Y:S02]  /*13a0*/  UIMAD UR23, UR23, UR6, URZ ;  /* 0x00000006171772a4 */ /* 0x000fe4000f8e023f */
[----:B------:R-:W-:Y:S02]  /*13b0*/  UIMAD.WIDE.U32 UR26, UR22, UR6, UR26 ;  /* 0x00000006161a72a5 */ /* 0x000fe4000f8e001a */
[----:B------:R-:W-:-:S04]  /*13c0*/  UIMAD UR7, UR22, UR7, UR23 ;  /* 0x00000007160772a4 */ /* 0x000fc8000f8e0217 */
[----:B------:R-:W-:-:S12]  /*13d0*/  UIADD3 UR24, UR27, UR7, URZ ;  /* 0x000000071b187290 */ /* 0x000fd8000fffe03f */
.L_x_50:
[----:B------:R-:W-:Y:S01]  /*13e0*/  IMAD R0, R11, UR10, RZ ;  /* 0x0000000a0b007c24 */ /* 0x000fe2000f8e02ff */
[----:B------:R-:W-:Y:S01]  /*13f0*/  @!P1 MOV R9, 0x400 ;  /* 0x0000040000099802 */ /* 0x000fe20000000f00 */
[----:B------:R-:W-:Y:S01]  /*1400*/  IMAD.WIDE.U32 R6, R10, UR10, R28 ;  /* 0x0000000a0a067c25 */ /* 0x000fe2000f8e001c */
[----:B------:R-:W-:Y:S01]  /*1410*/  @!P6 MOV R5, 0x400 ;  /* 0x000004000005e802 */ /* 0x000fe20000000f00 */
[----:B------:R-:W-:Y:S01]  /*1420*/  ULDC.64 UR6, c[0x0][0x260] ;  /* 0x0000980000067ab9 */ /* 0x000fe20000000a00 */
[----:B------:R-:W-:Y:S01]  /*1430*/  SHF.R.S32.HI R39, RZ, 0x1f, R32 ;  /* 0x0000001fff277819 */ /* 0x000fe20000011420 */
[----:B------:R-:W-:Y:S01]  /*1440*/  @!P3 IMAD R2, R21, R18, RZ ;  /* 0x000000121502b224 */ /* 0x000fe200078e02ff */
[----:B------:R-:W-:Y:S01]  /*1450*/  IADD3 R8, P0, R6, UR28, RZ ;  /* 0x0000001c06087c10 */ /* 0x000fe2000ff1e0ff */
[----:B------:R-:W-:Y:S01]  /*1460*/  IMAD R0, R10, UR11, R0 ;  /* 0x0000000b0a007c24 */ /* 0x000fe2000f8e0200 */
[----:B------:R-:W-:Y:S01]  /*1470*/  @!P6 LEA R36, R24, R5, 0x18 ;  /* 0x000000051824e211 */ /* 0x000fe200078ec0ff */
[----:B------:R-:W-:Y:S01]  /*1480*/  @!P3 IMAD R15, R14, R19, R2 ;  /* 0x000000130e0fb224 */ /* 0x000fe200078e0202 */
[----:B------:R-:W-:Y:S01]  /*1490*/  USHF.L.U64.HI UR27, UR10, 0x7, UR11 ;  /* 0x000000070a1b7899 */ /* 0x000fe2000801020b */
[----:B------:R-:W-:Y:S01]  /*14a0*/  @!P2 IMAD.X R22, RZ, RZ, R53, P5 ;  /* 0x000000ffff16a224 */ /* 0x000fe200028e0635 */
[----:B------:R-:W-:Y:S01]  /*14b0*/  ISETP.NE.AND P5, PT, R33, RZ, PT ;  /* 0x000000ff2100720c */ /* 0x000fe20003fa5270 */
[----:B------:R-:W-:Y:S01]  /*14c0*/  @!P3 IMAD.MOV.U32 R2, RZ, RZ, R4 ;  /* 0x000000ffff02b224 */ /* 0x000fe200078e0004 */
[----:B-1----:R-:W-:Y:S01]  /*14d0*/  @!P1 LEA R33, R25, R9, 0x18 ;  /* 0x0000000919219211 */ /* 0x002fe200078ec0ff */
[----:B------:R-:W-:Y:S01]  /*14e0*/  @!P2 IMAD R5, R22, R26, RZ ;  /* 0x0000001a1605a224 */ /* 0x000fe200078e02ff */
[----:B------:R-:W-:Y:S01]  /*14f0*/  IADD3.X R9, R7, UR25, R0, P0, !PT ;  /* 0x0000001907097c10 */ /* 0x000fe200087fe400 */
[----:B------:R-:W-:Y:S01]  /*1500*/  @!P3 IMAD.WIDE.U32 R6, R14, R18, R2 ;  /* 0x000000120e06b225 */ /* 0x000fe200078e0002 */
[----:B------:R-:W1:Y:S01]  /*1510*/  @!P1 LDC.64 R24, c[0x0][0x240] ;  /* 0x00009000ff189b82 */ /* 0x000e620000000a00 */
[----:B------:R-:W-:Y:S01]  /*1520*/  USHF.L.U32 UR28, UR10, 0x7, URZ ;  /* 0x000000070a1c7899 */ /* 0x000fe2000800063f */
[----:B------:R-:W-:Y:S01]  /*1530*/  LEA.HI R137, R46, R138, RZ, 0x5 ;  /* 0x0000008a2e897211 */ /* 0x000fe200078f28ff */
[----:B------:R-:W-:Y:S01]  /*1540*/  @!P4 IMAD R0, R16, 0x2, R20 ;  /* 0x000000021000c824 */ /* 0x000fe200078e0214 */
[----:B------:R-:W-:Y:S01]  /*1550*/  USHF.R.S32.HI UR25, URZ, 0x1f, UR13 ;  /* 0x0000001f3f197899 */ /* 0x000fe2000801140d */
[----:B------:R-:W-:Y:S01]  /*1560*/  @!P2 IMAD.MOV.U32 R2, RZ, RZ, R4 ;  /* 0x000000ffff02a224 */ /* 0x000fe200078e0004 */
[----:B------:R-:W-:Y:S01]  /*1570*/  UIMAD.WIDE.U32 UR22, UR10, 0x20, URZ ;  /* 0x000000200a1678a5 */ /* 0x000fe2000f8e003f */
[----:B------:R-:W-:Y:S01]  /*1580*/  @!P1 IMAD.MOV.U32 R21, RZ, RZ, R3 ;  /* 0x000000ffff159224 */ /* 0x000fe200078e0003 */
[----:B------:R-:W2:Y:S01]  /*1590*/  @!P2 LDC.64 R18, c[0x0][0x210] ;  /* 0x00008400ff12ab82 */ /* 0x000ea20000000a00 */
[----:B------:R-:W-:Y:S01]  /*15a0*/  @!PT LDS RZ, [RZ] ;  /* 0x00000000fffff984 */ /* 0x000fe20000000800 */
[----:B------:R-:W-:Y:S01]  /*15b0*/  @!PT LDS RZ, [RZ] ;  /* 0x00000000fffff984 */ /* 0x000fe20000000800 */
[----:B------:R-:W-:Y:S01]  /*15c0*/  @!PT LDS RZ, [RZ] ;  /* 0x00000000fffff984 */ /* 0x000fe20000000800 */
[----:B------:R3:W-:Y:S01]  /*15d0*/  @!P4 LDGSTS.E.BYPASS.LTC128B.128 [R0+0x2000], desc[UR16][R12.64] ;  /* 0x020000000c00cfae */ /* 0x0007e2000b901d50 */
[C---:B------:R-:W-:Y:S01]  /*15e0*/  @!P2 IMAD R5, R17.reuse, R27, R5 ;  /* 0x0000001b1105a224 */ /* 0x040fe200078e0205 */
[----:B------:R-:W-:Y:S01]  /*15f0*/  SHF.R.S32.HI R136, RZ, 0x5, R137 ;  /* 0x00000005ff887819 */ /* 0x000fe20000011489 */
[----:B------:R-:W-:-:S04]  /*1600*/  @!P2 IMAD.WIDE.U32 R2, R17, R26, R2 ;  /* 0x0000001a1102a225 */ /* 0x000fc800078e0002 */
[----:B------:R-:W4:Y:S01]  /*1610*/  @!P1 LDC.64 R26, c[0x0][0x210] ;  /* 0x00008400ff1a9b82 */ /* 0x000f220000000a00 */
[----:B------:R-:W-:Y:S02]  /*1620*/  @!P1 IMAD.MOV.U32 R20, RZ, RZ, R4 ;  /* 0x000000ffff149224 */ /* 0x000fe400078e0004 */
[----:B------:R-:W-:-:S04]  /*1630*/  IMAD.WIDE.U32 R50, R32, UR6, R8 ;  /* 0x0000000620327c25 */ /* 0x000fc8000f8e0008 */
[----:B------:R-:W-:Y:S01]  /*1640*/  @!P2 IMAD.IADD R5, R3, 0x1, R5 ;  /* 0x000000010305a824 */ /* 0x000fe200078e0205 */
[----:B------:R-:W-:Y:S01]  /*1650*/  STL.64 [R1+0x90], R50 ;  /* 0x0000903201007387 */ /* 0x000fe20000100a00 */
[----:B------:R-:W-:Y:S01]  /*1660*/  IMAD.U32 R3, RZ, RZ, UR13 ;  /* 0x0000000dff037e24 */ /* 0x000fe2000f8e00ff */
[----:B------:R-:W5:Y:S01]  /*1670*/  @!P6 LDC.64 R22, c[0x0][0x218] ;  /* 0x00008600ff16eb82 */ /* 0x000f620000000a00 */
[----:B------:R-:W-:Y:S02]  /*1680*/  IMAD.MOV.U32 R14, RZ, RZ, R50 ;  /* 0x000000ffff0e7224 */ /* 0x000fe400078e0032 */
[----:B------:R-:W-:Y:S02]  /*1690*/  @!P3 IMAD R17, R16, 0x2, R34 ;  /* 0x000000021011b824 */ /* 0x000fe400078e0222 */
[----:B---3--:R-:W-:Y:S01]  /*16a0*/  @!P3 IMAD.IADD R0, R7, 0x1, R15 ;  /* 0x000000010700b824 */ /* 0x008fe200078e020f */
[----:B------:R-:W-:-:S04]  /*16b0*/  @!P3 LEA R12, P0, R6, R30, 0x1 ;  /* 0x0000001e060cb211 */ /* 0x000fc800078008ff */
[----:B------:R-:W-:Y:S01]  /*16c0*/  @!P3 LEA.HI.X R13, R6, R31, R0, 0x1, P0 ;  /* 0x0000001f060db211 */ /* 0x000fe200000f0c00 */
[----:B------:R-:W-:Y:S01]  /*16d0*/  IMAD R0, R39, UR6, RZ ;  /* 0x0000000627007c24 */ /* 0x000fe2000f8e02ff */
[----:B------:R-:W-:Y:S01]  /*16e0*/  @!P1 IADD3 R7, P0, R52, 0x70, RZ ;  /* 0x0000007034079810 */ /* 0x000fe20007f1e0ff */
[----:B------:R-:W3:Y:S01]  /*16f0*/  @!P5 LDC.64 R30, c[0x0][0x218] ;  /* 0x00008600ff1edb82 */ /* 0x000ee20000000a00 */
[----:B------:R-:W-:Y:S01]  /*1700*/  UIMAD UR6, UR27, UR13, URZ ;  /* 0x0000000d1b0672a4 */ /* 0x000fe2000f8e023f */
[----:B------:R-:W-:Y:S01]  /*1710*/  IMAD R4, R32, UR7, R0 ;  /* 0x0000000720047c24 */ /* 0x000fe2000f8e0200 */
[----:B------:R4:W-:Y:S01]  /*1720*/  @!P3 LDGSTS.E.BYPASS.LTC128B.128 [R17+0x2800], desc[UR16][R12.64] ;  /* 0x028000000c11bfae */ /* 0x0009e2000b901d50 */
[----:B------:R-:W-:Y:S01]  /*1730*/  @!P1 IMAD.X R0, RZ, RZ, R53, P0 ;  /* 0x000000ffff009224 */ /* 0x000fe200000e0635 */
[----:B--2---:R-:W-:Y:S01]  /*1740*/  @!P2 LEA R8, P0, R2, R18, 0x1 ;  /* 0x000000120208a211 */ /* 0x004fe200078008ff */
[----:B------:R-:W-:Y:S01]  /*1750*/  IMAD.IADD R15, R51, 0x1, R4 ;  /* 0x00000001330f7824 */ /* 0x000fe200078e0204 */
[----:B------:R-:W-:Y:S01]  /*1760*/  UIMAD UR6, UR25, UR28, UR6 ;  /* 0x0000001c190672a4 */ /* 0x000fe2000f8e0206 */
[----:B-1----:R-:W-:Y:S01]  /*1770*/  @!P1 IMAD R0, R0, R24, RZ ;  /* 0x0000001800009224 */ /* 0x002fe200078e02ff */
[----:B------:R-:W-:Y:S01]  /*1780*/  @!P2 LEA.HI.X R9, R2, R19, R5, 0x1, P0 ;  /* 0x000000130209a211 */ /* 0x000fe200000f0c05 */
[----:B------:R-:W-:Y:S01]  /*1790*/  IMAD.WIDE.U32 R2, R3, UR28, R14 ;  /* 0x0000001c03027c25 */ /* 0x000fe2000f8e000e */
[----:B------:R-:W-:Y:S01]  /*17a0*/  ISETP.GE.AND P0, PT, R37, UR15, PT ;  /* 0x0000000f25007c0c */ /* 0x000fe2000bf06270 */
[----:B------:R1:W-:Y:S02]  /*17b0*/  STL.64 [R1+0x88], R14 ;  /* 0x0000880e01007387 */ /* 0x0003e40000100a00 */
[----:B------:R-:W-:-:S02]  /*17c0*/  @!P1 IMAD R18, R7, R25, R0 ;  /* 0x0000001907129224 */ /* 0x000fc400078e0200 */
[----:B------:R-:W-:Y:S02]  /*17d0*/  IMAD.U32 R0, RZ, RZ, UR10 ;  /* 0x0000000aff007e24 */ /* 0x000fe4000f8e00ff */
[----:B------:R-:W-:Y:S02]  /*17e0*/  IMAD.U32 R6, RZ, RZ, UR11 ;  /* 0x0000000bff067e24 */ /* 0x000fe4000f8e00ff */
[----:B------:R-:W-:Y:S01]  /*17f0*/  VIADD R3, R3, UR6 ;  /* 0x0000000603037c36 */ /* 0x000fe20008000000 */
[----:B------:R-:W-:Y:S01]  /*1800*/  USHF.L.U32 UR6, UR11, 0x5, URZ ;  /* 0x000000050b067899 */ /* 0x000fe2000800063f */
[----:B------:R-:W-:-:S04]  /*1810*/  @!P1 IMAD.WIDE.U32 R4, R7, R24, R20 ;  /* 0x0000001807049225 */ /* 0x000fc800078e0014 */
[----:B------:R-:W-:Y:S01]  /*1820*/  @!P1 IMAD.IADD R5, R5, 0x1, R18 ;  /* 0x0000000105059824 */ /* 0x000fe200078e0212 */
[----:B----4-:R-:W2:Y:S01]  /*1830*/  @!P0 S2R R17, SR_CgaCtaId ;  /* 0x0000000000118919 */ /* 0x010ea20000008800 */
[----:B-1----:R-:W-:Y:S01]  /*1840*/  IMAD.U32 R15, RZ, RZ, UR10 ;  /* 0x0000000aff0f7e24 */ /* 0x002fe2000f8e00ff */
[----:B------:R-:W-:Y:S01]  /*1850*/  @!P6 LEA R14, P4, R0, R2, 0x4 ;  /* 0x00000002000ee211 */ /* 0x000fe200078820ff */
[----:B------:R-:W-:-:S03]  /*1860*/  @!P2 IMAD R0, R16, 0x2, R35 ;  /* 0x000000021000a824 */ /* 0x000fc600078e0223 */
[----:B------:R-:W-:Y:S02]  /*1870*/  @!P6 LEA.HI.X R15, R15, R3, R6, 0x4, P4 ;  /* 0x000000030f0fe211 */ /* 0x000fe400020f2406 */
[----:B------:R-:W-:Y:S01]  /*1880*/  @!P1 LEA R6, P3, R4, R26, 0x1 ;  /* 0x0000001a04069211 */ /* 0x000fe200078608ff */
[----:B------:R3:W-:Y:S01]  /*1890*/  @!P2 LDGSTS.E.BYPASS.LTC128B.128 [R0+0x3000], desc[UR16][R8.64] ;  /* 0x030000000800afae */ /* 0x0007e2000b901d50 */
[----:B------:R-:W-:Y:S02]  /*18a0*/  ISETP.GE.AND P4, PT, R40, UR15, PT ;  /* 0x0000000f28007c0c */ /* 0x000fe4000bf86270 */
[----:B------:R-:W-:Y:S01]  /*18b0*/  @!P1 LEA.HI.X R7, R4, R27, R5, 0x1, P3 ;  /* 0x0000001b04079211 */ /* 0x000fe200018f0c05 */
[----:B------:R-:W-:Y:S01]  /*18c0*/  @!P5 IMAD R5, R16, 0x2, R42 ;  /* 0x000000021005d824 */ /* 0x000fe200078e022a */
[----:B------:R-:W-:-:S09]  /*18d0*/  ISETP.GE.AND P3, PT, R43, UR15, PT ;  /* 0x0000000f2b007c0c */ /* 0x000fd2000bf66270 */
[----:B------:R-:W1:Y:S04]  /*18e0*/  @!P4 S2R R20, SR_CgaCtaId ;  /* 0x000000000014c919 */ /* 0x000e680000008800 */
[----:B------:R-:W4:Y:S01]  /*18f0*/  @!P3 S2R R21, SR_CgaCtaId ;  /* 0x000000000015b919 */ /* 0x000f220000008800 */
[----:B---3--:R-:W-:Y:S01]  /*1900*/  @!P5 LEA R8, P2, R2, R30, 0x1 ;  /* 0x0000001e0208d211 */ /* 0x008fe200078408ff */
[----:B------:R-:W-:-:S03]  /*1910*/  @!P1 IMAD R0, R16, 0x2, R33 ;  /* 0x0000000210009824 */ /* 0x000fc600078e0221 */
[----:B------:R-:W-:Y:S02]  /*1920*/  @!P5 LEA.HI.X R9, R2, R31, R3, 0x1, P2 ;  /* 0x0000001f0209d211 */ /* 0x000fe400010f0c03 */
[----:B------:R3:W-:Y:S01]  /*1930*/  @!P1 LDGSTS.E.BYPASS.LTC128B.128 [R0+0x3800], desc[UR16][R6.64] ;  /* 0x0380000006009fae */ /* 0x0007e2000b901d50 */
[----:B------:R-:W-:Y:S02]  /*1940*/  ISETP.GE.AND P1, PT, R44, UR15, PT ;  /* 0x0000000f2c007c0c */ /* 0x000fe4000bf26270 */
[----:B-----5:R-:W-:Y:S01]  /*1950*/  @!P6 LEA R4, P2, R14, R22, 0x1 ;  /* 0x000000160e04e211 */ /* 0x020fe200078408ff */
[----:B------:R5:W-:Y:S01]  /*1960*/  @!P5 LDGSTS.E.BYPASS.LTC128B.128 [R5+0x4000], desc[UR16][R8.64] ;  /* 0x040000000805dfae */ /* 0x000be2000b901d50 */
[----:B------:R-:W-:-:S09]  /*1970*/  ISETP.GE.AND P5, PT, R45, UR15, PT ;  /* 0x0000000f2d007c0c */ /* 0x000fd2000bfa6270 */
[----:B------:R-:W1:Y:S01]  /*1980*/  @!P1 LDC.64 R12, c[0x0][0x218] ;  /* 0x00008600ff0c9b82 */ /* 0x000e620000000a00 */
[----:B------:R-:W4:Y:S01]  /*1990*/  @!P1 S2R R18, SR_CgaCtaId ;  /* 0x0000000000129919 */ /* 0x000f220000008800 */
[----:B------:R-:W-:Y:S02]  /*19a0*/  VOTEU.ALL UP0, P1 ;  /* 0x00000000003f7886 */ /* 0x000fe40000800000 */
[----:B------:R-:W4:Y:S01]  /*19b0*/  @!P5 S2R R19, SR_CgaCtaId ;  /* 0x000000000013d919 */ /* 0x000f220000008800 */
[----:B---3--:R-:W-:-:S03]  /*19c0*/  @!P6 IMAD R0, R16, 0x2, R36 ;  /* 0x000000021000e824 */ /* 0x008fc600078e0224 */
[----:B-----5:R-:W3:Y:S01]  /*19d0*/  @!P0 LDC.64 R8, c[0x0][0x218] ;  /* 0x00008600ff088b82 */ /* 0x020ee20000000a00 */
[----:B------:R-:W-:Y:S02]  /*19e0*/  @!P6 LEA.HI.X R5, R14, R23, R15, 0x1, P2 ;  /* 0x000000170e05e211 */ /* 0x000fe400010f0c0f */
[----:B------:R-:W-:-:S03]  /*19f0*/  ISETP.GE.AND P2, PT, R41, UR15, PT ;  /* 0x0000000f29007c0c */ /* 0x000fc6000bf46270 */
[----:B------:R5:W-:Y:S02]  /*1a00*/  @!P6 LDGSTS.E.BYPASS.LTC128B.128 [R0+0x4800], desc[UR16][R4.64] ;  /* 0x048000000400efae */ /* 0x000be4000b901d50 */
[----:B------:R-:W4:Y:S08]  /*1a10*/  @!P5 LDC.64 R14, c[0x0][0x218] ;  /* 0x00008600ff0edb82 */ /* 0x000f300000000a00 */
[----:B------:R-:W4:Y:S01]  /*1a20*/  @!P2 S2R R22, SR_CgaCtaId ;  /* 0x000000000016a919 */ /* 0x000f220000008800 */
[----:B-----5:R-:W-:Y:S01]  /*1a30*/  @!P0 MOV R5, 0x400 ;  /* 0x0000040000058802 */ /* 0x020fe20000000f00 */
[----:B------:R-:W-:Y:S01]  /*1a40*/  IMAD.U32 R4, RZ, RZ, UR6 ;  /* 0x00000006ff047e24 */ /* 0x000fe2000f8e00ff */
[----:B------:R-:W-:Y:S01]  /*1a50*/  @!P0 IADD3 R0, P6, R2, UR22, RZ ;  /* 0x0000001602008c10 */ /* 0x000fe2000ffde0ff */
[----:B------:R-:W-:Y:S01]  /*1a60*/  @!UP0 UIMAD UR6, UR11, 0x30, URZ ;  /* 0x000000300b0688a4 */ /* 0x000fe2000f8e023f */
[----:B--2---:R-:W-:Y:S01]  /*1a70*/  @!P0 LEA R7, R17, R5, 0x18 ;  /* 0x0000000511078211 */ /* 0x004fe200078ec0ff */
[----:B------:R-:W-:Y:S01]  /*1a80*/  IMAD.U32 R5, RZ, RZ, UR10 ;  /* 0x0000000aff057e24 */ /* 0x000fe2000f8e00ff */
[----:B------:R-:W-:Y:S01]  /*1a90*/  @!P0 IADD3.X R6, R3, UR23, R4, P6, !PT ;  /* 0x0000001703068c10 */ /* 0x000fe2000b7fe404 */
[----:B------:R-:W-:Y:S01]  /*1aa0*/  VOTEU.ALL UP0, P4 ;  /* 0x00000000003f7886 */ /* 0x000fe20002000000 */
[----:B---3--:R-:W-:Y:S01]  /*1ab0*/  @!P0 LEA R8, P6, R0, R8, 0x1 ;  /* 0x0000000800088211 */ /* 0x008fe200078c08ff */
[----:B------:R-:W-:Y:S01]  /*1ac0*/  @!P1 IMAD.WIDE.U32 R4, R5, 0x30, R2 ;  /* 0x0000003005049825 */ /* 0x000fe200078e0002 */
[----:B------:R-:W-:-:S02]  /*1ad0*/  USHF.L.U32 UR23, UR8, 0x7, URZ ;  /* 0x0000000708177899 */ /* 0x000fc4000800063f */
[----:B------:R-:W-:Y:S01]  /*1ae0*/  @!P0 LEA.HI.X R9, R0, R9, R6, 0x1, P6 ;  /* 0x0000000900098211 */ /* 0x000fe200030f0c06 */
[----:B------:R-:W-:Y:S01]  /*1af0*/  @!P0 IMAD R0, R16, 0x2, R7 ;  /* 0x0000000210008824 */ /* 0x000fe200078e0207 */
[C---:B-1----:R-:W-:Y:S01]  /*1b00*/  @!P1 LEA R6, P6, R4.reuse, R12, 0x1 ;  /* 0x0000000c04069211 */ /* 0x042fe200078c08ff */
[----:B------:R-:W-:Y:S01]  /*1b10*/  @!P1 VIADD R5, R5, UR6 ;  /* 0x0000000605059c36 */ /* 0x000fe20008000000 */
[----:B------:R-:W-:Y:S02]  /*1b20*/  @!UP0 UIMAD UR6, UR11, 0x50, URZ ;  /* 0x000000500b0688a4 */ /* 0x000fe4000f8e023f */
[----:B------:R1:W-:Y:S01]  /*1b30*/  @!P0 LDGSTS.E.BYPASS.LTC128B.128 [R0+0x5000], desc[UR16][R8.64] ;  /* 0x0500000008008fae */ /* 0x0003e2000b901d50 */
[----:B------:R-:W-:Y:S01]  /*1b40*/  VOTEU.ALL UP0, P3 ;  /* 0x00000000003f7886 */ /* 0x000fe20001800000 */
[----:B------:R-:W-:Y:S02]  /*1b50*/  @!P1 LEA.HI.X R7, R4, R13, R5, 0x1, P6 ;  /* 0x0000000d04079211 */ /* 0x000fe400030f0c05 */
[----:B------:R-:W-:-:S02]  /*1b60*/  @!P5 MOV R4, 0x400 ;  /* 0x000004000004d802 */ /* 0x000fc40000000f00 */
[----:B------:R-:W-:Y:S02]  /*1b70*/  @!P4 MOV R5, 0x400 ;  /* 0x000004000005c802 */ /* 0x000fe40000000f00 */
[----:B----4-:R-:W-:Y:S02]  /*1b80*/  @!P5 LEA R4, R19, R4, 0x18 ;  /* 0x000000041304d211 */ /* 0x010fe400078ec0ff */
[----:B------:R-:W-:Y:S02]  /*1b90*/  @!P4 LEA R5, R20, R5, 0x18 ;  /* 0x000000051405c211 */ /* 0x000fe400078ec0ff */
[----:B------:R-:W-:Y:S01]  /*1ba0*/  ISETP.GE.AND P0, PT, R38, UR15, PT ;  /* 0x0000000f26007c0c */ /* 0x000fe2000bf06270 */
[C---:B------:R-:W-:Y:S01]  /*1bb0*/  @!P5 IMAD R12, R16.reuse, 0x2, R4 ;  /* 0x00000002100cd824 */ /* 0x040fe200078e0204 */
[----:B------:R-:W-:Y:S01]  /*1bc0*/  ISETP.GE.AND P6, PT, R37, UR15, PT ;  /* 0x0000000f25007c0c */ /* 0x000fe2000bfc6270 */
[----:B------:R-:W-:Y:S02]  /*1bd0*/  IMAD.U32 R4, RZ, RZ, UR10 ;  /* 0x0000000aff047e24 */ /* 0x000fe4000f8e00ff */
[----:B------:R-:W-:-:S02]  /*1be0*/  @!P4 IMAD R17, R16, 0x2, R5 ;  /* 0x000000021011c824 */ /* 0x000fc400078e0205 */
[----:B------:R-:W-:Y:S01]  /*1bf0*/  IMAD.U32 R5, RZ, RZ, UR10 ;  /* 0x0000000aff057e24 */ /* 0x000fe2000f8e00ff */
[----:B-1----:R-:W-:Y:S02]  /*1c00*/  @!P1 MOV R0, 0x400 ;  /* 0x0000040000009802 */ /* 0x002fe40000000f00 */
[----:B------:R-:W-:Y:S02]  /*1c10*/  @!P3 MOV R8, 0x400 ;  /* 0x000004000008b802 */ /* 0x000fe40000000f00 */
[----:B------:R-:W-:Y:S02]  /*1c20*/  @!P1 LEA R0, R18, R0, 0x18 ;  /* 0x0000000012009211 */ /* 0x000fe400078ec0ff */
[----:B------:R-:W-:Y:S01]  /*1c30*/  @!P2 MOV R9, 0x400 ;  /* 0x000004000009a802 */ /* 0x000fe20000000f00 */
[----:B------:R-:W1:Y:S01]  /*1c40*/  @!P4 LDC.64 R18, c[0x0][0x218] ;  /* 0x00008600ff12cb82 */ /* 0x000e620000000a00 */
[----:B------:R-:W-:Y:S01]  /*1c50*/  @!P3 LEA R8, R21, R8, 0x18 ;  /* 0x000000081508b211 */ /* 0x000fe200078ec0ff */
[----:B------:R-:W-:Y:S01]  /*1c60*/  @!P1 IMAD R0, R16, 0x2, R0 ;  /* 0x0000000210009824 */ /* 0x000fe200078e0200 */
[----:B------:R-:W-:-:S03]  /*1c70*/  @!P2 LEA R9, R22, R9, 0x18 ;  /* 0x000000091609a211 */ /* 0x000fc600078ec0ff */
[C---:B------:R-:W-:Y:S01]  /*1c80*/  @!P3 IMAD R20, R16.reuse, 0x2, R8 ;  /* 0x000000021014b824 */ /* 0x040fe200078e0208 */
[----:B------:R2:W-:Y:S01]  /*1c90*/  @!P1 LDGSTS.E.BYPASS.LTC128B.128 [R0+0x5800], desc[UR16][R6.64] ;  /* 0x0580000006009fae */ /* 0x0005e2000b901d50 */
[----:B------:R-:W-:Y:S02]  /*1ca0*/  @!P2 IMAD R16, R16, 0x2, R9 ;  /* 0x000000021010a824 */ /* 0x000fe400078e0209 */
[----:B--2---:R-:W-:Y:S01]  /*1cb0*/  IMAD.U32 R0, RZ, RZ, UR11 ;  /* 0x0000000bff007e24 */ /* 0x004fe2000f8e00ff */
[----:B------:R-:W-:-:S04]  /*1cc0*/  @!P5 LEA R6, P1, R4, R2, 0x6 ;  /* 0x000000020406d211 */ /* 0x000fc800078230ff */
[----:B------:R-:W-:Y:S01]  /*1cd0*/  @!P5 LEA.HI.X R0, R5, R3, R0, 0x6, P1 ;  /* 0x000000030500d211 */ /* 0x000fe200008f3400 */
[----:B------:R-:W-:Y:S01]  /*1ce0*/  @!P4 IMAD.WIDE.U32 R4, R4, 0x50, R2 ;  /* 0x000000500404c825 */ /* 0x000fe200078e0002 */
[----:B------:R-:W-:-:S04]  /*1cf0*/  @!P5 LEA R8, P1, R6, R14, 0x1 ;  /* 0x0000000e0608d211 */ /* 0x000fc800078208ff */
[----:B------:R-:W-:Y:S01]  /*1d00*/  @!P5 LEA.HI.X R9, R6, R15, R0, 0x1, P1 ;  /* 0x0000000f0609d211 */ /* 0x000fe200008f0c00 */
[C---:B------:R-:W-:Y:S01]  /*1d10*/  IMAD.WIDE.U32 R6, R10.reuse, UR8, R28 ;  /* 0x000000080a067c25 */ /* 0x040fe2000f8e001c */
[----:B------:R-:W2:Y:S03]  /*1d20*/  @!P3 LDC.64 R14, c[0x0][0x218] ;  /* 0x00008600ff0ebb82 */ /* 0x000ea60000000a00 */
[----:B------:R3:W-:Y:S01]  /*1d30*/  @!P5 LDGSTS.E.BYPASS.LTC128B.128 [R12+0x6000], desc[UR16][R8.64] ;  /* 0x06000000080cdfae */ /* 0x0007e2000b901d50 */
[----:B------:R-:W-:Y:S02]  /*1d40*/  IMAD R0, R11, UR8, RZ ;  /* 0x000000080b007c24 */ /* 0x000fe4000f8e02ff */
[----:B------:R-:W-:Y:S01]  /*1d50*/  @!P4 VIADD R11, R5, UR6 ;  /* 0x00000006050bcc36 */ /* 0x000fe20008000000 */
[----:B------:R-:W-:Y:S01]  /*1d60*/  @!UP0 UIMAD UR6, UR11, 0x60, URZ ;  /* 0x000000600b0688a4 */ /* 0x000fe2000f8e023f */
[----:B------:R-:W-:Y:S01]  /*1d70*/  IMAD R0, R10, UR9, R0 ;  /* 0x000000090a007c24 */ /* 0x000fe2000f8e0200 */
[----:B------:R-:W-:Y:S01]  /*1d80*/  VOTEU.ALL UP0, P2 ;  /* 0x00000000003f7886 */ /* 0x000fe20001000000 */
[----:B------:R-:W-:-:S04]  /*1d90*/  IMAD.U32 R5, RZ, RZ, UR10 ;  /* 0x0000000aff057e24 */ /* 0x000fc8000f8e00ff */
[----:B------:R-:W-:Y:S01]  /*1da0*/  @!UP0 UIMAD UR22, UR11, 0x70, URZ ;  /* 0x000000700b1688a4 */ /* 0x000fe2000f8e023f */
[----:B---3--:R-:W3:Y:S01]  /*1db0*/  @!P2 LDC.64 R12, c[0x0][0x218] ;  /* 0x00008600ff0cab82 */ /* 0x008ee20000000a00 */
[----:B------:R-:W-:Y:S02]  /*1dc0*/  IADD3 R8, P5, R6, UR26, RZ ;  /* 0x0000001a06087c10 */ /* 0x000fe4000ffbe0ff */
[C---:B-1----:R-:W-:Y:S02]  /*1dd0*/  @!P4 LEA R6, P1, R4.reuse, R18, 0x1 ;  /* 0x000000120406c211 */ /* 0x042fe400078208ff */
[----:B------:R-:W-:Y:S01]  /*1de0*/  IADD3.X R9, R7, UR24, R0, P5, !PT ;  /* 0x0000001807097c10 */ /* 0x000fe2000affe400 */
[----:B------:R-:W-:Y:S01]  /*1df0*/  IMAD.U32 R0, RZ, RZ, UR10 ;  /* 0x0000000aff007e24 */ /* 0x000fe2000f8e00ff */
[----:B------:R-:W-:Y:S01]  /*1e00*/  @!P4 LEA.HI.X R7, R4, R19, R11, 0x1, P1 ;  /* 0x000000130407c211 */ /* 0x000fe200008f0c0b */
[----:B------:R-:W-:Y:S01]  /*1e10*/  @!P3 IMAD.WIDE.U32 R4, R5, 0x60, R2 ;  /* 0x000000600504b825 */ /* 0x000fe200078e0002 */
[----:B------:R-:W-:-:S03]  /*1e20*/  ISETP.GE.AND P1, PT, R10, UR15, PT ;  /* 0x0000000f0a007c0c */ /* 0x000fc6000bf26270 */
[----:B------:R2:W-:Y:S01]  /*1e30*/  @!P4 LDGSTS.E.BYPASS.LTC128B.128 [R17+0x6800], desc[UR16][R6.64] ;  /* 0x068000000611cfae */ /* 0x0005e2000b901d50 */
[----:B------:R-:W-:Y:S01]  /*1e40*/  @!P3 VIADD R5, R5, UR6 ;  /* 0x000000060505bc36 */ /* 0x000fe20008000000 */
[----:B------:R-:W-:Y:S01]  /*1e50*/  ULDC.64 UR6, c[0x0][0x268] ;  /* 0x00009a0000067ab9 */ /* 0x000fe20000000a00 */
[----:B------:R-:W-:-:S04]  /*1e60*/  @!P2 IMAD.WIDE.U32 R2, R0, 0x70, R2 ;  /* 0x000000700002a825 */ /* 0x000fc800078e0002 */
[----:B------:R-:W-:Y:S01]  /*1e70*/  @!P2 VIADD R3, R3, UR22 ;  /* 0x000000160303ac36 */ /* 0x000fe20008000000 */
[----:B------:R-:W-:Y:S01]  /*1e80*/  USHF.L.U64.HI UR22, UR8, 0x7, UR9 ;  /* 0x0000000708167899 */ /* 0x000fe20008010209 */
[----:B------:R-:W-:Y:S02]  /*1e90*/  IMAD R0, R39, UR6, RZ ;  /* 0x0000000627007c24 */ /* 0x000fe4000f8e02ff */
[----:B------:R-:W-:Y:S01]  /*1ea0*/  IMAD.WIDE.U32 R50, R32, UR6, R8 ;  /* 0x0000000620327c25 */ /* 0x000fe2000f8e0008 */
[----:B------:R-:W-:Y:S01]  /*1eb0*/  UIMAD UR6, UR22, UR13, URZ ;  /* 0x0000000d160672a4 */ /* 0x000fe2000f8e023f */
[----:B------:R-:W-:Y:S02]  /*1ec0*/  LEA.HI R8, R46, R138, RZ, 0x4 ;  /* 0x0000008a2e087211 */ /* 0x000fe400078f20ff */
[----:B------:R-:W-:Y:S01]  /*1ed0*/  IMAD R0, R32, UR7, R0 ;  /* 0x0000000720007c24 */ /* 0x000fe2000f8e0200 */
[----:B------:R-:W-:Y:S01]  /*1ee0*/  UIMAD UR6, UR25, UR23, UR6 ;  /* 0x00000017190672a4 */ /* 0x000fe2000f8e0206 */
[----:B------:R-:W-:Y:S01]  /*1ef0*/  IMAD.MOV.U32 R48, RZ, RZ, R50 ;  /* 0x000000ffff307224 */ /* 0x000fe200078e0032 */
[----:B------:R-:W-:Y:S01]  /*1f00*/  LOP3.LUT R11, R8, 0xfffffff0, RZ, 0xc0, !PT ;  /* 0xfffffff0080b7812 */ /* 0x000fe200078ec0ff */
[----:B------:R-:W-:Y:S01]  /*1f10*/  IMAD.IADD R49, R51, 0x1, R0 ;  /* 0x0000000133317824 */ /* 0x000fe200078e0200 */
[----:B------:R-:W-:Y:S01]  /*1f20*/  UIMAD.WIDE.U32 UR24, UR8, 0x20, URZ ;  /* 0x00000020081878a5 */ /* 0x000fe2000f8e003f */
[----:B------:R-:W-:Y:S01]  /*1f30*/  IMAD.U32 R0, RZ, RZ, UR9 ;  /* 0x00000009ff007e24 */ /* 0x000fe2000f8e00ff */
[----:B------:R-:W-:Y:S01]  /*1f40*/  STL.64 [R1+0xa8], R50 ;  /* 0x0000a83201007387 */ /* 0x000fe20000100a00 */
[----:B------:R-:W-:-:S03]  /*1f50*/  IMAD.SHL.U32 R10, R10, 0x8, RZ ;  /* 0x000000080a0a7824 */ /* 0x000fc600078e00ff */
[----:B------:R-:W-:Y:S01]  /*1f60*/  STL.64 [R1+0x98], R48 ;  /* 0x0000983001007387 */ /* 0x000fe20000100a00 */
[----:B--2---:R-:W-:-:S04]  /*1f70*/  @!P3 LEA R6, P4, R4, R14, 0x1 ;  /* 0x0000000e0406b211 */ /* 0x004fc800078808ff */
[----:B------:R-:W-:Y:S02]  /*1f80*/  @!P3 LEA.HI.X R7, R4, R15, R5, 0x1, P4 ;  /* 0x0000000f0407b211 */ /* 0x000fe400020f0c05 */
[C---:B---3--:R-:W-:Y:S01]  /*1f90*/  @!P2 LEA R4, P4, R2.reuse, R12, 0x1 ;  /* 0x0000000c0204a211 */ /* 0x048fe200078808ff */
[----:B------:R-:W1:Y:S02]  /*1fa0*/  @!P1 LDC.64 R14, c[0x0][0x220] ;  /* 0x00008800ff0e9b82 */ /* 0x000e640000000a00 */
[----:B------:R2:W-:Y:S01]  /*1fb0*/  @!P3 LDGSTS.E.BYPASS.LTC128B.128 [R20+0x7000], desc[UR16][R6.64] ;  /* 0x070000000614bfae */ /* 0x0005e2000b901d50 */
[----:B------:R-:W-:Y:S01]  /*1fc0*/  @!P2 LEA.HI.X R5, R2, R13, R3, 0x1, P4 ;  /* 0x0000000d0205a211 */ /* 0x000fe200020f0c03 */
[----:B------:R-:W-:Y:S01]  /*1fd0*/  IMAD.U32 R2, RZ, RZ, UR13 ;  /* 0x0000000dff027e24 */ /* 0x000fe2000f8e00ff */
[----:B------:R-:W-:Y:S02]  /*1fe0*/  ISETP.GE.AND P4, PT, R44, UR15, PT ;  /* 0x0000000f2c007c0c */ /* 0x000fe4000bf86270 */
[----:B------:R-:W-:Y:S01]  /*1ff0*/  ISETP.GE.AND P3, PT, R45, UR15, PT ;  /* 0x0000000f2d007c0c */ /* 0x000fe2000bf66270 */
[----:B------:R3:W-:Y:S01]  /*2000*/  @!P2 LDGSTS.E.BYPASS.LTC128B.128 [R16+0x7800], desc[UR16][R4.64] ;  /* 0x078000000410afae */ /* 0x0007e2000b901d50 */
[----:B------:R-:W4:Y:S01]  /*2010*/  @!P0 LDC.64 R12, c[0x0][0x220] ;  /* 0x00008800ff0c8b82 */ /* 0x000f220000000a00 */
[----:B------:R-:W-:-:S02]  /*2020*/  IMAD.WIDE.U32 R2, R2, UR23, R48 ;  /* 0x0000001702027c25 */ /* 0x000fc4000f8e0030 */
[----:B------:R-:W0:Y:S02]  /*2030*/  LDGDEPBAR ;  /* 0x00000000000079af */ /* 0x000e240000000000 */
[----:B------:R-:W-:Y:S01]  /*2040*/  VIADD R3, R3, UR6 ;  /* 0x0000000603037c36 */ /* 0x000fe20008000000 */
[----:B------:R-:W-:-:S03]  /*2050*/  USHF.L.U32 UR6, UR9, 0x5, URZ ;  /* 0x0000000509067899 */ /* 0x000fc6000800063f */
[----:B------:R-:W-:Y:S02]  /*2060*/  VOTEU.ALL UP0, P4 ;  /* 0x00000000003f7886 */ /* 0x000fe40002000000 */
[----:B------:R-:W5:Y:S01]  /*2070*/  @!P3 LDC.64 R22, c[0x0][0x220] ;  /* 0x00008800ff16bb82 */ /* 0x000f620000000a00 */
[----:B--2---:R-:W-:Y:S02]  /*2080*/  IMAD.U32 R6, RZ, RZ, UR8 ;  /* 0x00000008ff067e24 */ /* 0x004fe4000f8e00ff */
[----:B------:R-:W-:-:S03]  /*2090*/  IMAD.U32 R7, RZ, RZ, UR8 ;  /* 0x00000008ff077e24 */ /* 0x000fc6000f8e00ff */
[----:B------:R-:W-:Y:S02]  /*20a0*/  @!P0 LEA R6, P5, R6, R2, 0x4 ;  /* 0x0000000206068211 */ /* 0x000fe400078a20ff */
[----:B---3--:R-:W2:Y:S01]  /*20b0*/  @!P6 LDC.64 R16, c[0x0][0x220] ;  /* 0x00008800ff10eb82 */ /* 0x008ea20000000a00 */
[----:B------:R-:W-:-:S07]  /*20c0*/  DEPBAR.LE SB0, 0x0 ;  /* 0x000080000000791a */ /* 0x000fce0000000000 */
[----:B------:R-:W-:Y:S01]  /*20d0*/  BAR.SYNC.DEFER_BLOCKING 0x0 ;  /* 0x0000000000007b1d */ /* 0x000fe20000010000 */
[----:B-1----:R-:W-:Y:S02]  /*20e0*/  @!P1 LEA R4, P2, R2, R14, 0x1 ;  /* 0x0000000e02049211 */ /* 0x002fe400078408ff */
[----:B------:R-:W-:Y:S01]  /*20f0*/  @!P0 LEA.HI.X R9, R7, R3, R0, 0x4, P5 ;  /* 0x0000000307098211 */ /* 0x000fe200028f2400 */
[----:B------:R-:W-:Y:S01]  /*2100*/  IMAD.IADD R0, R138, 0x1, -R11 ;  /* 0x000000018a007824 */ /* 0x000fe200078e0a0b */
[----:B------:R-:W-:Y:S01]  /*2110*/  @!P1 LEA.HI.X R5, R2, R15, R3, 0x1, P2 ;  /* 0x0000000f02059211 */ /* 0x000fe200010f0c03 */
[----:B------:R-:W-:Y:S01]  /*2120*/  IMAD.U32 R11, RZ, RZ, UR8 ;  /* 0x00000008ff0b7e24 */ /* 0x000fe2000f8e00ff */
[----:B------:R-:W-:Y:S02]  /*2130*/  SHF.R.S32.HI R7, RZ, 0x4, R8 ;  /* 0x00000004ff077819 */ /* 0x000fe40000011408 */
[----:B------:R-:W-:Y:S02]  /*2140*/  ISETP.GE.AND P5, PT, R43, UR15, PT ;  /* 0x0000000f2b007c0c */ /* 0x000fe4000bfa6270 */
[----:B------:R-:W-:-:S11]  /*2150*/  ISETP.GE.AND P2, PT, R40, UR15, PT ;  /* 0x0000000f28007c0c */ /* 0x000fd6000bf46270 */
[----:B------:R-:W1:Y:S01]  /*2160*/  @!P5 LDC.64 R18, c[0x0][0x220] ;  /* 0x00008800ff12db82 */ /* 0x000e620000000a00 */
[----:B------:R-:W-:Y:S01]  /*2170*/  VOTEU.ALL UP1, P5 ;  /* 0x00000000003f7886 */ /* 0x000fe20002820000 */
[----:B------:R-:W-:Y:S01]  /*2180*/  @P1 STS.128 [R242+0x8000], RZ ;  /* 0x008000fff2001388 */ /* 0x000fe20000000c00 */
[----:B------:R-:W-:-:S03]  /*2190*/  VOTEU.ALL UP2, P2 ;  /* 0x00000000003f7886 */ /* 0x000fc60001040000 */
[----:B------:R-:W-:Y:S01]  /*21a0*/  @!PT LDS RZ, [RZ] ;  /* 0x00000000fffff984 */ /* 0x000fe20000000800 */
[----:B------:R-:W-:Y:S01]  /*21b0*/  @!PT LDS RZ, [RZ] ;  /* 0x00000000fffff984 */ /* 0x000fe20000000800 */
[----:B------:R-:W-:Y:S01]  /*21c0*/  @!PT LDS RZ, [RZ] ;  /* 0x00000000fffff984 */ /* 0x000fe20000000800 */
[----:B------:R3:W-:Y:S01]  /*21d0*/  @!P1 LDGSTS.E.BYPASS.LTC128B.128 [R242+0x8000], desc[UR16][R4.64] ;  /* 0x0800000004f29fae */ /* 0x0007e2000b901d50 */
[----:B------:R-:W-:Y:S01]  /*21e0*/  @!UP1 UIMAD UR7, UR9, 0x60, URZ ;  /* 0x00000060090798a4 */ /* 0x000fe2000f8e023f */
[----:B------:R-:W1:Y:S02]  /*21f0*/  @!P2 LDC.64 R14, c[0x0][0x220] ;  /* 0x00008800ff0eab82 */ /* 0x000e640000000a00 */
[----:B------:R-:W-:Y:S01]  /*2200*/  @P0 STS.128 [R242+0x8800], RZ ;  /* 0x008800fff2000388 */ /* 0x000fe20000000c00 */
[----:B---3--:R-:W-:Y:S02]  /*2210*/  LEA.HI R5, R8, R7, RZ, 0x1 ;  /* 0x0000000708057211 */ /* 0x008fe400078f08ff */
[----:B------:R-:W-:Y:S02]  /*2220*/  SHF.R.S32.HI R8, RZ, 0x1f, R0 ;  /* 0x0000001fff087819 */ /* 0x000fe40000011400 */
[----:B----4-:R-:W-:Y:S02]  /*2230*/  @!P0 LEA R4, P1, R6, R12, 0x1 ;  /* 0x0000000c06048211 */ /* 0x010fe400078208ff */
[----:B------:R-:W-:-:S02]  /*2240*/  LEA.HI R24, R8, R0, RZ, 0x3 ;  /* 0x0000000008187211 */ /* 0x000fc400078f18ff */
[----:B------:R-:W-:Y:S02]  /*2250*/  LOP3.LUT R8, R5, 0xfffffffe, RZ, 0xc0, !PT ;  /* 0xfffffffe05087812 */ /* 0x000fe400078ec0ff */
[----:B------:R-:W-:Y:S02]  /*2260*/  @!P0 LEA.HI.X R5, R6, R13, R9, 0x1, P1 ;  /* 0x0000000d06058211 */ /* 0x000fe400008f0c09 */
[----:B------:R-:W3:Y:S01]  /*2270*/  @!P4 LDC.64 R12, c[0x0][0x220] ;  /* 0x00008800ff0ccb82 */ /* 0x000ee20000000a00 */
[----:B------:R-:W-:Y:S01]  /*2280*/  LOP3.LUT R6, R24, 0xfffffff8, RZ, 0xc0, !PT ;  /* 0xfffffff818067812 */ /* 0x000fe200078ec0ff */
[----:B------:R-:W-:Y:S01]  /*2290*/  IMAD.IADD R9, R7, 0x1, -R8 ;  /* 0x0000000107097824 */ /* 0x000fe200078e0a08 */
[----:B------:R-:W-:Y:S01]  /*22a0*/  @!PT LDS RZ, [RZ] ;  /* 0x00000000fffff984 */ /* 0x000fe20000000800 */
[----:B------:R-:W-:Y:S01]  /*22b0*/  @!PT LDS RZ, [RZ] ;  /* 0x00000000fffff984 */ /* 0x000fe20000000800 */
[----:B------:R-:W-:Y:S01]  /*22c0*/  @!PT LDS RZ, [RZ] ;  /* 0x00000000fffff984 */ /* 0x000fe20000000800 */
[----:B------:R4:W-:Y:S01]  /*22d0*/  @!P0 LDGSTS.E.BYPASS.LTC128B.128 [R242+0x8800], desc[UR16][R4.64] ;  /* 0x0880000004f28fae */ /* 0x0009e2000b901d50 */
[----:B------:R-:W-:Y:S01]  /*22e0*/  ISETP.GE.AND P1, PT, R41, UR15, PT ;  /* 0x0000000f29007c0c */ /* 0x000fe2000bf26270 */
[----:B------:R-:W-:Y:S01]  /*22f0*/  @!UP2 UIMAD UR15, UR9, 0x50, URZ ;  /* 0x00000050090fa8a4 */ /* 0x000fe2000f8e023f */
[----:B------:R-:W-:Y:S01]  /*2300*/  IMAD.IADD R84, R0, 0x1, -R6 ;  /* 0x0000000100547824 */ /* 0x000fe200078e0a06 */
[----:B------:R-:W-:Y:S01]  /*2310*/  @!P6 IADD3 R0, P0, R2, UR24, RZ ;  /* 0x000000180200ec10 */ /* 0x000fe2000ff1e0ff */
[----:B------:R-:W-:Y:S01]  /*2320*/  IMAD.SHL.U32 R6, R132, 0x40, RZ ;  /* 0x0000004084067824 */ /* 0x000fe200078e00ff */
[----:B------:R-:W-:Y:S01]  /*2330*/  @P6 STS.128 [R242+0x9000], RZ ;  /* 0x009000fff2006388 */ /* 0x000fe20000000c00 */
[----:B------:R-:W-:-:S03]  /*2340*/  IMAD.SHL.U32 R8, R9, 0x8, RZ ;  /* 0x0000000809087824 */ /* 0x000fc600078e00ff */
[----:B------:R-:W-:-:S04]  /*2350*/  LOP3.LUT R6, R6, 0x1c0, RZ, 0xc0, !PT ;  /* 0x000001c006067812 */ /* 0x000fc800078ec0ff */
[----:B------:R-:W-:Y:S02]  /*2360*/  LOP3.LUT R10, R6, 0x8, R10, 0xf8, !PT ;  /* 0x00000008060a7812 */ /* 0x000fe400078ef80a */
[----:B------:R-:W-:-:S04]  /*2370*/  SHF.R.U32.HI R6, RZ, 0x3, R6 ;  /* 0x00000003ff067819 */ /* 0x000fc80000011606 */
[----:B------:R-:W-:Y:S01]  /*2380*/  LOP3.LUT R10, R10, R6, RZ, 0x3c, !PT ;  /* 0x000000060a0a7212 */ /* 0x000fe200078e3cff */
[----:B----4-:R-:W-:Y:S01]  /*2390*/  IMAD.U32 R5, RZ, RZ, UR6 ;  /* 0x00000006ff057e24 */ /* 0x010fe2000f8e00ff */
[----:B------:R-:W-:Y:S01]  /*23a0*/  @!UP0 UIMAD UR6, UR9, 0x30, URZ ;  /* 0x00000030090688a4 */ /* 0x000fe2000f8e023f */
[----:B------:R-:W-:Y:S01]  /*23b0*/  IMAD.U32 R4, RZ, RZ, UR8 ;  /* 0x00000008ff047e24 */ /* 0x000fe2000f8e00ff */
[----:B------:R-:W-:Y:S02]  /*23c0*/  VOTEU.ALL UP0, P1 ;  /* 0x00000000003f7886 */ /* 0x000fe40000800000 */
[----:B------:R-:W-:Y:S01]  /*23d0*/  @!P6 IADD3.X R7, R3, UR25, R5, P0, !PT ;  /* 0x000000190307ec10 */ /* 0x000fe200087fe405 */
[----:B------:R-:W-:Y:S01]  /*23e0*/  @!P4 IMAD.WIDE.U32 R4, R4, 0x30, R2 ;  /* 0x000000300404c825 */ /* 0x000fe200078e0002 */
[----:B--2---:R-:W-:-:S03]  /*23f0*/  @!P6 LEA R16, P0, R0, R16, 0x1 ;  /* 0x000000100010e211 */ /* 0x004fc600078008ff */
[----:B------:R-:W-:Y:S01]  /*2400*/  @!P4 VIADD R5, R5, UR6 ;  /* 0x000000060505cc36 */ /* 0x000fe20008000000 */
[----:B------:R-:W-:Y:S01]  /*2410*/  @!P6 LEA.HI.X R17, R0, R17, R7, 0x1, P0 ;  /* 0x000000110011e211 */ /* 0x000fe200000f0c07 */
[----:B------:R-:W-:Y:S01]  /*2420*/  IMAD.SHL.U32 R0, R84, 0x40, RZ ;  /* 0x0000004054007824 */ /* 0x000fe200078e00ff */
[C---:B---3--:R-:W-:Y:S01]  /*2430*/  @!P4 LEA R12, P0, R4.reuse, R12, 0x1 ;  /* 0x0000000c040cc211 */ /* 0x048fe200078008ff */
[----:B------:R-:W-:Y:S01]  /*2440*/  IMAD.U32 R7, RZ, RZ, UR8 ;  /* 0x00000008ff077e24 */ /* 0x000fe2000f8e00ff */
[----:B------:R-:W-:Y:S01]  /*2450*/  @!UP0 UIMAD UR6, UR9, 0x70, URZ ;  /* 0x00000070090688a4 */ /* 0x000fe2000f8e023f */
[----:B------:R-:W-:Y:S01]  /*2460*/  @!PT LDS RZ, [RZ] ;  /* 0x00000000fffff984 */ /* 0x000fe20000000800 */
[----:B------:R-:W-:Y:S01]  /*2470*/  @!PT LDS RZ, [RZ] ;  /* 0x00000000fffff984 */ /* 0x000fe20000000800 */
[----:B------:R-:W-:Y:S01]  /*2480*/  @!PT LDS RZ, [RZ] ;  /* 0x00000000fffff984 */ /* 0x000fe20000000800 */
[----:B------:R2:W-:Y:S01]  /*2490*/  @!P6 LDGSTS.E.BYPASS.LTC128B.128 [R242+0x9000], desc[UR16][R16.64] ;  /* 0x0900000010f2efae */ /* 0x0005e2000b901d50 */
[----:B------:R-:W-:Y:S01]  /*24a0*/  @!P4 LEA.HI.X R13, R4, R13, R5, 0x1, P0 ;  /* 0x0000000d040dc211 */ /* 0x000fe200000f0c05 */
[----:B------:R-:W-:Y:S01]  /*24b0*/  IMAD.U32 R5, RZ, RZ, UR8 ;  /* 0x00000008ff057e24 */ /* 0x000fe2000f8e00ff */
[----:B------:R-:W-:Y:S01]  /*24c0*/  LOP3.LUT R0, R0, 0x1c0, RZ, 0xc0, !PT ;  /* 0x000001c000007812 */ /* 0x000fe200078ec0ff */
[----:B------:R-:W-:Y:S01]  /*24d0*/  IMAD.U32 R4, RZ, RZ, UR9 ;  /* 0x00000009ff047e24 */ /* 0x000fe2000f8e00ff */
[----:B------:R-:W-:Y:S01]  /*24e0*/  @P4 STS.128 [R242+0x9800], RZ ;  /* 0x009800fff2004388 */ /* 0x000fe20000000c00 */
[----:B------:R-:W-:Y:S01]  /*24f0*/  UISETP.GE.AND UP0, UPT, UR14, 0x2, UPT ;  /* 0x000000020e00788c */ /* 0x000fe2000bf06270 */
[----:B------:R-:W-:-:S02]  /*2500*/  LOP3.LUT R8, R0, 0x8, R8, 0xf8, !PT ;  /* 0x0000000800087812 */ /* 0x000fc400078ef808 */
[----:B------:R-:W-:Y:S01]  /*2510*/  SHF.R.U32.HI R6, RZ, 0x3, R0 ;  /* 0x00000003ff067819 */ /* 0x000fe20000011600 */
[----:B------:R-:W-:Y:S01]  /*2520*/  IMAD R0, R9, 0x200, R10 ;  /* 0x0000020009007824 */ /* 0x000fe200078e020a */
[----:B------:R-:W-:Y:S01]  /*2530*/  @!P3 LEA R20, P0, R5, R2, 0x6 ;  /* 0x000000020514b211 */ /* 0x000fe200078030ff */
[----:B------:R-:W-:Y:S01]  /*2540*/  IMAD.U32 R10, RZ, RZ, UR8 ;  /* 0x00000008ff0a7e24 */ /* 0x000fe2000f8e00ff */
[----:B------:R-:W-:Y:S01]  /*2550*/  LOP3.LUT R235, R8, R6, RZ, 0x3c, !PT ;  /* 0x0000000608eb7212 */ /* 0x000fe200078e3cff */
[----:B------:R-:W-:Y:S01]  /*2560*/  IMAD.U32 R6, RZ, RZ, UR8 ;  /* 0x00000008ff067e24 */ /* 0x000fe2000f8e00ff */
[----:B------:R-:W-:Y:S01]  /*2570*/  @!P3 LEA.HI.X R21, R7, R3, R4, 0x6, P0 ;  /* 0x000000030715b211 */ /* 0x000fe200000f3404 */
[--C-:B------:R-:W-:Y:S01]  /*2580*/  @!P5 IMAD.MOV.U32 R4, RZ, RZ, R2.reuse ;  /* 0x000000ffff04d224 */ /* 0x100fe200078e0002 */
[----:B------:R-:W-:Y:S01]  /*2590*/  @!PT LDS RZ, [RZ] ;  /* 0x00000000fffff984 */ /* 0x000fe20000000800 */
[----:B------:R-:W-:Y:S01]  /*25a0*/  @!PT LDS RZ, [RZ] ;  /* 0x00000000fffff984 */ /* 0x000fe20000000800 */
[----:B------:R-:W-:Y:S01]  /*25b0*/  @!PT LDS RZ, [RZ] ;  /* 0x00000000fffff984 */ /* 0x000fe20000000800 */
[----:B------:R3:W-:Y:S01]  /*25c0*/  @!P4 LDGSTS.E.BYPASS.LTC128B.128 [R242+0x9800], desc[UR16][R12.64] ;  /* 0x098000000cf2cfae */ /* 0x0007e2000b901d50 */
[--C-:B------:R-:W-:Y:S01]  /*25d0*/  @!P5 IMAD.MOV.U32 R5, RZ, RZ, R3.reuse ;  /* 0x000000ffff05d224 */ /* 0x100fe200078e0003 */
[----:B------:R-:W-:Y:S01]  /*25e0*/  LEA R139, R0, UR4, 0x1 ;  /* 0x00000004008b7c11 */ /* 0x000fe2000f8e08ff */
[----:B------:R-:W-:Y:S01]  /*25f0*/  @!P1 IMAD.MOV.U32 R8, RZ, RZ, R2 ;  /* 0x000000ffff089224 */ /* 0x000fe200078e0002 */
[----:B------:R-:W-:Y:S01]  /*2600*/  @P3 STS.128 [R242+0xa000], RZ ;  /* 0x00a000fff2003388 */ /* 0x000fe20000000c00 */
[----:B------:R-:W-:-:S02]  /*2610*/  @!P1 IMAD.MOV.U32 R9, RZ, RZ, R3 ;  /* 0x000000ffff099224 */ /* 0x000fc400078e0003 */
[----:B------:R-:W-:Y:S01]  /*2620*/  @!P2 IMAD.WIDE.U32 R6, R6, 0x50, R2 ;  /* 0x000000500606a825 */ /* 0x000fe200078e0002 */
[----:B--2---:R-:W2:Y:S03]  /*2630*/  @!P1 LDC.64 R16, c[0x0][0x220] ;  /* 0x00008800ff109b82 */ /* 0x004ea60000000a00 */
[----:B------:R-:W-:-:S04]  /*2640*/  @!P5 IMAD.WIDE.U32 R4, R10, 0x60, R4 ;  /* 0x000000600a04d825 */ /* 0x000fc800078e0004 */
[----:B------:R-:W-:Y:S01]  /*2650*/  @!P1 IMAD.WIDE.U32 R2, R11, 0x70, R8 ;  /* 0x000000700b029825 */ /* 0x000fe200078e0008 */
[----:B-----5:R-:W-:-:S03]  /*2660*/  @!P3 LEA R8, P0, R20, R22, 0x1 ;  /* 0x000000161408b211 */ /* 0x020fc600078008ff */
[----:B------:R-:W-:Y:S01]  /*2670*/  IMAD.SHL.U32 R10, R24, 0x40, RZ ;  /* 0x00000040180a7824 */ /* 0x000fe200078e00ff */
[----:B------:R-:W-:Y:S01]  /*2680*/  @!P3 LEA.HI.X R9, R20, R23, R21, 0x1, P0 ;  /* 0x000000171409b211 */ /* 0x000fe200000f0c15 */
[----:B------:R-:W-:Y:S02]  /*2690*/  @!P5 VIADD R5, R5, UR7 ;  /* 0x000000070505dc36 */ /* 0x000fe40008000000 */
[----:B------:R-:W-:Y:S01]  /*26a0*/  @!P2 VIADD R7, R7, UR15 ;  /* 0x0000000f0707ac36 */ /* 0x000fe20008000000 */
[----:B------:R-:W-:Y:S01]  /*26b0*/  LOP3.LUT R240, R10, 0xfffffe00, RZ, 0xc0, !PT ;  /* 0xfffffe000af07812 */ /* 0x000fe200078ec0ff */
[----:B------:R-:W-:Y:S01]  /*26c0*/  @!P1 VIADD R3, R3, UR6 ;  /* 0x0000000603039c36 */ /* 0x000fe20008000000 */
[----:B-1----:R-:W-:Y:S01]  /*26d0*/  @!P2 LEA R10, P4, R6, R14, 0x1 ;  /* 0x0000000e060aa211 */ /* 0x002fe200078808ff */
[----:B------:R-:W-:Y:S01]  /*26e0*/  @!PT LDS RZ, [RZ] ;  /* 0x00000000fffff984 */ /* 0x000fe20000000800 */
[----:B------:R-:W-:Y:S01]  /*26f0*/  @!PT LDS RZ, [RZ] ;  /* 0x00000000fffff984 */ /* 0x000fe20000000800 */
[----:B------:R-:W-:Y:S01]  /*2700*/  @!PT LDS RZ, [RZ] ;  /* 0x00000000fffff984 */ /* 0x000fe20000000800 */
[----:B------:R-:W-:Y:S01]  /*2710*/  @!P3 LDGSTS.E.BYPASS.LTC128B.128 [R242+0xa000], desc[UR16][R8.64] ;  /* 0x0a00000008f2bfae */ /* 0x000fe2000b901d50 */
[----:B---3--:R-:W-:Y:S01]  /*2720*/  @!P5 LEA R12, P0, R4, R18, 0x1 ;  /* 0x00000012040cd211 */ /* 0x008fe200078008ff */
[----:B------:R-:W-:Y:S01]  /*2730*/  VIADD R234, R139, 0x4040 ;  /* 0x000040408bea7836 */ /* 0x000fe20000000000 */
[----:B------:R-:W-:Y:S01]  /*2740*/  @!P2 LEA.HI.X R11, R6, R15, R7, 0x1, P4 ;  /* 0x0000000f060ba211 */ /* 0x000fe200020f0c07 */
[----:B------:R-:W-:Y:S01]  /*2750*/  IMAD R6, R136, 0x400, R240 ;  /* 0x0000040088067824 */ /* 0x000fe200078e02f0 */
[----:B------:R-:W-:Y:S01]  /*2760*/  @!P5 LEA.HI.X R13, R4, R19, R5, 0x1, P0 ;  /* 0x00000013040dd211 */ /* 0x000fe200000f0c05 */
[----:B------:R-:W-:Y:S01]  /*2770*/  @P2 STS.128 [R242+0xa800], RZ ;  /* 0x00a800fff2002388 */ /* 0x000fe20000000c00 */
[----:B--2---:R-:W-:-:S03]  /*2780*/  @!P1 LEA R4, P0, R2, R16, 0x1 ;  /* 0x0000001002049211 */ /* 0x004fc600078008ff */
[----:B------:R-:W-:Y:S01]  /*2790*/  @!PT LDS RZ, [RZ] ;  /* 0x00000000fffff984 */ /* 0x000fe20000000800 */
[----:B------:R-:W-:Y:S01]  /*27a0*/  @!PT LDS RZ, [RZ] ;  /* 0x00000000fffff984 */ /* 0x000fe20000000800 */
[----:B------:R-:W-:Y:S01]  /*27b0*/  @!PT LDS RZ, [RZ] ;  /* 0x00000000fffff984 */ /* 0x000fe20000000800 */
[----:B------:R1:W-:Y:S01]  /*27c0*/  @!P2 LDGSTS.E.BYPASS.LTC128B.128 [R242+0xa800], desc[UR16][R10.64] ;  /* 0x0a8000000af2afae */ /* 0x0003e2000b901d50 */
[----:B------:R-:W-:Y:S01]  /*27d0*/  @!P1 LEA.HI.X R5, R2, R17, R3, 0x1, P0 ;  /* 0x0000001102059211 */ /* 0x000fe200000f0c03 */
[----:B------:R-:W-:Y:S01]  /*27e0*/  IMAD.IADD R2, R235, 0x1, R6 ;  /* 0x00000001eb027824 */ /* 0x000fe200078e0206 */
[----:B------:R-:W-:Y:S01]  /*27f0*/  LOP3.LUT P0, RZ, R132, 0x2, RZ, 0xc0, !PT ;  /* 0x0000000284ff7812 */ /* 0x000fe2000780c0ff */
[----:B------:R-:W-:Y:S03]  /*2800*/  @P5 STS.128 [R242+0xb000], RZ ;  /* 0x00b000fff2005388 */ /* 0x000fe60000000c00 */
[----:B------:R-:W-:Y:S01]  /*2810*/  LEA R230, R2, UR4, 0x1 ;  /* 0x0000000402e67c11 */ /* 0x000fe2000f8e08ff */
[----:B------:R-:W-:Y:S01]  /*2820*/  @!PT LDS RZ, [RZ] ;  /* 0x00000000fffff984 */ /* 0x000fe20000000800 */
[----:B------:R-:W-:Y:S01]  /*2830*/  @!PT LDS RZ, [RZ] ;  /* 0x00000000fffff984 */ /* 0x000fe20000000800 */
[----:B------:R-:W-:Y:S01]  /*2840*/  @!PT LDS RZ, [RZ] ;  /* 0x00000000fffff984 */ /* 0x000fe20000000800 */
[----:B------:R2:W-:Y:S01]  /*2850*/  @!P5 LDGSTS.E.BYPASS.LTC128B.128 [R242+0xb000], desc[UR16][R12.64] ;  /* 0x0b0000000cf2dfae */ /* 0x0005e2000b901d50 */
[----:B------:R-:W-:-:S03]  /*2860*/  IMAD.MOV.U32 R2, RZ, RZ, 0x10 ;  /* 0x00000010ff027424 */ /* 0x000fc600078e00ff */
[----:B------:R-:W-:Y:S02]  /*2870*/  @P1 STS.128 [R242+0xb800], RZ ;  /* 0x00b800fff2001388 */ /* 0x000fe40000000c00 */
[----:B------:R-:W-:Y:S02]  /*2880*/  SEL R0, R2, 0xfffffff0, !P0 ;  /* 0xfffffff002007807 */ /* 0x000fe40004000000 */
[----:B------:R-:W-:Y:S01]  /*2890*/  @!PT LDS RZ, [RZ] ;  /* 0x00000000fffff984 */ /* 0x000fe20000000800 */
[----:B------:R-:W-:Y:S01]  /*28a0*/  @!PT LDS RZ, [RZ] ;  /* 0x00000000fffff984 */ /* 0x000fe20000000800 */
[----:B------:R-:W-:Y:S01]  /*28b0*/  @!PT LDS RZ, [RZ] ;  /* 0x00000000fffff984 */ /* 0x000fe20000000800 */
[----:B------:R3:W-:Y:S01]  /*28c0*/  @!P1 LDGSTS.E.BYPASS.LTC128B.128 [R242+0xb800], desc[UR16][R4.64] ;  /* 0x0b80000004f29fae */ /* 0x0007e2000b901d50 */
[----:B------:R-:W-:Y:S02]  /*28d0*/  R2P PR, R84, 0x6 ;  /* 0x0000000654007804 */ /* 0x000fe40000000000 */
[----:B------:R-:W-:Y:S01]  /*28e0*/  IMAD R229, R0, 0x2, R139 ;  /* 0x0000000200e57824 */ /* 0x000fe200078e028b */
[----:B------:R-:W-:Y:S01]  /*28f0*/  LDSM.16.M88.4 R20, [R139+0x7000] ;  /* 0x007000008b14783b */ /* 0x000fe20000000200 */
[----:B------:R-:W-:Y:S02]  /*2900*/  LOP3.LUT P0, RZ, R132, 0x4, RZ, 0xc0, !PT ;  /* 0x0000000484ff7812 */ /* 0x000fe4000780c0ff */
[----:B------:R-:W-:Y:S01]  /*2910*/  SEL R2, R2, 0xfffffff0, !P1 ;  /* 0xfffffff002027807 */ /* 0x000fe20004800000 */
[----:B------:R-:W-:Y:S04]  /*2920*/  LDSM.16.M88.4 R16, [R139+0x7800] ;  /* 0x007800008b10783b */ /* 0x000fe80000000200 */
[----:B-1----:R-:W1:Y:S01]  /*2930*/  LDSM.16.M88.4 R8, [R230] ;  /* 0x00000000e608783b */ /* 0x002e620000000200 */
[----:B------:R-:W-:-:S03]  /*2940*/  IMAD R233, R2, 0x2, R230 ;  /* 0x0000000202e97824 */ /* 0x000fc600078e02e6 */
[----:B------:R-:W-:Y:S04]  /*2950*/  LDSM.16.M88.4 R40, [R139+0x4800] ;  /* 0x004800008b28783b */ /* 0x000fe80000000200 */
[----:B--2---:R-:W2:Y:S04]  /*2960*/  LDSM.16.M88.4 R12, [R139+0x4000] ;  /* 0x004000008b0c783b */ /* 0x004ea80000000200 */
[----:B------:R-:W-:Y:S04]  /*2970*/  LDSM.16.M88.4 R36, [R139+0x5000] ;  /* 0x005000008b24783b */ /* 0x000fe80000000200 */
[----:B---3--:R-:W3:Y:S04]  /*2980*/  LDSM.16.M88.4 R4, [R230+0x2000] ;  /* 0x00200000e604783b */ /* 0x008ee80000000200 */
[----:B------:R-:W4:Y:S04]  /*2990*/  LDSM.16.M88.4 R32, [R139+0x5800] ;  /* 0x005800008b20783b */ /* 0x000f280000000200 */
[----:B------:R-:W5:Y:S04]  /*29a0*/  LDSM.16.M88.4 R28, [R139+0x6000] ;  /* 0x006000008b1c783b */ /* 0x000f680000000200 */
[----:B------:R-:W5:Y:S04]  /*29b0*/  LDSM.16.M88.4 R24, [R139+0x6800] ;  /* 0x006800008b18783b */ /* 0x000f680000000200 */
[----:B------:R-:W-:Y:S04]  /*29c0*/  LDSM.16.M88.4 R112, [R229+0x4000] ;  /* 0x00400000e570783b */ /* 0x000fe80000000200 */
[----:B------:R-:W-:Y:S01]  /*29d0*/  LDSM.16.M88.4 R92, [R229+0x6800] ;  /* 0x00680000e55c783b */ /* 0x000fe20000000200 */
[C---:B-1----:R-:W-:Y:S03]  /*29e0*/  HMMA.16816.F32.BF16 R212, R8.reuse, R20, RZ ;  /* 0x0000001408d4723c */ /* 0x042fe600000418ff */
[----:B------:R-:W-:Y:S04]  /*29f0*/  LDSM.16.M88.4 R108, [R229+0x4800] ;  /* 0x00480000e56c783b */ /* 0x000fe80000000200 */
[----:B------:R-:W-:Y:S01]  /*2a00*/  LDSM.16.M88.4 R104, [R229+0x5000] ;  /* 0x00500000e568783b */ /* 0x000fe20000000200 */
[C---:B------:R-:W-:Y:S03]  /*2a10*/  HMMA.16816.F32.BF16 R148, R8.reuse, R22, RZ ;  /* 0x000000160894723c */ /* 0x040fe600000418ff */
[----:B------:R-:W-:Y:S03]  /*2a20*/  LDSM.16.M88.4 R100, [R229+0x5800] ;  /* 0x00580000e564783b */ /* 0x000fe60000000200 */
[----:B--2---:R-:W-:Y:S01]  /*2a30*/  HMMA.16816.F32.BF16 R168, R8, R12, RZ ;  /* 0x0000000c08a8723c */ /* 0x004fe200000418ff */
[----:B------:R-:W-:Y:S04]  /*2a40*/  LDSM.16.M88.4 R96, [R229+0x6000] ;  /* 0x00600000e560783b */ /* 0x000fe80000000200 */
[----:B------:R-:W-:Y:S01]  /*2a50*/  LDSM.16.M88.4 R84, [R229+0x7000] ;  /* 0x00700000e554783b */ /* 0x000fe20000000200 */
[C---:B---3--:R-:W-:Y:S03]  /*2a60*/  HMMA.16816.F32.BF16 R120, R4.reuse, R20, RZ ;  /* 0x000000140478723c */ /* 0x048fe600000418ff */
[----:B------:R-:W0:Y:S03]  /*2a70*/  LDGDEPBAR ;  /* 0x00000000000079af */ /* 0x000e260000000000 */
[----:B------:R-:W-:Y:S06]  /*2a80*/  HMMA.16816.F32.BF16 R124, R4, R22, RZ ;  /* 0x00000016047c723c */ /* 0x000fec00000418ff */
[----:B------:R-:W-:Y:S06]  /*2a90*/  HMMA.16816.F32.BF16 R20, R8, R16, RZ ;  /* 0x000000100814723c */ /* 0x000fec00000418ff */
[C---:B------:R-:W-:Y:S06]  /*2aa0*/  HMMA.16816.F32.BF16 R44, R4.reuse, R12, RZ ;  /* 0x0000000c042c723c */ /* 0x040fec00000418ff */
[C---:B------:R-:W-:Y:S06]  /*2ab0*/  HMMA.16816.F32.BF16 R80, R4.reuse, R14, RZ ;  /* 0x0000000e0450723c */ /* 0x040fec00000418ff */
[C---:B------:R-:W-:Y:S06]  /*2ac0*/  HMMA.16816.F32.BF16 R76, R4.reuse, R40, RZ ;  /* 0x00000028044c723c */ /* 0x040fec00000418ff */
[C---:B------:R-:W-:Y:S06]  /*2ad0*/  HMMA.16816.F32.BF16 R72, R4.reuse, R42, RZ ;  /* 0x0000002a0448723c */ /* 0x040fec00000418ff */
[C---:B------:R-:W-:Y:S06]  /*2ae0*/  HMMA.16816.F32.BF16 R68, R4.reuse, R36, RZ ;  /* 0x000000240444723c */ /* 0x040fec00000418ff */
        /* <DEDUP_REMOVED lines=11> */
[C---:B------:R-:W-:Y:S01]  /*2ba0*/  HMMA.16816.F32.BF16 R204, R8.reuse, R24, RZ ;  /* 0x0000001808cc723c */ /* 0x040fe200000418ff */
[----:B------:R-:W-:Y:S02]  /*2bb0*/  IMAD.MOV.U32 R4, RZ, RZ, R23 ;  /* 0x000000ffff047224 */ /* 0x000fe400078e0017 */
[----:B------:R-:W-:Y:S02]  /*2bc0*/  IMAD.MOV.U32 R7, RZ, RZ, R149 ;  /* 0x000000ffff077224 */ /* 0x000fe400078e0095 */
[----:B------:R-:W-:Y:S01]  /*2bd0*/  IMAD.MOV.U32 R6, RZ, RZ, R150 ;  /* 0x000000ffff067224 */ /* 0x000fe200078e0096 */
[C---:B------:R-:W-:Y:S01]  /*2be0*/  HMMA.16816.F32.BF16 R164, R8.reuse, R14, RZ ;  /* 0x0000000e08a4723c */ /* 0x040fe200000418ff */
[----:B------:R-:W-:Y:S01]  /*2bf0*/  IMAD.MOV.U32 R25, RZ, RZ, R20 ;  /* 0x000000ffff197224 */ /* 0x000fe200078e0014 */
[----:B------:R-:W1:Y:S01]  /*2c00*/  LDSM.16.M88.4 R12, [R233+0x2000] ;  /* 0x00200000e90c783b */ /* 0x000e620000000200 */
[----:B------:R-:W-:Y:S02]  /*2c10*/  IMAD.MOV.U32 R24, RZ, RZ, R148 ;  /* 0x000000ffff187224 */ /* 0x000fe400078e0094 */
[----:B------:R-:W-:Y:S01]  /*2c20*/  IMAD.MOV.U32 R5, RZ, RZ, R151 ;  /* 0x000000ffff057224 */ /* 0x000fe200078e0097 */
[C---:B------:R-:W-:Y:S06]  /*2c30*/  HMMA.16816.F32.BF16 R20, R8.reuse, R18, RZ ;  /* 0x000000120814723c */ /* 0x040fec00000418ff */
[C---:B------:R-:W-:Y:S06]  /*2c40*/  HMMA.16816.F32.BF16 R144, R8.reuse, R40, RZ ;  /* 0x000000280890723c */ /* 0x040fec00000418ff */
[C---:B------:R-:W-:Y:S06]  /*2c50*/  HMMA.16816.F32.BF16 R156, R8.reuse, R42, RZ ;  /* 0x0000002a089c723c */ /* 0x040fec00000418ff */
[C---:B------:R-:W-:Y:S06]  /*2c60*/  HMMA.16816.F32.BF16 R172, R8.reuse, R36, RZ ;  /* 0x0000002408ac723c */ /* 0x040fec00000418ff */
[----:B------:R-:W-:Y:S01]  /*2c70*/  HMMA.16816.F32.BF16 R180, R8, R38, RZ ;  /* 0x0000002608b4723c */ /* 0x000fe200000418ff */
[----:B------:R-:W-:-:S05]  /*2c80*/  IMAD.MOV.U32 R3, RZ, RZ, R23 ;  /* 0x000000ffff037224 */ /* 0x000fca00078e0017 */
[C---:B------:R-:W-:Y:S06]  /*2c90*/  HMMA.16816.F32.BF16 R184, R8.reuse, R32, RZ ;  /* 0x0000002008b8723c */ /* 0x040fec00000418ff */
[C---:B------:R-:W-:Y:S06]  /*2ca0*/  HMMA.16816.F32.BF16 R192, R8.reuse, R34, RZ ;  /* 0x0000002208c0723c */ /* 0x040fec00000418ff */
[C---:B------:R-:W-:Y:S06]  /*2cb0*/  HMMA.16816.F32.BF16 R196, R8.reuse, R28, RZ ;  /* 0x0000001c08c4723c */ /* 0x040fec00000418ff */
[C---:B------:R-:W-:Y:S06]  /*2cc0*/  HMMA.16816.F32.BF16 R200, R8.reuse, R30, RZ ;  /* 0x0000001e08c8723c */ /* 0x040fec00000418ff */
[----:B------:R-:W-:Y:S06]  /*2cd0*/  HMMA.16816.F32.BF16 R208, R8, R26, RZ ;  /* 0x0000001a08d0723c */ /* 0x000fec00000418ff */
[----:B-1----:R-:W-:Y:S01]  /*2ce0*/  HMMA.16816.F32.BF16 R244, R12, R114, R80 ;  /* 0x000000720cf4723c */ /* 0x002fe20000041850 */
[----:B------:R-:W-:-:S02]  /*2cf0*/  IMAD.MOV.U32 R10, RZ, RZ, R20 ;  /* 0x000000ffff0a7224 */ /* 0x000fc400078e0014 */
[----:B------:R-:W-:Y:S02]  /*2d00*/  IMAD.MOV.U32 R9, RZ, RZ, R21 ;  /* 0x000000ffff097224 */ /* 0x000fe400078e0015 */
[----:B------:R-:W-:Y:S01]  /*2d10*/  IMAD.MOV.U32 R8, RZ, RZ, R22 ;  /* 0x000000ffff087224 */ /* 0x000fe200078e0016 */
[C---:B------:R-:W-:Y:S01]  /*2d20*/  HMMA.16816.F32.BF16 R148, R12.reuse, R92, R88 ;  /* 0x0000005c0c94723c */ /* 0x040fe20000041858 */
[----:B------:R-:W1:Y:S01]  /*2d30*/  LDSM.16.M88.4 R20, [R229+0x7800] ;  /* 0x00780000e514783b */ /* 0x000e620000000200 */
[----:B------:R-:W-:Y:S02]  /*2d40*/  IMAD.MOV.U32 R80, RZ, RZ, R10 ;  /* 0x000000ffff507224 */ /* 0x000fe400078e000a */
[----:B------:R-:W-:Y:S02]  /*2d50*/  IMAD.MOV.U32 R81, RZ, RZ, R9 ;  /* 0x000000ffff517224 */ /* 0x000fe400078e0009 */
[----:B------:R-:W-:Y:S01]  /*2d60*/  IMAD.MOV.U32 R82, RZ, RZ, R8 ;  /* 0x000000ffff527224 */ /* 0x000fe200078e0008 */
[----:B------:R-:W-:Y:S01]  /*2d70*/  HMMA.16816.F32.BF16 R224, R12, R110, R72 ;  /* 0x0000006e0ce0723c */ /* 0x000fe20000041848 */
[----:B------:R-:W2:Y:S01]  /*2d80*/  LDSM.16.M88.4 R8, [R233] ;  /* 0x00000000e908783b */ /* 0x000ea20000000200 */
[----:B------:R-:W-:-:S02]  /*2d90*/  IMAD.MOV.U32 R83, RZ, RZ, R3 ;  /* 0x000000ffff537224 */ /* 0x000fc400078e0003 */
[----:B------:R-:W-:Y:S02]  /*2da0*/  IMAD.MOV.U32 R3, RZ, RZ, 0x20 ;  /* 0x00000020ff037424 */ /* 0x000fe400078e00ff */
[----:B------:R-:W-:Y:S01]  /*2db0*/  IMAD.MOV.U32 R91, RZ, RZ, R4 ;  /* 0x000000ffff5b7224 */ /* 0x000fe200078e0004 */
[C---:B------:R-:W-:Y:S01]  /*2dc0*/  HMMA.16816.F32.BF16 R72, R12.reuse, R94, R116 ;  /* 0x0000005e0c48723c */ /* 0x040fe20000041874 */
[----:B------:R-:W-:Y:S01]  /*2dd0*/  VIADD R4, R139, 0x4000 ;  /* 0x000040008b047836 */ /* 0x000fe20000000000 */
[----:B------:R-:W-:Y:S01]  /*2de0*/  SEL R3, R3, 0xffffffe0, !P2 ;  /* 0xffffffe003037807 */ /* 0x000fe20005000000 */
[----:B------:R-:W-:Y:S02]  /*2df0*/  IMAD.MOV.U32 R89, RZ, RZ, R17 ;  /* 0x000000ffff597224 */ /* 0x000fe400078e0011 */
[----:B------:R-:W-:Y:S01]  /*2e00*/  @P0 VIADD R234, R4, 0xffffffc0 ;  /* 0xffffffc004ea0836 */ /* 0x000fe20000000000 */
[----:B------:R-:W-:Y:S01]  /*2e10*/  HMMA.16816.F32.BF16 R220, R12, R104, R68 ;  /* 0x000000680cdc723c */ /* 0x000fe20000041844 */
[----:B------:R-:W-:-:S02]  /*2e20*/  IMAD R231, R3, 0x2, R230 ;  /* 0x0000000203e77824 */ /* 0x000fc400078e02e6 */
[----:B------:R-:W-:Y:S01]  /*2e30*/  IMAD.MOV.U32 R117, RZ, RZ, R7 ;  /* 0x000000ffff757224 */ /* 0x000fe200078e0007 */
[----:B------:R-:W-:Y:S01]  /*2e40*/  LDSM.16.M88.4 R28, [R234+0x3800] ;  /* 0x00380000ea1c783b */ /* 0x000fe20000000200 */
[----:B------:R-:W-:Y:S01]  /*2e50*/  IMAD.MOV.U32 R118, RZ, RZ, R6 ;  /* 0x000000ffff767224 */ /* 0x000fe200078e0006 */
[C---:B------:R-:W-:Y:S01]  /*2e60*/  HMMA.16816.F32.BF16 R216, R12.reuse, R106, R64 ;  /* 0x0000006a0cd8723c */ /* 0x040fe20000041840 */
[----:B------:R-:W-:Y:S01]  /*2e70*/  IMAD.MOV.U32 R119, RZ, RZ, R5 ;  /* 0x000000ffff777224 */ /* 0x000fe200078e0005 */
[----:B------:R-:W-:Y:S01]  /*2e80*/  LDSM.16.M88.4 R40, [R234+0x2000] ;  /* 0x00200000ea28783b */ /* 0x000fe20000000200 */
[----:B------:R-:W-:Y:S02]  /*2e90*/  IMAD.MOV.U32 R90, RZ, RZ, R16 ;  /* 0x000000ffff5a7224 */ /* 0x000fe400078e0010 */
[----:B------:R-:W-:Y:S01]  /*2ea0*/  IMAD.MOV.U32 R88, RZ, RZ, R25 ;  /* 0x000000ffff587224 */ /* 0x000fe200078e0019 */
[----:B------:R-:W-:Y:S01]  /*2eb0*/  HMMA.16816.F32.BF16 R188, R12, R100, R60 ;  /* 0x000000640cbc723c */ /* 0x000fe2000004183c */
[----:B------:R-:W3:Y:S01]  /*2ec0*/  LDSM.16.M88.4 R4, [R231+0x2000] ;  /* 0x00200000e704783b */ /* 0x000ee20000000200 */
[----:B------:R-:W-:-:S02]  /*2ed0*/  IMAD.MOV.U32 R116, RZ, RZ, R24 ;  /* 0x000000ffff747224 */ /* 0x000fc400078e0018 */
[----:B------:R-:W-:Y:S01]  /*2ee0*/  IMAD R232, R2, 0x2, R231 ;  /* 0x0000000202e87824 */ /* 0x000fe200078e02e7 */
[----:B------:R-:W4:Y:S01]  /*2ef0*/  LDSM.16.M88.4 R16, [R234] ;  /* 0x00000000ea10783b */ /* 0x000f220000000200 */
[C---:B------:R-:W-:Y:S01]  /*2f00*/  HMMA.16816.F32.BF16 R160, R12.reuse, R96, R52 ;  /* 0x000000600ca0723c */ /* 0x040fe20000041834 */
[----:B------:R-:W-:Y:S01]  /*2f10*/  IMAD R228, R0, 0x2, R234 ;  /* 0x0000000200e47824 */ /* 0x000fe200078e02ea */
[----:B------:R-:W-:Y:S01]  /*2f20*/  LOP3.LUT R0, R137, 0xffffffe0, RZ, 0xc0, !PT ;  /* 0xffffffe089007812 */ /* 0x000fe200078ec0ff */
[----:B------:R-:W-:Y:S03]  /*2f30*/  LDSM.16.M88.4 R24, [R234+0x800] ;  /* 0x00080000ea18783b */ /* 0x000fe60000000200 */
[----:B------:R-:W-:Y:S01]  /*2f40*/  HMMA.16816.F32.BF16 R248, R12, R112, R44 ;  /* 0x000000700cf8723c */ /* 0x000fe2000004182c */
[----:B------:R-:W-:Y:S01]  /*2f50*/  LDSM.16.M88.4 R44, [R234+0x1800] ;  /* 0x00180000ea2c783b */ /* 0x000fe20000000200 */
[----:B------:R-:W-:-:S03]  /*2f60*/  IMAD.IADD R0, R138, 0x1, -R0 ;  /* 0x000000018a007824 */ /* 0x000fc600078e0a00 */
[----:B------:R-:W-:Y:S01]  /*2f70*/  LDSM.16.M88.4 R36, [R234+0x2800] ;  /* 0x00280000ea24783b */ /* 0x000fe20000000200 */
[C---:B------:R-:W-:Y:S03]  /*2f80*/  HMMA.16816.F32.BF16 R236, R12.reuse, R108, R76 ;  /* 0x0000006c0cec723c */ /* 0x040fe6000004184c */
[----:B------:R-:W-:Y:S03]  /*2f90*/  LDSM.16.M88.4 R32, [R234+0x3000] ;  /* 0x00300000ea20783b */ /* 0x000fe60000000200 */
[C---:B------:R-:W-:Y:S06]  /*2fa0*/  HMMA.16816.F32.BF16 R176, R12.reuse, R102, R56 ;  /* 0x000000660cb0723c */ /* 0x040fec0000041838 */
[C---:B------:R-:W-:Y:S01]  /*2fb0*/  HMMA.16816.F32.BF16 R152, R12.reuse, R98, R48 ;  /* 0x000000620c98723c */ /* 0x040fe20000041830 */
[----:B------:R-:W-:Y:S05]  /*2fc0*/  LDSM.16.M88.4 R48, [R234+0x1000] ;  /* 0x00100000ea30783b */ /* 0x000fea0000000200 */
[C---:B------:R-:W-:Y:S06]  /*2fd0*/  HMMA.16816.F32.BF16 R68, R12.reuse, R84, R120 ;  /* 0x000000540c44723c */ /* 0x040fec0000041878 */
[C---:B------:R-:W-:Y:S06]  /*2fe0*/  HMMA.16816.F32.BF16 R64, R12.reuse, R86, R124 ;  /* 0x000000560c40723c */ /* 0x040fec000004187c */
[C---:B-1----:R-:W-:Y:S06]  /*2ff0*/  HMMA.16816.F32.BF16 R60, R12.reuse, R20, R128 ;  /* 0x000000140c3c723c */ /* 0x042fec0000041880 */
[----:B------:R-:W-:Y:S01]  /*3000*/  HMMA.16816.F32.BF16 R52, R12, R22, R140 ;  /* 0x000000160c34723c */ /* 0x000fe2000004188c */
[----:B------:R-:W1:Y:S05]  /*3010*/  LDSM.16.M88.4 R12, [R231] ;  /* 0x00000000e70c783b */ /* 0x000e6a0000000200 */
[C---:B--2---:R-:W-:Y:S06]  /*3020*/  HMMA.16816.F32.BF16 R56, R8.reuse, R112, R168 ;  /* 0x000000700838723c */ /* 0x044fec00000418a8 */
        /* <DEDUP_REMOVED lines=12> */
[----:B------:R-:W-:Y:S06]  /*30f0*/  HMMA.16816.F32.BF16 R92, R8, R86, R116 ;  /* 0x00000056085c723c */ /* 0x000fec0000041874 */
[----:B---3--:R-:W-:Y:S06]  /*3100*/  HMMA.16816.F32.BF16 R184, R4, R30, R52 ;  /* 0x0000001e04b8723c */ /* 0x008fec0000041834 */
[C---:B------:R-:W-:Y:S06]  /*3110*/  HMMA.16816.F32.BF16 R88, R8.reuse, R20, R88 ;  /* 0x000000140858723c */ /* 0x040fec0000041858 */
[----:B------:R-:W-:Y:S01]  /*3120*/  HMMA.16816.F32.BF16 R80, R8, R22, R80 ;  /* 0x000000160850723c */ /* 0x000fe20000041850 */
[----:B------:R-:W-:Y:S04]  /*3130*/  LDSM.16.M88.4 R8, [R232] ;  /* 0x00000000e808783b */ /* 0x000fe80000000200 */
[----:B------:R-:W-:Y:S01]  /*3140*/  LDSM.16.M88.4 R20, [R228+0x800] ;  /* 0x00080000e414783b */ /* 0x000fe20000000200 */
[C---:B----4-:R-:W-:Y:S06]  /*3150*/  HMMA.16816.F32.BF16 R84, R4.reuse, R16, R248 ;  /* 0x000000100454723c */ /* 0x050fec00000418f8 */
[----:B------:R-:W-:Y:S06]  /*3160*/  HMMA.16816.F32.BF16 R116, R4, R18, R244 ;  /* 0x000000120474723c */ /* 0x000fec00000418f4 */
[C---:B-1----:R-:W-:Y:S06]  /*3170*/  HMMA.16816.F32.BF16 R56, R12.reuse, R16, R56 ;  /* 0x000000100c38723c */ /* 0x042fec0000041838 */
[----:B------:R-:W-:Y:S01]  /*3180*/  HMMA.16816.F32.BF16 R52, R12, R18, R76 ;  /* 0x000000120c34723c */ /* 0x000fe2000004184c */
[----:B------:R-:W1:Y:S05]  /*3190*/  LDSM.16.M88.4 R16, [R228] ;  /* 0x00000000e410783b */ /* 0x000e6a0000000200 */
        /* <DEDUP_REMOVED lines=13> */
[----:B------:R-:W2:Y:S05]  /*3270*/  LDSM.16.M88.4 R4, [R232+0x2000] ;  /* 0x00200000e804783b */ /* 0x000eaa0000000200 */
[C---:B------:R-:W-:Y:S06]  /*3280*/  HMMA.16816.F32.BF16 R140, R12.reuse, R48, R140 ;  /* 0x000000300c8c723c */ /* 0x040fec000004188c */
[C---:B------:R-:W-:Y:S01]  /*3290*/  HMMA.16816.F32.BF16 R132, R12.reuse, R50, R132 ;  /* 0x000000320c84723c */ /* 0x040fe20000041884 */
[----:B------:R-:W3:Y:S05]  /*32a0*/  LDSM.16.M88.4 R48, [R228+0x1800] ;  /* 0x00180000e430783b */ /* 0x000eea0000000200 */
[C---:B------:R-:W-:Y:S06]  /*32b0*/  HMMA.16816.F32.BF16 R164, R12.reuse, R46, R120 ;  /* 0x0000002e0ca4723c */ /* 0x040fec0000041878 */
[C---:B------:R-:W-:Y:S06]  /*32c0*/  HMMA.16816.F32.BF16 R160, R12.reuse, R44, R124 ;  /* 0x0000002c0ca0723c */ /* 0x040fec000004187c */
[C---:B------:R-:W-:Y:S06]  /*32d0*/  HMMA.16816.F32.BF16 R168, R12.reuse, R40, R112 ;  /* 0x000000280ca8723c */ /* 0x040fec0000041870 */
[C---:B------:R-:W-:Y:S06]  /*32e0*/  HMMA.16816.F32.BF16 R148, R12.reuse, R36, R108 ;  /* 0x000000240c94723c */ /* 0x040fec000004186c */
[C---:B------:R-:W-:Y:S06]  /*32f0*/  HMMA.16816.F32.BF16 R120, R12.reuse, R32, R104 ;  /* 0x000000200c78723c */ /* 0x040fec0000041868 */
[C---:B------:R-:W-:Y:S06]  /*3300*/  HMMA.16816.F32.BF16 R60, R12.reuse, R24, R128 ;  /* 0x000000180c3c723c */ /* 0x040fec0000041880 */
[C---:B------:R-:W-:Y:S01]  /*3310*/  HMMA.16816.F32.BF16 R144, R12.reuse, R26, R144 ;  /* 0x0000001a0c90723c */ /* 0x040fe20000041890 */
[----:B------:R-:W-:Y:S05]  /*3320*/  LDSM.16.M88.4 R24, [R228+0x3800] ;  /* 0x00380000e418783b */ /* 0x000fea0000000200 */
[C---:B------:R-:W-:Y:S01]  /*3330*/  HMMA.16816.F32.BF16 R152, R12.reuse, R42, R100 ;  /* 0x0000002a0c98723c */ /* 0x040fe20000041864 */
[----:B------:R-:W4:Y:S05]  /*3340*/  LDSM.16.M88.4 R40, [R228+0x1000] ;  /* 0x00100000e428783b */ /* 0x000f2a0000000200 */
[C---:B------:R-:W-:Y:S01]  /*3350*/  HMMA.16816.F32.BF16 R124, R12.reuse, R38, R96 ;  /* 0x000000260c7c723c */ /* 0x040fe20000041860 */
[----:B------:R-:W5:Y:S05]  /*3360*/  LDSM.16.M88.4 R36, [R228+0x2000] ;  /* 0x00200000e424783b */ /* 0x000f6a0000000200 */
[C---:B------:R-:W-:Y:S01]  /*3370*/  HMMA.16816.F32.BF16 R112, R12.reuse, R34, R92 ;  /* 0x000000220c70723c */ /* 0x040fe2000004185c */
[----:B------:R-:W5:Y:S05]  /*3380*/  LDSM.16.M88.4 R32, [R228+0x2800] ;  /* 0x00280000e420783b */ /* 0x000f6a0000000200 */
[C---:B------:R-:W-:Y:S06]  /*3390*/  HMMA.16816.F32.BF16 R108, R12.reuse, R28, R88 ;  /* 0x0000001c0c6c723c */ /* 0x040fec0000041858 */
[----:B------:R-:W-:Y:S01]  /*33a0*/  HMMA.16816.F32.BF16 R104, R12, R30, R80 ;  /* 0x0000001e0c68723c */ /* 0x000fe20000041850 */
[----:B------:R-:W5:Y:S01]  /*33b0*/  LDSM.16.M88.4 R28, [R228+0x3000] ;  /* 0x00300000e41c783b */ /* 0x000f620000000200 */
[----:B------:R-:W-:-:S04]  /*33c0*/  DEPBAR.LE SB0, 0x0 ;  /* 0x000080000000791a */ /* 0x000fc80000000000 */
[C---:B-1----:R-:W-:Y:S01]  /*33d0*/  HMMA.16816.F32.BF16 R44, R8.reuse, R16, R56 ;  /* 0x00000010082c723c */ /* 0x042fe20000041838 */
[----:B------:R-:W-:Y:S01]  /*33e0*/  SHF.R.S32.HI R12, RZ, 0x1f, R0 ;  /* 0x0000001fff0c7819 */ /* 0x000fe20000011400 */
[----:B------:R-:W-:Y:S02]  /*33f0*/  IMAD.U32 R13, RZ, RZ, UR21 ;  /* 0x00000015ff0d7e24 */ /* 0x000fe4000f8e00ff */
[----:B------:R-:W-:Y:S01]  /*3400*/  IMAD.SHL.U32 R14, R138, 0x2, RZ ;  /* 0x000000028a0e7824 */ /* 0x000fe200078e00ff */
[----:B------:R-:W-:Y:S01]  /*3410*/  LEA.HI R0, R12, R0, RZ, 0x2 ;  /* 0x000000000c007211 */ /* 0x000fe200078f10ff */
[----:B------:R-:W-:Y:S01]  /*3420*/  HMMA.16816.F32.BF16 R52, R8, R18, R52 ;  /* 0x000000120834723c */ /* 0x000fe20000041834 */
[----:B------:R-:W-:Y:S01]  /*3430*/  LEA R12, R136, UR19, 0x4 ;  /* 0x00000013880c7c11 */ /* 0x000fe2000f8e20ff */
[----:B------:R-:W-:Y:S01]  /*3440*/  IMAD.MOV.U32 R15, RZ, RZ, 0x8 ;  /* 0x00000008ff0f7424 */ /* 0x000fe200078e00ff */
[----:B------:R-:W-:Y:S01]  /*3450*/  SHF.R.S32.HI R241, RZ, 0x2, R0 ;  /* 0x00000002fff17819 */ /* 0x000fe20000011400 */
[----:B------:R-:W-:Y:S01]  /*3460*/  IMAD.U32 R0, RZ, RZ, UR13 ;  /* 0x0000000dff007e24 */ /* 0x000fe2000f8e00ff */
[----:B------:R-:W-:Y:S01]  /*3470*/  LOP3.LUT R14, R14, 0x6, RZ, 0xc0, !PT ;  /* 0x000000060e0e7812 */ /* 0x000fe200078ec0ff */
[C---:B--2---:R-:W-:Y:S01]  /*3480*/  HMMA.16816.F32.BF16 R68, R4.reuse, R16, R84 ;  /* 0x000000100444723c */ /* 0x044fe20000041854 */
[----:B------:R-:W-:Y:S01]  /*3490*/  IADD3 R12, R12, 0x1, R241 ;  /* 0x000000010c0c7810 */ /* 0x000fe20007ffe0f1 */
[----:B------:R1:W-:Y:S02]  /*34a0*/  STL [R1+0xa0], R241 ;  /* 0x0000a0f101007387 */ /* 0x0003e40000100800 */
[----:B------:R-:W-:Y:S01]  /*34b0*/  IMAD R0, R0, 0x80, R14 ;  /* 0x0000008000007824 */ /* 0x000fe200078e020e */
[----:B------:R-:W-:Y:S01]  /*34c0*/  IADD3 R12, R12, UR20, -R13 ;  /* 0x000000140c0c7c10 */ /* 0x000fe2000fffe80d */
[----:B------:R-:W-:Y:S01]  /*34d0*/  HMMA.16816.F32.BF16 R64, R4, R18, R116 ;  /* 0x000000120440723c */ /* 0x000fe20000041874 */
[----:B------:R-:W-:-:S02]  /*34e0*/  IMAD.MOV.U32 R13, RZ, RZ, 0x40 ;  /* 0x00000040ff0d7424 */ /* 0x000fc400078e00ff */
[----:B------:R-:W-:Y:S02]  /*34f0*/  IMAD.MOV.U32 R16, RZ, RZ, 0x48 ;  /* 0x00000048ff107424 */ /* 0x000fe400078e00ff */
[----:B------:R-:W-:Y:S01]  /*3500*/  VIADD R12, R12, UR18 ;  /* 0x000000120c0c7c36 */ /* 0x000fe20008000000 */
[----:B------:R-:W-:Y:S01]  /*3510*/  HMMA.16816.F32.BF16 R56, R8, R20, R60 ;  /* 0x000000140838723c */ /* 0x000fe2000004183c */
[----:B------:R-:W-:-:S03]  /*3520*/  VIADD R17, R0, 0x1 ;  /* 0x0000000100117836 */ /* 0x000fc60000000000 */
[C---:B------:R-:W-:Y:S02]  /*3530*/  VIADDMNMX R15, R12.reuse, R15, UR20, PT ;  /* 0x000000140c0f7e46 */ /* 0x040fe4000b80010f */
[C---:B------:R-:W-:Y:S01]  /*3540*/  VIMNMX R14, R12.reuse, UR20, PT ;  /* 0x000000140c0e7c48 */ /* 0x040fe2000bfe0100 */
[C---:B---3--:R-:W-:Y:S01]  /*3550*/  HMMA.16816.F32.BF16 R96, R4.reuse, R50, R176 ;  /* 0x000000320460723c */ /* 0x048fe200000418b0 */
[C---:B------:R-:W-:Y:S02]  /*3560*/  VIADDMNMX R13, R12.reuse, R13, UR20, PT ;  /* 0x000000140c0d7e46 */ /* 0x040fe4000b80010d */
[----:B------:R-:W-:Y:S01]  /*3570*/  VIADDMNMX R12, R12, R16, UR20, PT ;  /* 0x000000140c0c7e46 */ /* 0x000fe2000b800110 */
[C---:B------:R-:W-:Y:S01]  /*3580*/  VIADD R16, R0.reuse, 0x8 ;  /* 0x0000000800107836 */ /* 0x040fe20000000000 */
[-C--:B------:R-:W-:Y:S01]  /*3590*/  ISETP.GE.AND P2, PT, R17, R14.reuse, PT ;  /* 0x0000000e1100720c */ /* 0x080fe20003f46270 */
[----:B------:R-:W-:Y:S01]  /*35a0*/  HMMA.16816.F32.BF16 R60, R4, R20, R156 ;  /* 0x00000014043c723c */ /* 0x000fe2000004189c */
[----:B------:R-:W-:-:S02]  /*35b0*/  ISETP.GE.AND P4, PT, R0, R14, PT ;  /* 0x0000000e0000720c */ /* 0x000fc40003f86270 */
[-C--:B------:R-:W-:Y:S02]  /*35c0*/  ISETP.GE.AND P0, PT, R0, R15.reuse, PT ;  /* 0x0000000f0000720c */ /* 0x080fe40003f06270 */
[----:B------:R-:W-:Y:S01]  /*35d0*/  ISETP.GE.AND P3, PT, R17, R15, PT ;  /* 0x0000000f1100720c */ /* 0x000fe20003f66270 */
[C---:B------:R-:W-:Y:S01]  /*35e0*/  HMMA.16816.F32.BF16 R72, R4.reuse, R22, R172 ;  /* 0x000000160448723c */ /* 0x040fe200000418ac */
[----:B------:R-:W-:Y:S02]  /*35f0*/  ISETP.GE.AND P6, PT, R16, R14, PT ;  /* 0x0000000e1000720c */ /* 0x000fe40003fc6270 */
[----:B------:R-:W-:Y:S02]  /*3600*/  FSEL R100, R44, -INF , !P4 ;  /* 0xff8000002c647808 */ /* 0x000fe40006000000 */
[----:B------:R-:W-:Y:S01]  /*3610*/  FSEL R101, R45, -INF , !P2 ;  /* 0xff8000002d657808 */ /* 0x000fe20005000000 */
[----:B----4-:R-:W-:Y:S01]  /*3620*/  HMMA.16816.F32.BF16 R76, R4, R40, R180 ;  /* 0x00000028044c723c */ /* 0x010fe200000418b4 */
[----:B------:R-:W-:-:S02]  /*3630*/  FSEL R176, R46, -INF , !P0 ;  /* 0xff8000002eb07808 */ /* 0x000fc40004000000 */
[C---:B------:R-:W-:Y:S02]  /*3640*/  ISETP.GE.AND P4, PT, R16.reuse, R15, PT ;  /* 0x0000000f1000720c */ /* 0x040fe40003f86270 */
[CC--:B------:R-:W-:Y:S01]  /*3650*/  ISETP.GE.AND P2, PT, R16.reuse, R13.reuse, PT ;  /* 0x0000000d1000720c */ /* 0x0c0fe20003f46270 */
[----:B------:R-:W-:Y:S01]  /*3660*/  HMMA.16816.F32.BF16 R80, R4, R42, R216 ;  /* 0x0000002a0450723c */ /* 0x000fe200000418d8 */
[----:B------:R-:W-:Y:S01]  /*3670*/  ISETP.GE.AND P0, PT, R16, R12, PT ;  /* 0x0000000c1000720c */ /* 0x000fe20003f06270 */
[----:B------:R-:W-:Y:S01]  /*3680*/  VIADD R16, R0, 0x9 ;  /* 0x0000000900107836 */ /* 0x000fe20000000000 */
[----:B------:R-:W-:Y:S02]  /*3690*/  FSEL R178, R47, -INF , !P3 ;  /* 0xff8000002fb27808 */ /* 0x000fe40005800000 */
[----:B------:R-:W-:Y:S01]  /*36a0*/  FSEL R102, R52, -INF , !P6 ;  /* 0xff80000034667808 */ /* 0x000fe20007000000 */
[----:B------:R-:W-:Y:S01]  /*36b0*/  HMMA.16816.F32.BF16 R44, R8, R22, R144 ;  /* 0x00000016082c723c */ /* 0x000fe20000041890 */
[----:B------:R-:W-:-:S02]  /*36c0*/  ISETP.GE.AND P5, PT, R17, R13, PT ;  /* 0x0000000d1100720c */ /* 0x000fc40003fa6270 */
[C---:B------:R-:W-:Y:S02]  /*36d0*/  ISETP.GE.AND P6, PT, R0.reuse, R13, PT ;  /* 0x0000000d0000720c */ /* 0x040fe40003fc6270 */
[----:B------:R-:W-:Y:S01]  /*36e0*/  ISETP.GE.AND P3, PT, R0, R12, PT ;  /* 0x0000000c0000720c */ /* 0x000fe20003f66270 */
[C---:B------:R-:W-:Y:S01]  /*36f0*/  HMMA.16816.F32.BF16 R92, R4.reuse, R48, R188 ;  /* 0x00000030045c723c */ /* 0x040fe200000418bc */
[----:B------:R-:W-:Y:S02]  /*3700*/  FSEL R68, R68, -INF , !P6 ;  /* 0xff80000044447808 */ /* 0x000fe40007000000 */
[----:B------:R-:W-:Y:S02]  /*3710*/  FSEL R69, R69, -INF , !P5 ;  /* 0xff80000045457808 */ /* 0x000fe40006800000 */
[----:B------:R-:W-:Y:S01]  /*3720*/  FSEL R103, R64, -INF , !P2 ;  /* 0xff80000040677808 */ /* 0x000fe20005000000 */
[----:B-----5:R-:W-:Y:S01]  /*3730*/  HMMA.16816.F32.BF16 R84, R4, R36, R192 ;  /* 0x000000240454723c */ /* 0x020fe200000418c0 */
[----:B------:R-:W-:-:S02]  /*3740*/  FSEL R116, R70, -INF , !P3 ;  /* 0xff80000046747808 */ /* 0x000fc40005800000 */
[C---:B------:R-:W-:Y:S02]  /*3750*/  ISETP.GE.AND P6, PT, R16.reuse, R14, PT ;  /* 0x0000000e1000720c */ /* 0x040fe40003fc6270 */
[C---:B------:R-:W-:Y:S01]  /*3760*/  ISETP.GE.AND P5, PT, R16.reuse, R15, PT ;  /* 0x0000000f1000720c */ /* 0x040fe20003fa6270 */
[C---:B------:R-:W-:Y:S01]  /*3770*/  HMMA.16816.F32.BF16 R88, R4.reuse, R38, R196 ;  /* 0x000000260458723c */ /* 0x040fe200000418c4 */
[C---:B------:R-:W-:Y:S02]  /*3780*/  ISETP.GE.AND P2, PT, R16.reuse, R13, PT ;  /* 0x0000000d1000720c */ /* 0x040fe40003f46270 */
[-C--:B------:R-:W-:Y:S01]  /*3790*/  ISETP.GE.AND P3, PT, R16, R12.reuse, PT ;  /* 0x0000000c1000720c */ /* 0x080fe20003f66270 */
[----:B------:R-:W-:Y:S01]  /*37a0*/  VIADD R16, R0, 0x10 ;  /* 0x0000001000107836 */ /* 0x000fe20000000000 */
[----:B------:R-:W-:Y:S01]  /*37b0*/  ISETP.GE.AND P1, PT, R17, R12, PT ;  /* 0x0000000c1100720c */ /* 0x000fe20003f26270 */
[----:B------:R-:W-:Y:S01]  /*37c0*/  HMMA.16816.F32.BF16 R156, R4, R32, R208 ;  /* 0x00000020049c723c */ /* 0x000fe200000418d0 */
[----:B------:R-:W-:-:S02]  /*37d0*/  FSEL R177, R54, -INF , !P4 ;  /* 0xff80000036b17808 */ /* 0x000fc40006000000 */
[----:B------:R-:W-:Y:S02]  /*37e0*/  FSEL R71, R71, -INF , !P1 ;  /* 0xff80000047477808 */ /* 0x000fe40004800000 */
[----:B------:R-:W-:Y:S01]  /*37f0*/  FSEL R131, R66, -INF , !P0 ;  /* 0xff80000042837808 */ /* 0x000fe20004000000 */
[C---:B------:R-:W-:Y:S01]  /*3800*/  HMMA.16816.F32.BF16 R172, R4.reuse, R34, R204 ;  /* 0x0000002204ac723c */ /* 0x040fe200000418cc */
[----:B------:R-:W-:Y:S02]  /*3810*/  FSEL R70, R65, -INF , !P2 ;  /* 0xff80000041467808 */ /* 0x000fe40005000000 */
[C---:B------:R-:W-:Y:S02]  /*3820*/  ISETP.GE.AND P1, PT, R16.reuse, R14, PT ;  /* 0x0000000e1000720c */ /* 0x040fe40003f26270 */
[C---:B------:R-:W-:Y:S01]  /*3830*/  ISETP.GE.AND P4, PT, R16.reuse, R15, PT ;  /* 0x0000000f1000720c */ /* 0x040fe20003f86270 */
[----:B------:R-:W-:Y:S01]  /*3840*/  HMMA.16816.F32.BF16 R220, R4, R28, R220 ;  /* 0x0000001c04dc723c */ /* 0x000fe200000418dc */
[----:B------:R-:W-:-:S02]  /*3850*/  ISETP.GE.AND P0, PT, R16, R13, PT ;  /* 0x0000000d1000720c */ /* 0x000fc40003f06270 */
[----:B------:R-:W-:Y:S02]  /*3860*/  ISETP.GE.AND P2, PT, R16, R12, PT ;  /* 0x0000000c1000720c */ /* 0x000fe40003f46270 */
[----:B------:R-:W-:Y:S01]  /*3870*/  FSEL R129, R67, -INF , !P3 ;  /* 0xff80000043817808 */ /* 0x000fe20005800000 */
[----:B------:R-:W-:Y:S01]  /*3880*/  HMMA.16816.F32.BF16 R16, R8, R40, R140 ;  /* 0x000000280810723c */ /* 0x000fe2000004188c */
[----:B------:R-:W-:Y:S02]  /*3890*/  FSEL R64, R53, -INF , !P6 ;  /* 0xff80000035407808 */ /* 0x000fe40007000000 */
[----:B------:R-:W-:Y:S02]  /*38a0*/  FSEL R144, R55, -INF , !P5 ;  /* 0xff80000037907808 */ /* 0x000fe40006800000 */
[----:B------:R-:W-:Y:S01]  /*38b0*/  FSEL R137, R56, -INF , !P1 ;  /* 0xff80000038897808 */ /* 0x000fe20004800000 */
[----:B------:R-:W-:Y:S01]  /*38c0*/  HMMA.16816.F32.BF16 R212, R4, R30, R212 ;  /* 0x0000001e04d4723c */ /* 0x000fe200000418d4 */
[----:B------:R-:W-:-:S02]  /*38d0*/  FSEL R145, R58, -INF , !P4 ;  /* 0xff8000003a917808 */ /* 0x000fc40006000000 */
[----:B------:R-:W-:Y:S02]  /*38e0*/  FSEL R66, R60, -INF , !P0 ;  /* 0xff8000003c427808 */ /* 0x000fe40004000000 */
[----:B------:R-:W-:Y:S01]  /*38f0*/  FSEL R128, R62, -INF , !P2 ;  /* 0xff8000003e807808 */ /* 0x000fe20005000000 */
[C---:B------:R-:W-:Y:S06]  /*3900*/  HMMA.16816.F32.BF16 R200, R4.reuse, R24, R200 ;  /* 0x0000001804c8723c */ /* 0x040fec00000418c8 */
[----:B------:R-:W-:Y:S06]  /*3910*/  HMMA.16816.F32.BF16 R184, R4, R26, R184 ;  /* 0x0000001a04b8723c */ /* 0x000fec00000418b8 */
[----:B------:R-:W-:Y:S01]  /*3920*/  HMMA.16816.F32.BF16 R20, R8, R42, R132 ;  /* 0x0000002a0814723c */ /* 0x000fe20000041884 */
[----:B------:R-:W-:-:S02]  /*3930*/  VIADD R5, R0, 0x11 ;  /* 0x0000001100057836 */ /* 0x000fc40000000000 */
[----:B------:R-:W-:-:S03]  /*3940*/  VIADD R4, R0, 0x18 ;  /* 0x0000001800047836 */ /* 0x000fc60000000000 */
        /* <DEDUP_REMOVED lines=8> */
[----:B------:R-:W-:-:S02]  /*39d0*/  ISETP.GE.AND P4, PT, R4, R14, PT ;  /* 0x0000000e0400720c */ /* 0x000fc40003f86270 */
[C---:B------:R-:W-:Y:S02]  /*39e0*/  ISETP.GE.AND P0, PT, R4.reuse, R15, PT ;  /* 0x0000000f0400720c */ /* 0x040fe40003f06270 */
[CC--:B------:R-:W-:Y:S01]  /*39f0*/  ISETP.GE.AND P2, PT, R4.reuse, R13.reuse, PT ;  /* 0x0000000d0400720c */ /* 0x0c0fe20003f46270 */
[----:B------:R-:W-:Y:S01]  /*3a00*/  HMMA.16816.F32.BF16 R52, R8, R34, R124 ;  /* 0x000000220834723c */ /* 0x000fe2000004187c */
[----:B------:R-:W-:Y:S01]  /*3a10*/  BAR.SYNC.DEFER_BLOCKING 0x0 ;  /* 0x0000000000007b1d */ /* 0x000fe20000010000 */
[----:B------:R-:W-:Y:S01]  /*3a20*/  ISETP.GE.AND P3, PT, R4, R12, PT ;  /* 0x0000000c0400720c */ /* 0x000fe20003f66270 */
[----:B------:R-:W-:Y:S01]  /*3a30*/  VIADD R4, R0, 0x20 ;  /* 0x0000002000047836 */ /* 0x000fe20000000000 */
[----:B------:R-:W-:Y:S02]  /*3a40*/  FSEL R118, R63, -INF , !P1 ;  /* 0xff8000003f767808 */ /* 0x000fe40004800000 */
        /* <DEDUP_REMOVED lines=11> */
[----:B------:R-:W-:Y:S01]  /*3b00*/  FSEL R117, R72, -INF , !P2 ;  /* 0xff80000048757808 */ /* 0x000fe20005000000 */
[----:B------:R-:W-:Y:S01]  /*3b10*/  HMMA.16816.F32.BF16 R32, R8, R24, R108 ;  /* 0x000000180820723c */ /* 0x000fe2000004186c */
        /* <DEDUP_REMOVED lines=9> */
[C---:B------:R-:W-:Y:S01]  /*3bb0*/  HMMA.16816.F32.BF16 R72, R8.reuse, R36, R168 ;  /* 0x000000240848723c */ /* 0x040fe200000418a8 */
[----:B------:R-:W-:Y:S02]  /*3bc0*/  FSEL R141, R47, -INF , !P5 ;  /* 0xff8000002f8d7808 */ /* 0x000fe40006800000 */
[----:B------:R-:W-:Y:S02]  /*3bd0*/  FSEL R164, R16, -INF , !P0 ;  /* 0xff80000010a47808 */ /* 0x000fe40004000000 */
[C---:B------:R-:W-:Y:S01]  /*3be0*/  ISETP.GE.AND P4, PT, R5.reuse, R14, PT ;  /* 0x0000000e0500720c */ /* 0x040fe20003f86270 */
[----:B------:R-:W-:Y:S01]  /*3bf0*/  HMMA.16816.F32.BF16 R44, R8, R28, R120 ;  /* 0x0000001c082c723c */ /* 0x000fe20000041878 */
[----:B------:R-:W-:-:S02]  /*3c00*/  ISETP.GE.AND P6, PT, R5, R15, PT ;  /* 0x0000000f0500720c */ /* 0x000fc40003fc6270 */
[C---:B------:R-:W-:Y:S02]  /*3c10*/  ISETP.GE.AND P5, PT, R5.reuse, R13, PT ;  /* 0x0000000d0500720c */ /* 0x040fe40003fa6270 */
[----:B------:R-:W-:Y:S01]  /*3c20*/  ISETP.GE.AND P0, PT, R5, R12, PT ;  /* 0x0000000c0500720c */ /* 0x000fe20003f06270 */
[----:B------:R-:W-:Y:S01]  /*3c30*/  VIADD R5, R0, 0x29 ;  /* 0x0000002900057836 */ /* 0x000fe20000000000 */
[----:B------:R-:W-:Y:S01]  /*3c40*/  FSEL R161, R18, -INF , !P2 ;  /* 0xff80000012a17808 */ /* 0x000fe20005000000 */
[C---:B------:R-:W-:Y:S01]  /*3c50*/  HMMA.16816.F32.BF16 R36, R8.reuse, R30, R112 ;  /* 0x0000001e0824723c */ /* 0x040fe20000041870 */
[----:B------:R-:W-:Y:S02]  /*3c60*/  ISETP.GE.AND P2, PT, R4, R14, PT ;  /* 0x0000000e0400720c */ /* 0x000fe40003f46270 */
[----:B------:R-:W-:Y:S02]  /*3c70*/  FSEL R162, R76, -INF , !P3 ;  /* 0xff8000004ca27808 */ /* 0x000fe40005800000 */
[----:B------:R-:W-:Y:S01]  /*3c80*/  FSEL R163, R78, -INF , !P1 ;  /* 0xff8000004ea37808 */ /* 0x000fe20004800000 */
[----:B------:R-:W-:Y:S01]  /*3c90*/  HMMA.16816.F32.BF16 R28, R8, R26, R104 ;  /* 0x0000001a081c723c */ /* 0x000fe20000041868 */
[----:B------:R-:W-:-:S02]  /*3ca0*/  FSEL R160, R17, -INF , !P4 ;  /* 0xff80000011a07808 */ /* 0x000fc40006000000 */
[C---:B------:R-:W-:Y:S02]  /*3cb0*/  ISETP.GE.AND P3, PT, R4.reuse, R15, PT ;  /* 0x0000000f0400720c */ /* 0x040fe40003f66270 */
[C---:B------:R-:W-:Y:S02]  /*3cc0*/  ISETP.GE.AND P1, PT, R4.reuse, R13, PT ;  /* 0x0000000d0400720c */ /* 0x040fe40003f26270 */
[----:B------:R-:W-:Y:S01]  /*3cd0*/  ISETP.GE.AND P4, PT, R4, R12, PT ;  /* 0x0000000c0400720c */ /* 0x000fe20003f86270 */
[----:B------:R-:W-:Y:S01]  /*3ce0*/  VIADD R4, R0, 0x30 ;  /* 0x0000003000047836 */ /* 0x000fe20000000000 */
[----:B------:R-:W-:Y:S02]  /*3cf0*/  FSEL R153, R19, -INF , !P6 ;  /* 0xff80000013997808 */ /* 0x000fe40007000000 */
[----:B------:R-:W-:Y:S02]  /*3d00*/  FSEL R154, R77, -INF , !P5 ;  /* 0xff8000004d9a7808 */ /* 0x000fe40006800000 */
[----:B------:R-:W-:-:S02]  /*3d10*/  FSEL R155, R79, -INF , !P0 ;  /* 0xff8000004f9b7808 */ /* 0x000fc40004000000 */
[----:B------:R-:W-:Y:S01]  /*3d20*/  FSEL R152, R20, -INF , !P2 ;  /* 0xff80000014987808 */ /* 0x000fe20005000000 */
[C---:B------:R-:W-:Y:S01]  /*3d30*/  VIADD R20, R0.reuse, 0x41 ;  /* 0x0000004100147836 */ /* 0x040fe20000000000 */
[C---:B------:R-:W-:Y:S02]  /*3d40*/  ISETP.GE.AND P6, PT, R5.reuse, R14, PT ;  /* 0x0000000e0500720c */ /* 0x040fe40003fc6270 */
[C---:B------:R-:W-:Y:S02]  /*3d50*/  ISETP.GE.AND P5, PT, R5.reuse, R15, PT ;  /* 0x0000000f0500720c */ /* 0x040fe40003fa6270 */
[C---:B------:R-:W-:Y:S02]  /*3d60*/  ISETP.GE.AND P0, PT, R5.reuse, R13, PT ;  /* 0x0000000d0500720c */ /* 0x040fe40003f06270 */
[----:B------:R-:W-:Y:S01]  /*3d70*/  ISETP.GE.AND P2, PT, R5, R12, PT ;  /* 0x0000000c0500720c */ /* 0x000fe20003f46270 */
[----:B------:R-:W-:Y:S01]  /*3d80*/  VIADD R5, R0, 0x31 ;  /* 0x0000003100057836 */ /* 0x000fe20000000000 */
[----:B------:R-:W-:Y:S01]  /*3d90*/  FSEL R149, R22, -INF , !P3 ;  /* 0xff80000016957808 */ /* 0x000fe20005800000 */
[----:B------:R-:W-:Y:S01]  /*3da0*/  VIADD R22, R0, 0x49 ;  /* 0x0000004900167836 */ /* 0x000fe20000000000 */
[----:B------:R-:W-:-:S02]  /*3db0*/  FSEL R147, R80, -INF , !P1 ;  /* 0xff80000050937808 */ /* 0x000fc40004800000 */
[----:B------:R-:W-:Y:S02]  /*3dc0*/  FSEL R148, R82, -INF , !P4 ;  /* 0xff80000052947808 */ /* 0x000fe40006000000 */
[----:B------:R-:W-:Y:S02]  /*3dd0*/  FSEL R146, R81, -INF , !P0 ;  /* 0xff80000051927808 */ /* 0x000fe40004000000 */
[C---:B------:R-:W-:Y:S02]  /*3de0*/  ISETP.GE.AND P3, PT, R4.reuse, R14, PT ;  /* 0x0000000e0400720c */ /* 0x040fe40003f66270 */
        /* <DEDUP_REMOVED lines=8> */
[----:B------:R-:W-:Y:S02]  /*3e70*/  FSEL R179, R94, -INF , !P0 ;  /* 0xff8000005eb37808 */ /* 0x000fe40004000000 */
[----:B------:R-:W-:Y:S02]  /*3e80*/  FSEL R169, R41, -INF , !P2 ;  /* 0xff80000029a97808 */ /* 0x000fe40005000000 */
[----:B------:R-:W-:Y:S01]  /*3e90*/  FSEL R124, R21, -INF , !P6 ;  /* 0xff800000157c7808 */ /* 0x000fe20007000000 */
[----:B------:R-:W-:Y:S01]  /*3ea0*/  VIADD R21, R0, 0x48 ;  /* 0x0000004800157836 */ /* 0x000fe20000000000 */
[----:B------:R-:W-:-:S02]  /*3eb0*/  FSEL R126, R23, -INF , !P5 ;  /* 0xff800000177e7808 */ /* 0x000fc40006800000 */
[----:B------:R-:W-:Y:S02]  /*3ec0*/  FSEL R180, R40, -INF , !P3 ;  /* 0xff80000028b47808 */ /* 0x000fe40005800000 */
[C---:B------:R-:W-:Y:S02]  /*3ed0*/  ISETP.GE.AND P1, PT, R4.reuse, R14, PT ;  /* 0x0000000e0400720c */ /* 0x040fe40003f26270 */
[C---:B------:R-:W-:Y:S02]  /*3ee0*/  ISETP.GE.AND P4, PT, R4.reuse, R15, PT ;  /* 0x0000000f0400720c */ /* 0x040fe40003f86270 */
[C---:B------:R-:W-:Y:S02]  /*3ef0*/  ISETP.GE.AND P0, PT, R4.reuse, R13, PT ;  /* 0x0000000d0400720c */ /* 0x040fe40003f06270 */
[----:B------:R-:W-:Y:S01]  /*3f00*/  ISETP.GE.AND P2, PT, R4, R12, PT ;  /* 0x0000000c0400720c */ /* 0x000fe20003f46270 */
[----:B------:R-:W-:Y:S01]  /*3f10*/  VIADD R4, R0, 0x39 ;  /* 0x0000003900047836 */ /* 0x000fe20000000000 */
[----:B------:R-:W-:-:S02]  /*3f20*/  ISETP.GE.AND P6, PT, R5, R15, PT ;  /* 0x0000000f0500720c */ /* 0x000fc40003fc6270 */
[C---:B------:R-:W-:Y:S02]  /*3f30*/  ISETP.GE.AND P5, PT, R5.reuse, R13, PT ;  /* 0x0000000d0500720c */ /* 0x040fe40003fa6270 */
[----:B------:R-:W-:Y:S02]  /*3f40*/  ISETP.GE.AND P3, PT, R5, R12, PT ;  /* 0x0000000c0500720c */ /* 0x000fe40003f66270 */
[----:B------:R-:W-:Y:S02]  /*3f50*/  FSEL R165, R43, -INF , !P6 ;  /* 0xff8000002ba57808 */ /* 0x000fe40007000000 */
[----:B------:R-:W-:Y:S02]  /*3f60*/  FSEL R166, R93, -INF , !P5 ;  /* 0xff8000005da67808 */ /* 0x000fe40006800000 */
[----:B------:R-:W-:Y:S02]  /*3f70*/  FSEL R168, R95, -INF , !P3 ;  /* 0xff8000005fa87808 */ /* 0x000fe40005800000 */
[----:B------:R-:W-:-:S02]  /*3f80*/  FSEL R151, R96, -INF , !P0 ;  /* 0xff80000060977808 */ /* 0x000fc40004000000 */
[C---:B------:R-:W-:Y:S02]  /*3f90*/  ISETP.GE.AND P6, PT, R4.reuse, R14, PT ;  /* 0x0000000e0400720c */ /* 0x040fe40003fc6270 */
[C---:B------:R-:W-:Y:S02]  /*3fa0*/  ISETP.GE.AND P3, PT, R4.reuse, R15, PT ;  /* 0x0000000f0400720c */ /* 0x040fe40003f66270 */
[C---:B------:R-:W-:Y:S02]  /*3fb0*/  ISETP.GE.AND P5, PT, R4.reuse, R13, PT ;  /* 0x0000000d0400720c */ /* 0x040fe40003fa6270 */
[----:B------:R-:W-:Y:S01]  /*3fc0*/  ISETP.GE.AND P0, PT, R4, R12, PT ;  /* 0x0000000c0400720c */ /* 0x000fe20003f06270 */
[----:B------:R-:W-:Y:S01]  /*3fd0*/  VIADD R4, R0, 0x40 ;  /* 0x0000004000047836 */ /* 0x000fe20000000000 */
[----:B------:R-:W-:Y:S02]  /*3fe0*/  FSEL R150, R98, -INF , !P2 ;  /* 0xff80000062967808 */ /* 0x000fe40005000000 */
[----:B------:R-:W-:-:S02]  /*3ff0*/  FSEL R167, R99, -INF , !P0 ;  /* 0xff80000063a77808 */ /* 0x000fc40004000000 */
[----:B------:R-:W-:Y:S02]  /*4000*/  ISETP.GE.AND P0, PT, R4, R13, PT ;  /* 0x0000000d0400720c */ /* 0x000fe40003f06270 */
[----:B------:R-:W-:Y:S02]  /*4010*/  FSEL R127, R97, -INF , !P5 ;  /* 0xff800000617f7808 */ /* 0x000fe40006800000 */
[----:B------:R-:W-:Y:S02]  /*4020*/  FSEL R207, R84, -INF , !P0 ;  /* 0xff80000054cf7808 */ /* 0x000fe40004000000 */
[-C--:B------:R-:W-:Y:S02]  /*4030*/  ISETP.GE.AND P0, PT, R20, R12.reuse, PT ;  /* 0x0000000c1400720c */ /* 0x080fe40003f06270 */
[----:B------:R-:W-:Y:S02]  /*4040*/  ISETP.GE.AND P2, PT, R4, R12, PT ;  /* 0x0000000c0400720c */ /* 0x000fe40003f46270 */
[----:B------:R-:W-:-:S02]  /*4050*/  FSEL R208, R87, -INF , !P0 ;  /* 0xff80000057d07808 */ /* 0x000fc40004000000 */
[----:B------:R-:W-:Y:S02]  /*4060*/  PLOP3.LUT P0, PT, PT, PT, UP0, 0x80, 0x0 ;  /* 0x000000000000781c */ /* 0x000fe40003f0f008 */
[----:B------:R-:W-:Y:S02]  /*4070*/  ISETP.GE.AND P5, PT, R20, R13, PT ;  /* 0x0000000d1400720c */ /* 0x000fe40003fa6270 */
[----:B------:R-:W-:Y:S02]  /*4080*/  FSEL R111, R48, -INF , !P1 ;  /* 0xff800000306f7808 */ /* 0x000fe40004800000 */
[----:B------:R-:W-:Y:S02]  /*4090*/  ISETP.GE.AND P1, PT, R21, R12, PT ;  /* 0x0000000c1500720c */ /* 0x000fe40003f26270 */
[----:B------:R-:W-:Y:S02]  /*40a0*/  FSEL R209, R86, -INF , !P2 ;  /* 0xff80000056d17808 */ /* 0x000fe40005000000 */
[----:B------:R-:W-:-:S02]  /*40b0*/  FSEL R206, R85, -INF , !P5 ;  /* 0xff80000055ce7808 */ /* 0x000fc40006800000 */
[-C--:B------:R-:W-:Y:S02]  /*40c0*/  ISETP.GE.AND P5, PT, R21, R13.reuse, PT ;  /* 0x0000000d1500720c */ /* 0x080fe40003fa6270 */
[----:B------:R-:W-:Y:S02]  /*40d0*/  ISETP.GE.AND P2, PT, R22, R13, PT ;  /* 0x0000000d1600720c */ /* 0x000fe40003f46270 */
[----:B------:R-:W-:Y:S02]  /*40e0*/  FSEL R210, R90, -INF , !P1 ;  /* 0xff8000005ad27808 */ /* 0x000fe40004800000 */
[----:B------:R-:W-:Y:S02]  /*40f0*/  ISETP.GE.AND P1, PT, R22, R12, PT ;  /* 0x0000000c1600720c */ /* 0x000fe40003f26270 */
[----:B------:R-:W-:Y:S02]  /*4100*/  FSEL R205, R88, -INF , !P5 ;  /* 0xff80000058cd7808 */ /* 0x000fe40006800000 */
[----:B------:R-:W-:-:S02]  /*4110*/  FSEL R204, R89, -INF , !P2 ;  /* 0xff80000059cc7808 */ /* 0x000fc40005000000 */
[C---:B------:R-:W-:Y:S02]  /*4120*/  ISETP.GE.AND P5, PT, R4.reuse, R14, PT ;  /* 0x0000000e0400720c */ /* 0x040fe40003fa6270 */
[----:B------:R-:W-:Y:S02]  /*4130*/  ISETP.GE.AND P2, PT, R4, R15, PT ;  /* 0x0000000f0400720c */ /* 0x000fe40003f46270 */
[----:B------:R-:W-:Y:S01]  /*4140*/  FSEL R191, R91, -INF , !P1 ;  /* 0xff8000005bbf7808 */ /* 0x000fe20004800000 */
[----:B-1----:R-:W-:Y:S10]  /*4150*/  @!P0 BRA `(.L_x_51) ;  /* 0x00000000009c8947 */ /* 0x002ff40003800000 */
[----:B------:R-:W2:Y:S01]  /*4160*/  LDL.64 R250, [R1+0x88] ;  /* 0x0000880001fa7983 */ /* 0x000ea20000100a00 */
[----:B------:R-:W-:Y:S02]  /*4170*/  UIADD3 UR6, UR14, -0x2, URZ ;  /* 0xfffffffe0e067890 */ /* 0x000fe4000fffe03f */
[----:B------:R-:W-:Y:S02]  /*4180*/  USHF.L.U32 UR18, UR10, 0x5, URZ ;  /* 0x000000050a127899 */ /* 0x000fe4000800063f */
[----:B------:R-:W-:Y:S02]  /*4190*/  USHF.R.S32.HI UR15, URZ, 0x1f, UR6 ;  /* 0x0000001f3f0f7899 */ /* 0x000fe40008011406 */
[----:B------:R-:W-:Y:S01]  /*41a0*/  UIMAD UR27, UR27, UR6, URZ ;  /* 0x000000061b1b72a4 */ /* 0x000fe2000f8e023f */
[----:B------:R-:W-:Y:S02]  /*41b0*/  IMAD.U32 R4, RZ, RZ, UR6 ;  /* 0x00000006ff047e24 */ /* 0x000fe4000f8e00ff */
[----:B------:R-:W-:Y:S01]  /*41c0*/  ULDC.64 UR6, c[0x0][0x218] ;  /* 0x0000860000067ab9 */ /* 0x000fe20000000a00 */
[----:B------:R-:W-:Y:S01]  /*41d0*/  UIMAD UR15, UR15, UR28, UR27 ;  /* 0x0000001c0f0f72a4 */ /* 0x000fe2000f8e021b */
[----:B--2---:R-:W-:-:S05]  /*41e0*/  IMAD.WIDE.U32 R4, R4, UR28, R250 ;  /* 0x0000001c04047c25 */ /* 0x004fca000f8e00fa */
[----:B------:R-:W-:Y:S01]  /*41f0*/  VIADD R5, R5, UR15 ;  /* 0x0000000f05057c36 */ /* 0x000fe20008000000 */
[----:B------:R-:W-:Y:S01]  /*4200*/  LEA R18, P1, R4, UR6, 0x1 ;  /* 0x0000000604127c11 */ /* 0x000fe2000f8208ff */
[----:B------:R-:W-:-:S03]  /*4210*/  USHF.L.U64.HI UR6, UR10, 0x5, UR11 ;  /* 0x000000050a067899 */ /* 0x000fc6000801020b */
        /* <DEDUP_REMOVED lines=27> */
.L_x_51:
[----:B---3--:R-:W-:Y:S01]  /*43d0*/  FMNMX.FTZ R4, R100, R101, !PT ;  /* 0x0000006564047209 */ /* 0x008fe20007810000 */
        /* <DEDUP_REMOVED lines=16> */
[----:B------:R-:W-:Y:S01]  /*44e0*/  STL [R1+0xd0], R234 ;  /* 0x0000d0ea01007387 */ /* 0x000fe20000100800 */
[----:B------:R-:W-:Y:S01]  /*44f0*/  FSEL R110, R49, -INF , !P6 ;  /* 0xff800000316e7808 */ /* 0x000fe20007000000 */
[----:B------:R-:W-:Y:S01]  /*4500*/  IMAD.MOV.U32 R42, RZ, RZ, R240 ;  /* 0x000000ffff2a7224 */ /* 0x000fe200078e00f0 */
[----:B------:R-:W-:Y:S01]  /*4510*/  FMNMX.FTZ R0, R133, R0, !PT ;  /* 0x0000000085007209 */ /* 0x000fe20007810000 */
[----:B------:R-:W-:Y:S01]  /*4520*/  STL [R1+0xcc], R242 ;  /* 0x0000ccf201007387 */ /* 0x000fe20000100800 */
[----:B------:R-:W-:Y:S01]  /*4530*/  ISETP.GE.AND P1, PT, R20, R14, PT ;  /* 0x0000000e1400720c */ /* 0x000fe20003f26270 */
[----:B------:R-:W-:Y:S01]  /*4540*/  IMAD.MOV.U32 R43, RZ, RZ, R235 ;  /* 0x000000ffff2b7224 */ /* 0x000fe200078e00eb */
[----:B------:R-:W-:Y:S01]  /*4550*/  FMNMX.FTZ R0, R140, R0, !PT ;  /* 0x000000008c007209 */ /* 0x000fe20007810000 */
[----:B------:R-:W-:Y:S01]  /*4560*/  STL [R1+0xc8], R233 ;  /* 0x0000c8e901007387 */ /* 0x000fe20000100800 */
        /* <DEDUP_REMOVED lines=15> */
[----:B------:R1:W-:Y:S01]  /*4660*/  STL [R1+0xb4], R228 ;  /* 0x0000b4e401007387 */ /* 0x0003e20000100800 */
        /* <DEDUP_REMOVED lines=10> */
[----:B------:R-:W-:Y:S02]  /*4710*/  ISETP.GE.AND P5, PT, R21, R14, PT ;  /* 0x0000000e1500720c */ /* 0x000fe40003fa6270 */
[----:B------:R-:W-:Y:S02]  /*4720*/  FSEL R183, R73, -INF , !P1 ;  /* 0xff80000049b77808 */ /* 0x000fe40004800000 */
[----:B------:R-:W-:Y:S02]  /*4730*/  FMNMX.FTZ R5, R188, R4, !PT ;  /* 0x00000004bc057209 */ /* 0x000fe40007810000 */
[----:B------:R-:W-:-:S02]  /*4740*/  ISETP.GE.AND P6, PT, R9, R14, PT ;  /* 0x0000000e0900720c */ /* 0x000fc40003fc6270 */
[----:B------:R-:W-:Y:S02]  /*4750*/  FMNMX.FTZ R0, R154, R0, !PT ;  /* 0x000000009a007209 */ /* 0x000fe40007810000 */
[----:B------:R-:W-:Y:S02]  /*4760*/  ISETP.GE.AND P1, PT, R22, R14, PT ;  /* 0x0000000e1600720c */ /* 0x000fe40003f26270 */
[----:B------:R-:W-:Y:S02]  /*4770*/  FSEL R190, R60, -INF , !P5 ;  /* 0xff8000003cbe7808 */ /* 0x000fe40006800000 */
[----:B------:R-:W-:Y:S02]  /*4780*/  FMNMX.FTZ R5, R183, R5, !PT ;  /* 0x00000005b7057209 */ /* 0x000fe40007810000 */
[----:B------:R-:W-:Y:S02]  /*4790*/  FSEL R218, R56, -INF , !P6 ;  /* 0xff80000038da7808 */ /* 0x000fe40007000000 */
[----:B------:R-:W-:-:S02]  /*47a0*/  ISETP.GE.AND P5, PT, R9, R13, PT ;  /* 0x0000000d0900720c */ /* 0x000fc40003fa6270 */
[----:B------:R-:W-:Y:S02]  /*47b0*/  ISETP.GE.AND P6, PT, R10, R14, PT ;  /* 0x0000000e0a00720c */ /* 0x000fe40003fc6270 */
[----:B------:R-:W-:Y:S02]  /*47c0*/  FMNMX.FTZ R0, R147, R0, !PT ;  /* 0x0000000093007209 */ /* 0x000fe40007810000 */
[----:B------:R-:W-:Y:S02]  /*47d0*/  FSEL R189, R61, -INF , !P1 ;  /* 0xff8000003dbd7808 */ /* 0x000fe40004800000 */
[----:B------:R-:W-:Y:S02]  /*47e0*/  FMNMX.FTZ R5, R190, R5, !PT ;  /* 0x00000005be057209 */ /* 0x000fe40007810000 */
[----:B------:R-:W-:Y:S02]  /*47f0*/  FSEL R156, R156, -INF , !P5 ;  /* 0xff8000009c9c7808 */ /* 0x000fe40006800000 */
[----:B-1----:R-:W-:-:S02]  /*4800*/  FSEL R228, R57, -INF , !P6 ;  /* 0xff80000039e47808 */ /* 0x002fc40007000000 */
[----:B------:R-:W-:Y:S02]  /*4810*/  FMNMX.FTZ R0, R146, R0, !PT ;  /* 0x0000000092007209 */ /* 0x000fe40007810000 */
[----:B------:R-:W-:Y:S02]  /*4820*/  ISETP.GE.AND P5, PT, R10, R13, PT ;  /* 0x0000000d0a00720c */ /* 0x000fe40003fa6270 */
[----:B------:R-:W-:Y:S02]  /*4830*/  ISETP.GE.AND P6, PT, R11, R14, PT ;  /* 0x0000000e0b00720c */ /* 0x000fe40003fc6270 */
[----:B------:R-:W-:Y:S02]  /*4840*/  FMNMX.FTZ R5, R189, R5, !PT ;  /* 0x00000005bd057209 */ /* 0x000fe40007810000 */
[----:B------:R-:W-:Y:S02]  /*4850*/  FMNMX.FTZ R0, R171, R0, !PT ;  /* 0x00000000ab007209 */ /* 0x000fe40007810000 */
[----:B------:R-:W-:-:S02]  /*4860*/  FSEL R157, R157, -INF , !P5 ;  /* 0xff8000009d9d7808 */ /* 0x000fc40006800000 */
[----:B------:R-:W-:Y:S02]  /*4870*/  FSEL R211, R52, -INF , !P6 ;  /* 0xff80000034d37808 */ /* 0x000fe40007000000 */
[----:B------:R-:W-:Y:S02]  /*4880*/  FMNMX.FTZ R5, R218, R5, !PT ;  /* 0x00000005da057209 */ /* 0x000fe40007810000 */
[----:B------:R-:W-:Y:S02]  /*4890*/  ISETP.GE.AND P5, PT, R11, R13, PT ;  /* 0x0000000d0b00720c */ /* 0x000fe40003fa6270 */
[----:B------:R-:W-:Y:S02]  /*48a0*/  ISETP.GE.AND P6, PT, R16, R14, PT ;  /* 0x0000000e1000720c */ /* 0x000fe40003fc6270 */
[----:B------:R-:W-:Y:S02]  /*48b0*/  FMNMX.FTZ R0, R166, R0, !PT ;  /* 0x00000000a6007209 */ /* 0x000fe40007810000 */
[----:B------:R-:W-:-:S02]  /*48c0*/  FMNMX.FTZ R5, R228, R5, !PT ;  /* 0x00000005e4057209 */ /* 0x000fc40007810000 */
[----:B------:R-:W-:Y:S02]  /*48d0*/  FSEL R172, R172, -INF , !P5 ;  /* 0xff800000acac7808 */ /* 0x000fe40006800000 */
[----:B------:R-:W-:Y:S02]  /*48e0*/  FSEL R216, R53, -INF , !P6 ;  /* 0xff80000035d87808 */ /* 0x000fe40007000000 */
[----:B------:R-:W-:Y:S02]  /*48f0*/  ISETP.GE.AND P5, PT, R16, R13, PT ;  /* 0x0000000d1000720c */ /* 0x000fe40003fa6270 */
[----:B------:R-:W-:Y:S02]  /*4900*/  ISETP.GE.AND P6, PT, R17, R14, PT ;  /* 0x0000000e1100720c */ /* 0x000fe40003fc6270 */
[----:B------:R-:W-:Y:S02]  /*4910*/  FMNMX.FTZ R4, R151, R0, !PT ;  /* 0x0000000097047209 */ /* 0x000fe40007810000 */
[----:B------:R-:W-:-:S02]  /*4920*/  FMNMX.FTZ R5, R211, R5, !PT ;  /* 0x00000005d3057209 */ /* 0x000fc40007810000 */
[----:B------:R-:W-:Y:S02]  /*4930*/  FSEL R173, R173, -INF , !P5 ;  /* 0xff800000adad7808 */ /* 0x000fe40006800000 */
[----:B------:R-:W-:Y:S02]  /*4940*/  FSEL R252, R44, -INF , !P6 ;  /* 0xff8000002cfc7808 */ /* 0x000fe40007000000 */
[----:B------:R-:W-:Y:S02]  /*4950*/  FMNMX.FTZ R0, R116, R71, !PT ;  /* 0x0000004774007209 */ /* 0x000fe40007810000 */
[----:B------:R-:W-:Y:S02]  /*4960*/  ISETP.GE.AND P5, PT, R17, R13, PT ;  /* 0x0000000d1100720c */ /* 0x000fe40003fa6270 */
[----:B------:R-:W-:Y:S02]  /*4970*/  ISETP.GE.AND P6, PT, R18, R14, PT ;  /* 0x0000000e1200720c */ /* 0x000fe40003fc6270 */
[----:B------:R-:W-:-:S02]  /*4980*/  FMNMX.FTZ R4, R127, R4, !PT ;  /* 0x000000047f047209 */ /* 0x000fc40007810000 */
[----:B------:R-:W-:Y:S02]  /*4990*/  FMNMX.FTZ R6, R216, R5, !PT ;  /* 0x00000005d8067209 */ /* 0x000fe40007810000 */
[----:B------:R-:W-:Y:S02]  /*49a0*/  FMNMX.FTZ R0, R131, R0, !PT ;  /* 0x0000000083007209 */ /* 0x000fe40007810000 */
[----:B------:R-:W-:Y:S02]  /*49b0*/  FSEL R220, R220, -INF , !P5 ;  /* 0xff800000dcdc7808 */ /* 0x000fe40006800000 */
[----:B------:R-:W-:Y:S02]  /*49c0*/  FSEL R251, R45, -INF , !P6 ;  /* 0xff8000002dfb7808 */ /* 0x000fe40007000000 */
[----:B------:R-:W-:Y:S02]  /*49d0*/  FMNMX.FTZ R5, R207, R4, !PT ;  /* 0x00000004cf057209 */ /* 0x000fe40007810000 */
[----:B------:R-:W-:-:S02]  /*49e0*/  ISETP.GE.AND P5, PT, R19, R14, PT ;  /* 0x0000000e1300720c */ /* 0x000fc40003fa6270 */
[----:B------:R-:W-:Y:S02]  /*49f0*/  ISETP.GE.AND P6, PT, R23, R14, PT ;  /* 0x0000000e1700720c */ /* 0x000fe40003fc6270 */
[----:B------:R-:W-:Y:S02]  /*4a00*/  FMNMX.FTZ R4, R252, R6, !PT ;  /* 0x00000006fc047209 */ /* 0x000fe40007810000 */
[----:B------:R-:W-:Y:S02]  /*4a10*/  FMNMX.FTZ R0, R129, R0, !PT ;  /* 0x0000000081007209 */ /* 0x000fe40007810000 */
[----:B------:R-:W-:Y:S02]  /*4a20*/  FSEL R250, R36, -INF , !P5 ;  /* 0xff80000024fa7808 */ /* 0x000fe40006800000 */
[----:B------:R-:W-:Y:S02]  /*4a30*/  FSEL R249, R37, -INF , !P6 ;  /* 0xff80000025f97808 */ /* 0x000fe40007000000 */
[----:B------:R-:W-:-:S02]  /*4a40*/  FMNMX.FTZ R5, R206, R5, !PT ;  /* 0x00000005ce057209 */ /* 0x000fc40007810000 */
[----:B------:R-:W-:Y:S02]  /*4a50*/  FMNMX.FTZ R4, R251, R4, !PT ;  /* 0x00000004fb047209 */ /* 0x000fe40007810000 */
[----:B------:R-:W-:Y:S02]  /*4a60*/  ISETP.GE.AND P6, PT, R24, R14, PT ;  /* 0x0000000e1800720c */ /* 0x000fe40003fc6270 */
[----:B------:R-:W-:Y:S02]  /*4a70*/  FMNMX.FTZ R0, R128, R0, !PT ;  /* 0x0000000080007209 */ /* 0x000fe40007810000 */
[----:B------:R-:W-:Y:S02]  /*4a80*/  FMNMX.FTZ R5, R205, R5, !PT ;  /* 0x00000005cd057209 */ /* 0x000fe40007810000 */
[----:B------:R-:W-:Y:S02]  /*4a90*/  FMNMX.FTZ R4, R250, R4, !PT ;  /* 0x00000004fa047209 */ /* 0x000fe40007810000 */
[----:B------:R-:W-:-:S02]  /*4aa0*/  FSEL R248, R32, -INF , !P6 ;  /* 0xff80000020f87808 */ /* 0x000fc40007000000 */
[----:B------:R-:W-:Y:S02]  /*4ab0*/  ISETP.GE.AND P6, PT, R26, R14, PT ;  /* 0x0000000e1a00720c */ /* 0x000fe40003fc6270 */
[----:B------:R-:W-:Y:S02]  /*4ac0*/  FMNMX.FTZ R0, R118, R0, !PT ;  /* 0x0000000076007209 */ /* 0x000fe40007810000 */
[----:B------:R-:W-:Y:S02]  /*4ad0*/  FMNMX.FTZ R5, R204, R5, !PT ;  /* 0x00000005cc057209 */ /* 0x000fe40007810000 */
[----:B------:R-:W-:Y:S02]  /*4ae0*/  FMNMX.FTZ R4, R249, R4, !PT ;  /* 0x00000004f9047209 */ /* 0x000fe40007810000 */
[----:B------:R-:W-:Y:S02]  /*4af0*/  FSEL R247, R33, -INF , !P6 ;  /* 0xff80000021f77808 */ /* 0x000fe40007000000 */
[----:B------:R-:W-:-:S02]  /*4b00*/  FMNMX.FTZ R0, R119, R0, !PT ;  /* 0x0000000077007209 */ /* 0x000fc40007810000 */
[----:B------:R-:W-:Y:S02]  /*4b10*/  ISETP.GE.AND P6, PT, R25, R14, PT ;  /* 0x0000000e1900720c */ /* 0x000fe40003fc6270 */
[----:B------:R-:W-:Y:S02]  /*4b20*/  FMNMX.FTZ R5, R156, R5, !PT ;  /* 0x000000059c057209 */ /* 0x000fe40007810000 */
[----:B------:R-:W-:Y:S02]  /*4b30*/  FMNMX.FTZ R4, R248, R4, !PT ;  /* 0x00000004f8047209 */ /* 0x000fe40007810000 */
[----:B------:R-:W-:Y:S02]  /*4b40*/  FMNMX.FTZ R0, R130, R0, !PT ;  /* 0x0000000082007209 */ /* 0x000fe40007810000 */
[----:B------:R-:W-:Y:S02]  /*4b50*/  FSEL R245, R28, -INF , !P6 ;  /* 0xff8000001cf57808 */ /* 0x000fe40007000000 */
[----:B------:R-:W-:-:S02]  /*4b60*/  ISETP.GE.AND P6, PT, R27, R14, PT ;  /* 0x0000000e1b00720c */ /* 0x000fc40003fc6270 */
[----:B------:R-:W-:Y:S02]  /*4b70*/  FMNMX.FTZ R5, R157, R5, !PT ;  /* 0x000000059d057209 */ /* 0x000fe40007810000 */
[----:B------:R-:W-:Y:S02]  /*4b80*/  FMNMX.FTZ R4, R247, R4, !PT ;  /* 0x00000004f7047209 */ /* 0x000fe40007810000 */
[----:B------:R-:W-:Y:S02]  /*4b90*/  FMNMX.FTZ R0, R163, R0, !PT ;  /* 0x00000000a3007209 */ /* 0x000fe40007810000 */
[----:B------:R-:W-:Y:S02]  /*4ba0*/  FSEL R239, R29, -INF , !P6 ;  /* 0xff8000001def7808 */ /* 0x000fe40007000000 */
[----:B------:R-:W-:Y:S02]  /*4bb0*/  FMNMX.FTZ R5, R172, R5, !PT ;  /* 0x00000005ac057209 */ /* 0x000fe40007810000 */
[----:B------:R-:W-:-:S02]  /*4bc0*/  FMNMX.FTZ R4, R245, R4, !PT ;  /* 0x00000004f5047209 */ /* 0x000fc40007810000 */
[----:B------:R-:W-:Y:S02]  /*4bd0*/  FMNMX.FTZ R0, R155, R0, !PT ;  /* 0x000000009b007209 */ /* 0x000fe40007810000 */
[----:B------:R-:W-:Y:S02]  /*4be0*/  ISETP.GE.AND P5, PT, R18, R13, PT ;  /* 0x0000000d1200720c */ /* 0x000fe40003fa6270 */
[----:B------:R-:W-:Y:S02]  /*4bf0*/  FMNMX.FTZ R5, R173, R5, !PT ;  /* 0x00000005ad057209 */ /* 0x000fe40007810000 */
[----:B------:R-:W-:Y:S02]  /*4c00*/  FMNMX.FTZ R4, R239, R4, !PT ;  /* 0x00000004ef047209 */ /* 0x000fe40007810000 */
[----:B------:R-:W-:Y:S02]  /*4c10*/  FMNMX.FTZ R0, R148, R0, !PT ;  /* 0x0000000094007209 */ /* 0x000fe40007810000 */
[----:B------:R-:W-:Y:S01]  /*4c20*/  ISETP.GE.AND P6, PT, R19, R13, PT ;  /* 0x0000000d1300720c */ /* 0x000fe20003fc6270 */
[----:B------:R-:W1:Y:S01]  /*4c30*/  SHFL.BFLY PT, R6, R4, 0x2, 0x1f ;  /* 0x0c401f0004067f89 */ /* 0x000e6200000e0000 */
[----:B------:R-:W-:-:S02]  /*4c40*/  FSEL R246, R221, -INF , !P5 ;  /* 0xff800000ddf67808 */ /* 0x000fc40006800000 */
[----:B------:R-:W-:Y:S02]  /*4c50*/  FMNMX.FTZ R5, R220, R5, !PT ;  /* 0x00000005dc057209 */ /* 0x000fe40007810000 */
[----:B------:R-:W-:Y:S02]  /*4c60*/  FMNMX.FTZ R0, R125, R0, !PT ;  /* 0x000000007d007209 */ /* 0x000fe40007810000 */
        /* <DEDUP_REMOVED lines=22> */
[----:B-1----:R-:W-:Y:S02]  /*4dd0*/  FMNMX.FTZ R136, R4, R6, !PT ;  /* 0x0000000604887209 */ /* 0x002fe40007810000 */
[----:B------:R-:W-:Y:S02]  /*4de0*/  FMNMX.FTZ R4, R208, R0, !PT ;  /* 0x00000000d0047209 */ /* 0x000fe40007810000 */
[----:B------:R-:W-:Y:S01]  /*4df0*/  ISETP.GE.AND P1, PT, R9, R12, PT ;  /* 0x0000000c0900720c */ /* 0x000fe20003f26270 */
[----:B------:R-:W-:Y:S01]  /*4e00*/  SHFL.BFLY PT, R7, R136, 0x1, 0x1f ;  /* 0x0c201f0088077f89 */ /* 0x000fe200000e0000 */
[----:B------:R-:W-:Y:S02]  /*4e10*/  FMNMX.FTZ R0, R237, R5, !PT ;  /* 0x00000005ed007209 */ /* 0x000fe40007810000 */
[----:B------:R-:W-:Y:S02]  /*4e20*/  FMNMX.FTZ R4, R210, R4, !PT ;  /* 0x00000004d2047209 */ /* 0x000fe40007810000 */
[----:B------:R-:W-:Y:S01]  /*4e30*/  FSEL R158, R158, -INF , !P1 ;  /* 0xff8000009e9e7808 */ /* 0x000fe20004800000 */
[----:B------:R-:W1:Y:S01]  /*4e40*/  SHFL.BFLY PT, R6, R0, 0x2, 0x1f ;  /* 0x0c401f0000067f89 */ /* 0x000e6200000e0000 */
[----:B------:R-:W-:-:S02]  /*4e50*/  ISETP.GE.AND P1, PT, R10, R12, PT ;  /* 0x0000000c0a00720c */ /* 0x000fc40003f26270 */
[----:B------:R-:W-:Y:S02]  /*4e60*/  FMNMX.FTZ R4, R191, R4, !PT ;  /* 0x00000004bf047209 */ /* 0x000fe40007810000 */
[----:B------:R-:W-:Y:S02]  /*4e70*/  FSEL R159, R159, -INF , !P1 ;  /* 0xff8000009f9f7808 */ /* 0x000fe40004800000 */
[----:B------:R-:W-:Y:S02]  /*4e80*/  ISETP.GE.AND P1, PT, R11, R12, PT ;  /* 0x0000000c0b00720c */ /* 0x000fe40003f26270 */
[----:B------:R-:W-:Y:S02]  /*4e90*/  FMNMX.FTZ R4, R158, R4, !PT ;  /* 0x000000049e047209 */ /* 0x000fe40007810000 */
[----:B------:R-:W-:Y:S02]  /*4ea0*/  ISETP.GE.AND P6, PT, R16, R12, PT ;  /* 0x0000000c1000720c */ /* 0x000fe40003fc6270 */
[----:B------:R-:W-:-:S02]  /*4eb0*/  FSEL R174, R174, -INF , !P1 ;  /* 0xff800000aeae7808 */ /* 0x000fc40004800000 */
[----:B------:R-:W-:Y:S02]  /*4ec0*/  FMNMX.FTZ R4, R159, R4, !PT ;  /* 0x000000049f047209 */ /* 0x000fe40007810000 */
[----:B------:R-:W-:Y:S02]  /*4ed0*/  ISETP.GE.AND P5, PT, R17, R12, PT ;  /* 0x0000000c1100720c */ /* 0x000fe40003fa6270 */
[----:B------:R-:W-:Y:S02]  /*4ee0*/  FSEL R175, R175, -INF , !P6 ;  /* 0xff800000afaf7808 */ /* 0x000fe40007000000 */
[----:B------:R-:W-:Y:S02]  /*4ef0*/  FMNMX.FTZ R4, R174, R4, !PT ;  /* 0x00000004ae047209 */ /* 0x000fe40007810000 */
[----:B------:R-:W-:Y:S02]  /*4f00*/  FMNMX.FTZ R5, R176, R178, !PT ;  /* 0x000000b2b0057209 */ /* 0x000fe40007810000 */
[----:B------:R-:W-:-:S02]  /*4f10*/  ISETP.GE.AND P1, PT, R18, R12, PT ;  /* 0x0000000c1200720c */ /* 0x000fc40003f26270 */
[----:B------:R-:W-:Y:S02]  /*4f20*/  FSEL R236, R222, -INF , !P5 ;  /* 0xff800000deec7808 */ /* 0x000fe40006800000 */
[----:B------:R-:W-:Y:S02]  /*4f30*/  FMNMX.FTZ R4, R175, R4, !PT ;  /* 0x00000004af047209 */ /* 0x000fe40007810000 */
[----:B------:R-:W-:Y:S02]  /*4f40*/  FMNMX.FTZ R5, R177, R5, !PT ;  /* 0x00000005b1057209 */ /* 0x000fe40007810000 */
[----:B------:R-:W-:Y:S02]  /*4f50*/  FSEL R235, R223, -INF , !P1 ;  /* 0xff800000dfeb7808 */ /* 0x000fe40004800000 */
[----:B------:R-:W-:Y:S02]  /*4f60*/  ISETP.GE.AND P6, PT, R19, R12, PT ;  /* 0x0000000c1300720c */ /* 0x000fe40003fc6270 */
[----:B------:R-:W-:-:S02]  /*4f70*/  FMNMX.FTZ R4, R236, R4, !PT ;  /* 0x00000004ec047209 */ /* 0x000fc40007810000 */
[----:B------:R-:W-:Y:S02]  /*4f80*/  FMNMX.FTZ R5, R144, R5, !PT ;  /* 0x0000000590057209 */ /* 0x000fe40007810000 */
[----:B------:R-:W-:Y:S02]  /*4f90*/  ISETP.GE.AND P1, PT, R23, R12, PT ;  /* 0x0000000c1700720c */ /* 0x000fe40003f26270 */
[----:B-1----:R-:W-:Y:S02]  /*4fa0*/  FMNMX.FTZ R134, R0, R6, !PT ;  /* 0x0000000600867209 */ /* 0x002fe40007810000 */
[----:B------:R-:W-:Y:S02]  /*4fb0*/  FSEL R223, R214, -INF , !P6 ;  /* 0xff800000d6df7808 */ /* 0x000fe40007000000 */
[----:B------:R-:W-:Y:S01]  /*4fc0*/  FMNMX.FTZ R0, R235, R4, !PT ;  /* 0x00000004eb007209 */ /* 0x000fe20007810000 */
[----:B------:R-:W1:Y:S01]  /*4fd0*/  SHFL.BFLY PT, R8, R134, 0x1, 0x1f ;  /* 0x0c201f0086087f89 */ /* 0x000e6200000e0000 */
[----:B------:R-:W-:-:S02]  /*4fe0*/  FMNMX.FTZ R4, R145, R5, !PT ;  /* 0x0000000591047209 */ /* 0x000fc40007810000 */
[----:B------:R-:W-:Y:S01]  /*4ff0*/  FSEL R222, R215, -INF , !P1 ;  /* 0xff800000d7de7808 */ /* 0x000fe20004800000 */
[----:B------:R-:W-:Y:S01]  /*5000*/  STL [R1+0xf0], R223 ;  /* 0x0000f0df01007387 */ /* 0x000fe20000100800 */
[----:B------:R-:W-:Y:S02]  /*5010*/  ISETP.GE.AND P1, PT, R24, R12, PT ;  /* 0x0000000c1800720c */ /* 0x000fe40003f26270 */
[----:B------:R-:W-:Y:S01]  /*5020*/  FMNMX.FTZ R0, R223, R0, !PT ;  /* 0x00000000df007209 */ /* 0x000fe20007810000 */
[----:B------:R-:W-:Y:S01]  /*5030*/  STL [R1+0xdc], R12 ;  /* 0x0000dc0c01007387 */ /* 0x000fe20000100800 */
[----:B------:R-:W-:Y:S02]  /*5040*/  FMNMX.FTZ R4, R143, R4, !PT ;  /* 0x000000048f047209 */ /* 0x000fe40007810000 */
[----:B------:R-:W-:Y:S02]  /*5050*/  ISETP.GE.AND P6, PT, R26, R12, PT ;  /* 0x0000000c1a00720c */ /* 0x000fe40003fc6270 */
[----:B------:R-:W-:-:S02]  /*5060*/  FSEL R221, R202, -INF , !P1 ;  /* 0xff800000cadd7808 */ /* 0x000fc40004800000 */
[----:B------:R-:W-:Y:S02]  /*5070*/  FMNMX.FTZ R0, R222, R0, !PT ;  /* 0x00000000de007209 */ /* 0x000fe40007810000 */
[----:B------:R-:W-:Y:S02]  /*5080*/  FMNMX.FTZ R4, R142, R4, !PT ;  /* 0x000000048e047209 */ /* 0x000fe40007810000 */
[----:B------:R-:W-:Y:S02]  /*5090*/  FSEL R109, R50, -INF , !P4 ;  /* 0xff800000326d7808 */ /* 0x000fe40006000000 */
[----:B------:R-:W-:Y:S02]  /*50a0*/  FSEL R203, R203, -INF , !P6 ;  /* 0xff800000cbcb7808 */ /* 0x000fe40007000000 */
[----:B------:R-:W-:Y:S02]  /*50b0*/  ISETP.GE.AND P4, PT, R25, R12, PT ;  /* 0x0000000c1900720c */ /* 0x000fe40003f86270 */
[----:B------:R-:W-:-:S02]  /*50c0*/  FMNMX.FTZ R0, R221, R0, !PT ;  /* 0x00000000dd007209 */ /* 0x000fc40007810000 */
[----:B------:R-:W-:Y:S02]  /*50d0*/  FMNMX.FTZ R4, R141, R4, !PT ;  /* 0x000000048d047209 */ /* 0x000fe40007810000 */
[----:B------:R-:W-:Y:S02]  /*50e0*/  FMNMX.FTZ R136, R136, R7, !PT ;  /* 0x0000000788887209 */ /* 0x000fe40007810000 */
[----:B------:R-:W-:Y:S01]  /*50f0*/  FSEL R202, R186, -INF , !P4 ;  /* 0xff800000baca7808 */ /* 0x000fe20006000000 */
[----:B------:R-:W-:Y:S01]  /*5100*/  IMAD.MOV.U32 R186, RZ, RZ, R211 ;  /* 0x000000ffffba7224 */ /* 0x000fe200078e00d3 */
[----:B------:R-:W-:Y:S01]  /*5110*/  FMNMX.FTZ R0, R203, R0, !PT ;  /* 0x00000000cb007209 */ /* 0x000fe20007810000 */
[----:B------:R-:W-:Y:S01]  /*5120*/  FMUL.FTZ R6, R136, UR15 ;  /* 0x0000000f88067c20 */ /* 0x000fe20008410000 */
[----:B------:R-:W-:Y:S01]  /*5130*/  FMNMX.FTZ R4, R161, R4, !PT ;  /* 0x00000004a1047209 */ /* 0x000fe20007810000 */
[----:B------:R2:W-:Y:S01]  /*5140*/  STL [R1+0xe0], R136 ;  /* 0x0000e08801007387 */ /* 0x0005e20000100800 */
[----:B------:R-:W-:-:S02]  /*5150*/  FMNMX.FTZ R132, R202, R0, !PT ;  /* 0x00000000ca847209 */ /* 0x000fc40007810000 */
[----:B------:R-:W-:Y:S02]  /*5160*/  FMNMX.FTZ R0, R153, R4, !PT ;  /* 0x0000000499007209 */ /* 0x000fe40007810000 */
[----:B------:R-:W-:Y:S02]  /*5170*/  FSETP.NEU.FTZ.AND P4, PT, R136, -INF , PT ;  /* 0xff8000008800780b */ /* 0x000fe40003f9d000 */
[----:B------:R-:W-:Y:S02]  /*5180*/  ISETP.GE.AND P6, PT, R27, R12, PT ;  /* 0x0000000c1b00720c */ /* 0x000fe40003fc6270 */
[----:B------:R-:W-:Y:S02]  /*5190*/  FMNMX.FTZ R0, R149, R0, !PT ;  /* 0x0000000095007209 */ /* 0x000fe40007810000 */
[----:B------:R-:W-:Y:S02]  /*51a0*/  FSEL R6, R6, RZ, P4 ;  /* 0x000000ff06067208 */ /* 0x000fe40002000000 */
[----:B------:R-:W-:-:S02]  /*51b0*/  FSEL R201, R187, -INF , !P6 ;  /* 0xff800000bbc97808 */ /* 0x000fc40007000000 */
[----:B------:R-:W-:Y:S01]  /*51c0*/  FMNMX.FTZ R0, R126, R0, !PT ;  /* 0x000000007e007209 */ /* 0x000fe20007810000 */
[--C-:B------:R-:W-:Y:S01]  /*51d0*/  FFMA.FTZ R4, R101, UR15, -R6.reuse ;  /* 0x0000000f65047c23 */ /* 0x100fe20008010806 */
[----:B------:R-:W-:Y:S01]  /*51e0*/  FMNMX.FTZ R132, R201, R132, !PT ;  /* 0x00000084c9847209 */ /* 0x000fe20007810000 */
[----:B------:R-:W-:Y:S01]  /*51f0*/  FFMA.FTZ R5, R100, UR15, -R6 ;  /* 0x0000000f64057c23 */ /* 0x000fe20008010806 */
[----:B------:R-:W-:Y:S01]  /*5200*/  FMNMX.FTZ R0, R170, R0, !PT ;  /* 0x00000000aa007209 */ /* 0x000fe20007810000 */
[----:B------:R3:W-:Y:S01]  /*5210*/  MUFU.EX2 R80, R4 ;  /* 0x0000000400507308 */ /* 0x0007e20000000800 */
[----:B-1----:R-:W-:Y:S01]  /*5220*/  FMNMX.FTZ R134, R134, R8, !PT ;  /* 0x0000000886867209 */ /* 0x002fe20007810000 */
[----:B------:R-:W1:Y:S01]  /*5230*/  SHFL.BFLY PT, R7, R132, 0x2, 0x1f ;  /* 0x0c401f0084077f89 */ /* 0x000e6200000e0000 */
[----:B------:R-:W-:Y:S02]  /*5240*/  FMNMX.FTZ R0, R165, R0, !PT ;  /* 0x00000000a5007209 */ /* 0x000fe40007810000 */
[-C--:B------:R-:W-:Y:S01]  /*5250*/  ISETP.GE.AND P1, PT, R21, R15.reuse, PT ;  /* 0x0000000f1500720c */ /* 0x080fe20003f26270 */
[----:B------:R-:W-:Y:S01]  /*5260*/  STL [R1+0xe4], R134 ;  /* 0x0000e48601007387 */ /* 0x000fe20000100800 */
[----:B------:R-:W-:Y:S01]  /*5270*/  FSEL R108, R51, -INF , !P3 ;  /* 0xff800000336c7808 */ /* 0x000fe20005800000 */
[----:B------:R4:W-:Y:S01]  /*5280*/  MUFU.EX2 R219, R5 ;  /* 0x0000000500db7308 */ /* 0x0009e20000000800 */
[----:B------:R-:W-:Y:S01]  /*5290*/  ISETP.GE.AND P5, PT, R20, R15, PT ;  /* 0x0000000f1400720c */ /* 0x000fe20003fa6270 */
[----:B------:R-:W-:Y:S01]  /*52a0*/  STL [R1+0xe8], R15 ;  /* 0x0000e80f01007387 */ /* 0x000fe20000100800 */
[----:B------:R-:W-:-:S02]  /*52b0*/  FSEL R121, R74, -INF , !P2 ;  /* 0xff8000004a797808 */ /* 0x000fc40005000000 */
[----:B------:R-:W-:Y:S02]  /*52c0*/  FSEL R123, R62, -INF , !P1 ;  /* 0xff8000003e7b7808 */ /* 0x000fe40004800000 */
[----:B------:R-:W-:Y:S01]  /*52d0*/  FSETP.NEU.FTZ.AND P1, PT, R134, -INF , PT ;  /* 0xff8000008600780b */ /* 0x000fe20003f3d000 */
[----:B---3--:R-:W-:Y:S01]  /*52e0*/  FFMA.FTZ R4, R102, UR15, -R6 ;  /* 0x0000000f66047c23 */ /* 0x008fe20008010806 */
[----:B------:R-:W-:Y:S02]  /*52f0*/  FSEL R120, R75, -INF , !P5 ;  /* 0xff8000004b787808 */ /* 0x000fe40006800000 */
[-C--:B------:R-:W-:Y:S01]  /*5300*/  ISETP.GE.AND P6, PT, R22, R15.reuse, PT ;  /* 0x0000000f1600720c */ /* 0x080fe20003fc6270 */
[----:B--2---:R2:W-:Y:S01]  /*5310*/  MUFU.EX2 R136, R4 ;  /* 0x0000000400887308 */ /* 0x0045e20000000800 */
[----:B------:R-:W-:Y:S02]  /*5320*/  ISETP.GE.AND P4, PT, R9, R15, PT ;  /* 0x0000000f0900720c */ /* 0x000fe40003f86270 */
[----:B------:R-:W-:Y:S01]  /*5330*/  FSEL R122, R63, -INF , !P6 ;  /* 0xff8000003f7a7808 */ /* 0x000fe20007000000 */
[----:B----4-:R-:W-:Y:S01]  /*5340*/  FMUL.FTZ R5, R134, UR15 ;  /* 0x0000000f86057c20 */ /* 0x010fe20008410000 */
[----:B-1----:R-:W-:-:S02]  /*5350*/  FMNMX.FTZ R132, R132, R7, !PT ;  /* 0x0000000784847209 */ /* 0x002fc40007810000 */
[-C--:B------:R-:W-:Y:S02]  /*5360*/  ISETP.GE.AND P3, PT, R10, R15.reuse, PT ;  /* 0x0000000f0a00720c */ /* 0x080fe40003f66270 */
[----:B------:R-:W-:Y:S01]  /*5370*/  FSEL R5, R5, RZ, P1 ;  /* 0x000000ff05057208 */ /* 0x000fe20000800000 */
[----:B------:R-:W1:Y:S01]  /*5380*/  SHFL.BFLY PT, R7, R132, 0x1, 0x1f ;  /* 0x0c201f0084077f89 */ /* 0x000e6200000e0000 */
[----:B------:R-:W-:Y:S02]  /*5390*/  FSEL R199, R58, -INF , !P4 ;  /* 0xff8000003ac77808 */ /* 0x000fe40006000000 */
[-C--:B------:R-:W-:Y:S02]  /*53a0*/  ISETP.GE.AND P2, PT, R11, R15.reuse, PT ;  /* 0x0000000f0b00720c */ /* 0x080fe40003f46270 */
[----:B------:R-:W-:Y:S02]  /*53b0*/  FSEL R200, R59, -INF , !P3 ;  /* 0xff8000003bc87808 */ /* 0x000fe40005800000 */
[----:B--2---:R-:W-:Y:S01]  /*53c0*/  FMNMX.FTZ R4, R109, R0, !PT ;  /* 0x000000006d047209 */ /* 0x004fe20007810000 */
[----:B------:R-:W-:Y:S01]  /*53d0*/  FFMA.FTZ R0, R64, UR15, -R6 ;  /* 0x0000000f40007c23 */ /* 0x000fe20008010806 */
[----:B------:R-:W-:-:S02]  /*53e0*/  ISETP.GE.AND P5, PT, R16, R15, PT ;  /* 0x0000000f1000720c */ /* 0x000fc40003fa6270 */
[----:B------:R-:W-:Y:S01]  /*53f0*/  FMNMX.FTZ R4, R108, R4, !PT ;  /* 0x000000046c047209 */ /* 0x000fe20007810000 */
[----:B------:R2:W-:Y:S01]  /*5400*/  MUFU.EX2 R14, R0 ;  /* 0x00000000000e7308 */ /* 0x0005e20000000800 */
[----:B------:R-:W-:Y:S02]  /*5410*/  FSEL R198, R54, -INF , !P2 ;  /* 0xff80000036c67808 */ /* 0x000fe40005000000 */
[----:B------:R-:W-:Y:S02]  /*5420*/  FMNMX.FTZ R4, R121, R4, !PT ;  /* 0x0000000479047209 */ /* 0x000fe40007810000 */
[----:B------:R-:W-:Y:S02]  /*5430*/  ISETP.GE.AND P6, PT, R17, R15, PT ;  /* 0x0000000f1100720c */ /* 0x000fe40003fc6270 */
[----:B------:R-:W-:Y:S02]  /*5440*/  FMNMX.FTZ R4, R120, R4, !PT ;  /* 0x0000000478047209 */ /* 0x000fe40007810000 */
[----:B------:R-:W-:-:S02]  /*5450*/  FSEL R197, R55, -INF , !P5 ;  /* 0xff80000037c57808 */ /* 0x000fc40006800000 */
[----:B------:R-:W-:Y:S02]  /*5460*/  FMNMX.FTZ R4, R123, R4, !PT ;  /* 0x000000047b047209 */ /* 0x000fe40007810000 */
[-C--:B------:R-:W-:Y:S02]  /*5470*/  ISETP.GE.AND P1, PT, R18, R15.reuse, PT ;  /* 0x0000000f1200720c */ /* 0x080fe40003f26270 */
[----:B------:R-:W-:Y:S01]  /*5480*/  FMNMX.FTZ R4, R122, R4, !PT ;  /* 0x000000047a047209 */ /* 0x000fe20007810000 */
[----:B--2---:R-:W-:Y:S01]  /*5490*/  FFMA.FTZ R0, R68, UR15, -R5 ;  /* 0x0000000f44007c23 */ /* 0x004fe20008010805 */
[----:B------:R-:W-:Y:S02]  /*54a0*/  FSEL R196, R46, -INF , !P6 ;  /* 0xff8000002ec47808 */ /* 0x000fe40007000000 */
[----:B------:R-:W-:Y:S01]  /*54b0*/  ISETP.GE.AND P4, PT, R19, R15, PT ;  /* 0x0000000f1300720c */ /* 0x000fe20003f86270 */
[----:B------:R2:W-:Y:S01]  /*54c0*/  MUFU.EX2 R232, R0 ;  /* 0x0000000000e87308 */ /* 0x0005e20000000800 */
[----:B------:R-:W-:-:S02]  /*54d0*/  FSEL R195, R47, -INF , !P1 ;  /* 0xff8000002fc37808 */ /* 0x000fc40004800000 */
[-C--:B------:R-:W-:Y:S02]  /*54e0*/  ISETP.GE.AND P3, PT, R23, R15.reuse, PT ;  /* 0x0000000f1700720c */ /* 0x080fe40003f66270 */
[----:B------:R-:W-:Y:S02]  /*54f0*/  FSEL R194, R38, -INF , !P4 ;  /* 0xff80000026c27808 */ /* 0x000fe40006000000 */
[----:B------:R-:W-:Y:S02]  /*5500*/  ISETP.GE.AND P2, PT, R24, R15, PT ;  /* 0x0000000f1800720c */ /* 0x000fe40003f46270 */
[----:B-1----:R-:W-:Y:S01]  /*5510*/  FMNMX.FTZ R132, R132, R7, !PT ;  /* 0x0000000784847209 */ /* 0x002fe20007810000 */
[--C-:B------:R-:W-:Y:S01]  /*5520*/  FFMA.FTZ R7, R65, UR15, -R5.reuse ;  /* 0x0000000f41077c23 */ /* 0x100fe20008010805 */
[----:B------:R-:W-:Y:S02]  /*5530*/  FSEL R193, R39, -INF , !P3 ;  /* 0xff80000027c17808 */ /* 0x000fe40005800000 */
[----:B------:R-:W-:Y:S01]  /*5540*/  ISETP.GE.AND P5, PT, R26, R15, PT ;  /* 0x0000000f1a00720c */ /* 0x000fe20003fa6270 */
[----:B------:R-:W-:Y:S01]  /*5550*/  MUFU.EX2 R223, R7 ;  /* 0x0000000700df7308 */ /* 0x000fe20000000800 */
[----:B------:R-:W-:Y:S01]  /*5560*/  FSEL R192, R34, -INF , !P2 ;  /* 0xff80000022c07808 */ /* 0x000fe20005000000 */
[----:B------:R-:W-:Y:S01]  /*5570*/  STL [R1+0xec], R132 ;  /* 0x0000ec8401007387 */ /* 0x000fe20000100800 */
[----:B--2---:R-:W-:Y:S01]  /*5580*/  FFMA.FTZ R0, R69, UR15, -R5 ;  /* 0x0000000f45007c23 */ /* 0x004fe20008010805 */
[----:B------:R-:W-:-:S02]  /*5590*/  FSETP.NEU.FTZ.AND P2, PT, R132, -INF , PT ;  /* 0xff8000008400780b */ /* 0x000fc40003f5d000 */
[-C--:B------:R-:W-:Y:S02]  /*55a0*/  ISETP.GE.AND P6, PT, R25, R15.reuse, PT ;  /* 0x0000000f1900720c */ /* 0x080fe40003fc6270 */
[----:B------:R1:W-:Y:S01]  /*55b0*/  MUFU.EX2 R217, R0 ;  /* 0x0000000000d97308 */ /* 0x0003e20000000800 */
[----:B------:R-:W-:Y:S02]  /*55c0*/  FSEL R182, R35, -INF , !P5 ;  /* 0xff80000023b67808 */ /* 0x000fe40006800000 */
[----:B------:R-:W-:Y:S02]  /*55d0*/  ISETP.GE.AND P1, PT, R27, R15, PT ;  /* 0x0000000f1b00720c */ /* 0x000fe40003f26270 */
[----:B------:R-:W-:Y:S02]  /*55e0*/  FSEL R181, R30, -INF , !P6 ;  /* 0xff8000001eb57808 */ /* 0x000fe40007000000 */
[----:B-1----:R-:W-:Y:S01]  /*55f0*/  FMNMX.FTZ R0, R199, R4, !PT ;  /* 0x00000004c7007209 */ /* 0x002fe20007810000 */
[----:B------:R-:W-:-:S03]  /*5600*/  FFMA.FTZ R4, R103, UR15, -R5 ;  /* 0x0000000f67047c23 */ /* 0x000fc60008010805 */
[----:B------:R-:W-:Y:S01]  /*5610*/  FMNMX.FTZ R0, R200, R0, !PT ;  /* 0x00000000c8007209 */ /* 0x000fe20007810000 */
[----:B------:R1:W-:Y:S03]  /*5620*/  MUFU.EX2 R187, R4 ;  /* 0x0000000400bb7308 */ /* 0x0003e60000000800 */
[----:B------:R-:W-:-:S04]  /*5630*/  FMNMX.FTZ R0, R198, R0, !PT ;  /* 0x00000000c6007209 */ /* 0x000fc80007810000 */
[----:B------:R-:W-:Y:S01]  /*5640*/  FMNMX.FTZ R0, R197, R0, !PT ;  /* 0x00000000c5007209 */ /* 0x000fe20007810000 */
[----:B-1----:R-:W-:-:S04]  /*5650*/  FFMA.FTZ R4, R70, UR15, -R5 ;  /* 0x0000000f46047c23 */ /* 0x002fc80008010805 */
[----:B------:R1:W-:Y:S02]  /*5660*/  MUFU.EX2 R40, R4 ;  /* 0x0000000400287308 */ /* 0x0003e40000000800 */
[----:B-1----:R-:W-:Y:S01]  /*5670*/  FMNMX.FTZ R4, R196, R0, !PT ;  /* 0x00000000c4047209 */ /* 0x002fe20007810000 */
[----:B------:R-:W-:-:S03]  /*5680*/  FFMA.FTZ R0, R66, UR15, -R5 ;  /* 0x0000000f42007c23 */ /* 0x000fc60008010805 */
[----:B------:R-:W-:Y:S02]  /*5690*/  FMNMX.FTZ R4, R195, R4, !PT ;  /* 0x00000004c3047209 */ /* 0x000fe40007810000 */
[----:B------:R1:W2:Y:S02]  /*56a0*/  MUFU.EX2 R41, R0 ;  /* 0x0000000000297308 */ /* 0x0002a40000000800 */
[----:B-1----:R-:W-:Y:S01]  /*56b0*/  FMNMX.FTZ R0, R194, R4, !PT ;  /* 0x00000004c2007209 */ /* 0x002fe20007810000 */
[----:B------:R-:W-:-:S03]  /*56c0*/  FMUL.FTZ R4, R132, UR15 ;  /* 0x0000000f84047c20 */ /* 0x000fc60008410000 */
[----:B------:R-:W-:Y:S02]  /*56d0*/  FMNMX.FTZ R0, R193, R0, !PT ;  /* 0x00000000c1007209 */ /* 0x000fe40007810000 */
[----:B------:R-:W-:Y:S02]  /*56e0*/  FSEL R4, R4, RZ, P2 ;  /* 0x000000ff04047208 */ /* 0x000fe40001000000 */
[----:B------:R-:W-:Y:S02]  /*56f0*/  FMNMX.FTZ R7, R192, R0, !PT ;  /* 0x00000000c0077209 */ /* 0x000fe40007810000 */
[----:B------:R-:W-:Y:S01]  /*5700*/  IADD3 R0, R42, R43, RZ ;  /* 0x0000002b2a007210 */ /* 0x000fe20007ffe0ff */
[----:B------:R-:W-:Y:S01]  /*5710*/  FFMA.FTZ R8, R116, UR15, -R4 ;  /* 0x0000000f74087c23 */ /* 0x000fe20008010804 */
[----:B------:R-:W-:Y:S02]  /*5720*/  FMNMX.FTZ R7, R182, R7, !PT ;  /* 0x00000007b6077209 */ /* 0x000fe40007810000 */
[----:B------:R-:W-:Y:S01]  /*5730*/  LEA R224, R0, UR4, 0x1 ;  /* 0x0000000400e07c11 */ /* 0x000fe2000f8e08ff */
[----:B------:R1:W-:Y:S01]  /*5740*/  MUFU.EX2 R15, R8 ;  /* 0x00000008000f7308 */ /* 0x0003e20000000800 */
[----:B------:R-:W-:-:S02]  /*5750*/  FSEL R116, R31, -INF , !P1 ;  /* 0xff8000001f747808 */ /* 0x000fc40004800000 */
[----:B------:R-:W-:Y:S01]  /*5760*/  FMNMX.FTZ R0, R181, R7, !PT ;  /* 0x00000007b5007209 */ /* 0x000fe20007810000 */
[----:B------:R-:W-:Y:S01]  /*5770*/  FFMA.FTZ R7, R71, UR15, -R4 ;  /* 0x0000000f47077c23 */ /* 0x000fe20008010804 */
[----:B------:R-:W-:Y:S02]  /*5780*/  IMAD R225, R3, 0x2, R224 ;  /* 0x0000000203e17824 */ /* 0x000fe400078e02e0 */
[----:B------:R-:W-:Y:S01]  /*5790*/  FFMA.FTZ R3, R131, UR15, -R4 ;  /* 0x0000000f83037c23 */ /* 0x000fe20008010804 */
[----:B------:R-:W-:Y:S01]  /*57a0*/  FMNMX.FTZ R0, R116, R0, !PT ;  /* 0x0000000074007209 */ /* 0x000fe20007810000 */
[----:B------:R3:W4:Y:S01]  /*57b0*/  MUFU.EX2 R134, R7 ;  /* 0x0000000700867308 */ /* 0x0007220000000800 */
[C---:B------:R-:W-:Y:S01]  /*57c0*/  IMAD R227, R2.reuse, 0x2, R224 ;  /* 0x0000000202e37824 */ /* 0x040fe200078e02e0 */
[----:B------:R-:W-:Y:S01]  /*57d0*/  LEA R226, R2, R225, 0x1 ;  /* 0x000000e102e27211 */ /* 0x000fe200078e08ff */
[----:B------:R-:W-:Y:S01]  /*57e0*/  FFMA.FTZ R2, R117, UR15, -R5 ;  /* 0x0000000f75027c23 */ /* 0x000fe20008010805 */
[----:B------:R-:W-:Y:S01]  /*57f0*/  LDSM.16.MT88.4 R24, [R224+0x8000] ;  /* 0x00800000e018783b */ /* 0x000fe20000004200 */
[----:B--2---:R-:W-:-:S03]  /*5800*/  IMAD.MOV.U32 R117, RZ, RZ, R41 ;  /* 0x000000ffff757224 */ /* 0x004fc600078e0029 */
[----:B------:R2:W-:Y:S01]  /*5810*/  MUFU.EX2 R13, R3 ;  /* 0x00000003000d7308 */ /* 0x0005e20000000800 */
[----:B------:R-:W-:Y:S01]  /*5820*/  LDSM.16.MT88.4 R20, [R227+0x8000] ;  /* 0x00800000e314783b */ /* 0x000fe20000004200 */
[----:B-1----:R-:W-:-:S03]  /*5830*/  F2FP.BF16.F32.PACK_AB R8, R217, R232 ;  /* 0x000000e8d908723e */ /* 0x002fc600000010ff */
[----:B------:R-:W-:Y:S03]  /*5840*/  LDSM.16.MT88.4 R48, [R225+0x8000] ;  /* 0x00800000e130783b */ /* 0x000fe60000004200 */
[----:B------:R1:W-:Y:S01]  /*5850*/  MUFU.EX2 R233, R2 ;  /* 0x0000000200e97308 */ /* 0x0003e20000000800 */
[----:B---3--:R-:W3:Y:S01]  /*5860*/  SHFL.BFLY PT, R7, R0, 0x2, 0x1f ;  /* 0x0c401f0000077f89 */ /* 0x008ee200000e0000 */
[----:B----4-:R-:W-:-:S03]  /*5870*/  F2FP.BF16.F32.PACK_AB R9, R134, R15 ;  /* 0x0000000f8609723e */ /* 0x010fc600000010ff */
[----:B------:R-:W-:Y:S01]  /*5880*/  LDSM.16.MT88.4 R52, [R226+0x8000] ;  /* 0x00800000e234783b */ /* 0x000fe20000004200 */
[----:B--2---:R-:W-:-:S03]  /*5890*/  FFMA.FTZ R3, R129, UR15, -R4 ;  /* 0x0000000f81037c23 */ /* 0x004fc60008010804 */
[----:B------:R-:W-:Y:S01]  /*58a0*/  LDSM.16.MT88.4 R76, [R226+0x8800] ;  /* 0x00880000e24c783b */ /* 0x000fe20000004200 */
[----:B------:R2:W4:Y:S03]  /*58b0*/  MUFU.EX2 R212, R3 ;  /* 0x0000000300d47308 */ /* 0x0005260000000800 */
[----:B------:R-:W-:Y:S01]  /*58c0*/  LDSM.16.MT88.4 R60, [R227+0x8800] ;  /* 0x00880000e33c783b */ /* 0x000fe20000004200 */
[----:B-1----:R-:W-:-:S03]  /*58d0*/  FFMA.FTZ R2, R67, UR15, -R5 ;  /* 0x0000000f43027c23 */ /* 0x002fc60008010805 */
[----:B------:R-:W-:Y:S01]  /*58e0*/  LDSM.16.MT88.4 R68, [R224+0x8800] ;  /* 0x00880000e044783b */ /* 0x000fe20000004200 */
[----:B------:R1:W1:Y:S03]  /*58f0*/  MUFU.EX2 R229, R2 ;  /* 0x0000000200e57308 */ /* 0x0002660000000800 */
[----:B------:R-:W-:Y:S01]  /*5900*/  LDSM.16.MT88.4 R64, [R225+0x8800] ;  /* 0x00880000e140783b */ /* 0x000fe20000004200 */
[----:B---3--:R-:W-:Y:S01]  /*5910*/  FMNMX.FTZ R0, R0, R7, !PT ;  /* 0x0000000700007209 */ /* 0x008fe20007810000 */
[----:B------:R-:W-:-:S04]  /*5920*/  IMAD.MOV.U32 R7, RZ, RZ, R40 ;  /* 0x000000ffff077224 */ /* 0x000fc800078e0028 */
[----:B--2---:R-:W2:Y:S01]  /*5930*/  SHFL.BFLY PT, R3, R0, 0x1, 0x1f ;  /* 0x0c201f0000037f89 */ /* 0x004ea200000e0000 */
[----:B------:R-:W-:Y:S02]  /*5940*/  F2FP.BF16.F32.PACK_AB R10, R7, R187 ;  /* 0x000000bb070a723e */ /* 0x000fe400000010ff */
[----:B----4-:R-:W-:Y:S01]  /*5950*/  F2FP.BF16.F32.PACK_AB R11, R212, R13 ;  /* 0x0000000dd40b723e */ /* 0x010fe200000010ff */
[----:B-1----:R-:W-:Y:S01]  /*5960*/  FFMA.FTZ R2, R128, UR15, -R4 ;  /* 0x0000000f80027c23 */ /* 0x002fe20008010804 */
[----:B------:R-:W-:-:S05]  /*5970*/  F2FP.BF16.F32.PACK_AB R18, R229, R233 ;  /* 0x000000e9e512723e */ /* 0x000fca00000010ff */
[C---:B------:R-:W-:Y:S01]  /*5980*/  HMMA.16816.F32.BF16 R56, R8.reuse, R24, RZ ;  /* 0x000000180838723c */ /* 0x040fe200000418ff */
[----:B------:R1:W-:Y:S05]  /*5990*/  MUFU.EX2 R213, R2 ;  /* 0x0000000200d57308 */ /* 0x0003ea0000000800 */
[C---:B------:R-:W-:Y:S06]  /*59a0*/  HMMA.16816.F32.BF16 R44, R8.reuse, R20, RZ ;  /* 0x00000014082c723c */ /* 0x040fec00000418ff */
[----:B------:R-:W-:Y:S01]  /*59b0*/  HMMA.16816.F32.BF16 R40, R8, R48, RZ ;  /* 0x000000300828723c */ /* 0x000fe200000418ff */
[----:B--2---:R-:W-:Y:S01]  /*59c0*/  FMNMX.FTZ R135, R0, R3, !PT ;  /* 0x0000000300877209 */ /* 0x004fe20007810000 */
[----:B------:R-:W-:-:S03]  /*59d0*/  FFMA.FTZ R0, R138, UR15, -R6 ;  /* 0x0000000f8a007c23 */ /* 0x000fc60008010806 */
[C---:B------:R-:W-:Y:S01]  /*59e0*/  FSETP.NEU.FTZ.AND P1, PT, R135.reuse, -INF , PT ;  /* 0xff8000008700780b */ /* 0x040fe20003f3d000 */
[--C-:B-1----:R-:W-:Y:S01]  /*59f0*/  FFMA.FTZ R2, R118, UR15, -R4.reuse ;  /* 0x0000000f76027c23 */ /* 0x102fe20008010804 */
[----:B------:R-:W-:Y:S01]  /*5a00*/  FMUL.FTZ R3, R135, UR15 ;  /* 0x0000000f87037c20 */ /* 0x000fe20008410000 */
[----:B------:R1:W-:Y:S01]  /*5a10*/  MUFU.EX2 R214, R0 ;  /* 0x0000000000d67308 */ /* 0x0003e20000000800 */
[C---:B------:R-:W-:Y:S06]  /*5a20*/  HMMA.16816.F32.BF16 R36, R8.reuse, R52, RZ ;  /* 0x000000340824723c */ /* 0x040fec00000418ff */
[C---:B------:R-:W-:Y:S01]  /*5a30*/  HMMA.16816.F32.BF16 R72, R8.reuse, R26, RZ ;  /* 0x0000001a0848723c */ /* 0x040fe200000418ff */
[----:B------:R2:W3:Y:S05]  /*5a40*/  MUFU.EX2 R12, R2 ;  /* 0x00000002000c7308 */ /* 0x0004ea0000000800 */
[----:B------:R-:W-:Y:S01]  /*5a50*/  HMMA.16816.F32.BF16 R28, R8, R22, RZ ;  /* 0x00000016081c723c */ /* 0x000fe200000418ff */
[----:B-1----:R-:W-:Y:S01]  /*5a60*/  FSEL R0, R3, RZ, P1 ;  /* 0x000000ff03007208 */ /* 0x002fe20000800000 */
[----:B------:R-:W-:-:S04]  /*5a70*/  FFMA.FTZ R3, R167, UR15, -R4 ;  /* 0x0000000fa7037c23 */ /* 0x000fc80008010804 */
[----:B------:R-:W-:Y:S01]  /*5a80*/  HMMA.16816.F32.BF16 R32, R8, R50, RZ ;  /* 0x000000320820723c */ /* 0x000fe200000418ff */
[----:B--2---:R-:W-:Y:S01]  /*5a90*/  FFMA.FTZ R2, R119, UR15, -R4 ;  /* 0x0000000f77027c23 */ /* 0x004fe20008010804 */
[----:B---3--:R-:W-:-:S04]  /*5aa0*/  IMAD.MOV.U32 R138, RZ, RZ, R12 ;  /* 0x000000ffff8a7224 */ /* 0x008fc800078e000c */
[----:B------:R-:W-:Y:S01]  /*5ab0*/  HMMA.16816.F32.BF16 R8, R8, R54, RZ ;  /* 0x000000360808723c */ /* 0x000fe200000418ff */
[----:B------:R1:W2:Y:S01]  /*5ac0*/  MUFU.EX2 R16, R2 ;  /* 0x0000000200107308 */ /* 0x0002a20000000800 */
[----:B------:R-:W-:Y:S01]  /*5ad0*/  F2FP.BF16.F32.PACK_AB R17, R138, R213 ;  /* 0x000000d58a11723e */ /* 0x000fe200000010ff */
[----:B-1----:R-:W-:Y:S01]  /*5ae0*/  FFMA.FTZ R2, R130, UR15, -R4 ;  /* 0x0000000f82027c23 */ /* 0x002fe20008010804 */
[----:B--2---:R-:W-:Y:S02]  /*5af0*/  MOV R130, R16 ;  /* 0x0000001000827202 */ /* 0x004fe40000000f00 */
[----:B------:R-:W-:-:S03]  /*5b00*/  F2FP.BF16.F32.PACK_AB R16, R223, R117 ;  /* 0x00000075df10723e */ /* 0x000fc600000010ff */
[----:B------:R1:W2:Y:S02]  /*5b10*/  MUFU.EX2 R132, R2 ;  /* 0x0000000200847308 */ /* 0x0002a40000000800 */
[----:B-1----:R-:W-:Y:S01]  /*5b20*/  FFMA.FTZ R2, R137, UR15, -R6 ;  /* 0x0000000f89027c23 */ /* 0x002fe20008010806 */
[----:B--2---:R-:W-:Y:S01]  /*5b30*/  F2FP.BF16.F32.PACK_AB R19, R132, R130 ;  /* 0x000000828413723e */ /* 0x004fe200000010ff */
[----:B------:R-:W-:-:S04]  /*5b40*/  IMAD.MOV.U32 R137, RZ, RZ, R80 ;  /* 0x000000ffff897224 */ /* 0x000fc800078e0050 */
[----:B------:R1:W-:Y:S07]  /*5b50*/  MUFU.EX2 R215, R2 ;  /* 0x0000000200d77308 */ /* 0x0003ee0000000800 */
[C---:B------:R-:W-:Y:S06]  /*5b60*/  HMMA.16816.F32.BF16 R96, R16.reuse, R78, R8 ;  /* 0x0000004e1060723c */ /* 0x040fec0000041808 */
[----:B------:R-:W-:Y:S01]  /*5b70*/  HMMA.16816.F32.BF16 R88, R16, R64, R40 ;  /* 0x000000401058723c */ /* 0x000fe20000041828 */
[----:B------:R-:W-:-:S02]  /*5b80*/  F2FP.BF16.F32.PACK_AB R8, R137, R219 ;  /* 0x000000db8908723e */ /* 0x000fc400000010ff */
[----:B------:R-:W-:-:S03]  /*5b90*/  F2FP.BF16.F32.PACK_AB R10, R14, R136 ;  /* 0x000000880e0a723e */ /* 0x000fc600000010ff */
[----:B------:R-:W-:Y:S01]  /*5ba0*/  HMMA.16816.F32.BF16 R112, R16, R76, R36 ;  /* 0x0000004c1070723c */ /* 0x000fe20000041824 */
[----:B-1----:R-:W-:-:S04]  /*5bb0*/  FFMA.FTZ R2, R133, UR15, -R6 ;  /* 0x0000000f85027c23 */ /* 0x002fc80008010806 */
[----:B------:R1:W-:Y:S01]  /*5bc0*/  MUFU.EX2 R234, R2 ;  /* 0x0000000200ea7308 */ /* 0x0003e20000000800 */
[C---:B------:R-:W-:Y:S06]  /*5bd0*/  HMMA.16816.F32.BF16 R84, R16.reuse, R62, R28 ;  /* 0x0000003e1054723c */ /* 0x040fec000004181c */
[C---:B------:R-:W-:Y:S06]  /*5be0*/  HMMA.16816.F32.BF16 R104, R16.reuse, R66, R32 ;  /* 0x000000421068723c */ /* 0x040fec0000041820 */
[----:B------:R-:W-:Y:S01]  /*5bf0*/  HMMA.16816.F32.BF16 R100, R16, R68, R56 ;  /* 0x000000441064723c */ /* 0x000fe20000041838 */
[----:B-1----:R-:W-:-:S05]  /*5c00*/  FFMA.FTZ R2, R176, UR15, -R0 ;  /* 0x0000000fb0027c23 */ /* 0x002fca0008010800 */
[C---:B------:R-:W-:Y:S01]  /*5c10*/  HMMA.16816.F32.BF16 R80, R16.reuse, R60, R44 ;  /* 0x0000003c1050723c */ /* 0x040fe2000004182c */
[----:B------:R1:W-:Y:S05]  /*5c20*/  MUFU.EX2 R129, R2 ;  /* 0x0000000200817308 */ /* 0x0003ea0000000800 */
[----:B------:R-:W-:Y:S01]  /*5c30*/  HMMA.16816.F32.BF16 R92, R16, R70, R72 ;  /* 0x00000046105c723c */ /* 0x000fe20000041848 */
[----:B-1----:R-:W-:-:S04]  /*5c40*/  FFMA.FTZ R2, R178, UR15, -R0 ;  /* 0x0000000fb2027c23 */ /* 0x002fc80008010800 */
[----:B------:R1:W2:Y:S02]  /*5c50*/  MUFU.EX2 R128, R2 ;  /* 0x0000000200807308 */ /* 0x0002a40000000800 */
[----:B-1----:R-:W-:Y:S01]  /*5c60*/  FFMA.FTZ R2, R177, UR15, -R0 ;  /* 0x0000000fb1027c23 */ /* 0x002fe20008010800 */
[----:B--2---:R-:W-:-:S05]  /*5c70*/  F2FP.BF16.F32.PACK_AB R9, R128, R129 ;  /* 0x000000818009723e */ /* 0x004fca00000010ff */
        /* <DEDUP_REMOVED lines=10> */
[----:B-1----:R-:W-:-:S04]  /*5d20*/  FFMA.FTZ R2, R145, UR15, -R0 ;  /* 0x0000000f91027c23 */ /* 0x002fc80008010800 */
[----:B------:R1:W-:Y:S01]  /*5d30*/  MUFU.EX2 R145, R2 ;  /* 0x0000000200917308 */ /* 0x0003e20000000800 */
[C---:B------:R-:W-:Y:S06]  /*5d40*/  HMMA.16816.F32.BF16 R28, R8.reuse, R22, RZ ;  /* 0x00000016081c723c */ /* 0x040fec00000418ff */
[C---:B------:R-:W-:Y:S06]  /*5d50*/  HMMA.16816.F32.BF16 R24, R8.reuse, R48, RZ ;  /* 0x000000300818723c */ /* 0x040fec00000418ff */
[----:B------:R-:W-:Y:S01]  /*5d60*/  HMMA.16816.F32.BF16 R16, R8, R52, RZ ;  /* 0x000000340810723c */ /* 0x000fe200000418ff */
[----:B-1----:R-:W-:-:S05]  /*5d70*/  FFMA.FTZ R2, R143, UR15, -R0 ;  /* 0x0000000f8f027c23 */ /* 0x002fca0008010800 */
[C---:B------:R-:W-:Y:S01]  /*5d80*/  HMMA.16816.F32.BF16 R20, R8.reuse, R50, RZ ;  /* 0x000000320814723c */ /* 0x040fe200000418ff */
[----:B------:R1:W3:Y:S05]  /*5d90*/  MUFU.EX2 R178, R2 ;  /* 0x0000000200b27308 */ /* 0x0002ea0000000800 */
[----:B------:R-:W-:Y:S07]  /*5da0*/  HMMA.16816.F32.BF16 R44, R8, R54, RZ ;  /* 0x00000036082c723c */ /* 0x000fee00000418ff */
[----:B------:R-:W-:-:S02]  /*5db0*/  F2FP.BF16.F32.PACK_AB R8, R214, R215 ;  /* 0x000000d7d608723e */ /* 0x000fc400000010ff */
[----:B--2---:R-:W-:Y:S01]  /*5dc0*/  F2FP.BF16.F32.PACK_AB R10, R231, R234 ;  /* 0x000000eae70a723e */ /* 0x004fe200000010ff */
[----:B-1----:R-:W-:Y:S01]  /*5dd0*/  FFMA.FTZ R2, R142, UR15, -R0 ;  /* 0x0000000f8e027c23 */ /* 0x002fe20008010800 */
[----:B---3--:R-:W-:-:S03]  /*5de0*/  F2FP.BF16.F32.PACK_AB R9, R178, R145 ;  /* 0x00000091b209723e */ /* 0x008fc600000010ff */
[----:B------:R1:W-:Y:S02]  /*5df0*/  MUFU.EX2 R242, R2 ;  /* 0x0000000200f27308 */ /* 0x0003e40000000800 */
[----:B-1----:R-:W-:-:S06]  /*5e00*/  FFMA.FTZ R2, R141, UR15, -R0 ;  /* 0x0000000f8d027c23 */ /* 0x002fcc0008010800 */
[----:B------:R1:W2:Y:S02]  /*5e10*/  MUFU.EX2 R131, R2 ;  /* 0x0000000200837308 */ /* 0x0002a40000000800 */
[----:B-1----:R-:W-:Y:S01]  /*5e20*/  FFMA.FTZ R2, R164, UR15, -R6 ;  /* 0x0000000fa4027c23 */ /* 0x002fe20008010806 */
[----:B--2---:R-:W-:-:S05]  /*5e30*/  F2FP.BF16.F32.PACK_AB R11, R131, R242 ;  /* 0x000000f2830b723e */ /* 0x004fca00000010ff */
[----:B------:R1:W-:Y:S02]  /*5e40*/  MUFU.EX2 R12, R2 ;  /* 0x00000002000c7308 */ /* 0x0003e40000000800 */
[C---:B------:R-:W-:Y:S06]  /*5e50*/  HMMA.16816.F32.BF16 R48, R8.reuse, R68, R40 ;  /* 0x000000440830723c */ /* 0x040fec0000041828 */
[C---:B------:R-:W-:Y:S06]  /*5e60*/  HMMA.16816.F32.BF16 R68, R8.reuse, R70, R36 ;  /* 0x000000460844723c */ /* 0x040fec0000041824 */
[C---:B------:R-:W-:Y:S01]  /*5e70*/  HMMA.16816.F32.BF16 R56, R8.reuse, R64, R24 ;  /* 0x000000400838723c */ /* 0x040fe20000041818 */
[--C-:B-1----:R-:W-:Y:S01]  /*5e80*/  FFMA.FTZ R2, R160, UR15, -R6.reuse ;  /* 0x0000000fa0027c23 */ /* 0x102fe20008010806 */
[----:B------:R-:W1:Y:S03]  /*5e90*/  LDSM.16.MT88.4 R24, [R224+0x9000] ;  /* 0x00900000e018783b */ /* 0x000e660000004200 */
[----:B------:R2:W-:Y:S01]  /*5ea0*/  MUFU.EX2 R185, R2 ;  /* 0x0000000200b97308 */ /* 0x0005e20000000800 */
[C---:B------:R-:W-:Y:S01]  /*5eb0*/  HMMA.16816.F32.BF16 R72, R8.reuse, R76, R16 ;  /* 0x0000004c0848723c */ /* 0x040fe20000041810 */
[----:B------:R-:W-:Y:S05]  /*5ec0*/  LDSM.16.MT88.4 R16, [R225+0x9000] ;  /* 0x00900000e110783b */ /* 0x000fea0000004200 */
[C---:B------:R-:W-:Y:S01]  /*5ed0*/  HMMA.16816.F32.BF16 R40, R8.reuse, R62, R28 ;  /* 0x0000003e0828723c */ /* 0x040fe2000004181c */
[----:B------:R-:W-:Y:S05]  /*5ee0*/  LDSM.16.MT88.4 R28, [R226+0x9000] ;  /* 0x00900000e21c783b */ /* 0x000fea0000004200 */
[----:B------:R-:W-:Y:S01]  /*5ef0*/  HMMA.16816.F32.BF16 R36, R8, R66, R20 ;  /* 0x000000420824723c */ /* 0x000fe20000041814 */
[----:B------:R-:W3:Y:S01]  /*5f00*/  LDSM.16.MT88.4 R20, [R227+0x9000] ;  /* 0x00900000e314783b */ /* 0x000ee20000004200 */
[----:B--2---:R-:W-:-:S04]  /*5f10*/  FFMA.FTZ R2, R152, UR15, -R6 ;  /* 0x0000000f98027c23 */ /* 0x004fc80008010806 */
[C---:B------:R-:W-:Y:S01]  /*5f20*/  HMMA.16816.F32.BF16 R52, R8.reuse, R60, R32 ;  /* 0x0000003c0834723c */ /* 0x040fe20000041820 */
[----:B------:R2:W-:Y:S05]  /*5f30*/  MUFU.EX2 R164, R2 ;  /* 0x0000000200a47308 */ /* 0x0005ea0000000800 */
        /* <DEDUP_REMOVED lines=10> */
[----:B------:R2:W4:Y:S02]  /*5fe0*/  MUFU.EX2 R162, R2 ;  /* 0x0000000200a27308 */ /* 0x0005240000000800 */
[----:B--2---:R-:W-:Y:S01]  /*5ff0*/  FFMA.FTZ R2, R147, UR15, -R5 ;  /* 0x0000000f93027c23 */ /* 0x004fe20008010805 */
[----:B----4-:R-:W-:-:S05]  /*6000*/  F2FP.BF16.F32.PACK_AB R8, R162, R160 ;  /* 0x000000a0a208723e */ /* 0x010fca00000010ff */
[----:B------:R2:W-:Y:S02]  /*6010*/  MUFU.EX2 R118, R2 ;  /* 0x0000000200767308 */ /* 0x0005e40000000800 */
[----:B--2---:R-:W-:-:S06]  /*6020*/  FFMA.FTZ R2, R146, UR15, -R5 ;  /* 0x0000000f92027c23 */ /* 0x004fcc0008010805 */
[----:B------:R2:W4:Y:S02]  /*6030*/  MUFU.EX2 R139, R2 ;  /* 0x00000002008b7308 */ /* 0x0005240000000800 */
[----:B--2---:R-:W-:Y:S01]  /*6040*/  FFMA.FTZ R2, R163, UR15, -R4 ;  /* 0x0000000fa3027c23 */ /* 0x004fe20008010804 */
[----:B----4-:R-:W-:-:S05]  /*6050*/  MOV R163, R139 ;  /* 0x0000008b00a37202 */ /* 0x010fca0000000f00 */
[----:B------:R2:W-:Y:S02]  /*6060*/  MUFU.EX2 R146, R2 ;  /* 0x0000000200927308 */ /* 0x0005e40000000800 */
[----:B--2---:R-:W-:Y:S01]  /*6070*/  FFMA.FTZ R2, R155, UR15, -R4 ;  /* 0x0000000f9b027c23 */ /* 0x004fe20008010804 */
[----:B------:R-:W-:Y:S02]  /*6080*/  IMAD.MOV.U32 R155, RZ, RZ, R118 ;  /* 0x000000ffff9b7224 */ /* 0x000fe400078e0076 */
[----:B------:R-:W-:-:S03]  /*6090*/  IMAD.MOV.U32 R118, RZ, RZ, R220 ;  /* 0x000000ffff767224 */ /* 0x000fc600078e00dc */
[----:B------:R2:W4:Y:S01]  /*60a0*/  MUFU.EX2 R133, R2 ;  /* 0x0000000200857308 */ /* 0x0005220000000800 */
[----:B------:R-:W-:Y:S01]  /*60b0*/  F2FP.BF16.F32.PACK_AB R10, R163, R155 ;  /* 0x0000009ba30a723e */ /* 0x000fe200000010ff */
[----:B--2---:R-:W-:Y:S01]  /*60c0*/  FFMA.FTZ R2, R148, UR15, -R4 ;  /* 0x0000000f94027c23 */ /* 0x004fe20008010804 */
[----:B----4-:R-:W-:-:S05]  /*60d0*/  F2FP.BF16.F32.PACK_AB R9, R133, R146 ;  /* 0x000000928509723e */ /* 0x010fca00000010ff */
[----:B------:R2:W-:Y:S02]  /*60e0*/  MUFU.EX2 R139, R2 ;  /* 0x00000002008b7308 */ /* 0x0005e40000000800 */
[----:B--2---:R-:W-:-:S06]  /*60f0*/  FFMA.FTZ R2, R125, UR15, -R4 ;  /* 0x0000000f7d027c23 */ /* 0x004fcc0008010804 */
[----:B------:R2:W4:Y:S02]  /*6100*/  MUFU.EX2 R147, R2 ;  /* 0x0000000200937308 */ /* 0x0005240000000800 */
[----:B--2---:R-:W-:Y:S01]  /*6110*/  FFMA.FTZ R2, R149, UR15, -R0 ;  /* 0x0000000f95027c23 */ /* 0x004fe20008010800 */
[----:B----4-:R-:W-:-:S05]  /*6120*/  F2FP.BF16.F32.PACK_AB R11, R147, R139 ;  /* 0x0000008b930b723e */ /* 0x010fca00000010ff */
[----:B------:R2:W-:Y:S02]  /*6130*/  MUFU.EX2 R154, R2 ;  /* 0x00000002009a7308 */ /* 0x0005e40000000800 */
[C---:B-1----:R-:W-:Y:S06]  /*6140*/  HMMA.16816.F32.BF16 R64, R8.reuse, R24, R100 ;  /* 0x000000180840723c */ /* 0x042fec0000041864 */
[C---:B---3--:R-:W-:Y:S06]  /*6150*/  HMMA.16816.F32.BF16 R80, R8.reuse, R20, R80 ;  /* 0x000000140850723c */ /* 0x048fec0000041850 */
[----:B------:R-:W-:Y:S01]  /*6160*/  HMMA.16816.F32.BF16 R88, R8, R16, R88 ;  /* 0x000000100858723c */ /* 0x000fe20000041858 */
[----:B--2---:R-:W-:-:S04]  /*6170*/  FFMA.FTZ R2, R126, UR15, -R0 ;  /* 0x0000000f7e027c23 */ /* 0x004fc80008010800 */
[----:B------:R1:W2:Y:S01]  /*6180*/  MUFU.EX2 R211, R2 ;  /* 0x0000000200d37308 */ /* 0x0002a20000000800 */
[C---:B------:R-:W-:Y:S06]  /*6190*/  HMMA.16816.F32.BF16 R112, R8.reuse, R28, R112 ;  /* 0x0000001c0870723c */ /* 0x040fec0000041870 */
        /* <DEDUP_REMOVED lines=9> */
[--C-:B-1----:R-:W-:Y:S01]  /*6230*/  FFMA.FTZ R2, R169, UR15, -R6.reuse ;  /* 0x0000000fa9027c23 */ /* 0x102fe20008010806 */
[----:B--2---:R-:W-:Y:S02]  /*6240*/  F2FP.BF16.F32.PACK_AB R11, R211, R154 ;  /* 0x0000009ad30b723e */ /* 0x004fe400000010ff */
[----:B------:R-:W-:Y:S01]  /*6250*/  MOV R169, R211 ;  /* 0x000000d300a97202 */ /* 0x000fe20000000f00 */
[----:B------:R1:W-:Y:S04]  /*6260*/  MUFU.EX2 R144, R2 ;  /* 0x0000000200907308 */ /* 0x0003e80000000800 */
[C---:B------:R-:W-:Y:S06]  /*6270*/  HMMA.16816.F32.BF16 R92, R8.reuse, R24, R48 ;  /* 0x00000018085c723c */ /* 0x040fec0000041830 */
[C---:B------:R-:W-:Y:S06]  /*6280*/  HMMA.16816.F32.BF16 R48, R8.reuse, R22, R40 ;  /* 0x000000160830723c */ /* 0x040fec0000041828 */
[C---:B------:R-:W-:Y:S01]  /*6290*/  HMMA.16816.F32.BF16 R60, R8.reuse, R26, R68 ;  /* 0x0000001a083c723c */ /* 0x040fe20000041844 */
[--C-:B-1----:R-:W-:Y:S01]  /*62a0*/  FFMA.FTZ R2, R111, UR15, -R6.reuse ;  /* 0x0000000f6f027c23 */ /* 0x102fe20008010806 */
[----:B------:R-:W1:Y:S03]  /*62b0*/  LDSM.16.MT88.4 R24, [R224+0x9800] ;  /* 0x00980000e018783b */ /* 0x000e660000004200 */
[----:B------:R2:W-:Y:S01]  /*62c0*/  MUFU.EX2 R141, R2 ;  /* 0x00000002008d7308 */ /* 0x0005e20000000800 */
[C---:B------:R-:W-:Y:S06]  /*62d0*/  HMMA.16816.F32.BF16 R40, R8.reuse, R18, R36 ;  /* 0x000000120828723c */ /* 0x040fec0000041824 */
[C---:B------:R-:W-:Y:S01]  /*62e0*/  HMMA.16816.F32.BF16 R52, R8.reuse, R20, R52 ;  /* 0x000000140834723c */ /* 0x040fe20000041834 */
[----:B------:R-:W3:Y:S05]  /*62f0*/  LDSM.16.MT88.4 R20, [R227+0x9800] ;  /* 0x00980000e314783b */ /* 0x000eea0000004200 */
[----:B------:R-:W-:Y:S01]  /*6300*/  HMMA.16816.F32.BF16 R44, R8, R16, R56 ;  /* 0x00000010082c723c */ /* 0x000fe20000041838 */
[----:B------:R-:W4:Y:S01]  /*6310*/  LDSM.16.MT88.4 R16, [R225+0x9800] ;  /* 0x00980000e110783b */ /* 0x000f220000004200 */
[----:B--2---:R-:W-:-:S04]  /*6320*/  FFMA.FTZ R2, R110, UR15, -R6 ;  /* 0x0000000f6e027c23 */ /* 0x004fc80008010806 */
[C---:B------:R-:W-:Y:S01]  /*6330*/  HMMA.16816.F32.BF16 R36, R8.reuse, R28, R72 ;  /* 0x0000001c0824723c */ /* 0x040fe20000041848 */
[----:B------:R2:W-:Y:S05]  /*6340*/  MUFU.EX2 R220, R2 ;  /* 0x0000000200dc7308 */ /* 0x0005ea0000000800 */
[----:B------:R-:W-:Y:S01]  /*6350*/  HMMA.16816.F32.BF16 R32, R8, R30, R32 ;  /* 0x0000001e0820723c */ /* 0x000fe20000041820 */
[----:B------:R-:W4:Y:S01]  /*6360*/  LDSM.16.MT88.4 R28, [R226+0x9800] ;  /* 0x00980000e21c783b */ /* 0x000f220000004200 */
[----:B--2---:R-:W-:Y:S01]  /*6370*/  FFMA.FTZ R2, R170, UR15, -R0 ;  /* 0x0000000faa027c23 */ /* 0x004fe20008010800 */
[----:B------:R-:W-:-:S03]  /*6380*/  IMAD.MOV.U32 R170, RZ, RZ, R217 ;  /* 0x000000ffffaa7224 */ /* 0x000fc600078e00d9 */
[----:B------:R2:W1:Y:S02]  /*6390*/  MUFU.EX2 R153, R2 ;  /* 0x0000000200997308 */ /* 0x0004640000000800 */
[----:B--2---:R-:W-:Y:S01]  /*63a0*/  FFMA.FTZ R2, R165, UR15, -R0 ;  /* 0x0000000fa5027c23 */ /* 0x004fe20008010800 */
[----:B-1----:R-:W-:-:S05]  /*63b0*/  IMAD.MOV.U32 R167, RZ, RZ, R153 ;  /* 0x000000ffffa77224 */ /* 0x002fca00078e0099 */
[----:B------:R1:W-:Y:S08]  /*63c0*/  MUFU.EX2 R153, R3 ;  /* 0x0000000300997308 */ /* 0x0003f00000000800 */
[----:B------:R2:W-:Y:S01]  /*63d0*/  MUFU.EX2 R232, R2 ;  /* 0x0000000200e87308 */ /* 0x0005e20000000800 */
[----:B-1----:R-:W-:Y:S01]  /*63e0*/  FFMA.FTZ R3, R191, UR15, -R4 ;  /* 0x0000000fbf037c23 */ /* 0x002fe20008010804 */
[----:B--2---:R-:W-:Y:S01]  /*63f0*/  FFMA.FTZ R2, R171, UR15, -R5 ;  /* 0x0000000fab027c23 */ /* 0x004fe20008010805 */
[----:B------:R-:W-:Y:S01]  /*6400*/  MOV R171, R140 ;  /* 0x0000008c00ab7202 */ /* 0x000fe20000000f00 */
[----:B------:R-:W-:-:S04]  /*6410*/  IMAD.MOV.U32 R140, RZ, RZ, R218 ;  /* 0x000000ffff8c7224 */ /* 0x000fc800078e00da */
[----:B------:R1:W-:Y:S02]  /*6420*/  MUFU.EX2 R230, R2 ;  /* 0x0000000200e67308 */ /* 0x0003e40000000800 */
[----:B-1----:R-:W-:-:S06]  /*6430*/  FFMA.FTZ R2, R166, UR15, -R5 ;  /* 0x0000000fa6027c23 */ /* 0x002fcc0008010805 */
[----:B------:R1:W2:Y:S02]  /*6440*/  MUFU.EX2 R126, R2 ;  /* 0x00000002007e7308 */ /* 0x0002a40000000800 */
[----:B-1----:R-:W-:Y:S01]  /*6450*/  FFMA.FTZ R2, R151, UR15, -R5 ;  /* 0x0000000f97027c23 */ /* 0x002fe20008010805 */
[----:B--2---:R-:W-:Y:S01]  /*6460*/  F2FP.BF16.F32.PACK_AB R8, R126, R230 ;  /* 0x000000e67e08723e */ /* 0x004fe200000010ff */
[----:B------:R-:W-:-:S04]  /*6470*/  IMAD.MOV.U32 R151, RZ, RZ, R137 ;  /* 0x000000ffff977224 */ /* 0x000fc800078e0089 */
[----:B------:R1:W-:Y:S01]  /*6480*/  MUFU.EX2 R142, R2 ;  /* 0x00000002008e7308 */ /* 0x0003e20000000800 */
[----:B------:R-:W-:-:S07]  /*6490*/  IMAD.MOV.U32 R137, RZ, RZ, R228 ;  /* 0x000000ffff897224 */ /* 0x000fce00078e00e4 */
[----:B------:R2:W-:Y:S01]  /*64a0*/  MUFU.EX2 R228, R3 ;  /* 0x0000000300e47308 */ /* 0x0005e20000000800 */
[----:B-1----:R-:W-:-:S07]  /*64b0*/  FFMA.FTZ R2, R127, UR15, -R5 ;  /* 0x0000000f7f027c23 */ /* 0x002fce0008010805 */
[----:B------:R1:W3:Y:S01]  /*64c0*/  MUFU.EX2 R152, R2 ;  /* 0x0000000200987308 */ /* 0x0002e20000000800 */
[--C-:B--2---:R-:W-:Y:S01]  /*64d0*/  FFMA.FTZ R3, R175, UR15, -R4.reuse ;  /* 0x0000000faf037c23 */ /* 0x104fe20008010804 */
[----:B-1----:R-:W-:Y:S01]  /*64e0*/  FFMA.FTZ R2, R179, UR15, -R4 ;  /* 0x0000000fb3027c23 */ /* 0x002fe20008010804 */
[----:B------:R-:W-:Y:S02]  /*64f0*/  MOV R179, R219 ;  /* 0x000000db00b37202 */ /* 0x000fe40000000f00 */
[----:B---3--:R-:W-:-:S03]  /*6500*/  F2FP.BF16.F32.PACK_AB R10, R152, R142 ;  /* 0x0000008e980a723e */ /* 0x008fc600000010ff */
[----:B------:R1:W-:Y:S02]  /*6510*/  MUFU.EX2 R166, R2 ;  /* 0x0000000200a67308 */ /* 0x0003e40000000800 */
[----:B-1----:R-:W-:Y:S01]  /*6520*/  FFMA.FTZ R2, R168, UR15, -R4 ;  /* 0x0000000fa8027c23 */ /* 0x002fe20008010804 */
[----:B------:R-:W-:-:S05]  /*6530*/  IMAD.MOV.U32 R168, RZ, RZ, R215 ;  /* 0x000000ffffa87224 */ /* 0x000fca00078e00d7 */
[----:B------:R1:W2:Y:S02]  /*6540*/  MUFU.EX2 R124, R2 ;  /* 0x00000002007c7308 */ /* 0x0002a40000000800 */
[----:B-1----:R-:W-:Y:S01]  /*6550*/  FFMA.FTZ R2, R150, UR15, -R4 ;  /* 0x0000000f96027c23 */ /* 0x002fe20008010804 */
[----:B------:R-:W-:Y:S02]  /*6560*/  MOV R150, R214 ;  /* 0x000000d600967202 */ /* 0x000fe40000000f00 */
[----:B--2---:R-:W-:-:S03]  /*6570*/  F2FP.BF16.F32.PACK_AB R9, R124, R166 ;  /* 0x000000a67c09723e */ /* 0x004fc600000010ff */
        /* <DEDUP_REMOVED lines=20> */
[----:B-1----:R-:W-:Y:S01]  /*66c0*/  FFMA.FTZ R2, R183, UR15, -R6 ;  /* 0x0000000fb7027c23 */ /* 0x002fe20008010806 */
[----:B------:R-:W-:Y:S01]  /*66d0*/  IMAD.MOV.U32 R183, RZ, RZ, R212 ;  /* 0x000000ffffb77224 */ /* 0x000fe200078e00d4 */
[----:B--2---:R-:W-:Y:S02]  /*66e0*/  F2FP.BF16.F32.PACK_AB R11, R219, R218 ;  /* 0x000000dadb0b723e */ /* 0x004fe400000010ff */
[----:B------:R1:W-:Y:S05]  /*66f0*/  MUFU.EX2 R215, R2 ;  /* 0x0000000200d77308 */ /* 0x0003ea0000000800 */
[C---:B------:R-:W-:Y:S06]  /*6700*/  HMMA.16816.F32.BF16 R72, R8.reuse, R18, R40 ;  /* 0x000000120848723c */ /* 0x040fec0000041828 */
[----:B------:R-:W-:Y:S01]  /*6710*/  HMMA.16816.F32.BF16 R40, R8, R28, R36 ;  /* 0x0000001c0828723c */ /* 0x000fe20000041824 */
[----:B-1----:R-:W-:Y:S01]  /*6720*/  FFMA.FTZ R2, R190, UR15, -R6 ;  /* 0x0000000fbe027c23 */ /* 0x002fe20008010806 */
[----:B------:R-:W-:Y:S01]  /*6730*/  MOV R190, R184 ;  /* 0x000000b800be7202 */ /* 0x000fe20000000f00 */
[----:B------:R-:W-:-:S03]  /*6740*/  IMAD.MOV.U32 R184, RZ, RZ, R216 ;  /* 0x000000ffffb87224 */ /* 0x000fc600078e00d8 */
[----:B------:R-:W-:Y:S01]  /*6750*/  HMMA.16816.F32.BF16 R108, R8, R24, R92 ;  /* 0x00000018086c723c */ /* 0x000fe2000004185c */
[----:B------:R1:W-:Y:S01]  /*6760*/  MUFU.EX2 R216, R2 ;  /* 0x0000000200d87308 */ /* 0x0003e20000000800 */
[----:B------:R-:W-:-:S04]  /*6770*/  IMAD.MOV.U32 R39, RZ, RZ, R147 ;  /* 0x000000ffff277224 */ /* 0x000fc800078e0093 */
[C---:B------:R-:W-:Y:S01]  /*6780*/  HMMA.16816.F32.BF16 R32, R8.reuse, R30, R32 ;  /* 0x0000001e0820723c */ /* 0x040fe20000041820 */
[----:B------:R-:W2:Y:S05]  /*6790*/  LDSM.16.MT88.4 R28, [R226+0xa000] ;  /* 0x00a00000e21c783b */ /* 0x000eaa0000004200 */
[----:B------:R-:W-:Y:S01]  /*67a0*/  HMMA.16816.F32.BF16 R92, R8, R20, R52 ;  /* 0x00000014085c723c */ /* 0x000fe20000041834 */
[----:B-1----:R-:W-:-:S05]  /*67b0*/  FFMA.FTZ R2, R189, UR15, -R6 ;  /* 0x0000000fbd027c23 */ /* 0x002fca0008010806 */
[C---:B------:R-:W-:Y:S01]  /*67c0*/  HMMA.16816.F32.BF16 R80, R8.reuse, R22, R48 ;  /* 0x000000160850723c */ /* 0x040fe20000041830 */
[----:B------:R-:W1:Y:S01]  /*67d0*/  LDSM.16.MT88.4 R20, [R227+0xa000] ;  /* 0x00a00000e314783b */ /* 0x000e620000004200 */
[----:B------:R3:W-:Y:S04]  /*67e0*/  MUFU.EX2 R217, R2 ;  /* 0x0000000200d97308 */ /* 0x0007e80000000800 */
[C---:B------:R-:W-:Y:S01]  /*67f0*/  HMMA.16816.F32.BF16 R96, R8.reuse, R26, R60 ;  /* 0x0000001a0860723c */ /* 0x040fe2000004183c */
[----:B------:R-:W4:Y:S05]  /*6800*/  LDSM.16.MT88.4 R24, [R224+0xa000] ;  /* 0x00a00000e018783b */ /* 0x000f2a0000004200 */
[----:B------:R-:W-:Y:S01]  /*6810*/  HMMA.16816.F32.BF16 R76, R8, R16, R44 ;  /* 0x00000010084c723c */ /* 0x000fe2000004182c */
[----:B------:R-:W4:Y:S01]  /*6820*/  LDSM.16.MT88.4 R16, [R225+0xa000] ;  /* 0x00a00000e110783b */ /* 0x000f220000004200 */
[----:B---3--:R-:W-:-:S04]  /*6830*/  FFMA.FTZ R2, R121, UR15, -R0 ;  /* 0x0000000f79027c23 */ /* 0x008fc80008010800 */
[----:B------:R3:W-:Y:S02]  /*6840*/  MUFU.EX2 R212, R2 ;  /* 0x0000000200d47308 */ /* 0x0007e40000000800 */
[----:B---3--:R-:W-:Y:S01]  /*6850*/  FFMA.FTZ R2, R120, UR15, -R0 ;  /* 0x0000000f78027c23 */ /* 0x008fe20008010800 */
[----:B------:R-:W-:-:S05]  /*6860*/  IMAD.MOV.U32 R120, RZ, RZ, R140 ;  /* 0x000000ffff787224 */ /* 0x000fca00078e008c */
[----:B------:R3:W-:Y:S02]  /*6870*/  MUFU.EX2 R213, R2 ;  /* 0x0000000200d57308 */ /* 0x0007e40000000800 */
[----:B---3--:R-:W-:-:S06]  /*6880*/  FFMA.FTZ R2, R207, UR15, -R5 ;  /* 0x0000000fcf027c23 */ /* 0x008fcc0008010805 */
[----:B------:R3:W-:Y:S02]  /*6890*/  MUFU.EX2 R180, R2 ;  /* 0x0000000200b47308 */ /* 0x0007e40000000800 */
[----:B---3--:R-:W-:-:S06]  /*68a0*/  FFMA.FTZ R2, R206, UR15, -R5 ;  /* 0x0000000fce027c23 */ /* 0x008fcc0008010805 */
[----:B------:R3:W2:Y:S02]  /*68b0*/  MUFU.EX2 R148, R2 ;  /* 0x0000000200947308 */ /* 0x0006a40000000800 */
[----:B---3--:R-:W-:Y:S01]  /*68c0*/  FFMA.FTZ R2, R205, UR15, -R5 ;  /* 0x0000000fcd027c23 */ /* 0x008fe20008010805 */
[----:B--2---:R-:W-:-:S05]  /*68d0*/  F2FP.BF16.F32.PACK_AB R8, R148, R180 ;  /* 0x000000b49408723e */ /* 0x004fca00000010ff */
        /* <DEDUP_REMOVED lines=9> */
[----:B---3--:R-:W-:-:S05]  /*6970*/  F2FP.BF16.F32.PACK_AB R9, R149, R165 ;  /* 0x000000a59509723e */ /* 0x008fca00000010ff */
[----:B------:R2:W3:Y:S02]  /*6980*/  MUFU.EX2 R121, R2 ;  /* 0x0000000200797308 */ /* 0x0004e40000000800 */
[----:B--2---:R-:W-:Y:S01]  /*6990*/  FFMA.FTZ R2, R123, UR15, -R0 ;  /* 0x0000000f7b027c23 */ /* 0x004fe20008010800 */
[----:B---3--:R-:W-:Y:S01]  /*69a0*/  F2FP.BF16.F32.PACK_AB R11, R228, R121 ;  /* 0x00000079e40b723e */ /* 0x008fe200000010ff */
[----:B------:R-:W-:-:S04]  /*69b0*/  IMAD.MOV.U32 R123, RZ, RZ, R137 ;  /* 0x000000ffff7b7224 */ /* 0x000fc800078e0089 */
[----:B------:R2:W-:Y:S02]  /*69c0*/  MUFU.EX2 R210, R2 ;  /* 0x0000000200d27308 */ /* 0x0005e40000000800 */
[C---:B------:R-:W-:Y:S06]  /*69d0*/  HMMA.16816.F32.BF16 R44, R8.reuse, R28, R112 ;  /* 0x0000001c082c723c */ /* 0x040fec0000041870 */
[----:B-1----:R-:W-:Y:S01]  /*69e0*/  HMMA.16816.F32.BF16 R60, R8, R20, R56 ;  /* 0x00000014083c723c */ /* 0x002fe20000041838 */
[----:B------:R-:W-:Y:S01]  /*69f0*/  IMAD.MOV.U32 R115, RZ, RZ, R39 ;  /* 0x000000ffff737224 */ /* 0x000fe200078e0027 */
[----:B------:R-:W-:Y:S01]  /*6a00*/  MOV R114, R141 ;  /* 0x0000008d00727202 */ /* 0x000fe20000000f00 */
[----:B------:R-:W-:-:S02]  /*6a10*/  IMAD.MOV.U32 R112, RZ, RZ, R142 ;  /* 0x000000ffff707224 */ /* 0x000fc400078e008e */
[----:B------:R-:W-:Y:S01]  /*6a20*/  IMAD.MOV.U32 R113, RZ, RZ, R179 ;  /* 0x000000ffff717224 */ /* 0x000fe200078e00b3 */
[C---:B----4-:R-:W-:Y:S01]  /*6a30*/  HMMA.16816.F32.BF16 R68, R8.reuse, R24, R68 ;  /* 0x000000180844723c */ /* 0x050fe20000041844 */
[----:B--2---:R-:W-:Y:S01]  /*6a40*/  FFMA.FTZ R2, R122, UR15, -R0 ;  /* 0x0000000f7a027c23 */ /* 0x004fe20008010800 */
[----:B------:R-:W-:Y:S01]  /*6a50*/  IMAD.MOV.U32 R122, RZ, RZ, R124 ;  /* 0x000000ffff7a7224 */ /* 0x000fe200078e007c */
[----:B------:R-:W-:Y:S02]  /*6a60*/  MOV R124, R186 ;  /* 0x000000ba007c7202 */ /* 0x000fe40000000f00 */
[----:B------:R1:W2:Y:S01]  /*6a70*/  MUFU.EX2 R211, R2 ;  /* 0x0000000200d37308 */ /* 0x0002a20000000800 */
[----:B------:R-:W-:Y:S01]  /*6a80*/  HMMA.16816.F32.BF16 R64, R8, R26, R64 ;  /* 0x0000001a0840723c */ /* 0x000fe20000041840 */
[----:B------:R-:W-:-:S05]  /*6a90*/  MOV R179, R169 ;  /* 0x000000a900b37202 */ /* 0x000fca0000000f00 */
        /* <DEDUP_REMOVED lines=11> */
[----:B------:R1:W2:Y:S04]  /*6b50*/  MUFU.EX2 R207, R2 ;  /* 0x0000000200cf7308 */ /* 0x0002a80000000800 */
[C---:B------:R-:W-:Y:S06]  /*6b60*/  HMMA.16816.F32.BF16 R104, R8.reuse, R26, R96 ;  /* 0x0000001a0868723c */ /* 0x040fec0000041860 */
[C---:B------:R-:W-:Y:S06]  /*6b70*/  HMMA.16816.F32.BF16 R100, R8.reuse, R20, R92 ;  /* 0x000000140864723c */ /* 0x040fec000004185c */
[C---:B------:R-:W-:Y:S01]  /*6b80*/  HMMA.16816.F32.BF16 R96, R8.reuse, R22, R80 ;  /* 0x000000160860723c */ /* 0x040fe20000041850 */
[----:B-1----:R-:W-:Y:S01]  /*6b90*/  FFMA.FTZ R2, R172, UR15, -R5 ;  /* 0x0000000fac027c23 */ /* 0x002fe20008010805 */
[----:B------:R-:W1:Y:S03]  /*6ba0*/  LDSM.16.MT88.4 R20, [R227+0xa800] ;  /* 0x00a80000e314783b */ /* 0x000e660000004200 */
[----:B------:R3:W-:Y:S01]  /*6bb0*/  MUFU.EX2 R208, R2 ;  /* 0x0000000200d07308 */ /* 0x0007e20000000800 */
[C---:B------:R-:W-:Y:S06]  /*6bc0*/  HMMA.16816.F32.BF16 R92, R8.reuse, R16, R76 ;  /* 0x00000010085c723c */ /* 0x040fec000004184c */
[C---:B------:R-:W-:Y:S01]  /*6bd0*/  HMMA.16816.F32.BF16 R88, R8.reuse, R18, R72 ;  /* 0x000000120858723c */ /* 0x040fe20000041848 */
[----:B------:R-:W4:Y:S01]  /*6be0*/  LDSM.16.MT88.4 R16, [R225+0xa800] ;  /* 0x00a80000e110783b */ /* 0x000f220000004200 */
[----:B------:R-:W-:Y:S01]  /*6bf0*/  IMAD.MOV.U32 R78, RZ, RZ, R183 ;  /* 0x000000ffff4e7224 */ /* 0x000fe200078e00b7 */
[----:B------:R-:W-:Y:S01]  /*6c00*/  MOV R76, R150 ;  /* 0x00000096004c7202 */ /* 0x000fe20000000f00 */
[----:B------:R-:W-:Y:S01]  /*6c10*/  IMAD.MOV.U32 R183, RZ, RZ, R133 ;  /* 0x000000ffffb77224 */ /* 0x000fe200078e0085 */
[----:B------:R-:W-:Y:S01]  /*6c20*/  MOV R133, R130 ;  /* 0x0000008200857202 */ /* 0x000fe20000000f00 */
[----:B------:R-:W-:Y:S01]  /*6c30*/  HMMA.16816.F32.BF16 R80, R8, R28, R40 ;  /* 0x0000001c0850723c */ /* 0x000fe20000041828 */
[----:B------:R-:W-:Y:S01]  /*6c40*/  IMAD.MOV.U32 R130, RZ, RZ, R118 ;  /* 0x000000ffff827224 */ /* 0x000fe200078e0076 */
[----:B------:R-:W-:Y:S01]  /*6c50*/  MOV R79, R190 ;  /* 0x000000be004f7202 */ /* 0x000fe20000000f00 */
[----:B------:R-:W-:-:S02]  /*6c60*/  IMAD.MOV.U32 R77, RZ, RZ, R188 ;  /* 0x000000ffff4d7224 */ /* 0x000fc400078e00bc */
[----:B---3--:R-:W-:Y:S01]  /*6c70*/  FFMA.FTZ R2, R173, UR15, -R5 ;  /* 0x0000000fad027c23 */ /* 0x008fe20008010805 */
[----:B------:R-:W-:Y:S01]  /*6c80*/  IMAD.MOV.U32 R118, RZ, RZ, R187 ;  /* 0x000000ffff767224 */ /* 0x000fe200078e00bb */
[C---:B------:R-:W-:Y:S01]  /*6c90*/  HMMA.16816.F32.BF16 R84, R8.reuse, R24, R108 ;  /* 0x000000180854723c */ /* 0x040fe2000004186c */
[----:B------:R-:W-:Y:S01]  /*6ca0*/  IMAD.MOV.U32 R43, RZ, RZ, R127 ;  /* 0x000000ffff2b7224 */ /* 0x000fe200078e007f */
[----:B------:R3:W1:Y:S01]  /*6cb0*/  MUFU.EX2 R209, R2 ;  /* 0x0000000200d17308 */ /* 0x0006620000000800 */
[----:B------:R-:W-:Y:S01]  /*6cc0*/  MOV R127, R138 ;  /* 0x0000008a007f7202 */ /* 0x000fe20000000f00 */
[----:B------:R-:W4:Y:S01]  /*6cd0*/  LDSM.16.MT88.4 R24, [R224+0xa800] ;  /* 0x00a80000e018783b */ /* 0x000f220000004200 */
[----:B------:R-:W-:Y:S01]  /*6ce0*/  MOV R41, R143 ;  /* 0x0000008f00297202 */ /* 0x000fe20000000f00 */
[----:B------:R-:W-:Y:S01]  /*6cf0*/  HMMA.16816.F32.BF16 R72, R8, R30, R32 ;  /* 0x0000001e0848723c */ /* 0x000fe20000041820 */
[----:B------:R-:W-:Y:S01]  /*6d00*/  IMAD.MOV.U32 R42, RZ, RZ, R168 ;  /* 0x000000ffff2a7224 */ /* 0x000fe200078e00a8 */
[----:B------:R-:W4:Y:S01]  /*6d10*/  LDSM.16.MT88.4 R32, [R226+0xa800] ;  /* 0x00a80000e220783b */ /* 0x000f220000004200 */
[----:B------:R-:W-:Y:S01]  /*6d20*/  MOV R29, R151 ;  /* 0x00000097001d7202 */ /* 0x000fe20000000f00 */
[----:B------:R1:W-:Y:S01]  /*6d30*/  MUFU.EX2 R138, R3 ;  /* 0x00000003008a7308 */ /* 0x0003e20000000800 */
[----:B------:R-:W-:-:S02]  /*6d40*/  IMAD.MOV.U32 R28, RZ, RZ, R171 ;  /* 0x000000ffff1c7224 */ /* 0x000fc400078e00ab */
[----:B--2---:R-:W-:Y:S01]  /*6d50*/  F2FP.BF16.F32.PACK_AB R8, R207, R206 ;  /* 0x000000cecf08723e */ /* 0x004fe200000010ff */
[----:B------:R-:W-:Y:S02]  /*6d60*/  IMAD.MOV.U32 R31, RZ, RZ, R170 ;  /* 0x000000ffff1f7224 */ /* 0x000fe400078e00aa */
[----:B------:R-:W-:Y:S02]  /*6d70*/  IMAD.MOV.U32 R30, RZ, RZ, R149 ;  /* 0x000000ffff1e7224 */ /* 0x000fe400078e0095 */
[----:B------:R-:W-:Y:S02]  /*6d80*/  IMAD.MOV.U32 R40, RZ, RZ, R148 ;  /* 0x000000ffff287224 */ /* 0x000fe400078e0094 */
[----:B---3--:R-:W-:Y:S01]  /*6d90*/  FFMA.FTZ R2, R158, UR15, -R4 ;  /* 0x0000000f9e027c23 */ /* 0x008fe20008010804 */
[----:B-1----:R-:W-:-:S03]  /*6da0*/  F2FP.BF16.F32.PACK_AB R10, R209, R208 ;  /* 0x000000d0d10a723e */ /* 0x002fc600000010ff */
[----:B------:R1:W-:Y:S01]  /*6db0*/  MUFU.EX2 R204, R2 ;  /* 0x0000000200cc7308 */ /* 0x0003e20000000800 */
[----:B------:R-:W-:Y:S02]  /*6dc0*/  IMAD.MOV.U32 R3, RZ, RZ, R185 ;  /* 0x000000ffff037224 */ /* 0x000fe400078e00b9 */
[----:B-1----:R-:W-:-:S05]  /*6dd0*/  FFMA.FTZ R2, R159, UR15, -R4 ;  /* 0x0000000f9f027c23 */ /* 0x002fca0008010804 */
[----:B------:R1:W2:Y:S02]  /*6de0*/  MUFU.EX2 R205, R2 ;  /* 0x0000000200cd7308 */ /* 0x0002a40000000800 */
[----:B-1----:R-:W-:Y:S01]  /*6df0*/  FFMA.FTZ R2, R174, UR15, -R4 ;  /* 0x0000000fae027c23 */ /* 0x002fe20008010804 */
[----:B--2---:R-:W-:-:S05]  /*6e00*/  F2FP.BF16.F32.PACK_AB R9, R205, R204 ;  /* 0x000000cccd09723e */ /* 0x004fca00000010ff */
[----:B------:R-:W1:Y:S02]  /*6e10*/  MUFU.EX2 R137, R2 ;  /* 0x0000000200897308 */ /* 0x000e640000000800 */
[----:B-1----:R-:W-:Y:S01]  /*6e20*/  F2FP.BF16.F32.PACK_AB R11, R138, R137 ;  /* 0x000000898a0b723e */ /* 0x002fe200000010ff */
[----:B------:R-:W-:-:S05]  /*6e30*/  FFMA.FTZ R2, R120, UR15, -R6 ;  /* 0x0000000f78027c23 */ /* 0x000fca0008010806 */
[----:B------:R1:W-:Y:S01]  /*6e40*/  MUFU.EX2 R120, R2 ;  /* 0x0000000200787308 */ /* 0x0003e20000000800 */
[C---:B------:R-:W-:Y:S06]  /*6e50*/  HMMA.16816.F32.BF16 R156, R8.reuse, R20, R60 ;  /* 0x00000014089c723c */ /* 0x040fec000004183c */
[C---:B----4-:R-:W-:Y:S01]  /*6e60*/  HMMA.16816.F32.BF16 R172, R8.reuse, R16, R52 ;  /* 0x0000001008ac723c */ /* 0x050fe20000041834 */
[----:B------:R-:W-:Y:S01]  /*6e70*/  MOV R61, R3 ;  /* 0x00000003003d7202 */ /* 0x000fe20000000f00 */
[----:B------:R-:W-:Y:S02]  /*6e80*/  IMAD.MOV.U32 R60, RZ, RZ, R30 ;  /* 0x000000ffff3c7224 */ /* 0x000fe400078e001e */
[----:B------:R-:W-:Y:S01]  /*6e90*/  FFMA.FTZ R30, R239, UR15, -R6 ;  /* 0x0000000fef1e7c23 */ /* 0x000fe20008010806 */
[----:B------:R-:W-:Y:S01]  /*6ea0*/  FFMA.FTZ R3, R198, UR15, -R0 ;  /* 0x0000000fc6037c23 */ /* 0x000fe20008010800 */
[----:B------:R-:W-:Y:S01]  /*6eb0*/  IMAD.MOV.U32 R62, RZ, RZ, R42 ;  /* 0x000000ffff3e7224 */ /* 0x000fe200078e002a */
[----:B------:R-:W-:Y:S01]  /*6ec0*/  HMMA.16816.F32.BF16 R140, R8, R24, R68 ;  /* 0x00000018088c723c */ /* 0x000fe20000041844 */
[----:B------:R-:W-:Y:S01]  /*6ed0*/  MOV R53, R61 ;  /* 0x0000003d00357202 */ /* 0x000fe20000000f00 */
[----:B------:R-:W-:-:S02]  /*6ee0*/  IMAD.MOV.U32 R61, RZ, RZ, R223 ;  /* 0x000000ffff3d7224 */ /* 0x000fc400078e00df */
[----:B-1----:R-:W-:Y:S01]  /*6ef0*/  FFMA.FTZ R2, R123, UR15, -R6 ;  /* 0x0000000f7b027c23 */ /* 0x002fe20008010806 */
[----:B------:R-:W2:Y:S01]  /*6f00*/  LDL.LU R223, [R1+0xf0] ;  /* 0x0000f00001df7983 */ /* 0x000ea20000300800 */
[----:B------:R-:W-:Y:S01]  /*6f10*/  IMAD.MOV.U32 R52, RZ, RZ, R60 ;  /* 0x000000ffff347224 */ /* 0x000fe200078e003c */
[C---:B------:R-:W-:Y:S01]  /*6f20*/  HMMA.16816.F32.BF16 R168, R8.reuse, R22, R56 ;  /* 0x0000001608a8723c */ /* 0x040fe20000041838 */
[----:B------:R1:W-:Y:S01]  /*6f30*/  MUFU.EX2 R123, R2 ;  /* 0x00000002007b7308 */ /* 0x0003e20000000800 */
[----:B------:R-:W-:Y:S01]  /*6f40*/  IMAD.MOV.U32 R71, RZ, RZ, R184 ;  /* 0x000000ffff477224 */ /* 0x000fe200078e00b8 */
[----:B------:R-:W-:Y:S01]  /*6f50*/  MOV R63, R76 ;  /* 0x0000004c003f7202 */ /* 0x000fe20000000f00 */
[----:B------:R-:W-:Y:S01]  /*6f60*/  IMAD.MOV.U32 R70, RZ, RZ, R127 ;  /* 0x000000ffff467224 */ /* 0x000fe200078e007f */
[----:B------:R-:W-:Y:S01]  /*6f70*/  MOV R76, R144 ;  /* 0x00000090004c7202 */ /* 0x000fe20000000f00 */
[C---:B------:R-:W-:Y:S01]  /*6f80*/  HMMA.16816.F32.BF16 R148, R8.reuse, R26, R64 ;  /* 0x0000001a0894723c */ /* 0x040fe20000041840 */
[----:B------:R-:W-:Y:S01]  /*6f90*/  IMAD.MOV.U32 R56, RZ, RZ, R130 ;  /* 0x000000ffff387224 */ /* 0x000fe200078e0082 */
[----:B------:R-:W-:Y:S01]  /*6fa0*/  MOV R58, R28 ;  /* 0x0000001c003a7202 */ /* 0x000fe20000000f00 */
[----:B------:R-:W-:Y:S01]  /*6fb0*/  IMAD.MOV.U32 R57, RZ, RZ, R29 ;  /* 0x000000ffff397224 */ /* 0x000fe200078e001d */
[----:B------:R-:W-:Y:S01]  /*6fc0*/  MOV R69, R183 ;  /* 0x000000b700457202 */ /* 0x000fe20000000f00 */
[----:B------:R-:W-:Y:S01]  /*6fd0*/  IMAD.MOV.U32 R59, RZ, RZ, R31 ;  /* 0x000000ffff3b7224 */ /* 0x000fe200078e001f */
[----:B------:R-:W-:Y:S01]  /*6fe0*/  HMMA.16816.F32.BF16 R184, R8, R18, R48 ;  /* 0x0000001208b8723c */ /* 0x000fe20000041830 */
[----:B------:R-:W-:Y:S01]  /*6ff0*/  IMAD.MOV.U32 R64, RZ, RZ, R77 ;  /* 0x000000ffff407224 */ /* 0x000fe200078e004d */
[----:B------:R-:W-:Y:S01]  /*7000*/  MOV R77, R117 ;  /* 0x00000075004d7202 */ /* 0x000fe20000000f00 */
[----:B------:R-:W-:-:S02]  /*7010*/  IMAD.MOV.U32 R65, RZ, RZ, R78 ;  /* 0x000000ffff417224 */ /* 0x000fc400078e004e */
[--C-:B------:R-:W-:Y:S01]  /*7020*/  FFMA.FTZ R31, R245, UR15, -R6.reuse ;  /* 0x0000000ff51f7c23 */ /* 0x100fe20008010806 */
[----:B------:R-:W-:Y:S02]  /*7030*/  IMAD.MOV.U32 R78, RZ, RZ, R7 ;  /* 0x000000ffff4e7224 */ /* 0x000fe400078e0007 */
[--C-:B-1----:R-:W-:Y:S01]  /*7040*/  FFMA.FTZ R2, R124, UR15, -R6.reuse ;  /* 0x0000000f7c027c23 */ /* 0x102fe20008010806 */
[C---:B------:R-:W-:Y:S01]  /*7050*/  HMMA.16816.F32.BF16 R188, R8.reuse, R32, R44 ;  /* 0x0000002008bc723c */ /* 0x040fe2000004182c */
[----:B------:R-:W-:Y:S01]  /*7060*/  FFMA.FTZ R7, R250, UR15, -R6 ;  /* 0x0000000ffa077c23 */ /* 0x000fe20008010806 */
[----:B------:R-:W-:Y:S01]  /*7070*/  IMAD.MOV.U32 R49, RZ, RZ, R57 ;  /* 0x000000ffff317224 */ /* 0x000fe200078e0039 */
[----:B------:R1:W-:Y:S01]  /*7080*/  MUFU.EX2 R124, R2 ;  /* 0x00000002007c7308 */ /* 0x0003e20000000800 */
[----:B------:R-:W-:Y:S01]  /*7090*/  MOV R50, R58 ;  /* 0x0000003a00327202 */ /* 0x000fe20000000f00 */
[----:B------:R-:W-:Y:S01]  /*70a0*/  IMAD.MOV.U32 R67, RZ, RZ, R115 ;  /* 0x000000ffff437224 */ /* 0x000fe200078e0073 */
[----:B------:R-:W-:Y:S01]  /*70b0*/  HMMA.16816.F32.BF16 R108, R8, R34, R36 ;  /* 0x00000022086c723c */ /* 0x000fe20000041824 */
[----:B------:R-:W-:Y:S01]  /*70c0*/  MOV R66, R79 ;  /* 0x0000004f00427202 */ /* 0x000fe20000000f00 */
[----:B------:R-:W-:Y:S01]  /*70d0*/  IMAD.MOV.U32 R51, RZ, RZ, R59 ;  /* 0x000000ffff337224 */ /* 0x000fe200078e003b */
[----:B------:R-:W-:Y:S01]  /*70e0*/  MOV R115, R119 ;  /* 0x0000007700737202 */ /* 0x000fe20000000f00 */
[----:B------:R-:W-:Y:S01]  /*70f0*/  IMAD.MOV.U32 R79, RZ, RZ, R118 ;  /* 0x000000ffff4f7224 */ /* 0x000fe200078e0076 */
[----:B------:R-:W-:Y:S01]  /*7100*/  MOV R59, R122 ;  /* 0x0000007a003b7202 */ /* 0x000fe20000000f00 */
[----:B------:R-:W-:-:S02]  /*7110*/  IMAD.MOV.U32 R54, RZ, RZ, R40 ;  /* 0x000000ffff367224 */ /* 0x000fc400078e0028 */
[--C-:B------:R-:W-:Y:S01]  /*7120*/  FFMA.FTZ R10, R251, UR15, -R6.reuse ;  /* 0x0000000ffb0a7c23 */ /* 0x100fe20008010806 */
[--C-:B------:R-:W-:Y:S01]  /*7130*/  FFMA.FTZ R38, R249, UR15, -R6.reuse ;  /* 0x0000000ff9267c23 */ /* 0x100fe20008010806 */
[--C-:B------:R-:W-:Y:S01]  /*7140*/  FFMA.FTZ R37, R248, UR15, -R6.reuse ;  /* 0x0000000ff8257c23 */ /* 0x100fe20008010806 */
[--C-:B------:R-:W-:Y:S01]  /*7150*/  FFMA.FTZ R36, R247, UR15, -R6.reuse ;  /* 0x0000000ff7247c23 */ /* 0x100fe20008010806 */
[----:B------:R-:W-:Y:S01]  /*7160*/  FFMA.FTZ R9, R56, UR15, -R5 ;  /* 0x0000000f38097c23 */ /* 0x000fe20008010805 */
[----:B------:R-:W-:Y:S01]  /*7170*/  MUFU.EX2 R119, R3 ;  /* 0x0000000300777308 */ /* 0x000fe20000000800 */
[----:B------:R-:W-:Y:S01]  /*7180*/  MOV R56, R43 ;  /* 0x0000002b00387202 */ /* 0x000fe20000000f00 */
[----:B-1----:R-:W-:Y:S01]  /*7190*/  FFMA.FTZ R2, R71, UR15, -R6 ;  /* 0x0000000f47027c23 */ /* 0x002fe20008010806 */
[----:B------:R-:W-:Y:S01]  /*71a0*/  FADD.FTZ R113, R113, R49 ;  /* 0x0000003171717221 */ /* 0x000fe20000010000 */
[----:B------:R-:W-:Y:S02]  /*71b0*/  IMAD.MOV.U32 R58, RZ, RZ, R114 ;  /* 0x000000ffff3a7224 */ /* 0x000fe400078e0072 */
[----:B------:R-:W-:Y:S01]  /*71c0*/  FFMA.FTZ R29, R196, UR15, -R0 ;  /* 0x0000000fc41d7c23 */ /* 0x000fe20008010800 */
[----:B------:R-:W-:-:S02]  /*71d0*/  IMAD.MOV.U32 R60, RZ, RZ, R126 ;  /* 0x000000ffff3c7224 */ /* 0x000fc400078e007e */
[--C-:B------:R-:W-:Y:S01]  /*71e0*/  FFMA.FTZ R28, R195, UR15, -R0.reuse ;  /* 0x0000000fc31c7c23 */ /* 0x100fe20008010800 */
[----:B------:R1:W-:Y:S01]  /*71f0*/  MUFU.EX2 R127, R2 ;  /* 0x00000002007f7308 */ /* 0x0003e20000000800 */
[----:B------:R-:W-:Y:S01]  /*7200*/  MOV R49, R50 ;  /* 0x0000003200317202 */ /* 0x000fe20000000f00 */
[----:B------:R-:W-:Y:S02]  /*7210*/  IMAD.MOV.U32 R55, RZ, RZ, R41 ;  /* 0x000000ffff377224 */ /* 0x000fe400078e0029 */
[----:B------:R-:W-:Y:S01]  /*7220*/  FFMA.FTZ R11, R194, UR15, -R0 ;  /* 0x0000000fc20b7c23 */ /* 0x000fe20008010800 */
[----:B------:R-:W-:Y:S02]  /*7230*/  IMAD.MOV.U32 R57, RZ, RZ, R112 ;  /* 0x000000ffff397224 */ /* 0x000fe400078e0070 */
[--C-:B------:R-:W-:Y:S01]  /*7240*/  FFMA.FTZ R42, R193, UR15, -R0.reuse ;  /* 0x0000000fc12a7c23 */ /* 0x100fe20008010800 */
[----:B------:R-:W-:Y:S02]  /*7250*/  IMAD.MOV.U32 R68, RZ, RZ, R121 ;  /* 0x000000ffff447224 */ /* 0x000fe400078e0079 */
[----:B------:R-:W-:Y:S01]  /*7260*/  FFMA.FTZ R121, R192, UR15, -R0 ;  /* 0x0000000fc0797c23 */ /* 0x000fe20008010800 */
[----:B------:R-:W-:-:S02]  /*7270*/  IMAD.MOV.U32 R48, RZ, RZ, R51 ;  /* 0x000000ffff307224 */ /* 0x000fc400078e0033 */
[----:B------:R-:W-:Y:S01]  /*7280*/  FFMA.FTZ R144, R116, UR15, -R0 ;  /* 0x0000000f74907c23 */ /* 0x000fe20008010800 */
[----:B------:R-:W-:Y:S02]  /*7290*/  IMAD.MOV.U32 R71, RZ, RZ, R166 ;  /* 0x000000ffff477224 */ /* 0x000fe400078e00a6 */
[----:B------:R-:W-:Y:S02]  /*72a0*/  IMAD.MOV.U32 R183, RZ, RZ, R133 ;  /* 0x000000ffffb77224 */ /* 0x000fe400078e0085 */
[----:B-1----:R-:W-:Y:S01]  /*72b0*/  FFMA.FTZ R2, R252, UR15, -R6 ;  /* 0x0000000ffc027c23 */ /* 0x002fe20008010806 */
[----:B------:R-:W-:Y:S01]  /*72c0*/  FFMA.FTZ R6, R200, UR15, -R0 ;  /* 0x0000000fc8067c23 */ /* 0x000fe20008010800 */
[----:B------:R-:W-:Y:S01]  /*72d0*/  IMAD.MOV.U32 R50, RZ, RZ, R52 ;  /* 0x000000ffff327224 */ /* 0x000fe200078e0034 */
[----:B------:R-:W-:Y:S01]  /*72e0*/  MOV R51, R53 ;  /* 0x0000003500337202 */ /* 0x000fe20000000f00 */
[----:B------:R1:W-:Y:S01]  /*72f0*/  MUFU.EX2 R130, R2 ;  /* 0x0000000200827308 */ /* 0x0003e20000000800 */
[----:B------:R-:W-:Y:S01]  /*7300*/  IMAD.MOV.U32 R52, RZ, RZ, R54 ;  /* 0x000000ffff347224 */ /* 0x000fe200078e0036 */
[----:B------:R-:W-:Y:S01]  /*7310*/  MOV R54, R56 ;  /* 0x0000003800367202 */ /* 0x000fe20000000f00 */
[----:B------:R-:W-:-:S02]  /*7320*/  IMAD.MOV.U32 R56, RZ, RZ, R58 ;  /* 0x000000ffff387224 */ /* 0x000fc400078e003a */
[--C-:B------:R-:W-:Y:S01]  /*7330*/  FFMA.FTZ R133, R181, UR15, -R0.reuse ;  /* 0x0000000fb5857c23 */ /* 0x100fe20008010800 */
[----:B------:R-:W-:Y:S02]  /*7340*/  IMAD.MOV.U32 R166, RZ, RZ, R131 ;  /* 0x000000ffffa67224 */ /* 0x000fe400078e0083 */
[--C-:B------:R-:W-:Y:S01]  /*7350*/  FFMA.FTZ R131, R182, UR15, -R0.reuse ;  /* 0x0000000fb6837c23 */ /* 0x100fe20008010800 */
[----:B------:R-:W-:Y:S01]  /*7360*/  MUFU.EX2 R118, R6 ;  /* 0x0000000600767308 */ /* 0x000fe20000000800 */
[----:B-1----:R-:W-:-:S07]  /*7370*/  FFMA.FTZ R2, R199, UR15, -R0 ;  /* 0x0000000fc7027c23 */ /* 0x002fce0008010800 */
[----:B------:R1:W3:Y:S01]  /*7380*/  MUFU.EX2 R117, R2 ;  /* 0x0000000200757308 */ /* 0x0002e20000000800 */
[----:B------:R-:W-:Y:S01]  /*7390*/  IMAD.MOV.U32 R58, RZ, RZ, R60 ;  /* 0x000000ffff3a7224 */ /* 0x000fe200078e003c */
[----:B------:R-:W-:Y:S01]  /*73a0*/  MOV R60, R62 ;  /* 0x0000003e003c7202 */ /* 0x000fe20000000f00 */
[----:B------:R-:W-:Y:S02]  /*73b0*/  IMAD.MOV.U32 R53, RZ, RZ, R55 ;  /* 0x000000ffff357224 */ /* 0x000fe400078e0037 */
[----:B------:R-:W-:Y:S02]  /*73c0*/  IMAD.MOV.U32 R55, RZ, RZ, R57 ;  /* 0x000000ffff377224 */ /* 0x000fe400078e0039 */
[----:B-1----:R-:W-:-:S04]  /*73d0*/  FFMA.FTZ R2, R197, UR15, -R0 ;  /* 0x0000000fc5027c23 */ /* 0x002fc80008010800 */
[----:B------:R1:W4:Y:S01]  /*73e0*/  MUFU.EX2 R122, R2 ;  /* 0x00000002007a7308 */ /* 0x0003220000000800 */
[----:B------:R-:W-:Y:S01]  /*73f0*/  IMAD.MOV.U32 R62, RZ, RZ, R64 ;  /* 0x000000ffff3e7224 */ /* 0x000fe200078e0040 */
[----:B------:R-:W-:Y:S01]  /*7400*/  MOV R57, R59 ;  /* 0x0000003b00397202 */ /* 0x000fe20000000f00 */
        /* <DEDUP_REMOVED lines=8> */
[----:B------:R-:W-:Y:S01]  /*7490*/  IMAD.MOV.U32 R65, RZ, RZ, R67 ;  /* 0x000000ffff417224 */ /* 0x000fe200078e0043 */
[----:B------:R3:W-:Y:S01]  /*74a0*/  MUFU.EX2 R126, R10 ;  /* 0x0000000a007e7308 */ /* 0x0007e20000000800 */
[----:B------:R-:W-:Y:S01]  /*74b0*/  IMAD.MOV.U32 R67, RZ, RZ, R69 ;  /* 0x000000ffff437224 */ /* 0x000fe200078e0045 */
[----:B------:R-:W-:Y:S01]  /*74c0*/  MOV R69, R71 ;  /* 0x0000004700457202 */ /* 0x000fe20000000f00 */
[----:B------:R-:W-:-:S02]  /*74d0*/  IMAD.MOV.U32 R78, RZ, RZ, R115 ;  /* 0x000000ffff4e7224 */ /* 0x000fc400078e0073 */
[----:B------:R-:W-:Y:S01]  /*74e0*/  FADD.FTZ R115, R129, R128 ;  /* 0x0000008081737221 */ /* 0x000fe20000010000 */
[--C-:B------:R-:W-:Y:S01]  /*74f0*/  FFMA.FTZ R8, R246, UR15, -R5.reuse ;  /* 0x0000000ff6087c23 */ /* 0x100fe20008010805 */
[--C-:B------:R-:W-:Y:S01]  /*7500*/  FFMA.FTZ R3, R244, UR15, -R5.reuse ;  /* 0x0000000ff4037c23 */ /* 0x100fe20008010805 */
[--C-:B------:R-:W-:Y:S01]  /*7510*/  FFMA.FTZ R0, R243, UR15, -R5.reuse ;  /* 0x0000000ff3007c23 */ /* 0x100fe20008010805 */
[--C-:B------:R-:W-:Y:S01]  /*7520*/  FFMA.FTZ R43, R241, UR15, -R5.reuse ;  /* 0x0000000ff12b7c23 */ /* 0x100fe20008010805 */
[--C-:B------:R-:W-:Y:S01]  /*7530*/  FFMA.FTZ R44, R240, UR15, -R5.reuse ;  /* 0x0000000ff02c7c23 */ /* 0x100fe20008010805 */
[--C-:B------:R-:W-:Y:S01]  /*7540*/  FFMA.FTZ R45, R238, UR15, -R5.reuse ;  /* 0x0000000fee2d7c23 */ /* 0x100fe20008010805 */
[----:B------:R-:W-:Y:S01]  /*7550*/  FFMA.FTZ R46, R237, UR15, -R5 ;  /* 0x0000000fed2e7c23 */ /* 0x000fe20008010805 */
[--C-:B-1----:R-:W-:Y:S01]  /*7560*/  FFMA.FTZ R2, R236, UR15, -R4.reuse ;  /* 0x0000000fec027c23 */ /* 0x102fe20008010804 */
[--C-:B------:R-:W-:Y:S01]  /*7570*/  FFMA.FTZ R41, R235, UR15, -R4.reuse ;  /* 0x0000000feb297c23 */ /* 0x100fe20008010804 */
[--C-:B------:R-:W-:Y:S01]  /*7580*/  FFMA.FTZ R39, R222, UR15, -R4.reuse ;  /* 0x0000000fde277c23 */ /* 0x100fe20008010804 */
[--C-:B------:R-:W-:Y:S01]  /*7590*/  FFMA.FTZ R47, R203, UR15, -R4.reuse ;  /* 0x0000000fcb2f7c23 */ /* 0x100fe20008010804 */
[--C-:B------:R-:W-:Y:S01]  /*75a0*/  FFMA.FTZ R112, R202, UR15, -R4.reuse ;  /* 0x0000000fca707c23 */ /* 0x100fe20008010804 */
[--C-:B---3--:R-:W-:Y:S01]  /*75b0*/  FFMA.FTZ R10, R221, UR15, -R4.reuse ;  /* 0x0000000fdd0a7c23 */ /* 0x108fe20008010804 */
[----:B------:R-:W-:Y:S01]  /*75c0*/  FFMA.FTZ R114, R201, UR15, -R4 ;  /* 0x0000000fc9727c23 */ /* 0x000fe20008010804 */
[----:B------:R-:W-:Y:S01]  /*75d0*/  IMAD.MOV.U32 R71, RZ, RZ, R77 ;  /* 0x000000ffff477224 */ /* 0x000fe200078e004d */
[----:B------:R4:W-:Y:S01]  /*75e0*/  MUFU.EX2 R129, R7 ;  /* 0x0000000700817308 */ /* 0x0009e20000000800 */
[----:B------:R-:W-:Y:S01]  /*75f0*/  IMAD.MOV.U32 R77, RZ, RZ, R79 ;  /* 0x000000ffff4d7224 */ /* 0x000fe200078e004f */
[----:B------:R-:W-:-:S02]  /*7600*/  F2FP.BF16.F32.PACK_AB R5, R118, R117 ;  /* 0x000000757605723e */ /* 0x000fc400000010ff */
[----:B------:R-:W-:Y:S02]  /*7610*/  F2FP.BF16.F32.PACK_AB R6, R127, R124 ;  /* 0x0000007c7f06723e */ /* 0x000fe400000010ff */
[----:B------:R-:W-:Y:S01]  /*7620*/  MOV R79, R132 ;  /* 0x00000084004f7202 */ /* 0x000fe20000000f00 */
[----:B------:R-:W-:Y:S01]  /*7630*/  IMAD.MOV.U32 R200, RZ, RZ, R65 ;  /* 0x000000ffffc87224 */ /* 0x000fe200078e0041 */
[----:B------:R-:W-:Y:S01]  /*7640*/  MOV R198, R64 ;  /* 0x0000004000c67202 */ /* 0x000fe20000000f00 */
[----:B------:R-:W-:Y:S01]  /*7650*/  IMAD.MOV.U32 R250, RZ, RZ, R66 ;  /* 0x000000fffffa7224 */ /* 0x000fe200078e0042 */
[----:B------:R-:W-:Y:S01]  /*7660*/  MOV R239, R67 ;  /* 0x0000004300ef7202 */ /* 0x000fe20000000f00 */
[----:B------:R-:W-:Y:S01]  /*7670*/  IMAD.MOV.U32 R237, RZ, RZ, R76 ;  /* 0x000000ffffed7224 */ /* 0x000fe200078e004c */
[----:B----4-:R-:W-:Y:S01]  /*7680*/  F2FP.BF16.F32.PACK_AB R7, R122, R119 ;  /* 0x000000777a07723e */ /* 0x010fe200000010ff */
        /* <DEDUP_REMOVED lines=14> */
[----:B------:R-:W-:Y:S01]  /*7770*/  MOV R243, R61 ;  /* 0x0000003d00f37202 */ /* 0x000fe20000000f00 */
[----:B------:R-:W-:Y:S01]  /*7780*/  IMAD.MOV.U32 R244, RZ, RZ, R60 ;  /* 0x000000fffff47224 */ /* 0x000fe200078e003c */
[----:B------:R-:W-:Y:S01]  /*7790*/  MOV R252, R70 ;  /* 0x0000004600fc7202 */ /* 0x000fe20000000f00 */
[----:B------:R-:W-:Y:S02]  /*77a0*/  IMAD.MOV.U32 R241, RZ, RZ, R62 ;  /* 0x000000fffff17224 */ /* 0x000fe400078e003e */
[----:B------:R-:W-:Y:S02]  /*77b0*/  IMAD.MOV.U32 R238, RZ, RZ, R63 ;  /* 0x000000ffffee7224 */ /* 0x000fe400078e003f */
[----:B------:R-:W-:Y:S02]  /*77c0*/  IMAD.MOV.U32 R245, RZ, RZ, R68 ;  /* 0x000000fffff57224 */ /* 0x000fe400078e0044 */
[----:B------:R-:W-:Y:S01]  /*77d0*/  IMAD.MOV.U32 R199, RZ, RZ, R69 ;  /* 0x000000ffffc77224 */ /* 0x000fe200078e0045 */
[----:B------:R-:W-:Y:S01]  /*77e0*/  MUFU.EX2 R41, R41 ;  /* 0x0000002900297308 */ /* 0x000fe20000000800 */
[----:B------:R-:W-:Y:S01]  /*77f0*/  IMAD.MOV.U32 R240, RZ, RZ, R71 ;  /* 0x000000fffff07224 */ /* 0x000fe200078e0047 */
[----:B------:R1:W5:Y:S01]  /*7800*/  LDL.LU R132, [R1+0xec] ;  /* 0x0000ec0001847983 */ /* 0x0003620000300800 */
[----:B------:R-:W-:Y:S01]  /*7810*/  IMAD.MOV.U32 R235, RZ, RZ, R15 ;  /* 0x000000ffffeb7224 */ /* 0x000fe200078e000f */
[----:B------:R-:W-:-:S02]  /*7820*/  MOV R251, R125 ;  /* 0x0000007d00fb7202 */ /* 0x000fc40000000f00 */
[----:B------:R1:W5:Y:S02]  /*7830*/  LDL.LU R15, [R1+0xe8] ;  /* 0x0000e800010f7983 */ /* 0x0003640000300800 */
[----:B------:R-:W-:Y:S08]  /*7840*/  MUFU.EX2 R125, R38 ;  /* 0x00000026007d7308 */ /* 0x000ff00000000800 */
[----:B------:R-:W-:Y:S01]  /*7850*/  MUFU.EX2 R128, R37 ;  /* 0x0000002500807308 */ /* 0x000fe20000000800 */
[----:B--2---:R-:W-:Y:S01]  /*7860*/  FFMA.FTZ R40, R223, UR15, -R4 ;  /* 0x0000000fdf287c23 */ /* 0x004fe20008010804 */
[----:B------:R-:W-:-:S07]  /*7870*/  F2FP.BF16.F32.PACK_AB R4, R123, R120 ;  /* 0x000000787b04723e */ /* 0x000fce00000010ff */
[C---:B------:R-:W-:Y:S01]  /*7880*/  HMMA.16816.F32.BF16 R76, R4.reuse, R26, R104 ;  /* 0x0000001a044c723c */ /* 0x040fe20000041868 */
[----:B------:R-:W-:Y:S05]  /*7890*/  MUFU.EX2 R105, R31 ;  /* 0x0000001f00697308 */ /* 0x000fea0000000800 */
[C---:B------:R-:W-:Y:S03]  /*78a0*/  HMMA.16816.F32.BF16 R64, R4.reuse, R20, R100 ;  /* 0x000000140440723c */ /* 0x040fe60000041864 */
[----:B------:R-:W-:Y:S03]  /*78b0*/  MUFU.EX2 R106, R30 ;  /* 0x0000001e006a7308 */ /* 0x000fe60000000800 */
[C---:B------:R-:W-:Y:S01]  /*78c0*/  HMMA.16816.F32.BF16 R84, R4.reuse, R24, R84 ;  /* 0x000000180454723c */ /* 0x040fe20000041854 */
[----:B------:R-:W-:Y:S04]  /*78d0*/  LDSM.16.MT88.4 R24, [R226+0xb000] ;  /* 0x00b00000e218783b */ /* 0x000fe80000004200 */
[----:B------:R-:W-:Y:S01]  /*78e0*/  MUFU.EX2 R100, R29 ;  /* 0x0000001d00647308 */ /* 0x000fe20000000800 */
[C---:B------:R-:W-:Y:S01]  /*78f0*/  HMMA.16816.F32.BF16 R52, R4.reuse, R22, R96 ;  /* 0x000000160434723c */ /* 0x040fe20000041860 */
[----:B------:R-:W-:Y:S05]  /*7900*/  LDSM.16.MT88.4 R20, [R227+0xb000] ;  /* 0x00b00000e314783b */ /* 0x000fea0000004200 */
[C---:B------:R-:W-:Y:S01]  /*7910*/  HMMA.16816.F32.BF16 R48, R4.reuse, R16, R92 ;  /* 0x000000100430723c */ /* 0x040fe2000004185c */
[----:B------:R2:W-:Y:S05]  /*7920*/  MUFU.EX2 R101, R28 ;  /* 0x0000001c00657308 */ /* 0x0005ea0000000800 */
[C---:B------:R-:W-:Y:S01]  /*7930*/  HMMA.16816.F32.BF16 R56, R4.reuse, R18, R88 ;  /* 0x000000120438723c */ /* 0x040fe20000041858 */
[----:B------:R-:W-:Y:S04]  /*7940*/  LDSM.16.MT88.4 R16, [R225+0xb000] ;  /* 0x00b00000e110783b */ /* 0x000fe80000004200 */
[----:B--2---:R-:W2:Y:S01]  /*7950*/  LDSM.16.MT88.4 R28, [R224+0xb000] ;  /* 0x00b00000e01c783b */ /* 0x004ea20000004200 */
[C---:B------:R-:W-:Y:S01]  /*7960*/  HMMA.16816.F32.BF16 R68, R4.reuse, R32, R80 ;  /* 0x000000200444723c */ /* 0x040fe20000041850 */
[----:B------:R-:W-:Y:S05]  /*7970*/  MUFU.EX2 R96, R9 ;  /* 0x0000000900607308 */ /* 0x000fea0000000800 */
[----:B------:R-:W-:Y:S03]  /*7980*/  HMMA.16816.F32.BF16 R60, R4, R34, R72 ;  /* 0x00000022043c723c */ /* 0x000fe60000041848 */
[----:B------:R-:W3:Y:S01]  /*7990*/  MUFU.EX2 R97, R8 ;  /* 0x0000000800617308 */ /* 0x000ee20000000800 */
[----:B------:R-:W-:-:S02]  /*79a0*/  IMAD.MOV.U32 R223, RZ, RZ, R134 ;  /* 0x000000ffffdf7224 */ /* 0x000fc400078e0086 */
[----:B------:R1:W5:Y:S05]  /*79b0*/  LDL.LU R134, [R1+0xe4] ;  /* 0x0000e40001867983 */ /* 0x00036a0000300800 */
[----:B------:R4:W-:Y:S08]  /*79c0*/  MUFU.EX2 R92, R3 ;  /* 0x00000003005c7308 */ /* 0x0009f00000000800 */
[----:B------:R-:W-:Y:S08]  /*79d0*/  MUFU.EX2 R80, R0 ;  /* 0x0000000000507308 */ /* 0x000ff00000000800 */
[----:B------:R-:W1:Y:S08]  /*79e0*/  MUFU.EX2 R72, R2 ;  /* 0x0000000200487308 */ /* 0x000e700000000800 */
[----:B------:R-:W-:Y:S08]  /*79f0*/  MUFU.EX2 R73, R40 ;  /* 0x0000002800497308 */ /* 0x000ff00000000800 */
[----:B------:R-:W2:Y:S01]  /*7a00*/  MUFU.EX2 R74, R39 ;  /* 0x00000027004a7308 */ /* 0x000ea20000000800 */
[----:B------:R-:W-:Y:S01]  /*7a10*/  FADD.FTZ R4, R235, R223 ;  /* 0x000000dfeb047221 */ /* 0x000fe20000010000 */
[----:B----4-:R-:W-:Y:S01]  /*7a20*/  FADD.FTZ R3, R136, R113 ;  /* 0x0000007188037221 */ /* 0x010fe20000010000 */
[----:B------:R-:W-:Y:S01]  /*7a30*/  MOV R235, R236 ;  /* 0x000000ec00eb7202 */ /* 0x000fe20000000f00 */
[----:B------:R-:W-:-:S02]  /*7a40*/  IMAD.MOV.U32 R236, RZ, RZ, R237 ;  /* 0x000000ffffec7224 */ /* 0x000fc400078e00ed */
[----:B------:R-:W-:Y:S01]  /*7a50*/  FADD.FTZ R8, R13, R4 ;  /* 0x000000040d087221 */ /* 0x000fe20000010000 */
[----:B------:R-:W-:Y:S01]  /*7a60*/  IMAD.MOV.U32 R237, RZ, RZ, R238 ;  /* 0x000000ffffed7224 */ /* 0x000fe200078e00ee */
[----:B------:R-:W-:Y:S01]  /*7a70*/  MOV R238, R244 ;  /* 0x000000f400ee7202 */ /* 0x000fe20000000f00 */
[----:B------:R-:W-:Y:S01]  /*7a80*/  FADD.FTZ R3, R14, R3 ;  /* 0x000000030e037221 */ /* 0x000fe20000010000 */
[----:B------:R-:W-:Y:S01]  /*7a90*/  IMAD.MOV.U32 R244, RZ, RZ, R246 ;  /* 0x000000fffff47224 */ /* 0x000fe200078e00f6 */
[----:B---3--:R-:W-:Y:S01]  /*7aa0*/  F2FP.BF16.F32.PACK_AB R4, R97, R96 ;  /* 0x000000606104723e */ /* 0x008fe200000010ff */
[----:B------:R-:W-:Y:S01]  /*7ab0*/  IMAD.MOV.U32 R246, RZ, RZ, R181 ;  /* 0x000000fffff67224 */ /* 0x000fe200078e00b5 */
[----:B-1----:R-:W-:Y:S01]  /*7ac0*/  F2FP.BF16.F32.PACK_AB R5, R41, R72 ;  /* 0x000000482905723e */ /* 0x002fe200000010ff */
[----:B------:R-:W-:Y:S01]  /*7ad0*/  FADD.FTZ R3, R238, R3 ;  /* 0x00000003ee037221 */ /* 0x000fe20000010000 */
[----:B------:R-:W-:Y:S01]  /*7ae0*/  F2FP.BF16.F32.PACK_AB R6, R80, R92 ;  /* 0x0000005c5006723e */ /* 0x000fe200000010ff */
[----:B------:R1:W5:Y:S01]  /*7af0*/  LDL.LU R136, [R1+0xe0] ;  /* 0x0000e00001887983 */ /* 0x0003620000300800 */
[----:B------:R-:W-:-:S02]  /*7b00*/  MOV R181, R182 ;  /* 0x000000b600b57202 */ /* 0x000fc40000000f00 */
[----:B--2---:R-:W-:Y:S01]  /*7b10*/  F2FP.BF16.F32.PACK_AB R7, R74, R73 ;  /* 0x000000494a07723e */ /* 0x004fe200000010ff */
[----:B------:R-:W-:Y:S02]  /*7b20*/  IMAD.MOV.U32 R182, RZ, RZ, R192 ;  /* 0x000000ffffb67224 */ /* 0x000fe400078e00c0 */
[----:B------:R-:W-:Y:S01]  /*7b30*/  FADD.FTZ R32, R243, R3 ;  /* 0x00000003f3207221 */ /* 0x000fe20000010000 */
[----:B------:R-:W-:Y:S01]  /*7b40*/  IMAD.MOV.U32 R192, RZ, RZ, R193 ;  /* 0x000000ffffc07224 */ /* 0x000fe200078e00c1 */
[----:B------:R-:W-:Y:S01]  /*7b50*/  MOV R193, R194 ;  /* 0x000000c200c17202 */ /* 0x000fe20000000f00 */
[----:B------:R-:W-:Y:S01]  /*7b60*/  IMAD.MOV.U32 R194, RZ, RZ, R12 ;  /* 0x000000ffffc27224 */ /* 0x000fe200078e000c */
[----:B------:R2:W-:Y:S01]  /*7b70*/  MUFU.EX2 R104, R36 ;  /* 0x0000002400687308 */ /* 0x0005e20000000800 */
[----:B------:R1:W5:Y:S01]  /*7b80*/  LDL.LU R12, [R1+0xdc] ;  /* 0x0000dc00010c7983 */ /* 0x0003620000300800 */
[C---:B------:R-:W-:Y:S03]  /*7b90*/  HMMA.16816.F32.BF16 R140, R4.reuse, R28, R140 ;  /* 0x0000001c048c723c */ /* 0x040fe6000004188c */
[----:B------:R1:W5:Y:S03]  /*7ba0*/  LDL.LU R13, [R1+0xd8] ;  /* 0x0000d800010d7983 */ /* 0x0003660000300800 */
[C---:B------:R-:W-:Y:S01]  /*7bb0*/  HMMA.16816.F32.BF16 R148, R4.reuse, R30, R148 ;  /* 0x0000001e0494723c */ /* 0x040fe20000041894 */
[----:B------:R1:W5:Y:S05]  /*7bc0*/  LDL.LU R14, [R1+0xd4] ;  /* 0x0000d400010e7983 */ /* 0x00036a0000300800 */
[C---:B------:R-:W-:Y:S06]  /*7bd0*/  HMMA.16816.F32.BF16 R156, R4.reuse, R20, R156 ;  /* 0x00000014049c723c */ /* 0x040fec000004189c */
[C---:B------:R-:W-:Y:S06]  /*7be0*/  HMMA.16816.F32.BF16 R168, R4.reuse, R22, R168 ;  /* 0x0000001604a8723c */ /* 0x040fec00000418a8 */
[C---:B------:R-:W-:Y:S06]  /*7bf0*/  HMMA.16816.F32.BF16 R172, R4.reuse, R16, R172 ;  /* 0x0000001004ac723c */ /* 0x040fec00000418ac */
[C---:B------:R-:W-:Y:S06]  /*7c00*/  HMMA.16816.F32.BF16 R184, R4.reuse, R18, R184 ;  /* 0x0000001204b8723c */ /* 0x040fec00000418b8 */
[C---:B------:R-:W-:Y:S06]  /*7c10*/  HMMA.16816.F32.BF16 R188, R4.reuse, R24, R188 ;  /* 0x0000001804bc723c */ /* 0x040fec00000418bc */
[----:B--2---:R-:W-:Y:S07]  /*7c20*/  HMMA.16816.F32.BF16 R36, R4, R26, R108 ;  /* 0x0000001a0424723c */ /* 0x004fee000004186c */
[----:B------:R-:W-:-:S02]  /*7c30*/  FADD.FTZ R4, R234, R32 ;  /* 0x00000020ea047221 */ /* 0x000fc40000010000 */
[----:B------:R-:W2:Y:S01]  /*7c40*/  LDL.LU R234, [R1+0xd0] ;  /* 0x0000d00001ea7983 */ /* 0x000ea20000300800 */
[----:B------:R-:W-:Y:S01]  /*7c50*/  FADD.FTZ R2, R177, R115 ;  /* 0x00000073b1027221 */ /* 0x000fe20000010000 */
[----:B------:R-:W-:Y:S01]  /*7c60*/  FADD.FTZ R0, R235, R116 ;  /* 0x00000074eb007221 */ /* 0x000fe20000010000 */
[----:B------:R-:W-:Y:S02]  /*7c70*/  FADD.FTZ R8, R237, R8 ;  /* 0x00000008ed087221 */ /* 0x000fe40000010000 */
[----:B------:R-:W-:Y:S01]  /*7c80*/  FADD.FTZ R2, R176, R2 ;  /* 0x00000002b0027221 */ /* 0x000fe20000010000 */
[----:B------:R-:W-:Y:S01]  /*7c90*/  FADD.FTZ R0, R236, R0 ;  /* 0x00000000ec007221 */ /* 0x000fe20000010000 */
[----:B------:R-:W-:Y:S02]  /*7ca0*/  FADD.FTZ R33, R241, R8 ;  /* 0x00000008f1217221 */ /* 0x000fe40000010000 */
[----:B------:R-:W-:Y:S01]  /*7cb0*/  FADD.FTZ R2, R145, R2 ;  /* 0x0000000291027221 */ /* 0x000fe20000010000 */
[----:B------:R-:W-:Y:S01]  /*7cc0*/  FADD.FTZ R0, R240, R0 ;  /* 0x00000000f0007221 */ /* 0x000fe20000010000 */
[----:B------:R-:W-:Y:S01]  /*7cd0*/  IMAD.MOV.U32 R203, RZ, RZ, R245 ;  /* 0x000000ffffcb7224 */ /* 0x000fe200078e00f5 */
[----:B------:R-:W-:Y:S01]  /*7ce0*/  MOV R223, R198 ;  /* 0x000000c600df7202 */ /* 0x000fe20000000f00 */
[----:B------:R-:W-:-:S02]  /*7cf0*/  IMAD.MOV.U32 R221, RZ, RZ, R183 ;  /* 0x000000ffffdd7224 */ /* 0x000fc400078e00b7 */
[----:B------:R-:W-:Y:S01]  /*7d00*/  FADD.FTZ R3, R178, R2 ;  /* 0x00000002b2037221 */ /* 0x000fe20000010000 */
[----:B------:R-:W-:Y:S02]  /*7d10*/  IMAD.MOV.U32 R222, RZ, RZ, R166 ;  /* 0x000000ffffde7224 */ /* 0x000fe400078e00a6 */
[----:B------:R-:W-:Y:S01]  /*7d20*/  FADD.FTZ R2, R244, R0 ;  /* 0x00000000f4027221 */ /* 0x000fe20000010000 */
        /* <DEDUP_REMOVED lines=22> */
[----:B------:R-:W-:Y:S02]  /*7e90*/  IMAD.MOV.U32 R201, RZ, RZ, R235 ;  /* 0x000000ffffc97224 */ /* 0x000fe400078e00eb */
[----:B------:R-:W-:Y:S01]  /*7ea0*/  FADD.FTZ R5, R231, R4 ;  /* 0x00000004e7057221 */ /* 0x000fe20000010000 */
[----:B------:R-:W-:Y:S01]  /*7eb0*/  MOV R202, R236 ;  /* 0x000000ec00ca7202 */ /* 0x000fe20000000f00 */
[----:B------:R-:W-:Y:S01]  /*7ec0*/  FADD.FTZ R4, R203, R3 ;  /* 0x00000003cb047221 */ /* 0x000fe20000010000 */
        /* <DEDUP_REMOVED lines=12> */
[----:B------:R-:W-:-:S02]  /*7f90*/  IMAD.MOV.U32 R195, RZ, RZ, R154 ;  /* 0x000000ffffc37224 */ /* 0x000fc400078e009a */
[----:B------:R-:W-:Y:S01]  /*7fa0*/  FADD.FTZ R2, R233, R2 ;  /* 0x00000002e9027221 */ /* 0x000fe20000010000 */
[----:B------:R-:W-:Y:S01]  /*7fb0*/  IMAD.MOV.U32 R203, RZ, RZ, R244 ;  /* 0x000000ffffcb7224 */ /* 0x000fe200078e00f4 */
[----:B------:R-:W-:Y:S02]  /*7fc0*/  MOV R200, R155 ;  /* 0x0000009b00c87202 */ /* 0x000fe40000000f00 */
        /* <DEDUP_REMOVED lines=15> */
[----:B------:R-:W-:Y:S01]  /*80c0*/  FADD.FTZ R3, R160, R3 ;  /* 0x00000003a0037221 */ /* 0x000fe20000010000 */
        /* <DEDUP_REMOVED lines=8> */
[----:B------:R-:W-:Y:S01]  /*8150*/  IMAD.MOV.U32 R91, RZ, RZ, R194 ;  /* 0x000000ffff5b7224 */ /* 0x000fe200078e00c2 */
[----:B------:R-:W-:Y:S01]  /*8160*/  MOV R93, R195 ;  /* 0x000000c3005d7202 */ /* 0x000fe20000000f00 */
[----:B------:R-:W-:-:S02]  /*8170*/  IMAD.MOV.U32 R197, RZ, RZ, R198 ;  /* 0x000000ffffc57224 */ /* 0x000fc400078e00c6 */
[----:B------:R-:W-:Y:S01]  /*8180*/  FADD.FTZ R5, R162, R3 ;  /* 0x00000003a2057221 */ /* 0x000fe20000010000 */
[----:B------:R-:W-:Y:S01]  /*8190*/  MOV R198, R199 ;  /* 0x000000c700c67202 */ /* 0x000fe20000000f00 */
[----:B------:R-:W-:Y:S02]  /*81a0*/  IMAD.MOV.U32 R94, RZ, RZ, R200 ;  /* 0x000000ffff5e7224 */ /* 0x000fe400078e00c8 */
[----:B------:R-:W-:Y:S01]  /*81b0*/  FADD.FTZ R0, R89, R0 ;  /* 0x0000000059007221 */ /* 0x000fe20000010000 */
[----:B------:R-:W-:Y:S01]  /*81c0*/  MOV R252, R167 ;  /* 0x000000a700fc7202 */ /* 0x000fe20000000f00 */
[----:B------:R-:W-:Y:S02]  /*81d0*/  IMAD.MOV.U32 R199, RZ, RZ, R230 ;  /* 0x000000ffffc77224 */ /* 0x000fe400078e00e6 */
[----:B------:R-:W-:Y:S01]  /*81e0*/  FADD.FTZ R3, R90, R6 ;  /* 0x000000065a037221 */ /* 0x000fe20000010000 */
[----:B------:R-:W-:Y:S01]  /*81f0*/  MOV R99, R163 ;  /* 0x000000a300637202 */ /* 0x000fe20000000f00 */
[----:B------:R-:W-:Y:S01]  /*8200*/  FADD.FTZ R2, R91, R2 ;  /* 0x000000025b027221 */ /* 0x000fe20000010000 */
[----:B------:R-:W-:Y:S01]  /*8210*/  MOV R103, R203 ;  /* 0x000000cb00677202 */ /* 0x000fe20000000f00 */
[----:B------:R-:W-:Y:S01]  /*8220*/  FADD.FTZ R5, R93, R5 ;  /* 0x000000055d057221 */ /* 0x000fe20000010000 */
[----:B------:R-:W-:Y:S01]  /*8230*/  FADD.FTZ R4, R94, R0 ;  /* 0x000000005e047221 */ /* 0x000fe20000010000 */
[----:B------:R-:W-:-:S02]  /*8240*/  IMAD.MOV.U32 R107, RZ, RZ, R202 ;  /* 0x000000ffff6b7224 */ /* 0x000fc400078e00ca */
[----:B------:R-:W-:Y:S01]  /*8250*/  FADD.FTZ R6, R95, R3 ;  /* 0x000000035f067221 */ /* 0x000fe20000010000 */
[----:B------:R-:W-:Y:S01]  /*8260*/  MOV R222, R199 ;  /* 0x000000c700de7202 */ /* 0x000fe20000000f00 */
[----:B------:R-:W-:Y:S02]  /*8270*/  IMAD.MOV.U32 R221, RZ, RZ, R252 ;  /* 0x000000ffffdd7224 */ /* 0x000fe400078e00fc */
[----:B------:R-:W-:Y:S01]  /*8280*/  FADD.FTZ R2, R98, R2 ;  /* 0x0000000262027221 */ /* 0x000fe20000010000 */
[----:B------:R-:W-:Y:S01]  /*8290*/  FADD.FTZ R0, R99, R5 ;  /* 0x0000000563007221 */ /* 0x000fe20000010000 */
[----:B------:R-:W-:Y:S01]  /*82a0*/  MOV R235, R197 ;  /* 0x000000c500eb7202 */ /* 0x000fe20000000f00 */
[----:B------:R-:W-:Y:S02]  /*82b0*/  IMAD.MOV.U32 R223, RZ, RZ, R198 ;  /* 0x000000ffffdf7224 */ /* 0x000fe400078e00c6 */
[----:B------:R-:W-:Y:S01]  /*82c0*/  FADD.FTZ R3, R103, R4 ;  /* 0x0000000467037221 */ /* 0x000fe20000010000 */
[----:B------:R-:W-:Y:S01]  /*82d0*/  FADD.FTZ R5, R107, R6 ;  /* 0x000000066b057221 */ /* 0x000fe20000010000 */
[----:B------:R-:W-:-:S02]  /*82e0*/  IMAD.MOV.U32 R236, RZ, RZ, R196 ;  /* 0x000000ffffec7224 */ /* 0x000fc400078e00c4 */
[----:B------:R-:W-:Y:S01]  /*82f0*/  FADD.FTZ R4, R221, R2 ;  /* 0x00000002dd047221 */ /* 0x000fe20000010000 */
[----:B------:R-:W-:Y:S01]  /*8300*/  FADD.FTZ R2, R222, R0 ;  /* 0x00000000de027221 */ /* 0x000fe20000010000 */
[----:B------:R-:W-:Y:S01]  /*8310*/  FADD.FTZ R0, R223, R3 ;  /* 0x00000003df007221 */ /* 0x000fe20000010000 */
        /* <DEDUP_REMOVED lines=8> */
[----:B------:R-:W-:Y:S01]  /*83a0*/  IMAD.MOV.U32 R244, RZ, RZ, R192 ;  /* 0x000000fffff47224 */ /* 0x000fe200078e00c0 */
        /* <DEDUP_REMOVED lines=10> */
[----:B------:R-:W-:Y:S02]  /*8450*/  IMAD.MOV.U32 R247, RZ, RZ, R248 ;  /* 0x000000fffff77224 */ /* 0x000fe400078e00f8 */
[----:B------:R-:W-:Y:S01]  /*8460*/  FADD.FTZ R3, R212, R3 ;  /* 0x00000003d4037221 */ /* 0x000fe20000010000 */
[----:B------:R-:W-:Y:S01]  /*8470*/  MOV R248, R249 ;  /* 0x000000f900f87202 */ /* 0x000fe20000000f00 */
[----:B------:R-:W-:Y:S01]  /*8480*/  FADD.FTZ R2, R239, R2 ;  /* 0x00000002ef027221 */ /* 0x000fe20000010000 */
[----:B------:R-:W-:Y:S01]  /*8490*/  FADD.FTZ R0, R245, R0 ;  /* 0x00000000f5007221 */ /* 0x000fe20000010000 */
[----:B------:R-:W-:Y:S01]  /*84a0*/  FADD.FTZ R4, R215, R4 ;  /* 0x00000004d7047221 */ /* 0x000fe20000010000 */
[----:B------:R-:W-:Y:S01]  /*84b0*/  FADD.FTZ R3, R213, R3 ;  /* 0x00000003d5037221 */ /* 0x000fe20000010000 */
[----:B------:R-:W-:-:S02]  /*84c0*/  IMAD.MOV.U32 R249, RZ, RZ, R147 ;  /* 0x000000fffff97224 */ /* 0x000fc400078e0093 */
[----:B------:R-:W-:Y:S01]  /*84d0*/  FADD.FTZ R2, R247, R2 ;  /* 0x00000002f7027221 */ /* 0x000fe20000010000 */
[----:B------:R-:W-:Y:S01]  /*84e0*/  MUFU.EX2 R102, R11 ;  /* 0x0000000b00667308 */ /* 0x000fe20000000800 */
[----:B------:R-:W-:Y:S01]  /*84f0*/  FADD.FTZ R0, R248, R0 ;  /* 0x00000000f8007221 */ /* 0x000fe20000010000 */
[----:B------:R-:W-:Y:S01]  /*8500*/  FADD.FTZ R4, R216, R4 ;  /* 0x00000004d8047221 */ /* 0x000fe20000010000 */
[----:B------:R-:W-:Y:S01]  /*8510*/  FADD.FTZ R3, R210, R3 ;  /* 0x00000003d2037221 */ /* 0x000fe20000010000 */
[----:B------:R-:W-:Y:S01]  /*8520*/  MOV R252, R228 ;  /* 0x000000e400fc7202 */ /* 0x000fe20000000f00 */
[----:B------:R-:W-:-:S03]  /*8530*/  FADD.FTZ R2, R249, R2 ;  /* 0x00000002f9027221 */ /* 0x000fc60000010000 */
[----:B------:R-:W3:Y:S01]  /*8540*/  MUFU.EX2 R42, R42 ;  /* 0x0000002a002a7308 */ /* 0x000ee20000000800 */
        /* <DEDUP_REMOVED lines=12> */
[----:B------:R4:W-:Y:S01]  /*8610*/  MUFU.EX2 R34, R10 ;  /* 0x0000000a00227308 */ /* 0x0009e20000000800 */
[----:B------:R-:W-:Y:S01]  /*8620*/  FADD.FTZ R0, R205, R0 ;  /* 0x00000000cd007221 */ /* 0x000fe20000010000 */
[----:B------:R-:W-:Y:S01]  /*8630*/  F2FP.BF16.F32.PACK_AB R8, R126, R130 ;  /* 0x000000827e08723e */ /* 0x000fe200000010ff */
[----:B------:R-:W-:Y:S01]  /*8640*/  FADD.FTZ R4, R124, R4 ;  /* 0x000000047c047221 */ /* 0x000fe20000010000 */
[----:B------:R-:W-:Y:S01]  /*8650*/  F2FP.BF16.F32.PACK_AB R9, R101, R100 ;  /* 0x000000646509723e */ /* 0x000fe200000010ff */
[----:B------:R-:W-:Y:S01]  /*8660*/  FADD.FTZ R3, R119, R3 ;  /* 0x0000000377037221 */ /* 0x000fe20000010000 */
[----:B---3--:R-:W-:Y:S01]  /*8670*/  F2FP.BF16.F32.PACK_AB R11, R42, R102 ;  /* 0x000000662a0b723e */ /* 0x008fe200000010ff */
[----:B------:R-:W-:Y:S01]  /*8680*/  FADD.FTZ R2, R208, R2 ;  /* 0x00000002d0027221 */ /* 0x000fe20000010000 */
[----:B------:R-:W-:Y:S01]  /*8690*/  FADD.FTZ R0, R137, R0 ;  /* 0x0000000089007221 */ /* 0x000fe20000010000 */
[----:B------:R-:W-:Y:S01]  /*86a0*/  FADD.FTZ R4, R127, R4 ;  /* 0x000000047f047221 */ /* 0x000fe20000010000 */
[----:B------:R-:W-:Y:S01]  /*86b0*/  FADD.FTZ R3, R122, R3 ;  /* 0x000000037a037221 */ /* 0x000fe20000010000 */
[----:B------:R-:W-:Y:S01]  /*86c0*/  FADD.FTZ R2, R209, R2 ;  /* 0x00000002d1027221 */ /* 0x000fe20000010000 */
[----:B------:R-:W-:Y:S01]  /*86d0*/  MUFU.EX2 R43, R43 ;  /* 0x0000002b002b7308 */ /* 0x000fe20000000800 */
[----:B------:R-:W3:Y:S01]  /*86e0*/  LDSM.16.MT88.4 R152, [R224+0xb800] ;  /* 0x00b80000e098783b */ /* 0x000ee20000004200 */
[----:B----4-:R-:W-:Y:S01]  /*86f0*/  F2FP.BF16.F32.PACK_AB R10, R125, R129 ;  /* 0x000000817d0a723e */ /* 0x010fe200000010ff */
[----:B------:R-:W-:Y:S01]  /*8700*/  FADD.FTZ R0, R138, R0 ;  /* 0x000000008a007221 */ /* 0x000fe20000010000 */
[----:B------:R-:W-:Y:S01]  /*8710*/  FADD.FTZ R4, R130, R4 ;  /* 0x0000000482047221 */ /* 0x000fe20000010000 */
[----:B------:R-:W-:Y:S01]  /*8720*/  FADD.FTZ R3, R100, R3 ;  /* 0x0000000364037221 */ /* 0x000fe20000010000 */
[----:B------:R-:W-:-:S02]  /*8730*/  FADD.FTZ R2, R96, R2 ;  /* 0x0000000260027221 */ /* 0x000fc40000010000 */
[----:B------:R-:W-:Y:S01]  /*8740*/  MUFU.EX2 R44, R44 ;  /* 0x0000002c002c7308 */ /* 0x000fe20000000800 */
[----:B------:R-:W4:Y:S01]  /*8750*/  LDSM.16.MT88.4 R164, [R227+0xb800] ;  /* 0x00b80000e3a4783b */ /* 0x000f220000004200 */
[C---:B------:R-:W-:Y:S01]  /*8760*/  HMMA.16816.F32.BF16 R64, R8.reuse, R20, R64 ;  /* 0x000000140840723c */ /* 0x040fe20000041840 */
[----:B------:R-:W-:Y:S01]  /*8770*/  FADD.FTZ R0, R72, R0 ;  /* 0x0000000048007221 */ /* 0x000fe20000010000 */
[----:B------:R-:W-:Y:S01]  /*8780*/  FADD.FTZ R4, R126, R4 ;  /* 0x000000047e047221 */ /* 0x000fe20000010000 */
[----:B------:R-:W1:Y:S03]  /*8790*/  LDSM.16.MT88.4 R180, [R225+0xb800] ;  /* 0x00b80000e1b4783b */ /* 0x000e660000004200 */
[----:B------:R-:W3:Y:S01]  /*87a0*/  MUFU.EX2 R21, R121 ;  /* 0x0000007900157308 */ /* 0x000ee20000000800 */
[C---:B------:R-:W-:Y:S01]  /*87b0*/  HMMA.16816.F32.BF16 R84, R8.reuse, R28, R84 ;  /* 0x0000001c0854723c */ /* 0x040fe20000041854 */
[----:B------:R-:W-:Y:S01]  /*87c0*/  FADD.FTZ R3, R101, R3 ;  /* 0x0000000365037221 */ /* 0x000fe20000010000 */
[----:B------:R-:W-:Y:S01]  /*87d0*/  FADD.FTZ R2, R97, R2 ;  /* 0x0000000261027221 */ /* 0x000fe20000010000 */
[----:B------:R-:W-:Y:S01]  /*87e0*/  FADD.FTZ R0, R41, R0 ;  /* 0x0000000029007221 */ /* 0x000fe20000010000 */
[----:B------:R1:W5:Y:S03]  /*87f0*/  LDL.LU R242, [R1+0xcc] ;  /* 0x0000cc0001f27983 */ /* 0x0003660000300800 */
[----:B------:R-:W4:Y:S01]  /*8800*/  MUFU.EX2 R20, R131 ;  /* 0x0000008300147308 */ /* 0x000f220000000800 */
[----:B------:R-:W-:Y:S01]  /*8810*/  HMMA.16816.F32.BF16 R76, R8, R30, R76 ;  /* 0x0000001e084c723c */ /* 0x000fe2000004184c */
[----:B------:R-:W-:Y:S01]  /*8820*/  FADD.FTZ R4, R129, R4 ;  /* 0x0000000481047221 */ /* 0x000fe20000010000 */
[----:B------:R-:W-:Y:S01]  /*8830*/  FADD.FTZ R3, R102, R3 ;  /* 0x0000000366037221 */ /* 0x000fe20000010000 */
[----:B------:R-:W-:-:S03]  /*8840*/  FADD.FTZ R2, R92, R2 ;  /* 0x000000025c027221 */ /* 0x000fc60000010000 */
[----:B------:R-:W-:Y:S01]  /*8850*/  HMMA.16816.F32.BF16 R52, R8, R22, R52 ;  /* 0x000000160834723c */ /* 0x000fe20000041834 */
[----:B------:R-:W4:Y:S01]  /*8860*/  MUFU.EX2 R29, R47 ;  /* 0x0000002f001d7308 */ /* 0x000f220000000800 */
[----:B------:R-:W-:-:S04]  /*8870*/  FADD.FTZ R0, R73, R0 ;  /* 0x0000000049007221 */ /* 0x000fc80000010000 */
[C---:B------:R-:W-:Y:S03]  /*8880*/  HMMA.16816.F32.BF16 R48, R8.reuse, R16, R48 ;  /* 0x000000100830723c */ /* 0x040fe60000041830 */
[----:B------:R-:W-:Y:S03]  /*8890*/  MUFU.EX2 R40, R45 ;  /* 0x0000002d00287308 */ /* 0x000fe60000000800 */
[C---:B------:R-:W-:Y:S01]  /*88a0*/  HMMA.16816.F32.BF16 R56, R8.reuse, R18, R56 ;  /* 0x000000120838723c */ /* 0x040fe20000041838 */
[----:B------:R-:W1:Y:S05]  /*88b0*/  LDSM.16.MT88.4 R16, [R226+0xb800] ;  /* 0x00b80000e210783b */ /* 0x000e6a0000004200 */
[C---:B------:R-:W-:Y:S01]  /*88c0*/  HMMA.16816.F32.BF16 R68, R8.reuse, R24, R68 ;  /* 0x000000180844723c */ /* 0x040fe20000041844 */
[----:B------:R-:W-:Y:S05]  /*88d0*/  MUFU.EX2 R28, R112 ;  /* 0x00000070001c7308 */ /* 0x000fea0000000800 */
[----:B------:R-:W-:Y:S01]  /*88e0*/  HMMA.16816.F32.BF16 R60, R8, R26, R60 ;  /* 0x0000001a083c723c */ /* 0x000fe2000004183c */
[----:B------:R1:W5:Y:S02]  /*88f0*/  LDL.LU R233, [R1+0xc8] ;  /* 0x0000c80001e97983 */ /* 0x0003640000300800 */
[----:B------:R-:W4:Y:S01]  /*8900*/  MUFU.EX2 R8, R133 ;  /* 0x0000008500087308 */ /* 0x000f220000000800 */
[----:B------:R-:W-:Y:S01]  /*8910*/  FADD.FTZ R4, R125, R4 ;  /* 0x000000047d047221 */ /* 0x000fe20000010000 */
[----:B------:R-:W-:Y:S01]  /*8920*/  FADD.FTZ R3, R42, R3 ;  /* 0x000000032a037221 */ /* 0x000fe20000010000 */
[----:B------:R-:W-:Y:S01]  /*8930*/  FADD.FTZ R2, R80, R2 ;  /* 0x0000000250027221 */ /* 0x000fe20000010000 */
[----:B------:R-:W-:-:S04]  /*8940*/  FADD.FTZ R0, R74, R0 ;  /* 0x000000004a007221 */ /* 0x000fc80000010000 */
[----:B------:R-:W1:Y:S01]  /*8950*/  MUFU.EX2 R7, R144 ;  /* 0x0000009000077308 */ /* 0x000e620000000800 */
[----:B------:R-:W-:Y:S01]  /*8960*/  FADD.FTZ R4, R128, R4 ;  /* 0x0000000480047221 */ /* 0x000fe20000010000 */
[----:B---3--:R-:W-:Y:S01]  /*8970*/  FADD.FTZ R3, R21, R3 ;  /* 0x0000000315037221 */ /* 0x008fe20000010000 */
[----:B------:R-:W-:-:S05]  /*8980*/  FADD.FTZ R2, R43, R2 ;  /* 0x000000022b027221 */ /* 0x000fca0000010000 */
[----:B------:R-:W3:Y:S01]  /*8990*/  MUFU.EX2 R35, R46 ;  /* 0x0000002e00237308 */ /* 0x000ee20000000800 */
[----:B------:R-:W-:Y:S01]  /*89a0*/  FADD.FTZ R0, R34, R0 ;  /* 0x0000000022007221 */ /* 0x000fe20000010000 */
[----:B------:R-:W-:-:S06]  /*89b0*/  FADD.FTZ R4, R104, R4 ;  /* 0x0000000468047221 */ /* 0x000fcc0000010000 */
[----:B------:R-:W3:Y:S01]  /*89c0*/  MUFU.EX2 R22, R114 ;  /* 0x0000007200167308 */ /* 0x000ee20000000800 */
[----:B----4-:R-:W-:Y:S01]  /*89d0*/  FADD.FTZ R3, R20, R3 ;  /* 0x0000000314037221 */ /* 0x010fe20000010000 */
[----:B------:R-:W-:Y:S01]  /*89e0*/  FADD.FTZ R2, R44, R2 ;  /* 0x000000022c027221 */ /* 0x000fe20000010000 */
[----:B------:R-:W-:Y:S01]  /*89f0*/  FADD.FTZ R0, R29, R0 ;  /* 0x000000001d007221 */ /* 0x000fe20000010000 */
[----:B------:R-:W-:Y:S01]  /*8a00*/  FADD.FTZ R4, R105, R4 ;  /* 0x0000000469047221 */ /* 0x000fe20000010000 */
[----:B------:R-:W-:Y:S01]  /*8a10*/  FADD.FTZ R3, R8, R3 ;  /* 0x0000000308037221 */ /* 0x000fe20000010000 */
[----:B------:R-:W-:Y:S01]  /*8a20*/  FADD.FTZ R2, R40, R2 ;  /* 0x0000000228027221 */ /* 0x000fe20000010000 */
[----:B------:R4:W5:Y:S01]  /*8a30*/  LDL.LU R232, [R1+0xc4] ;  /* 0x0000c40001e87983 */ /* 0x0009620000300800 */
[----:B------:R-:W-:Y:S01]  /*8a40*/  FADD.FTZ R0, R28, R0 ;  /* 0x000000001c007221 */ /* 0x000fe20000010000 */
[----:B------:R-:W-:Y:S01]  /*8a50*/  FADD.FTZ R4, R106, R4 ;  /* 0x000000046a047221 */ /* 0x000fe20000010000 */
[----:B-1----:R-:W-:Y:S01]  /*8a60*/  FADD.FTZ R3, R7, R3 ;  /* 0x0000000307037221 */ /* 0x002fe20000010000 */
[----:B------:R4:W5:Y:S01]  /*8a70*/  LDL.LU R231, [R1+0xc0] ;  /* 0x0000c00001e77983 */ /* 0x0009620000300800 */
[----:B---3--:R-:W-:-:S03]  /*8a80*/  FADD.FTZ R2, R35, R2 ;  /* 0x0000000223027221 */ /* 0x008fc60000010000 */
[----:B------:R4:W5:Y:S01]  /*8a90*/  LDL.LU R230, [R1+0xbc] ;  /* 0x0000bc0001e67983 */ /* 0x0009620000300800 */
[----:B------:R-:W-:-:S03]  /*8aa0*/  FADD.FTZ R0, R22, R0 ;  /* 0x0000000016007221 */ /* 0x000fc60000010000 */
        /* <DEDUP_REMOVED lines=16> */
[----:B------:R-:W-:-:S05]  /*8bb0*/  UMOV UR4, UR13 ;  /* 0x0000000d00047c82 */ /* 0x000fca0008000000 */
        /* <DEDUP_REMOVED lines=23> */
[----:B----4-:R-:W-:-:S15]  /*8d30*/  @!P0 BRA `(.L_x_52) ;  /* 0x0000007800588947 */ /* 0x010fde0003800000 */
[----:B------:R-:W2:Y:S01]  /*8d40*/  LDL.64 R250, [R1+0x98] ;  /* 0x0000980001fa7983 */ /* 0x000ea20000100a00 */
[----:B------:R-:W-:Y:S01]  /*8d50*/  UIADD3 UR6, UR14, -0x2, URZ ;  /* 0xfffffffe0e067890 */ /* 0x000fe2000fffe03f */
[----:B------:R-:W-:-:S04]  /*8d60*/  DEPBAR.LE SB0, 0x0 ;  /* 0x000080000000791a */ /* 0x000fc80000000000 */
[----:B------:R-:W-:Y:S01]  /*8d70*/  USHF.R.S32.HI UR4, URZ, 0x1f, UR6 ;  /* 0x0000001f3f047899 */ /* 0x000fe20008011406 */
[----:B------:R-:W-:Y:S01]  /*8d80*/  IMAD.U32 R2, RZ, RZ, UR6 ;  /* 0x00000006ff027e24 */ /* 0x000fe2000f8e00ff */
[----:B------:R-:W-:Y:S01]  /*8d90*/  UIMAD UR7, UR22, UR6, URZ ;  /* 0x00000006160772a4 */ /* 0x000fe2000f8e023f */
[----:B-----5:R-:W-:Y:S01]  /*8da0*/  STL [R1+0xb0], R132 ;  /* 0x0000b08401007387 */ /* 0x020fe20000100800 */
[----:B------:R-:W-:Y:S02]  /*8db0*/  USHF.L.U32 UR13, UR8, 0x5, URZ ;  /* 0x00000005080d7899 */ /* 0x000fe4000800063f */
[----:B------:R-:W-:Y:S02]  /*8dc0*/  UIMAD UR4, UR4, UR23, UR7 ;  /* 0x00000017040472a4 */ /* 0x000fe4000f8e0207 */
[----:B------:R-:W-:Y:S01]  /*8dd0*/  UISETP.NE.AND UP0, UPT, UR14, 0x2, UPT ;  /* 0x000000020e00788c */ /* 0x000fe2000bf05270 */
[----:B------:R-:W-:Y:S01]  /*8de0*/  ULDC.64 UR6, c[0x0][0x220] ;  /* 0x0000880000067ab9 */ /* 0x000fe20000000a00 */
[----:B------:R-:W-:Y:S01]  /*8df0*/  BAR.SYNC.DEFER_BLOCKING 0x0 ;  /* 0x0000000000007b1d */ /* 0x000fe20000010000 */
[----:B--2---:R-:W-:-:S04]  /*8e00*/  IMAD.WIDE.U32 R2, R2, UR23, R250 ;  /* 0x0000001702027c25 */ /* 0x004fc8000f8e00fa */
        /* <DEDUP_REMOVED lines=17> */
[----:B------:R-:W-:Y:S01]  /*8f20*/  LDGSTS.E.BYPASS.LTC128B.128 [R242+0x9800], desc[UR16][R10.64] ;  /* 0x098000000af27fae */ /* 0x000fe2000b901d50 */
[----:B------:R-:W-:Y:S02]  /*8f30*/  IADD3.X R9, R11, UR4, RZ, P0, !PT ;  /* 0x000000040b097c10 */ /* 0x000fe400087fe4ff */
[----:B------:R-:W-:-:S03]  /*8f40*/  IADD3 R6, P0, R8, UR13, RZ ;  /* 0x0000000d08067c10 */ /* 0x000fc6000ff1e0ff */
[----:B------:R-:W-:Y:S01]  /*8f50*/  LDGSTS.E.BYPASS.LTC128B.128 [R242+0xa000], desc[UR16][R8.64] ;  /* 0x0a00000008f27fae */ /* 0x000fe2000b901d50 */
[----:B------:R-:W-:-:S05]  /*8f60*/  IADD3.X R7, R9, UR4, RZ, P0, !PT ;  /* 0x0000000409077c10 */ /* 0x000fca00087fe4ff */
[----:B------:R-:W-:Y:S01]  /*8f70*/  LDGSTS.E.BYPASS.LTC128B.128 [R242+0xa800], desc[UR16][R6.64] ;  /* 0x0a80000006f27fae */ /* 0x000fe2000b901d50 */
[----:B-1----:R-:W-:-:S04]  /*8f80*/  IADD3 R2, P0, R6, UR13, RZ ;  /* 0x0000000d06027c10 */ /* 0x002fc8000ff1e0ff */
[----:B------:R-:W-:Y:S02]  /*8f90*/  IADD3.X R3, R7, UR4, RZ, P0, !PT ;  /* 0x0000000407037c10 */ /* 0x000fe400087fe4ff */
[----:B------:R-:W-:-:S03]  /*8fa0*/  IADD3 R4, P0, R2, UR13, RZ ;  /* 0x0000000d02047c10 */ /* 0x000fc6000ff1e0ff */
[----:B------:R-:W-:Y:S01]  /*8fb0*/  LDGSTS.E.BYPASS.LTC128B.128 [R242+0xb000], desc[UR16][R2.64] ;  /* 0x0b00000002f27fae */ /* 0x000fe2000b901d50 */
[----:B------:R-:W-:Y:S01]  /*8fc0*/  IADD3.X R5, R3, UR4, RZ, P0, !PT ;  /* 0x0000000403057c10 */ /* 0x000fe200087fe4ff */
[----:B------:R-:W-:-:S04]  /*8fd0*/  UIADD3 UR4, UR14, -0x2, URZ ;  /* 0xfffffffe0e047890 */ /* 0x000fc8000fffe03f */
[----:B------:R1:W-:Y:S04]  /*8fe0*/  LDGSTS.E.BYPASS.LTC128B.128 [R242+0xb800], desc[UR16][R4.64] ;  /* 0x0b80000004f27fae */ /* 0x0003e8000b901d50 */
[----:B--2---:R-:W-:Y:S04]  /*8ff0*/  LDSM.16.M88.4 R16, [R230+0x2000] ;  /* 0x00200000e610783b */ /* 0x004fe80000000200 */
[----:B------:R-:W2:Y:S04]  /*9000*/  LDSM.16.M88.4 R44, [R139+0x5800] ;  /* 0x005800008b2c783b */ /* 0x000ea80000000200 */
[----:B------:R-:W3:Y:S04]  /*9010*/  LDSM.16.M88.4 R48, [R139+0x5000] ;  /* 0x005000008b30783b */ /* 0x000ee80000000200 */
[----:B------:R-:W-:Y:S04]  /*9020*/  LDSM.16.M88.4 R20, [R230] ;  /* 0x00000000e614783b */ /* 0x000fe80000000200 */
[----:B------:R-:W4:Y:S04]  /*9030*/  LDSM.16.M88.4 R36, [R139+0x6000] ;  /* 0x006000008b24783b */ /* 0x000f280000000200 */
[----:B------:R-:W4:Y:S04]  /*9040*/  LDSM.16.M88.4 R56, [R139+0x4000] ;  /* 0x004000008b38783b */ /* 0x000f280000000200 */
[----:B------:R-:W4:Y:S04]  /*9050*/  LDSM.16.M88.4 R52, [R139+0x4800] ;  /* 0x004800008b34783b */ /* 0x000f280000000200 */
[----:B-1----:R-:W-:Y:S04]  /*9060*/  LDSM.16.M88.4 R4, [R233+0x2000] ;  /* 0x00200000e904783b */ /* 0x002fe80000000200 */
[----:B------:R-:W1:Y:S04]  /*9070*/  LDSM.16.M88.4 R84, [R229+0x5800] ;  /* 0x00580000e554783b */ /* 0x000e680000000200 */
[----:B------:R-:W1:Y:S04]  /*9080*/  LDSM.16.M88.4 R72, [R229+0x5000] ;  /* 0x00500000e548783b */ /* 0x000e680000000200 */
[----:B------:R-:W-:Y:S04]  /*9090*/  LDSM.16.M88.4 R8, [R233] ;  /* 0x00000000e908783b */ /* 0x000fe80000000200 */
[----:B------:R-:W1:Y:S01]  /*90a0*/  LDSM.16.M88.4 R80, [R229+0x6000] ;  /* 0x00600000e550783b */ /* 0x000e620000000200 */
[C---:B--2---:R-:W-:Y:S03]  /*90b0*/  HMMA.16816.F32.BF16 R96, R16.reuse, R44, RZ ;  /* 0x0000002c1060723c */ /* 0x044fe600000418ff */
[----:B------:R-:W2:Y:S03]  /*90c0*/  LDSM.16.M88.4 R28, [R229+0x4000] ;  /* 0x00400000e51c783b */ /* 0x000ea60000000200 */
[----:B---3--:R-:W-:Y:S01]  /*90d0*/  HMMA.16816.F32.BF16 R104, R16, R48, RZ ;  /* 0x000000301068723c */ /* 0x008fe200000418ff */
[----:B------:R-:W3:Y:S04]  /*90e0*/  LDSM.16.M88.4 R76, [R229+0x4800] ;  /* 0x00480000e54c783b */ /* 0x000ee80000000200 */
[----:B------:R-:W3:Y:S01]  /*90f0*/  LDSM.16.M88.4 R68, [R139+0x6800] ;  /* 0x006800008b44783b */ /* 0x000ee20000000200 */
[----:B----4-:R-:W-:Y:S03]  /*9100*/  HMMA.16816.F32.BF16 R92, R20, R36, RZ ;  /* 0x00000024145c723c */ /* 0x010fe600000418ff */
[----:B------:R-:W4:Y:S03]  /*9110*/  LDSM.16.M88.4 R60, [R139+0x7800] ;  /* 0x007800008b3c783b */ /* 0x000f260000000200 */
[-C--:B------:R-:W-:Y:S01]  /*9120*/  HMMA.16816.F32.BF16 R24, R16, R56.reuse, RZ ;  /* 0x000000381018723c */ /* 0x080fe200000418ff */
[----:B------:R-:W4:Y:S04]  /*9130*/  LDSM.16.M88.4 R64, [R139+0x7000] ;  /* 0x007000008b40783b */ /* 0x000f280000000200 */
[----:B------:R-:W4:Y:S01]  /*9140*/  LDSM.16.M88.4 R40, [R229+0x6800] ;  /* 0x00680000e528783b */ /* 0x000f220000000200 */
[C---:B------:R-:W-:Y:S03]  /*9150*/  HMMA.16816.F32.BF16 R32, R20.reuse, R56, RZ ;  /* 0x000000381420723c */ /* 0x040fe600000418ff */
[----:B------:R-:W0:Y:S03]  /*9160*/  LDGDEPBAR ;  /* 0x00000000000079af */ /* 0x000e260000000000 */
[C---:B------:R-:W-:Y:S06]  /*9170*/  HMMA.16816.F32.BF16 R108, R20.reuse, R48, RZ ;  /* 0x00000030146c723c */ /* 0x040fec00000418ff */
[----:B------:R-:W-:Y:S06]  /*9180*/  HMMA.16816.F32.BF16 R100, R20, R44, RZ ;  /* 0x0000002c1464723c */ /* 0x000fec00000418ff */
[----:B------:R-:W-:Y:S06]  /*9190*/  HMMA.16816.F32.BF16 R112, R16, R52, RZ ;  /* 0x000000341070723c */ /* 0x000fec00000418ff */
[----:B-1----:R-:W-:Y:S06]  /*91a0*/  HMMA.16816.F32.BF16 R96, R4, R84, R96 ;  /* 0x000000540460723c */ /* 0x002fec0000041860 */
[----:B------:R-:W-:Y:S06]  /*91b0*/  HMMA.16816.F32.BF16 R116, R20, R52, RZ ;  /* 0x000000341474723c */ /* 0x000fec00000418ff */
[----:B------:R-:W-:Y:S06]  /*91c0*/  HMMA.16816.F32.BF16 R104, R4, R72, R104 ;  /* 0x000000480468723c */ /* 0x000fec0000041868 */
[----:B------:R-:W-:Y:S06]  /*91d0*/  HMMA.16816.F32.BF16 R92, R8, R80, R92 ;  /* 0x00000050085c723c */ /* 0x000fec000004185c */
[-C--:B--2---:R-:W-:Y:S01]  /*91e0*/  HMMA.16816.F32.BF16 R208, R4, R28.reuse, R24 ;  /* 0x0000001c04d0723c */ /* 0x084fe20000041818 */
[----:B------:R-:W1:Y:S05]  /*91f0*/  LDSM.16.M88.4 R24, [R229+0x7800] ;  /* 0x00780000e518783b */ /* 0x000e6a0000000200 */
[C---:B------:R-:W-:Y:S01]  /*9200*/  HMMA.16816.F32.BF16 R216, R8.reuse, R28, R32 ;  /* 0x0000001c08d8723c */ /* 0x040fe20000041820 */
[----:B------:R-:W2:Y:S05]  /*9210*/  LDSM.16.M88.4 R32, [R229+0x7000] ;  /* 0x00700000e520783b */ /* 0x000eaa0000000200 */
[----:B------:R-:W-:Y:S01]  /*9220*/  HMMA.16816.F32.BF16 R120, R8, R72, R108 ;  /* 0x000000480878723c */ /* 0x000fe2000004186c */
[----:B------:R-:W-:-:S02]  /*9230*/  IMAD.MOV.U32 R45, RZ, RZ, R106 ;  /* 0x000000ffff2d7224 */ /* 0x000fc400078e006a */
[----:B------:R-:W-:Y:S02]  /*9240*/  IMAD.MOV.U32 R44, RZ, RZ, R107 ;  /* 0x000000ffff2c7224 */ /* 0x000fe400078e006b */
[----:B------:R-:W-:Y:S01]  /*9250*/  IMAD.MOV.U32 R28, RZ, RZ, R104 ;  /* 0x000000ffff1c7224 */ /* 0x000fe200078e0068 */
[----:B------:R-:W-:Y:S01]  /*9260*/  HMMA.16816.F32.BF16 R100, R8, R84, R100 ;  /* 0x000000540864723c */ /* 0x000fe20000041864 */
[----:B------:R-:W-:Y:S02]  /*9270*/  IMAD.MOV.U32 R73, RZ, RZ, R99 ;  /* 0x000000ffff497224 */ /* 0x000fe400078e0063 */
[----:B------:R-:W-:Y:S02]  /*9280*/  IMAD.MOV.U32 R72, RZ, RZ, R96 ;  /* 0x000000ffff487224 */ /* 0x000fe400078e0060 */
[----:B------:R-:W-:Y:S01]  /*9290*/  IMAD.MOV.U32 R251, RZ, RZ, R94 ;  /* 0x000000fffffb7224 */ /* 0x000fe200078e005e */
[----:B---3--:R-:W-:Y:S01]  /*92a0*/  HMMA.16816.F32.BF16 R212, R4, R76, R112 ;  /* 0x0000004c04d4723c */ /* 0x008fe20000041870 */
[----:B------:R-:W-:-:S02]  /*92b0*/  IMAD.MOV.U32 R85, RZ, RZ, R97 ;  /* 0x000000ffff557224 */ /* 0x000fc400078e0061 */
[----:B------:R-:W-:Y:S02]  /*92c0*/  IMAD.MOV.U32 R84, RZ, RZ, R98 ;  /* 0x000000ffff547224 */ /* 0x000fe400078e0062 */
[----:B------:R-:W-:Y:S01]  /*92d0*/  IMAD.MOV.U32 R250, RZ, RZ, R95 ;  /* 0x000000fffffa7224 */ /* 0x000fe200078e005f */
[----:B------:R-:W-:Y:S01]  /*92e0*/  HMMA.16816.F32.BF16 R220, R8, R76, R116 ;  /* 0x0000004c08dc723c */ /* 0x000fe20000041874 */
[----:B------:R-:W-:Y:S02]  /*92f0*/  IMAD.MOV.U32 R249, RZ, RZ, R92 ;  /* 0x000000fffff97224 */ /* 0x000fe400078e005c */
[----:B------:R-:W-:-:S03]  /*9300*/  IMAD.MOV.U32 R248, RZ, RZ, R93 ;  /* 0x000000fffff87224 */ /* 0x000fc600078e005d */
[C---:B------:R-:W-:Y:S01]  /*9310*/  HMMA.16816.F32.BF16 R112, R16.reuse, R68, RZ ;  /* 0x000000441070723c */ /* 0x040fe200000418ff */
[----:B------:R-:W-:Y:S02]  /*9320*/  IMAD.MOV.U32 R76, RZ, RZ, R105 ;  /* 0x000000ffff4c7224 */ /* 0x000fe400078e0069 */
[----:B------:R-:W-:Y:S02]  /*9330*/  IMAD.MOV.U32 R246, RZ, RZ, R122 ;  /* 0x000000fffff67224 */ /* 0x000fe400078e007a */
[----:B------:R-:W-:Y:S01]  /*9340*/  IMAD.MOV.U32 R245, RZ, RZ, R123 ;  /* 0x000000fffff57224 */ /* 0x000fe200078e007b */
[C---:B----4-:R-:W-:Y:S01]  /*9350*/  HMMA.16816.F32.BF16 R96, R16.reuse, R60, RZ ;  /* 0x0000003c1060723c */ /* 0x050fe200000418ff */
[----:B------:R-:W-:Y:S02]  /*9360*/  IMAD.MOV.U32 R244, RZ, RZ, R120 ;  /* 0x000000fffff47224 */ /* 0x000fe400078e0078 */
[----:B------:R-:W-:Y:S02]  /*9370*/  IMAD.MOV.U32 R243, RZ, RZ, R121 ;  /* 0x000000fffff37224 */ /* 0x000fe400078e0079 */
[----:B------:R-:W-:Y:S01]  /*9380*/  IMAD.MOV.U32 R138, RZ, RZ, R102 ;  /* 0x000000ffff8a7224 */ /* 0x000fe200078e0066 */
[----:B------:R-:W-:Y:S01]  /*9390*/  HMMA.16816.F32.BF16 R104, R16, R64, RZ ;  /* 0x000000401068723c */ /* 0x000fe200000418ff */
[----:B------:R-:W-:-:S02]  /*93a0*/  IMAD.MOV.U32 R137, RZ, RZ, R103 ;  /* 0x000000ffff897224 */ /* 0x000fc400078e0067 */
[----:B------:R-:W-:Y:S02]  /*93b0*/  IMAD.MOV.U32 R133, RZ, RZ, R100 ;  /* 0x000000ffff857224 */ /* 0x000fe400078e0064 */
[----:B------:R-:W-:Y:S01]  /*93c0*/  IMAD.MOV.U32 R48, RZ, RZ, R101 ;  /* 0x000000ffff307224 */ /* 0x000fe200078e0065 */
[C---:B------:R-:W-:Y:S06]  /*93d0*/  HMMA.16816.F32.BF16 R92, R16.reuse, R62, RZ ;  /* 0x0000003e105c723c */ /* 0x040fec00000418ff */
[----:B------:R-:W-:Y:S06]  /*93e0*/  HMMA.16816.F32.BF16 R88, R16, R36, RZ ;  /* 0x000000241058723c */ /* 0x000fec00000418ff */
[C---:B------:R-:W-:Y:S06]  /*93f0*/  HMMA.16816.F32.BF16 R112, R4.reuse, R40, R112 ;  /* 0x000000280470723c */ /* 0x040fec0000041870 */
[C---:B-1----:R-:W-:Y:S06]  /*9400*/  HMMA.16816.F32.BF16 R96, R4.reuse, R24, R96 ;  /* 0x000000180460723c */ /* 0x042fec0000041860 */
[----:B--2---:R-:W-:Y:S06]  /*9410*/  HMMA.16816.F32.BF16 R104, R4, R32, R104 ;  /* 0x000000200468723c */ /* 0x004fec0000041868 */
[C---:B------:R-:W-:Y:S06]  /*9420*/  HMMA.16816.F32.BF16 R204, R16.reuse, R58, RZ ;  /* 0x0000003a10cc723c */ /* 0x040fec00000418ff */
[----:B------:R-:W-:Y:S01]  /*9430*/  HMMA.16816.F32.BF16 R128, R16, R54, RZ ;  /* 0x000000361080723c */ /* 0x000fe200000418ff */
[----:B------:R-:W-:-:S02]  /*9440*/  IMAD.MOV.U32 R36, RZ, RZ, R113 ;  /* 0x000000ffff247224 */ /* 0x000fc400078e0071 */
[----:B------:R-:W-:Y:S02]  /*9450*/  IMAD.MOV.U32 R29, RZ, RZ, R114 ;  /* 0x000000ffff1d7224 */ /* 0x000fe400078e0072 */
[----:B------:R-:W-:Y:S01]  /*9460*/  IMAD.MOV.U32 R113, RZ, RZ, R84 ;  /* 0x000000ffff717224 */ /* 0x000fe200078e0054 */
[C---:B------:R-:W-:Y:S01]  /*9470*/  HMMA.16816.F32.BF16 R124, R16.reuse, R50, RZ ;  /* 0x00000032107c723c */ /* 0x040fe200000418ff */
[----:B------:R-:W-:Y:S02]  /*9480*/  IMAD.MOV.U32 R0, RZ, RZ, R99 ;  /* 0x000000ffff007224 */ /* 0x000fe400078e0063 */
[----:B------:R-:W-:Y:S02]  /*9490*/  IMAD.MOV.U32 R114, RZ, RZ, R73 ;  /* 0x000000ffff727224 */ /* 0x000fe400078e0049 */
[----:B------:R-:W-:Y:S01]  /*94a0*/  IMAD.MOV.U32 R99, RZ, RZ, R72 ;  /* 0x000000ffff637224 */ /* 0x000fe200078e0048 */
[----:B------:R-:W-:Y:S01]  /*94b0*/  HMMA.16816.F32.BF16 R120, R16, R46, RZ ;  /* 0x0000002e1078723c */ /* 0x000fe200000418ff */
[----:B------:R-:W-:-:S02]  /*94c0*/  IMAD.MOV.U32 R52, RZ, RZ, R104 ;  /* 0x000000ffff347224 */ /* 0x000fc400078e0068 */
[----:B------:R-:W-:Y:S02]  /*94d0*/  IMAD.MOV.U32 R72, RZ, RZ, R246 ;  /* 0x000000ffff487224 */ /* 0x000fe400078e00f6 */
[----:B------:R-:W-:Y:S01]  /*94e0*/  IMAD.MOV.U32 R73, RZ, RZ, R245 ;  /* 0x000000ffff497224 */ /* 0x000fe200078e00f5 */
[C---:B------:R-:W-:Y:S01]  /*94f0*/  HMMA.16816.F32.BF16 R116, R16.reuse, R38, RZ ;  /* 0x000000261074723c */ /* 0x040fe200000418ff */
[----:B------:R-:W-:Y:S02]  /*9500*/  IMAD.MOV.U32 R84, RZ, RZ, R244 ;  /* 0x000000ffff547224 */ /* 0x000fe400078e00f4 */
[----:B------:R-:W-:Y:S01]  /*9510*/  IMAD.MOV.U32 R49, RZ, RZ, R115 ;  /* 0x000000ffff317224 */ /* 0x000fe200078e0073 */
[----:B------:R-:W-:Y:S01]  /*9520*/  MOV R115, R48 ;  /* 0x0000003000737202 */ /* 0x000fe20000000f00 */
[----:B------:R-:W-:Y:S01]  /*9530*/  IMAD.MOV.U32 R37, RZ, RZ, R112 ;  /* 0x000000ffff257224 */ /* 0x000fe200078e0070 */
[----:B------:R-:W-:Y:S01]  /*9540*/  HMMA.16816.F32.BF16 R108, R16, R70, RZ ;  /* 0x00000046106c723c */ /* 0x000fe200000418ff */
[----:B------:R-:W-:-:S02]  /*9550*/  IMAD.MOV.U32 R112, RZ, RZ, R85 ;  /* 0x000000ffff707224 */ /* 0x000fc400078e0055 */
[----:B------:R-:W-:Y:S02]  /*9560*/  IMAD.MOV.U32 R85, RZ, RZ, R243 ;  /* 0x000000ffff557224 */ /* 0x000fe400078e00f3 */
[----:B------:R-:W-:Y:S01]  /*9570*/  IMAD.MOV.U32 R132, RZ, RZ, R96 ;  /* 0x000000ffff847224 */ /* 0x000fe200078e0060 */
[----:B------:R-:W-:Y:S01]  /*9580*/  HMMA.16816.F32.BF16 R100, R16, R66, RZ ;  /* 0x000000421064723c */ /* 0x000fe200000418ff */
[----:B------:R-:W-:Y:S02]  /*9590*/  IMAD.MOV.U32 R3, RZ, RZ, R97 ;  /* 0x000000ffff037224 */ /* 0x000fe400078e0061 */
[----:B------:R-:W-:Y:S02]  /*95a0*/  IMAD.MOV.U32 R96, RZ, RZ, R99 ;  /* 0x000000ffff607224 */ /* 0x000fe400078e0063 */
[----:B------:R-:W-:Y:S01]  /*95b0*/  IMAD.MOV.U32 R97, RZ, RZ, R112 ;  /* 0x000000ffff617224 */ /* 0x000fe200078e0070 */
[----:B------:R-:W-:Y:S01]  /*95c0*/  HMMA.16816.F32.BF16 R92, R4, R26, R92 ;  /* 0x0000001a045c723c */ /* 0x000fe2000004185c */
[----:B------:R-:W-:-:S02]  /*95d0*/  IMAD.MOV.U32 R99, RZ, RZ, R114 ;  /* 0x000000ffff637224 */ /* 0x000fc400078e0072 */
[----:B------:R-:W-:Y:S02]  /*95e0*/  IMAD.MOV.U32 R2, RZ, RZ, R98 ;  /* 0x000000ffff027224 */ /* 0x000fe400078e0062 */
[----:B------:R-:W-:Y:S01]  /*95f0*/  IMAD.MOV.U32 R98, RZ, RZ, R113 ;  /* 0x000000ffff627224 */ /* 0x000fe200078e0071 */
[----:B------:R-:W-:Y:S06]  /*9600*/  HMMA.16816.F32.BF16 R16, R20, R64, RZ ;  /* 0x000000401410723c */ /* 0x000fec00000418ff */
[----:B------:R-:W-:Y:S01]  /*9610*/  HMMA.16816.F32.BF16 R88, R4, R80, R88 ;  /* 0x000000500458723c */ /* 0x000fe20000041858 */
[----:B------:R-:W-:-:S02]  /*9620*/  IMAD.MOV.U32 R64, RZ, RZ, R107 ;  /* 0x000000ffff407224 */ /* 0x000fc400078e006b */
[----:B------:R-:W-:-:S03]  /*9630*/  IMAD.MOV.U32 R65, RZ, RZ, R138 ;  /* 0x000000ffff417224 */ /* 0x000fc600078e008a */
[----:B------:R-:W-:Y:S01]  /*9640*/  HMMA.16816.F32.BF16 R204, R4, R30, R204 ;  /* 0x0000001e04cc723c */ /* 0x000fe200000418cc */
[----:B------:R-:W-:Y:S02]  /*9650*/  IMAD.MOV.U32 R81, RZ, RZ, R105 ;  /* 0x000000ffff517224 */ /* 0x000fe400078e0069 */
[----:B------:R-:W-:-:S03]  /*9660*/  IMAD.MOV.U32 R80, RZ, RZ, R106 ;  /* 0x000000ffff507224 */ /* 0x000fc600078e006a */
[----:B------:R-:W-:Y:S01]  /*9670*/  HMMA.16816.F32.BF16 R128, R4, R78, R128 ;  /* 0x0000004e0480723c */ /* 0x000fe20000041880 */
[----:B------:R-:W-:Y:S02]  /*9680*/  IMAD.MOV.U32 R48, RZ, RZ, R94 ;  /* 0x000000ffff307224 */ /* 0x000fe400078e005e */
[----:B------:R-:W-:-:S03]  /*9690*/  IMAD.MOV.U32 R252, RZ, RZ, R95 ;  /* 0x000000fffffc7224 */ /* 0x000fc600078e005f */
[C---:B------:R-:W-:Y:S06]  /*96a0*/  HMMA.16816.F32.BF16 R124, R4.reuse, R74, R124 ;  /* 0x0000004a047c723c */ /* 0x040fec000004187c */
[C---:B------:R-:W-:Y:S01]  /*96b0*/  HMMA.16816.F32.BF16 R104, R4.reuse, R86, R120 ;  /* 0x000000560468723c */ /* 0x040fe20000041878 */
[----:B------:R-:W-:Y:S01]  /*96c0*/  IMAD.MOV.U32 R77, RZ, RZ, R89 ;  /* 0x000000ffff4d7224 */ /* 0x000fe200078e0059 */
[----:B------:R-:W-:Y:S01]  /*96d0*/  MOV R53, R88 ;  /* 0x0000005800357202 */ /* 0x000fe20000000f00 */
[----:B------:R-:W-:Y:S02]  /*96e0*/  IMAD.MOV.U32 R57, RZ, RZ, R90 ;  /* 0x000000ffff397224 */ /* 0x000fe400078e005a */
[----:B------:R-:W-:Y:S01]  /*96f0*/  IMAD.MOV.U32 R56, RZ, RZ, R91 ;  /* 0x000000ffff387224 */ /* 0x000fe200078e005b */
[----:B------:R-:W-:Y:S01]  /*9700*/  HMMA.16816.F32.BF16 R116, R4, R82, R116 ;  /* 0x000000520474723c */ /* 0x000fe20000041874 */
[----:B------:R-:W-:-:S02]  /*9710*/  IMAD.MOV.U32 R112, RZ, RZ, R53 ;  /* 0x000000ffff707224 */ /* 0x000fc400078e0035 */
[----:B------:R-:W-:Y:S02]  /*9720*/  IMAD.MOV.U32 R114, RZ, RZ, R57 ;  /* 0x000000ffff727224 */ /* 0x000fe400078e0039 */
[----:B------:R-:W-:Y:S01]  /*9730*/  IMAD.MOV.U32 R113, RZ, RZ, R77 ;  /* 0x000000ffff717224 */ /* 0x000fe200078e004d */
[C---:B------:R-:W-:Y:S06]  /*9740*/  HMMA.16816.F32.BF16 R244, R4.reuse, R42, R108 ;  /* 0x0000002a04f4723c */ /* 0x040fec000004186c */
[----:B------:R-:W-:Y:S01]  /*9750*/  HMMA.16816.F32.BF16 R100, R4, R34, R100 ;  /* 0x000000220464723c */ /* 0x000fe20000041864 */
[----:B------:R-:W-:Y:S01]  /*9760*/  IMAD.MOV.U32 R110, RZ, RZ, R251 ;  /* 0x000000ffff6e7224 */ /* 0x000fe200078e00fb */
[----:B------:R-:W-:Y:S01]  /*9770*/  MOV R109, R248 ;  /* 0x000000f8006d7202 */ /* 0x000fe20000000f00 */
[----:B------:R-:W-:-:S02]  /*9780*/  IMAD.MOV.U32 R111, RZ, RZ, R250 ;  /* 0x000000ffff6f7224 */ /* 0x000fc400078e00fa */
[----:B------:R-:W-:Y:S01]  /*9790*/  IMAD.MOV.U32 R108, RZ, RZ, R249 ;  /* 0x000000ffff6c7224 */ /* 0x000fe200078e00f9 */
[----:B------:R-:W-:Y:S01]  /*97a0*/  HMMA.16816.F32.BF16 R16, R8, R32, R16 ;  /* 0x000000200810723c */ /* 0x000fe20000041810 */
[----:B------:R-:W-:Y:S02]  /*97b0*/  IMAD.MOV.U32 R5, RZ, RZ, R92 ;  /* 0x000000ffff057224 */ /* 0x000fe400078e005c */
[----:B------:R-:W-:-:S03]  /*97c0*/  IMAD.MOV.U32 R4, RZ, RZ, R93 ;  /* 0x000000ffff047224 */ /* 0x000fc600078e005d */
[----:B------:R-:W-:Y:S01]  /*97d0*/  HMMA.16816.F32.BF16 R88, R20, R68, RZ ;  /* 0x000000441458723c */ /* 0x000fe200000418ff */
[----:B------:R-:W-:Y:S02]  /*97e0*/  IMAD.MOV.U32 R32, RZ, RZ, R5 ;  /* 0x000000ffff207224 */ /* 0x000fe400078e0005 */
[----:B------:R-:W-:-:S03]  /*97f0*/  IMAD.MOV.U32 R33, RZ, RZ, R4 ;  /* 0x000000ffff217224 */ /* 0x000fc600078e0004 */
[----:B------:R-:W-:Y:S01]  /*9800*/  HMMA.16816.F32.BF16 R4, R20, R60, RZ ;  /* 0x0000003c1404723c */ /* 0x000fe200000418ff */
[----:B------:R-:W-:Y:S02]  /*9810*/  IMAD.MOV.U32 R68, RZ, RZ, R137 ;  /* 0x000000ffff447224 */ /* 0x000fe400078e0089 */
[----:B------:R-:W-:-:S03]  /*9820*/  IMAD.MOV.U32 R69, RZ, RZ, R133 ;  /* 0x000000ffff457224 */ /* 0x000fc600078e0085 */
[----:B------:R-:W-:Y:S02]  /*9830*/  IMAD.MOV.U32 R243, RZ, RZ, R100 ;  /* 0x000000fffff37224 */ /* 0x000fe400078e0064 */
[----:B------:R-:W-:Y:S02]  /*9840*/  IMAD.MOV.U32 R137, RZ, RZ, R102 ;  /* 0x000000ffff897224 */ /* 0x000fe400078e0066 */
[----:B------:R-:W-:Y:S02]  /*9850*/  IMAD.MOV.U32 R138, RZ, RZ, R101 ;  /* 0x000000ffff8a7224 */ /* 0x000fe400078e0065 */
[----:B------:R-:W-:Y:S02]  /*9860*/  IMAD.MOV.U32 R102, RZ, RZ, R17 ;  /* 0x000000ffff667224 */ /* 0x000fe400078e0011 */
[----:B------:R-:W-:Y:S02]  /*9870*/  IMAD.MOV.U32 R100, RZ, RZ, R19 ;  /* 0x000000ffff647224 */ /* 0x000fe400078e0013 */
[----:B------:R-:W-:-:S02]  /*9880*/  IMAD.MOV.U32 R133, RZ, RZ, R103 ;  /* 0x000000ffff857224 */ /* 0x000fc400078e0067 */
[----:B------:R-:W-:Y:S01]  /*9890*/  IMAD.MOV.U32 R19, RZ, RZ, R115 ;  /* 0x000000ffff137224 */ /* 0x000fe200078e0073 */
[C---:B------:R-:W-:Y:S01]  /*98a0*/  HMMA.16816.F32.BF16 R120, R8.reuse, R40, R88 ;  /* 0x000000280878723c */ /* 0x040fe20000041858 */
[----:B------:R-:W-:Y:S02]  /*98b0*/  IMAD.MOV.U32 R17, RZ, RZ, R52 ;  /* 0x000000ffff117224 */ /* 0x000fe400078e0034 */
[----:B------:R-:W-:Y:S02]  /*98c0*/  IMAD.MOV.U32 R103, RZ, RZ, R16 ;  /* 0x000000ffff677224 */ /* 0x000fe400078e0010 */
[----:B------:R-:W-:Y:S01]  /*98d0*/  IMAD.MOV.U32 R101, RZ, RZ, R18 ;  /* 0x000000ffff657224 */ /* 0x000fe200078e0012 */
[----:B------:R-:W-:Y:S01]  /*98e0*/  HMMA.16816.F32.BF16 R248, R8, R24, R4 ;  /* 0x0000001808f8723c */ /* 0x000fe20000041804 */
[----:B------:R-:W-:Y:S02]  /*98f0*/  IMAD.MOV.U32 R115, RZ, RZ, R56 ;  /* 0x000000ffff737224 */ /* 0x000fe400078e0038 */
[----:B------:R-:W-:-:S02]  /*9900*/  IMAD.MOV.U32 R40, RZ, RZ, R65 ;  /* 0x000000ffff287224 */ /* 0x000fc400078e0041 */
[----:B------:R-:W-:Y:S01]  /*9910*/  IMAD.MOV.U32 R41, RZ, RZ, R68 ;  /* 0x000000ffff297224 */ /* 0x000fe200078e0044 */
[C---:B------:R-:W-:Y:S01]  /*9920*/  HMMA.16816.F32.BF16 R52, R20.reuse, R54, RZ ;  /* 0x000000361434723c */ /* 0x040fe200000418ff */
[----:B------:R-:W-:Y:S02]  /*9930*/  IMAD.MOV.U32 R25, RZ, RZ, R45 ;  /* 0x000000ffff197224 */ /* 0x000fe400078e002d */
[----:B------:R-:W-:Y:S02]  /*9940*/  IMAD.MOV.U32 R4, RZ, RZ, R44 ;  /* 0x000000ffff047224 */ /* 0x000fe400078e002c */
[----:B------:R-:W-:Y:S01]  /*9950*/  IMAD.MOV.U32 R5, RZ, RZ, R37 ;  /* 0x000000ffff057224 */ /* 0x000fe200078e0025 */
[----:B------:R-:W-:Y:S01]  /*9960*/  HMMA.16816.F32.BF16 R56, R20, R58, RZ ;  /* 0x0000003a1438723c */ /* 0x000fe200000418ff */
        /* <DEDUP_REMOVED lines=8> */
[----:B------:R-:W-:-:S05]  /*99f0*/  IMAD.MOV.U32 R7, RZ, RZ, R29 ;  /* 0x000000ffff077224 */ /* 0x000fca00078e001d */
[C---:B------:R-:W-:Y:S06]  /*9a00*/  HMMA.16816.F32.BF16 R48, R20.reuse, R50, RZ ;  /* 0x000000321430723c */ /* 0x040fec00000418ff */
[C---:B------:R-:W-:Y:S06]  /*9a10*/  HMMA.16816.F32.BF16 R68, R20.reuse, R70, RZ ;  /* 0x000000461444723c */ /* 0x040fec00000418ff */
[C---:B------:R-:W-:Y:S06]  /*9a20*/  HMMA.16816.F32.BF16 R64, R20.reuse, R66, RZ ;  /* 0x000000421440723c */ /* 0x040fec00000418ff */
[----:B------:R-:W-:Y:S06]  /*9a30*/  HMMA.16816.F32.BF16 R20, R20, R62, RZ ;  /* 0x0000003e1414723c */ /* 0x000fec00000418ff */
[C---:B------:R-:W-:Y:S06]  /*9a40*/  HMMA.16816.F32.BF16 R76, R8.reuse, R78, R52 ;  /* 0x0000004e084c723c */ /* 0x040fec0000041834 */
[----:B------:R-:W-:Y:S01]  /*9a50*/  HMMA.16816.F32.BF16 R56, R8, R30, R56 ;  /* 0x0000001e0838723c */ /* 0x000fe20000041838 */
[----:B------:R-:W-:-:S02]  /*9a60*/  IMAD.MOV.U32 R55, RZ, RZ, R28 ;  /* 0x000000ffff377224 */ /* 0x000fc400078e001c */
[----:B------:R-:W-:Y:S02]  /*9a70*/  IMAD.MOV.U32 R52, RZ, RZ, R60 ;  /* 0x000000ffff347224 */ /* 0x000fe400078e003c */
[----:B------:R-:W-:Y:S01]  /*9a80*/  IMAD.MOV.U32 R60, RZ, RZ, R33 ;  /* 0x000000ffff3c7224 */ /* 0x000fe200078e0021 */
[C---:B------:R-:W-:Y:S01]  /*9a90*/  HMMA.16816.F32.BF16 R88, R8.reuse, R86, R44 ;  /* 0x000000560858723c */ /* 0x040fe2000004182c */
[----:B------:R-:W-:Y:S02]  /*9aa0*/  IMAD.MOV.U32 R53, RZ, RZ, R16 ;  /* 0x000000ffff357224 */ /* 0x000fe400078e0010 */
[----:B------:R-:W-:Y:S02]  /*9ab0*/  IMAD.MOV.U32 R33, RZ, RZ, R17 ;  /* 0x000000ffff217224 */ /* 0x000fe400078e0011 */
[----:B------:R-:W-:Y:S01]  /*9ac0*/  IMAD.MOV.U32 R54, RZ, RZ, R18 ;  /* 0x000000ffff367224 */ /* 0x000fe200078e0012 */
        /* <DEDUP_REMOVED lines=9> */
[----:B------:R-:W-:Y:S01]  /*9b60*/  IMAD.MOV.U32 R49, RZ, RZ, R5 ;  /* 0x000000ffff317224 */ /* 0x000fe200078e0005 */
[----:B------:R-:W-:Y:S01]  /*9b70*/  MOV R51, R7 ;  /* 0x0000000700337202 */ /* 0x000fe20000000f00 */
[----:B------:R-:W-:-:S02]  /*9b80*/  IMAD.MOV.U32 R50, RZ, RZ, R6 ;  /* 0x000000ffff327224 */ /* 0x000fc400078e0006 */
[----:B------:R-:W-:Y:S01]  /*9b90*/  LDSM.16.M88.4 R4, [R231+0x2000] ;  /* 0x00200000e704783b */ /* 0x000fe20000000200 */
[C---:B------:R-:W-:Y:S01]  /*9ba0*/  HMMA.16816.F32.BF16 R72, R8.reuse, R34, R64 ;  /* 0x000000220848723c */ /* 0x040fe20000041840 */
[----:B------:R-:W-:Y:S02]  /*9bb0*/  IMAD.MOV.U32 R36, RZ, RZ, R55 ;  /* 0x000000ffff247224 */ /* 0x000fe400078e0037 */
[----:B------:R-:W-:Y:S02]  /*9bc0*/  IMAD.MOV.U32 R55, RZ, RZ, R19 ;  /* 0x000000ffff377224 */ /* 0x000fe400078e0013 */
[----:B------:R-:W-:Y:S01]  /*9bd0*/  LDSM.16.M88.4 R16, [R241] ;  /* 0x00000000f110783b */ /* 0x000fe20000000200 */
[----:B------:R-:W-:Y:S01]  /*9be0*/  HMMA.16816.F32.BF16 R24, R8, R26, R20 ;  /* 0x0000001a0818723c */ /* 0x000fe20000041814 */
[----:B------:R-:W-:Y:S02]  /*9bf0*/  IMAD.MOV.U32 R45, RZ, RZ, R85 ;  /* 0x000000ffff2d7224 */ /* 0x000fe400078e0055 */
[----:B------:R-:W1:Y:S04]  /*9c00*/  LDSM.16.M88.4 R20, [R234] ;  /* 0x00000000ea14783b */ /* 0x000e680000000200 */
[----:B------:R-:W2:Y:S01]  /*9c10*/  LDSM.16.M88.4 R8, [R231] ;  /* 0x00000000e708783b */ /* 0x000ea20000000200 */
[-C--:B-1----:R-:W-:Y:S06]  /*9c20*/  HMMA.16816.F32.BF16 R84, R4, R20.reuse, R208 ;  /* 0x000000140454723c */ /* 0x082fec00000418d0 */
[----:B--2---:R-:W-:Y:S01]  /*9c30*/  HMMA.16816.F32.BF16 R64, R8, R20, R216 ;  /* 0x000000140840723c */ /* 0x004fe200000418d8 */
[----:B------:R-:W-:-:S02]  /*9c40*/  IMAD.MOV.U32 R208, RZ, RZ, R49 ;  /* 0x000000ffffd07224 */ /* 0x000fc400078e0031 */
[----:B------:R-:W-:Y:S02]  /*9c50*/  IMAD.MOV.U32 R209, RZ, RZ, R50 ;  /* 0x000000ffffd17224 */ /* 0x000fe400078e0032 */
[----:B------:R-:W-:Y:S02]  /*9c60*/  IMAD.MOV.U32 R210, RZ, RZ, R51 ;  /* 0x000000ffffd27224 */ /* 0x000fe400078e0033 */
[----:B------:R-:W-:Y:S01]  /*9c70*/  IMAD.MOV.U32 R218, RZ, RZ, R60 ;  /* 0x000000ffffda7224 */ /* 0x000fe200078e003c */
[----:B------:R-:W-:Y:S01]  /*9c80*/  HMMA.16816.F32.BF16 R48, R8, R18, R76 ;  /* 0x000000120830723c */ /* 0x000fe2000004184c */
[----:B------:R-:W-:Y:S02]  /*9c90*/  IMAD.MOV.U32 R219, RZ, RZ, R61 ;  /* 0x000000ffffdb7224 */ /* 0x000fe400078e003d */
[----:B------:R-:W-:Y:S02]  /*9ca0*/  IMAD.MOV.U32 R217, RZ, RZ, R32 ;  /* 0x000000ffffd97224 */ /* 0x000fe400078e0020 */
[----:B------:R-:W-:Y:S01]  /*9cb0*/  IMAD.MOV.U32 R211, RZ, RZ, R52 ;  /* 0x000000ffffd37224 */ /* 0x000fe200078e0034 */
[----:B------:R-:W-:Y:S01]  /*9cc0*/  HMMA.16816.F32.BF16 R60, R4, R22, R204 ;  /* 0x00000016043c723c */ /* 0x000fe200000418cc */
[----:B------:R-:W-:-:S06]  /*9cd0*/  IMAD.MOV.U32 R216, RZ, RZ, R53 ;  /* 0x000000ffffd87224 */ /* 0x000fcc00078e0035 */
[----:B------:R-:W-:Y:S02]  /*9ce0*/  IMAD.MOV.U32 R205, RZ, RZ, R33 ;  /* 0x000000ffffcd7224 */ /* 0x000fe400078e0021 */
[C---:B------:R-:W-:Y:S01]  /*9cf0*/  HMMA.16816.F32.BF16 R32, R8.reuse, R22, R56 ;  /* 0x000000160820723c */ /* 0x040fe20000041838 */
[----:B------:R-:W1:Y:S01]  /*9d00*/  LDSM.16.M88.4 R20, [R240] ;  /* 0x00000000f014783b */ /* 0x000e620000000200 */
[----:B------:R-:W-:Y:S02]  /*9d10*/  IMAD.MOV.U32 R206, RZ, RZ, R81 ;  /* 0x000000ffffce7224 */ /* 0x000fe400078e0051 */
[----:B------:R-:W-:Y:S02]  /*9d20*/  IMAD.MOV.U32 R207, RZ, RZ, R80 ;  /* 0x000000ffffcf7224 */ /* 0x000fe400078e0050 */
[----:B------:R-:W-:Y:S01]  /*9d30*/  HMMA.16816.F32.BF16 R80, R8, R16, R220 ;  /* 0x000000100850723c */ /* 0x000fe200000418dc */
[----:B------:R-:W-:-:S05]  /*9d40*/  IMAD.MOV.U32 R204, RZ, RZ, R103 ;  /* 0x000000ffffcc7224 */ /* 0x000fca00078e0067 */
[C---:B------:R-:W-:Y:S01]  /*9d50*/  HMMA.16816.F32.BF16 R56, R4.reuse, R16, R212 ;  /* 0x000000100438723c */ /* 0x040fe200000418d4 */
[----:B------:R-:W-:Y:S01]  /*9d60*/  IMAD.MOV.U32 R220, RZ, RZ, R54 ;  /* 0x000000ffffdc7224 */ /* 0x000fe200078e0036 */
[----:B------:R-:W-:Y:S01]  /*9d70*/  MOV R222, R40 ;  /* 0x0000002800de7202 */ /* 0x000fe20000000f00 */
[----:B------:R-:W-:Y:S02]  /*9d80*/  IMAD.MOV.U32 R221, RZ, RZ, R55 ;  /* 0x000000ffffdd7224 */ /* 0x000fe400078e0037 */
[----:B------:R-:W-:Y:S01]  /*9d90*/  IMAD.MOV.U32 R223, RZ, RZ, R41 ;  /* 0x000000ffffdf7224 */ /* 0x000fe200078e0029 */
[----:B------:R-:W-:Y:S01]  /*9da0*/  HMMA.16816.F32.BF16 R52, R4, R18, R128 ;  /* 0x000000120434723c */ /* 0x000fe20000041880 */
[----:B------:R-:W2:Y:S01]  /*9db0*/  LDSM.16.M88.4 R16, [R239] ;  /* 0x00000000ef10783b */ /* 0x000ea20000000200 */
[----:B------:R-:W-:Y:S02]  /*9dc0*/  IMAD.MOV.U32 R212, RZ, RZ, R217 ;  /* 0x000000ffffd47224 */ /* 0x000fe400078e00d9 */
[----:B------:R-:W-:-:S02]  /*9dd0*/  IMAD.MOV.U32 R213, RZ, RZ, R218 ;  /* 0x000000ffffd57224 */ /* 0x000fc400078e00da */
[----:B------:R-:W-:Y:S02]  /*9de0*/  IMAD.MOV.U32 R214, RZ, RZ, R219 ;  /* 0x000000ffffd67224 */ /* 0x000fe400078e00db */
[----:B------:R-:W-:Y:S01]  /*9df0*/  IMAD.MOV.U32 R215, RZ, RZ, R252 ;  /* 0x000000ffffd77224 */ /* 0x000fe200078e00fc */
[-C--:B-1----:R-:W-:Y:S06]  /*9e00*/  HMMA.16816.F32.BF16 R40, R4, R20.reuse, R36 ;  /* 0x000000140428723c */ /* 0x082fec0000041824 */
[----:B------:R-:W-:Y:S06]  /*9e10*/  HMMA.16816.F32.BF16 R44, R8, R20, R44 ;  /* 0x00000014082c723c */ /* 0x000fec000004182c */
[-C--:B------:R-:W-:Y:S06]  /*9e20*/  HMMA.16816.F32.BF16 R36, R4, R22.reuse, R124 ;  /* 0x000000160424723c */ /* 0x080fec000004187c */
[----:B------:R-:W-:Y:S01]  /*9e30*/  HMMA.16816.F32.BF16 R28, R8, R22, R28 ;  /* 0x00000016081c723c */ /* 0x000fe2000004181c */
[----:B------:R-:W1:Y:S01]  /*9e40*/  LDSM.16.M88.4 R20, [R238] ;  /* 0x00000000ee14783b */ /* 0x000e620000000200 */
[----:B------:R-:W-:-:S02]  /*9e50*/  IMAD.MOV.U32 R124, RZ, RZ, R205 ;  /* 0x000000ffff7c7224 */ /* 0x000fc400078e00cd */
[----:B------:R-:W-:Y:S02]  /*9e60*/  IMAD.MOV.U32 R125, RZ, RZ, R206 ;  /* 0x000000ffff7d7224 */ /* 0x000fe400078e00ce */
[----:B------:R-:W-:Y:S01]  /*9e70*/  IMAD.MOV.U32 R126, RZ, RZ, R207 ;  /* 0x000000ffff7e7224 */ /* 0x000fe200078e00cf */
[-C--:B--2---:R-:W-:Y:S01]  /*9e80*/  HMMA.16816.F32.BF16 R76, R8, R16.reuse, R220 ;  /* 0x00000010084c723c */ /* 0x084fe200000418dc */
[----:B------:R-:W-:Y:S02]  /*9e90*/  IMAD.MOV.U32 R205, RZ, RZ, R102 ;  /* 0x000000ffffcd7224 */ /* 0x000fe400078e0066 */
[----:B------:R-:W-:Y:S02]  /*9ea0*/  IMAD.MOV.U32 R206, RZ, RZ, R101 ;  /* 0x000000ffffce7224 */ /* 0x000fe400078e0065 */
[----:B------:R-:W-:Y:S01]  /*9eb0*/  IMAD.MOV.U32 R207, RZ, RZ, R100 ;  /* 0x000000ffffcf7224 */ /* 0x000fe200078e0064 */
[----:B------:R-:W-:Y:S01]  /*9ec0*/  HMMA.16816.F32.BF16 R96, R4, R16, R96 ;  /* 0x000000100460723c */ /* 0x000fe20000041860 */
[----:B------:R-:W-:-:S05]  /*9ed0*/  IMAD.MOV.U32 R127, RZ, RZ, R216 ;  /* 0x000000ffff7f7224 */ /* 0x000fca00078e00d8 */
[-C--:B------:R-:W-:Y:S06]  /*9ee0*/  HMMA.16816.F32.BF16 R104, R4, R18.reuse, R104 ;  /* 0x000000120468723c */ /* 0x080fec0000041868 */
[----:B------:R-:W-:Y:S01]  /*9ef0*/  HMMA.16816.F32.BF16 R100, R8, R18, R88 ;  /* 0x000000120864723c */ /* 0x000fe20000041858 */
[----:B------:R-:W2:Y:S06]  /*9f00*/  LDSM.16.M88.4 R16, [R237] ;  /* 0x00000000ed10783b */ /* 0x000eac0000000200 */
[----:B------:R-:W-:-:S02]  /*9f10*/  IMAD.MOV.U32 R88, RZ, RZ, R243 ;  /* 0x000000ffff587224 */ /* 0x000fc400078e00f3 */
[----:B------:R-:W-:Y:S02]  /*9f20*/  IMAD.MOV.U32 R89, RZ, RZ, R138 ;  /* 0x000000ffff597224 */ /* 0x000fe400078e008a */
[----:B------:R-:W-:Y:S02]  /*9f30*/  IMAD.MOV.U32 R90, RZ, RZ, R137 ;  /* 0x000000ffff5a7224 */ /* 0x000fe400078e0089 */
[----:B------:R-:W-:Y:S01]  /*9f40*/  IMAD.MOV.U32 R91, RZ, RZ, R133 ;  /* 0x000000ffff5b7224 */ /* 0x000fe200078e0085 */
[-C--:B-1----:R-:W-:Y:S06]  /*9f50*/  HMMA.16816.F32.BF16 R108, R8, R20.reuse, R108 ;  /* 0x00000014086c723c */ /* 0x082fec000004186c */
[C---:B------:R-:W-:Y:S06]  /*9f60*/  HMMA.16816.F32.BF16 R112, R4.reuse, R20, R112 ;  /* 0x000000140470723c */ /* 0x040fec0000041870 */
[-C--:B------:R-:W-:Y:S06]  /*9f70*/  HMMA.16816.F32.BF16 R116, R4, R22.reuse, R116 ;  /* 0x000000160474723c */ /* 0x080fec0000041874 */
[C---:B------:R-:W-:Y:S01]  /*9f80*/  HMMA.16816.F32.BF16 R92, R8.reuse, R22, R92 ;  /* 0x00000016085c723c */ /* 0x040fe2000004185c */
[----:B------:R-:W1:Y:S05]  /*9f90*/  LDSM.16.M88.4 R20, [R236] ;  /* 0x00000000ec14783b */ /* 0x000e6a0000000200 */
[-C--:B--2---:R-:W-:Y:S06]  /*9fa0*/  HMMA.16816.F32.BF16 R128, R8, R16.reuse, R120 ;  /* 0x000000100880723c */ /* 0x084fec0000041878 */
[----:B------:R-:W-:Y:S01]  /*9fb0*/  HMMA.16816.F32.BF16 R208, R4, R16, R208 ;  /* 0x0000001004d0723c */ /* 0x000fe200000418d0 */
[----:B------:R-:W-:-:S02]  /*9fc0*/  IMAD.MOV.U32 R120, RZ, RZ, R132 ;  /* 0x000000ffff787224 */ /* 0x000fc400078e0084 */
[----:B------:R-:W-:Y:S02]  /*9fd0*/  IMAD.MOV.U32 R121, RZ, RZ, R3 ;  /* 0x000000ffff797224 */ /* 0x000fe400078e0003 */
[----:B------:R-:W-:Y:S01]  /*9fe0*/  IMAD.MOV.U32 R122, RZ, RZ, R2 ;  /* 0x000000ffff7a7224 */ /* 0x000fe200078e0002 */
[----:B------:R-:W-:Y:S01]  /*9ff0*/  HMMA.16816.F32.BF16 R220, R4, R18, R244 ;  /* 0x0000001204dc723c */ /* 0x000fe200000418f4 */
[----:B------:R-:W-:-:S05]  /*a000*/  IMAD.MOV.U32 R123, RZ, RZ, R0 ;  /* 0x000000ffff7b7224 */ /* 0x000fca00078e0000 */
[----:B------:R-:W-:Y:S01]  /*a010*/  HMMA.16816.F32.BF16 R216, R8, R18, R68 ;  /* 0x0000001208d8723c */ /* 0x000fe20000041844 */
[----:B------:R-:W2:Y:S05]  /*a020*/  LDSM.16.M88.4 R16, [R235] ;  /* 0x00000000eb10783b */ /* 0x000eaa0000000200 */
[-C--:B-1----:R-:W-:Y:S06]  /*a030*/  HMMA.16816.F32.BF16 R244, R4, R20.reuse, R124 ;  /* 0x0000001404f4723c */ /* 0x082fec000004187c */
[----:B------:R-:W-:-:S15]  /*a040*/  HMMA.16816.F32.BF16 R204, R8, R20, R204 ;  /* 0x0000001408cc723c */ /* 0x000fde00000418cc */
[----:B------:R-:W-:-:S03]  /*a050*/  NOP ;  /* 0x0000000000007918 */ /* 0x000fc60000000000 */
[----:B------:R-:W-:Y:S01]  /*a060*/  IMAD.MOV.U32 R70, RZ, RZ, R247 ;  /* 0x000000ffff467224 */ /* 0x000fe200078e00f7 */
[----:B------:R-:W-:Y:S01]  /*a070*/  MOV R125, R246 ;  /* 0x000000f6007d7202 */ /* 0x000fe20000000f00 */
[----:B------:R-:W-:Y:S01]  /*a080*/  IMAD.MOV.U32 R0, RZ, RZ, R244 ;  /* 0x000000ffff007224 */ /* 0x000fe200078e00f4 */
[----:B--2---:R-:W-:Y:S01]  /*a090*/  HMMA.16816.F32.BF16 R120, R4, R16, R120 ;  /* 0x000000100478723c */ /* 0x004fe20000041878 */
[----:B------:R-:W-:-:S05]  /*a0a0*/  IMAD.MOV.U32 R68, RZ, RZ, R245 ;  /* 0x000000ffff447224 */ /* 0x000fca00078e00f5 */
[C---:B------:R-:W-:Y:S06]  /*a0b0*/  HMMA.16816.F32.BF16 R244, R4.reuse, R22, R88 ;  /* 0x0000001604f4723c */ /* 0x040fec0000041858 */
[----:B------:R-:W-:-:S12]  /*a0c0*/  HMMA.16816.F32.BF16 R4, R4, R18, R212 ;  /* 0x000000120404723c */ /* 0x000fd800000418d4 */
[----:B------:R-:W-:Y:S02]  /*a0d0*/  IMAD.MOV.U32 R3, RZ, RZ, R120 ;  /* 0x000000ffff037224 */ /* 0x000fe400078e0078 */
[----:B------:R-:W-:Y:S02]  /*a0e0*/  IMAD.MOV.U32 R69, RZ, RZ, R122 ;  /* 0x000000ffff457224 */ /* 0x000fe400078e007a */
[----:B------:R-:W-:Y:S02]  /*a0f0*/  IMAD.MOV.U32 R127, RZ, RZ, R123 ;  /* 0x000000ffff7f7224 */ /* 0x000fe400078e007b */
[----:B------:R-:W-:Y:S02]  /*a100*/  IMAD.MOV.U32 R132, RZ, RZ, R121 ;  /* 0x000000ffff847224 */ /* 0x000fe400078e0079 */
[----:B------:R-:W-:Y:S02]  /*a110*/  IMAD.MOV.U32 R121, RZ, RZ, R247 ;  /* 0x000000ffff797224 */ /* 0x000fe400078e00f7 */
[----:B------:R-:W-:-:S02]  /*a120*/  IMAD.MOV.U32 R89, RZ, RZ, R244 ;  /* 0x000000ffff597224 */ /* 0x000fc400078e00f4 */
[----:B------:R-:W-:Y:S02]  /*a130*/  IMAD.MOV.U32 R120, RZ, RZ, R4 ;  /* 0x000000ffff787224 */ /* 0x000fe400078e0004 */
[----:B------:R-:W-:Y:S02]  /*a140*/  IMAD.MOV.U32 R91, RZ, RZ, R5 ;  /* 0x000000ffff5b7224 */ /* 0x000fe400078e0005 */
[----:B------:R-:W-:Y:S02]  /*a150*/  IMAD.MOV.U32 R90, RZ, RZ, R6 ;  /* 0x000000ffff5a7224 */ /* 0x000fe400078e0006 */
[----:B------:R-:W-:Y:S02]  /*a160*/  IMAD.MOV.U32 R2, RZ, RZ, R7 ;  /* 0x000000ffff027224 */ /* 0x000fe400078e0007 */
[----:B------:R-:W-:Y:S01]  /*a170*/  HMMA.16816.F32.BF16 R4, R8, R22, R72 ;  /* 0x000000160804723c */ /* 0x000fe20000041848 */
[----:B------:R-:W-:Y:S02]  /*a180*/  IMAD.MOV.U32 R88, RZ, RZ, R245 ;  /* 0x000000ffff587224 */ /* 0x000fe400078e00f5 */
[----:B------:R-:W-:-:S03]  /*a190*/  IMAD.MOV.U32 R71, RZ, RZ, R246 ;  /* 0x000000ffff477224 */ /* 0x000fc600078e00f6 */
[C---:B------:R-:W-:Y:S06]  /*a1a0*/  HMMA.16816.F32.BF16 R20, R8.reuse, R16, R248 ;  /* 0x000000100814723c */ /* 0x040fec00000418f8 */
[----:B------:R-:W-:Y:S01]  /*a1b0*/  HMMA.16816.F32.BF16 R248, R8, R18, R24 ;  /* 0x0000001208f8723c */ /* 0x000fe20000041818 */
[----:B------:R-:W-:Y:S04]  /*a1c0*/  LDSM.16.M88.4 R16, [R228] ;  /* 0x00000000e410783b */ /* 0x000fe80000000200 */
[----:B------:R-:W-:Y:S02]  /*a1d0*/  LDSM.16.M88.4 R8, [R232] ;  /* 0x00000000e808783b */ /* 0x000fe40000000200 */
[----:B------:R-:W-:Y:S01]  /*a1e0*/  MOV R24, R70 ;  /* 0x0000004600187202 */ /* 0x000fe20000000f00 */
[----:B------:R-:W-:-:S04]  /*a1f0*/  IMAD.MOV.U32 R25, RZ, RZ, R0 ;  /* 0x000000ffff197224 */ /* 0x000fc800078e0000 */
        /* <DEDUP_REMOVED lines=8> */
[----:B------:R-:W1:Y:S01]  /*a280*/  LDSM.16.M88.4 R4, [R232+0x2000] ;  /* 0x00200000e804783b */ /* 0x000e620000000200 */
[----:B------:R-:W-:Y:S02]  /*a290*/  IMAD.MOV.U32 R123, RZ, RZ, R22 ;  /* 0x000000ffff7b7224 */ /* 0x000fe400078e0016 */
[----:B------:R-:W-:Y:S02]  /*a2a0*/  IMAD.MOV.U32 R122, RZ, RZ, R23 ;  /* 0x000000ffff7a7224 */ /* 0x000fe400078e0017 */
[----:B-1----:R-:W-:Y:S07]  /*a2b0*/  HMMA.16816.F32.BF16 R20, R4, R16, R84 ;  /* 0x000000100414723c */ /* 0x002fee0000041854 */
[----:B------:R-:W-:-:S02]  /*a2c0*/  IMAD.MOV.U32 R87, RZ, RZ, R125 ;  /* 0x000000ffff577224 */ /* 0x000fc400078e007d */
[----:B------:R-:W-:-:S15]  /*a2d0*/  IMAD.MOV.U32 R86, RZ, RZ, R68 ;  /* 0x000000ffff567224 */ /* 0x000fde00078e0044 */
[----:B------:R-:W-:Y:S02]  /*a2e0*/  IMAD.MOV.U32 R0, RZ, RZ, R22 ;  /* 0x000000ffff007224 */ /* 0x000fe400078e0016 */
[----:B------:R-:W-:Y:S02]  /*a2f0*/  IMAD.MOV.U32 R124, RZ, RZ, R20 ;  /* 0x000000ffff7c7224 */ /* 0x000fe400078e0014 */
[----:B------:R-:W-:Y:S02]  /*a300*/  IMAD.MOV.U32 R85, RZ, RZ, R21 ;  /* 0x000000ffff557224 */ /* 0x000fe400078e0015 */
[----:B------:R-:W-:Y:S02]  /*a310*/  IMAD.MOV.U32 R70, RZ, RZ, R23 ;  /* 0x000000ffff467224 */ /* 0x000fe400078e0017 */
[----:B------:R-:W-:Y:S07]  /*a320*/  HMMA.16816.F32.BF16 R20, R8, R16, R64 ;  /* 0x000000100814723c */ /* 0x000fee0000041840 */
[----:B------:R-:W-:-:S02]  /*a330*/  IMAD.MOV.U32 R65, RZ, RZ, R69 ;  /* 0x000000ffff417224 */ /* 0x000fc400078e0045 */
[----:B------:R-:W-:Y:S02]  /*a340*/  IMAD.MOV.U32 R67, RZ, RZ, R0 ;  /* 0x000000ffff437224 */ /* 0x000fe400078e0000 */
[----:B------:R-:W-:Y:S02]  /*a350*/  IMAD.MOV.U32 R64, RZ, RZ, R132 ;  /* 0x000000ffff407224 */ /* 0x000fe400078e0084 */
[----:B------:R-:W-:-:S11]  /*a360*/  IMAD.MOV.U32 R66, RZ, RZ, R3 ;  /* 0x000000ffff427224 */ /* 0x000fd600078e0003 */
[----:B------:R-:W-:Y:S02]  /*a370*/  IMAD.MOV.U32 R212, RZ, RZ, R21 ;  /* 0x000000ffffd47224 */ /* 0x000fe400078e0015 */
[----:B------:R-:W-:Y:S02]  /*a380*/  IMAD.MOV.U32 R126, RZ, RZ, R20 ;  /* 0x000000ffff7e7224 */ /* 0x000fe400078e0014 */
[----:B------:R-:W-:Y:S02]  /*a390*/  IMAD.MOV.U32 R125, RZ, RZ, R22 ;  /* 0x000000ffff7d7224 */ /* 0x000fe400078e0016 */
[----:B------:R-:W-:Y:S02]  /*a3a0*/  IMAD.MOV.U32 R68, RZ, RZ, R23 ;  /* 0x000000ffff447224 */ /* 0x000fe400078e0017 */
[-C--:B------:R-:W-:Y:S06]  /*a3b0*/  HMMA.16816.F32.BF16 R20, R4, R18.reuse, R60 ;  /* 0x000000120414723c */ /* 0x080fec000004183c */
[----:B------:R-:W-:Y:S01]  /*a3c0*/  HMMA.16816.F32.BF16 R16, R8, R18, R32 ;  /* 0x000000120810723c */ /* 0x000fe20000041820 */
[----:B------:R-:W-:-:S02]  /*a3d0*/  IMAD.MOV.U32 R60, RZ, RZ, R212 ;  /* 0x000000ffff3c7224 */ /* 0x000fc400078e00d4 */
[----:B------:R-:W-:-:S15]  /*a3e0*/  IMAD.MOV.U32 R63, RZ, RZ, R123 ;  /* 0x000000ffff3f7224 */ /* 0x000fde00078e007b */
[----:B------:R-:W-:Y:S02]  /*a3f0*/  IMAD.MOV.U32 R62, RZ, RZ, R21 ;  /* 0x000000ffff3e7224 */ /* 0x000fe400078e0015 */
[----:B------:R-:W-:Y:S02]  /*a400*/  IMAD.MOV.U32 R61, RZ, RZ, R20 ;  /* 0x000000ffff3d7224 */ /* 0x000fe400078e0014 */
[----:B------:R-:W-:Y:S02]  /*a410*/  IMAD.MOV.U32 R69, RZ, RZ, R22 ;  /* 0x000000ffff457224 */ /* 0x000fe400078e0016 */
[----:B------:R-:W-:Y:S02]  /*a420*/  IMAD.MOV.U32 R252, RZ, RZ, R23 ;  /* 0x000000fffffc7224 */ /* 0x000fe400078e0017 */
[----:B------:R-:W1:Y:S01]  /*a430*/  LDSM.16.M88.4 R20, [R228+0x800] ;  /* 0x00080000e414783b */ /* 0x000e620000000200 */
[----:B------:R-:W-:Y:S02]  /*a440*/  IMAD.MOV.U32 R84, RZ, RZ, R18 ;  /* 0x000000ffff547224 */ /* 0x000fe400078e0012 */
[----:B------:R-:W-:-:S02]  /*a450*/  IMAD.MOV.U32 R0, RZ, RZ, R16 ;  /* 0x000000ffff007224 */ /* 0x000fc400078e0010 */
[----:B------:R-:W-:Y:S02]  /*a460*/  IMAD.MOV.U32 R243, RZ, RZ, R17 ;  /* 0x000000fffff37224 */ /* 0x000fe400078e0011 */
[----:B------:R-:W-:Y:S02]  /*a470*/  IMAD.MOV.U32 R138, RZ, RZ, R19 ;  /* 0x000000ffff8a7224 */ /* 0x000fe400078e0013 */
[----:B------:R-:W2:Y:S01]  /*a480*/  LDSM.16.M88.4 R16, [R228+0x1000] ;  /* 0x00100000e410783b */ /* 0x000ea20000000200 */
[-C--:B-1----:R-:W-:Y:S06]  /*a490*/  HMMA.16816.F32.BF16 R32, R8, R20.reuse, R80 ;  /* 0x000000140820723c */ /* 0x082fec0000041850 */
[C---:B------:R-:W-:Y:S06]  /*a4a0*/  HMMA.16816.F32.BF16 R244, R4.reuse, R20, R56 ;  /* 0x0000001404f4723c */ /* 0x040fec0000041838 */
[----:B------:R-:W-:Y:S01]  /*a4b0*/  HMMA.16816.F32.BF16 R212, R4, R22, R52 ;  /* 0x0000001604d4723c */ /* 0x000fe20000041834 */
[----:B------:R-:W-:-:S02]  /*a4c0*/  IMAD.MOV.U32 R56, RZ, RZ, R127 ;  /* 0x000000ffff387224 */ /* 0x000fc400078e007f */
[----:B------:R-:W-:Y:S02]  /*a4d0*/  IMAD.MOV.U32 R57, RZ, RZ, R126 ;  /* 0x000000ffff397224 */ /* 0x000fe400078e007e */
[----:B------:R-:W-:Y:S02]  /*a4e0*/  IMAD.MOV.U32 R58, RZ, RZ, R125 ;  /* 0x000000ffff3a7224 */ /* 0x000fe400078e007d */
[----:B------:R-:W-:Y:S02]  /*a4f0*/  IMAD.MOV.U32 R59, RZ, RZ, R124 ;  /* 0x000000ffff3b7224 */ /* 0x000fe400078e007c */
[----:B------:R-:W-:Y:S01]  /*a500*/  HMMA.16816.F32.BF16 R124, R8, R22, R48 ;  /* 0x00000016087c723c */ /* 0x000fe20000041830 */
[----:B------:R-:W1:Y:S02]  /*a510*/  LDSM.16.M88.4 R20, [R228+0x1800] ;  /* 0x00180000e414783b */ /* 0x000e640000000200 */
[----:B------:R-:W-:Y:S01]  /*a520*/  MOV R137, R32 ;  /* 0x0000002000897202 */ /* 0x000fe20000000f00 */
[----:B------:R-:W-:-:S02]  /*a530*/  IMAD.MOV.U32 R32, RZ, RZ, R67 ;  /* 0x000000ffff207224 */ /* 0x000fc400078e0043 */
        /* <DEDUP_REMOVED lines=10> */
[----:B------:R-:W-:Y:S02]  /*a5e0*/  IMAD.MOV.U32 R73, RZ, RZ, R120 ;  /* 0x000000ffff497224 */ /* 0x000fe400078e0078 */
[----:B------:R-:W-:Y:S01]  /*a5f0*/  IMAD.MOV.U32 R132, RZ, RZ, R33 ;  /* 0x000000ffff847224 */ /* 0x000fe200078e0021 */
[----:B--2---:R-:W-:Y:S01]  /*a600*/  HMMA.16816.F32.BF16 R120, R8, R16, R44 ;  /* 0x000000100878723c */ /* 0x004fe2000004182c */
[----:B------:R-:W-:-:S02]  /*a610*/  IMAD.MOV.U32 R51, RZ, RZ, R65 ;  /* 0x000000ffff337224 */ /* 0x000fc400078e0041 */
[----:B------:R-:W-:Y:S02]  /*a620*/  IMAD.MOV.U32 R49, RZ, RZ, R66 ;  /* 0x000000ffff317224 */ /* 0x000fe400078e0042 */
[----:B------:R-:W-:Y:S01]  /*a630*/  IMAD.MOV.U32 R61, RZ, RZ, R26 ;  /* 0x000000ffff3d7224 */ /* 0x000fe200078e001a */
[----:B------:R-:W-:Y:S01]  /*a640*/  MOV R26, R75 ;  /* 0x0000004b001a7202 */ /* 0x000fe20000000f00 */
[----:B------:R-:W-:Y:S02]  /*a650*/  IMAD.MOV.U32 R62, RZ, RZ, R27 ;  /* 0x000000ffff3e7224 */ /* 0x000fe400078e001b */
[----:B------:R-:W-:Y:S02]  /*a660*/  IMAD.MOV.U32 R33, RZ, RZ, R85 ;  /* 0x000000ffff217224 */ /* 0x000fe400078e0055 */
[----:B------:R-:W-:Y:S01]  /*a670*/  IMAD.MOV.U32 R65, RZ, RZ, R86 ;  /* 0x000000ffff417224 */ /* 0x000fe200078e0056 */
[----:B-1----:R-:W-:Y:S01]  /*a680*/  HMMA.16816.F32.BF16 R52, R4, R20, R96 ;  /* 0x000000140434723c */ /* 0x002fe20000041860 */
        /* <DEDUP_REMOVED lines=15> */
[----:B------:R-:W-:Y:S01]  /*a780*/  HMMA.16816.F32.BF16 R36, R8, R18, R28 ;  /* 0x000000120824723c */ /* 0x000fe2000004181c */
[----:B------:R-:W1:Y:S01]  /*a790*/  LDSM.16.M88.4 R16, [R228+0x2000] ;  /* 0x00200000e410783b */ /* 0x000e620000000200 */
[----:B------:R-:W-:-:S02]  /*a7a0*/  IMAD.MOV.U32 R41, RZ, RZ, R70 ;  /* 0x000000ffff297224 */ /* 0x000fc400078e0046 */
[----:B------:R-:W-:Y:S01]  /*a7b0*/  IMAD.MOV.U32 R42, RZ, RZ, R69 ;  /* 0x000000ffff2a7224 */ /* 0x000fe200078e0045 */
[----:B------:R-:W-:Y:S01]  /*a7c0*/  MOV R106, R47 ;  /* 0x0000002f006a7202 */ /* 0x000fe20000000f00 */
[----:B------:R-:W-:Y:S01]  /*a7d0*/  IMAD.MOV.U32 R43, RZ, RZ, R68 ;  /* 0x000000ffff2b7224 */ /* 0x000fe200078e0044 */
[C---:B------:R-:W-:Y:S01]  /*a7e0*/  HMMA.16816.F32.BF16 R32, R8.reuse, R22, R100 ;  /* 0x000000160820723c */ /* 0x040fe20000041864 */
[----:B------:R-:W-:Y:S02]  /*a7f0*/  IMAD.MOV.U32 R40, RZ, RZ, R64 ;  /* 0x000000ffff287224 */ /* 0x000fe400078e0040 */
[----:B------:R-:W-:Y:S02]  /*a800*/  IMAD.MOV.U32 R107, RZ, RZ, R48 ;  /* 0x000000ffff6b7224 */ /* 0x000fe400078e0030 */
[----:B------:R-:W-:Y:S01]  /*a810*/  IMAD.MOV.U32 R104, RZ, RZ, R45 ;  /* 0x000000ffff687224 */ /* 0x000fe200078e002d */
[----:B------:R-:W-:Y:S01]  /*a820*/  HMMA.16816.F32.BF16 R68, R8, R20, R76 ;  /* 0x000000140844723c */ /* 0x000fe2000004184c */
[----:B------:R-:W-:Y:S01]  /*a830*/  IMAD.MOV.U32 R101, RZ, RZ, R41 ;  /* 0x000000ffff657224 */ /* 0x000fe200078e0029 */
[----:B------:R-:W2:Y:S01]  /*a840*/  LDSM.16.M88.4 R20, [R228+0x3000] ;  /* 0x00300000e414783b */ /* 0x000ea20000000200 */
[----:B------:R-:W-:-:S02]  /*a850*/  IMAD.MOV.U32 R103, RZ, RZ, R42 ;  /* 0x000000ffff677224 */ /* 0x000fc400078e002a */
[----:B------:R-:W-:Y:S02]  /*a860*/  IMAD.MOV.U32 R100, RZ, RZ, R43 ;  /* 0x000000ffff647224 */ /* 0x000fe400078e002b */
[----:B------:R-:W-:Y:S02]  /*a870*/  IMAD.MOV.U32 R41, RZ, RZ, R65 ;  /* 0x000000ffff297224 */ /* 0x000fe400078e0041 */
[----:B------:R-:W-:Y:S02]  /*a880*/  IMAD.MOV.U32 R42, RZ, RZ, R66 ;  /* 0x000000ffff2a7224 */ /* 0x000fe400078e0042 */
[----:B------:R-:W-:Y:S02]  /*a890*/  IMAD.MOV.U32 R43, RZ, RZ, R67 ;  /* 0x000000ffff2b7224 */ /* 0x000fe400078e0043 */
[----:B------:R-:W-:Y:S02]  /*a8a0*/  IMAD.MOV.U32 R102, RZ, RZ, R44 ;  /* 0x000000ffff667224 */ /* 0x000fe400078e002c */
[----:B------:R-:W-:Y:S01]  /*a8b0*/  IMAD.MOV.U32 R105, RZ, RZ, R46 ;  /* 0x000000ffff697224 */ /* 0x000fe200078e002e */
[----:B-1----:R-:W-:Y:S06]  /*a8c0*/  HMMA.16816.F32.BF16 R64, R8, R16, R108 ;  /* 0x000000100840723c */ /* 0x002fec000004186c */
[----:B------:R-:W-:Y:S01]  /*a8d0*/  HMMA.16816.F32.BF16 R76, R4, R18, R116 ;  /* 0x00000012044c723c */ /* 0x000fe20000041874 */
[----:B------:R-:W-:-:S02]  /*a8e0*/  IMAD.MOV.U32 R108, RZ, RZ, R49 ;  /* 0x000000ffff6c7224 */ /* 0x000fc400078e0031 */
[----:B------:R-:W-:Y:S02]  /*a8f0*/  IMAD.MOV.U32 R109, RZ, RZ, R50 ;  /* 0x000000ffff6d7224 */ /* 0x000fe400078e0032 */
[----:B------:R-:W-:Y:S01]  /*a900*/  IMAD.MOV.U32 R110, RZ, RZ, R51 ;  /* 0x000000ffff6e7224 */ /* 0x000fe200078e0033 */
[----:B------:R-:W-:Y:S01]  /*a910*/  HMMA.16816.F32.BF16 R28, R8, R18, R92 ;  /* 0x00000012081c723c */ /* 0x000fe2000004185c */
[----:B------:R-:W-:-:S05]  /*a920*/  IMAD.MOV.U32 R111, RZ, RZ, R56 ;  /* 0x000000ffff6f7224 */ /* 0x000fca00078e0038 */
[C---:B------:R-:W-:Y:S01]  /*a930*/  HMMA.16816.F32.BF16 R48, R4.reuse, R16, R112 ;  /* 0x000000100430723c */ /* 0x040fe20000041870 */
[----:B------:R-:W1:Y:S01]  /*a940*/  LDSM.16.M88.4 R16, [R228+0x2800] ;  /* 0x00280000e410783b */ /* 0x000e620000000200 */
[----:B------:R-:W-:Y:S02]  /*a950*/  IMAD.MOV.U32 R92, RZ, RZ, R61 ;  /* 0x000000ffff5c7224 */ /* 0x000fe400078e003d */
[----:B------:R-:W-:Y:S02]  /*a960*/  IMAD.MOV.U32 R93, RZ, RZ, R62 ;  /* 0x000000ffff5d7224 */ /* 0x000fe400078e003e */
[----:B------:R-:W-:Y:S01]  /*a970*/  IMAD.MOV.U32 R94, RZ, RZ, R63 ;  /* 0x000000ffff5e7224 */ /* 0x000fe200078e003f */
[----:B--2---:R-:W-:Y:S01]  /*a980*/  HMMA.16816.F32.BF16 R40, R4, R20, R40 ;  /* 0x000000140428723c */ /* 0x004fe20000041828 */
[----:B------:R-:W-:Y:S02]  /*a990*/  IMAD.MOV.U32 R115, RZ, RZ, R60 ;  /* 0x000000ffff737224 */ /* 0x000fe400078e003c */
[----:B------:R-:W-:-:S02]  /*a9a0*/  IMAD.MOV.U32 R95, RZ, RZ, R24 ;  /* 0x000000ffff5f7224 */ /* 0x000fc400078e0018 */
[----:B------:R-:W-:Y:S01]  /*a9b0*/  IMAD.MOV.U32 R112, RZ, RZ, R57 ;  /* 0x000000ffff707224 */ /* 0x000fe200078e0039 */
[----:B------:R-:W-:Y:S01]  /*a9c0*/  HMMA.16816.F32.BF16 R104, R4, R22, R104 ;  /* 0x000000160468723c */ /* 0x000fe20000041868 */
[----:B------:R-:W-:Y:S02]  /*a9d0*/  IMAD.MOV.U32 R113, RZ, RZ, R58 ;  /* 0x000000ffff717224 */ /* 0x000fe400078e003a */
[----:B------:R-:W-:Y:S02]  /*a9e0*/  IMAD.MOV.U32 R114, RZ, RZ, R59 ;  /* 0x000000ffff727224 */ /* 0x000fe400078e003b */
[----:B------:R-:W-:Y:S01]  /*a9f0*/  IMAD.MOV.U32 R119, RZ, RZ, R112 ;  /* 0x000000ffff777224 */ /* 0x000fe200078e0070 */
[----:B------:R-:W-:Y:S01]  /*aa00*/  HMMA.16816.F32.BF16 R56, R8, R20, R204 ;  /* 0x000000140838723c */ /* 0x000fe200000418cc */
[----:B------:R-:W-:Y:S02]  /*aa10*/  IMAD.MOV.U32 R112, RZ, RZ, R113 ;  /* 0x000000ffff707224 */ /* 0x000fe400078e0071 */
[----:B------:R-:W-:-:S02]  /*aa20*/  IMAD.MOV.U32 R113, RZ, RZ, R114 ;  /* 0x000000ffff717224 */ /* 0x000fc400078e0072 */
[----:B------:R-:W-:Y:S02]  /*aa30*/  IMAD.MOV.U32 R114, RZ, RZ, R115 ;  /* 0x000000ffff727224 */ /* 0x000fe400078e0073 */
[----:B------:R-:W-:Y:S02]  /*aa40*/  IMAD.MOV.U32 R115, RZ, RZ, R100 ;  /* 0x000000ffff737224 */ /* 0x000fe400078e0064 */
[----:B------:R-:W-:Y:S02]  /*aa50*/  IMAD.MOV.U32 R100, RZ, RZ, R0 ;  /* 0x000000ffff647224 */ /* 0x000fe400078e0000 */
[----:B------:R-:W-:Y:S01]  /*aa60*/  IMAD.U32 R0, RZ, RZ, UR4 ;  /* 0x00000004ff007e24 */ /* 0x000fe2000f8e00ff */
[-C--:B-1----:R-:W-:Y:S06]  /*aa70*/  HMMA.16816.F32.BF16 R44, R4, R16.reuse, R208 ;  /* 0x00000010042c723c */ /* 0x082fec00000418d0 */
[----:B------:R-:W-:Y:S01]  /*aa80*/  HMMA.16816.F32.BF16 R60, R8, R16, R128 ;  /* 0x00000010083c723c */ /* 0x000fe20000041880 */
[----:B------:R-:W-:Y:S01]  /*aa90*/  IMAD.MOV.U32 R211, RZ, RZ, R2 ;  /* 0x000000ffffd37224 */ /* 0x000fe200078e0002 */
[----:B------:R-:W-:Y:S01]  /*aaa0*/  MOV R210, R75 ;  /* 0x0000004b00d27202 */ /* 0x000fe20000000f00 */
[----:B------:R-:W1:Y:S01]  /*aab0*/  S2R R2, SR_TID.X ;  /* 0x0000000000027919 */ /* 0x000e620000002100 */
[----:B------:R-:W-:-:S02]  /*aac0*/  IMAD.MOV.U32 R208, RZ, RZ, R73 ;  /* 0x000000ffffd07224 */ /* 0x000fc400078e0049 */
[----:B------:R-:W-:Y:S02]  /*aad0*/  IMAD.MOV.U32 R209, RZ, RZ, R74 ;  /* 0x000000ffffd17224 */ /* 0x000fe400078e004a */
[----:B------:R-:W-:Y:S02]  /*aae0*/  IMAD.MOV.U32 R128, RZ, RZ, R25 ;  /* 0x000000ffff807224 */ /* 0x000fe400078e0019 */
[----:B------:R-:W-:Y:S02]  /*aaf0*/  IMAD.MOV.U32 R129, RZ, RZ, R26 ;  /* 0x000000ffff817224 */ /* 0x000fe400078e001a */
[----:B------:R-:W-:Y:S02]  /*ab00*/  IMAD.MOV.U32 R130, RZ, RZ, R27 ;  /* 0x000000ffff827224 */ /* 0x000fe400078e001b */
[----:B------:R-:W-:Y:S01]  /*ab10*/  IMAD.MOV.U32 R131, RZ, RZ, R72 ;  /* 0x000000ffff837224 */ /* 0x000fe200078e0048 */
[-C--:B------:R-:W-:Y:S06]  /*ab20*/  HMMA.16816.F32.BF16 R24, R8, R18.reuse, R216 ;  /* 0x000000120818723c */ /* 0x080fec00000418d8 */
[----:B------:R-:W-:Y:S01]  /*ab30*/  HMMA.16816.F32.BF16 R72, R4, R18, R220 ;  /* 0x000000120448723c */ /* 0x000fe200000418dc */
[----:B------:R-:W2:Y:S01]  /*ab40*/  LDSM.16.M88.4 R16, [R228+0x3800] ;  /* 0x00380000e410783b */ /* 0x000ea20000000200 */
[----:B------:R-:W-:-:S04]  /*ab50*/  DEPBAR.LE SB0, 0x0 ;  /* 0x000080000000791a */ /* 0x000fc80000000000 */
[----:B-1----:R-:W-:-:S05]  /*ab60*/  IMAD.SHL.U32 R2, R2, 0x2, RZ ;  /* 0x0000000202027824 */ /* 0x002fca00078e00ff */
[----:B------:R-:W-:-:S05]  /*ab70*/  LOP3.LUT R2, R2, 0x6, RZ, 0xc0, !PT ;  /* 0x0000000602027812 */ /* 0x000fca00078ec0ff */
[----:B------:R-:W-:-:S04]  /*ab80*/  IMAD R0, R0, 0x80, R2 ;  /* 0x0000008000007824 */ /* 0x000fc800078e0202 */
[C---:B------:R-:W-:Y:S01]  /*ab90*/  VIADD R2, R0.reuse, 0x1 ;  /* 0x0000000100027836 */ /* 0x040fe20000000000 */
[CC--:B------:R-:W-:Y:S02]  /*aba0*/  ISETP.GE.AND P4, PT, R0.reuse, R14.reuse, PT ;  /* 0x0000000e0000720c */ /* 0x0c0fe40003f86270 */
[-C--:B------:R-:W-:Y:S01]  /*abb0*/  ISETP.GE.AND P3, PT, R0, R15.reuse, PT ;  /* 0x0000000f0000720c */ /* 0x080fe20003f66270 */
[----:B------:R-:W-:Y:S01]  /*abc0*/  BAR.SYNC.DEFER_BLOCKING 0x0 ;  /* 0x0000000000007b1d */ /* 0x000fe20000010000 */
[C---:B------:R-:W-:Y:S02]  /*abd0*/  ISETP.GE.AND P6, PT, R2.reuse, R14, PT ;  /* 0x0000000e0200720c */ /* 0x040fe40003fc6270 */
[C---:B------:R-:W-:Y:S02]  /*abe0*/  ISETP.GE.AND P5, PT, R2.reuse, R15, PT ;  /* 0x0000000f0200720c */ /* 0x040fe40003fa6270 */
[CC--:B------:R-:W-:Y:S02]  /*abf0*/  ISETP.GE.AND P0, PT, R2.reuse, R13.reuse, PT ;  /* 0x0000000d0200720c */ /* 0x0c0fe40003f06270 */
[----:B------:R-:W-:Y:S01]  /*ac00*/  ISETP.GE.AND P2, PT, R2, R12, PT ;  /* 0x0000000c0200720c */ /* 0x000fe20003f46270 */
[C---:B------:R-:W-:Y:S01]  /*ac10*/  VIADD R2, R0.reuse, 0x8 ;  /* 0x0000000800027836 */ /* 0x040fe20000000000 */
[----:B--2---:R-:W-:Y:S01]  /*ac20*/  HMMA.16816.F32.BF16 R108, R4, R16, R108 ;  /* 0x00000010046c723c */ /* 0x004fe2000004186c */
[----:B------:R-:W-:-:S02]  /*ac30*/  ISETP.GE.AND P1, PT, R0, R13, PT ;  /* 0x0000000d0000720c */ /* 0x000fc40003f26270 */
[----:B------:R-:W-:Y:S02]  /*ac40*/  FSEL R99, R99, -INF , !P0 ;  /* 0xff80000063637808 */ /* 0x000fe40004000000 */
[----:B------:R-:W-:Y:S01]  /*ac50*/  ISETP.GE.AND P0, PT, R2, R12, PT ;  /* 0x0000000c0200720c */ /* 0x000fe20003f06270 */
[----:B------:R-:W-:Y:S01]  /*ac60*/  HMMA.16816.F32.BF16 R208, R4, R18, R208 ;  /* 0x0000001204d0723c */ /* 0x000fe200000418d0 */
[----:B------:R-:W-:-:S05]  /*ac70*/  FSEL R101, R101, -INF , !P2 ;  /* 0xff80000065657808 */ /* 0x000fca0005000000 */
[C---:B------:R-:W-:Y:S06]  /*ac80*/  HMMA.16816.F32.BF16 R4, R8.reuse, R22, R128 ;  /* 0x000000160804723c */ /* 0x040fec0000041880 */
[C---:B------:R-:W-:Y:S06]  /*ac90*/  HMMA.16816.F32.BF16 R20, R8.reuse, R16, R92 ;  /* 0x000000100814723c */ /* 0x040fec000004185c */
[----:B------:R-:W-:Y:S01]  /*aca0*/  HMMA.16816.F32.BF16 R8, R8, R18, R248 ;  /* 0x000000120808723c */ /* 0x000fe200000418f8 */
[----:B------:R-:W-:-:S02]  /*acb0*/  FSEL R16, R119, -INF , !P4 ;  /* 0xff80000077107808 */ /* 0x000fc40006000000 */
[----:B------:R-:W-:Y:S02]  /*acc0*/  ISETP.GE.AND P4, PT, R0, R12, PT ;  /* 0x0000000c0000720c */ /* 0x000fe40003f86270 */
[----:B------:R-:W-:Y:S02]  /*acd0*/  FSEL R17, R112, -INF , !P3 ;  /* 0xff80000070117808 */ /* 0x000fe40005800000 */
[----:B------:R-:W-:Y:S02]  /*ace0*/  FSEL R93, R113, -INF , !P1 ;  /* 0xff800000715d7808 */ /* 0x000fe40004800000 */
[----:B------:R-:W-:Y:S02]  /*acf0*/  FSEL R97, R97, -INF , !P4 ;  /* 0xff80000061617808 */ /* 0x000fe40006000000 */
[C---:B------:R-:W-:Y:S02]  /*ad00*/  ISETP.GE.AND P3, PT, R2.reuse, R14, PT ;  /* 0x0000000e0200720c */ /* 0x040fe40003f66270 */
[----:B------:R-:W-:-:S02]  /*ad10*/  ISETP.GE.AND P1, PT, R2, R15, PT ;  /* 0x0000000f0200720c */ /* 0x000fc40003f26270 */
[----:B------:R-:W-:Y:S01]  /*ad20*/  ISETP.GE.AND P4, PT, R2, R13, PT ;  /* 0x0000000d0200720c */ /* 0x000fe20003f86270 */
[----:B------:R-:W-:Y:S01]  /*ad30*/  VIADD R2, R0, 0x9 ;  /* 0x0000000900027836 */ /* 0x000fe20000000000 */
[----:B------:R-:W-:Y:S02]  /*ad40*/  FSEL R18, R114, -INF , !P6 ;  /* 0xff80000072127808 */ /* 0x000fe40007000000 */
[----:B------:R-:W-:Y:S02]  /*ad50*/  FSEL R94, R115, -INF , !P5 ;  /* 0xff800000735e7808 */ /* 0x000fe40006800000 */
[----:B------:R-:W-:Y:S02]  /*ad60*/  FSEL R92, R100, -INF , !P3 ;  /* 0xff800000645c7808 */ /* 0x000fe40005800000 */
[C---:B------:R-:W-:Y:S02]  /*ad70*/  ISETP.GE.AND P6, PT, R2.reuse, R14, PT ;  /* 0x0000000e0200720c */ /* 0x040fe40003fc6270 */
[----:B------:R-:W-:-:S02]  /*ad80*/  ISETP.GE.AND P5, PT, R2, R15, PT ;  /* 0x0000000f0200720c */ /* 0x000fc40003fa6270 */
[C---:B------:R-:W-:Y:S02]  /*ad90*/  ISETP.GE.AND P2, PT, R2.reuse, R13, PT ;  /* 0x0000000d0200720c */ /* 0x040fe40003f46270 */
[----:B------:R-:W-:Y:S01]  /*ada0*/  ISETP.GE.AND P3, PT, R2, R12, PT ;  /* 0x0000000c0200720c */ /* 0x000fe20003f66270 */
[----:B------:R-:W-:Y:S01]  /*adb0*/  VIADD R2, R0, 0x10 ;  /* 0x0000001000027836 */ /* 0x000fe20000000000 */
        /* <DEDUP_REMOVED lines=19> */
[----:B------:R-:W-:Y:S02]  /*aef0*/  FSEL R138, R244, -INF , !P0 ;  /* 0xff800000f48a7808 */ /* 0x000fe40004000000 */
        /* <DEDUP_REMOVED lines=8> */
[----:B------:R-:W-:Y:S02]  /*af80*/  FSEL R133, R245, -INF , !P5 ;  /* 0xff800000f5857808 */ /* 0x000fe40006800000 */
[----:B------:R-:W-:Y:S02]  /*af90*/  FSEL R204, R247, -INF , !P1 ;  /* 0xff800000f7cc7808 */ /* 0x000fe40004800000 */
[----:B------:R-:W-:Y:S02]  /*afa0*/  FSEL R115, R124, -INF , !P4 ;  /* 0xff8000007c737808 */ /* 0x000fe40006000000 */
[----:B------:R-:W-:-:S02]  /*afb0*/  ISETP.GE.AND P6, PT, R2, R14, PT ;  /* 0x0000000e0200720c */ /* 0x000fc40003fc6270 */
[C---:B------:R-:W-:Y:S02]  /*afc0*/  ISETP.GE.AND P5, PT, R2.reuse, R15, PT ;  /* 0x0000000f0200720c */ /* 0x040fe40003fa6270 */
[C---:B------:R-:W-:Y:S02]  /*afd0*/  ISETP.GE.AND P1, PT, R2.reuse, R13, PT ;  /* 0x0000000d0200720c */ /* 0x040fe40003f26270 */
[----:B------:R-:W-:Y:S01]  /*afe0*/  ISETP.GE.AND P4, PT, R2, R12, PT ;  /* 0x0000000c0200720c */ /* 0x000fe20003f86270 */
[----:B------:R-:W-:Y:S01]  /*aff0*/  VIADD R2, R0, 0x20 ;  /* 0x0000002000027836 */ /* 0x000fe20000000000 */
[----:B------:R-:W-:Y:S02]  /*b000*/  FSEL R116, R126, -INF , !P0 ;  /* 0xff8000007e747808 */ /* 0x000fe40004000000 */
[----:B------:R-:W-:Y:S02]  /*b010*/  FSEL R119, R212, -INF , !P2 ;  /* 0xff800000d4777808 */ /* 0x000fe40005000000 */
[----:B------:R-:W-:-:S02]  /*b020*/  FSEL R126, R214, -INF , !P3 ;  /* 0xff800000d67e7808 */ /* 0x000fc40005800000 */
        /* <DEDUP_REMOVED lines=11> */
[C---:B------:R-:W-:Y:S01]  /*b0e0*/  ISETP.GE.AND P6, PT, R2.reuse, R15, PT ;  /* 0x0000000f0200720c */ /* 0x040fe20003fc6270 */
[----:B------:R-:W-:Y:S01]  /*b0f0*/  STL [R1+0x48], R212 ;  /* 0x000048d401007387 */ /* 0x000fe20000100800 */
        /* <DEDUP_REMOVED lines=8> */
[C---:B------:R-:W-:Y:S01]  /*b180*/  ISETP.GE.AND P3, PT, R2.reuse, R15, PT ;  /* 0x0000000f0200720c */ /* 0x040fe20003f66270 */
[----:B------:R-:W-:Y:S01]  /*b190*/  STL [R1+0x3c], R206 ;  /* 0x00003cce01007387 */ /* 0x000fe20000100800 */
[C---:B------:R-:W-:Y:S02]  /*b1a0*/  ISETP.GE.AND P1, PT, R2.reuse, R13, PT ;  /* 0x0000000d0200720c */ /* 0x040fe40003f26270 */
[----:B------:R-:W-:Y:S01]  /*b1b0*/  ISETP.GE.AND P4, PT, R2, R12, PT ;  /* 0x0000000c0200720c */ /* 0x000fe20003f86270 */
[----:B------:R-:W-:Y:S01]  /*b1c0*/  VIADD R2, R0, 0x29 ;  /* 0x0000002900027836 */ /* 0x000fe20000000000 */
[----:B------:R-:W-:Y:S02]  /*b1d0*/  FSEL R132, R123, -INF , !P6 ;  /* 0xff8000007b847808 */ /* 0x000fe40007000000 */
[----:B------:R-:W-:Y:S02]  /*b1e0*/  FSEL R213, R89, -INF , !P5 ;  /* 0xff80000059d57808 */ /* 0x000fe40006800000 */
[----:B------:R-:W-:Y:S01]  /*b1f0*/  FSEL R215, R91, -INF , !P0 ;  /* 0xff8000005bd77808 */ /* 0x000fe20004000000 */
[----:B------:R-:W-:Y:S01]  /*b200*/  STL [R1+0x68], R132 ;  /* 0x0000688401007387 */ /* 0x000fe20000100800 */
        /* <DEDUP_REMOVED lines=8> */
[----:B------:R-:W-:Y:S01]  /*b290*/  FSEL R86, R86, -INF , !P4 ;  /* 0xff80000056567808 */ /* 0x000fe20006000000 */
[----:B------:R1:W-:Y:S01]  /*b2a0*/  STL [R1+0x64], R3 ;  /* 0x0000640301007387 */ /* 0x0003e20000100800 */
        /* <DEDUP_REMOVED lines=13> */
[----:B-1----:R-:W-:Y:S02]  /*b380*/  FSEL R3, R68, -INF , !P3 ;  /* 0xff80000044037808 */ /* 0x002fe40005800000 */
[----:B------:R-:W-:Y:S01]  /*b390*/  ISETP.GE.AND P3, PT, R2, R12, PT ;  /* 0x0000000c0200720c */ /* 0x000fe20003f66270 */
[----:B------:R1:W-:Y:S01]  /*b3a0*/  STL [R1+0x58], R36 ;  /* 0x0000582401007387 */ /* 0x0003e20000100800 */
[----:B------:R-:W-:Y:S02]  /*b3b0*/  IADD3 R2, R0, 0x38, RZ ;  /* 0x0000003800027810 */ /* 0x000fe40007ffe0ff */
        /* <DEDUP_REMOVED lines=11> */
[----:B------:R-:W-:Y:S01]  /*b470*/  STL [R1+0x4c], R37 ;  /* 0x00004c2501007387 */ /* 0x000fe20000100800 */
[----:B------:R-:W-:Y:S02]  /*b480*/  FSEL R32, R32, -INF , !P1 ;  /* 0xff80000020207808 */ /* 0x000fe40004800000 */
[C---:B------:R-:W-:Y:S02]  /*b490*/  ISETP.GE.AND P6, PT, R2.reuse, R14, PT ;  /* 0x0000000e0200720c */ /* 0x040fe40003fc6270 */
[C---:B------:R-:W-:Y:S01]  /*b4a0*/  ISETP.GE.AND P5, PT, R2.reuse, R15, PT ;  /* 0x0000000f0200720c */ /* 0x040fe20003fa6270 */
[----:B------:R-:W-:Y:S01]  /*b4b0*/  STL [R1+0x8], R32 ;  /* 0x0000082001007387 */ /* 0x000fe20000100800 */
[C---:B------:R-:W-:Y:S02]  /*b4c0*/  ISETP.GE.AND P3, PT, R2.reuse, R13, PT ;  /* 0x0000000d0200720c */ /* 0x040fe40003f66270 */
[----:B------:R-:W-:Y:S01]  /*b4d0*/  ISETP.GE.AND P1, PT, R2, R12, PT ;  /* 0x0000000c0200720c */ /* 0x000fe20003f26270 */
[----:B------:R-:W-:Y:S01]  /*b4e0*/  VIADD R2, R0, 0x40 ;  /* 0x0000004000027836 */ /* 0x000fe20000000000 */
[----:B------:R-:W-:-:S02]  /*b4f0*/  FSEL R38, R34, -INF , !P4 ;  /* 0xff80000022267808 */ /* 0x000fc40006000000 */
[----:B------:R-:W-:Y:S02]  /*b500*/  FSEL R121, R80, -INF , !P0 ;  /* 0xff80000050797808 */ /* 0x000fe40004000000 */
[----:B------:R-:W-:Y:S01]  /*b510*/  FSEL R130, R82, -INF , !P2 ;  /* 0xff80000052827808 */ /* 0x000fe20005000000 */
[----:B------:R-:W-:Y:S01]  /*b520*/  STL [R1+0x40], R38 ;  /* 0x0000402601007387 */ /* 0x000fe20000100800 */
        /* <DEDUP_REMOVED lines=10> */
[C---:B------:R-:W-:Y:S01]  /*b5d0*/  ISETP.GE.AND P1, PT, R2.reuse, R14, PT ;  /* 0x0000000e0200720c */ /* 0x040fe20003f26270 */
[----:B------:R-:W-:Y:S01]  /*b5e0*/  STL [R1+0x34], R35 ;  /* 0x0000342301007387 */ /* 0x000fe20000100800 */
[----:B------:R-:W-:-:S02]  /*b5f0*/  ISETP.GE.AND P6, PT, R2, R15, PT ;  /* 0x0000000f0200720c */ /* 0x000fc40003fc6270 */
        /* <DEDUP_REMOVED lines=19> */
[C---:B------:R-:W-:Y:S02]  /*b730*/  ISETP.GE.AND P5, PT, R2.reuse, R15, PT ;  /* 0x0000000f0200720c */ /* 0x040fe40003fa6270 */
[C---:B------:R-:W-:Y:S02]  /*b740*/  ISETP.GE.AND P4, PT, R2.reuse, R13, PT ;  /* 0x0000000d0200720c */ /* 0x040fe40003f86270 */
[----:B------:R-:W-:Y:S01]  /*b750*/  ISETP.GE.AND P0, PT, R2, R12, PT ;  /* 0x0000000c0200720c */ /* 0x000fe20003f06270 */
[----:B------:R-:W-:Y:S01]  /*b760*/  VIADD R2, R0, 0x50 ;  /* 0x0000005000027836 */ /* 0x000fe20000000000 */
[----:B------:R-:W-:-:S02]  /*b770*/  FSEL R30, R30, -INF , !P2 ;  /* 0xff8000001e1e7808 */ /* 0x000fc40005000000 */
[----:B------:R-:W-:Y:S01]  /*b780*/  FSEL R82, R76, -INF , !P3 ;  /* 0xff8000004c527808 */ /* 0x000fe20005800000 */
[----:B------:R-:W-:Y:S01]  /*b790*/  IMAD.MOV.U32 R76, RZ, RZ, R90 ;  /* 0x000000ffff4c7224 */ /* 0x000fe200078e005a */
[----:B------:R-:W-:Y:S02]  /*b7a0*/  FSEL R78, R78, -INF , !P1 ;  /* 0xff8000004e4e7808 */ /* 0x000fe40004800000 */
[----:B------:R-:W-:Y:S01]  /*b7b0*/  FSEL R80, R77, -INF , !P4 ;  /* 0xff8000004d507808 */ /* 0x000fe20006000000 */
[----:B------:R-:W-:Y:S01]  /*b7c0*/  IMAD.MOV.U32 R77, RZ, RZ, R3 ;  /* 0x000000ffff4d7224 */ /* 0x000fe200078e0003 */
[----:B------:R-:W-:Y:S01]  /*b7d0*/  ISETP.GE.AND P2, PT, R2, R14, PT ;  /* 0x0000000e0200720c */ /* 0x000fe20003f46270 */
[----:B------:R-:W-:Y:S01]  /*b7e0*/  VIADD R3, R0, 0x71 ;  /* 0x0000007100037836 */ /* 0x000fe20000000000 */
[C---:B------:R-:W-:Y:S02]  /*b7f0*/  ISETP.GE.AND P3, PT, R2.reuse, R15, PT ;  /* 0x0000000f0200720c */ /* 0x040fe40003f66270 */
[----:B------:R-:W-:-:S02]  /*b800*/  ISETP.GE.AND P1, PT, R2, R13, PT ;  /* 0x0000000d0200720c */ /* 0x000fc40003f26270 */
[----:B------:R-:W-:Y:S01]  /*b810*/  ISETP.GE.AND P4, PT, R2, R12, PT ;  /* 0x0000000c0200720c */ /* 0x000fe20003f86270 */
[----:B------:R-:W-:Y:S01]  /*b820*/  VIADD R2, R0, 0x51 ;  /* 0x0000005100027836 */ /* 0x000fe20000000000 */
[----:B------:R-:W-:Y:S02]  /*b830*/  FSEL R120, R31, -INF , !P5 ;  /* 0xff8000001f787808 */ /* 0x000fe40006800000 */
[----:B-1----:R-:W-:Y:S02]  /*b840*/  FSEL R36, R79, -INF , !P0 ;  /* 0xff8000004f247808 */ /* 0x002fe40004000000 */
[----:B------:R-:W-:Y:S01]  /*b850*/  FSEL R70, R29, -INF , !P6 ;  /* 0xff8000001d467808 */ /* 0x000fe20007000000 */
[----:B------:R-:W-:Y:S01]  /*b860*/  STL [R1+0x4], R120 ;  /* 0x0000047801007387 */ /* 0x000fe20000100800 */
[----:B------:R-:W-:Y:S02]  /*b870*/  FSEL R69, R60, -INF , !P2 ;  /* 0xff8000003c457808 */ /* 0x000fe40005000000 */
[----:B------:R-:W-:-:S02]  /*b880*/  FSEL R28, R62, -INF , !P3 ;  /* 0xff8000003e1c7808 */ /* 0x000fc40005800000 */
[C---:B------:R-:W-:Y:S02]  /*b890*/  ISETP.GE.AND P0, PT, R2.reuse, R14, PT ;  /* 0x0000000e0200720c */ /* 0x040fe40003f06270 */
[C---:B------:R-:W-:Y:S01]  /*b8a0*/  ISETP.GE.AND P6, PT, R2.reuse, R15, PT ;  /* 0x0000000f0200720c */ /* 0x040fe20003fc6270 */
[----:B------:R1:W-:Y:S01]  /*b8b0*/  STL [R1], R28 ;  /* 0x0000001c01007387 */ /* 0x0003e20000100800 */
[C---:B------:R-:W-:Y:S02]  /*b8c0*/  ISETP.GE.AND P5, PT, R2.reuse, R13, PT ;  /* 0x0000000d0200720c */ /* 0x040fe40003fa6270 */
[----:B------:R-:W-:Y:S01]  /*b8d0*/  ISETP.GE.AND P2, PT, R2, R12, PT ;  /* 0x0000000c0200720c */ /* 0x000fe20003f46270 */
[----:B------:R-:W-:Y:S01]  /*b8e0*/  VIADD R2, R0, 0x58 ;  /* 0x0000005800027836 */ /* 0x000fe20000000000 */
[----:B------:R-:W-:Y:S02]  /*b8f0*/  FSEL R29, R44, -INF , !P1 ;  /* 0xff8000002c1d7808 */ /* 0x000fe40004800000 */
[----:B------:R-:W-:-:S02]  /*b900*/  FSEL R68, R61, -INF , !P0 ;  /* 0xff8000003d447808 */ /* 0x000fc40004000000 */
[C---:B------:R-:W-:Y:S01]  /*b910*/  ISETP.GE.AND P3, PT, R2.reuse, R14, PT ;  /* 0x0000000e0200720c */ /* 0x040fe20003f66270 */
[----:B------:R2:W-:Y:S01]  /*b920*/  STL [R1+0x2c], R29 ;  /* 0x00002c1d01007387 */ /* 0x0005e20000100800 */
[C---:B------:R-:W-:Y:S02]  /*b930*/  ISETP.GE.AND P1, PT, R2.reuse, R15, PT ;  /* 0x0000000f0200720c */ /* 0x040fe40003f26270 */
[----:B------:R-:W-:Y:S02]  /*b940*/  ISETP.GE.AND P0, PT, R2, R12, PT ;  /* 0x0000000c0200720c */ /* 0x000fe40003f06270 */
[----:B------:R-:W-:Y:S02]  /*b950*/  FSEL R67, R24, -INF , !P3 ;  /* 0xff80000018437808 */ /* 0x000fe40005800000 */
[----:B------:R-:W-:Y:S02]  /*b960*/  FSEL R252, R63, -INF , !P6 ;  /* 0xff8000003ffc7808 */ /* 0x000fe40007000000 */
[----:B------:R-:W-:-:S02]  /*b970*/  FSEL R31, R45, -INF , !P5 ;  /* 0xff8000002d1f7808 */ /* 0x000fc40006800000 */
[----:B------:R-:W-:Y:S02]  /*b980*/  FSEL R248, R26, -INF , !P1 ;  /* 0xff8000001af87808 */ /* 0x000fe40004800000 */
[----:B-1----:R-:W-:Y:S02]  /*b990*/  FSEL R28, R46, -INF , !P4 ;  /* 0xff8000002e1c7808 */ /* 0x002fe40006000000 */
[----:B------:R-:W-:Y:S01]  /*b9a0*/  ISETP.GE.AND P4, PT, R2, R13, PT ;  /* 0x0000000d0200720c */ /* 0x000fe20003f86270 */
[----:B------:R-:W-:-:S03]  /*b9b0*/  VIADD R2, R0, 0x59 ;  /* 0x0000005900027836 */ /* 0x000fc60000000000 */
[----:B------:R-:W-:Y:S02]  /*b9c0*/  FSEL R24, R72, -INF , !P4 ;  /* 0xff80000048187808 */ /* 0x000fe40006000000 */
[C---:B------:R-:W-:Y:S02]  /*b9d0*/  ISETP.GE.AND P6, PT, R2.reuse, R14, PT ;  /* 0x0000000e0200720c */ /* 0x040fe40003fc6270 */
[----:B--2---:R-:W-:Y:S01]  /*b9e0*/  FSEL R29, R47, -INF , !P2 ;  /* 0xff8000002f1d7808 */ /* 0x004fe20005000000 */
[----:B------:R1:W-:Y:S01]  /*b9f0*/  STL [R1+0x18], R24 ;  /* 0x0000181801007387 */ /* 0x0003e20000100800 */
[C---:B------:R-:W-:Y:S02]  /*ba00*/  ISETP.GE.AND P5, PT, R2.reuse, R15, PT ;  /* 0x0000000f0200720c */ /* 0x040fe40003fa6270 */
[C---:B------:R-:W-:Y:S02]  /*ba10*/  ISETP.GE.AND P2, PT, R2.reuse, R13, PT ;  /* 0x0000000d0200720c */ /* 0x040fe40003f46270 */
[----:B------:R-:W-:Y:S01]  /*ba20*/  ISETP.GE.AND P3, PT, R2, R12, PT ;  /* 0x0000000c0200720c */ /* 0x000fe20003f66270 */
[----:B------:R-:W-:Y:S01]  /*ba30*/  VIADD R2, R0, 0x60 ;  /* 0x0000006000027836 */ /* 0x000fe20000000000 */
[----:B------:R-:W-:-:S02]  /*ba40*/  FSEL R73, R73, -INF , !P2 ;  /* 0xff80000049497808 */ /* 0x000fc40005000000 */
[----:B------:R-:W-:Y:S02]  /*ba50*/  FSEL R32, R75, -INF , !P3 ;  /* 0xff8000004b207808 */ /* 0x000fe40005800000 */
[C---:B------:R-:W-:Y:S02]  /*ba60*/  ISETP.GE.AND P1, PT, R2.reuse, R14, PT ;  /* 0x0000000e0200720c */ /* 0x040fe40003f26270 */
[C---:B------:R-:W-:Y:S02]  /*ba70*/  ISETP.GE.AND P4, PT, R2.reuse, R15, PT ;  /* 0x0000000f0200720c */ /* 0x040fe40003f86270 */
[----:B------:R-:W-:Y:S02]  /*ba80*/  ISETP.GE.AND P2, PT, R2, R12, PT ;  /* 0x0000000c0200720c */ /* 0x000fe40003f46270 */
[----:B------:R-:W-:Y:S02]  /*ba90*/  FSEL R66, R25, -INF , !P6 ;  /* 0xff80000019427808 */ /* 0x000fe40007000000 */
[----:B------:R-:W-:-:S02]  /*baa0*/  FSEL R245, R27, -INF , !P5 ;  /* 0xff8000001bf57808 */ /* 0x000fc40006800000 */
[----:B------:R-:W-:Y:S02]  /*bab0*/  FSEL R65, R56, -INF , !P1 ;  /* 0xff80000038417808 */ /* 0x000fe40004800000 */
[----:B------:R-:W-:Y:S02]  /*bac0*/  FSEL R244, R58, -INF , !P4 ;  /* 0xff8000003af47808 */ /* 0x000fe40006000000 */
[----:B-1----:R-:W-:Y:S02]  /*bad0*/  FSEL R24, R74, -INF , !P0 ;  /* 0xff8000004a187808 */ /* 0x002fe40004000000 */
[----:B------:R-:W-:Y:S01]  /*bae0*/  ISETP.GE.AND P0, PT, R2, R13, PT ;  /* 0x0000000d0200720c */ /* 0x000fe20003f06270 */
[----:B------:R-:W-:Y:S01]  /*baf0*/  VIADD R2, R0, 0x61 ;  /* 0x0000006100027836 */ /* 0x000fe20000000000 */
        /* <DEDUP_REMOVED lines=17> */
[----:B------:R-:W-:Y:S01]  /*bc10*/  VIADD R4, R0, 0x70 ;  /* 0x0000007000047836 */ /* 0x000fe20000000000 */
        /* <DEDUP_REMOVED lines=8> */
[----:B------:R-:W-:Y:S02]  /*bca0*/  ISETP.GE.AND P3, PT, R4, R15, PT ;  /* 0x0000000f0400720c */ /* 0x000fe40003f66270 */
[-C--:B------:R-:W-:Y:S02]  /*bcb0*/  ISETP.GE.AND P1, PT, R0, R14.reuse, PT ;  /* 0x0000000e0000720c */ /* 0x080fe40003f26270 */
[----:B------:R-:W-:Y:S02]  /*bcc0*/  FSEL R223, R6, -INF , !P0 ;  /* 0xff80000006df7808 */ /* 0x000fe40004000000 */
[----:B------:R-:W-:Y:S01]  /*bcd0*/  FSEL R246, R104, -INF , !P2 ;  /* 0xff80000068f67808 */ /* 0x000fe20005000000 */
[----:B------:R-:W-:Y:S01]  /*bce0*/  IMAD.MOV.U32 R104, RZ, RZ, R217 ;  /* 0x000000ffff687224 */ /* 0x000fe200078e00d9 */
[----:B------:R-:W-:Y:S01]  /*bcf0*/  FSEL R25, R106, -INF , !P6 ;  /* 0xff8000006a197808 */ /* 0x000fe20007000000 */
[----:B------:R-:W-:Y:S01]  /*bd00*/  IMAD.MOV.U32 R106, RZ, RZ, R88 ;  /* 0x000000ffff6a7224 */ /* 0x000fe200078e0058 */
[----:B------:R-:W-:-:S02]  /*bd10*/  ISETP.GE.AND P0, PT, R4, R14, PT ;  /* 0x0000000e0400720c */ /* 0x000fc40003f06270 */
[----:B------:R-:W-:Y:S02]  /*bd20*/  ISETP.GE.AND P2, PT, R3, R14, PT ;  /* 0x0000000e0300720c */ /* 0x000fe40003f46270 */
[----:B------:R-:W-:Y:S02]  /*bd30*/  FSEL R88, R9, -INF , !P1 ;  /* 0xff80000009587808 */ /* 0x000fe40004800000 */
[----:B------:R-:W-:Y:S02]  /*bd40*/  FSEL R220, R22, -INF , !P3 ;  /* 0xff80000016dc7808 */ /* 0x000fe40005800000 */
[C---:B------:R-:W-:Y:S02]  /*bd50*/  ISETP.GE.AND P1, PT, R4.reuse, R13, PT ;  /* 0x0000000d0400720c */ /* 0x040fe40003f26270 */
[----:B------:R-:W-:Y:S02]  /*bd60*/  ISETP.GE.AND P3, PT, R4, R12, PT ;  /* 0x0000000c0400720c */ /* 0x000fe40003f66270 */
[----:B------:R-:W-:-:S02]  /*bd70*/  FMNMX.FTZ R4, R136, R16, !PT ;  /* 0x0000001088047209 */ /* 0x000fc40007810000 */
[----:B------:R-:W-:Y:S02]  /*bd80*/  FSEL R122, R20, -INF , !P0 ;  /* 0xff800000147a7808 */ /* 0x000fe40004000000 */
[----:B------:R-:W-:Y:S02]  /*bd90*/  FSEL R91, R21, -INF , !P2 ;  /* 0xff800000155b7808 */ /* 0x000fe40005000000 */
[-C--:B------:R-:W-:Y:S02]  /*bda0*/  ISETP.GE.AND P0, PT, R3, R15.reuse, PT ;  /* 0x0000000f0300720c */ /* 0x080fe40003f06270 */
[----:B------:R-:W-:Y:S02]  /*bdb0*/  ISETP.GE.AND P2, PT, R2, R15, PT ;  /* 0x0000000f0200720c */ /* 0x000fe40003f46270 */
[----:B------:R-:W-:Y:S02]  /*bdc0*/  FMNMX.FTZ R4, R18, R4, !PT ;  /* 0x0000000412047209 */ /* 0x000fe40007810000 */
[----:B------:R-:W-:-:S02]  /*bdd0*/  FSEL R218, R23, -INF , !P0 ;  /* 0xff80000017da7808 */ /* 0x000fc40004000000 */
[----:B------:R-:W-:Y:S02]  /*bde0*/  FSEL R217, R10, -INF , !P2 ;  /* 0xff8000000ad97808 */ /* 0x000fe40005000000 */
[C---:B------:R-:W-:Y:S02]  /*bdf0*/  ISETP.GE.AND P0, PT, R3.reuse, R13, PT ;  /* 0x0000000d0300720c */ /* 0x040fe40003f06270 */
[----:B------:R-:W-:Y:S02]  /*be00*/  ISETP.GE.AND P2, PT, R3, R12, PT ;  /* 0x0000000c0300720c */ /* 0x000fe40003f46270 */
[----:B------:R-:W-:Y:S02]  /*be10*/  FMNMX.FTZ R3, R92, R4, !PT ;  /* 0x000000045c037209 */ /* 0x000fe40007810000 */
[----:B------:R-:W-:Y:S02]  /*be20*/  ISETP.GE.AND P6, PT, R2, R14, PT ;  /* 0x0000000e0200720c */ /* 0x000fe40003fc6270 */
        /* <DEDUP_REMOVED lines=8> */
[----:B------:R-:W-:Y:S02]  /*beb0*/  FSEL R90, R8, -INF , !P6 ;  /* 0xff800000085a7808 */ /* 0x000fe40007000000 */
[----:B------:R-:W-:Y:S02]  /*bec0*/  FMNMX.FTZ R3, R137, R3, !PT ;  /* 0x0000000389037209 */ /* 0x000fe40007810000 */
[----:B------:R-:W-:Y:S02]  /*bed0*/  FMNMX.FTZ R4, R113, R4, !PT ;  /* 0x0000000471047209 */ /* 0x000fe40007810000 */
[----:B------:R-:W-:Y:S02]  /*bee0*/  FMNMX.FTZ R3, R129, R3, !PT ;  /* 0x0000000381037209 */ /* 0x000fe40007810000 */
[----:B------:R-:W-:-:S02]  /*bef0*/  ISETP.GE.AND P6, PT, R0, R15, PT ;  /* 0x0000000f0000720c */ /* 0x000fc40003fc6270 */
[----:B------:R-:W-:Y:S02]  /*bf00*/  FMNMX.FTZ R3, R116, R3, !PT ;  /* 0x0000000374037209 */ /* 0x000fe40007810000 */
[----:B------:R-:W-:Y:S02]  /*bf10*/  FMNMX.FTZ R4, R212, R4, !PT ;  /* 0x00000004d4047209 */ /* 0x000fe40007810000 */
[----:B------:R-:W-:Y:S02]  /*bf20*/  FSEL R214, R11, -INF , !P6 ;  /* 0xff8000000bd67808 */ /* 0x000fe40007000000 */
[----:B------:R-:W-:Y:S02]  /*bf30*/  FSEL R212, R108, -INF , !P1 ;  /* 0xff8000006cd47808 */ /* 0x000fe40004800000 */
[C---:B------:R-:W-:Y:S02]  /*bf40*/  ISETP.GE.AND P6, PT, R2.reuse, R13, PT ;  /* 0x0000000d0200720c */ /* 0x040fe40003fc6270 */
[----:B------:R-:W-:-:S02]  /*bf50*/  ISETP.GE.AND P1, PT, R2, R12, PT ;  /* 0x0000000c0200720c */ /* 0x000fc40003f26270 */
[----:B------:R-:W-:Y:S02]  /*bf60*/  FMNMX.FTZ R2, R114, R3, !PT ;  /* 0x0000000372027209 */ /* 0x000fe40007810000 */
[----:B------:R-:W-:Y:S02]  /*bf70*/  FMNMX.FTZ R4, R206, R4, !PT ;  /* 0x00000004ce047209 */ /* 0x000fe40007810000 */
[----:B------:R-:W-:Y:S02]  /*bf80*/  FMNMX.FTZ R2, R112, R2, !PT ;  /* 0x0000000270027209 */ /* 0x000fe40007810000 */
[----:B------:R-:W-:Y:S02]  /*bf90*/  FSEL R206, R109, -INF , !P0 ;  /* 0xff8000006dce7808 */ /* 0x000fe40004000000 */
[----:B------:R-:W-:Y:S02]  /*bfa0*/  FMNMX.FTZ R5, R132, R2, !PT ;  /* 0x0000000284057209 */ /* 0x000fe40007810000 */
[----:B------:R1:W5:Y:S01]  /*bfb0*/  LDL.LU R132, [R1+0xb0] ;  /* 0x0000b00001847983 */ /* 0x0003620000300800 */
[----:B------:R-:W-:-:S02]  /*bfc0*/  PLOP3.LUT P0, PT, PT, PT, UP0, 0x80, 0x0 ;  /* 0x000000000000781c */ /* 0x000fc40003f0f008 */
[----:B------:R-:W-:Y:S02]  /*bfd0*/  FMNMX.FTZ R4, R104, R4, !PT ;  /* 0x0000000468047209 */ /* 0x000fe40007810000 */
[----:B------:R-:W-:Y:S02]  /*bfe0*/  FSEL R222, R105, -INF , !P5 ;  /* 0xff80000069de7808 */ /* 0x000fe40006800000 */
[----:B------:R-:W-:Y:S02]  /*bff0*/  FMNMX.FTZ R3, R106, R4, !PT ;  /* 0x000000046a037209 */ /* 0x000fe40007810000 */
[----:B------:R-:W-:Y:S02]  /*c000*/  ISETP.GE.AND P5, PT, R0, R13, PT ;  /* 0x0000000d0000720c */ /* 0x000fe40003fa6270 */
[----:B------:R-:W-:-:S04]  /*c010*/  FMNMX.FTZ R3, R77, R3, !PT ;  /* 0x000000034d037209 */ /* 0x000fc80007810000 */
[----:B------:R-:W-:Y:S01]  /*c020*/  FMNMX.FTZ R6, R76, R3, !PT ;  /* 0x000000034c067209 */ /* 0x000fe20007810000 */
[----:B------:R-:W-:Y:S06]  /*c030*/  @!P0 BRA `(.L_x_53) ;  /* 0x0000000000b08947 */ /* 0x000fec0003800000 */
[----:B------:R-:W2:Y:S04]  /*c040*/  LDL.64 R60, [R1+0x90] ;  /* 0x00009000013c7983 */ /* 0x000ea80000100a00 */
[----:B------:R-:W3:Y:S01]  /*c050*/  LDL.64 R48, [R1+0x88] ;  /* 0x0000880001307983 */ /* 0x000ee20000100a00 */
[----:B------:R-:W-:-:S04]  /*c060*/  UIADD3 UR7, UR14, -0x3, URZ ;  /* 0xfffffffd0e077890 */ /* 0x000fc8000fffe03f */
[----:B------:R-:W-:Y:S02]  /*c070*/  USHF.R.S32.HI UR6, URZ, 0x1f, UR7 ;  /* 0x0000001f3f067899 */ /* 0x000fe40008011407 */
[----:B------:R-:W-:Y:S02]  /*c080*/  UIMAD.WIDE.U32 UR18, UR7, UR10, URZ ;  /* 0x0000000a071272a5 */ /* 0x000fe4000f8e003f */
[----:B------:R-:W-:-:S04]  /*c090*/  UIMAD UR6, UR6, UR10, URZ ;  /* 0x0000000a060672a4 */ /* 0x000fc8000f8e023f */
[----:B------:R-:W-:Y:S01]  /*c0a0*/  UIMAD UR6, UR7, UR11, UR6 ;  /* 0x0000000b070672a4 */ /* 0x000fe2000f8e0206 */
[----:B------:R-:W-:Y:S02]  /*c0b0*/  IMAD.U32 R3, RZ, RZ, UR18 ;  /* 0x00000012ff037e24 */ /* 0x000fe4000f8e00ff */
[----:B------:R-:W-:Y:S01]  /*c0c0*/  IMAD.U32 R4, RZ, RZ, UR18 ;  /* 0x00000012ff047e24 */ /* 0x000fe2000f8e00ff */
[----:B------:R-:W-:-:S06]  /*c0d0*/  UIADD3 UR6, UR19, UR6, URZ ;  /* 0x0000000613067290 */ /* 0x000fcc000fffe03f */
[----:B------:R-:W-:Y:S01]  /*c0e0*/  IMAD.U32 R2, RZ, RZ, UR6 ;  /* 0x00000006ff027e24 */ /* 0x000fe2000f8e00ff */
[----:B------:R-:W-:Y:S01]  /*c0f0*/  ULDC.64 UR6, c[0x0][0x218] ;  /* 0x0000860000067ab9 */ /* 0x000fe20000000a00 */
[----:B--2---:R-:W-:-:S04]  /*c100*/  LEA R3, P0, R3, R60, 0x7 ;  /* 0x0000003c03037211 */ /* 0x004fc800078038ff */
[----:B---3--:R-:W-:Y:S02]  /*c110*/  LEA.HI.X R4, R4, R49, R2, 0x7, P0 ;  /* 0x0000003104047211 */ /* 0x008fe400000f3c02 */
[----:B------:R-:W-:Y:S01]  /*c120*/  LEA R2, P0, R3, UR6, 0x1 ;  /* 0x0000000603027c11 */ /* 0x000fe2000f8008ff */
[----:B------:R-:W-:-:S03]  /*c130*/  USHF.L.U32 UR6, UR10, 0x5, URZ ;  /* 0x000000050a067899 */ /* 0x000fc6000800063f */
[----:B------:R-:W-:Y:S01]  /*c140*/  LEA.HI.X R3, R3, UR7, R4, 0x1, P0 ;  /* 0x0000000703037c11 */ /* 0x000fe200080f0c04 */
[----:B------:R-:W-:-:S04]  /*c150*/  USHF.L.U64.HI UR7, UR10, 0x5, UR11 ;  /* 0x000000050a077899 */ /* 0x000fc8000801020b */
[----:B------:R-:W-:Y:S01]  /*c160*/  @!PT LDS RZ, [RZ] ;  /* 0x00000000fffff984 */ /* 0x000fe20000000800 */
[----:B------:R-:W-:Y:S01]  /*c170*/  @!PT LDS RZ, [RZ] ;  /* 0x00000000fffff984 */ /* 0x000fe20000000800 */
[----:B------:R-:W-:Y:S01]  /*c180*/  @!PT LDS RZ, [RZ] ;  /* 0x00000000fffff984 */ /* 0x000fe20000000800 */
[----:B------:R2:W-:Y:S02]  /*c190*/  LDGSTS.E.BYPASS.LTC128B.128 [R242+0x4000], desc[UR16][R2.64] ;  /* 0x0400000002f27fae */ /* 0x0005e4000b901d50 */
[----:B--2---:R-:W-:-:S04]  /*c1a0*/  IADD3 R2, P0, R2, UR6, RZ ;  /* 0x0000000602027c10 */ /* 0x004fc8000ff1e0ff */
[----:B------:R-:W-:-:S05]  /*c1b0*/  IADD3.X R3, R3, UR7, RZ, P0, !PT ;  /* 0x0000000703037c10 */ /* 0x000fca00087fe4ff */
        /* <DEDUP_REMOVED lines=18> */
[----:B------:R2:W-:Y:S04]  /*c2e0*/  LDGSTS.E.BYPASS.LTC128B.128 [R242+0x7800], desc[UR16][R2.64] ;  /* 0x0780000002f27fae */ /* 0x0005e8000b901d50 */
[----:B------:R-:W0:Y:S02]  /*c2f0*/  LDGDEPBAR ;  /* 0x00000000000079af */ /* 0x000e240000000000 */
.L_x_53:
[----:B--2---:R-:W2:Y:S04]  /*c300*/  LDL.LU R3, [R1+0x8] ;  /* 0x0000080001037983 */ /* 0x004ea80000300800 */
[----:B------:R-:W3:Y:S04]  /*c310*/  LDL R2, [R1+0x64] ;  /* 0x0000640001027983 */ /* 0x000ee80000100800 */
[----:B------:R-:W4:Y:S04]  /*c320*/  LDL R4, [R1+0x58] ;  /* 0x0000580001047983 */ /* 0x000f280000100800 */
[----:B------:R1:W-:Y:S04]  /*c330*/  STL [R1+0xec], R242 ;  /* 0x0000ecf201007387 */ /* 0x0003e80000100800 */
[----:B------:R-:W-:Y:S04]  /*c340*/  STL [R1+0xe8], R241 ;  /* 0x0000e8f101007387 */ /* 0x000fe80000100800 */
        /* <DEDUP_REMOVED lines=10> */
[----:B------:R2:W-:Y:S04]  /*c3f0*/  STL [R1+0xbc], R230 ;  /* 0x0000bce601007387 */ /* 0x0005e80000100800 */
[----:B------:R4:W-:Y:S04]  /*c400*/  STL [R1+0xb8], R229 ;  /* 0x0000b8e501007387 */ /* 0x0009e80000100800 */
[----:B-1----:R-:W4:Y:S04]  /*c410*/  LDL.LU R242, [R1] ;  /* 0x0000000001f27983 */ /* 0x002f280000300800 */
[----:B------:R-:W-:Y:S04]  /*c420*/  STL [R1+0xb4], R228 ;  /* 0x0000b4e401007387 */ /* 0x000fe80000100800 */
[----:B------:R-:W-:Y:S01]  /*c430*/  STL [R1+0xb0], R139 ;  /* 0x0000b08b01007387 */ /* 0x000fe20000100800 */
[----:B------:R-:W-:-:S02]  /*c440*/  ISETP.GE.AND P0, PT, R0, R12, PT ;  /* 0x0000000c0000720c */ /* 0x000fc40003f06270 */
[----:B------:R-:W-:Y:S01]  /*c450*/  MOV R105, R121 ;  /* 0x0000007900697202 */ /* 0x000fe20000000f00 */
[----:B------:R-:W-:Y:S01]  /*c460*/  IMAD.MOV.U32 R26, RZ, RZ, R55 ;  /* 0x000000ffff1a7224 */ /* 0x000fe200078e0037 */
[----:B------:R-:W-:Y:S01]  /*c470*/  MOV R27, R125 ;  /* 0x0000007d001b7202 */ /* 0x000fe20000000f00 */
[----:B------:R-:W-:Y:S01]  /*c480*/  LDSM.16.MT88.4 R20, [R225+0x8000] ;  /* 0x00800000e114783b */ /* 0x000fe20000004200 */
[----:B--2---:R-:W-:Y:S02]  /*c490*/  MOV R75, R3 ;  /* 0x00000003004b7202 */ /* 0x004fe40000000f00 */
[----:B------:R-:W-:Y:S02]  /*c4a0*/  MOV R230, R52 ;  /* 0x0000003400e67202 */ /* 0x000fe40000000f00 */
[----:B---3--:R-:W-:Y:S02]  /*c4b0*/  FMNMX.FTZ R3, R2, R5, !PT ;  /* 0x0000000502037209 */ /* 0x008fe40007810000 */
[----:B------:R-:W-:-:S02]  /*c4c0*/  MOV R231, R53 ;  /* 0x0000003500e77202 */ /* 0x000fc40000000f00 */
[----:B------:R-:W-:Y:S01]  /*c4d0*/  FMNMX.FTZ R3, R39, R3, !PT ;  /* 0x0000000327037209 */ /* 0x000fe20007810000 */
[----:B------:R-:W-:Y:S01]  /*c4e0*/  IMAD.MOV.U32 R235, RZ, RZ, R130 ;  /* 0x000000ffffeb7224 */ /* 0x000fe200078e0082 */
[----:B------:R-:W-:Y:S02]  /*c4f0*/  MOV R236, R50 ;  /* 0x0000003200ec7202 */ /* 0x000fe40000000f00 */
[----:B----4-:R-:W-:Y:S02]  /*c500*/  FMNMX.FTZ R3, R4, R3, !PT ;  /* 0x0000000304037209 */ /* 0x010fe40007810000 */
[----:B------:R-:W-:Y:S02]  /*c510*/  MOV R72, R51 ;  /* 0x0000003300487202 */ /* 0x000fe40000000f00 */
[----:B------:R-:W-:Y:S02]  /*c520*/  FMNMX.FTZ R3, R37, R3, !PT ;  /* 0x0000000325037209 */ /* 0x000fe40007810000 */
[----:B------:R-:W-:-:S02]  /*c530*/  MOV R229, R78 ;  /* 0x0000004e00e57202 */ /* 0x000fc40000000f00 */
[----:B------:R-:W-:-:S04]  /*c540*/  FMNMX.FTZ R3, R38, R3, !PT ;  /* 0x0000000326037209 */ /* 0x000fc80007810000 */
[----:B------:R-:W-:-:S04]  /*c550*/  FMNMX.FTZ R3, R35, R3, !PT ;  /* 0x0000000323037209 */ /* 0x000fc80007810000 */
[----:B------:R-:W-:-:S04]  /*c560*/  FMNMX.FTZ R3, R89, R3, !PT ;  /* 0x0000000359037209 */ /* 0x000fc80007810000 */
[----:B------:R-:W-:-:S04]  /*c570*/  FMNMX.FTZ R3, R123, R3, !PT ;  /* 0x000000037b037209 */ /* 0x000fc80007810000 */
[----:B------:R-:W-:-:S04]  /*c580*/  FMNMX.FTZ R3, R30, R3, !PT ;  /* 0x000000031e037209 */ /* 0x000fc80007810000 */
[----:B------:R-:W-:-:S04]  /*c590*/  FMNMX.FTZ R3, R120, R3, !PT ;  /* 0x0000000378037209 */ /* 0x000fc80007810000 */
[----:B------:R-:W-:Y:S01]  /*c5a0*/  FMNMX.FTZ R3, R242, R3, !PT ;  /* 0x00000003f2037209 */ /* 0x000fe20007810000 */
[----:B------:R1:W-:Y:S03]  /*c5b0*/  STL [R1+0xf0], R242 ;  /* 0x0000f0f201007387 */ /* 0x0003e60000100800 */
[----:B------:R-:W-:Y:S01]  /*c5c0*/  FMNMX.FTZ R3, R252, R3, !PT ;  /* 0x00000003fc037209 */ /* 0x000fe20007810000 */
[----:B-1----:R-:W2:Y:S04]  /*c5d0*/  LDL.LU R242, [R1+0x18] ;  /* 0x0000180001f27983 */ /* 0x002ea80000300800 */
[----:B------:R1:W-:Y:S04]  /*c5e0*/  STL [R1+0xf4], R252 ;  /* 0x0000f4fc01007387 */ /* 0x0003e80000100800 */
[----:B-1----:R-:W3:Y:S01]  /*c5f0*/  LDL.LU R252, [R1+0x2c] ;  /* 0x00002c0001fc7983 */ /* 0x002ee20000300800 */
[----:B------:R-:W-:-:S02]  /*c600*/  FMNMX.FTZ R2, R75, R6, !PT ;  /* 0x000000064b027209 */ /* 0x000fc40007810000 */
[----:B------:R-:W-:Y:S02]  /*c610*/  FMNMX.FTZ R0, R134, R93, !PT ;  /* 0x0000005d86007209 */ /* 0x000fe40007810000 */
[----:B------:R-:W-:Y:S02]  /*c620*/  FMNMX.FTZ R2, R251, R2, !PT ;  /* 0x00000002fb027209 */ /* 0x000fe40007810000 */
[----:B------:R-:W-:Y:S02]  /*c630*/  FMNMX.FTZ R0, R99, R0, !PT ;  /* 0x0000000063007209 */ /* 0x000fe40007810000 */
[----:B------:R-:W-:Y:S02]  /*c640*/  FMNMX.FTZ R4, R250, R2, !PT ;  /* 0x00000002fa047209 */ /* 0x000fe40007810000 */
[----:B------:R-:W-:-:S04]  /*c650*/  FMNMX.FTZ R2, R98, R0, !PT ;  /* 0x0000000062027209 */ /* 0x000fc80007810000 */
[----:B------:R-:W-:Y:S02]  /*c660*/  FMNMX.FTZ R2, R100, R2, !PT ;  /* 0x0000000264027209 */ /* 0x000fe40007810000 */
[----:B------:R-:W-:Y:S02]  /*c670*/  FMNMX.FTZ R4, R247, R4, !PT ;  /* 0x00000004f7047209 */ /* 0x000fe40007810000 */
[----:B------:R-:W-:Y:S02]  /*c680*/  FMNMX.FTZ R2, R138, R2, !PT ;  /* 0x000000028a027209 */ /* 0x000fe40007810000 */
[----:B-----5:R-:W-:Y:S02]  /*c690*/  FMNMX.FTZ R0, R132, R97, !PT ;  /* 0x0000006184007209 */ /* 0x020fe40007810000 */
        /* <DEDUP_REMOVED lines=47> */
[----:B------:R-:W-:Y:S02]  /*c990*/  MOV R228, R128 ;  /* 0x0000008000e47202 */ /* 0x000fe40000000f00 */
[----:B------:R-:W-:Y:S02]  /*c9a0*/  FMNMX.FTZ R0, R88, R5, !PT ;  /* 0x0000000558007209 */ /* 0x000fe40007810000 */
[----:B------:R-:W-:-:S02]  /*c9b0*/  FMNMX.FTZ R2, R235, R6, !PT ;  /* 0x00000006eb027209 */ /* 0x000fc40007810000 */
[----:B------:R-:W-:Y:S02]  /*c9c0*/  FMNMX.FTZ R4, R218, R4, !PT ;  /* 0x00000004da047209 */ /* 0x000fe40007810000 */
[----:B------:R-:W-:Y:S01]  /*c9d0*/  FMNMX.FTZ R3, R80, R3, !PT ;  /* 0x0000000350037209 */ /* 0x000fe20007810000 */
[----:B------:R-:W1:Y:S01]  /*c9e0*/  SHFL.BFLY PT, R7, R0, 0x2, 0x1f ;  /* 0x0c401f0000077f89 */ /* 0x000e6200000e0000 */
[----:B------:R-:W-:Y:S02]  /*c9f0*/  FMNMX.FTZ R2, R228, R2, !PT ;  /* 0x00000002e4027209 */ /* 0x000fe40007810000 */
[----:B------:R-:W-:Y:S02]  /*ca00*/  FMNMX.FTZ R4, R217, R4, !PT ;  /* 0x00000004d9047209 */ /* 0x000fe40007810000 */
[----:B------:R-:W-:Y:S02]  /*ca10*/  FMNMX.FTZ R5, R236, R2, !PT ;  /* 0x00000002ec057209 */ /* 0x000fe40007810000 */
[----:B------:R-:W-:-:S02]  /*ca20*/  FMNMX.FTZ R2, R214, R4, !PT ;  /* 0x00000004d6027209 */ /* 0x000fc40007810000 */
[----:B------:R-:W-:Y:S02]  /*ca30*/  MOV R232, R24 ;  /* 0x0000001800e87202 */ /* 0x000fe40000000f00 */
[----:B------:R-:W-:Y:S02]  /*ca40*/  MOV R233, R32 ;  /* 0x0000002000e97202 */ /* 0x000fe40000000f00 */
[----:B-1----:R-:W-:Y:S02]  /*ca50*/  FMNMX.FTZ R0, R0, R7, !PT ;  /* 0x0000000700007209 */ /* 0x002fe40007810000 */
[----:B------:R-:W-:Y:S02]  /*ca60*/  MOV R139, R112 ;  /* 0x00000070008b7202 */ /* 0x000fe40000000f00 */
[----:B------:R-:W-:Y:S02]  /*ca70*/  FSEL R112, R208, -INF , !P6 ;  /* 0xff800000d0707808 */ /* 0x000fe40007000000 */
[----:B------:R-:W-:Y:S01]  /*ca80*/  MOV R234, R33 ;  /* 0x0000002100ea7202 */ /* 0x000fe20000000f00 */
[----:B------:R-:W1:Y:S01]  /*ca90*/  SHFL.BFLY PT, R6, R2, 0x2, 0x1f ;  /* 0x0c401f0002067f89 */ /* 0x000e6200000e0000 */
[----:B------:R-:W-:-:S02]  /*caa0*/  FSEL R89, R209, -INF , !P5 ;  /* 0xff800000d1597808 */ /* 0x000fc40006800000 */
[----:B------:R-:W-:Y:S02]  /*cab0*/  MOV R109, R34 ;  /* 0x00000022006d7202 */ /* 0x000fe40000000f00 */
[----:B------:R-:W-:Y:S02]  /*cac0*/  MOV R108, R25 ;  /* 0x00000019006c7202 */ /* 0x000fe40000000f00 */
[----:B------:R-:W-:Y:S02]  /*cad0*/  FSEL R130, R107, -INF , !P4 ;  /* 0xff8000006b827808 */ /* 0x000fe40006000000 */
[----:B------:R-:W-:Y:S02]  /*cae0*/  FSEL R128, R110, -INF , !P3 ;  /* 0xff8000006e807808 */ /* 0x000fe40005800000 */
[----:B------:R-:W-:Y:S02]  /*caf0*/  FSEL R43, R111, -INF , !P2 ;  /* 0xff8000006f2b7808 */ /* 0x000fe40005000000 */
[----:B------:R-:W-:-:S02]  /*cb00*/  FSEL R42, R210, -INF , !P1 ;  /* 0xff800000d22a7808 */ /* 0x000fc40004800000 */
[----:B------:R-:W-:Y:S02]  /*cb10*/  FSEL R41, R211, -INF , !P0 ;  /* 0xff800000d3297808 */ /* 0x000fe40004000000 */
[----:B-1----:R-:W-:Y:S02]  /*cb20*/  FMNMX.FTZ R2, R2, R6, !PT ;  /* 0x0000000602027209 */ /* 0x002fe40007810000 */
[----:B---3--:R-:W-:-:S04]  /*cb30*/  FMNMX.FTZ R3, R252, R3, !PT ;  /* 0x00000003fc037209 */ /* 0x008fc80007810000 */
[----:B------:R-:W-:-:S04]  /*cb40*/  FMNMX.FTZ R4, R31, R3, !PT ;  /* 0x000000031f047209 */ /* 0x000fc80007810000 */
[----:B--2---:R-:W-:Y:S02]  /*cb50*/  FMNMX.FTZ R4, R242, R4, !PT ;  /* 0x00000004f2047209 */ /* 0x004fe40007810000 */
[----:B------:R-:W-:Y:S02]  /*cb60*/  FMNMX.FTZ R3, R72, R5, !PT ;  /* 0x0000000548037209 */ /* 0x000fe40007810000 */
[----:B------:R-:W-:Y:S02]  /*cb70*/  FMNMX.FTZ R4, R73, R4, !PT ;  /* 0x0000000449047209 */ /* 0x000fe40007810000 */
[----:B------:R-:W-:Y:S02]  /*cb80*/  FMNMX.FTZ R3, R229, R3, !PT ;  /* 0x00000003e5037209 */ /* 0x000fe40007810000 */
[----:B------:R-:W-:Y:S02]  /*cb90*/  FMNMX.FTZ R4, R74, R4, !PT ;  /* 0x000000044a047209 */ /* 0x000fe40007810000 */
[----:B------:R-:W-:-:S02]  /*cba0*/  FMNMX.FTZ R3, R36, R3, !PT ;  /* 0x0000000324037209 */ /* 0x000fc40007810000 */
[----:B------:R-:W-:Y:S02]  /*cbb0*/  FMNMX.FTZ R4, R249, R4, !PT ;  /* 0x00000004f9047209 */ /* 0x000fe40007810000 */
[----:B------:R-:W-:Y:S02]  /*cbc0*/  FMNMX.FTZ R3, R28, R3, !PT ;  /* 0x000000031c037209 */ /* 0x000fe40007810000 */
[----:B------:R-:W-:Y:S01]  /*cbd0*/  FMNMX.FTZ R4, R246, R4, !PT ;  /* 0x00000004f6047209 */ /* 0x000fe20007810000 */
[----:B------:R-:W1:Y:S01]  /*cbe0*/  SHFL.BFLY PT, R5, R0, 0x1, 0x1f ;  /* 0x0c201f0000057f89 */ /* 0x000e6200000e0000 */
        /* <DEDUP_REMOVED lines=10> */
[----:B------:R-:W-:-:S03]  /*cc90*/  FMNMX.FTZ R3, R108, R3, !PT ;  /* 0x000000036c037209 */ /* 0x000fc60007810000 */
[----:B------:R-:W2:Y:S01]  /*cca0*/  SHFL.BFLY PT, R4, R7, 0x2, 0x1f ;  /* 0x0c401f0007047f89 */ /* 0x000ea200000e0000 */
[----:B-1----:R-:W-:Y:S02]  /*ccb0*/  FMNMX.FTZ R125, R0, R5, !PT ;  /* 0x00000005007d7209 */ /* 0x002fe40007810000 */
[----:B------:R-:W-:-:S04]  /*ccc0*/  FMNMX.FTZ R0, R130, R3, !PT ;  /* 0x0000000382007209 */ /* 0x000fc80007810000 */
[----:B------:R-:W-:-:S04]  /*ccd0*/  FMNMX.FTZ R0, R128, R0, !PT ;  /* 0x0000000080007209 */ /* 0x000fc80007810000 */
[----:B------:R-:W-:-:S04]  /*cce0*/  FMNMX.FTZ R0, R43, R0, !PT ;  /* 0x000000002b007209 */ /* 0x000fc80007810000 */
[----:B------:R-:W-:Y:S01]  /*ccf0*/  FMNMX.FTZ R0, R42, R0, !PT ;  /* 0x000000002a007209 */ /* 0x000fe20007810000 */
[----:B------:R-:W1:Y:S03]  /*cd00*/  SHFL.BFLY PT, R5, R2, 0x1, 0x1f ;  /* 0x0c201f0002057f89 */ /* 0x000e6600000e0000 */
[----:B------:R-:W-:Y:S02]  /*cd10*/  FMNMX.FTZ R0, R41, R0, !PT ;  /* 0x0000000029007209 */ /* 0x000fe40007810000 */
[----:B--2---:R-:W-:-:S03]  /*cd20*/  FMNMX.FTZ R7, R7, R4, !PT ;  /* 0x0000000407077209 */ /* 0x004fc60007810000 */
[----:B------:R-:W2:Y:S01]  /*cd30*/  SHFL.BFLY PT, R4, R0, 0x2, 0x1f ;  /* 0x0c401f0000047f89 */ /* 0x000ea200000e0000 */
[C---:B------:R-:W-:Y:S01]  /*cd40*/  FMUL.FTZ R8, R125.reuse, UR15 ;  /* 0x0000000f7d087c20 */ /* 0x040fe20008410000 */
[----:B------:R-:W-:-:S04]  /*cd50*/  FSETP.NEU.FTZ.AND P1, PT, R125, -INF , PT ;  /* 0xff8000007d00780b */ /* 0x000fc80003f3d000 */
[----:B------:R-:W-:Y:S01]  /*cd60*/  FSEL R8, R8, RZ, P1 ;  /* 0x000000ff08087208 */ /* 0x000fe20000800000 */
[----:B------:R-:W3:Y:S04]  /*cd70*/  SHFL.BFLY PT, R6, R7, 0x1, 0x1f ;  /* 0x0c201f0007067f89 */ /* 0x000ee800000e0000 */
[----:B------:R-:W-:Y:S01]  /*cd80*/  FFMA.FTZ R3, R16, UR15, -R8 ;  /* 0x0000000f10037c23 */ /* 0x000fe20008010808 */
[----:B-1----:R-:W-:-:S03]  /*cd90*/  FMNMX.FTZ R123, R2, R5, !PT ;  /* 0x00000005027b7209 */ /* 0x002fc60007810000 */
[----:B------:R1:W-:Y:S01]  /*cda0*/  MUFU.EX2 R25, R3 ;  /* 0x0000000300197308 */ /* 0x0003e20000000800 */
[--C-:B------:R-:W-:Y:S01]  /*cdb0*/  FFMA.FTZ R2, R92, UR15, -R8.reuse ;  /* 0x0000000f5c027c23 */ /* 0x100fe20008010808 */
[----:B------:R-:W-:Y:S02]  /*cdc0*/  FSETP.NEU.FTZ.AND P3, PT, R123, -INF , PT ;  /* 0xff8000007b00780b */ /* 0x000fe40003f7d000 */
[----:B--2---:R-:W-:Y:S01]  /*cdd0*/  FMNMX.FTZ R0, R0, R4, !PT ;  /* 0x0000000400007209 */ /* 0x004fe20007810000 */
[----:B-1----:R-:W-:-:S04]  /*cde0*/  FFMA.FTZ R3, R18, UR15, -R8 ;  /* 0x0000000f12037c23 */ /* 0x002fc80008010808 */
[----:B------:R1:W-:Y:S01]  /*cdf0*/  MUFU.EX2 R208, R3 ;  /* 0x0000000300d07308 */ /* 0x0003e20000000800 */
[----:B------:R-:W2:Y:S07]  /*ce00*/  SHFL.BFLY PT, R5, R0, 0x1, 0x1f ;  /* 0x0c201f0000057f89 */ /* 0x000eae00000e0000 */
[----:B------:R4:W-:Y:S01]  /*ce10*/  MUFU.EX2 R240, R2 ;  /* 0x0000000200f07308 */ /* 0x0009e20000000800 */
[----:B-1----:R-:W-:-:S05]  /*ce20*/  FMUL.FTZ R3, R123, UR15 ;  /* 0x0000000f7b037c20 */ /* 0x002fca0008410000 */
[----:B------:R-:W-:Y:S01]  /*ce30*/  FSEL R3, R3, RZ, P3 ;  /* 0x000000ff03037208 */ /* 0x000fe20001800000 */
[----:B----4-:R-:W-:-:S04]  /*ce40*/  FFMA.FTZ R2, R19, UR15, -R8 ;  /* 0x0000000f13027c23 */ /* 0x010fc80008010808 */
[----:B------:R1:W-:Y:S01]  /*ce50*/  MUFU.EX2 R11, R2 ;  /* 0x00000002000b7308 */ /* 0x0003e20000000800 */
[----:B---3--:R-:W-:Y:S01]  /*ce60*/  FMNMX.FTZ R121, R7, R6, !PT ;  /* 0x0000000607797209 */ /* 0x008fe20007810000 */
[----:B------:R-:W-:-:S03]  /*ce70*/  FFMA.FTZ R4, R95, UR15, -R3 ;  /* 0x0000000f5f047c23 */ /* 0x000fc60008010803 */
[----:B------:R-:W-:Y:S01]  /*ce80*/  FSETP.NEU.FTZ.AND P2, PT, R121, -INF , PT ;  /* 0xff8000007900780b */ /* 0x000fe20003f5d000 */
[--C-:B-1----:R-:W-:Y:S02]  /*ce90*/  FFMA.FTZ R2, R17, UR15, -R3.reuse ;  /* 0x0000000f11027c23 */ /* 0x102fe40008010803 */
[----:B------:R-:W-:Y:S01]  /*cea0*/  MUFU.EX2 R239, R4 ;  /* 0x0000000400ef7308 */ /* 0x000fe20000000800 */
[----:B--2---:R-:W-:Y:S01]  /*ceb0*/  FMNMX.FTZ R120, R0, R5, !PT ;  /* 0x0000000500787209 */ /* 0x004fe20007810000 */
[----:B------:R-:W1:Y:S06]  /*cec0*/  LDSM.16.MT88.4 R16, [R224+0x8000] ;  /* 0x00800000e010783b */ /* 0x000e6c0000004200 */
[----:B------:R2:W-:Y:S02]  /*ced0*/  MUFU.EX2 R24, R2 ;  /* 0x0000000200187308 */ /* 0x0005e40000000800 */
[----:B--2---:R-:W-:-:S06]  /*cee0*/  FFMA.FTZ R2, R94, UR15, -R3 ;  /* 0x0000000f5e027c23 */ /* 0x004fcc0008010803 */
[----:B------:R2:W-:Y:S01]  /*cef0*/  MUFU.EX2 R211, R2 ;  /* 0x0000000200d37308 */ /* 0x0005e20000000800 */
[----:B------:R-:W-:-:S07]  /*cf00*/  FFMA.FTZ R4, R96, UR15, -R3 ;  /* 0x0000000f60047c23 */ /* 0x000fce0008010803 */
[----:B------:R3:W4:Y:S01]  /*cf10*/  MUFU.EX2 R9, R4 ;  /* 0x0000000400097308 */ /* 0x0007220000000800 */
[----:B--2---:R-:W-:-:S05]  /*cf20*/  FMUL.FTZ R2, R121, UR15 ;  /* 0x0000000f79027c20 */ /* 0x004fca0008410000 */
[----:B------:R-:W-:-:S05]  /*cf30*/  FSEL R2, R2, RZ, P2 ;  /* 0x000000ff02027208 */ /* 0x000fca0001000000 */
[--C-:B---3--:R-:W-:Y:S01]  /*cf40*/  FFMA.FTZ R4, R93, UR15, -R2.reuse ;  /* 0x0000000f5d047c23 */ /* 0x108fe20008010802 */
[--C-:B------:R-:W-:Y:S01]  /*cf50*/  FFMA.FTZ R0, R99, UR15, -R2.reuse ;  /* 0x0000000f63007c23 */ /* 0x100fe20008010802 */
[----:B------:R-:W-:Y:S02]  /*cf60*/  FSETP.NEU.FTZ.AND P0, PT, R120, -INF , PT ;  /* 0xff8000007800780b */ /* 0x000fe40003f1d000 */
[----:B------:R2:W-:Y:S08]  /*cf70*/  MUFU.EX2 R79, R4 ;  /* 0x00000004004f7308 */ /* 0x0005f00000000800 */
[----:B------:R3:W-:Y:S01]  /*cf80*/  MUFU.EX2 R241, R0 ;  /* 0x0000000000f17308 */ /* 0x0007e20000000800 */
[----:B--2---:R-:W-:-:S07]  /*cf90*/  FFMA.FTZ R4, R98, UR15, -R2 ;  /* 0x0000000f62047c23 */ /* 0x004fce0008010802 */
[----:B------:R2:W-:Y:S01]  /*cfa0*/  MUFU.EX2 R238, R4 ;  /* 0x0000000400ee7308 */ /* 0x0005e20000000800 */
[----:B---3--:R-:W-:-:S05]  /*cfb0*/  FMUL.FTZ R0, R120, UR15 ;  /* 0x0000000f78007c20 */ /* 0x008fca0008410000 */
[----:B------:R-:W-:Y:S01]  /*cfc0*/  FSEL R0, R0, RZ, P0 ;  /* 0x000000ff00007208 */ /* 0x000fe20000000000 */
[----:B--2---:R-:W-:-:S04]  /*cfd0*/  FFMA.FTZ R4, R100, UR15, -R2 ;  /* 0x0000000f64047c23 */ /* 0x004fc80008010802 */
[----:B------:R2:W3:Y:S01]  /*cfe0*/  MUFU.EX2 R6, R4 ;  /* 0x0000000400067308 */ /* 0x0004e20000000800 */
[----:B------:R-:W-:Y:S01]  /*cff0*/  FSEL R5, R125, RZ, P1 ;  /* 0x000000ff7d057208 */ /* 0x000fe20000800000 */
[----:B--2---:R-:W-:-:S06]  /*d000*/  FFMA.FTZ R4, R97, UR15, -R0 ;  /* 0x0000000f61047c23 */ /* 0x004fcc0008010800 */
[----:B------:R2:W-:Y:S01]  /*d010*/  MUFU.EX2 R78, R4 ;  /* 0x00000004004e7308 */ /* 0x0005e20000000800 */
[----:B------:R-:W-:Y:S01]  /*d020*/  FADD.FTZ R5, R136, -R5 ;  /* 0x8000000588057221 */ /* 0x000fe20000010000 */
[----:B--2---:R-:W-:-:S06]  /*d030*/  FFMA.FTZ R4, R101, UR15, -R0 ;  /* 0x0000000f65047c23 */ /* 0x004fcc0008010800 */
[----:B------:R2:W-:Y:S01]  /*d040*/  MUFU.EX2 R210, R4 ;  /* 0x0000000400d27308 */ /* 0x0005e20000000800 */
[----:B------:R-:W-:Y:S01]  /*d050*/  FMUL.FTZ R10, R5, UR15 ;  /* 0x0000000f050a7c20 */ /* 0x000fe20008410000 */
[----:B--2---:R-:W-:-:S06]  /*d060*/  FFMA.FTZ R4, R102, UR15, -R0 ;  /* 0x0000000f66047c23 */ /* 0x004fcc0008010800 */
[----:B------:R2:W-:Y:S02]  /*d070*/  MUFU.EX2 R209, R4 ;  /* 0x0000000400d17308 */ /* 0x0005e40000000800 */
[----:B--2---:R-:W-:-:S05]  /*d080*/  FSEL R4, R123, RZ, P3 ;  /* 0x000000ff7b047208 */ /* 0x004fca0001800000 */
[----:B------:R-:W-:Y:S01]  /*d090*/  FADD.FTZ R5, R135, -R4 ;  /* 0x8000000487057221 */ /* 0x000fe20000010000 */
[----:B------:R-:W-:Y:S02]  /*d0a0*/  FSEL R4, R121, RZ, P2 ;  /* 0x000000ff79047208 */ /* 0x000fe40001000000 */
[----:B----4-:R-:W-:Y:S01]  /*d0b0*/  MOV R135, R9 ;  /* 0x0000000900877202 */ /* 0x010fe20000000f00 */
[----:B------:R-:W-:Y:S02]  /*d0c0*/  FMUL.FTZ R9, R5, UR15 ;  /* 0x0000000f05097c20 */ /* 0x000fe40008410000 */
[----:B------:R-:W-:Y:S01]  /*d0d0*/  FADD.FTZ R5, R134, -R4 ;  /* 0x8000000486057221 */ /* 0x000fe20000010000 */
[----:B------:R-:W-:-:S05]  /*d0e0*/  FSEL R4, R120, RZ, P0 ;  /* 0x000000ff78047208 */ /* 0x000fca0000000000 */
[----:B------:R-:W-:Y:S01]  /*d0f0*/  FADD.FTZ R4, R132, -R4 ;  /* 0x8000000484047221 */ /* 0x000fe20000010000 */
[----:B------:R-:W-:-:S03]  /*d100*/  MOV R134, R11 ;  /* 0x0000000b00867202 */ /* 0x000fc60000000f00 */
[----:B------:R-:W-:Y:S01]  /*d110*/  FMUL.FTZ R4, R4, UR15 ;  /* 0x0000000f04047c20 */ /* 0x000fe20008410000 */
[----:B------:R-:W-:-:S03]  /*d120*/  FMUL.FTZ R5, R5, UR15 ;  /* 0x0000000f05057c20 */ /* 0x000fc60008410000 */
[----:B------:R2:W-:Y:S08]  /*d130*/  MUFU.EX2 R11, R4 ;  /* 0x00000004000b7308 */ /* 0x0005f00000000800 */
[----:B------:R-:W4:Y:S01]  /*d140*/  MUFU.EX2 R10, R10 ;  /* 0x0000000a000a7308 */ /* 0x000f220000000800 */
[----:B--2---:R-:W-:-:S07]  /*d150*/  FFMA.FTZ R4, R103, UR15, -R0 ;  /* 0x0000000f67047c23 */ /* 0x004fce0008010800 */
[----:B------:R-:W2:Y:S08]  /*d160*/  MUFU.EX2 R9, R9 ;  /* 0x0000000900097308 */ /* 0x000eb00000000800 */
[----:B------:R-:W1:Y:S01]  /*d170*/  MUFU.EX2 R40, R5 ;  /* 0x0000000500287308 */ /* 0x000e620000000800 */
[----:B---3--:R-:W-:Y:S01]  /*d180*/  MOV R102, R6 ;  /* 0x0000000600667202 */ /* 0x008fe20000000f00 */
[-C--:B----4-:R-:W-:Y:S01]  /*d190*/  FMUL.FTZ R144, R144, R10.reuse ;  /* 0x0000000a90907220 */ /* 0x090fe20000410000 */
[----:B------:R-:W-:Y:S01]  /*d1a0*/  FMUL.FTZ R145, R145, R10 ;  /* 0x0000000a91917220 */ /* 0x000fe20000410000 */
[----:B------:R-:W-:Y:S01]  /*d1b0*/  F2FP.BF16.F32.PACK_AB R12, R208, R25 ;  /* 0x00000019d00c723e */ /* 0x000fe200000010ff */
[-C--:B------:R-:W-:Y:S01]  /*d1c0*/  FMUL.FTZ R142, R142, R11.reuse ;  /* 0x0000000b8e8e7220 */ /* 0x080fe20000410000 */
[----:B------:R-:W-:Y:S01]  /*d1d0*/  F2FP.BF16.F32.PACK_AB R13, R211, R24 ;  /* 0x00000018d30d723e */ /* 0x000fe200000010ff */
[----:B------:R-:W-:Y:S01]  /*d1e0*/  FMUL.FTZ R143, R143, R11 ;  /* 0x0000000b8f8f7220 */ /* 0x000fe20000410000 */
[----:B------:R3:W4:Y:S01]  /*d1f0*/  MUFU.EX2 R237, R4 ;  /* 0x0000000400ed7308 */ /* 0x0007220000000800 */
[-C--:B--2---:R-:W-:Y:S01]  /*d200*/  FMUL.FTZ R146, R146, R9.reuse ;  /* 0x0000000992927220 */ /* 0x084fe20000410000 */
[----:B------:R-:W-:Y:S01]  /*d210*/  FMUL.FTZ R147, R147, R9 ;  /* 0x0000000993937220 */ /* 0x000fe20000410000 */
[----:B------:R-:W-:Y:S01]  /*d220*/  F2FP.BF16.F32.PACK_AB R14, R134, R240 ;  /* 0x000000f0860e723e */ /* 0x000fe200000010ff */
[-C--:B------:R-:W-:Y:S01]  /*d230*/  FMUL.FTZ R152, R152, R10.reuse ;  /* 0x0000000a98987220 */ /* 0x080fe20000410000 */
[----:B------:R-:W-:Y:S01]  /*d240*/  F2FP.BF16.F32.PACK_AB R15, R135, R239 ;  /* 0x000000ef870f723e */ /* 0x000fe200000010ff */
[----:B------:R-:W-:Y:S01]  /*d250*/  FMUL.FTZ R153, R153, R10 ;  /* 0x0000000a99997220 */ /* 0x000fe20000410000 */
[----:B------:R-:W-:Y:S01]  /*d260*/  F2FP.BF16.F32.PACK_AB R6, R102, R238 ;  /* 0x000000ee6606723e */ /* 0x000fe200000010ff */
[----:B------:R-:W-:Y:S01]  /*d270*/  FMUL.FTZ R154, R154, R9 ;  /* 0x000000099a9a7220 */ /* 0x000fe20000410000 */
[-C--:B-1----:R-:W-:Y:S01]  /*d280*/  FMUL.FTZ R140, R140, R40.reuse ;  /* 0x000000288c8c7220 */ /* 0x082fe20000410000 */
[----:B------:R-:W-:Y:S01]  /*d290*/  FMUL.FTZ R141, R141, R40 ;  /* 0x000000288d8d7220 */ /* 0x000fe20000410000 */
[----:B------:R-:W-:Y:S01]  /*d2a0*/  F2FP.BF16.F32.PACK_AB R5, R210, R78 ;  /* 0x0000004ed205723e */ /* 0x000fe200000010ff */
[-C--:B------:R-:W-:Y:S01]  /*d2b0*/  FMUL.FTZ R148, R148, R40.reuse ;  /* 0x0000002894947220 */ /* 0x080fe20000410000 */
[----:B------:R-:W-:Y:S01]  /*d2c0*/  FMUL.FTZ R149, R149, R40 ;  /* 0x0000002895957220 */ /* 0x000fe20000410000 */
[-C--:B------:R-:W-:Y:S01]  /*d2d0*/  FMUL.FTZ R150, R150, R11.reuse ;  /* 0x0000000b96967220 */ /* 0x080fe20000410000 */
[----:B------:R-:W-:Y:S01]  /*d2e0*/  FMUL.FTZ R151, R151, R11 ;  /* 0x0000000b97977220 */ /* 0x000fe20000410000 */
[----:B------:R-:W-:Y:S01]  /*d2f0*/  FMUL.FTZ R155, R155, R9 ;  /* 0x000000099b9b7220 */ /* 0x000fe20000410000 */
[----:B---3--:R-:W-:-:S02]  /*d300*/  F2FP.BF16.F32.PACK_AB R4, R241, R79 ;  /* 0x0000004ff104723e */ /* 0x008fc400000010ff */
[----:B------:R-:W-:Y:S01]  /*d310*/  MOV R111, R54 ;  /* 0x00000036006f7202 */ /* 0x000fe20000000f00 */
[-C--:B------:R-:W-:Y:S01]  /*d320*/  FMUL.FTZ R160, R160, R10.reuse ;  /* 0x0000000aa0a07220 */ /* 0x080fe20000410000 */
[----:B----4-:R-:W-:Y:S01]  /*d330*/  F2FP.BF16.F32.PACK_AB R7, R237, R209 ;  /* 0x000000d1ed07723e */ /* 0x010fe200000010ff */
[-C--:B------:R-:W-:Y:S01]  /*d340*/  HMMA.16816.F32.BF16 R144, R12, R16.reuse, R144 ;  /* 0x000000100c90723c */ /* 0x080fe20000041890 */
[-C--:B------:R-:W-:Y:S01]  /*d350*/  FMUL.FTZ R161, R161, R10.reuse ;  /* 0x0000000aa1a17220 */ /* 0x080fe20000410000 */
[-C--:B------:R-:W-:Y:S01]  /*d360*/  FMUL.FTZ R158, R158, R11.reuse ;  /* 0x0000000b9e9e7220 */ /* 0x080fe20000410000 */
[-C--:B------:R-:W-:Y:S01]  /*d370*/  FMUL.FTZ R159, R159, R11.reuse ;  /* 0x0000000b9f9f7220 */ /* 0x080fe20000410000 */
[-C--:B------:R-:W-:Y:S01]  /*d380*/  FMUL.FTZ R164, R164, R10.reuse ;  /* 0x0000000aa4a47220 */ /* 0x080fe20000410000 */
[----:B------:R-:W-:Y:S01]  /*d390*/  FMUL.FTZ R165, R165, R10 ;  /* 0x0000000aa5a57220 */ /* 0x000fe20000410000 */
[C---:B------:R-:W-:Y:S01]  /*d3a0*/  HMMA.16816.F32.BF16 R56, R4.reuse, R16, R140 ;  /* 0x000000100438723c */ /* 0x040fe2000004188c */
[-C--:B------:R-:W-:Y:S01]  /*d3b0*/  FMUL.FTZ R170, R170, R11.reuse ;  /* 0x0000000baaaa7220 */ /* 0x080fe20000410000 */
[-C--:B------:R-:W-:Y:S01]  /*d3c0*/  FMUL.FTZ R171, R171, R11.reuse ;  /* 0x0000000babab7220 */ /* 0x080fe20000410000 */
[-C--:B------:R-:W-:Y:S01]  /*d3d0*/  FMUL.FTZ R174, R174, R11.reuse ;  /* 0x0000000baeae7220 */ /* 0x080fe20000410000 */
[-C--:B------:R-:W-:Y:S01]  /*d3e0*/  FMUL.FTZ R175, R175, R11.reuse ;  /* 0x0000000bafaf7220 */ /* 0x080fe20000410000 */
[-C--:B------:R-:W-:Y:S01]  /*d3f0*/  FMUL.FTZ R186, R186, R11.reuse ;  /* 0x0000000bbaba7220 */ /* 0x080fe20000410000 */
[-C--:B------:R-:W-:Y:S01]  /*d400*/  HMMA.16816.F32.BF16 R52, R4, R18.reuse, R148 ;  /* 0x000000120434723c */ /* 0x080fe20000041894 */
[-C--:B------:R-:W-:Y:S01]  /*d410*/  FMUL.FTZ R187, R187, R11.reuse ;  /* 0x0000000bbbbb7220 */ /* 0x080fe20000410000 */
[-C--:B------:R-:W-:Y:S01]  /*d420*/  FMUL.FTZ R190, R190, R11.reuse ;  /* 0x0000000bbebe7220 */ /* 0x080fe20000410000 */
[-C--:B------:R-:W-:Y:S01]  /*d430*/  FMUL.FTZ R191, R191, R11.reuse ;  /* 0x0000000bbfbf7220 */ /* 0x080fe20000410000 */
[-C--:B------:R-:W-:Y:S01]  /*d440*/  FMUL.FTZ R198, R198, R11.reuse ;  /* 0x0000000bc6c67220 */ /* 0x080fe20000410000 */
[----:B------:R-:W-:Y:S01]  /*d450*/  FMUL.FTZ R199, R199, R11 ;  /* 0x0000000bc7c77220 */ /* 0x000fe20000410000 */
[----:B------:R-:W-:Y:S01]  /*d460*/  HMMA.16816.F32.BF16 R152, R12, R18, R152 ;  /* 0x000000120c98723c */ /* 0x000fe20000041898 */
[----:B------:R-:W1:Y:S01]  /*d470*/  LDSM.16.MT88.4 R16, [R227+0x8000] ;  /* 0x00800000e310783b */ /* 0x000e620000004200 */
[-C--:B------:R-:W-:Y:S01]  /*d480*/  FMUL.FTZ R162, R162, R9.reuse ;  /* 0x00000009a2a27220 */ /* 0x080fe20000410000 */
[-C--:B------:R-:W-:Y:S01]  /*d490*/  FMUL.FTZ R163, R163, R9.reuse ;  /* 0x00000009a3a37220 */ /* 0x080fe20000410000 */
[-C--:B------:R-:W-:Y:S01]  /*d4a0*/  FMUL.FTZ R156, R156, R40.reuse ;  /* 0x000000289c9c7220 */ /* 0x080fe20000410000 */
[-C--:B------:R-:W-:Y:S01]  /*d4b0*/  FMUL.FTZ R157, R157, R40.reuse ;  /* 0x000000289d9d7220 */ /* 0x080fe20000410000 */
[-C--:B------:R-:W-:Y:S01]  /*d4c0*/  FMUL.FTZ R166, R166, R9.reuse ;  /* 0x00000009a6a67220 */ /* 0x080fe20000410000 */
[-C--:B------:R-:W-:Y:S01]  /*d4d0*/  FMUL.FTZ R168, R168, R40.reuse ;  /* 0x00000028a8a87220 */ /* 0x080fe20000410000 */
[----:B------:R-:W-:Y:S01]  /*d4e0*/  FMUL.FTZ R169, R169, R40 ;  /* 0x00000028a9a97220 */ /* 0x000fe20000410000 */
[----:B------:R-:W-:Y:S01]  /*d4f0*/  FMUL.FTZ R167, R167, R9 ;  /* 0x00000009a7a77220 */ /* 0x000fe20000410000 */
[----:B------:R-:W-:Y:S01]  /*d500*/  MOV R107, R31 ;  /* 0x0000001f006b7202 */ /* 0x000fe20000000f00 */
[----:B------:R-:W-:Y:S01]  /*d510*/  IMAD.MOV.U32 R100, RZ, RZ, R30 ;  /* 0x000000ffff647224 */ /* 0x000fe200078e001e */
[----:B------:R-:W-:-:S02]  /*d520*/  MOV R110, R39 ;  /* 0x00000027006e7202 */ /* 0x000fc40000000f00 */
[----:B------:R-:W-:Y:S02]  /*d530*/  MOV R101, R29 ;  /* 0x0000001d00657202 */ /* 0x000fe40000000f00 */
[----:B------:R-:W-:Y:S02]  /*d540*/  MOV R132, R28 ;  /* 0x0000001c00847202 */ /* 0x000fe40000000f00 */
[----:B------:R-:W-:Y:S01]  /*d550*/  MOV R136, R36 ;  /* 0x0000002400887202 */ /* 0x000fe20000000f00 */
[-C--:B------:R-:W-:Y:S01]  /*d560*/  FMUL.FTZ R176, R176, R10.reuse ;  /* 0x0000000ab0b07220 */ /* 0x080fe20000410000 */
[-C--:B------:R-:W-:Y:S01]  /*d570*/  FMUL.FTZ R177, R177, R10.reuse ;  /* 0x0000000ab1b17220 */ /* 0x080fe20000410000 */
[-C--:B------:R-:W-:Y:S01]  /*d580*/  FMUL.FTZ R180, R180, R10.reuse ;  /* 0x0000000ab4b47220 */ /* 0x080fe20000410000 */
[-C--:B------:R-:W-:Y:S01]  /*d590*/  FMUL.FTZ R181, R181, R10.reuse ;  /* 0x0000000ab5b57220 */ /* 0x080fe20000410000 */
[-C--:B------:R-:W-:Y:S01]  /*d5a0*/  FMUL.FTZ R192, R192, R10.reuse ;  /* 0x0000000ac0c07220 */ /* 0x080fe20000410000 */
[-C--:B------:R-:W-:Y:S01]  /*d5b0*/  FMUL.FTZ R193, R193, R10.reuse ;  /* 0x0000000ac1c17220 */ /* 0x080fe20000410000 */
[-C--:B------:R-:W-:Y:S01]  /*d5c0*/  FMUL.FTZ R200, R200, R10.reuse ;  /* 0x0000000ac8c87220 */ /* 0x080fe20000410000 */
[----:B------:R-:W-:Y:S01]  /*d5d0*/  FMUL.FTZ R201, R201, R10 ;  /* 0x0000000ac9c97220 */ /* 0x000fe20000410000 */
[----:B------:R-:W2:Y:S01]  /*d5e0*/  LDL.LU R103, [R1+0x54] ;  /* 0x0000540001677983 */ /* 0x000ea20000300800 */
        /* <DEDUP_REMOVED lines=8> */
[-C--:B-1----:R-:W-:Y:S01]  /*d670*/  HMMA.16816.F32.BF16 R92, R12, R16.reuse, R160 ;  /* 0x000000100c5c723c */ /* 0x082fe200000418a0 */
[-C--:B------:R-:W-:Y:S01]  /*d680*/  FMUL.FTZ R178, R178, R9.reuse ;  /* 0x00000009b2b27220 */ /* 0x080fe20000410000 */
[-C--:B------:R-:W-:Y:S01]  /*d690*/  FMUL.FTZ R179, R179, R9.reuse ;  /* 0x00000009b3b37220 */ /* 0x080fe20000410000 */
[-C--:B------:R-:W-:Y:S01]  /*d6a0*/  FMUL.FTZ R182, R182, R9.reuse ;  /* 0x00000009b6b67220 */ /* 0x080fe20000410000 */
[-C--:B------:R-:W-:Y:S01]  /*d6b0*/  FMUL.FTZ R183, R183, R9.reuse ;  /* 0x00000009b7b77220 */ /* 0x080fe20000410000 */
[-C--:B------:R-:W-:Y:S01]  /*d6c0*/  FMUL.FTZ R194, R194, R9.reuse ;  /* 0x00000009c2c27220 */ /* 0x080fe20000410000 */
[C---:B------:R-:W-:Y:S01]  /*d6d0*/  HMMA.16816.F32.BF16 R48, R4.reuse, R16, R156 ;  /* 0x000000100430723c */ /* 0x040fe2000004189c */
[-C--:B------:R-:W-:Y:S01]  /*d6e0*/  FMUL.FTZ R195, R195, R9.reuse ;  /* 0x00000009c3c37220 */ /* 0x080fe20000410000 */
[-C--:B------:R-:W-:Y:S01]  /*d6f0*/  FMUL.FTZ R202, R202, R9.reuse ;  /* 0x00000009caca7220 */ /* 0x080fe20000410000 */
[----:B------:R-:W-:Y:S01]  /*d700*/  FMUL.FTZ R203, R203, R9 ;  /* 0x00000009cbcb7220 */ /* 0x000fe20000410000 */
[----:B------:R-:W3:Y:S02]  /*d710*/  LDL.LU R143, [R1+0x50] ;  /* 0x00005000018f7983 */ /* 0x000ee40000300800 */
[-C--:B------:R-:W-:Y:S06]  /*d720*/  HMMA.16816.F32.BF16 R44, R4, R18.reuse, R168 ;  /* 0x00000012042c723c */ /* 0x080fec00000418a8 */
[----:B------:R-:W-:Y:S01]  /*d730*/  HMMA.16816.F32.BF16 R96, R12, R18, R164 ;  /* 0x000000120c60723c */ /* 0x000fe200000418a4 */
[----:B------:R-:W1:Y:S05]  /*d740*/  LDSM.16.MT88.4 R16, [R226+0x8000] ;  /* 0x00800000e210783b */ /* 0x000e6a0000004200 */
[C---:B------:R-:W-:Y:S06]  /*d750*/  HMMA.16816.F32.BF16 R36, R4.reuse, R20, R172 ;  /* 0x000000140424723c */ /* 0x040fec00000418ac */
[----:B------:R-:W-:Y:S06]  /*d760*/  HMMA.16816.F32.BF16 R32, R4, R22, R184 ;  /* 0x000000160420723c */ /* 0x000fec00000418b8 */
[----:B------:R-:W-:Y:S06]  /*d770*/  HMMA.16816.F32.BF16 R176, R12, R20, R176 ;  /* 0x000000140cb0723c */ /* 0x000fec00000418b0 */
[C---:B-1----:R-:W-:Y:S06]  /*d780*/  HMMA.16816.F32.BF16 R60, R4.reuse, R16, R188 ;  /* 0x00000010043c723c */ /* 0x042fec00000418bc */
[----:B------:R-:W-:Y:S07]  /*d790*/  HMMA.16816.F32.BF16 R28, R4, R18, R196 ;  /* 0x00000012041c723c */ /* 0x000fee00000418c4 */
[----:B------:R-:W-:-:S04]  /*d7a0*/  FFMA.FTZ R4, R131, UR15, -R8 ;  /* 0x0000000f83047c23 */ /* 0x000fc80008010808 */
[----:B------:R1:W-:Y:S02]  /*d7b0*/  MUFU.EX2 R187, R4 ;  /* 0x0000000400bb7308 */ /* 0x0003e40000000800 */
[----:B-1----:R-:W-:-:S06]  /*d7c0*/  FFMA.FTZ R4, R118, UR15, -R8 ;  /* 0x0000000f76047c23 */ /* 0x002fcc0008010808 */
[----:B------:R1:W4:Y:S01]  /*d7d0*/  MUFU.EX2 R162, R4 ;  /* 0x0000000400a27308 */ /* 0x0003220000000800 */
[----:B------:R-:W-:Y:S01]  /*d7e0*/  HMMA.16816.F32.BF16 R180, R12, R22, R180 ;  /* 0x000000160cb4723c */ /* 0x000fe200000418b4 */
[----:B------:R-:W4:Y:S01]  /*d7f0*/  LDSM.16.MT88.4 R20, [R225+0x8800] ;  /* 0x00880000e114783b */ /* 0x000f220000004200 */
[----:B-1----:R-:W-:-:S05]  /*d800*/  FFMA.FTZ R4, R115, UR15, -R8 ;  /* 0x0000000f73047c23 */ /* 0x002fca0008010808 */
[----:B------:R1:W-:Y:S02]  /*d810*/  MUFU.EX2 R196, R4 ;  /* 0x0000000400c47308 */ /* 0x0003e40000000800 */
[----:B-1----:R-:W-:-:S06]  /*d820*/  FFMA.FTZ R4, R113, UR15, -R8 ;  /* 0x0000000f71047c23 */ /* 0x002fcc0008010808 */
[----:B------:R1:W-:Y:S02]  /*d830*/  MUFU.EX2 R172, R4 ;  /* 0x0000000400ac7308 */ /* 0x0003e40000000800 */
[----:B-1----:R-:W-:-:S06]  /*d840*/  FFMA.FTZ R4, R137, UR15, -R3 ;  /* 0x0000000f89047c23 */ /* 0x002fcc0008010803 */
[----:B------:R1:W-:Y:S02]  /*d850*/  MUFU.EX2 R186, R4 ;  /* 0x0000000400ba7308 */ /* 0x0003e40000000800 */
[----:B-1----:R-:W-:-:S06]  /*d860*/  FFMA.FTZ R4, R129, UR15, -R3 ;  /* 0x0000000f81047c23 */ /* 0x002fcc0008010803 */
[----:B------:R1:W4:Y:S02]  /*d870*/  MUFU.EX2 R199, R4 ;  /* 0x0000000400c77308 */ /* 0x0003240000000800 */
[----:B-1----:R-:W-:-:S06]  /*d880*/  FFMA.FTZ R4, R116, UR15, -R3 ;  /* 0x0000000f74047c23 */ /* 0x002fcc0008010803 */
[----:B------:R1:W-:Y:S02]  /*d890*/  MUFU.EX2 R164, R4 ;  /* 0x0000000400a47308 */ /* 0x0003e40000000800 */
[----:B-1----:R-:W-:Y:S01]  /*d8a0*/  FFMA.FTZ R4, R114, UR15, -R3 ;  /* 0x0000000f72047c23 */ /* 0x002fe20008010803 */
[----:B------:R-:W-:-:S05]  /*d8b0*/  MOV R114, R236 ;  /* 0x000000ec00727202 */ /* 0x000fca0000000f00 */
[----:B------:R1:W4:Y:S01]  /*d8c0*/  MUFU.EX2 R236, R4 ;  /* 0x0000000400ec7308 */ /* 0x0003220000000800 */
[C---:B------:R-:W-:Y:S06]  /*d8d0*/  HMMA.16816.F32.BF16 R192, R12.reuse, R16, R192 ;  /* 0x000000100cc0723c */ /* 0x040fec00000418c0 */
[----:B------:R-:W-:Y:S01]  /*d8e0*/  HMMA.16816.F32.BF16 R200, R12, R18, R200 ;  /* 0x000000120cc8723c */ /* 0x000fe200000418c8 */
[----:B------:R-:W-:Y:S01]  /*d8f0*/  MOV R116, R81 ;  /* 0x0000005100747202 */ /* 0x000fe20000000f00 */
[----:B------:R-:W2:Y:S01]  /*d900*/  LDSM.16.MT88.4 R16, [R224+0x8800] ;  /* 0x00880000e010783b */ /* 0x000ea20000004200 */
[----:B-1----:R-:W-:-:S04]  /*d910*/  FFMA.FTZ R4, R138, UR15, -R2 ;  /* 0x0000000f8a047c23 */ /* 0x002fc80008010802 */
[----:B----4-:R-:W-:Y:S02]  /*d920*/  F2FP.BF16.F32.PACK_AB R12, R162, R187 ;  /* 0x000000bba20c723e */ /* 0x010fe400000010ff */
[----:B------:R-:W-:Y:S01]  /*d930*/  F2FP.BF16.F32.PACK_AB R13, R199, R186 ;  /* 0x000000bac70d723e */ /* 0x000fe200000010ff */
[----:B------:R1:W-:Y:S01]  /*d940*/  MUFU.EX2 R185, R4 ;  /* 0x0000000400b97308 */ /* 0x0003e20000000800 */
[----:B------:R-:W-:Y:S02]  /*d950*/  F2FP.BF16.F32.PACK_AB R14, R172, R196 ;  /* 0x000000c4ac0e723e */ /* 0x000fe400000010ff */
[----:B------:R-:W-:Y:S02]  /*d960*/  F2FP.BF16.F32.PACK_AB R15, R236, R164 ;  /* 0x000000a4ec0f723e */ /* 0x000fe400000010ff */
[----:B------:R-:W-:Y:S02]  /*d970*/  MOV R118, R82 ;  /* 0x0000005200767202 */ /* 0x000fe40000000f00 */
[----:B------:R-:W-:Y:S01]  /*d980*/  MOV R198, R80 ;  /* 0x0000005000c67202 */ /* 0x000fe20000000f00 */
[----:B-1----:R-:W-:-:S04]  /*d990*/  FFMA.FTZ R4, R133, UR15, -R2 ;  /* 0x0000000f85047c23 */ /* 0x002fc80008010802 */
[----:B------:R1:W4:Y:S02]  /*d9a0*/  MUFU.EX2 R191, R4 ;  /* 0x0000000400bf7308 */ /* 0x0003240000000800 */
[--C-:B-1----:R-:W-:Y:S01]  /*d9b0*/  FFMA.FTZ R4, R119, UR15, -R2.reuse ;  /* 0x0000000f77047c23 */ /* 0x102fe20008010802 */
[----:B------:R-:W-:Y:S02]  /*d9c0*/  MOV R119, R83 ;  /* 0x0000005300777202 */ /* 0x000fe40000000f00 */
[----:B------:R-:W-:Y:S01]  /*d9d0*/  HMMA.16816.F32.BF16 R80, R12, R22, R180 ;  /* 0x000000160c50723c */ /* 0x000fe200000418b4 */
[----:B------:R-:W2:Y:S02]  /*d9e0*/  LDL.LU R182, [R1+0x70] ;  /* 0x0000700001b67983 */ /* 0x000ea40000300800 */
[----:B--2---:R-:W-:Y:S02]  /*d9f0*/  FFMA.FTZ R79, R182, R40, R79 ;  /* 0x00000028b64f7223 */ /* 0x004fe4000001004f */
[----:B------:R-:W2:Y:S01]  /*da00*/  LDL.LU R182, [R1+0x6c] ;  /* 0x00006c0001b67983 */ /* 0x000ea20000300800 */
[----:B------:R1:W-:Y:S01]  /*da10*/  MUFU.EX2 R197, R4 ;  /* 0x0000000400c57308 */ /* 0x0003e20000000800 */
[----:B------:R-:W-:Y:S01]  /*da20*/  MOV R133, R235 ;  /* 0x000000eb00857202 */ /* 0x000fe20000000f00 */
[----:B-1----:R-:W-:-:S06]  /*da30*/  FFMA.FTZ R4, R117, UR15, -R2 ;  /* 0x0000000f75047c23 */ /* 0x002fcc0008010802 */
[----:B------:R1:W-:Y:S02]  /*da40*/  MUFU.EX2 R235, R4 ;  /* 0x0000000400eb7308 */ /* 0x0003e40000000800 */
[----:B-1----:R-:W-:-:S06]  /*da50*/  FFMA.FTZ R4, R205, UR15, -R0 ;  /* 0x0000000fcd047c23 */ /* 0x002fcc0008010800 */
[----:B------:R1:W-:Y:S01]  /*da60*/  MUFU.EX2 R184, R4 ;  /* 0x0000000400b87308 */ /* 0x0003e20000000800 */
[----:B------:R-:W-:Y:S01]  /*da70*/  MOV R163, R234 ;  /* 0x000000ea00a37202 */ /* 0x000fe20000000f00 */
[----:B-1----:R-:W-:-:S06]  /*da80*/  FFMA.FTZ R4, R204, UR15, -R0 ;  /* 0x0000000fcc047c23 */ /* 0x002fcc0008010800 */
[----:B------:R1:W3:Y:S02]  /*da90*/  MUFU.EX2 R188, R4 ;  /* 0x0000000400bc7308 */ /* 0x0002e40000000800 */
[----:B-1----:R-:W-:-:S06]  /*daa0*/  FFMA.FTZ R4, R126, UR15, -R0 ;  /* 0x0000000f7e047c23 */ /* 0x002fcc0008010800 */
[----:B------:R1:W-:Y:S02]  /*dab0*/  MUFU.EX2 R189, R4 ;  /* 0x0000000400bd7308 */ /* 0x0003e40000000800 */
[----:B-1----:R-:W-:-:S06]  /*dac0*/  FFMA.FTZ R4, R124, UR15, -R0 ;  /* 0x0000000f7c047c23 */ /* 0x002fcc0008010800 */
[----:B------:R4:W1:Y:S01]  /*dad0*/  MUFU.EX2 R234, R4 ;  /* 0x0000000400ea7308 */ /* 0x0008620000000800 */
[----:B--2---:R-:W-:Y:S02]  /*dae0*/  FFMA.FTZ R78, R182, R11, R78 ;  /* 0x0000000bb64e7223 */ /* 0x004fe4000001004e */
[----:B------:R-:W2:Y:S01]  /*daf0*/  LDL.LU R182, [R1+0x48] ;  /* 0x0000480001b67983 */ /* 0x000ea20000300800 */
[----:B----4-:R-:W-:Y:S02]  /*db00*/  F2FP.BF16.F32.PACK_AB R4, R191, R185 ;  /* 0x000000b9bf04723e */ /* 0x010fe400000010ff */
[----:B---3--:R-:W-:Y:S02]  /*db10*/  F2FP.BF16.F32.PACK_AB R5, R188, R184 ;  /* 0x000000b8bc05723e */ /* 0x008fe400000010ff */
[----:B------:R-:W-:Y:S02]  /*db20*/  F2FP.BF16.F32.PACK_AB R6, R235, R197 ;  /* 0x000000c5eb06723e */ /* 0x000fe400000010ff */
[----:B-1----:R-:W-:Y:S01]  /*db30*/  F2FP.BF16.F32.PACK_AB R7, R234, R189 ;  /* 0x000000bdea07723e */ /* 0x002fe200000010ff */
[----:B------:R-:W-:Y:S01]  /*db40*/  FFMA.FTZ R161, R143, R10, R25 ;  /* 0x0000000a8fa17223 */ /* 0x000fe20000010019 */
[----:B------:R-:W-:Y:S01]  /*db50*/  FFMA.FTZ R160, R103, R9, R24 ;  /* 0x0000000967a07223 */ /* 0x000fe20000010018 */
[----:B------:R-:W-:Y:S01]  /*db60*/  IMAD.MOV.U32 R117, RZ, RZ, R27 ;  /* 0x000000ffff757224 */ /* 0x000fe200078e001b */
[----:B------:R-:W-:Y:S01]  /*db70*/  MOV R115, R26 ;  /* 0x0000001a00737202 */ /* 0x000fe20000000f00 */
[-C--:B------:R-:W-:Y:S01]  /*db80*/  HMMA.16816.F32.BF16 R144, R12, R16.reuse, R144 ;  /* 0x000000100c90723c */ /* 0x080fe20000041890 */
[----:B------:R-:W1:Y:S05]  /*db90*/  LDSM.16.MT88.4 R24, [R227+0x8800] ;  /* 0x00880000e318783b */ /* 0x000e6a0000004200 */
[C---:B------:R-:W-:Y:S06]  /*dba0*/  HMMA.16816.F32.BF16 R56, R4.reuse, R16, R56 ;  /* 0x000000100438723c */ /* 0x040fec0000041838 */
[-C--:B------:R-:W-:Y:S06]  /*dbb0*/  HMMA.16816.F32.BF16 R52, R4, R18.reuse, R52 ;  /* 0x000000120434723c */ /* 0x080fec0000041834 */
[----:B------:R-:W-:Y:S01]  /*dbc0*/  HMMA.16816.F32.BF16 R152, R12, R18, R152 ;  /* 0x000000120c98723c */ /* 0x000fe20000041898 */
[----:B------:R-:W3:Y:S05]  /*dbd0*/  LDSM.16.MT88.4 R16, [R226+0x8800] ;  /* 0x00880000e210783b */ /* 0x000eea0000004200 */
[C---:B------:R-:W-:Y:S06]  /*dbe0*/  HMMA.16816.F32.BF16 R36, R4.reuse, R20, R36 ;  /* 0x000000140424723c */ /* 0x040fec0000041824 */
[----:B------:R-:W-:Y:S01]  /*dbf0*/  HMMA.16816.F32.BF16 R32, R4, R22, R32 ;  /* 0x000000160420723c */ /* 0x000fe20000041820 */
[----:B------:R-:W-:Y:S01]  /*dc00*/  IMAD.MOV.U32 R10, RZ, RZ, R132 ;  /* 0x000000ffff0a7224 */ /* 0x000fe200078e0084 */
[----:B------:R-:W-:-:S04]  /*dc10*/  MOV R132, R233 ;  /* 0x000000e900847202 */ /* 0x000fc80000000f00 */
[C---:B-1----:R-:W-:Y:S06]  /*dc20*/  HMMA.16816.F32.BF16 R48, R4.reuse, R24, R48 ;  /* 0x000000180430723c */ /* 0x042fec0000041830 */
[C---:B------:R-:W-:Y:S06]  /*dc30*/  HMMA.16816.F32.BF16 R44, R4.reuse, R26, R44 ;  /* 0x0000001a042c723c */ /* 0x040fec000004182c */
[C---:B---3--:R-:W-:Y:S06]  /*dc40*/  HMMA.16816.F32.BF16 R60, R4.reuse, R16, R60 ;  /* 0x00000010043c723c */ /* 0x048fec000004183c */
[----:B------:R-:W-:Y:S07]  /*dc50*/  HMMA.16816.F32.BF16 R28, R4, R18, R28 ;  /* 0x00000012041c723c */ /* 0x000fee000004181c */
[----:B------:R-:W-:-:S04]  /*dc60*/  FFMA.FTZ R4, R216, UR15, -R2 ;  /* 0x0000000fd8047c23 */ /* 0x000fc80008010802 */
[----:B------:R1:W-:Y:S01]  /*dc70*/  MUFU.EX2 R205, R4 ;  /* 0x0000000400cd7308 */ /* 0x0003e20000000800 */
[----:B------:R-:W-:Y:S01]  /*dc80*/  IMAD.MOV.U32 R126, RZ, RZ, R231 ;  /* 0x000000ffff7e7224 */ /* 0x000fe200078e00e7 */
[----:B------:R-:W-:Y:S01]  /*dc90*/  MOV R138, R228 ;  /* 0x000000e4008a7202 */ /* 0x000fe20000000f00 */
[----:B-1----:R-:W-:-:S05]  /*dca0*/  FFMA.FTZ R4, R213, UR15, -R2 ;  /* 0x0000000fd5047c23 */ /* 0x002fca0008010802 */
[----:B------:R1:W-:Y:S01]  /*dcb0*/  MUFU.EX2 R233, R4 ;  /* 0x0000000400e97308 */ /* 0x0003e20000000800 */
[----:B------:R-:W-:Y:S01]  /*dcc0*/  HMMA.16816.F32.BF16 R92, R12, R24, R92 ;  /* 0x000000180c5c723c */ /* 0x000fe2000004185c */
[----:B-1----:R-:W-:-:S06]  /*dcd0*/  FFMA.FTZ R4, R84, UR15, -R2 ;  /* 0x0000000f54047c23 */ /* 0x002fcc0008010802 */
[----:B------:R1:W-:Y:S01]  /*dce0*/  MUFU.EX2 R231, R4 ;  /* 0x0000000400e77308 */ /* 0x0003e20000000800 */
[C---:B------:R-:W-:Y:S01]  /*dcf0*/  HMMA.16816.F32.BF16 R96, R12.reuse, R26, R96 ;  /* 0x0000001a0c60723c */ /* 0x040fe20000041860 */
[----:B------:R-:W-:Y:S05]  /*dd00*/  LDSM.16.MT88.4 R24, [R226+0x9000] ;  /* 0x00900000e218783b */ /* 0x000fea0000004200 */
[----:B------:R-:W-:Y:S01]  /*dd10*/  HMMA.16816.F32.BF16 R176, R12, R20, R176 ;  /* 0x000000140cb0723c */ /* 0x000fe200000418b0 */
[----:B------:R-:W3:Y:S01]  /*dd20*/  LDSM.16.MT88.4 R20, [R224+0x9000] ;  /* 0x00900000e014783b */ /* 0x000ee20000004200 */
[----:B-1----:R-:W-:-:S04]  /*dd30*/  FFMA.FTZ R4, R85, UR15, -R2 ;  /* 0x0000000f55047c23 */ /* 0x002fc80008010802 */
[C---:B------:R-:W-:Y:S01]  /*dd40*/  HMMA.16816.F32.BF16 R192, R12.reuse, R16, R192 ;  /* 0x000000100cc0723c */ /* 0x040fe200000418c0 */
[----:B------:R1:W-:Y:S05]  /*dd50*/  MUFU.EX2 R228, R4 ;  /* 0x0000000400e47308 */ /* 0x0003ea0000000800 */
[----:B------:R-:W-:Y:S01]  /*dd60*/  HMMA.16816.F32.BF16 R200, R12, R18, R200 ;  /* 0x000000120cc8723c */ /* 0x000fe200000418c8 */
[----:B------:R-:W4:Y:S04]  /*dd70*/  LDSM.16.MT88.4 R16, [R227+0x9000] ;  /* 0x00900000e310783b */ /* 0x000f280000004200 */
[----:B------:R-:W4:Y:S01]  /*dd80*/  LDSM.16.MT88.4 R12, [R225+0x9000] ;  /* 0x00900000e10c783b */ /* 0x000f220000004200 */
[----:B------:R-:W-:Y:S01]  /*dd90*/  MOV R165, R232 ;  /* 0x000000e800a57202 */ /* 0x000fe20000000f00 */
[----:B-1----:R-:W-:-:S04]  /*dda0*/  FFMA.FTZ R4, R219, UR15, -R0 ;  /* 0x0000000fdb047c23 */ /* 0x002fc80008010800 */
[----:B------:R1:W-:Y:S01]  /*ddb0*/  MUFU.EX2 R190, R4 ;  /* 0x0000000400be7308 */ /* 0x0003e20000000800 */
[----:B------:R-:W-:Y:S02]  /*ddc0*/  MOV R124, R230 ;  /* 0x000000e6007c7202 */ /* 0x000fe40000000f00 */
[----:B------:R-:W-:Y:S01]  /*ddd0*/  MOV R129, R139 ;  /* 0x0000008b00817202 */ /* 0x000fe20000000f00 */
[----:B-1----:R-:W-:-:S04]  /*dde0*/  FFMA.FTZ R4, R215, UR15, -R0 ;  /* 0x0000000fd7047c23 */ /* 0x002fc80008010800 */
[----:B------:R1:W3:Y:S02]  /*ddf0*/  MUFU.EX2 R232, R4 ;  /* 0x0000000400e87308 */ /* 0x0002e40000000800 */
[----:B-1----:R-:W-:-:S06]  /*de00*/  FFMA.FTZ R4, R86, UR15, -R0 ;  /* 0x0000000f56047c23 */ /* 0x002fcc0008010800 */
[----:B------:R1:W-:Y:S01]  /*de10*/  MUFU.EX2 R230, R4 ;  /* 0x0000000400e67308 */ /* 0x0003e20000000800 */
[----:B------:R-:W-:Y:S01]  /*de20*/  MOV R183, R106 ;  /* 0x0000006a00b77202 */ /* 0x000fe20000000f00 */
[----:B-1----:R-:W-:-:S06]  /*de30*/  FFMA.FTZ R4, R87, UR15, -R0 ;  /* 0x0000000f57047c23 */ /* 0x002fcc0008010800 */
[----:B------:R1:W4:Y:S01]  /*de40*/  MUFU.EX2 R139, R4 ;  /* 0x00000004008b7308 */ /* 0x0003220000000800 */
[----:B------:R-:W-:Y:S01]  /*de50*/  IMAD.MOV.U32 R137, RZ, RZ, R110 ;  /* 0x000000ffff897224 */ /* 0x000fe200078e006e */
[----:B---3--:R-:W-:Y:S02]  /*de60*/  F2FP.BF16.F32.PACK_AB R5, R232, R190 ;  /* 0x000000bee805723e */ /* 0x008fe400000010ff */
[----:B------:R-:W-:Y:S02]  /*de70*/  F2FP.BF16.F32.PACK_AB R6, R228, R231 ;  /* 0x000000e7e406723e */ /* 0x000fe400000010ff */
[----:B------:R-:W-:Y:S01]  /*de80*/  MOV R113, R100 ;  /* 0x0000006400717202 */ /* 0x000fe20000000f00 */
[----:B------:R-:W-:Y:S01]  /*de90*/  IMAD.MOV.U32 R9, RZ, RZ, R104 ;  /* 0x000000ffff097224 */ /* 0x000fe200078e0068 */
[----:B------:R-:W-:Y:S02]  /*dea0*/  MOV R173, R134 ;  /* 0x0000008600ad7202 */ /* 0x000fe40000000f00 */
[----:B------:R-:W-:-:S02]  /*deb0*/  MOV R174, R135 ;  /* 0x0000008700ae7202 */ /* 0x000fc40000000f00 */
[----:B-1----:R-:W-:Y:S02]  /*dec0*/  F2FP.BF16.F32.PACK_AB R4, R233, R205 ;  /* 0x000000cde904723e */ /* 0x002fe400000010ff */
[----:B----4-:R-:W-:Y:S02]  /*ded0*/  F2FP.BF16.F32.PACK_AB R7, R139, R230 ;  /* 0x000000e68b07723e */ /* 0x010fe400000010ff */
[----:B------:R-:W-:Y:S02]  /*dee0*/  MOV R175, R102 ;  /* 0x0000006600af7202 */ /* 0x000fe40000000f00 */
[----:B------:R-:W-:Y:S02]  /*def0*/  MOV R131, R101 ;  /* 0x0000006500837202 */ /* 0x000fe40000000f00 */
[----:B------:R-:W-:Y:S01]  /*df00*/  MOV R135, R111 ;  /* 0x0000006f00877202 */ /* 0x000fe20000000f00 */
[----:B------:R-:W-:Y:S01]  /*df10*/  HMMA.16816.F32.BF16 R140, R4, R20, R56 ;  /* 0x00000014048c723c */ /* 0x000fe20000041838 */
[----:B------:R-:W-:-:S02]  /*df20*/  MOV R134, R107 ;  /* 0x0000006b00867202 */ /* 0x000fc40000000f00 */
[----:B------:R-:W-:Y:S02]  /*df30*/  MOV R166, R109 ;  /* 0x0000006d00a67202 */ /* 0x000fe40000000f00 */
[----:B------:R-:W-:Y:S01]  /*df40*/  MOV R167, R108 ;  /* 0x0000006c00a77202 */ /* 0x000fe20000000f00 */
[----:B------:R-:W-:Y:S01]  /*df50*/  HMMA.16816.F32.BF16 R148, R4, R22, R52 ;  /* 0x000000160494723c */ /* 0x000fe20000041834 */
[----:B------:R-:W-:-:S05]  /*df60*/  MOV R204, R105 ;  /* 0x0000006900cc7202 */ /* 0x000fca0000000f00 */
[C---:B------:R-:W-:Y:S06]  /*df70*/  HMMA.16816.F32.BF16 R156, R4.reuse, R16, R48 ;  /* 0x00000010049c723c */ /* 0x040fec0000041830 */
[C---:B------:R-:W-:Y:S06]  /*df80*/  HMMA.16816.F32.BF16 R168, R4.reuse, R18, R44 ;  /* 0x0000001204a8723c */ /* 0x040fec000004182c */
[----:B------:R-:W-:Y:S01]  /*df90*/  HMMA.16816.F32.BF16 R108, R4, R12, R36 ;  /* 0x0000000c046c723c */ /* 0x000fe20000041824 */
[----:B--2---:R-:W-:Y:S01]  /*dfa0*/  FFMA.FTZ R11, R182, UR15, -R8 ;  /* 0x0000000fb60b7c23 */ /* 0x004fe20008010808 */
[----:B------:R-:W-:-:S02]  /*dfb0*/  MOV R182, R183 ;  /* 0x000000b700b67202 */ /* 0x000fc40000000f00 */
[----:B------:R-:W-:Y:S02]  /*dfc0*/  MOV R183, R133 ;  /* 0x0000008500b77202 */ /* 0x000fe40000000f00 */
[----:B------:R-:W-:Y:S02]  /*dfd0*/  MOV R133, R138 ;  /* 0x0000008a00857202 */ /* 0x000fe40000000f00 */
[----:B------:R-:W-:Y:S02]  /*dfe0*/  MOV R138, R114 ;  /* 0x00000072008a7202 */ /* 0x000fe40000000f00 */
[----:B------:R-:W-:Y:S02]  /*dff0*/  MOV R114, R129 ;  /* 0x0000008100727202 */ /* 0x000fe40000000f00 */
[----:B------:R-:W-:Y:S02]  /*e000*/  MOV R129, R137 ;  /* 0x0000008900817202 */ /* 0x000fe40000000f00 */
[----:B------:R-:W-:Y:S01]  /*e010*/  MOV R180, R114 ;  /* 0x0000007200b47202 */ /* 0x000fe20000000f00 */
[----:B------:R-:W-:Y:S01]  /*e020*/  IMAD.MOV.U32 R137, RZ, RZ, R113 ;  /* 0x000000ffff897224 */ /* 0x000fe200078e0071 */
[----:B------:R-:W-:Y:S01]  /*e030*/  HMMA.16816.F32.BF16 R104, R4, R14, R32 ;  /* 0x0000000e0468723c */ /* 0x000fe20000041820 */
[----:B------:R-:W-:-:S02]  /*e040*/  MOV R113, R10 ;  /* 0x0000000a00717202 */ /* 0x000fc40000000f00 */
[----:B------:R-:W2:Y:S03]  /*e050*/  LDL.LU R10, [R1+0x3c] ;  /* 0x00003c00010a7983 */ /* 0x000ea60000300800 */
[C---:B------:R-:W-:Y:S06]  /*e060*/  HMMA.16816.F32.BF16 R100, R4.reuse, R24, R60 ;  /* 0x000000180464723c */ /* 0x040fec000004183c */
[----:B------:R-:W-:Y:S07]  /*e070*/  HMMA.16816.F32.BF16 R84, R4, R26, R28 ;  /* 0x0000001a0454723c */ /* 0x000fee000004181c */
[----:B------:R-:W-:-:S02]  /*e080*/  FFMA.FTZ R6, R180, UR15, -R3 ;  /* 0x0000000fb4067c23 */ /* 0x000fc40008010803 */
[----:B------:R-:W3:Y:S01]  /*e090*/  LDL.LU R180, [R1+0x68] ;  /* 0x0000680001b47983 */ /* 0x000ee20000300800 */
[----:B------:R-:W-:Y:S01]  /*e0a0*/  FFMA.FTZ R7, R182, UR15, -R8 ;  /* 0x0000000fb6077c23 */ /* 0x000fe20008010808 */
[----:B------:R-:W-:Y:S01]  /*e0b0*/  MOV R182, R137 ;  /* 0x0000008900b67202 */ /* 0x000fe20000000f00 */
[----:B---3--:R-:W-:Y:S02]  /*e0c0*/  FFMA.FTZ R5, R180, UR15, -R3 ;  /* 0x0000000fb4057c23 */ /* 0x008fe40008010803 */
[----:B------:R-:W3:Y:S01]  /*e0d0*/  LDL.LU R180, [R1+0x64] ;  /* 0x0000640001b47983 */ /* 0x000ee20000300800 */
[----:B------:R-:W-:-:S04]  /*e0e0*/  MOV R181, R129 ;  /* 0x0000008100b57202 */ /* 0x000fc80000000f00 */
[----:B------:R-:W-:-:S05]  /*e0f0*/  MOV R216, R181 ;  /* 0x000000b500d87202 */ /* 0x000fca0000000f00 */
[--C-:B------:R-:W-:Y:S01]  /*e100*/  FFMA.FTZ R29, R216, UR15, -R3.reuse ;  /* 0x0000000fd81d7c23 */ /* 0x100fe20008010803 */
[----:B---3--:R-:W-:Y:S01]  /*e110*/  FFMA.FTZ R4, R180, UR15, -R3 ;  /* 0x0000000fb4047c23 */ /* 0x008fe20008010803 */
[----:B------:R-:W-:Y:S02]  /*e120*/  MOV R180, R182 ;  /* 0x000000b600b47202 */ /* 0x000fe40000000f00 */
[----:B------:R-:W-:Y:S01]  /*e130*/  MOV R182, R124 ;  /* 0x0000007c00b67202 */ /* 0x000fe20000000f00 */
[----:B------:R-:W-:Y:S01]  /*e140*/  IMAD.MOV.U32 R124, RZ, RZ, R126 ;  /* 0x000000ffff7c7224 */ /* 0x000fe200078e007e */
[----:B------:R-:W-:Y:S02]  /*e150*/  MOV R126, R204 ;  /* 0x000000cc007e7202 */ /* 0x000fe40000000f00 */
[----:B------:R-:W-:Y:S02]  /*e160*/  MOV R204, R117 ;  /* 0x0000007500cc7202 */ /* 0x000fe40000000f00 */
[----:B------:R-:W-:-:S02]  /*e170*/  MOV R117, R119 ;  /* 0x0000007700757202 */ /* 0x000fc40000000f00 */
[----:B------:R-:W-:Y:S02]  /*e180*/  MOV R119, R116 ;  /* 0x0000007400777202 */ /* 0x000fe40000000f00 */
[----:B------:R-:W-:Y:S02]  /*e190*/  MOV R116, R115 ;  /* 0x0000007300747202 */ /* 0x000fe40000000f00 */
[----:B------:R-:W-:Y:S01]  /*e1a0*/  MOV R115, R118 ;  /* 0x0000007600737202 */ /* 0x000fe20000000f00 */
[----:B------:R-:W-:Y:S01]  /*e1b0*/  IMAD.MOV.U32 R118, RZ, RZ, R198 ;  /* 0x000000ffff767224 */ /* 0x000fe200078e00c6 */
[----:B------:R-:W-:Y:S02]  /*e1c0*/  MOV R198, R252 ;  /* 0x000000fc00c67202 */ /* 0x000fe40000000f00 */
[----:B------:R-:W3:Y:S04]  /*e1d0*/  LDL.LU R252, [R1+0xf4] ;  /* 0x0000f40001fc7983 */ /* 0x000ee80000300800 */
[----:B------:R-:W4:Y:S02]  /*e1e0*/  LDL.LU R216, [R1+0x58] ;  /* 0x0000580001d87983 */ /* 0x000f240000300800 */
[----:B----4-:R-:W-:-:S02]  /*e1f0*/  FFMA.FTZ R56, R216, UR15, -R3 ;  /* 0x0000000fd8387c23 */ /* 0x010fc40008010803 */
[----:B------:R-:W4:Y:S02]  /*e200*/  LDL.LU R216, [R1+0x4c] ;  /* 0x00004c0001d87983 */ /* 0x000f240000300800 */
[--C-:B----4-:R-:W-:Y:S02]  /*e210*/  FFMA.FTZ R55, R216, UR15, -R3.reuse ;  /* 0x0000000fd8377c23 */ /* 0x110fe40008010803 */
[----:B------:R-:W4:Y:S02]  /*e220*/  LDL.LU R216, [R1+0x40] ;  /* 0x0000400001d87983 */ /* 0x000f240000300800 */
[--C-:B----4-:R-:W-:Y:S02]  /*e230*/  FFMA.FTZ R54, R216, UR15, -R3.reuse ;  /* 0x0000000fd8367c23 */ /* 0x110fe40008010803 */
[----:B------:R-:W4:Y:S02]  /*e240*/  LDL.LU R216, [R1+0x34] ;  /* 0x0000340001d87983 */ /* 0x000f240000300800 */
[----:B----4-:R-:W-:-:S02]  /*e250*/  FFMA.FTZ R53, R216, UR15, -R3 ;  /* 0x0000000fd8357c23 */ /* 0x010fc40008010803 */
[----:B------:R-:W4:Y:S02]  /*e260*/  LDL.LU R216, [R1+0x30] ;  /* 0x0000300001d87983 */ /* 0x000f240000300800 */
[----:B----4-:R-:W-:Y:S02]  /*e270*/  FFMA.FTZ R52, R216, UR15, -R3 ;  /* 0x0000000fd8347c23 */ /* 0x010fe40008010803 */
[----:B------:R-:W4:Y:S01]  /*e280*/  LDL.LU R216, [R1+0x28] ;  /* 0x0000280001d87983 */ /* 0x000f220000300800 */
[----:B------:R-:W-:-:S05]  /*e290*/  MOV R213, R180 ;  /* 0x000000b400d57202 */ /* 0x000fca0000000f00 */
[--C-:B------:R-:W-:Y:S01]  /*e2a0*/  FFMA.FTZ R37, R213, UR15, -R3.reuse ;  /* 0x0000000fd5257c23 */ /* 0x100fe20008010803 */
[----:B----4-:R-:W-:Y:S01]  /*e2b0*/  FFMA.FTZ R39, R216, UR15, -R3 ;  /* 0x0000000fd8277c23 */ /* 0x010fe20008010803 */
[----:B------:R-:W-:Y:S02]  /*e2c0*/  MOV R216, R182 ;  /* 0x000000b600d87202 */ /* 0x000fe40000000f00 */
[----:B------:R-:W-:Y:S01]  /*e2d0*/  MOV R182, R126 ;  /* 0x0000007e00b67202 */ /* 0x000fe20000000f00 */
[----:B------:R-:W-:Y:S01]  /*e2e0*/  IMAD.MOV.U32 R126, RZ, RZ, R117 ;  /* 0x000000ffff7e7224 */ /* 0x000fe200078e0075 */
[----:B------:R-:W-:Y:S02]  /*e2f0*/  MOV R117, R116 ;  /* 0x0000007400757202 */ /* 0x000fe40000000f00 */
[----:B------:R-:W-:Y:S02]  /*e300*/  MOV R116, R118 ;  /* 0x0000007600747202 */ /* 0x000fe40000000f00 */
[----:B------:R-:W-:Y:S01]  /*e310*/  MOV R118, R134 ;  /* 0x0000008600767202 */ /* 0x000fe20000000f00 */
[----:B------:R-:W-:-:S02]  /*e320*/  IMAD.MOV.U32 R134, RZ, RZ, R242 ;  /* 0x000000ffff867224 */ /* 0x000fc400078e00f2 */
[----:B------:R-:W4:Y:S04]  /*e330*/  LDL.LU R242, [R1+0xf0] ;  /* 0x0000f00001f27983 */ /* 0x000f280000300800 */
[----:B------:R-:W3:Y:S01]  /*e340*/  LDL.LU R213, [R1+0x4] ;  /* 0x0000040001d57983 */ /* 0x000ee20000300800 */
[----:B------:R-:W-:Y:S02]  /*e350*/  MOV R180, R124 ;  /* 0x0000007c00b47202 */ /* 0x000fe40000000f00 */
[----:B------:R-:W-:Y:S02]  /*e360*/  MOV R124, R204 ;  /* 0x000000cc007c7202 */ /* 0x000fe40000000f00 */
[----:B------:R-:W-:Y:S01]  /*e370*/  MOV R204, R119 ;  /* 0x0000007700cc7202 */ /* 0x000fe20000000f00 */
[----:B------:R-:W-:Y:S01]  /*e380*/  FFMA.FTZ R9, R9, UR15, -R8 ;  /* 0x0000000f09097c23 */ /* 0x000fe20008010808 */
[----:B------:R-:W-:-:S02]  /*e390*/  MOV R137, R113 ;  /* 0x0000007100897202 */ /* 0x000fc40000000f00 */
[----:B------:R-:W-:Y:S01]  /*e3a0*/  MOV R113, R72 ;  /* 0x0000004800717202 */ /* 0x000fe20000000f00 */
[--C-:B--2---:R-:W-:Y:S01]  /*e3b0*/  FFMA.FTZ R10, R10, UR15, -R8.reuse ;  /* 0x0000000f0a0a7c23 */ /* 0x104fe20008010808 */
[----:B------:R-:W-:Y:S01]  /*e3c0*/  MUFU.EX2 R30, R9 ;  /* 0x00000009001e7308 */ /* 0x000fe20000000800 */
[--C-:B------:R-:W-:Y:S01]  /*e3d0*/  FFMA.FTZ R59, R90, UR15, -R8.reuse ;  /* 0x0000000f5a3b7c23 */ /* 0x100fe20008010808 */
[----:B------:R-:W-:Y:S01]  /*e3e0*/  MOV R119, R115 ;  /* 0x0000007300777202 */ /* 0x000fe20000000f00 */
[--C-:B------:R-:W-:Y:S01]  /*e3f0*/  FFMA.FTZ R63, R207, UR15, -R8.reuse ;  /* 0x0000000fcf3f7c23 */ /* 0x100fe20008010808 */
[----:B------:R-:W-:Y:S02]  /*e400*/  MOV R181, R183 ;  /* 0x000000b700b57202 */ /* 0x000fe40000000f00 */
[----:B------:R-:W-:Y:S02]  /*e410*/  MOV R115, R198 ;  /* 0x000000c600737202 */ /* 0x000fe40000000f00 */
[----:B------:R-:W-:Y:S08]  /*e420*/  MUFU.EX2 R183, R11 ;  /* 0x0000000b00b77308 */ /* 0x000ff00000000800 */
[----:B------:R-:W1:Y:S08]  /*e430*/  MUFU.EX2 R198, R10 ;  /* 0x0000000a00c67308 */ /* 0x000e700000000800 */
[----:B------:R1:W-:Y:S01]  /*e440*/  MUFU.EX2 R207, R4 ;  /* 0x0000000400cf7308 */ /* 0x0003e20000000800 */
[----:B------:R-:W-:Y:S01]  /*e450*/  MOV R114, R73 ;  /* 0x0000004900727202 */ /* 0x000fe20000000f00 */
[--C-:B------:R-:W-:Y:S01]  /*e460*/  FFMA.FTZ R57, R88, UR15, -R8.reuse ;  /* 0x0000000f58397c23 */ /* 0x100fe20008010808 */
[----:B------:R-:W-:Y:S01]  /*e470*/  MOV R129, R136 ;  /* 0x0000008800817202 */ /* 0x000fe20000000f00 */
[----:B------:R-:W-:Y:S01]  /*e480*/  FFMA.FTZ R60, R91, UR15, -R8 ;  /* 0x0000000f5b3c7c23 */ /* 0x000fe20008010808 */
[----:B------:R-:W-:-:S02]  /*e490*/  IMAD.MOV.U32 R136, RZ, RZ, R74 ;  /* 0x000000ffff887224 */ /* 0x000fc400078e004a */
[--C-:B------:R-:W-:Y:S01]  /*e4a0*/  FFMA.FTZ R62, R127, UR15, -R8.reuse ;  /* 0x0000000f7f3e7c23 */ /* 0x100fe20008010808 */
[----:B------:R-:W-:Y:S01]  /*e4b0*/  FFMA.FTZ R61, R122, UR15, -R8 ;  /* 0x0000000f7a3d7c23 */ /* 0x000fe20008010808 */
[----:B------:R-:W-:Y:S01]  /*e4c0*/  FFMA.FTZ R127, R114, UR15, -R2 ;  /* 0x0000000f727f7c23 */ /* 0x000fe20008010802 */
[----:B------:R-:W-:Y:S01]  /*e4d0*/  MOV R114, R129 ;  /* 0x0000008100727202 */ /* 0x000fe20000000f00 */
[--C-:B------:R-:W-:Y:S01]  /*e4e0*/  FFMA.FTZ R77, R77, UR15, -R8.reuse ;  /* 0x0000000f4d4d7c23 */ /* 0x100fe20008010808 */
[--C-:B------:R-:W-:Y:S01]  /*e4f0*/  FFMA.FTZ R76, R76, UR15, -R8.reuse ;  /* 0x0000000f4c4c7c23 */ /* 0x100fe20008010808 */
[--C-:B------:R-:W-:Y:S01]  /*e500*/  FFMA.FTZ R75, R75, UR15, -R8.reuse ;  /* 0x0000000f4b4b7c23 */ /* 0x100fe20008010808 */
[--C-:B------:R-:W-:Y:S01]  /*e510*/  FFMA.FTZ R74, R251, UR15, -R8.reuse ;  /* 0x0000000ffb4a7c23 */ /* 0x100fe20008010808 */
[--C-:B------:R-:W-:Y:S01]  /*e520*/  FFMA.FTZ R73, R250, UR15, -R8.reuse ;  /* 0x0000000ffa497c23 */ /* 0x100fe20008010808 */
[----:B-1----:R-:W-:Y:S01]  /*e530*/  F2FP.BF16.F32.PACK_AB R4, R198, R183 ;  /* 0x000000b7c604723e */ /* 0x002fe200000010ff */
[--C-:B------:R-:W-:Y:S01]  /*e540*/  FFMA.FTZ R72, R247, UR15, -R8.reuse ;  /* 0x0000000ff7487c23 */ /* 0x100fe20008010808 */
[--C-:B------:R-:W-:Y:S01]  /*e550*/  FFMA.FTZ R71, R71, UR15, -R8.reuse ;  /* 0x0000000f47477c23 */ /* 0x100fe20008010808 */
[--C-:B------:R-:W-:Y:S01]  /*e560*/  FFMA.FTZ R70, R70, UR15, -R8.reuse ;  /* 0x0000000f46467c23 */ /* 0x100fe20008010808 */
[--C-:B------:R-:W-:Y:S01]  /*e570*/  FFMA.FTZ R69, R69, UR15, -R8.reuse ;  /* 0x0000000f45457c23 */ /* 0x100fe20008010808 */
[--C-:B------:R-:W-:Y:S01]  /*e580*/  FFMA.FTZ R68, R68, UR15, -R8.reuse ;  /* 0x0000000f44447c23 */ /* 0x100fe20008010808 */
[--C-:B------:R-:W-:Y:S01]  /*e590*/  FFMA.FTZ R67, R67, UR15, -R8.reuse ;  /* 0x0000000f43437c23 */ /* 0x100fe20008010808 */
[--C-:B------:R-:W-:Y:S01]  /*e5a0*/  FFMA.FTZ R66, R66, UR15, -R8.reuse ;  /* 0x0000000f42427c23 */ /* 0x100fe20008010808 */
[--C-:B------:R-:W-:Y:S01]  /*e5b0*/  FFMA.FTZ R65, R65, UR15, -R8.reuse ;  /* 0x0000000f41417c23 */ /* 0x100fe20008010808 */
[----:B------:R-:W-:Y:S01]  /*e5c0*/  FFMA.FTZ R64, R64, UR15, -R8 ;  /* 0x0000000f40407c23 */ /* 0x000fe20008010808 */
[----:B------:R-:W-:Y:S01]  /*e5d0*/  MOV R129, R137 ;  /* 0x0000008900817202 */ /* 0x000fe20000000f00 */
[--C-:B------:R-:W-:Y:S01]  /*e5e0*/  FFMA.FTZ R136, R136, UR15, -R2.reuse ;  /* 0x0000000f88887c23 */ /* 0x100fe20008010802 */
[--C-:B------:R-:W-:Y:S01]  /*e5f0*/  FFMA.FTZ R137, R249, UR15, -R2.reuse ;  /* 0x0000000ff9897c23 */ /* 0x100fe20008010802 */
[--C-:B------:R-:W-:Y:S01]  /*e600*/  FFMA.FTZ R212, R212, UR15, -R2.reuse ;  /* 0x0000000fd4d47c23 */ /* 0x100fe20008010802 */
[----:B------:R-:W-:Y:S01]  /*e610*/  FFMA.FTZ R206, R206, UR15, -R2 ;  /* 0x0000000fcece7c23 */ /* 0x000fe20008010802 */
        /* <DEDUP_REMOVED lines=12> */
[----:B------:R-:W-:Y:S08]  /*e6e0*/  MUFU.EX2 R249, R71 ;  /* 0x0000004700f97308 */ /* 0x000ff00000000800 */
[----:B------:R-:W-:Y:S08]  /*e6f0*/  MUFU.EX2 R71, R66 ;  /* 0x0000004200477308 */ /* 0x000ff00000000800 */
[----:B------:R-:W-:Y:S08]  /*e700*/  MUFU.EX2 R114, R114 ;  /* 0x0000007200727308 */ /* 0x000ff00000000800 */
[----:B------:R-:W-:Y:S08]  /*e710*/  MUFU.EX2 R247, R73 ;  /* 0x0000004900f77308 */ /* 0x000ff00000000800 */
[----:B------:R-:W-:Y:S08]  /*e720*/  MUFU.EX2 R250, R70 ;  /* 0x0000004600fa7308 */ /* 0x000ff00000000800 */
[----:B------:R-:W-:Y:S08]  /*e730*/  MUFU.EX2 R73, R62 ;  /* 0x0000003e00497308 */ /* 0x000ff00000000800 */
[----:B------:R-:W-:Y:S08]  /*e740*/  MUFU.EX2 R251, R69 ;  /* 0x0000004500fb7308 */ /* 0x000ff00000000800 */
[----:B------:R-:W-:Y:S01]  /*e750*/  MUFU.EX2 R127, R127 ;  /* 0x0000007f007f7308 */ /* 0x000fe20000000800 */
[----:B---3--:R-:W-:Y:S01]  /*e760*/  FFMA.FTZ R58, R213, UR15, -R3 ;  /* 0x0000000fd53a7c23 */ /* 0x008fe20008010803 */
[----:B------:R-:W-:-:S02]  /*e770*/  MOV R213, R216 ;  /* 0x000000d800d57202 */ /* 0x000fc40000000f00 */
[----:B------:R-:W-:Y:S02]  /*e780*/  MOV R216, R180 ;  /* 0x000000b400d87202 */ /* 0x000fe40000000f00 */
[----:B------:R-:W-:Y:S02]  /*e790*/  MOV R180, R182 ;  /* 0x000000b600b47202 */ /* 0x000fe40000000f00 */
[----:B------:R-:W-:Y:S02]  /*e7a0*/  MOV R182, R124 ;  /* 0x0000007c00b67202 */ /* 0x000fe40000000f00 */
[----:B------:R-:W-:Y:S02]  /*e7b0*/  MOV R124, R126 ;  /* 0x0000007e007c7202 */ /* 0x000fe40000000f00 */
[----:B------:R-:W-:Y:S01]  /*e7c0*/  MOV R126, R204 ;  /* 0x000000cc007e7202 */ /* 0x000fe20000000f00 */
[----:B------:R-:W-:Y:S01]  /*e7d0*/  IMAD.MOV.U32 R204, RZ, RZ, R117 ;  /* 0x000000ffffcc7224 */ /* 0x000fe200078e0075 */
[----:B------:R-:W-:-:S02]  /*e7e0*/  MOV R51, R124 ;  /* 0x0000007c00337202 */ /* 0x000fc40000000f00 */
[----:B------:R-:W-:Y:S02]  /*e7f0*/  MOV R49, R180 ;  /* 0x000000b400317202 */ /* 0x000fe40000000f00 */
[----:B------:R-:W-:Y:S01]  /*e800*/  MOV R180, R204 ;  /* 0x000000cc00b47202 */ /* 0x000fe20000000f00 */
[----:B------:R-:W-:Y:S01]  /*e810*/  IMAD.MOV.U32 R50, RZ, RZ, R182 ;  /* 0x000000ffff327224 */ /* 0x000fe200078e00b6 */
[----:B------:R-:W-:Y:S01]  /*e820*/  MOV R48, R216 ;  /* 0x000000d800307202 */ /* 0x000fe20000000f00 */
[----:B------:R-:W-:Y:S01]  /*e830*/  FFMA.FTZ R38, R51, UR15, -R2 ;  /* 0x0000000f33267c23 */ /* 0x000fe20008010802 */
[----:B------:R-:W-:Y:S02]  /*e840*/  MOV R182, R126 ;  /* 0x0000007e00b67202 */ /* 0x000fe40000000f00 */
[----:B------:R-:W-:Y:S02]  /*e850*/  MOV R216, R135 ;  /* 0x0000008700d87202 */ /* 0x000fe40000000f00 */
[----:B------:R-:W-:-:S02]  /*e860*/  MOV R51, R180 ;  /* 0x000000b400337202 */ /* 0x000fc40000000f00 */
[----:B------:R-:W-:Y:S01]  /*e870*/  MOV R180, R164 ;  /* 0x000000a400b47202 */ /* 0x000fe20000000f00 */
[--C-:B------:R-:W-:Y:S01]  /*e880*/  FFMA.FTZ R9, R50, UR15, -R2.reuse ;  /* 0x0000000f32097c23 */ /* 0x100fe20008010802 */
[----:B------:R-:W-:Y:S01]  /*e890*/  MOV R164, R166 ;  /* 0x000000a600a47202 */ /* 0x000fe20000000f00 */
[----:B------:R-:W-:Y:S01]  /*e8a0*/  FFMA.FTZ R166, R112, UR15, -R2 ;  /* 0x0000000f70a67c23 */ /* 0x000fe20008010802 */
[----:B------:R-:W-:Y:S01]  /*e8b0*/  MOV R50, R216 ;  /* 0x000000d800327202 */ /* 0x000fe20000000f00 */
[----:B------:R-:W-:Y:S01]  /*e8c0*/  FFMA.FTZ R112, R113, UR15, -R0 ;  /* 0x0000000f71707c23 */ /* 0x000fe20008010800 */
[----:B------:R-:W-:Y:S01]  /*e8d0*/  FFMA.FTZ R90, R182, UR15, -R2 ;  /* 0x0000000fb65a7c23 */ /* 0x000fe20008010802 */
[----:B------:R-:W-:Y:S01]  /*e8e0*/  MOV R216, R197 ;  /* 0x000000c500d87202 */ /* 0x000fe20000000f00 */
[----:B------:R-:W-:Y:S01]  /*e8f0*/  FFMA.FTZ R113, R229, UR15, -R0 ;  /* 0x0000000fe5717c23 */ /* 0x000fe20008010800 */
[----:B------:R-:W-:Y:S01]  /*e900*/  MUFU.EX2 R204, R7 ;  /* 0x0000000700cc7308 */ /* 0x000fe20000000800 */
[----:B------:R-:W-:-:S07]  /*e910*/  FFMA.FTZ R10, R49, UR15, -R2 ;  /* 0x0000000f310a7c23 */ /* 0x000fce0008010802 */
[----:B------:R-:W-:Y:S01]  /*e920*/  MUFU.EX2 R182, R6 ;  /* 0x0000000600b67308 */ /* 0x000fe20000000800 */
[----:B------:R-:W-:-:S07]  /*e930*/  MOV R117, R119 ;  /* 0x0000007700757202 */ /* 0x000fce0000000f00 */
[----:B------:R-:W1:Y:S08]  /*e940*/  MUFU.EX2 R197, R5 ;  /* 0x0000000500c57308 */ /* 0x000e700000000800 */
[----:B------:R-:W2:Y:S01]  /*e950*/  MUFU.EX2 R229, R29 ;  /* 0x0000001d00e57308 */ /* 0x000ea20000000800 */
[----:B------:R-:W-:Y:S02]  /*e960*/  MOV R119, R116 ;  /* 0x0000007400777202 */ /* 0x000fe40000000f00 */
[----:B------:R-:W-:-:S02]  /*e970*/  MOV R116, R115 ;  /* 0x0000007300747202 */ /* 0x000fc40000000f00 */
[----:B------:R-:W-:-:S03]  /*e980*/  MOV R215, R117 ;  /* 0x0000007500d77202 */ /* 0x000fc60000000f00 */
[----:B------:R-:W3:Y:S01]  /*e990*/  MUFU.EX2 R10, R10 ;  /* 0x0000000a000a7308 */ /* 0x000ee20000000800 */
[----:B------:R-:W-:Y:S02]  /*e9a0*/  MOV R47, R213 ;  /* 0x000000d5002f7202 */ /* 0x000fe40000000f00 */
[----:B------:R-:W-:Y:S02]  /*e9b0*/  MOV R219, R119 ;  /* 0x0000007700db7202 */ /* 0x000fe40000000f00 */
[----:B------:R-:W-:Y:S01]  /*e9c0*/  MOV R213, R116 ;  /* 0x0000007400d57202 */ /* 0x000fe20000000f00 */
[----:B------:R-:W-:Y:S01]  /*e9d0*/  FFMA.FTZ R88, R215, UR15, -R2 ;  /* 0x0000000fd7587c23 */ /* 0x000fe20008010802 */
[----:B------:R-:W-:Y:S01]  /*e9e0*/  MOV R126, R134 ;  /* 0x00000086007e7202 */ /* 0x000fe20000000f00 */
[----:B------:R-:W-:Y:S02]  /*e9f0*/  IMAD.MOV.U32 R124, RZ, RZ, R118 ;  /* 0x000000ffff7c7224 */ /* 0x000fe400078e0076 */
[--C-:B------:R-:W-:Y:S01]  /*ea00*/  FFMA.FTZ R91, R219, UR15, -R2.reuse ;  /* 0x0000000fdb5b7c23 */ /* 0x100fe20008010802 */
[----:B------:R-:W-:Y:S01]  /*ea10*/  MOV R215, R181 ;  /* 0x000000b500d77202 */ /* 0x000fe20000000f00 */
[----:B------:R-:W-:Y:S01]  /*ea20*/  FFMA.FTZ R122, R213, UR15, -R2 ;  /* 0x0000000fd57a7c23 */ /* 0x000fe20008010802 */
[----:B-1----:R-:W-:-:S02]  /*ea30*/  F2FP.BF16.F32.PACK_AB R5, R197, R182 ;  /* 0x000000b6c505723e */ /* 0x002fc400000010ff */
[----:B------:R-:W-:Y:S02]  /*ea40*/  F2FP.BF16.F32.PACK_AB R6, R204, R30 ;  /* 0x0000001ecc06723e */ /* 0x000fe400000010ff */
[----:B--2---:R-:W-:Y:S01]  /*ea50*/  F2FP.BF16.F32.PACK_AB R7, R229, R207 ;  /* 0x000000cfe507723e */ /* 0x004fe200000010ff */
[----:B------:R-:W-:Y:S01]  /*ea60*/  IMAD.MOV.U32 R213, RZ, RZ, R138 ;  /* 0x000000ffffd57224 */ /* 0x000fe200078e008a */
[----:B------:R-:W-:Y:S02]  /*ea70*/  MOV R219, R133 ;  /* 0x0000008500db7202 */ /* 0x000fe40000000f00 */
[----:B------:R-:W-:Y:S01]  /*ea80*/  MOV R133, R165 ;  /* 0x000000a500857202 */ /* 0x000fe20000000f00 */
[----:B------:R-:W-:Y:S01]  /*ea90*/  IMAD.MOV.U32 R165, RZ, RZ, R167 ;  /* 0x000000ffffa57224 */ /* 0x000fe200078e00a7 */
[----:B------:R-:W-:Y:S01]  /*eaa0*/  MOV R181, R162 ;  /* 0x000000a200b57202 */ /* 0x000fe20000000f00 */
[--C-:B------:R-:W-:Y:S01]  /*eab0*/  FFMA.FTZ R28, R47, UR15, -R2.reuse ;  /* 0x0000000f2f1c7c23 */ /* 0x100fe20008010802 */
[--C-:B------:R-:W-:Y:S01]  /*eac0*/  FFMA.FTZ R11, R48, UR15, -R2.reuse ;  /* 0x0000000f300b7c23 */ /* 0x100fe20008010802 */
[--C-:B------:R-:W-:Y:S01]  /*ead0*/  FFMA.FTZ R124, R124, UR15, -R2.reuse ;  /* 0x0000000f7c7c7c23 */ /* 0x100fe20008010802 */
[--C-:B------:R-:W-:Y:S01]  /*eae0*/  FFMA.FTZ R126, R126, UR15, -R2.reuse ;  /* 0x0000000f7e7e7c23 */ /* 0x100fe20008010802 */
[--C-:B------:R-:W-:Y:S01]  /*eaf0*/  FFMA.FTZ R138, R246, UR15, -R2.reuse ;  /* 0x0000000ff68a7c23 */ /* 0x100fe20008010802 */
[--C-:B------:R-:W-:Y:S01]  /*eb00*/  FFMA.FTZ R162, R222, UR15, -R2.reuse ;  /* 0x0000000fdea27c23 */ /* 0x100fe20008010802 */
[----:B------:R-:W-:Y:S01]  /*eb10*/  FFMA.FTZ R167, R89, UR15, -R2 ;  /* 0x0000000f59a77c23 */ /* 0x000fe20008010802 */
[--C-:B------:R-:W-:Y:S01]  /*eb20*/  FFMA.FTZ R8, R50, UR15, -R0.reuse ;  /* 0x0000000f32087c23 */ /* 0x100fe20008010800 */
[--C-:B----4-:R-:W-:Y:S01]  /*eb30*/  FFMA.FTZ R115, R242, UR15, -R3.reuse ;  /* 0x0000000ff2737c23 */ /* 0x110fe20008010803 */
[--C-:B------:R-:W-:Y:S01]  /*eb40*/  FFMA.FTZ R118, R252, UR15, -R3.reuse ;  /* 0x0000000ffc767c23 */ /* 0x100fe20008010803 */
[--C-:B------:R-:W-:Y:S01]  /*eb50*/  FFMA.FTZ R117, R248, UR15, -R3.reuse ;  /* 0x0000000ff8757c23 */ /* 0x100fe20008010803 */
        /* <DEDUP_REMOVED lines=8> */
[----:B------:R-:W-:Y:S01]  /*ebe0*/  MOV R215, R216 ;  /* 0x000000d800d77202 */ /* 0x000fe20000000f00 */
[C---:B------:R-:W-:Y:S01]  /*ebf0*/  HMMA.16816.F32.BF16 R48, R4.reuse, R20, R144 ;  /* 0x000000140430723c */ /* 0x040fe20000041890 */
[----:B------:R-:W-:Y:S01]  /*ec00*/  MOV R219, R180 ;  /* 0x000000b400db7202 */ /* 0x000fe20000000f00 */
[--C-:B------:R-:W-:Y:S01]  /*ec10*/  FFMA.FTZ R180, R43, UR15, -R0.reuse ;  /* 0x0000000f2bb47c23 */ /* 0x100fe20008010800 */
[----:B------:R-:W-:Y:S01]  /*ec20*/  MOV R216, R181 ;  /* 0x000000b500d87202 */ /* 0x000fe20000000f00 */
[--C-:B------:R-:W-:Y:S01]  /*ec30*/  FFMA.FTZ R181, R42, UR15, -R0.reuse ;  /* 0x0000000f2ab57c23 */ /* 0x100fe20008010800 */
[----:B------:R-:W-:Y:S01]  /*ec40*/  MOV R213, R196 ;  /* 0x000000c400d57202 */ /* 0x000fe20000000f00 */
[C---:B------:R-:W-:Y:S01]  /*ec50*/  HMMA.16816.F32.BF16 R44, R4.reuse, R22, R152 ;  /* 0x00000016042c723c */ /* 0x040fe20000041898 */
[----:B------:R-:W-:Y:S01]  /*ec60*/  FFMA.FTZ R196, R41, UR15, -R0 ;  /* 0x0000000f29c47c23 */ /* 0x000fe20008010800 */
[----:B------:R1:W-:Y:S04]  /*ec70*/  MUFU.EX2 R144, R28 ;  /* 0x0000001c00907308 */ /* 0x0003e80000000800 */
[----:B------:R-:W-:Y:S01]  /*ec80*/  HMMA.16816.F32.BF16 R32, R4, R18, R96 ;  /* 0x000000120420723c */ /* 0x000fe20000041860 */
[----:B------:R-:W-:-:S05]  /*ec90*/  IMAD.MOV.U32 R155, RZ, RZ, R30 ;  /* 0x000000ffff9b7224 */ /* 0x000fca00078e001e */
[C---:B------:R-:W-:Y:S01]  /*eca0*/  HMMA.16816.F32.BF16 R80, R4.reuse, R14, R80 ;  /* 0x0000000e0450723c */ /* 0x040fe20000041850 */
[----:B------:R-:W2:Y:S01]  /*ecb0*/  MUFU.EX2 R147, R11 ;  /* 0x0000000b00937308 */ /* 0x000ea20000000800 */
[--C-:B------:R-:W-:Y:S01]  /*ecc0*/  FFMA.FTZ R133, R133, UR15, -R0.reuse ;  /* 0x0000000f85857c23 */ /* 0x100fe20008010800 */
[--C-:B------:R-:W-:Y:S01]  /*ecd0*/  FFMA.FTZ R164, R164, UR15, -R0.reuse ;  /* 0x0000000fa4a47c23 */ /* 0x100fe20008010800 */
[----:B------:R-:W-:Y:S01]  /*ece0*/  FFMA.FTZ R165, R165, UR15, -R0 ;  /* 0x0000000fa5a57c23 */ /* 0x000fe20008010800 */
[----:B------:R-:W-:Y:S01]  /*ecf0*/  MOV R222, R211 ;  /* 0x000000d300de7202 */ /* 0x000fe20000000f00 */
[C---:B------:R-:W-:Y:S01]  /*ed00*/  HMMA.16816.F32.BF16 R20, R4.reuse, R12, R176 ;  /* 0x0000000c0414723c */ /* 0x040fe200000418b0 */
[----:B------:R-:W-:Y:S02]  /*ed10*/  LDSM.16.MT88.4 R12, [R227+0x9800] ;  /* 0x00980000e30c783b */ /* 0x000fe40000004200 */
[----:B------:R-:W-:Y:S02]  /*ed20*/  MUFU.EX2 R177, R9 ;  /* 0x0000000900b17308 */ /* 0x000fe40000000800 */
[----:B-1----:R-:W-:Y:S01]  /*ed30*/  LDSM.16.MT88.4 R28, [R226+0x9800] ;  /* 0x00980000e21c783b */ /* 0x002fe20000004200 */
[----:B------:R-:W-:Y:S01]  /*ed40*/  HMMA.16816.F32.BF16 R40, R4, R16, R92 ;  /* 0x000000100428723c */ /* 0x000fe2000004185c */
[----:B---3--:R-:W-:-:S02]  /*ed50*/  MOV R179, R10 ;  /* 0x0000000a00b37202 */ /* 0x008fc40000000f00 */
[----:B------:R-:W1:Y:S02]  /*ed60*/  LDSM.16.MT88.4 R16, [R224+0x9800] ;  /* 0x00980000e010783b */ /* 0x000e640000004200 */
[----:B------:R3:W-:Y:S02]  /*ed70*/  MUFU.EX2 R145, R8 ;  /* 0x0000000800917308 */ /* 0x0007e40000000800 */
[----:B------:R4:W5:Y:S04]  /*ed80*/  LDL.LU R242, [R1+0xec] ;  /* 0x0000ec0001f27983 */ /* 0x0009680000300800 */
[----:B---3--:R-:W3:Y:S02]  /*ed90*/  LDSM.16.MT88.4 R8, [R225+0x9800] ;  /* 0x00980000e108783b */ /* 0x008ee40000004200 */
[----:B------:R-:W4:Y:S08]  /*eda0*/  MUFU.EX2 R146, R3 ;  /* 0x0000000300927308 */ /* 0x000f300000000800 */
[----:B------:R-:W-:Y:S08]  /*edb0*/  MUFU.EX2 R176, R2 ;  /* 0x0000000200b07308 */ /* 0x000ff00000000800 */
[----:B------:R2:W1:Y:S01]  /*edc0*/  MUFU.EX2 R178, R36 ;  /* 0x0000002400b27308 */ /* 0x0004620000000800 */
[----:B------:R-:W-:-:S02]  /*edd0*/  MOV R154, R215 ;  /* 0x000000d7009a7202 */ /* 0x000fc40000000f00 */
[----:B------:R-:W-:Y:S01]  /*ede0*/  MOV R0, R208 ;  /* 0x000000d000007202 */ /* 0x000fe20000000f00 */
[C---:B------:R-:W-:Y:S04]  /*edf0*/  HMMA.16816.F32.BF16 R92, R4.reuse, R24, R192 ;  /* 0x00000018045c723c */ /* 0x040fe800000418c0 */
[----:B------:R-:W-:Y:S02]  /*ee00*/  MUFU.EX2 R243, R77 ;  /* 0x0000004d00f37308 */ /* 0x000fe40000000800 */
[----:B------:R-:W-:Y:S06]  /*ee10*/  HMMA.16816.F32.BF16 R96, R4, R26, R200 ;  /* 0x0000001a0460723c */ /* 0x000fec00000418c8 */
[----:B------:R-:W-:Y:S01]  /*ee20*/  MUFU.EX2 R244, R76 ;  /* 0x0000004c00f47308 */ /* 0x000fe20000000800 */
[----:B--2---:R-:W-:-:S07]  /*ee30*/  MOV R36, R213 ;  /* 0x000000d500247202 */ /* 0x004fce0000000f00 */
[----:B------:R-:W-:Y:S01]  /*ee40*/  MUFU.EX2 R245, R75 ;  /* 0x0000004b00f57308 */ /* 0x000fe20000000800 */
[----:B------:R-:W-:-:S07]  /*ee50*/  F2FP.BF16.F32.PACK_AB R4, R147, R144 ;  /* 0x000000909304723e */ /* 0x000fce00000010ff */
[----:B------:R-:W-:Y:S01]  /*ee60*/  MUFU.EX2 R246, R74 ;  /* 0x0000004a00f67308 */ /* 0x000fe20000000800 */
[----:B----4-:R-:W-:-:S07]  /*ee70*/  F2FP.BF16.F32.PACK_AB R5, R146, R145 ;  /* 0x000000919205723e */ /* 0x010fce00000010ff */
[----:B------:R-:W-:Y:S01]  /*ee80*/  MUFU.EX2 R211, R55 ;  /* 0x0000003700d37308 */ /* 0x000fe20000000800 */
[----:B------:R-:W-:-:S07]  /*ee90*/  F2FP.BF16.F32.PACK_AB R6, R177, R179 ;  /* 0x000000b3b106723e */ /* 0x000fce00000010ff */
[----:B------:R-:W-:Y:S01]  /*eea0*/  MUFU.EX2 R252, R68 ;  /* 0x0000004400fc7308 */ /* 0x000fe20000000800 */
[----:B-1----:R-:W-:Y:S01]  /*eeb0*/  F2FP.BF16.F32.PACK_AB R7, R178, R176 ;  /* 0x000000b0b207723e */ /* 0x002fe200000010ff */
[----:B------:R-:W-:Y:S01]  /*eec0*/  FADD.FTZ R3, R222, R160 ;  /* 0x000000a0de037221 */ /* 0x000fe20000010000 */
[----:B------:R-:W-:Y:S05]  /*eed0*/  LDSM.16.MT88.4 R24, [R224+0xa000] ;  /* 0x00a00000e018783b */ /* 0x000fea0000004200 */
[----:B------:R-:W1:Y:S08]  /*eee0*/  MUFU.EX2 R208, R56 ;  /* 0x0000003800d07308 */ /* 0x000e700000000800 */
[----:B------:R-:W-:Y:S08]  /*eef0*/  MUFU.EX2 R213, R54 ;  /* 0x0000003600d57308 */ /* 0x000ff00000000800 */
[----:B------:R-:W2:Y:S01]  /*ef00*/  MUFU.EX2 R215, R53 ;  /* 0x0000003500d77308 */ /* 0x000ea20000000800 */
[C---:B------:R-:W-:Y:S06]  /*ef10*/  HMMA.16816.F32.BF16 R140, R4.reuse, R16, R140 ;  /* 0x00000010048c723c */ /* 0x040fec000004188c */
[C---:B------:R-:W-:Y:S06]  /*ef20*/  HMMA.16816.F32.BF16 R148, R4.reuse, R18, R148 ;  /* 0x000000120494723c */ /* 0x040fec0000041894 */
[C---:B------:R-:W-:Y:S06]  /*ef30*/  HMMA.16816.F32.BF16 R156, R4.reuse, R12, R156 ;  /* 0x0000000c049c723c */ /* 0x040fec000004189c */
[C---:B------:R-:W-:Y:S06]  /*ef40*/  HMMA.16816.F32.BF16 R168, R4.reuse, R14, R168 ;  /* 0x0000000e04a8723c */ /* 0x040fec00000418a8 */
[C---:B---3--:R-:W-:Y:S06]  /*ef50*/  HMMA.16816.F32.BF16 R108, R4.reuse, R8, R108 ;  /* 0x00000008046c723c */ /* 0x048fec000004186c */
[C---:B------:R-:W-:Y:S06]  /*ef60*/  HMMA.16816.F32.BF16 R104, R4.reuse, R10, R104 ;  /* 0x0000000a0468723c */ /* 0x040fec0000041868 */
[C---:B------:R-:W-:Y:S06]  /*ef70*/  HMMA.16816.F32.BF16 R100, R4.reuse, R28, R100 ;  /* 0x0000001c0464723c */ /* 0x040fec0000041864 */
[----:B------:R-:W-:Y:S07]  /*ef80*/  HMMA.16816.F32.BF16 R84, R4, R30, R84 ;  /* 0x0000001e0454723c */ /* 0x000fee0000041854 */
[----:B------:R-:W-:Y:S01]  /*ef90*/  FADD.FTZ R4, R0, R161 ;  /* 0x000000a100047221 */ /* 0x000fe20000010000 */
[----:B-1----:R-:W-:-:S02]  /*efa0*/  F2FP.BF16.F32.PACK_AB R5, R211, R208 ;  /* 0x000000d0d305723e */ /* 0x002fc400000010ff */
[----:B------:R-:W-:Y:S01]  /*efb0*/  F2FP.BF16.F32.PACK_AB R6, R246, R245 ;  /* 0x000000f5f606723e */ /* 0x000fe200000010ff */
[----:B------:R-:W-:Y:S01]  /*efc0*/  FADD.FTZ R68, R240, R4 ;  /* 0x00000004f0447221 */ /* 0x000fe20000010000 */
[----:B------:R-:W-:Y:S02]  /*efd0*/  F2FP.BF16.F32.PACK_AB R4, R244, R243 ;  /* 0x000000f3f404723e */ /* 0x000fe400000010ff */
[----:B--2---:R-:W-:Y:S01]  /*efe0*/  F2FP.BF16.F32.PACK_AB R7, R215, R213 ;  /* 0x000000d5d707723e */ /* 0x004fe200000010ff */
[----:B------:R-:W-:Y:S08]  /*eff0*/  MUFU.EX2 R248, R72 ;  /* 0x0000004800f87308 */ /* 0x000ff00000000800 */
[----:B------:R-:W-:Y:S08]  /*f000*/  MUFU.EX2 R72, R67 ;  /* 0x0000004300487308 */ /* 0x000ff00000000800 */
[----:B------:R-:W-:Y:S08]  /*f010*/  MUFU.EX2 R202, R65 ;  /* 0x0000004100ca7308 */ /* 0x000ff00000000800 */
[----:B------:R1:W-:Y:S08]  /*f020*/  MUFU.EX2 R201, R64 ;  /* 0x0000004000c97308 */ /* 0x0003f00000000800 */
[----:B------:R-:W-:Y:S08]  /*f030*/  MUFU.EX2 R194, R59 ;  /* 0x0000003b00c27308 */ /* 0x000ff00000000800 */
[----:B------:R-:W-:Y:S01]  /*f040*/  MUFU.EX2 R193, R57 ;  /* 0x0000003900c17308 */ /* 0x000fe20000000800 */
[C---:B-1----:R-:W-:Y:S07]  /*f050*/  HMMA.16816.F32.BF16 R64, R4.reuse, R16, R48 ;  /* 0x000000100440723c */ /* 0x042fee0000041830 */
[----:B------:R1:W-:Y:S01]  /*f060*/  MUFU.EX2 R222, R58 ;  /* 0x0000003a00de7308 */ /* 0x0003e20000000800 */
[----:B------:R-:W-:Y:S01]  /*f070*/  MOV R192, R216 ;  /* 0x000000d800c07202 */ /* 0x000fe20000000f00 */
[----:B------:R-:W-:Y:S01]  /*f080*/  FADD.FTZ R0, R210, R78 ;  /* 0x0000004ed2007221 */ /* 0x000fe20000010000 */
[----:B------:R-:W-:Y:S01]  /*f090*/  MOV R153, R219 ;  /* 0x000000db00997202 */ /* 0x000fe20000000f00 */
[C---:B-1----:R-:W-:Y:S01]  /*f0a0*/  HMMA.16816.F32.BF16 R56, R4.reuse, R18, R44 ;  /* 0x000000120438723c */ /* 0x042fe2000004182c */
[----:B------:R-:W1:Y:S01]  /*f0b0*/  LDSM.16.MT88.4 R16, [R225+0xa000] ;  /* 0x00a00000e110783b */ /* 0x000e620000004200 */
[----:B------:R-:W-:Y:S01]  /*f0c0*/  IMAD.MOV.U32 R77, RZ, RZ, R192 ;  /* 0x000000ffff4d7224 */ /* 0x000fe200078e00c0 */
[----:B------:R-:W-:Y:S01]  /*f0d0*/  MOV R75, R153 ;  /* 0x00000099004b7202 */ /* 0x000fe20000000f00 */
[----:B------:R-:W-:Y:S01]  /*f0e0*/  FADD.FTZ R0, R209, R0 ;  /* 0x00000000d1007221 */ /* 0x000fe20000010000 */
[----:B------:R-:W-:Y:S01]  /*f0f0*/  MOV R74, R154 ;  /* 0x0000009a004a7202 */ /* 0x000fe20000000f00 */
[----:B------:R-:W-:Y:S01]  /*f100*/  MUFU.EX2 R210, R38 ;  /* 0x0000002600d27308 */ /* 0x000fe20000000800 */
[----:B------:R-:W-:Y:S01]  /*f110*/  MOV R154, R207 ;  /* 0x000000cf009a7202 */ /* 0x000fe20000000f00 */
[----:B------:R-:W-:Y:S01]  /*f120*/  HMMA.16816.F32.BF16 R44, R4, R8, R20 ;  /* 0x00000008042c723c */ /* 0x000fe20000041814 */
[----:B------:R-:W-:Y:S01]  /*f130*/  MOV R153, R204 ;  /* 0x000000cc00997202 */ /* 0x000fe20000000f00 */
[----:B------:R-:W2:Y:S01]  /*f140*/  LDSM.16.MT88.4 R20, [R227+0xa000] ;  /* 0x00a00000e314783b */ /* 0x000ea20000004200 */
[----:B------:R-:W-:-:S03]  /*f150*/  MOV R192, R205 ;  /* 0x000000cd00c07202 */ /* 0x000fc60000000f00 */
[----:B------:R-:W-:Y:S08]  /*f160*/  MUFU.EX2 R207, R90 ;  /* 0x0000005a00cf7308 */ /* 0x000ff00000000800 */
[----:B------:R-:W-:Y:S08]  /*f170*/  MUFU.EX2 R209, R88 ;  /* 0x0000005800d17308 */ /* 0x000ff00000000800 */
[----:B------:R-:W-:Y:S08]  /*f180*/  MUFU.EX2 R205, R91 ;  /* 0x0000005b00cd7308 */ /* 0x000ff00000000800 */
[----:B------:R-:W-:Y:S08]  /*f190*/  MUFU.EX2 R204, R89 ;  /* 0x0000005900cc7308 */ /* 0x000ff00000000800 */
[----:B------:R-:W-:Y:S08]  /*f1a0*/  MUFU.EX2 R112, R112 ;  /* 0x0000007000707308 */ /* 0x000ff00000000800 */
[----:B------:R-:W-:Y:S08]  /*f1b0*/  MUFU.EX2 R113, R113 ;  /* 0x0000007100717308 */ /* 0x000ff00000000800 */
[----:B------:R3:W-:Y:S08]  /*f1c0*/  MUFU.EX2 R216, R52 ;  /* 0x0000003400d87308 */ /* 0x0007f00000000800 */
[----:B------:R-:W4:Y:S08]  /*f1d0*/  MUFU.EX2 R219, R39 ;  /* 0x0000002700db7308 */ /* 0x000f300000000800 */
[----:B------:R1:W2:Y:S01]  /*f1e0*/  MUFU.EX2 R223, R37 ;  /* 0x0000002500df7308 */ /* 0x0002a20000000800 */
[----:B------:R-:W-:Y:S01]  /*f1f0*/  HMMA.16816.F32.BF16 R48, R4, R12, R40 ;  /* 0x0000000c0430723c */ /* 0x000fe20000041828 */
[----:B------:R-:W-:Y:S01]  /*f200*/  FADD.FTZ R8, R173, R68 ;  /* 0x00000044ad087221 */ /* 0x000fe20000010000 */
[----:B------:R-:W-:-:S04]  /*f210*/  MOV R76, R36 ;  /* 0x00000024004c7202 */ /* 0x000fc80000000f00 */
[----:B---3--:R-:W-:Y:S01]  /*f220*/  HMMA.16816.F32.BF16 R52, R4, R14, R32 ;  /* 0x0000000e0434723c */ /* 0x008fe20000041820 */
[----:B------:R-:W3:Y:S01]  /*f230*/  LDSM.16.MT88.4 R12, [R226+0xa000] ;  /* 0x00a00000e20c783b */ /* 0x000ee20000004200 */
[----:B------:R-:W-:Y:S01]  /*f240*/  MUFU.EX2 R200, R63 ;  /* 0x0000003f00c87308 */ /* 0x000fe20000000800 */
[----:B----4-:R-:W-:-:S07]  /*f250*/  F2FP.BF16.F32.PACK_AB R9, R219, R216 ;  /* 0x000000d8db09723e */ /* 0x010fce00000010ff */
[----:B------:R-:W4:Y:S01]  /*f260*/  MUFU.EX2 R152, R61 ;  /* 0x0000003d00987308 */ /* 0x000f220000000800 */
[C---:B-1----:R-:W-:Y:S07]  /*f270*/  HMMA.16816.F32.BF16 R36, R4.reuse, R10, R80 ;  /* 0x0000000a0424723c */ /* 0x042fee0000041850 */
[----:B------:R1:W-:Y:S01]  /*f280*/  MUFU.EX2 R195, R60 ;  /* 0x0000003c00c37308 */ /* 0x0003e20000000800 */
[----:B------:R-:W-:Y:S01]  /*f290*/  HMMA.16816.F32.BF16 R40, R4, R30, R96 ;  /* 0x0000001e0428723c */ /* 0x000fe20000041860 */
[----:B------:R-:W-:Y:S01]  /*f2a0*/  F2FP.BF16.F32.PACK_AB R10, R250, R249 ;  /* 0x000000f9fa0a723e */ /* 0x000fe200000010ff */
[----:B------:R-:W-:Y:S01]  /*f2b0*/  FADD.FTZ R2, R241, R79 ;  /* 0x0000004ff1027221 */ /* 0x000fe20000010000 */
[----:B--2---:R-:W-:Y:S01]  /*f2c0*/  F2FP.BF16.F32.PACK_AB R11, R222, R223 ;  /* 0x000000dfde0b723e */ /* 0x004fe200000010ff */
[----:B------:R-:W-:Y:S01]  /*f2d0*/  LDSM.16.MT88.4 R32, [R227+0xa800] ;  /* 0x00a80000e320783b */ /* 0x000fe20000004200 */
[----:B------:R-:W-:-:S02]  /*f2e0*/  MOV R161, R73 ;  /* 0x0000004900a17202 */ /* 0x000fc40000000f00 */
[----:B------:R-:W-:Y:S01]  /*f2f0*/  MOV R160, R74 ;  /* 0x0000004a00a07202 */ /* 0x000fe20000000f00 */
[----:B-1----:R-:W-:Y:S01]  /*f300*/  HMMA.16816.F32.BF16 R60, R4, R28, R92 ;  /* 0x0000001c043c723c */ /* 0x002fe2000004185c */
[----:B------:R-:W-:Y:S01]  /*f310*/  MOV R99, R75 ;  /* 0x0000004b00637202 */ /* 0x000fe20000000f00 */
[----:B------:R-:W-:Y:S01]  /*f320*/  IMAD.MOV.U32 R97, RZ, RZ, R77 ;  /* 0x000000ffff617224 */ /* 0x000fe200078e004d */
[----:B------:R-:W-:Y:S01]  /*f330*/  MOV R98, R76 ;  /* 0x0000004c00627202 */ /* 0x000fe20000000f00 */
[----:B------:R-:W-:Y:S01]  /*f340*/  MUFU.EX2 R115, R115 ;  /* 0x0000007300737308 */ /* 0x000fe20000000800 */
[----:B------:R-:W-:Y:S02]  /*f350*/  LDSM.16.MT88.4 R28, [R225+0xa800] ;  /* 0x00a80000e11c783b */ /* 0x000fe40000004200 */
[----:B------:R-:W-:Y:S01]  /*f360*/  F2FP.BF16.F32.PACK_AB R4, R207, R210 ;  /* 0x000000d2cf04723e */ /* 0x000fe200000010ff */
[----:B------:R-:W-:Y:S01]  /*f370*/  FADD.FTZ R92, R187, R8 ;  /* 0x00000008bb5c7221 */ /* 0x000fe20000010000 */
[----:B------:R-:W-:-:S03]  /*f380*/  F2FP.BF16.F32.PACK_AB R5, R112, R204 ;  /* 0x000000cc7005723e */ /* 0x000fc600000010ff */
[----:B------:R-:W1:Y:S01]  /*f390*/  MUFU.EX2 R118, R118 ;  /* 0x0000007600767308 */ /* 0x000e620000000800 */
[----:B------:R-:W-:-:S07]  /*f3a0*/  F2FP.BF16.F32.PACK_AB R6, R205, R209 ;  /* 0x000000d1cd06723e */ /* 0x000fce00000010ff */
[----:B------:R-:W-:Y:S01]  /*f3b0*/  MUFU.EX2 R117, R117 ;  /* 0x0000007500757308 */ /* 0x000fe20000000800 */
[----:B------:R-:W-:-:S07]  /*f3c0*/  F2FP.BF16.F32.PACK_AB R7, R114, R113 ;  /* 0x000000717207723e */ /* 0x000fce00000010ff */
[----:B------:R-:W-:Y:S01]  /*f3d0*/  MUFU.EX2 R116, R116 ;  /* 0x0000007400747308 */ /* 0x000fe20000000800 */
[----:B------:R-:W-:Y:S01]  /*f3e0*/  F2FP.BF16.F32.PACK_AB R8, R248, R247 ;  /* 0x000000f7f808723e */ /* 0x000fe200000010ff */
[C---:B------:R-:W-:Y:S06]  /*f3f0*/  HMMA.16816.F32.BF16 R80, R4.reuse, R18, R104 ;  /* 0x000000120450723c */ /* 0x040fec0000041868 */
[----:B------:R-:W-:Y:S01]  /*f400*/  MUFU.EX2 R122, R122 ;  /* 0x0000007a007a7308 */ /* 0x000fe20000000800 */
[----:B------:R-:W-:Y:S01]  /*f410*/  MOV R106, R72 ;  /* 0x00000048006a7202 */ /* 0x000fe20000000f00 */
[C---:B------:R-:W-:Y:S06]  /*f420*/  HMMA.16816.F32.BF16 R140, R4.reuse, R24, R140 ;  /* 0x00000018048c723c */ /* 0x040fec000004188c */
[----:B------:R-:W2:Y:S01]  /*f430*/  MUFU.EX2 R124, R124 ;  /* 0x0000007c007c7308 */ /* 0x000ea20000000800 */
[----:B------:R-:W-:Y:S07]  /*f440*/  HMMA.16816.F32.BF16 R148, R4, R26, R148 ;  /* 0x0000001a0494723c */ /* 0x000fee0000041894 */
[----:B------:R-:W-:Y:S01]  /*f450*/  MUFU.EX2 R126, R126 ;  /* 0x0000007e007e7308 */ /* 0x000fe20000000800 */
[C---:B------:R-:W-:Y:S07]  /*f460*/  HMMA.16816.F32.BF16 R76, R8.reuse, R24, R64 ;  /* 0x00000018084c723c */ /* 0x040fee0000041840 */
[----:B------:R-:W-:Y:S01]  /*f470*/  MUFU.EX2 R129, R129 ;  /* 0x0000008100817308 */ /* 0x000fe20000000800 */
[C---:B------:R-:W-:Y:S01]  /*f480*/  HMMA.16816.F32.BF16 R72, R8.reuse, R26, R56 ;  /* 0x0000001a0848723c */ /* 0x040fe20000041838 */
[----:B------:R-:W2:Y:S06]  /*f490*/  LDSM.16.MT88.4 R24, [R224+0xa800] ;  /* 0x00a80000e018783b */ /* 0x000eac0000004200 */
[----:B------:R-:W2:Y:S01]  /*f4a0*/  MUFU.EX2 R131, R131 ;  /* 0x0000008300837308 */ /* 0x000ea20000000800 */
[C---:B------:R-:W-:Y:S07]  /*f4b0*/  HMMA.16816.F32.BF16 R64, R8.reuse, R22, R52 ;  /* 0x000000160840723c */ /* 0x040fee0000041834 */
[----:B------:R-:W-:Y:S01]  /*f4c0*/  MUFU.EX2 R133, R133 ;  /* 0x0000008500857308 */ /* 0x000fe20000000800 */
[----:B------:R-:W-:Y:S01]  /*f4d0*/  HMMA.16816.F32.BF16 R52, R8, R16, R44 ;  /* 0x000000100834723c */ /* 0x000fe2000004182c */
[----:B------:R-:W-:Y:S01]  /*f4e0*/  FADD.FTZ R3, R239, R3 ;  /* 0x00000003ef037221 */ /* 0x000fe20000010000 */
[----:B------:R-:W-:-:S02]  /*f4f0*/  IMAD.MOV.U32 R203, RZ, RZ, R172 ;  /* 0x000000ffffcb7224 */ /* 0x000fc400078e00ac */
[----:B------:R-:W-:-:S03]  /*f500*/  FADD.FTZ R0, R237, R0 ;  /* 0x00000000ed007221 */ /* 0x000fc60000010000 */
[----:B------:R-:W-:Y:S01]  /*f510*/  MUFU.EX2 R137, R137 ;  /* 0x0000008900897308 */ /* 0x000fe20000000800 */
[C---:B------:R-:W-:Y:S01]  /*f520*/  HMMA.16816.F32.BF16 R44, R8.reuse, R18, R36 ;  /* 0x00000012082c723c */ /* 0x040fe20000041824 */
[----:B------:R-:W2:Y:S06]  /*f530*/  LDSM.16.MT88.4 R36, [R226+0xa800] ;  /* 0x00a80000e224783b */ /* 0x000eac0000004200 */
[----:B------:R-:W-:Y:S08]  /*f540*/  MUFU.EX2 R138, R138 ;  /* 0x0000008a008a7308 */ /* 0x000ff00000000800 */
[----:B------:R-:W-:Y:S08]  /*f550*/  MUFU.EX2 R119, R119 ;  /* 0x0000007700777308 */ /* 0x000ff00000000800 */
[----:B------:R-:W-:Y:S08]  /*f560*/  MUFU.EX2 R221, R221 ;  /* 0x000000dd00dd7308 */ /* 0x000ff00000000800 */
[----:B------:R-:W-:Y:S01]  /*f570*/  MUFU.EX2 R212, R212 ;  /* 0x000000d400d47308 */ /* 0x000fe20000000800 */
[----:B----4-:R-:W-:Y:S01]  /*f580*/  MOV R96, R152 ;  /* 0x0000009800607202 */ /* 0x010fe20000000f00 */
[----:B------:R4:W5:Y:S06]  /*f590*/  LDL.LU R241, [R1+0xe8] ;  /* 0x0000e80001f17983 */ /* 0x00096c0000300800 */
[----:B------:R-:W4:Y:S01]  /*f5a0*/  MUFU.EX2 R95, R132 ;  /* 0x00000084005f7308 */ /* 0x000f220000000800 */
[----:B------:R-:W-:Y:S01]  /*f5b0*/  MOV R107, R71 ;  /* 0x00000047006b7202 */ /* 0x000fe20000000f00 */
[----:B------:R-:W-:Y:S01]  /*f5c0*/  FADD.FTZ R2, R238, R2 ;  /* 0x00000002ee027221 */ /* 0x000fe20000010000 */
[----:B------:R-:W-:Y:S01]  /*f5d0*/  HMMA.16816.F32.BF16 R68, R8, R20, R48 ;  /* 0x000000140844723c */ /* 0x000fe20000041830 */
[----:B------:R-:W-:-:S05]  /*f5e0*/  FADD.FTZ R3, R174, R3 ;  /* 0x00000003ae037221 */ /* 0x000fca0000010000 */
[----:B---3--:R-:W-:Y:S01]  /*f5f0*/  HMMA.16816.F32.BF16 R40, R8, R14, R40 ;  /* 0x0000000e0828723c */ /* 0x008fe20000041828 */
[----:B------:R-:W-:-:S05]  /*f600*/  FADD.FTZ R2, R175, R2 ;  /* 0x00000002af027221 */ /* 0x000fca0000010000 */
[C---:B------:R-:W-:Y:S06]  /*f610*/  HMMA.16816.F32.BF16 R156, R4.reuse, R20, R156 ;  /* 0x00000014049c723c */ /* 0x040fec000004189c */
[C---:B------:R-:W-:Y:S01]  /*f620*/  HMMA.16816.F32.BF16 R168, R4.reuse, R22, R168 ;  /* 0x0000001604a8723c */ /* 0x040fe200000418a8 */
[----:B------:R-:W3:Y:S05]  /*f630*/  LDSM.16.MT88.4 R20, [R224+0xb000] ;  /* 0x00b00000e014783b */ /* 0x000eea0000004200 */
[C---:B------:R-:W-:Y:S06]  /*f640*/  HMMA.16816.F32.BF16 R88, R4.reuse, R12, R100 ;  /* 0x0000000c0458723c */ /* 0x040fec0000041864 */
[----:B------:R-:W-:Y:S01]  /*f650*/  HMMA.16816.F32.BF16 R84, R4, R14, R84 ;  /* 0x0000000e0454723c */ /* 0x000fe20000041854 */
[----:B------:R-:W-:Y:S01]  /*f660*/  MUFU.EX2 R59, R164 ;  /* 0x000000a4003b7308 */ /* 0x000fe20000000800 */
[----:B------:R-:W-:Y:S01]  /*f670*/  FADD.FTZ R0, R184, R0 ;  /* 0x00000000b8007221 */ /* 0x000fe20000010000 */
[----:B------:R-:W-:Y:S01]  /*f680*/  MOV R104, R177 ;  /* 0x000000b100687202 */ /* 0x000fe20000000f00 */
[----:B------:R3:W5:Y:S02]  /*f690*/  LDL.LU R240, [R1+0xe4] ;  /* 0x0000e40001f07983 */ /* 0x0007640000300800 */
[----:B------:R-:W-:Y:S02]  /*f6a0*/  HMMA.16816.F32.BF16 R48, R8, R12, R60 ;  /* 0x0000000c0830723c */ /* 0x000fe4000004183c */
[----:B------:R-:W-:Y:S04]  /*f6b0*/  LDSM.16.MT88.4 R12, [R225+0xb000] ;  /* 0x00b00000e10c783b */ /* 0x000fe80000004200 */
[----:B------:R-:W-:Y:S01]  /*f6c0*/  HMMA.16816.F32.BF16 R172, R4, R16, R108 ;  /* 0x0000001004ac723c */ /* 0x000fe2000004186c */
[----:B------:R-:W-:Y:S01]  /*f6d0*/  FADD.FTZ R8, R97, R92 ;  /* 0x0000005c61087221 */ /* 0x000fe20000010000 */
[----:B-1----:R-:W-:Y:S01]  /*f6e0*/  F2FP.BF16.F32.PACK_AB R9, R118, R115 ;  /* 0x000000737609723e */ /* 0x002fe200000010ff */
[----:B------:R-:W1:Y:S01]  /*f6f0*/  LDSM.16.MT88.4 R16, [R227+0xb000] ;  /* 0x00b00000e310783b */ /* 0x000e620000004200 */
[----:B------:R-:W-:Y:S01]  /*f700*/  F2FP.BF16.F32.PACK_AB R10, R107, R106 ;  /* 0x0000006a6b0a723e */ /* 0x000fe200000010ff */
[----:B------:R-:W-:Y:S01]  /*f710*/  FADD.FTZ R56, R98, R8 ;  /* 0x0000000862387221 */ /* 0x000fe20000010000 */
[----:B------:R-:W-:Y:S01]  /*f720*/  F2FP.BF16.F32.PACK_AB R8, R252, R251 ;  /* 0x000000fbfc08723e */ /* 0x000fe200000010ff */
[----:B------:R-:W-:Y:S01]  /*f730*/  MUFU.EX2 R58, R165 ;  /* 0x000000a5003a7308 */ /* 0x000fe20000000800 */
[----:B--2---:R-:W-:Y:S01]  /*f740*/  F2FP.BF16.F32.PACK_AB R4, R124, R122 ;  /* 0x0000007a7c04723e */ /* 0x004fe200000010ff */
[----:B------:R-:W-:Y:S01]  /*f750*/  FADD.FTZ R3, R186, R3 ;  /* 0x00000003ba037221 */ /* 0x000fe20000010000 */
[----:B------:R-:W-:-:S05]  /*f760*/  F2FP.BF16.F32.PACK_AB R5, R131, R129 ;  /* 0x000000818305723e */ /* 0x000fca00000010ff */
[----:B------:R-:W-:Y:S01]  /*f770*/  MUFU.EX2 R57, R130 ;  /* 0x0000008200397308 */ /* 0x000fe20000000800 */
[----:B------:R-:W-:Y:S01]  /*f780*/  F2FP.BF16.F32.PACK_AB R6, R127, R126 ;  /* 0x0000007e7f06723e */ /* 0x000fe200000010ff */
[----:B------:R-:W-:Y:S01]  /*f790*/  FADD.FTZ R2, R185, R2 ;  /* 0x00000002b9027221 */ /* 0x000fe20000010000 */
[----:B----4-:R-:W-:Y:S01]  /*f7a0*/  F2FP.BF16.F32.PACK_AB R7, R95, R133 ;  /* 0x000000855f07723e */ /* 0x010fe200000010ff */
[----:B------:R-:W-:Y:S01]  /*f7b0*/  FADD.FTZ R0, R188, R0 ;  /* 0x00000000bc007221 */ /* 0x000fe20000010000 */
[----:B------:R-:W-:Y:S02]  /*f7c0*/  F2FP.BF16.F32.PACK_AB R11, R116, R117 ;  /* 0x00000075740b723e */ /* 0x000fe400000010ff */
[----:B------:R-:W-:Y:S02]  /*f7d0*/  MOV R100, R147 ;  /* 0x0000009300647202 */ /* 0x000fe40000000f00 */
[----:B------:R-:W-:Y:S01]  /*f7e0*/  MOV R101, R146 ;  /* 0x0000009200657202 */ /* 0x000fe20000000f00 */
[C---:B------:R-:W-:Y:S01]  /*f7f0*/  HMMA.16816.F32.BF16 R140, R4.reuse, R24, R140 ;  /* 0x00000018048c723c */ /* 0x040fe2000004188c */
[----:B------:R-:W-:Y:S01]  /*f800*/  MOV R102, R179 ;  /* 0x000000b300667202 */ /* 0x000fe20000000f00 */
[----:B------:R-:W-:Y:S01]  /*f810*/  IMAD.MOV.U32 R103, RZ, RZ, R176 ;  /* 0x000000ffff677224 */ /* 0x000fe200078e00b0 */
[----:B------:R-:W-:Y:S01]  /*f820*/  MOV R105, R178 ;  /* 0x000000b200697202 */ /* 0x000fe20000000f00 */
[----:B------:R-:W-:Y:S01]  /*f830*/  MUFU.EX2 R93, R134 ;  /* 0x00000086005d7308 */ /* 0x000fe20000000800 */
[----:B------:R2:W5:Y:S01]  /*f840*/  LDL.LU R239, [R1+0xe0] ;  /* 0x0000e00001ef7983 */ /* 0x0005620000300800 */
[----:B------:R-:W-:Y:S06]  /*f850*/  HMMA.16816.F32.BF16 R148, R4, R26, R148 ;  /* 0x0000001a0494723c */ /* 0x000fec0000041894 */
[----:B------:R-:W4:Y:S01]  /*f860*/  MUFU.EX2 R62, R136 ;  /* 0x00000088003e7308 */ /* 0x000f220000000800 */
[----:B------:R-:W-:Y:S06]  /*f870*/  HMMA.16816.F32.BF16 R76, R8, R24, R76 ;  /* 0x00000018084c723c */ /* 0x000fec000004184c */
[C---:B------:R-:W-:Y:S01]  /*f880*/  HMMA.16816.F32.BF16 R156, R4.reuse, R32, R156 ;  /* 0x00000020049c723c */ /* 0x040fe2000004189c */
[----:B------:R-:W-:Y:S05]  /*f890*/  MUFU.EX2 R61, R162 ;  /* 0x000000a2003d7308 */ /* 0x000fea0000000800 */
[C---:B------:R-:W-:Y:S03]  /*f8a0*/  HMMA.16816.F32.BF16 R168, R4.reuse, R34, R168 ;  /* 0x0000002204a8723c */ /* 0x040fe600000418a8 */
[----:B------:R-:W3:Y:S03]  /*f8b0*/  MUFU.EX2 R60, R163 ;  /* 0x000000a3003c7308 */ /* 0x000ee60000000800 */
[C---:B------:R-:W-:Y:S06]  /*f8c0*/  HMMA.16816.F32.BF16 R172, R4.reuse, R28, R172 ;  /* 0x0000001c04ac723c */ /* 0x040fec00000418ac */
[C---:B------:R-:W-:Y:S06]  /*f8d0*/  HMMA.16816.F32.BF16 R80, R4.reuse, R30, R80 ;  /* 0x0000001e0450723c */ /* 0x040fec0000041850 */
[C---:B------:R-:W-:Y:S06]  /*f8e0*/  HMMA.16816.F32.BF16 R88, R4.reuse, R36, R88 ;  /* 0x000000240458723c */ /* 0x040fec0000041858 */
[----:B------:R-:W-:Y:S01]  /*f8f0*/  HMMA.16816.F32.BF16 R84, R4, R38, R84 ;  /* 0x000000260454723c */ /* 0x000fe20000041854 */
[----:B------:R-:W-:Y:S01]  /*f900*/  FADD.FTZ R3, R199, R3 ;  /* 0x00000003c7037221 */ /* 0x000fe20000010000 */
[----:B------:R-:W-:Y:S01]  /*f910*/  FADD.FTZ R2, R191, R2 ;  /* 0x00000002bf027221 */ /* 0x000fe20000010000 */
[----:B------:R-:W-:Y:S01]  /*f920*/  FADD.FTZ R0, R189, R0 ;  /* 0x00000000bd007221 */ /* 0x000fe20000010000 */
[----:B------:R-:W-:-:S02]  /*f930*/  MOV R98, R194 ;  /* 0x000000c200627202 */ /* 0x000fc40000000f00 */
[----:B------:R-:W-:Y:S01]  /*f940*/  HMMA.16816.F32.BF16 R72, R8, R26, R72 ;  /* 0x0000001a0848723c */ /* 0x000fe20000041848 */
[----:B------:R-:W2:Y:S01]  /*f950*/  LDSM.16.MT88.4 R24, [R226+0xb000] ;  /* 0x00b00000e218783b */ /* 0x000ea20000004200 */
[----:B------:R-:W-:Y:S01]  /*f960*/  FADD.FTZ R3, R99, R3 ;  /* 0x0000000363037221 */ /* 0x000fe20000010000 */
[----:B------:R-:W-:-:S03]  /*f970*/  FADD.FTZ R2, R160, R2 ;  /* 0x00000002a0027221 */ /* 0x000fc60000010000 */
[----:B------:R-:W-:Y:S01]  /*f980*/  HMMA.16816.F32.BF16 R68, R8, R32, R68 ;  /* 0x000000200844723c */ /* 0x000fe20000041844 */
[----:B----4-:R-:W-:Y:S01]  /*f990*/  F2FP.BF16.F32.PACK_AB R4, R137, R62 ;  /* 0x0000003e8904723e */ /* 0x010fe200000010ff */
[----:B------:R-:W-:Y:S01]  /*f9a0*/  FADD.FTZ R3, R236, R3 ;  /* 0x00000003ec037221 */ /* 0x000fe20000010000 */
[----:B---3--:R-:W-:-:S03]  /*f9b0*/  F2FP.BF16.F32.PACK_AB R5, R59, R60 ;  /* 0x0000003c3b05723e */ /* 0x008fc600000010ff */
[C---:B------:R-:W-:Y:S01]  /*f9c0*/  HMMA.16816.F32.BF16 R64, R8.reuse, R34, R64 ;  /* 0x000000220840723c */ /* 0x040fe20000041840 */
[----:B------:R-:W-:Y:S01]  /*f9d0*/  F2FP.BF16.F32.PACK_AB R6, R61, R138 ;  /* 0x0000008a3d06723e */ /* 0x000fe200000010ff */
[----:B------:R-:W-:Y:S01]  /*f9e0*/  FADD.FTZ R2, R235, R2 ;  /* 0x00000002eb027221 */ /* 0x000fe20000010000 */
[----:B------:R-:W-:Y:S01]  /*f9f0*/  F2FP.BF16.F32.PACK_AB R7, R57, R58 ;  /* 0x0000003a3907723e */ /* 0x000fe200000010ff */
[----:B------:R-:W-:Y:S01]  /*fa00*/  IMAD.MOV.U32 R97, RZ, RZ, R195 ;  /* 0x000000ffff617224 */ /* 0x000fe200078e00c3 */
[----:B------:R-:W-:Y:S01]  /*fa10*/  MOV R92, R144 ;  /* 0x00000090005c7202 */ /* 0x000fe20000000f00 */
[C---:B------:R-:W-:Y:S01]  /*fa20*/  HMMA.16816.F32.BF16 R52, R8.reuse, R28, R52 ;  /* 0x0000001c0834723c */ /* 0x040fe20000041834 */
[----:B------:R-:W-:Y:S01]  /*fa30*/  FADD.FTZ R0, R234, R0 ;  /* 0x00000000ea007221 */ /* 0x000fe20000010000 */
[----:B------:R-:W-:Y:S01]  /*fa40*/  MOV R63, R145 ;  /* 0x00000091003f7202 */ /* 0x000fe20000000f00 */
[----:B------:R-:W3:Y:S01]  /*fa50*/  MUFU.EX2 R94, R135 ;  /* 0x00000087005e7308 */ /* 0x000ee20000000800 */
[----:B------:R-:W-:Y:S01]  /*fa60*/  MOV R111, R161 ;  /* 0x000000a1006f7202 */ /* 0x000fe20000000f00 */
[----:B------:R4:W5:Y:S01]  /*fa70*/  LDL.LU R238, [R1+0xdc] ;  /* 0x0000dc0001ee7983 */ /* 0x0009620000300800 */
[C---:B------:R-:W-:Y:S06]  /*fa80*/  HMMA.16816.F32.BF16 R44, R8.reuse, R30, R44 ;  /* 0x0000001e082c723c */ /* 0x040fec000004182c */
[C---:B------:R-:W-:Y:S06]  /*fa90*/  HMMA.16816.F32.BF16 R32, R8.reuse, R36, R48 ;  /* 0x000000240820723c */ /* 0x040fec0000041830 */
[----:B------:R-:W-:Y:S01]  /*faa0*/  HMMA.16816.F32.BF16 R40, R8, R38, R40 ;  /* 0x000000260828723c */ /* 0x000fe20000041828 */
[----:B------:R-:W-:Y:S01]  /*fab0*/  FADD.FTZ R28, R182, R3 ;  /* 0x00000003b61c7221 */ /* 0x000fe20000010000 */
[----:B------:R-:W-:Y:S01]  /*fac0*/  MOV R99, R193 ;  /* 0x000000c100637202 */ /* 0x000fe20000000f00 */
[----:B------:R-:W-:Y:S01]  /*fad0*/  FADD.FTZ R0, R190, R0 ;  /* 0x00000000be007221 */ /* 0x000fe20000010000 */
[----:B------:R-:W-:Y:S01]  /*fae0*/  MOV R194, R154 ;  /* 0x0000009a00c27202 */ /* 0x000fe20000000f00 */
[----:B------:R-:W-:Y:S01]  /*faf0*/  MUFU.EX2 R206, R206 ;  /* 0x000000ce00ce7308 */ /* 0x000fe20000000800 */
[C---:B------:R-:W-:Y:S01]  /*fb00*/  HMMA.16816.F32.BF16 R140, R4.reuse, R20, R140 ;  /* 0x00000014048c723c */ /* 0x040fe2000004188c */
[----:B------:R-:W-:Y:S01]  /*fb10*/  FADD.FTZ R8, R203, R56 ;  /* 0x00000038cb087221 */ /* 0x000fe20000010000 */
[----:B------:R-:W-:Y:S01]  /*fb20*/  FADD.FTZ R3, R192, R2 ;  /* 0x00000002c0037221 */ /* 0x000fe20000010000 */
[----:B------:R-:W-:Y:S01]  /*fb30*/  MOV R195, R153 ;  /* 0x0000009900c37202 */ /* 0x000fe20000000f00 */
[----:B------:R4:W5:Y:S01]  /*fb40*/  LDL.LU R237, [R1+0xd8] ;  /* 0x0000d80001ed7983 */ /* 0x0009620000300800 */
[----:B------:R-:W-:Y:S01]  /*fb50*/  FADD.FTZ R29, R183, R8 ;  /* 0x00000008b71d7221 */ /* 0x000fe20000010000 */
[----:B------:R-:W-:Y:S01]  /*fb60*/  MOV R193, R155 ;  /* 0x0000009b00c17202 */ /* 0x000fe20000000f00 */
[C---:B------:R-:W-:Y:S06]  /*fb70*/  HMMA.16816.F32.BF16 R148, R4.reuse, R22, R148 ;  /* 0x000000160494723c */ /* 0x040fec0000041894 */
[----:B-1----:R-:W-:Y:S01]  /*fb80*/  HMMA.16816.F32.BF16 R156, R4, R16, R156 ;  /* 0x00000010049c723c */ /* 0x002fe2000004189c */
[----:B------:R-:W-:-:S05]  /*fb90*/  FADD.FTZ R2, R198, R29 ;  /* 0x0000001dc6027221 */ /* 0x000fca0000010000 */
[----:B------:R-:W-:Y:S01]  /*fba0*/  HMMA.16816.F32.BF16 R168, R4, R18, R168 ;  /* 0x0000001204a8723c */ /* 0x000fe200000418a8 */
[----:B------:R-:W-:-:S05]  /*fbb0*/  FADD.FTZ R2, R193, R2 ;  /* 0x00000002c1027221 */ /* 0x000fca0000010000 */
[C---:B------:R-:W-:Y:S06]  /*fbc0*/  HMMA.16816.F32.BF16 R172, R4.reuse, R12, R172 ;  /* 0x0000000c04ac723c */ /* 0x040fec00000418ac */
[C---:B------:R-:W-:Y:S06]  /*fbd0*/  HMMA.16816.F32.BF16 R184, R4.reuse, R14, R80 ;  /* 0x0000000e04b8723c */ /* 0x040fec0000041850 */
[----:B--2---:R-:W-:Y:S01]  /*fbe0*/  HMMA.16816.F32.BF16 R84, R4, R26, R84 ;  /* 0x0000001a0454723c */ /* 0x004fe20000041854 */
[----:B------:R-:W-:-:S02]  /*fbf0*/  MOV R110, R200 ;  /* 0x000000c8006e7202 */ /* 0x000fc40000000f00 */
[----:B------:R-:W-:Y:S02]  /*fc00*/  MOV R109, R201 ;  /* 0x000000c9006d7202 */ /* 0x000fe40000000f00 */
[----:B------:R-:W-:Y:S01]  /*fc10*/  MOV R108, R202 ;  /* 0x000000ca006c7202 */ /* 0x000fe20000000f00 */
[----:B------:R-:W-:Y:S01]  /*fc20*/  HMMA.16816.F32.BF16 R188, R4, R24, R88 ;  /* 0x0000001804bc723c */ /* 0x000fe20000041858 */
[----:B------:R-:W-:Y:S01]  /*fc30*/  F2FP.BF16.F32.PACK_AB R9, R93, R119 ;  /* 0x000000775d09723e */ /* 0x000fe200000010ff */
[----:B------:R-:W-:Y:S01]  /*fc40*/  MUFU.EX2 R31, R128 ;  /* 0x00000080001f7308 */ /* 0x000fe20000000800 */
[----:B---3--:R-:W-:Y:S01]  /*fc50*/  F2FP.BF16.F32.PACK_AB R11, R221, R94 ;  /* 0x0000005edd0b723e */ /* 0x008fe200000010ff */
[----:B------:R-:W1:Y:S03]  /*fc60*/  LDSM.16.MT88.4 R152, [R224+0xb800] ;  /* 0x00b80000e098783b */ /* 0x000e660000004200 */
[----:B------:R-:W-:Y:S01]  /*fc70*/  FADD.FTZ R5, R197, R28 ;  /* 0x0000001cc5057221 */ /* 0x000fe20000010000 */
[----:B------:R-:W-:Y:S01]  /*fc80*/  FADD.FTZ R4, R233, R3 ;  /* 0x00000003e9047221 */ /* 0x000fe20000010000 */
[----:B------:R-:W-:Y:S01]  /*fc90*/  FADD.FTZ R3, R232, R0 ;  /* 0x00000000e8037221 */ /* 0x000fe20000010000 */
[----:B------:R-:W-:Y:S01]  /*fca0*/  MUFU.EX2 R30, R180 ;  /* 0x000000b4001e7308 */ /* 0x000fe20000000800 */
        /* <DEDUP_REMOVED lines=56> */
[C---:B------:R-:W-:Y:S01]  /*10030*/  HMMA.16816.F32.BF16 R64, R8.reuse, R18, R64 ;  /* 0x000000120840723c */ /* 0x040fe20000041840 */
[----:B------:R-:W-:Y:S01]  /*10040*/  FADD.FTZ R0, R95, R0 ;  /* 0x000000005f007221 */ /* 0x000fe20000010000 */
[----:B------:R-:W2:Y:S01]  /*10050*/  MUFU.EX2 R18, R220 ;  /* 0x000000dc00127308 */ /* 0x000ea20000000800 */
        /* <DEDUP_REMOVED lines=13> */
[----:B------:R4:W5:Y:S02]  /*10130*/  LDL.LU R236, [R1+0xd4] ;  /* 0x0000d40001ec7983 */ /* 0x0009640000300800 */
[----:B------:R-:W-:Y:S01]  /*10140*/  HMMA.16816.F32.BF16 R72, R8, R22, R72 ;  /* 0x000000160848723c */ /* 0x000fe20000041848 */
[----:B------:R-:W-:Y:S01]  /*10150*/  MUFU.EX2 R37, R166 ;  /* 0x000000a600257308 */ /* 0x000fe20000000800 */
[----:B------:R-:W-:-:S04]  /*10160*/  FADD.FTZ R2, R138, R2 ;  /* 0x000000028a027221 */ /* 0x000fc80000010000 */
[C---:B------:R-:W-:Y:S01]  /*10170*/  HMMA.16816.F32.BF16 R52, R8.reuse, R12, R52 ;  /* 0x0000000c0834723c */ /* 0x040fe20000041834 */
[----:B------:R-:W-:Y:S02]  /*10180*/  FADD.FTZ R0, R58, R0 ;  /* 0x000000003a007221 */ /* 0x000fe40000010000 */
[----:B------:R1:W-:Y:S03]  /*10190*/  MUFU.EX2 R36, R167 ;  /* 0x000000a700247308 */ /* 0x0003e60000000800 */
[C---:B------:R-:W-:Y:S01]  /*101a0*/  HMMA.16816.F32.BF16 R44, R8.reuse, R14, R44 ;  /* 0x0000000e082c723c */ /* 0x040fe2000004182c */
[----:B------:R-:W-:Y:S05]  /*101b0*/  LDSM.16.MT88.4 R12, [R226+0xb800] ;  /* 0x00b80000e20c783b */ /* 0x000fea0000004200 */
[C---:B------:R-:W-:Y:S01]  /*101c0*/  HMMA.16816.F32.BF16 R32, R8.reuse, R24, R32 ;  /* 0x000000180820723c */ /* 0x040fe20000041820 */
[----:B------:R2:W-:Y:S05]  /*101d0*/  MUFU.EX2 R20, R181 ;  /* 0x000000b500147308 */ /* 0x0005ea0000000800 */
[----:B------:R-:W-:Y:S01]  /*101e0*/  HMMA.16816.F32.BF16 R40, R8, R26, R40 ;  /* 0x0000001a0828723c */ /* 0x000fe20000041828 */
[----:B------:R-:W-:Y:S01]  /*101f0*/  FADD.FTZ R4, R111, R4 ;  /* 0x000000046f047221 */ /* 0x000fe20000010000 */
[----:B-1----:R-:W1:Y:S01]  /*10200*/  LDSM.16.MT88.4 R164, [R227+0xb800] ;  /* 0x00b80000e3a4783b */ /* 0x002e620000004200 */
[----:B------:R-:W4:Y:S01]  /*10210*/  MUFU.EX2 R9, R217 ;  /* 0x000000d900097308 */ /* 0x000f220000000800 */
[----:B------:R-:W-:Y:S01]  /*10220*/  FADD.FTZ R3, R221, R3 ;  /* 0x00000003dd037221 */ /* 0x000fe20000010000 */
[----:B------:R-:W-:Y:S01]  /*10230*/  FADD.FTZ R2, R61, R2 ;  /* 0x000000023d027221 */ /* 0x000fe20000010000 */
[----:B------:R-:W-:Y:S01]  /*10240*/  FADD.FTZ R0, R57, R0 ;  /* 0x0000000039007221 */ /* 0x000fe20000010000 */
[----:B------:R-:W-:Y:S01]  /*10250*/  FADD.FTZ R4, R96, R4 ;  /* 0x0000000460047221 */ /* 0x000fe20000010000 */
[----:B------:R1:W5:Y:S03]  /*10260*/  LDL.LU R235, [R1+0xd0] ;  /* 0x0000d00001eb7983 */ /* 0x0003660000300800 */
[----:B------:R-:W4:Y:S01]  /*10270*/  MUFU.EX2 R8, R214 ;  /* 0x000000d600087308 */ /* 0x000f220000000800 */
[----:B--2---:R-:W2:Y:S01]  /*10280*/  LDSM.16.MT88.4 R180, [R225+0xb800] ;  /* 0x00b80000e1b4783b */ /* 0x004ea20000004200 */
[----:B------:R-:W-:Y:S01]  /*10290*/  FADD.FTZ R3, R18, R3 ;  /* 0x0000000312037221 */ /* 0x000fe20000010000 */
[----:B------:R-:W-:-:S05]  /*102a0*/  FADD.FTZ R2, R212, R2 ;  /* 0x00000002d4027221 */ /* 0x000fca0000010000 */
[----:B------:R-:W1:Y:S01]  /*102b0*/  MUFU.EX2 R16, R196 ;  /* 0x000000c400107308 */ /* 0x000e620000000800 */
        /* <DEDUP_REMOVED lines=11> */
[----:B------:R-:W-:Y:S01]  /*10370*/  FADD.FTZ R4, R99, R4 ;  /* 0x0000000463047221 */ /* 0x000fe20000010000 */
[----:B------:R-:W-:-:S02]  /*10380*/  FADD.FTZ R3, R8, R3 ;  /* 0x0000000308037221 */ /* 0x000fc40000010000 */
[----:B------:R3:W5:Y:S01]  /*10390*/  LDL.LU R232, [R1+0xc4] ;  /* 0x0000c40001e87983 */ /* 0x0007620000300800 */
[----:B------:R-:W-:-:S03]  /*103a0*/  FADD.FTZ R2, R36, R2 ;  /* 0x0000000224027221 */ /* 0x000fc60000010000 */
[----:B------:R3:W5:Y:S01]  /*103b0*/  LDL.LU R231, [R1+0xc0] ;  /* 0x0000c00001e77983 */ /* 0x0007620000300800 */
[----:B-1----:R-:W-:-:S03]  /*103c0*/  FADD.FTZ R0, R16, R0 ;  /* 0x0000000010007221 */ /* 0x002fc60000010000 */
[----:B------:R3:W5:Y:S04]  /*103d0*/  LDL.LU R230, [R1+0xbc] ;  /* 0x0000bc0001e67983 */ /* 0x0007680000300800 */
[----:B------:R3:W5:Y:S04]  /*103e0*/  LDL.LU R229, [R1+0xb8] ;  /* 0x0000b80001e57983 */ /* 0x0007680000300800 */
[----:B------:R3:W5:Y:S01]  /*103f0*/  LDL.LU R228, [R1+0xb4] ;  /* 0x0000b40001e47983 */ /* 0x0007620000300800 */
[----:B------:R-:W-:-:S03]  /*10400*/  UISETP.GE.AND UP0, UPT, UR14, 0x3, UPT ;  /* 0x000000030e00788c */ /* 0x000fc6000bf06270 */
[----:B------:R3:W5:Y:S04]  /*10410*/  LDL.LU R139, [R1+0xb0] ;  /* 0x0000b000018b7983 */ /* 0x0007680000300800 */
[----:B------:R3:W-:Y:S04]  /*10420*/  STL [R1+0x50], R4 ;  /* 0x0000500401007387 */ /* 0x0007e80000100800 */
[----:B------:R3:W-:Y:S04]  /*10430*/  STL [R1+0x54], R3 ;  /* 0x0000540301007387 */ /* 0x0007e80000100800 */
[----:B------:R3:W-:Y:S04]  /*10440*/  STL [R1+0x70], R2 ;  /* 0x0000700201007387 */ /* 0x0007e80000100800 */
[----:B------:R3:W-:Y:S01]  /*10450*/  STL [R1+0x6c], R0 ;  /* 0x00006c0001007387 */ /* 0x0007e20000100800 */
[----:B------:R-:W-:-:S02]  /*10460*/  PLOP3.LUT P0, PT, PT, PT, UP0, 0x80, 0x0 ;  /* 0x000000000000781c */ /* 0x000fc40003f0f008 */
[----:B------:R-:W-:Y:S02]  /*10470*/  F2FP.BF16.F32.PACK_AB R196, R206, R212 ;  /* 0x000000d4cec4723e */ /* 0x000fe400000010ff */
[----:B------:R-:W-:Y:S02]  /*10480*/  F2FP.BF16.F32.PACK_AB R197, R30, R31 ;  /* 0x0000001f1ec5723e */ /* 0x000fe400000010ff */
[----:B------:R-:W-:Y:S02]  /*10490*/  F2FP.BF16.F32.PACK_AB R198, R36, R37 ;  /* 0x0000002524c6723e */ /* 0x000fe400000010ff */
[----:B------:R-:W-:Y:S02]  /*104a0*/  F2FP.BF16.F32.PACK_AB R199, R16, R20 ;  /* 0x0000001410c7723e */ /* 0x000fe400000010ff */
[----:B------:R-:W-:Y:S02]  /*104b0*/  F2FP.BF16.F32.PACK_AB R200, R97, R96 ;  /* 0x0000006061c8723e */ /* 0x000fe400000010ff */
[----:B------:R-:W-:-:S02]  /*104c0*/  F2FP.BF16.F32.PACK_AB R201, R17, R18 ;  /* 0x0000001211c9723e */ /* 0x000fc400000010ff */
[----:B------:R-:W-:Y:S02]  /*104d0*/  F2FP.BF16.F32.PACK_AB R202, R99, R98 ;  /* 0x0000006263ca723e */ /* 0x000fe400000010ff */
[----:B------:R-:W-:Y:S01]  /*104e0*/  F2FP.BF16.F32.PACK_AB R203, R8, R9 ;  /* 0x0000000908cb723e */ /* 0x000fe200000010ff */
[----:B------:R-:W-:Y:S01]  /*104f0*/  HMMA.16816.F32.BF16 R140, R196, R152, R140 ;  /* 0x00000098c48c723c */ /* 0x000fe2000004188c */
[----:B------:R-:W-:Y:S01]  /*10500*/  @UP0 UIADD3 UR14, UR14, -0x3, URZ ;  /* 0xfffffffd0e0e0890 */ /* 0x000fe2000fffe03f */
[----:B------:R-:W-:-:S04]  /*10510*/  MOV R135, R123 ;  /* 0x0000007b00877202 */ /* 0x000fc80000000f00 */
[----:B------:R-:W-:Y:S01]  /*10520*/  HMMA.16816.F32.BF16 R148, R196, R154, R148 ;  /* 0x0000009ac494723c */ /* 0x000fe20000041894 */
[----:B------:R-:W-:Y:S01]  /*10530*/  IMAD.MOV.U32 R136, RZ, RZ, R125 ;  /* 0x000000ffff887224 */ /* 0x000fe200078e007d */
[----:B------:R-:W-:-:S04]  /*10540*/  MOV R132, R120 ;  /* 0x0000007800847202 */ /* 0x000fc80000000f00 */
[----:B------:R-:W-:Y:S01]  /*10550*/  HMMA.16816.F32.BF16 R156, R196, R164, R156 ;  /* 0x000000a4c49c723c */ /* 0x000fe2000004189c */
[----:B------:R-:W-:-:S05]  /*10560*/  MOV R134, R121 ;  /* 0x0000007900867202 */ /* 0x000fca0000000f00 */
[----:B------:R-:W-:Y:S01]  /*10570*/  HMMA.16816.F32.BF16 R168, R196, R166, R168 ;  /* 0x000000a6c4a8723c */ /* 0x000fe200000418a8 */
[----:B------:R-:W-:-:S05]  /*10580*/  @P0 MOV R135, R123 ;  /* 0x0000007b00870202 */ /* 0x000fca0000000f00 */
[----:B--2---:R-:W-:Y:S01]  /*10590*/  HMMA.16816.F32.BF16 R172, R196, R180, R172 ;  /* 0x000000b4c4ac723c */ /* 0x004fe200000418ac */
[----:B------:R-:W-:-:S05]  /*105a0*/  @P0 MOV R136, R125 ;  /* 0x0000007d00880202 */ /* 0x000fca0000000f00 */
[----:B------:R-:W-:Y:S01]  /*105b0*/  HMMA.16816.F32.BF16 R184, R196, R182, R184 ;  /* 0x000000b6c4b8723c */ /* 0x000fe200000418b8 */
[----:B------:R-:W-:-:S05]  /*105c0*/  @P0 MOV R132, R120 ;  /* 0x0000007800840202 */ /* 0x000fca0000000f00 */
[----:B------:R-:W-:Y:S01]  /*105d0*/  HMMA.16816.F32.BF16 R144, R200, R152, R76 ;  /* 0x00000098c890723c */ /* 0x000fe2000004184c */
[----:B------:R-:W-:-:S05]  /*105e0*/  @P0 MOV R134, R121 ;  /* 0x0000007900860202 */ /* 0x000fca0000000f00 */
        /* <DEDUP_REMOVED lines=10> */
[----:B---3--:R-:W-:-:S15]  /*10690*/  @P0 BRA `(.L_x_54) ;  /* 0x0000000000040947 */ /* 0x008fde0003800000 */
.L_x_52:
[----:B------:R-:W-:-:S12]  /*106a0*/  UIADD3 UR14, UR4, -0x1, URZ ;  /* 0xffffffff040e7890 */ /* 0x000fd8000fffe03f */
.L_x_54:
[----:B------:R-:W-:-:S13]  /*106b0*/  ISETP.LE.AND P0, PT, RZ, UR14, PT ;  /* 0x0000000eff007c0c */ /* 0x000fda000bf03270 */
[----:B------:R-:W-:Y:S05]  /*106c0*/  @!P0 BRA `(.L_x_55) ;  /* 0x0000004800c08947 */ /* 0x000fea0003800000 */
[----:B------:R-:W2:Y:S01]  /*106d0*/  LDL.LU.64 R6, [R1+0x98] ;  /* 0x0000980001067983 */ /* 0x000ea20000300a00 */
[----:B------:R-:W-:Y:S01]  /*106e0*/  MOV R133, R135 ;  /* 0x0000008700857202 */ /* 0x000fe20000000f00 */
[----:B-----5:R-:W-:Y:S01]  /*106f0*/  IMAD.MOV.U32 R138, RZ, RZ, R132 ;  /* 0x000000ffff8a7224 */ /* 0x020fe200078e0084 */
[----:B------:R-:W-:Y:S01]  /*10700*/  MOV R3, R136 ;  /* 0x0000008800037202 */ /* 0x000fe20000000f00 */
[----:B------:R-:W2:Y:S01]  /*10710*/  LDL.LU.64 R4, [R1+0xa8] ;  /* 0x0000a80001047983 */ /* 0x000ea20000300a00 */
[----:B------:R-:W-:Y:S01]  /*10720*/  MOV R137, R134 ;  /* 0x0000008600897202 */ /* 0x000fe20000000f00 */
[----:B------:R-:W-:Y:S02]  /*10730*/  USHF.L.U64.HI UR13, UR8, 0x5, UR9 ;  /* 0x00000005080d7899 */ /* 0x000fe40008010209 */
[----:B------:R-:W-:Y:S02]  /*10740*/  USHF.L.U32 UR15, UR8, 0x5, URZ ;  /* 0x00000005080f7899 */ /* 0x000fe4000800063f */
[----:B------:R-:W-:-:S02]  /*10750*/  USHF.L.U64.HI UR18, UR10, 0x5, UR11 ;  /* 0x000000050a127899 */ /* 0x000fc4000801020b */
[----:B------:R-:W-:Y:S01]  /*10760*/  USHF.L.U32 UR19, UR10, 0x5, URZ ;  /* 0x000000050a137899 */ /* 0x000fe2000800063f */
[----:B------:R-:W-:Y:S01]  /*10770*/  ULDC UR4, c[0x0][0x2ec] ;  /* 0x0000bb0000047ab9 */ /* 0x000fe20000000800 */
[----:B------:R-:W-:Y:S01]  /*10780*/  ULDC.64 UR6, c[0x0][0x218] ;  /* 0x0000860000067ab9 */ /* 0x000fe20000000a00 */
[----:B------:R-:W-:Y:S01]  /*10790*/  ULDC.64 UR10, c[0x0][0x220] ;  /* 0x00008800000a7ab9 */ /* 0x000fe20000000a00 */
[----:B------:R-:W-:Y:S01]  /*107a0*/  ULDC.64 UR8, c[0x0][0x248] ;  /* 0x0000920000087ab9 */ /* 0x000fe20000000a00 */
[----:B--2---:R-:W-:-:S05]  /*107b0*/  IMAD.MOV.U32 R5, RZ, RZ, R7 ;  /* 0x000000ffff057224 */ /* 0x004fca00078e0007 */
[----:B------:R1:W-:Y:S01]  /*107c0*/  STL.64 [R1+0x78], R4 ;  /* 0x0000780401007387 */ /* 0x0003e20000100a00 */
[----:B------:R-:W-:Y:S05]  /*107d0*/  BRA `(.L_x_56) ;  /* 0x0000000000a87947 */ /* 0x000fea0003800000 */
.L_x_58:
[----:B------:R-:W2:Y:S01]  /*107e0*/  LDL.64 R246, [R1+0x90] ;  /* 0x0000900001f67983 */ /* 0x000ea20000100a00 */
[----:B------:R-:W-:Y:S03]  /*107f0*/  UIADD3 UR21, UR14, -0x1, URZ ;  /* 0xffffffff0e157890 */ /* 0x000fe6000fffe03f */
[----:B------:R-:W3:Y:S01]  /*10800*/  LDL.64 R244, [R1+0x88] ;  /* 0x0000880001f47983 */ /* 0x000ee20000100a00 */
[----:B------:R-:W-:Y:S02]  /*10810*/  USHF.R.S32.HI UR20, URZ, 0x1f, UR21 ;  /* 0x0000001f3f147899 */ /* 0x000fe40008011415 */
[----:B------:R-:W-:Y:S02]  /*10820*/  UIMAD.WIDE.U32 UR24, UR21, UR8, URZ ;  /* 0x00000008151872a5 */ /* 0x000fe4000f8e003f */
[----:B------:R-:W-:Y:S04]  /*10830*/  UIMAD UR20, UR20, UR8, URZ ;  /* 0x00000008141472a4 */ /* 0x000fe8000f8e023f */
[----:B------:R-:W-:Y:S01]  /*10840*/  UIMAD UR20, UR21, UR9, UR20 ;  /* 0x00000009151472a4 */ /* 0x000fe2000f8e0214 */
[----:B------:R-:W-:Y:S02]  /*10850*/  IMAD.U32 R0, RZ, RZ, UR24 ;  /* 0x00000018ff007e24 */ /* 0x000fe4000f8e00ff */
[----:B------:R-:W-:Y:S01]  /*10860*/  IMAD.U32 R135, RZ, RZ, UR24 ;  /* 0x00000018ff877e24 */ /* 0x000fe2000f8e00ff */
[----:B------:R-:W-:Y:S06]  /*10870*/  UIADD3 UR20, UR25, UR20, URZ ;  /* 0x0000001419147290 */ /* 0x000fec000fffe03f */
[----:B------:R-:W-:Y:S01]  /*10880*/  IMAD.U32 R2, RZ, RZ, UR20 ;  /* 0x00000014ff027e24 */ /* 0x000fe2000f8e00ff */
        /* <DEDUP_REMOVED lines=31> */
.L_x_56:
[----:B------:R-:W2:Y:S01]  /*10a80*/  LDL.64 R6, [R1+0x78] ;  /* 0x0000780001067983 */ /* 0x000ea20000100a00 */
[----:B------:R-:W-:Y:S04]  /*10a90*/  DEPBAR.LE SB0, 0x0 ;  /* 0x000080000000791a */ /* 0x000fe80000000000 */
[----:B------:R-:W-:Y:S01]  /*10aa0*/  USHF.R.S32.HI UR21, URZ, 0x1f, UR14 ;  /* 0x0000001f3f157899 */ /* 0x000fe2000801140e */
[----:B------:R-:W-:Y:S01]  /*10ab0*/  BAR.SYNC.DEFER_BLOCKING 0x0 ;  /* 0x0000000000007b1d */ /* 0x000fe20000010000 */
[----:B------:R-:W-:Y:S01]  /*10ac0*/  UIMAD UR20, UR22, UR14, URZ ;  /* 0x0000000e161472a4 */ /* 0x000fe2000f8e023f */
[----:B-1----:R-:W-:Y:S03]  /*10ad0*/  IMAD.U32 R4, RZ, RZ, UR14 ;  /* 0x0000000eff047e24 */ /* 0x002fe6000f8e00ff */
[----:B------:R-:W-:Y:S01]  /*10ae0*/  UIMAD UR20, UR21, UR23, UR20 ;  /* 0x00000017151472a4 */ /* 0x000fe2000f8e0214 */
[----:B--2---:R-:W-:Y:S05]  /*10af0*/  IMAD.WIDE.U32 R4, R4, UR23, R6 ;  /* 0x0000001704047c25 */ /* 0x004fea000f8e0006 */
[----:B------:R-:W-:Y:S01]  /*10b00*/  VIADD R0, R5, UR20 ;  /* 0x0000001405007c36 */ /* 0x000fe20008000000 */
[C---:B------:R-:W-:Y:S04]  /*10b10*/  LEA R6, P0, R4.reuse, UR10, 0x1 ;  /* 0x0000000a04067c11 */ /* 0x040fe8000f8008ff */
[----:B------:R-:W-:Y:S02]  /*10b20*/  LEA.HI.X R7, R4, UR11, R0, 0x1, P0 ;  /* 0x0000000b04077c11 */ /* 0x000fe400080f0c00 */
[----:B------:R-:W-:Y:S03]  /*10b30*/  IADD3 R4, P0, R6, UR15, RZ ;  /* 0x0000000f06047c10 */ /* 0x000fe6000ff1e0ff */
[----:B------:R-:W-:Y:S01]  /*10b40*/  @!PT LDS RZ, [RZ] ;  /* 0x00000000fffff984 */ /* 0x000fe20000000800 */
[----:B------:R-:W-:Y:S01]  /*10b50*/  @!PT LDS RZ, [RZ] ;  /* 0x00000000fffff984 */ /* 0x000fe20000000800 */
[----:B------:R-:W-:Y:S01]  /*10b60*/  @!PT LDS RZ, [RZ] ;  /* 0x00000000fffff984 */ /* 0x000fe20000000800 */
[----:B-----5:R-:W-:Y:S01]  /*10b70*/  LDGSTS.E.BYPASS.LTC128B.128 [R242+0x8000], desc[UR16][R6.64] ;  /* 0x0800000006f27fae */ /* 0x020fe2000b901d50 */
[----:B------:R-:W-:Y:S02]  /*10b80*/  IADD3.X R5, R7, UR13, RZ, P0, !PT ;  /* 0x0000000d07057c10 */ /* 0x000fe400087fe4ff */
[----:B------:R-:W-:Y:S04]  /*10b90*/  IADD3 R14, P0, R4, UR15, RZ ;  /* 0x0000000f040e7c10 */ /* 0x000fe8000ff1e0ff */
[----:B------:R-:W-:Y:S01]  /*10ba0*/  IADD3.X R15, R5, UR13, RZ, P0, !PT ;  /* 0x0000000d050f7c10 */ /* 0x000fe200087fe4ff */
[----:B------:R1:W-:Y:S01]  /*10bb0*/  LDGSTS.E.BYPASS.LTC128B.128 [R242+0x8800], desc[UR16][R4.64] ;  /* 0x0880000004f27fae */ /* 0x0003e2000b901d50 */
[----:B------:R-:W-:Y:S04]  /*10bc0*/  IADD3 R12, P0, R14, UR15, RZ ;  /* 0x0000000f0e0c7c10 */ /* 0x000fe8000ff1e0ff */
[----:B------:R-:W-:Y:S02]  /*10bd0*/  IADD3.X R13, R15, UR13, RZ, P0, !PT ;  /* 0x0000000d0f0d7c10 */ /* 0x000fe400087fe4ff */
[----:B------:R-:W-:Y:S01]  /*10be0*/  IADD3 R10, P0, R12, UR15, RZ ;  /* 0x0000000f0c0a7c10 */ /* 0x000fe2000ff1e0ff */
[----:B------:R-:W-:Y:S03]  /*10bf0*/  LDGSTS.E.BYPASS.LTC128B.128 [R242+0x9000], desc[UR16][R14.64] ;  /* 0x090000000ef27fae */ /* 0x000fe6000b901d50 */
[----:B------:R-:W-:Y:S02]  /*10c00*/  IADD3.X R11, R13, UR13, RZ, P0, !PT ;  /* 0x0000000d0d0b7c10 */ /* 0x000fe400087fe4ff */
[----:B------:R-:W-:Y:S03]  /*10c10*/  IADD3 R8, P0, R10, UR15, RZ ;  /* 0x0000000f0a087c10 */ /* 0x000fe6000ff1e0ff */
[----:B------:R-:W-:Y:S01]  /*10c20*/  LDGSTS.E.BYPASS.LTC128B.128 [R242+0x9800], desc[UR16][R12.64] ;  /* 0x098000000cf27fae */ /* 0x000fe2000b901d50 */
[----:B------:R-:W-:Y:S07]  /*10c30*/  IADD3.X R9, R11, UR13, RZ, P0, !PT ;  /* 0x0000000d0b097c10 */ /* 0x000fee00087fe4ff */
[----:B------:R-:W-:Y:S01]  /*10c40*/  LDGSTS.E.BYPASS.LTC128B.128 [R242+0xa000], desc[UR16][R10.64] ;  /* 0x0a0000000af27fae */ /* 0x000fe2000b901d50 */
[----:B-1----:R-:W-:Y:S04]  /*10c50*/  IADD3 R4, P0, R8, UR15, RZ ;  /* 0x0000000f08047c10 */ /* 0x002fe8000ff1e0ff */
[----:B------:R-:W-:Y:S03]  /*10c60*/  IADD3.X R5, R9, UR13, RZ, P0, !PT ;  /* 0x0000000d09057c10 */ /* 0x000fe600087fe4ff */
[----:B------:R-:W-:Y:S01]  /*10c70*/  LDGSTS.E.BYPASS.LTC128B.128 [R242+0xa800], desc[UR16][R8.64] ;  /* 0x0a80000008f27fae */ /* 0x000fe2000b901d50 */
[----:B------:R-:W-:Y:S04]  /*10c80*/  IADD3 R6, P0, R4, UR15, RZ ;  /* 0x0000000f04067c10 */ /* 0x000fe8000ff1e0ff */
[----:B------:R-:W-:Y:S02]  /*10c90*/  IADD3.X R7, R5, UR13, RZ, P0, !PT ;  /* 0x0000000d05077c10 */ /* 0x000fe400087fe4ff */
[----:B------:R-:W-:Y:S01]  /*10ca0*/  ISETP.LT.AND P0, PT, RZ, UR14, PT ;  /* 0x0000000eff007c0c */ /* 0x000fe2000bf01270 */
[----:B------:R-:W-:Y:S08]  /*10cb0*/  LDGSTS.E.BYPASS.LTC128B.128 [R242+0xb000], desc[UR16][R4.64] ;  /* 0x0b00000004f27fae */ /* 0x000ff0000b901d50 */
[----:B------:R1:W-:Y:S08]  /*10cc0*/  LDGSTS.E.BYPASS.LTC128B.128 [R242+0xb800], desc[UR16][R6.64] ;  /* 0x0b80000006f27fae */ /* 0x0003f0000b901d50 */
[----:B------:R-:W-:Y:S08]  /*10cd0*/  LDSM.16.M88.4 R128, [R230] ;  /* 0x00000000e680783b */ /* 0x000ff00000000200 */
[----:B------:R-:W1:Y:S08]  /*10ce0*/  LDSM.16.M88.4 R16, [R139+0x4000] ;  /* 0x004000008b10783b */ /* 0x000e700000000200 */
        /* <DEDUP_REMOVED lines=18> */
[----:B------:R-:W3:Y:S05]  /*10e10*/  LDSM.16.M88.4 R212, [R229+0x4000] ;  /* 0x00400000e5d4783b */ /* 0x000eea0000000200 */
        /* <DEDUP_REMOVED lines=272> */
.L_x_57:
[----:B---3--:R-:W-:Y:S01]  /*11f20*/  SHFL.BFLY PT, R135, R136, 0x2, 0x1f ;  /* 0x0c401f0088877f89 */ /* 0x008fe200000e0000 */
[----:B------:R-:W-:Y:S01]  /*11f30*/  FMNMX.FTZ R134, R131, R214, !PT ;  /* 0x000000d683867209 */ /* 0x000fe20007810000 */
[----:B------:R-:W-:Y:S01]  /*11f40*/  UIADD3 UR14, UR14, -0x1, URZ ;  /* 0xffffffff0e0e7890 */ /* 0x000fe2000fffe03f */
        /* <DEDUP_REMOVED lines=29> */
[----:B------:R-:W4:Y:S01]  /*12120*/  SHFL.BFLY PT, R132, R2, 0x1, 0x1f ;  /* 0x0c201f0002847f89 */ /* 0x000f2200000e0000 */
[----:B-1----:R-:W-:Y:S07]  /*12130*/  FMNMX.FTZ R136, R136, R135, !PT ;  /* 0x0000008788887209 */ /* 0x002fee0007810000 */
[----:B------:R-:W-:Y:S01]  /*12140*/  STL [R1+0xbc], R230 ;  /* 0x0000bce601007387 */ /* 0x000fe20000100800 */
[----:B--2---:R-:W-:Y:S01]  /*12150*/  FMNMX.FTZ R135, R134, R205, !PT ;  /* 0x000000cd86877209 */ /* 0x004fe20007810000 */
[C---:B------:R-:W-:Y:S01]  /*12160*/  FADD.FTZ R0, -R136.reuse, R3 ;  /* 0x0000000388007221 */ /* 0x040fe20000010100 */
[----:B------:R-:W-:Y:S01]  /*12170*/  FSETP.NEU.FTZ.AND P1, PT, R136, -INF , PT ;  /* 0xff8000008800780b */ /* 0x000fe20003f3d000 */
[----:B------:R-:W-:Y:S01]  /*12180*/  STL [R1+0xb8], R229 ;  /* 0x0000b8e501007387 */ /* 0x000fe20000100800 */
[----:B---3--:R-:W-:Y:S01]  /*12190*/  FMNMX.FTZ R134, R204, R206, !PT ;  /* 0x000000cecc867209 */ /* 0x008fe20007810000 */
[----:B------:R-:W-:Y:S01]  /*121a0*/  FMUL.FTZ R3, R0, UR4 ;  /* 0x0000000400037c20 */ /* 0x000fe20008410000 */
[----:B------:R-:W-:Y:S01]  /*121b0*/  FADD.FTZ R0, -R135, R133 ;  /* 0x0000008587007221 */ /* 0x000fe20000010100 */
[----:B------:R-:W-:Y:S02]  /*121c0*/  STL [R1+0xb4], R228 ;  /* 0x0000b4e401007387 */ /* 0x000fe40000100800 */
[----:B------:R1:W-:Y:S01]  /*121d0*/  MUFU.EX2 R133, R3 ;  /* 0x0000000300857308 */ /* 0x0003e20000000800 */
[----:B------:R-:W-:Y:S01]  /*121e0*/  FMUL.FTZ R204, R134, UR4 ;  /* 0x0000000486cc7c20 */ /* 0x000fe20008410000 */
[----:B------:R-:W-:Y:S04]  /*121f0*/  STL [R1+0xb0], R139 ;  /* 0x0000b08b01007387 */ /* 0x000fe80000100800 */
[----:B------:R-:W-:Y:S01]  /*12200*/  STL [R1+0xf0], R136 ;  /* 0x0000f08801007387 */ /* 0x000fe20000100800 */
[----:B----4-:R-:W-:Y:S03]  /*12210*/  FMNMX.FTZ R132, R2, R132, !PT ;  /* 0x0000008402847209 */ /* 0x010fe60007810000 */
[----:B------:R-:W-:Y:S02]  /*12220*/  STL [R1+0xf4], R135 ;  /* 0x0000f48701007387 */ /* 0x000fe40000100800 */
[----:B------:R-:W-:Y:S02]  /*12230*/  FMUL.FTZ R205, R132, UR4 ;  /* 0x0000000484cd7c20 */ /* 0x000fe40008410000 */
[----:B------:R-:W-:Y:S01]  /*12240*/  STL [R1+0xf8], R134 ;  /* 0x0000f88601007387 */ /* 0x000fe20000100800 */
[----:B-1----:R-:W-:Y:S01]  /*12250*/  FMUL.FTZ R3, R0, UR4 ;  /* 0x0000000400037c20 */ /* 0x002fe20008410000 */
[----:B------:R-:W-:Y:S01]  /*12260*/  FADD.FTZ R0, -R134, R137 ;  /* 0x0000008986007221 */ /* 0x000fe20000010100 */
[----:B------:R-:W-:Y:S01]  /*12270*/  FMUL.FTZ R137, R136, UR4 ;  /* 0x0000000488897c20 */ /* 0x000fe20008410000 */
[----:B------:R-:W-:Y:S02]  /*12280*/  STL [R1+0xfc], R132 ;  /* 0x0000fc8401007387 */ /* 0x000fe40000100800 */
[----:B------:R-:W-:Y:S01]  /*12290*/  FMUL.FTZ R2, R0, UR4 ;  /* 0x0000000400027c20 */ /* 0x000fe20008410000 */
[----:B------:R-:W-:Y:S01]  /*122a0*/  MUFU.EX2 R3, R3 ;  /* 0x0000000300037308 */ /* 0x000fe20000000800 */
[----:B------:R-:W-:Y:S01]  /*122b0*/  FSEL R137, R137, RZ, P1 ;  /* 0x000000ff89897208 */ /* 0x000fe20000800000 */
[----:B------:R-:W-:Y:S01]  /*122c0*/  FADD.FTZ R0, -R132, R138 ;  /* 0x0000008a84007221 */ /* 0x000fe20000010100 */
[C---:B------:R-:W-:Y:S01]  /*122d0*/  FMUL.FTZ R138, R135.reuse, UR4 ;  /* 0x00000004878a7c20 */ /* 0x040fe20008410000 */
[----:B------:R-:W-:Y:S02]  /*122e0*/  FSETP.NEU.FTZ.AND P1, PT, R135, -INF , PT ;  /* 0xff8000008700780b */ /* 0x000fe40003f3d000 */
        /* <DEDUP_REMOVED lines=29> */
[--C-:B------:R-:W-:Y:S01]  /*124c0*/  FFMA.FTZ R29, R29, UR4, -R204.reuse ;  /* 0x000000041d1d7c23 */ /* 0x100fe200080108cc */
        /* <DEDUP_REMOVED lines=15> */
[--C-:B------:R-:W-:Y:S01]  /*125c0*/  FFMA.FTZ R30, R30, UR4, -R205.reuse ;  /* 0x000000041e1e7c23 */ /* 0x100fe200080108cd */
[--C-:B------:R-:W-:Y:S01]  /*125d0*/  FFMA.FTZ R12, R12, UR4, -R204.reuse ;  /* 0x000000040c0c7c23 */ /* 0x100fe200080108cc */
[----:B------:R-:W-:Y:S01]  /*125e0*/  FFMA.FTZ R13, R13, UR4, -R204 ;  /* 0x000000040d0d7c23 */ /* 0x000fe200080108cc */
[--C-:B------:R-:W-:Y:S01]  /*125f0*/  FFMA.FTZ R15, R15, UR4, -R205.reuse ;  /* 0x000000040f0f7c23 */ /* 0x100fe200080108cd */
[--C-:B------:R-:W-:Y:S03]  /*12600*/  FFMA.FTZ R18, R18, UR4, -R138.reuse ;  /* 0x0000000412127c23 */ /* 0x100fe6000801088a */
[----:B------:R-:W-:Y:S01]  /*12610*/  MUFU.EX2 R206, R10 ;  /* 0x0000000a00ce7308 */ /* 0x000fe20000000800 */
[--C-:B------:R-:W-:Y:S01]  /*12620*/  FFMA.FTZ R19, R19, UR4, -R138.reuse ;  /* 0x0000000413137c23 */ /* 0x100fe2000801088a */
[----:B------:R-:W-:Y:S01]  /*12630*/  FFMA.FTZ R31, R31, UR4, -R205 ;  /* 0x000000041f1f7c23 */ /* 0x000fe200080108cd */
[----:B--2---:R-:W-:Y:S01]  /*12640*/  FMUL.FTZ R32, R133, R164 ;  /* 0x000000a485207220 */ /* 0x004fe20000410000 */
[----:B------:R-:W-:Y:S01]  /*12650*/  FFMA.FTZ R164, R114, UR4, -R138 ;  /* 0x0000000472a47c23 */ /* 0x000fe2000801088a */
[----:B------:R-:W-:Y:S01]  /*12660*/  FFMA.FTZ R114, R92, UR4, -R204 ;  /* 0x000000045c727c23 */ /* 0x000fe200080108cc */
[--C-:B------:R-:W-:Y:S01]  /*12670*/  FFMA.FTZ R36, R36, UR4, -R137.reuse ;  /* 0x0000000424247c23 */ /* 0x100fe20008010889 */
[----:B------:R-:W-:Y:S03]  /*12680*/  FFMA.FTZ R37, R37, UR4, -R137 ;  /* 0x0000000425257c23 */ /* 0x000fe60008010889 */
[----:B------:R-:W-:Y:S01]  /*12690*/  MUFU.EX2 R222, R22 ;  /* 0x0000001600de7308 */ /* 0x000fe20000000800 */
[--C-:B------:R-:W-:Y:S01]  /*126a0*/  FFMA.FTZ R38, R38, UR4, -R138.reuse ;  /* 0x0000000426267c23 */ /* 0x100fe2000801088a */
[----:B------:R-:W-:Y:S01]  /*126b0*/  FFMA.FTZ R39, R39, UR4, -R138 ;  /* 0x0000000427277c23 */ /* 0x000fe2000801088a */
[--C-:B------:R-:W-:Y:S01]  /*126c0*/  FFMA.FTZ R42, R42, UR4, -R205.reuse ;  /* 0x000000042a2a7c23 */ /* 0x100fe200080108cd */
[--C-:B------:R-:W-:Y:S01]  /*126d0*/  FFMA.FTZ R43, R43, UR4, -R205.reuse ;  /* 0x000000042b2b7c23 */ /* 0x100fe200080108cd */
[--C-:B------:R-:W-:Y:S01]  /*126e0*/  FFMA.FTZ R40, R40, UR4, -R204.reuse ;  /* 0x0000000428287c23 */ /* 0x100fe200080108cc */
[--C-:B------:R-:W-:Y:S01]  /*126f0*/  FFMA.FTZ R41, R41, UR4, -R204.reuse ;  /* 0x0000000429297c23 */ /* 0x100fe200080108cc */
[--C-:B------:R-:W-:Y:S03]  /*12700*/  FFMA.FTZ R44, R44, UR4, -R204.reuse ;  /* 0x000000042c2c7c23 */ /* 0x100fe600080108cc */
[----:B-1----:R-:W1:Y:S01]  /*12710*/  MUFU.EX2 R4, R23 ;  /* 0x0000001700047308 */ /* 0x002e620000000800 */
[----:B------:R-:W-:Y:S01]  /*12720*/  FFMA.FTZ R45, R45, UR4, -R204 ;  /* 0x000000042d2d7c23 */ /* 0x000fe200080108cc */
[--C-:B------:R-:W-:Y:S01]  /*12730*/  FFMA.FTZ R46, R46, UR4, -R205.reuse ;  /* 0x000000042e2e7c23 */ /* 0x100fe200080108cd */
[----:B------:R-:W-:Y:S01]  /*12740*/  FFMA.FTZ R47, R47, UR4, -R205 ;  /* 0x000000042f2f7c23 */ /* 0x000fe200080108cd */
[--C-:B------:R-:W-:Y:S01]  /*12750*/  FFMA.FTZ R48, R48, UR4, -R137.reuse ;  /* 0x0000000430307c23 */ /* 0x100fe20008010889 */
[--C-:B------:R-:W-:Y:S01]  /*12760*/  FFMA.FTZ R49, R49, UR4, -R137.reuse ;  /* 0x0000000431317c23 */ /* 0x100fe20008010889 */
[--C-:B------:R-:W-:Y:S01]  /*12770*/  FFMA.FTZ R50, R50, UR4, -R138.reuse ;  /* 0x0000000432327c23 */ /* 0x100fe2000801088a */
[--C-:B------:R-:W-:Y:S03]  /*12780*/  FFMA.FTZ R51, R51, UR4, -R138.reuse ;  /* 0x0000000433337c23 */ /* 0x100fe6000801088a */
[----:B------:R2:W-:Y:S01]  /*12790*/  MUFU.EX2 R10, R29 ;  /* 0x0000001d000a7308 */ /* 0x0005e20000000800 */
[----:B------:R-:W-:Y:S01]  /*127a0*/  FFMA.FTZ R52, R52, UR4, -R137 ;  /* 0x0000000434347c23 */ /* 0x000fe20008010889 */
[----:B------:R-:W-:Y:S01]  /*127b0*/  FFMA.FTZ R54, R54, UR4, -R138 ;  /* 0x0000000436367c23 */ /* 0x000fe2000801088a */
[--C-:B------:R-:W-:Y:S01]  /*127c0*/  FFMA.FTZ R56, R56, UR4, -R204.reuse ;  /* 0x0000000438387c23 */ /* 0x100fe200080108cc */
[--C-:B------:R-:W-:Y:S01]  /*127d0*/  FFMA.FTZ R76, R76, UR4, -R204.reuse ;  /* 0x000000044c4c7c23 */ /* 0x100fe200080108cc */
[----:B------:R-:W-:Y:S01]  /*127e0*/  FFMA.FTZ R77, R77, UR4, -R204 ;  /* 0x000000044d4d7c23 */ /* 0x000fe200080108cc */
[--C-:B------:R-:W-:Y:S01]  /*127f0*/  FFMA.FTZ R78, R78, UR4, -R205.reuse ;  /* 0x000000044e4e7c23 */ /* 0x100fe200080108cd */
[--C-:B------:R-:W-:Y:S03]  /*12800*/  FFMA.FTZ R79, R79, UR4, -R205.reuse ;  /* 0x000000044f4f7c23 */ /* 0x100fe600080108cd */
[----:B------:R-:W-:Y:S01]  /*12810*/  MUFU.EX2 R218, R14 ;  /* 0x0000000e00da7308 */ /* 0x000fe20000000800 */
[----:B-1----:R1:W-:Y:S01]  /*12820*/  STL [R1+0x18], R4 ;  /* 0x0000180401007387 */ /* 0x0023e20000100800 */
[----:B------:R-:W-:Y:S01]  /*12830*/  FMUL.FTZ R0, R0, UR4 ;  /* 0x0000000400007c20 */ /* 0x000fe20008410000 */
[--C-:B------:R-:W-:Y:S01]  /*12840*/  FFMA.FTZ R6, R6, UR4, -R138.reuse ;  /* 0x0000000406067c23 */ /* 0x100fe2000801088a */
[----:B------:R-:W-:Y:S01]  /*12850*/  FFMA.FTZ R7, R7, UR4, -R138 ;  /* 0x0000000407077c23 */ /* 0x000fe2000801088a */
[----:B------:R-:W3:Y:S01]  /*12860*/  LDSM.16.MT88.4 R20, [R224+0x8000] ;  /* 0x00800000e014783b */ /* 0x000ee20000004200 */
[--C-:B------:R-:W-:Y:S01]  /*12870*/  FFMA.FTZ R8, R8, UR4, -R204.reuse ;  /* 0x0000000408087c23 */ /* 0x100fe200080108cc */
[--C-:B------:R-:W-:Y:S03]  /*12880*/  FFMA.FTZ R9, R9, UR4, -R204.reuse ;  /* 0x0000000409097c23 */ /* 0x100fe600080108cc */
[----:B------:R-:W-:Y:S01]  /*12890*/  MUFU.EX2 R14, R30 ;  /* 0x0000001e000e7308 */ /* 0x000fe20000000800 */
[----:B--2---:R-:W-:Y:S01]  /*128a0*/  FMUL.FTZ R29, R2, R169 ;  /* 0x000000a9021d7220 */ /* 0x004fe20000410000 */
[----:B------:R-:W-:Y:S01]  /*128b0*/  FFMA.FTZ R11, R11, UR4, -R205 ;  /* 0x000000040b0b7c23 */ /* 0x000fe200080108cd */
[----:B------:R-:W-:Y:S01]  /*128c0*/  FFMA.FTZ R24, R24, UR4, -R204 ;  /* 0x0000000418187c23 */ /* 0x000fe200080108cc */
[--C-:B------:R-:W-:Y:S01]  /*128d0*/  FFMA.FTZ R53, R53, UR4, -R137.reuse ;  /* 0x0000000435357c23 */ /* 0x100fe20008010889 */
[----:B------:R2:W-:Y:S01]  /*128e0*/  STL [R1+0x24], R5 ;  /* 0x0000240501007387 */ /* 0x0005e20000100800 */
[--C-:B------:R-:W-:Y:S01]  /*128f0*/  FFMA.FTZ R55, R55, UR4, -R138.reuse ;  /* 0x0000000437377c23 */ /* 0x100fe2000801088a */
[--C-:B------:R-:W-:Y:S03]  /*12900*/  FFMA.FTZ R65, R65, UR4, -R137.reuse ;  /* 0x0000000441417c23 */ /* 0x100fe60008010889 */
[----:B------:R-:W4:Y:S01]  /*12910*/  MUFU.EX2 R0, R0 ;  /* 0x0000000000007308 */ /* 0x000f220000000800 */
[--C-:B------:R-:W-:Y:S01]  /*12920*/  FFMA.FTZ R64, R64, UR4, -R137.reuse ;  /* 0x0000000440407c23 */ /* 0x100fe20008010889 */
[----:B------:R-:W-:Y:S01]  /*12930*/  FFMA.FTZ R169, R113, UR4, -R137 ;  /* 0x0000000471a97c23 */ /* 0x000fe20008010889 */
[----:B------:R-:W-:Y:S01]  /*12940*/  FFMA.FTZ R113, R82, UR4, -R138 ;  /* 0x0000000452717c23 */ /* 0x000fe2000801088a */
[----:B------:R-:W-:Y:S01]  /*12950*/  FFMA.FTZ R57, R57, UR4, -R204 ;  /* 0x0000000439397c23 */ /* 0x000fe200080108cc */
[----:B------:R-:W-:Y:S01]  /*12960*/  FFMA.FTZ R58, R58, UR4, -R205 ;  /* 0x000000043a3a7c23 */ /* 0x000fe200080108cd */
[--C-:B------:R-:W-:Y:S01]  /*12970*/  FFMA.FTZ R118, R118, UR4, -R138.reuse ;  /* 0x0000000476767c23 */ /* 0x100fe2000801088a */
[--C-:B------:R-:W-:Y:S03]  /*12980*/  FFMA.FTZ R119, R119, UR4, -R138.reuse ;  /* 0x0000000477777c23 */ /* 0x100fe6000801088a */
[----:B------:R3:W-:Y:S01]  /*12990*/  MUFU.EX2 R211, R12 ;  /* 0x0000000c00d37308 */ /* 0x0007e20000000800 */
[----:B------:R-:W-:Y:S01]  /*129a0*/  FFMA.FTZ R130, R130, UR4, -R138 ;  /* 0x0000000482827c23 */ /* 0x000fe2000801088a */
[--C-:B------:R-:W-:Y:S01]  /*129b0*/  FFMA.FTZ R104, R104, UR4, -R204.reuse ;  /* 0x0000000468687c23 */ /* 0x100fe200080108cc */
[--C-:B------:R-:W-:Y:S01]  /*129c0*/  FFMA.FTZ R105, R105, UR4, -R204.reuse ;  /* 0x0000000469697c23 */ /* 0x100fe200080108cc */
[--C-:B------:R-:W-:Y:S01]  /*129d0*/  FFMA.FTZ R108, R108, UR4, -R204.reuse ;  /* 0x000000046c6c7c23 */ /* 0x100fe200080108cc */
[--C-:B------:R-:W-:Y:S01]  /*129e0*/  FFMA.FTZ R109, R109, UR4, -R204.reuse ;  /* 0x000000046d6d7c23 */ /* 0x100fe200080108cc */
[--C-:B------:R-:W-:Y:S01]  /*129f0*/  FFMA.FTZ R120, R120, UR4, -R204.reuse ;  /* 0x0000000478787c23 */ /* 0x100fe200080108cc */
[----:B------:R-:W-:Y:S03]  /*12a00*/  FFMA.FTZ R121, R121, UR4, -R204 ;  /* 0x0000000479797c23 */ /* 0x000fe600080108cc */
[----:B-1----:R-:W1:Y:S01]  /*12a10*/  MUFU.EX2 R4, R33 ;  /* 0x0000002100047308 */ /* 0x002e620000000800 */
[----:B----4-:R-:W-:Y:S01]  /*12a20*/  FMUL.FTZ R30, R0, R170 ;  /* 0x000000aa001e7220 */ /* 0x010fe20000410000 */
[----:B------:R-:W-:Y:S01]  /*12a30*/  FFMA.FTZ R170, R116, UR4, -R137 ;  /* 0x0000000474aa7c23 */ /* 0x000fe20008010889 */
[----:B------:R-:W-:Y:S01]  /*12a40*/  FFMA.FTZ R116, R70, UR4, -R138 ;  /* 0x0000000446747c23 */ /* 0x000fe2000801088a */
[----:B------:R-:W-:Y:S01]  /*12a50*/  FMUL.FTZ R70, R0, R198 ;  /* 0x000000c600467220 */ /* 0x000fe20000410000 */
[----:B------:R-:W-:Y:S01]  /*12a60*/  FFMA.FTZ R124, R124, UR4, -R204 ;  /* 0x000000047c7c7c23 */ /* 0x000fe200080108cc */
[--C-:B------:R-:W-:Y:S01]  /*12a70*/  FFMA.FTZ R106, R106, UR4, -R205.reuse ;  /* 0x000000046a6a7c23 */ /* 0x100fe200080108cd */
[--C-:B------:R-:W-:Y:S03]  /*12a80*/  FFMA.FTZ R107, R107, UR4, -R205.reuse ;  /* 0x000000046b6b7c23 */ /* 0x100fe600080108cd */
[----:B--2---:R-:W2:Y:S01]  /*12a90*/  MUFU.EX2 R5, R34 ;  /* 0x0000002200057308 */ /* 0x004ea20000000800 */
[----:B---3--:R-:W-:Y:S01]  /*12aa0*/  FMUL.FTZ R12, R2, R148 ;  /* 0x00000094020c7220 */ /* 0x008fe20000410000 */
[--C-:B------:R-:W-:Y:S01]  /*12ab0*/  FFMA.FTZ R110, R110, UR4, -R205.reuse ;  /* 0x000000046e6e7c23 */ /* 0x100fe200080108cd */
[--C-:B------:R-:W-:Y:S01]  /*12ac0*/  FFMA.FTZ R111, R111, UR4, -R205.reuse ;  /* 0x000000046f6f7c23 */ /* 0x100fe200080108cd */
[--C-:B------:R-:W-:Y:S01]  /*12ad0*/  FFMA.FTZ R122, R122, UR4, -R205.reuse ;  /* 0x000000047a7a7c23 */ /* 0x100fe200080108cd */
[--C-:B------:R-:W-:Y:S01]  /*12ae0*/  FFMA.FTZ R123, R123, UR4, -R205.reuse ;  /* 0x000000047b7b7c23 */ /* 0x100fe200080108cd */
[----:B------:R-:W-:Y:S04]  /*12af0*/  FFMA.FTZ R126, R126, UR4, -R205 ;  /* 0x000000047e7e7c23 */ /* 0x000fe800080108cd */
[----:B------:R3:W-:Y:S01]  /*12b00*/  MUFU.EX2 R219, R13 ;  /* 0x0000000d00db7308 */ /* 0x0007e20000000800 */
[----:B-1----:R1:W-:Y:S01]  /*12b10*/  STL [R1+0x60], R4 ;  /* 0x0000600401007387 */ /* 0x0023e20000100800 */
[----:B------:R-:W-:Y:S01]  /*12b20*/  FMUL.FTZ R33, R133, R165 ;  /* 0x000000a585217220 */ /* 0x000fe20000410000 */
[----:B------:R-:W-:Y:S01]  /*12b30*/  FFMA.FTZ R165, R115, UR4, -R138 ;  /* 0x0000000473a57c23 */ /* 0x000fe2000801088a */
[--C-:B------:R-:W-:Y:S01]  /*12b40*/  FFMA.FTZ R115, R93, UR4, -R204.reuse ;  /* 0x000000045d737c23 */ /* 0x100fe200080108cc */
[----:B------:R-:W-:Y:S05]  /*12b50*/  FFMA.FTZ R204, R125, UR4, -R204 ;  /* 0x000000047dcc7c23 */ /* 0x000fea00080108cc */
[----:B------:R4:W-:Y:S01]  /*12b60*/  MUFU.EX2 R221, R15 ;  /* 0x0000000f00dd7308 */ /* 0x0009e20000000800 */
[----:B--2---:R2:W-:Y:S01]  /*12b70*/  STL [R1+0x1c], R5 ;  /* 0x00001c0501007387 */ /* 0x0045e20000100800 */
[C---:B------:R-:W-:Y:S01]  /*12b80*/  FMUL.FTZ R34, R3.reuse, R166 ;  /* 0x000000a603227220 */ /* 0x040fe20000410000 */
[--C-:B------:R-:W-:Y:S07]  /*12b90*/  FFMA.FTZ R166, R100, UR4, -R137.reuse ;  /* 0x0000000464a67c23 */ /* 0x100fee0008010889 */
[----:B------:R2:W-:Y:S01]  /*12ba0*/  MUFU.EX2 R209, R6 ;  /* 0x0000000600d17308 */ /* 0x0005e20000000800 */
[----:B---3--:R-:W-:Y:S09]  /*12bb0*/  FMUL.FTZ R13, R2, R149 ;  /* 0x00000095020d7220 */ /* 0x008ff20000410000 */
[----:B------:R3:W-:Y:S01]  /*12bc0*/  MUFU.EX2 R213, R7 ;  /* 0x0000000700d57308 */ /* 0x0007e20000000800 */
[C---:B----4-:R-:W-:Y:S09]  /*12bd0*/  FMUL.FTZ R15, R0.reuse, R151 ;  /* 0x00000097000f7220 */ /* 0x050ff20000410000 */
[----:B-1----:R-:W1:Y:S01]  /*12be0*/  MUFU.EX2 R4, R35 ;  /* 0x0000002300047308 */ /* 0x002e620000000800 */
[C---:B--2---:R-:W-:Y:S09]  /*12bf0*/  FMUL.FTZ R6, R3.reuse, R146 ;  /* 0x0000009203067220 */ /* 0x044ff20000410000 */
[----:B------:R2:W-:Y:S01]  /*12c00*/  MUFU.EX2 R5, R26 ;  /* 0x0000001a00057308 */ /* 0x0005e20000000800 */
[C---:B---3--:R-:W-:Y:S09]  /*12c10*/  FMUL.FTZ R7, R3.reuse, R147 ;  /* 0x0000009303077220 */ /* 0x048ff20000410000 */
[----:B------:R3:W-:Y:S01]  /*12c20*/  MUFU.EX2 R216, R16 ;  /* 0x0000001000d87308 */ /* 0x0007e20000000800 */
[----:B-1----:R1:W-:Y:S01]  /*12c30*/  STL [R1+0x5c], R4 ;  /* 0x00005c0401007387 */ /* 0x0023e20000100800 */
[----:B------:R-:W-:Y:S01]  /*12c40*/  FMUL.FTZ R35, R3, R167 ;  /* 0x000000a703237220 */ /* 0x000fe20000410000 */
[--C-:B------:R-:W-:Y:S07]  /*12c50*/  FFMA.FTZ R167, R101, UR4, -R137.reuse ;  /* 0x0000000465a77c23 */ /* 0x100fee0008010889 */
[----:B------:R4:W1:Y:S01]  /*12c60*/  MUFU.EX2 R243, R17 ;  /* 0x0000001100f37308 */ /* 0x0008620000000800 */
[----:B--2---:R-:W-:Y:S01]  /*12c70*/  FMUL.FTZ R26, R0, R158 ;  /* 0x0000009e001a7220 */ /* 0x004fe20000410000 */
[--C-:B------:R-:W-:Y:S08]  /*12c80*/  FFMA.FTZ R158, R81, UR4, -R137.reuse ;  /* 0x00000004519e7c23 */ /* 0x100ff00008010889 */
[----:B------:R2:W-:Y:S01]  /*12c90*/  MUFU.EX2 R214, R18 ;  /* 0x0000001200d67308 */ /* 0x0005e20000000800 */
[C---:B---3--:R-:W-:Y:S09]  /*12ca0*/  FMUL.FTZ R16, R133.reuse, R152 ;  /* 0x0000009885107220 */ /* 0x048ff20000410000 */
[----:B------:R3:W3:Y:S01]  /*12cb0*/  MUFU.EX2 R223, R19 ;  /* 0x0000001300df7308 */ /* 0x0006e20000000800 */
[----:B----4-:R-:W-:Y:S01]  /*12cc0*/  FMUL.FTZ R17, R133, R153 ;  /* 0x0000009985117220 */ /* 0x010fe20000410000 */
[----:B-1----:R-:W-:Y:S08]  /*12cd0*/  F2FP.BF16.F32.PACK_AB R146, R243, R216 ;  /* 0x000000d8f392723e */ /* 0x002ff000000010ff */
[----:B------:R1:W4:Y:S01]  /*12ce0*/  MUFU.EX2 R4, R25 ;  /* 0x0000001900047308 */ /* 0x0003220000000800 */
[C---:B--2---:R-:W-:Y:S09]  /*12cf0*/  FMUL.FTZ R18, R3.reuse, R154 ;  /* 0x0000009a03127220 */ /* 0x044ff20000410000 */
[----:B------:R2:W-:Y:S01]  /*12d00*/  MUFU.EX2 R207, R8 ;  /* 0x0000000800cf7308 */ /* 0x0005e20000000800 */
[----:B---3--:R-:W-:Y:S01]  /*12d10*/  FMUL.FTZ R19, R3, R155 ;  /* 0x0000009b03137220 */ /* 0x008fe20000410000 */
[----:B------:R-:W-:Y:S01]  /*12d20*/  F2FP.BF16.F32.PACK_AB R147, R223, R214 ;  /* 0x000000d6df93723e */ /* 0x000fe200000010ff */
[----:B------:R-:W-:Y:S07]  /*12d30*/  LDSM.16.MT88.4 R152, [R226+0x8000] ;  /* 0x00800000e298783b */ /* 0x000fee0000004200 */
[----:B------:R3:W3:Y:S01]  /*12d40*/  MUFU.EX2 R212, R9 ;  /* 0x0000000900d47308 */ /* 0x0006e20000000800 */
[----:B-1----:R-:W-:Y:S01]  /*12d50*/  FMUL.FTZ R25, R2, R157 ;  /* 0x0000009d02197220 */ /* 0x002fe20000410000 */
[--C-:B------:R-:W-:Y:S01]  /*12d60*/  FFMA.FTZ R157, R69, UR4, -R137.reuse ;  /* 0x00000004459d7c23 */ /* 0x100fe20008010889 */
[----:B----4-:R1:W-:Y:S01]  /*12d70*/  STL [R1+0x14], R4 ;  /* 0x0000140401007387 */ /* 0x0103e20000100800 */
[--C-:B------:R-:W-:Y:S01]  /*12d80*/  FFMA.FTZ R69, R67, UR4, -R138.reuse ;  /* 0x0000000443457c23 */ /* 0x100fe2000801088a */
[----:B------:R-:W-:Y:S02]  /*12d90*/  FMUL.FTZ R67, R0, R191 ;  /* 0x000000bf00437220 */ /* 0x000fe40000410000 */
[----:B------:R4:W-:Y:S03]  /*12da0*/  STL [R1], R5 ;  /* 0x0000000501007387 */ /* 0x0009e60000100800 */
[----:B------:R1:W1:Y:S01]  /*12db0*/  MUFU.EX2 R210, R11 ;  /* 0x0000000b00d27308 */ /* 0x0002620000000800 */
[C---:B--2---:R-:W-:Y:S09]  /*12dc0*/  FMUL.FTZ R8, R2.reuse, R140 ;  /* 0x0000008c02087220 */ /* 0x044ff20000410000 */
[----:B------:R2:W-:Y:S01]  /*12dd0*/  MUFU.EX2 R217, R24 ;  /* 0x0000001800d97308 */ /* 0x0005e20000000800 */
[----:B---3--:R-:W-:Y:S01]  /*12de0*/  FMUL.FTZ R9, R2, R141 ;  /* 0x0000008d02097220 */ /* 0x008fe20000410000 */
[----:B------:R-:W-:Y:S08]  /*12df0*/  F2FP.BF16.F32.PACK_AB R140, R212, R207 ;  /* 0x000000cfd48c723e */ /* 0x000ff000000010ff */
[----:B------:R3:W-:Y:S01]  /*12e00*/  MUFU.EX2 R132, R31 ;  /* 0x0000001f00847308 */ /* 0x0007e20000000800 */
[----:B-1----:R-:W-:Y:S01]  /*12e10*/  FMUL.FTZ R11, R0, R143 ;  /* 0x0000008f000b7220 */ /* 0x002fe20000410000 */
[----:B------:R-:W-:Y:S02]  /*12e20*/  F2FP.BF16.F32.PACK_AB R143, R221, R218 ;  /* 0x000000dadd8f723e */ /* 0x000fe400000010ff */
[----:B------:R-:W-:Y:S06]  /*12e30*/  F2FP.BF16.F32.PACK_AB R141, R210, R206 ;  /* 0x000000ced28d723e */ /* 0x000fec00000010ff */
[----:B------:R-:W1:Y:S01]  /*12e40*/  MUFU.EX2 R4, R27 ;  /* 0x0000001b00047308 */ /* 0x000e620000000800 */
[----:B--2---:R-:W-:Y:S01]  /*12e50*/  FMUL.FTZ R24, R2, R156 ;  /* 0x0000009c02187220 */ /* 0x004fe20000410000 */
[--C-:B------:R-:W-:Y:S01]  /*12e60*/  FFMA.FTZ R156, R68, UR4, -R137.reuse ;  /* 0x00000004449c7c23 */ /* 0x100fe20008010889 */
[--C-:B------:R-:W-:Y:S01]  /*12e70*/  FFMA.FTZ R68, R66, UR4, -R138.reuse ;  /* 0x0000000442447c23 */ /* 0x100fe2000801088a */
[C---:B------:R-:W-:Y:S06]  /*12e80*/  FMUL.FTZ R66, R0.reuse, R190 ;  /* 0x000000be00427220 */ /* 0x040fec0000410000 */
[----:B----4-:R-:W2:Y:S01]  /*12e90*/  MUFU.EX2 R5, R28 ;  /* 0x0000001c00057308 */ /* 0x010ea20000000800 */
[C---:B---3--:R-:W-:Y:S01]  /*12ea0*/  FMUL.FTZ R31, R0.reuse, R171 ;  /* 0x000000ab001f7220 */ /* 0x048fe20000410000 */
[--C-:B------:R-:W-:Y:S01]  /*12eb0*/  FFMA.FTZ R171, R117, UR4, -R137.reuse ;  /* 0x0000000475ab7c23 */ /* 0x100fe20008010889 */
[--C-:B------:R-:W-:Y:S01]  /*12ec0*/  FFMA.FTZ R117, R71, UR4, -R138.reuse ;  /* 0x0000000447757c23 */ /* 0x100fe2000801088a */
[C---:B------:R-:W-:Y:S06]  /*12ed0*/  FMUL.FTZ R71, R0.reuse, R199 ;  /* 0x000000c700477220 */ /* 0x040fec0000410000 */
        /* <DEDUP_REMOVED lines=8> */
[----:B--2---:R2:W-:Y:S01]  /*12f60*/  STL [R1+0xc], R5 ;  /* 0x00000c0501007387 */ /* 0x0045e20000100800 */
[----:B------:R-:W-:Y:S01]  /*12f70*/  FMUL.FTZ R28, R2, R168 ;  /* 0x000000a8021c7220 */ /* 0x000fe20000410000 */
[--C-:B------:R-:W-:Y:S01]  /*12f80*/  FFMA.FTZ R168, R112, UR4, -R137.reuse ;  /* 0x0000000470a87c23 */ /* 0x100fe20008010889 */
[--C-:B------:R-:W-:Y:S01]  /*12f90*/  FFMA.FTZ R112, R83, UR4, -R138.reuse ;  /* 0x0000000453707c23 */ /* 0x100fe2000801088a */
[----:B------:R2:W-:Y:S05]  /*12fa0*/  STL [R1+0x44], R10 ;  /* 0x0000440a01007387 */ /* 0x0005ea0000100800 */
[----:B------:R2:W-:Y:S01]  /*12fb0*/  MUFU.EX2 R135, R38 ;  /* 0x0000002600877308 */ /* 0x0005e20000000800 */
[----:B------:R2:W-:Y:S01]  /*12fc0*/  STL [R1+0x38], R14 ;  /* 0x0000380e01007387 */ /* 0x0005e20000100800 */
[C---:B---3--:R-:W-:Y:S08]  /*12fd0*/  FMUL.FTZ R36, R133.reuse, R176 ;  /* 0x000000b085247220 */ /* 0x048ff00000410000 */
[----:B------:R3:W-:Y:S01]  /*12fe0*/  MUFU.EX2 R240, R39 ;  /* 0x0000002700f07308 */ /* 0x0007e20000000800 */
[C---:B----4-:R-:W-:Y:S01]  /*12ff0*/  FMUL.FTZ R37, R133.reuse, R177 ;  /* 0x000000b185257220 */ /* 0x050fe20000410000 */
[----:B-1----:R-:W-:Y:S01]  /*13000*/  FMUL.FTZ R4, R133, R144 ;  /* 0x0000009085047220 */ /* 0x002fe20000410000 */
[----:B------:R-:W-:Y:S07]  /*13010*/  F2FP.BF16.F32.PACK_AB R144, R215, R208 ;  /* 0x000000d0d790723e */ /* 0x000fee00000010ff */
[----:B------:R1:W-:Y:S01]  /*13020*/  MUFU.EX2 R242, R42 ;  /* 0x0000002a00f27308 */ /* 0x0003e20000000800 */
[----:B--2---:R-:W-:Y:S01]  /*13030*/  FMUL.FTZ R38, R3, R178 ;  /* 0x000000b203267220 */ /* 0x004fe20000410000 */
[----:B------:R-:W-:Y:S01]  /*13040*/  FMUL.FTZ R5, R133, R145 ;  /* 0x0000009185057220 */ /* 0x000fe20000410000 */
[----:B------:R-:W-:Y:S01]  /*13050*/  F2FP.BF16.F32.PACK_AB R145, R213, R209 ;  /* 0x000000d1d591723e */ /* 0x000fe200000010ff */
[C---:B------:R-:W-:Y:S01]  /*13060*/  FMUL.FTZ R10, R0.reuse, R142 ;  /* 0x0000008e000a7220 */ /* 0x040fe20000410000 */
[----:B------:R-:W-:Y:S05]  /*13070*/  F2FP.BF16.F32.PACK_AB R142, R219, R211 ;  /* 0x000000d3db8e723e */ /* 0x000fea00000010ff */
[----:B------:R2:W-:Y:S01]  /*13080*/  MUFU.EX2 R238, R43 ;  /* 0x0000002b00ee7308 */ /* 0x0005e20000000800 */
[----:B---3--:R-:W-:Y:S01]  /*13090*/  FMUL.FTZ R39, R3, R179 ;  /* 0x000000b303277220 */ /* 0x008fe20000410000 */
[-C--:B------:R-:W-:Y:S05]  /*130a0*/  HMMA.16816.F32.BF16 R4, R144, R20.reuse, R4 ;  /* 0x000000149004723c */ /* 0x080fea0000041804 */
[C---:B------:R-:W-:Y:S01]  /*130b0*/  FMUL.FTZ R14, R0.reuse, R150 ;  /* 0x00000096000e7220 */ /* 0x040fe20000410000 */
[C---:B------:R-:W-:Y:S01]  /*130c0*/  HMMA.16816.F32.BF16 R8, R140.reuse, R20, R8 ;  /* 0x000000148c08723c */ /* 0x040fe20000041808 */
[----:B------:R-:W3:Y:S01]  /*130d0*/  LDSM.16.MT88.4 R148, [R227+0x8000] ;  /* 0x00800000e394783b */ /* 0x000ee20000004200 */
[----:B------:R4:W-:Y:S03]  /*130e0*/  MUFU.EX2 R136, R40 ;  /* 0x0000002800887308 */ /* 0x0009e60000000800 */
[----:B-1----:R-:W-:Y:S01]  /*130f0*/  FMUL.FTZ R42, R0, R174 ;  /* 0x000000ae002a7220 */ /* 0x002fe20000410000 */
[-C--:B------:R-:W-:Y:S06]  /*13100*/  HMMA.16816.F32.BF16 R12, R140, R22.reuse, R12 ;  /* 0x000000168c0c723c */ /* 0x080fec000004180c */
[----:B------:R1:W-:Y:S01]  /*13110*/  MUFU.EX2 R239, R41 ;  /* 0x0000002900ef7308 */ /* 0x0003e20000000800 */
[C---:B------:R-:W-:Y:S01]  /*13120*/  FMUL.FTZ R20, R133.reuse, R160 ;  /* 0x000000a085147220 */ /* 0x040fe20000410000 */
[C---:B------:R-:W-:Y:S04]  /*13130*/  HMMA.16816.F32.BF16 R16, R144.reuse, R22, R16 ;  /* 0x000000169010723c */ /* 0x040fe80000041810 */
[----:B------:R-:W-:Y:S04]  /*13140*/  FMUL.FTZ R21, R133, R161 ;  /* 0x000000a185157220 */ /* 0x000fe80000410000 */
[----:B------:R3:W-:Y:S03]  /*13150*/  MUFU.EX2 R235, R44 ;  /* 0x0000002c00eb7308 */ /* 0x0007e60000000800 */
[C---:B------:R-:W-:Y:S01]  /*13160*/  FMUL.FTZ R22, R3.reuse, R162 ;  /* 0x000000a203167220 */ /* 0x040fe20000410000 */
[----:B------:R-:W-:Y:S01]  /*13170*/  FMUL.FTZ R23, R3, R163 ;  /* 0x000000a303177220 */ /* 0x000fe20000410000 */
[--C-:B------:R-:W-:Y:S01]  /*13180*/  FFMA.FTZ R160, R84, UR4, -R137.reuse ;  /* 0x0000000454a07c23 */ /* 0x100fe20008010889 */
[--C-:B------:R-:W-:Y:S01]  /*13190*/  FFMA.FTZ R161, R85, UR4, -R137.reuse ;  /* 0x0000000455a17c23 */ /* 0x100fe20008010889 */
[----:B--2---:R-:W-:Y:S03]  /*131a0*/  FMUL.FTZ R43, R0, R175 ;  /* 0x000000af002b7220 */ /* 0x004fe60000410000 */
[----:B------:R2:W-:Y:S01]  /*131b0*/  MUFU.EX2 R231, R45 ;  /* 0x0000002d00e77308 */ /* 0x0005e20000000800 */
[C---:B----4-:R-:W-:Y:S01]  /*131c0*/  FMUL.FTZ R40, R2.reuse, R172 ;  /* 0x000000ac02287220 */ /* 0x050fe20000410000 */
[----:B-1----:R-:W-:Y:S01]  /*131d0*/  FMUL.FTZ R41, R2, R173 ;  /* 0x000000ad02297220 */ /* 0x002fe20000410000 */
[--C-:B------:R-:W-:Y:S01]  /*131e0*/  FFMA.FTZ R162, R96, UR4, -R137.reuse ;  /* 0x0000000460a27c23 */ /* 0x100fe20008010889 */
[--C-:B------:R-:W-:Y:S01]  /*131f0*/  FFMA.FTZ R163, R97, UR4, -R137.reuse ;  /* 0x0000000461a37c23 */ /* 0x100fe20008010889 */
[--C-:B------:R-:W-:Y:S01]  /*13200*/  FFMA.FTZ R172, R128, UR4, -R137.reuse ;  /* 0x0000000480ac7c23 */ /* 0x100fe20008010889 */
[--C-:B------:R-:W-:Y:S01]  /*13210*/  FFMA.FTZ R128, R87, UR4, -R138.reuse ;  /* 0x0000000457807c23 */ /* 0x100fe2000801088a */
[----:B------:R-:W-:Y:S03]  /*13220*/  FFMA.FTZ R137, R129, UR4, -R137 ;  /* 0x0000000481897c23 */ /* 0x000fe60008010889 */
[----:B------:R1:W-:Y:S01]  /*13230*/  MUFU.EX2 R234, R46 ;  /* 0x0000002e00ea7308 */ /* 0x0003e20000000800 */
[--C-:B------:R-:W-:Y:S01]  /*13240*/  FFMA.FTZ R129, R86, UR4, -R138.reuse ;  /* 0x0000000456817c23 */ /* 0x100fe2000801088a */
[C---:B---3--:R-:W-:Y:S01]  /*13250*/  FMUL.FTZ R44, R2.reuse, R184 ;  /* 0x000000b8022c7220 */ /* 0x048fe20000410000 */
[----:B------:R-:W-:Y:S01]  /*13260*/  LDSM.16.MT88.4 R84, [R224+0x8800] ;  /* 0x00880000e054783b */ /* 0x000fe20000004200 */
[-C--:B------:R-:W-:Y:S06]  /*13270*/  HMMA.16816.F32.BF16 R20, R144, R148.reuse, R20 ;  /* 0x000000949014723c */ /* 0x080fec0000041814 */
[----:B------:R3:W-:Y:S01]  /*13280*/  MUFU.EX2 R230, R47 ;  /* 0x0000002f00e67308 */ /* 0x0007e20000000800 */
[----:B--2---:R-:W-:Y:S01]  /*13290*/  FMUL.FTZ R45, R2, R185 ;  /* 0x000000b9022d7220 */ /* 0x004fe20000410000 */
[C---:B------:R-:W-:Y:S08]  /*132a0*/  HMMA.16816.F32.BF16 R24, R140.reuse, R148, R24 ;  /* 0x000000948c18723c */ /* 0x040ff00000041818 */
[----:B------:R2:W-:Y:S03]  /*132b0*/  MUFU.EX2 R237, R48 ;  /* 0x0000003000ed7308 */ /* 0x0005e60000000800 */
[C---:B-1----:R-:W-:Y:S01]  /*132c0*/  FMUL.FTZ R46, R0.reuse, R186 ;  /* 0x000000ba002e7220 */ /* 0x042fe20000410000 */
[-C--:B------:R-:W-:Y:S06]  /*132d0*/  HMMA.16816.F32.BF16 R28, R140, R150.reuse, R28 ;  /* 0x000000968c1c723c */ /* 0x080fec000004181c */
[----:B------:R1:W-:Y:S01]  /*132e0*/  MUFU.EX2 R233, R49 ;  /* 0x0000003100e97308 */ /* 0x0003e20000000800 */
[C---:B------:R-:W-:Y:S01]  /*132f0*/  HMMA.16816.F32.BF16 R32, R144.reuse, R150, R32 ;  /* 0x000000969020723c */ /* 0x040fe20000041820 */
[----:B------:R-:W4:Y:S03]  /*13300*/  LDSM.16.MT88.4 R148, [R225+0x8000] ;  /* 0x00800000e194783b */ /* 0x000f260000004200 */
[----:B---3--:R-:W-:Y:S05]  /*13310*/  FMUL.FTZ R47, R0, R187 ;  /* 0x000000bb002f7220 */ /* 0x008fea0000410000 */
[----:B------:R3:W-:Y:S02]  /*13320*/  MUFU.EX2 R236, R50 ;  /* 0x0000003200ec7308 */ /* 0x0007e40000000800 */
[C---:B--2---:R-:W-:Y:S02]  /*13330*/  FMUL.FTZ R48, R133.reuse, R180 ;  /* 0x000000b485307220 */ /* 0x044fe40000410000 */
[----:B------:R-:W2:Y:S06]  /*13340*/  LDL.LU R180, [R1+0x44] ;  /* 0x0000440001b47983 */ /* 0x000eac0000300800 */
[----:B------:R4:W-:Y:S01]  /*13350*/  MUFU.EX2 R232, R51 ;  /* 0x0000003300e87308 */ /* 0x0009e20000000800 */
[----:B-1----:R-:W-:Y:S02]  /*13360*/  FMUL.FTZ R49, R133, R181 ;  /* 0x000000b585317220 */ /* 0x002fe40000410000 */
[----:B------:R-:W2:Y:S07]  /*13370*/  LDL.LU R181, [R1+0x5c] ;  /* 0x00005c0001b57983 */ /* 0x000eae0000300800 */
[----:B------:R1:W-:Y:S01]  /*13380*/  MUFU.EX2 R229, R52 ;  /* 0x0000003400e57308 */ /* 0x0003e20000000800 */
[C---:B---3--:R-:W-:Y:S02]  /*13390*/  FMUL.FTZ R50, R3.reuse, R182 ;  /* 0x000000b603327220 */ /* 0x048fe40000410000 */
[----:B------:R-:W3:Y:S07]  /*133a0*/  LDL.LU R182, [R1+0x60] ;  /* 0x0000600001b67983 */ /* 0x000eee0000300800 */
[----:B------:R1:W-:Y:S01]  /*133b0*/  MUFU.EX2 R228, R54 ;  /* 0x0000003600e47308 */ /* 0x0003e20000000800 */
[----:B----4-:R-:W-:Y:S02]  /*133c0*/  FMUL.FTZ R51, R3, R183 ;  /* 0x000000b703337220 */ /* 0x010fe40000410000 */
[----:B------:R-:W4:Y:S07]  /*133d0*/  LDL.LU R183, [R1+0x38] ;  /* 0x0000380001b77983 */ /* 0x000f2e0000300800 */
[----:B------:R-:W-:Y:S01]  /*133e0*/  MUFU.EX2 R252, R61 ;  /* 0x0000003d00fc7308 */ /* 0x000fe20000000800 */
[----:B-1----:R-:W-:Y:S01]  /*133f0*/  FMUL.FTZ R52, R133, R192 ;  /* 0x000000c085347220 */ /* 0x002fe20000410000 */
[-C--:B------:R-:W-:Y:S06]  /*13400*/  HMMA.16816.F32.BF16 R36, R144, R148.reuse, R36 ;  /* 0x000000949024723c */ /* 0x080fec0000041824 */
[C---:B------:R-:W-:Y:S02]  /*13410*/  HMMA.16816.F32.BF16 R40, R140.reuse, R148, R40 ;  /* 0x000000948c28723c */ /* 0x040fe40000041828 */
[----:B------:R1:W-:Y:S03]  /*13420*/  MUFU.EX2 R174, R53 ;  /* 0x0000003500ae7308 */ /* 0x0003e60000000800 */
[----:B------:R-:W-:Y:S01]  /*13430*/  FMUL.FTZ R54, R3, R194 ;  /* 0x000000c203367220 */ /* 0x000fe20000410000 */
[-C--:B------:R-:W-:Y:S06]  /*13440*/  HMMA.16816.F32.BF16 R44, R140, R150.reuse, R44 ;  /* 0x000000968c2c723c */ /* 0x080fec000004182c */
[----:B------:R1:W-:Y:S01]  /*13450*/  MUFU.EX2 R175, R55 ;  /* 0x0000003700af7308 */ /* 0x0003e20000000800 */
[--C-:B------:R-:W-:Y:S01]  /*13460*/  FFMA.FTZ R148, R98, UR4, -R138.reuse ;  /* 0x0000000462947c23 */ /* 0x100fe2000801088a */
[C---:B------:R-:W-:Y:S08]  /*13470*/  HMMA.16816.F32.BF16 R48, R144.reuse, R150, R48 ;  /* 0x000000969030723c */ /* 0x040ff00000041830 */
[----:B------:R1:W-:Y:S03]  /*13480*/  MUFU.EX2 R244, R65 ;  /* 0x0000004100f47308 */ /* 0x0003e60000000800 */
[----:B-1----:R-:W-:Y:S01]  /*13490*/  FMUL.FTZ R53, R133, R193 ;  /* 0x000000c185357220 */ /* 0x002fe20000410000 */
[--C-:B------:R-:W-:Y:S01]  /*134a0*/  FFMA.FTZ R151, R102, UR4, -R138.reuse ;  /* 0x0000000466977c23 */ /* 0x100fe2000801088a */
[--C-:B------:R-:W-:Y:S02]  /*134b0*/  FFMA.FTZ R150, R103, UR4, -R138.reuse ;  /* 0x0000000467967c23 */ /* 0x100fe4000801088a */
[----:B------:R-:W1:Y:S01]  /*134c0*/  LDSM.16.MT88.4 R100, [R227+0x8800] ;  /* 0x00880000e364783b */ /* 0x000e620000004200 */
[--C-:B------:R-:W-:Y:S01]  /*134d0*/  FFMA.FTZ R149, R99, UR4, -R138.reuse ;  /* 0x0000000463957c23 */ /* 0x100fe2000801088a */
[----:B------:R-:W-:Y:S01]  /*134e0*/  FFMA.FTZ R138, R131, UR4, -R138 ;  /* 0x00000004838a7c23 */ /* 0x000fe2000801088a */
[----:B------:R1:W1:Y:S01]  /*134f0*/  MUFU.EX2 R139, R64 ;  /* 0x00000040008b7308 */ /* 0x0002620000000800 */
[----:B------:R-:W-:Y:S07]  /*13500*/  FMUL.FTZ R55, R3, R195 ;  /* 0x000000c303377220 */ /* 0x000fee0000410000 */
[-C--:B------:R-:W-:Y:S02]  /*13510*/  HMMA.16816.F32.BF16 R52, R144, R152.reuse, R52 ;  /* 0x000000989034723c */ /* 0x080fe40000041834 */
[----:B------:R1:W1:Y:S01]  /*13520*/  MUFU.EX2 R81, R69 ;  /* 0x0000004500517308 */ /* 0x0002620000000800 */
[C---:B------:R-:W-:Y:S09]  /*13530*/  FMUL.FTZ R65, R2.reuse, R189 ;  /* 0x000000bd02417220 */ /* 0x040ff20000410000 */
[----:B------:R1:W-:Y:S02]  /*13540*/  MUFU.EX2 R189, R68 ;  /* 0x0000004400bd7308 */ /* 0x0003e40000000800 */
[C---:B-1----:R-:W-:Y:S01]  /*13550*/  FMUL.FTZ R64, R2.reuse, R188 ;  /* 0x000000bc02407220 */ /* 0x042fe20000410000 */
[----:B------:R-:W-:Y:S07]  /*13560*/  MOV R188, R139 ;  /* 0x0000008b00bc7202 */ /* 0x000fee0000000f00 */
[----:B------:R1:W-:Y:S01]  /*13570*/  MUFU.EX2 R139, R56 ;  /* 0x00000038008b7308 */ /* 0x0003e20000000800 */
[C---:B------:R-:W-:Y:S01]  /*13580*/  HMMA.16816.F32.BF16 R64, R140.reuse, R152, R64 ;  /* 0x000000988c40723c */ /* 0x040fe20000041840 */
[----:B------:R-:W2:Y:S03]  /*13590*/  LDL.LU R152, [R1+0x1c] ;  /* 0x00001c0001987983 */ /* 0x000ea60000300800 */
[C---:B------:R-:W-:Y:S01]  /*135a0*/  FMUL.FTZ R69, R2.reuse, R197 ;  /* 0x000000c502457220 */ /* 0x040fe20000410000 */
[----:B------:R-:W3:Y:S04]  /*135b0*/  LDL.LU R153, [R1+0xc] ;  /* 0x00000c0001997983 */ /* 0x000ee80000300800 */
[----:B------:R1:W-:Y:S02]  /*135c0*/  MUFU.EX2 R173, R58 ;  /* 0x0000003a00ad7308 */ /* 0x0003e40000000800 */
[----:B------:R-:W-:Y:S02]  /*135d0*/  FMUL.FTZ R68, R2, R196 ;  /* 0x000000c402447220 */ /* 0x000fe40000410000 */
[----:B------:R-:W3:Y:S04]  /*135e0*/  LDL.LU R196, [R1+0x24] ;  /* 0x0000240001c47983 */ /* 0x000ee80000300800 */
[----:B------:R-:W3:Y:S01]  /*135f0*/  LDL.LU R197, [R1+0x10] ;  /* 0x0000100001c57983 */ /* 0x000ee20000300800 */
[-C--:B------:R-:W-:Y:S01]  /*13600*/  HMMA.16816.F32.BF16 R68, R140, R154.reuse, R68 ;  /* 0x0000009a8c44723c */ /* 0x080fe20000041844 */
[----:B------:R1:W-:Y:S02]  /*13610*/  MUFU.EX2 R184, R57 ;  /* 0x0000003900b87308 */ /* 0x0003e40000000800 */
[----:B------:R-:W3:Y:S01]  /*13620*/  LDL.LU R198, [R1+0x14] ;  /* 0x0000140001c67983 */ /* 0x000ee20000300800 */
[----:B-1----:R-:W-:Y:S03]  /*13630*/  FMUL.FTZ R56, R133, R200 ;  /* 0x000000c885387220 */ /* 0x002fe60000410000 */
[----:B------:R-:W3:Y:S01]  /*13640*/  LDL.LU R199, [R1+0x18] ;  /* 0x0000180001c77983 */ /* 0x000ee20000300800 */
[----:B------:R-:W-:Y:S03]  /*13650*/  MOV R140, R81 ;  /* 0x00000051008c7202 */ /* 0x000fe60000000f00 */
[----:B------:R-:W-:Y:S01]  /*13660*/  MUFU.EX2 R185, R80 ;  /* 0x0000005000b97308 */ /* 0x000fe20000000800 */
[----:B------:R-:W3:Y:S01]  /*13670*/  LDL.LU R176, [R1+0x50] ;  /* 0x0000500001b07983 */ /* 0x000ee20000300800 */
[----:B------:R-:W-:Y:S01]  /*13680*/  FMUL.FTZ R58, R3, R202 ;  /* 0x000000ca033a7220 */ /* 0x000fe20000410000 */
[----:B------:R-:W-:Y:S02]  /*13690*/  MOV R141, R244 ;  /* 0x000000f4008d7202 */ /* 0x000fe40000000f00 */
[----:B------:R-:W3:Y:S05]  /*136a0*/  LDL.LU R142, [R1] ;  /* 0x00000000018e7983 */ /* 0x000eea0000300800 */
[----:B------:R-:W1:Y:S01]  /*136b0*/  MUFU.EX2 R131, R60 ;  /* 0x0000003c00837308 */ /* 0x000e620000000800 */
[----:B------:R-:W-:Y:S01]  /*136c0*/  FMUL.FTZ R57, R133, R201 ;  /* 0x000000c985397220 */ /* 0x000fe20000410000 */
[----:B------:R-:W3:Y:S04]  /*136d0*/  LDL.LU R143, [R1+0x20] ;  /* 0x00002000018f7983 */ /* 0x000ee80000300800 */
[----:B------:R-:W3:Y:S02]  /*136e0*/  LDL.LU R92, [R1+0x54] ;  /* 0x00005400015c7983 */ /* 0x000ee40000300800 */
[----:B------:R-:W-:Y:S02]  /*136f0*/  HMMA.16816.F32.BF16 R56, R144, R154, R56 ;  /* 0x0000009a9038723c */ /* 0x000fe40000041838 */
[----:B------:R-:W-:Y:S01]  /*13700*/  MUFU.EX2 R244, R62 ;  /* 0x0000003e00f47308 */ /* 0x000fe20000000800 */
[----:B------:R-:W3:Y:S04]  /*13710*/  LDL.LU R93, [R1+0x6c] ;  /* 0x00006c00015d7983 */ /* 0x000ee80000300800 */
[----:B------:R-:W3:Y:S05]  /*13720*/  LDL.LU R200, [R1+0x70] ;  /* 0x0000700001c87983 */ /* 0x000eea0000300800 */
[----:B------:R1:W-:Y:S10]  /*13730*/  MUFU.EX2 R249, R63 ;  /* 0x0000003f00f97308 */ /* 0x0003f40000000800 */
[----:B------:R-:W-:Y:S10]  /*13740*/  MUFU.EX2 R250, R156 ;  /* 0x0000009c00fa7308 */ /* 0x000ff40000000800 */
[----:B------:R-:W-:Y:S01]  /*13750*/  MUFU.EX2 R247, R157 ;  /* 0x0000009d00f77308 */ /* 0x000fe20000000800 */
[----:B-1----:R-:W-:Y:S09]  /*13760*/  LDSM.16.MT88.4 R60, [R226+0x8800] ;  /* 0x00880000e23c783b */ /* 0x002ff20000004200 */
[----:B------:R-:W-:Y:S10]  /*13770*/  MUFU.EX2 R157, R72 ;  /* 0x00000048009d7308 */ /* 0x000ff40000000800 */
[----:B------:R-:W-:Y:S10]  /*13780*/  MUFU.EX2 R193, R73 ;  /* 0x0000004900c17308 */ /* 0x000ff40000000800 */
[----:B------:R-:W-:Y:S10]  /*13790*/  MUFU.EX2 R156, R74 ;  /* 0x0000004a009c7308 */ /* 0x000ff40000000800 */
[----:B------:R1:W-:Y:S10]  /*137a0*/  MUFU.EX2 R191, R75 ;  /* 0x0000004b00bf7308 */ /* 0x0003f40000000800 */
[----:B------:R1:W-:Y:S10]  /*137b0*/  MUFU.EX2 R194, R76 ;  /* 0x0000004c00c27308 */ /* 0x0003f40000000800 */
[----:B------:R1:W-:Y:S02]  /*137c0*/  MUFU.EX2 R192, R77 ;  /* 0x0000004d00c07308 */ /* 0x0003e40000000800 */
[----:B-1----:R-:W-:Y:S08]  /*137d0*/  LDSM.16.MT88.4 R72, [R224+0x9000] ;  /* 0x00900000e048783b */ /* 0x002ff00000004200 */
[----:B------:R1:W-:Y:S01]  /*137e0*/  MUFU.EX2 R179, R78 ;  /* 0x0000004e00b37308 */ /* 0x0003e20000000800 */
[----:B------:R-:W-:Y:S09]  /*137f0*/  F2FP.BF16.F32.PACK_AB R76, R239, R136 ;  /* 0x00000088ef4c723e */ /* 0x000ff200000010ff */
[----:B------:R1:W-:Y:S01]  /*13800*/  MUFU.EX2 R178, R79 ;  /* 0x0000004f00b27308 */ /* 0x0003e20000000800 */
[----:B------:R-:W-:Y:S09]  /*13810*/  F2FP.BF16.F32.PACK_AB R77, R238, R242 ;  /* 0x000000f2ee4d723e */ /* 0x000ff200000010ff */
[----:B------:R1:W-:Y:S02]  /*13820*/  MUFU.EX2 R246, R159 ;  /* 0x0000009f00f67308 */ /* 0x0003e40000000800 */
[----:B-1----:R-:W-:Y:S08]  /*13830*/  F2FP.BF16.F32.PACK_AB R78, R231, R235 ;  /* 0x000000ebe74e723e */ /* 0x002ff000000010ff */
[----:B------:R1:W-:Y:S01]  /*13840*/  MUFU.EX2 R248, R158 ;  /* 0x0000009e00f87308 */ /* 0x0003e20000000800 */
[----:B------:R-:W-:Y:S09]  /*13850*/  F2FP.BF16.F32.PACK_AB R79, R230, R234 ;  /* 0x000000eae64f723e */ /* 0x000ff200000010ff */
[----:B------:R1:W-:Y:S01]  /*13860*/  MUFU.EX2 R177, R160 ;  /* 0x000000a000b17308 */ /* 0x0003e20000000800 */
[----:B------:R-:W-:Y:S09]  /*13870*/  MOV R159, R140 ;  /* 0x0000008c009f7202 */ /* 0x000ff20000000f00 */
[----:B------:R4:W-:Y:S01]  /*13880*/  MUFU.EX2 R187, R161 ;  /* 0x000000a100bb7308 */ /* 0x0009e20000000800 */
[----:B-1----:R-:W-:Y:S09]  /*13890*/  MOV R158, R141 ;  /* 0x0000008d009e7202 */ /* 0x002ff20000000f00 */
[----:B------:R-:W-:Y:S01]  /*138a0*/  MUFU.EX2 R127, R94 ;  /* 0x0000005e007f7308 */ /* 0x000fe20000000800 */
[----:B------:R-:W-:Y:S09]  /*138b0*/  MOV R160, R131 ;  /* 0x0000008300a07202 */ /* 0x000ff20000000f00 */
[----:B------:R-:W-:Y:S01]  /*138c0*/  MUFU.EX2 R131, R91 ;  /* 0x0000005b00837308 */ /* 0x000fe20000000800 */
[----:B----4-:R-:W-:Y:S09]  /*138d0*/  MOV R161, R188 ;  /* 0x000000bc00a17202 */ /* 0x010ff20000000f00 */
[----:B------:R-:W-:Y:S10]  /*138e0*/  MUFU.EX2 R125, R95 ;  /* 0x0000005f007d7308 */ /* 0x000ff40000000800 */
[----:B------:R-:W-:Y:S10]  /*138f0*/  MUFU.EX2 R190, R116 ;  /* 0x0000007400be7308 */ /* 0x000ff40000000800 */
[----:B------:R-:W-:Y:S10]  /*13900*/  MUFU.EX2 R116, R167 ;  /* 0x000000a700747308 */ /* 0x000ff40000000800 */
[----:B------:R-:W-:Y:S10]  /*13910*/  MUFU.EX2 R195, R117 ;  /* 0x0000007500c37308 */ /* 0x000ff40000000800 */
[----:B------:R-:W-:Y:S10]  /*13920*/  MUFU.EX2 R117, R166 ;  /* 0x000000a600757308 */ /* 0x000ff40000000800 */
[----:B------:R-:W-:Y:S10]  /*13930*/  MUFU.EX2 R137, R137 ;  /* 0x0000008900897308 */ /* 0x000ff40000000800 */
[----:B------:R-:W-:Y:S01]  /*13940*/  MUFU.EX2 R138, R138 ;  /* 0x0000008a008a7308 */ /* 0x000fe20000000800 */
[----:B------:R-:W-:Y:S09]  /*13950*/  F2FP.BF16.F32.PACK_AB R99, R132, R183 ;  /* 0x000000b78463723e */ /* 0x000ff200000010ff */
        /* <DEDUP_REMOVED lines=8> */
[----:B--2---:R-:W-:Y:S02]  /*139e0*/  F2FP.BF16.F32.PACK_AB R83, R181, R152 ;  /* 0x00000098b553723e */ /* 0x004fe400000010ff */
[----:B---3--:R-:W-:Y:S07]  /*139f0*/  F2FP.BF16.F32.PACK_AB R98, R180, R153 ;  /* 0x00000099b462723e */ /* 0x008fee00000010ff */
[----:B------:R-:W-:Y:S01]  /*13a00*/  MUFU.EX2 R113, R168 ;  /* 0x000000a800717308 */ /* 0x000fe20000000800 */
[----:B------:R-:W-:Y:S09]  /*13a10*/  F2FP.BF16.F32.PACK_AB R82, R182, R196 ;  /* 0x000000c4b652723e */ /* 0x000ff200000010ff */
[----:B------:R-:W-:Y:S01]  /*13a20*/  MUFU.EX2 R112, R169 ;  /* 0x000000a900707308 */ /* 0x000fe20000000800 */
[----:B------:R-:W-:Y:S02]  /*13a30*/  F2FP.BF16.F32.PACK_AB R96, R198, R217 ;  /* 0x000000d9c660723e */ /* 0x000fe400000010ff */
[----:B------:R-:W-:Y:S07]  /*13a40*/  F2FP.BF16.F32.PACK_AB R81, R199, R222 ;  /* 0x000000dec751723e */ /* 0x000fee00000010ff */
[----:B------:R-:W-:Y:S01]  /*13a50*/  MUFU.EX2 R118, R118 ;  /* 0x0000007600767308 */ /* 0x000fe20000000800 */
[----:B------:R-:W-:Y:S01]  /*13a60*/  FFMA.FTZ R133, R133, R176, R208 ;  /* 0x000000b085857223 */ /* 0x000fe200000100d0 */
[----:B------:R-:W-:Y:S02]  /*13a70*/  MOV R208, R189 ;  /* 0x000000bd00d07202 */ /* 0x000fe40000000f00 */
[----:B------:R-:W-:Y:S06]  /*13a80*/  F2FP.BF16.F32.PACK_AB R97, R197, R142 ;  /* 0x0000008ec561723e */ /* 0x000fec00000010ff */
[----:B------:R-:W-:Y:S01]  /*13a90*/  MUFU.EX2 R189, R163 ;  /* 0x000000a300bd7308 */ /* 0x000fe20000000800 */
[----:B------:R-:W-:Y:S01]  /*13aa0*/  F2FP.BF16.F32.PACK_AB R80, R143, R220 ;  /* 0x000000dc8f50723e */ /* 0x000fe200000010ff */
[----:B------:R-:W-:Y:S01]  /*13ab0*/  FFMA.FTZ R92, R3, R92, R209 ;  /* 0x0000005c035c7223 */ /* 0x000fe200000100d1 */
[----:B------:R-:W-:Y:S01]  /*13ac0*/  MOV R209, R185 ;  /* 0x000000b900d17202 */ /* 0x000fe20000000f00 */
[----:B------:R-:W-:Y:S04]  /*13ad0*/  FADD.FTZ R3, R215, R133 ;  /* 0x00000085d7037221 */ /* 0x000fe80000010000 */
[-C--:B------:R-:W-:Y:S02]  /*13ae0*/  HMMA.16816.F32.BF16 R4, R80, R84.reuse, R4 ;  /* 0x000000545004723c */ /* 0x080fe40000041804 */
[----:B------:R1:W-:Y:S03]  /*13af0*/  MUFU.EX2 R185, R162 ;  /* 0x000000a200b97308 */ /* 0x0003e60000000800 */
[----:B------:R-:W-:Y:S01]  /*13b00*/  FFMA.FTZ R93, R0, R93, R206 ;  /* 0x0000005d005d7223 */ /* 0x000fe200000100ce */
[C---:B------:R-:W-:Y:S06]  /*13b10*/  HMMA.16816.F32.BF16 R8, R96.reuse, R84, R8 ;  /* 0x000000546008723c */ /* 0x040fec0000041808 */
[----:B------:R-:W-:Y:S01]  /*13b20*/  MUFU.EX2 R176, R129 ;  /* 0x0000008100b07308 */ /* 0x000fe20000000800 */
[----:B------:R-:W-:Y:S01]  /*13b30*/  MOV R206, R175 ;  /* 0x000000af00ce7202 */ /* 0x000fe20000000f00 */
[-C--:B------:R-:W-:Y:S08]  /*13b40*/  HMMA.16816.F32.BF16 R12, R96, R86.reuse, R12 ;  /* 0x00000056600c723c */ /* 0x080ff0000004180c */
[----:B------:R-:W-:Y:S01]  /*13b50*/  MUFU.EX2 R175, R88 ;  /* 0x0000005800af7308 */ /* 0x000fe20000000800 */
[C---:B------:R-:W-:Y:S01]  /*13b60*/  HMMA.16816.F32.BF16 R16, R80.reuse, R86, R16 ;  /* 0x000000565010723c */ /* 0x040fe20000041810 */
[----:B------:R-:W2:Y:S03]  /*13b70*/  LDSM.16.MT88.4 R84, [R225+0x8800] ;  /* 0x00880000e154783b */ /* 0x000ea60000004200 */
[----:B-1----:R-:W-:Y:S02]  /*13b80*/  MOV R162, R174 ;  /* 0x000000ae00a27202 */ /* 0x002fe40000000f00 */
[-C--:B------:R-:W-:Y:S03]  /*13b90*/  HMMA.16816.F32.BF16 R20, R80, R100.reuse, R20 ;  /* 0x000000645014723c */ /* 0x080fe60000041814 */
[----:B------:R-:W-:Y:S02]  /*13ba0*/  MUFU.EX2 R174, R89 ;  /* 0x0000005900ae7308 */ /* 0x000fe40000000800 */
[----:B------:R-:W-:Y:S01]  /*13bb0*/  MOV R163, R173 ;  /* 0x000000ad00a37202 */ /* 0x000fe20000000f00 */
[C---:B------:R-:W-:Y:S07]  /*13bc0*/  HMMA.16816.F32.BF16 R24, R96.reuse, R100, R24 ;  /* 0x000000646018723c */ /* 0x040fee0000041818 */
[----:B------:R1:W-:Y:S01]  /*13bd0*/  MUFU.EX2 R173, R90 ;  /* 0x0000005a00ad7308 */ /* 0x0003e20000000800 */
[-C--:B------:R-:W-:Y:S03]  /*13be0*/  HMMA.16816.F32.BF16 R28, R96, R102.reuse, R28 ;  /* 0x00000066601c723c */ /* 0x080fe6000004181c */
[----:B------:R-:W-:Y:S03]  /*13bf0*/  FFMA.FTZ R100, R2, R200, R207 ;  /* 0x000000c802647223 */ /* 0x000fe600000100cf */
[C---:B------:R-:W-:Y:S03]  /*13c00*/  HMMA.16816.F32.BF16 R32, R80.reuse, R102, R32 ;  /* 0x000000665020723c */ /* 0x040fe60000041820 */
[----:B------:R-:W-:Y:S02]  /*13c10*/  MUFU.EX2 R103, R164 ;  /* 0x000000a400677308 */ /* 0x000fe40000000800 */
[----:B------:R-:W-:Y:S01]  /*13c20*/  MOV R207, R184 ;  /* 0x000000b800cf7202 */ /* 0x000fe20000000f00 */
[----:B------:R-:W-:Y:S01]  /*13c30*/  FADD.FTZ R2, R213, R92 ;  /* 0x0000005cd5027221 */ /* 0x000fe20000010000 */
[----:B------:R-:W-:Y:S01]  /*13c40*/  FADD.FTZ R92, R210, R93 ;  /* 0x0000005dd25c7221 */ /* 0x000fe20000010000 */
[----:B-1----:R-:W-:Y:S05]  /*13c50*/  LDSM.16.MT88.4 R88, [R225+0x9800] ;  /* 0x00980000e158783b */ /* 0x002fea0000004200 */
[----:B------:R1:W-:Y:S01]  /*13c60*/  MUFU.EX2 R102, R165 ;  /* 0x000000a500667308 */ /* 0x0003e20000000800 */
[----:B------:R-:W-:Y:S01]  /*13c70*/  FADD.FTZ R93, R214, R2 ;  /* 0x00000002d65d7221 */ /* 0x000fe20000010000 */
[----:B------:R-:W-:Y:S01]  /*13c80*/  FADD.FTZ R0, R212, R100 ;  /* 0x00000064d4007221 */ /* 0x000fe20000010000 */
[-C--:B--2---:R-:W-:Y:S07]  /*13c90*/  HMMA.16816.F32.BF16 R36, R80, R84.reuse, R36 ;  /* 0x000000545024723c */ /* 0x084fee0000041824 */
[----:B------:R-:W-:Y:S01]  /*13ca0*/  MUFU.EX2 R184, R148 ;  /* 0x0000009400b87308 */ /* 0x000fe20000000800 */
[C---:B------:R-:W-:Y:S01]  /*13cb0*/  HMMA.16816.F32.BF16 R40, R96.reuse, R84, R40 ;  /* 0x000000546028723c */ /* 0x040fe20000041828 */
[----:B-1----:R-:W-:Y:S08]  /*13cc0*/  LDSM.16.MT88.4 R164, [R227+0xb800] ;  /* 0x00b80000e3a4783b */ /* 0x002ff00000004200 */
        /* <DEDUP_REMOVED lines=8> */
[-C--:B------:R-:W-:Y:S01]  /*13d50*/  HMMA.16816.F32.BF16 R68, R96, R62.reuse, R68 ;  /* 0x0000003e6044723c */ /* 0x080fe20000041844 */
[----:B------:R-:W2:Y:S02]  /*13d60*/  LDSM.16.MT88.4 R96, [R225+0x9000] ;  /* 0x00900000e160783b */ /* 0x000ea40000004200 */
[----:B------:R-:W3:Y:S02]  /*13d70*/  MUFU.EX2 R100, R171 ;  /* 0x000000ab00647308 */ /* 0x000ee40000000800 */
[----:B------:R-:W-:Y:S01]  /*13d80*/  F2FP.BF16.F32.PACK_AB R60, R241, R134 ;  /* 0x00000086f13c723e */ /* 0x000fe200000010ff */
[----:B------:R-:W-:Y:S03]  /*13d90*/  HMMA.16816.F32.BF16 R56, R80, R62, R56 ;  /* 0x0000003e5038723c */ /* 0x000fe60000041838 */
[----:B------:R-:W4:Y:S04]  /*13da0*/  LDSM.16.MT88.4 R80, [R226+0x9000] ;  /* 0x00900000e250783b */ /* 0x000f280000004200 */
[----:B------:R-:W1:Y:S01]  /*13db0*/  MUFU.EX2 R119, R119 ;  /* 0x0000007700777308 */ /* 0x000e620000000800 */
[----:B------:R-:W-:Y:S03]  /*13dc0*/  F2FP.BF16.F32.PACK_AB R61, R240, R135 ;  /* 0x00000087f03d723e */ /* 0x000fe600000010ff */
[----:B------:R-:W-:Y:S02]  /*13dd0*/  F2FP.BF16.F32.PACK_AB R62, R233, R237 ;  /* 0x000000ede93e723e */ /* 0x000fe400000010ff */
[----:B------:R-:W-:Y:S04]  /*13de0*/  F2FP.BF16.F32.PACK_AB R63, R232, R236 ;  /* 0x000000ece83f723e */ /* 0x000fe800000010ff */
[----:B------:R-:W-:Y:S01]  /*13df0*/  MUFU.EX2 R123, R123 ;  /* 0x0000007b007b7308 */ /* 0x000fe20000000800 */
[----:B---3--:R-:W-:Y:S02]  /*13e00*/  F2FP.BF16.F32.PACK_AB R200, R100, R101 ;  /* 0x0000006564c8723e */ /* 0x008fe400000010ff */
[-C--:B------:R-:W-:Y:S07]  /*13e10*/  HMMA.16816.F32.BF16 R4, R60, R72.reuse, R4 ;  /* 0x000000483c04723c */ /* 0x080fee0000041804 */
[----:B------:R-:W-:Y:S01]  /*13e20*/  MUFU.EX2 R104, R104 ;  /* 0x0000006800687308 */ /* 0x000fe20000000800 */
[----:B-1----:R-:W-:Y:S01]  /*13e30*/  F2FP.BF16.F32.PACK_AB R201, R119, R118 ;  /* 0x0000007677c9723e */ /* 0x002fe200000010ff */
[C---:B------:R-:W-:Y:S08]  /*13e40*/  HMMA.16816.F32.BF16 R8, R76.reuse, R72, R8 ;  /* 0x000000484c08723c */ /* 0x040ff00000041808 */
        /* <DEDUP_REMOVED lines=9> */
[----:B------:R-:W-:Y:S03]  /*13ee0*/  MUFU.EX2 R108, R108 ;  /* 0x0000006c006c7308 */ /* 0x000fe60000000800 */
[C---:B------:R-:W-:Y:S01]  /*13ef0*/  HMMA.16816.F32.BF16 R32, R60.reuse, R86, R32 ;  /* 0x000000563c20723c */ /* 0x040fe20000041820 */
[----:B------:R-:W3:Y:S06]  /*13f00*/  LDSM.16.MT88.4 R84, [R227+0x9800] ;  /* 0x00980000e354783b */ /* 0x000eec0000004200 */
[----:B------:R-:W-:Y:S01]  /*13f10*/  MUFU.EX2 R109, R109 ;  /* 0x0000006d006d7308 */ /* 0x000fe20000000800 */
[-C--:B--2---:R-:W-:Y:S09]  /*13f20*/  HMMA.16816.F32.BF16 R36, R60, R96.reuse, R36 ;  /* 0x000000603c24723c */ /* 0x084ff20000041824 */
[----:B------:R-:W-:Y:S01]  /*13f30*/  MUFU.EX2 R110, R110 ;  /* 0x0000006e006e7308 */ /* 0x000fe20000000800 */
[C---:B------:R-:W-:Y:S06]  /*13f40*/  HMMA.16816.F32.BF16 R40, R76.reuse, R96, R40 ;  /* 0x000000604c28723c */ /* 0x040fec0000041828 */
[-C--:B------:R-:W-:Y:S03]  /*13f50*/  HMMA.16816.F32.BF16 R44, R76, R98.reuse, R44 ;  /* 0x000000624c2c723c */ /* 0x080fe6000004182c */
[----:B------:R-:W-:Y:S02]  /*13f60*/  MUFU.EX2 R111, R111 ;  /* 0x0000006f006f7308 */ /* 0x000fe40000000800 */
[----:B------:R-:W-:Y:S01]  /*13f70*/  FADD.FTZ R96, R216, R3 ;  /* 0x00000003d8607221 */ /* 0x000fe20000010000 */
[C---:B------:R-:W-:Y:S07]  /*13f80*/  HMMA.16816.F32.BF16 R48, R60.reuse, R98, R48 ;  /* 0x000000623c30723c */ /* 0x040fee0000041830 */
[----:B------:R-:W2:Y:S01]  /*13f90*/  MUFU.EX2 R99, R172 ;  /* 0x000000ac00637308 */ /* 0x000ea20000000800 */
[----:B------:R-:W-:Y:S01]  /*13fa0*/  FADD.FTZ R3, R211, R0 ;  /* 0x00000000d3037221 */ /* 0x000fe20000010000 */
[-C--:B----4-:R-:W-:Y:S03]  /*13fb0*/  HMMA.16816.F32.BF16 R52, R60, R80.reuse, R52 ;  /* 0x000000503c34723c */ /* 0x090fe60000041834 */
[----:B------:R-:W-:Y:S03]  /*13fc0*/  FADD.FTZ R0, R218, R92 ;  /* 0x0000005cda007221 */ /* 0x000fe60000010000 */
[C---:B------:R-:W-:Y:S02]  /*13fd0*/  HMMA.16816.F32.BF16 R64, R76.reuse, R80, R64 ;  /* 0x000000504c40723c */ /* 0x040fe40000041840 */
[----:B------:R-:W4:Y:S03]  /*13fe0*/  MUFU.EX2 R122, R122 ;  /* 0x0000007a007a7308 */ /* 0x000f260000000800 */
        /* <DEDUP_REMOVED lines=18> */
[----:B------:R-:W3:Y:S01]  /*14110*/  MUFU.EX2 R98, R130 ;  /* 0x0000008200627308 */ /* 0x000ee20000000800 */
[----:B------:R-:W-:Y:S01]  /*14120*/  F2FP.BF16.F32.PACK_AB R79, R249, R244 ;  /* 0x000000f4f94f723e */ /* 0x000fe200000010ff */
[-C--:B-1----:R-:W-:Y:S03]  /*14130*/  HMMA.16816.F32.BF16 R4, R60, R72.reuse, R4 ;  /* 0x000000483c04723c */ /* 0x082fe60000041804 */
[----:B--2---:R-:W-:Y:S02]  /*14140*/  F2FP.BF16.F32.PACK_AB R202, R137, R99 ;  /* 0x0000006389ca723e */ /* 0x004fe400000010ff */
[----:B----4-:R-:W-:Y:S01]  /*14150*/  F2FP.BF16.F32.PACK_AB R197, R123, R122 ;  /* 0x0000007a7bc5723e */ /* 0x010fe200000010ff */
[C---:B------:R-:W-:Y:S06]  /*14160*/  HMMA.16816.F32.BF16 R8, R76.reuse, R72, R8 ;  /* 0x000000484c08723c */ /* 0x040fec0000041808 */
[-C--:B------:R-:W-:Y:S05]  /*14170*/  HMMA.16816.F32.BF16 R12, R76, R74.reuse, R12 ;  /* 0x0000004a4c0c723c */ /* 0x080fea000004180c */
[----:B---3--:R-:W-:Y:S01]  /*14180*/  F2FP.BF16.F32.PACK_AB R203, R138, R98 ;  /* 0x000000628acb723e */ /* 0x008fe200000010ff */
        /* <DEDUP_REMOVED lines=11> */
[----:B------:R-:W3:Y:S05]  /*14240*/  LDSM.16.MT88.4 R88, [R225+0xa000] ;  /* 0x00a00000e158783b */ /* 0x000eea0000004200 */
[-C--:B------:R-:W-:Y:S06]  /*14250*/  HMMA.16816.F32.BF16 R52, R60, R80.reuse, R52 ;  /* 0x000000503c34723c */ /* 0x080fec0000041834 */
[C---:B------:R-:W-:Y:S06]  /*14260*/  HMMA.16816.F32.BF16 R64, R76.reuse, R80, R64 ;  /* 0x000000504c40723c */ /* 0x040fec0000041840 */
[-C--:B------:R-:W-:Y:S05]  /*14270*/  HMMA.16816.F32.BF16 R68, R76, R82.reuse, R68 ;  /* 0x000000524c44723c */ /* 0x080fea0000041844 */
[----:B------:R-:W-:Y:S01]  /*14280*/  FADD.FTZ R80, R223, R93 ;  /* 0x0000005ddf507221 */ /* 0x000fe20000010000 */
[----:B------:R-:W-:Y:S01]  /*14290*/  HMMA.16816.F32.BF16 R56, R60, R82, R56 ;  /* 0x000000523c38723c */ /* 0x000fe20000041838 */
[----:B------:R-:W4:Y:S04]  /*142a0*/  LDSM.16.MT88.4 R92, [R226+0xa000] ;  /* 0x00a00000e25c783b */ /* 0x000f280000004200 */
        /* <DEDUP_REMOVED lines=13> */
[-C--:B-1----:R-:W-:Y:S06]  /*14380*/  HMMA.16816.F32.BF16 R4, R60, R72.reuse, R4 ;  /* 0x000000483c04723c */ /* 0x082fec0000041804 */
        /* <DEDUP_REMOVED lines=13> */
[C---:B------:R-:W-:Y:S05]  /*14460*/  HMMA.16816.F32.BF16 R48, R60.reuse, R90, R48 ;  /* 0x0000005a3c30723c */ /* 0x040fea0000041830 */
[----:B------:R-:W-:Y:S01]  /*14470*/  FADD.FTZ R96, R196, R88 ;  /* 0x00000058c4607221 */ /* 0x000fe20000010000 */
[-C--:B----4-:R-:W-:Y:S01]  /*14480*/  HMMA.16816.F32.BF16 R52, R60, R92.reuse, R52 ;  /* 0x0000005c3c34723c */ /* 0x090fe20000041834 */
[----:B------:R-:W3:Y:S05]  /*14490*/  LDSM.16.MT88.4 R88, [R226+0xa800] ;  /* 0x00a80000e258783b */ /* 0x000eea0000004200 */
[C---:B------:R-:W-:Y:S06]  /*144a0*/  HMMA.16816.F32.BF16 R64, R76.reuse, R92, R64 ;  /* 0x0000005c4c40723c */ /* 0x040fec0000041840 */
[-C--:B------:R-:W-:Y:S05]  /*144b0*/  HMMA.16816.F32.BF16 R68, R76, R94.reuse, R68 ;  /* 0x0000005e4c44723c */ /* 0x080fea0000041844 */
[----:B------:R-:W-:Y:S01]  /*144c0*/  FADD.FTZ R93, R153, R0 ;  /* 0x00000000995d7221 */ /* 0x000fe20000010000 */
[----:B------:R-:W-:Y:S01]  /*144d0*/  HMMA.16816.F32.BF16 R56, R60, R94, R56 ;  /* 0x0000005e3c38723c */ /* 0x000fe20000041838 */
[----:B------:R-:W-:Y:S04]  /*144e0*/  LDSM.16.MT88.4 R152, [R224+0xb800] ;  /* 0x00b80000e098783b */ /* 0x000fe80000004200 */
        /* <DEDUP_REMOVED lines=9> */
[----:B------:R-:W-:Y:S01]  /*14580*/  LDSM.16.MT88.4 R180, [R225+0xb800] ;  /* 0x00b80000e1b4783b */ /* 0x000fe20000004200 */
[----:B------:R-:W-:Y:S01]  /*14590*/  F2FP.BF16.F32.PACK_AB R77, R131, R173 ;  /* 0x000000ad834d723e */ /* 0x000fe200000010ff */
[----:B------:R-:W-:Y:S01]  /*145a0*/  FADD.FTZ R97, R134, R0 ;  /* 0x0000000086617221 */ /* 0x000fe20000010000 */
[----:B------:R-:W-:Y:S02]  /*145b0*/  F2FP.BF16.F32.PACK_AB R78, R128, R129 ;  /* 0x00000081804e723e */ /* 0x000fe400000010ff */
[----:B------:R-:W-:Y:S01]  /*145c0*/  F2FP.BF16.F32.PACK_AB R79, R125, R127 ;  /* 0x0000007f7d4f723e */ /* 0x000fe200000010ff */
[-C--:B-1----:R-:W-:Y:S03]  /*145d0*/  HMMA.16816.F32.BF16 R4, R60, R72.reuse, R4 ;  /* 0x000000483c04723c */ /* 0x082fe60000041804 */
[----:B------:R-:W-:Y:S03]  /*145e0*/  FADD.FTZ R3, R241, R97 ;  /* 0x00000061f1037221 */ /* 0x000fe60000010000 */
[C---:B------:R-:W-:Y:S05]  /*145f0*/  HMMA.16816.F32.BF16 R8, R76.reuse, R72, R8 ;  /* 0x000000484c08723c */ /* 0x040fea0000041808 */
[----:B------:R-:W-:Y:S01]  /*14600*/  FADD.FTZ R3, R237, R3 ;  /* 0x00000003ed037221 */ /* 0x000fe20000010000 */
[-C--:B------:R-:W-:Y:S05]  /*14610*/  HMMA.16816.F32.BF16 R12, R76, R74.reuse, R12 ;  /* 0x0000004a4c0c723c */ /* 0x080fea000004180c */
[----:B------:R-:W-:Y:S01]  /*14620*/  FADD.FTZ R3, R233, R3 ;  /* 0x00000003e9037221 */ /* 0x000fe20000010000 */
[C---:B------:R-:W-:Y:S01]  /*14630*/  HMMA.16816.F32.BF16 R16, R60.reuse, R74, R16 ;  /* 0x0000004a3c10723c */ /* 0x040fe20000041810 */
[----:B------:R-:W1:Y:S05]  /*14640*/  LDSM.16.MT88.4 R72, [R224+0xb000] ;  /* 0x00b00000e048783b */ /* 0x000e6a0000004200 */
        /* <DEDUP_REMOVED lines=21> */
[----:B------:R-:W3:Y:S03]  /*147a0*/  LDL.LU R132, [R1+0xfc] ;  /* 0x0000fc0001847983 */ /* 0x000ee60000300800 */
[----:B------:R-:W4:Y:S01]  /*147b0*/  MUFU.EX2 R90, R121 ;  /* 0x00000079005a7308 */ /* 0x000f220000000800 */
[----:B------:R-:W-:Y:S01]  /*147c0*/  F2FP.BF16.F32.PACK_AB R61, R114, R115 ;  /* 0x00000073723d723e */ /* 0x000fe200000010ff */
[----:B------:R-:W-:Y:S01]  /*147d0*/  FADD.FTZ R2, R240, R96 ;  /* 0x00000060f0027221 */ /* 0x000fe20000010000 */
[----:B------:R-:W-:Y:S01]  /*147e0*/  F2FP.BF16.F32.PACK_AB R62, R112, R113 ;  /* 0x00000071703e723e */ /* 0x000fe200000010ff */
[----:B------:R-:W3:Y:S01]  /*147f0*/  LDL.LU R134, [R1+0xf8] ;  /* 0x0000f80001867983 */ /* 0x000ee20000300800 */
[----:B------:R-:W-:Y:S01]  /*14800*/  F2FP.BF16.F32.PACK_AB R63, R102, R103 ;  /* 0x00000067663f723e */ /* 0x000fe200000010ff */
[----:B------:R-:W-:Y:S01]  /*14810*/  FADD.FTZ R2, R236, R2 ;  /* 0x00000002ec027221 */ /* 0x000fe20000010000 */
[----:B------:R-:W-:Y:S01]  /*14820*/  F2FP.BF16.F32.PACK_AB R77, R107, R106 ;  /* 0x0000006a6b4d723e */ /* 0x000fe200000010ff */
[----:B------:R-:W3:Y:S01]  /*14830*/  LDL.LU R135, [R1+0xf4] ;  /* 0x0000f40001877983 */ /* 0x000ee20000300800 */
[----:B------:R-:W-:Y:S02]  /*14840*/  F2FP.BF16.F32.PACK_AB R78, R109, R108 ;  /* 0x0000006c6d4e723e */ /* 0x000fe400000010ff */
[----:B------:R-:W-:Y:S01]  /*14850*/  F2FP.BF16.F32.PACK_AB R79, R111, R110 ;  /* 0x0000006e6f4f723e */ /* 0x000fe200000010ff */
[-C--:B-1----:R-:W-:Y:S01]  /*14860*/  HMMA.16816.F32.BF16 R4, R60, R72.reuse, R4 ;  /* 0x000000483c04723c */ /* 0x082fe20000041804 */
[----:B------:R-:W3:Y:S04]  /*14870*/  LDL.LU R136, [R1+0xf0] ;  /* 0x0000f00001887983 */ /* 0x000ee80000300800 */
[----:B------:R1:W5:Y:S01]  /*14880*/  LDL.LU R242, [R1+0xec] ;  /* 0x0000ec0001f27983 */ /* 0x0003620000300800 */
[C---:B------:R-:W-:Y:S03]  /*14890*/  HMMA.16816.F32.BF16 R8, R76.reuse, R72, R8 ;  /* 0x000000484c08723c */ /* 0x040fe60000041808 */
[----:B------:R1:W5:Y:S02]  /*148a0*/  LDL.LU R241, [R1+0xe8] ;  /* 0x0000e80001f17983 */ /* 0x0003640000300800 */
[----:B----4-:R-:W-:Y:S01]  /*148b0*/  F2FP.BF16.F32.PACK_AB R196, R90, R91 ;  /* 0x0000005b5ac4723e */ /* 0x010fe200000010ff */
[-C--:B------:R-:W-:Y:S01]  /*148c0*/  HMMA.16816.F32.BF16 R12, R76, R74.reuse, R12 ;  /* 0x0000004a4c0c723c */ /* 0x080fe2000004180c */
[----:B------:R1:W5:Y:S04]  /*148d0*/  LDL.LU R240, [R1+0xe4] ;  /* 0x0000e40001f07983 */ /* 0x0003680000300800 */
[----:B------:R-:W-:Y:S01]  /*148e0*/  FADD.FTZ R73, R239, R89 ;  /* 0x00000059ef497221 */ /* 0x000fe20000010000 */
[C---:B------:R-:W-:Y:S01]  /*148f0*/  HMMA.16816.F32.BF16 R16, R60.reuse, R74, R16 ;  /* 0x0000004a3c10723c */ /* 0x040fe20000041810 */
[----:B------:R1:W5:Y:S01]  /*14900*/  LDL.LU R239, [R1+0xe0] ;  /* 0x0000e00001ef7983 */ /* 0x0003620000300800 */
[----:B------:R-:W-:Y:S03]  /*14910*/  MUFU.EX2 R75, R126 ;  /* 0x0000007e004b7308 */ /* 0x000fe60000000800 */
[----:B------:R-:W-:Y:S01]  /*14920*/  FADD.FTZ R72, R238, R0 ;  /* 0x00000000ee487221 */ /* 0x000fe20000010000 */
[-C--:B------:R-:W-:Y:S01]  /*14930*/  HMMA.16816.F32.BF16 R20, R60, R80.reuse, R20 ;  /* 0x000000503c14723c */ /* 0x080fe20000041814 */
[----:B------:R1:W5:Y:S04]  /*14940*/  LDL.LU R238, [R1+0xdc] ;  /* 0x0000dc0001ee7983 */ /* 0x0003680000300800 */
[----:B------:R1:W5:Y:S01]  /*14950*/  LDL.LU R237, [R1+0xd8] ;  /* 0x0000d80001ed7983 */ /* 0x0003620000300800 */
[C---:B------:R-:W-:Y:S01]  /*14960*/  HMMA.16816.F32.BF16 R24, R76.reuse, R80, R24 ;  /* 0x000000504c18723c */ /* 0x040fe20000041818 */
[----:B------:R-:W4:Y:S02]  /*14970*/  MUFU.EX2 R80, R124 ;  /* 0x0000007c00507308 */ /* 0x000f240000000800 */
        /* <DEDUP_REMOVED lines=8> */
[-C--:B--2---:R-:W-:Y:S05]  /*14a00*/  HMMA.16816.F32.BF16 R36, R60, R84.reuse, R36 ;  /* 0x000000543c24723c */ /* 0x084fea0000041824 */
        /* <DEDUP_REMOVED lines=11> */
[----:B----4-:R-:W-:Y:S01]  /*14ac0*/  F2FP.BF16.F32.PACK_AB R198, R204, R80 ;  /* 0x00000050ccc6723e */ /* 0x010fe200000010ff */
[C---:B------:R-:W-:Y:S05]  /*14ad0*/  HMMA.16816.F32.BF16 R64, R76.reuse, R92, R64 ;  /* 0x0000005c4c40723c */ /* 0x040fea0000041840 */
[----:B------:R-:W-:Y:S01]  /*14ae0*/  F2FP.BF16.F32.PACK_AB R199, R205, R75 ;  /* 0x0000004bcdc7723e */ /* 0x000fe200000010ff */
[-C--:B------:R-:W-:Y:S05]  /*14af0*/  HMMA.16816.F32.BF16 R68, R76, R94.reuse, R68 ;  /* 0x0000005e4c44723c */ /* 0x080fea0000041844 */
[----:B------:R-:W-:Y:S01]  /*14b00*/  FADD.FTZ R0, R206, R0 ;  /* 0x00000000ce007221 */ /* 0x000fe20000010000 */
[----:B------:R-:W-:Y:S05]  /*14b10*/  HMMA.16816.F32.BF16 R56, R60, R94, R56 ;  /* 0x0000005e3c38723c */ /* 0x000fea0000041838 */
[----:B------:R-:W-:Y:S01]  /*14b20*/  FADD.FTZ R2, R163, R2 ;  /* 0x00000002a3027221 */ /* 0x000fe20000010000 */
[-C--:B------:R-:W-:Y:S05]  /*14b30*/  HMMA.16816.F32.BF16 R144, R200, R152.reuse, R4 ;  /* 0x00000098c890723c */ /* 0x080fea0000041804 */
[----:B------:R-:W-:Y:S01]  /*14b40*/  FADD.FTZ R2, R209, R2 ;  /* 0x00000002d1027221 */ /* 0x000fe20000010000 */
[C---:B------:R-:W-:Y:S05]  /*14b50*/  HMMA.16816.F32.BF16 R140, R196.reuse, R152, R8 ;  /* 0x00000098c48c723c */ /* 0x040fea0000041808 */
[----:B------:R-:W-:Y:S01]  /*14b60*/  FADD.FTZ R4, R229, R3 ;  /* 0x00000003e5047221 */ /* 0x000fe20000010000 */
[-C--:B------:R-:W-:Y:S01]  /*14b70*/  HMMA.16816.F32.BF16 R148, R196, R154.reuse, R12 ;  /* 0x0000009ac494723c */ /* 0x080fe2000004180c */
[----:B------:R1:W5:Y:S04]  /*14b80*/  LDL.LU R229, [R1+0xb8] ;  /* 0x0000b80001e57983 */ /* 0x0003680000300800 */
[----:B------:R1:W5:Y:S01]  /*14b90*/  LDL.LU R228, [R1+0xb4] ;  /* 0x0000b40001e47983 */ /* 0x0003620000300800 */
[C---:B------:R-:W-:Y:S05]  /*14ba0*/  HMMA.16816.F32.BF16 R152, R200.reuse, R154, R16 ;  /* 0x0000009ac898723c */ /* 0x040fea0000041810 */
[----:B------:R-:W-:Y:S01]  /*14bb0*/  FADD.FTZ R3, R139, R74 ;  /* 0x0000004a8b037221 */ /* 0x000fe20000010000 */
[----:B------:R-:W-:Y:S01]  /*14bc0*/  FADD.FTZ R5, R208, R0 ;  /* 0x00000000d0057221 */ /* 0x000fe20000010000 */
[----:B------:R1:W5:Y:S01]  /*14bd0*/  LDL.LU R139, [R1+0xb0] ;  /* 0x0000b000018b7983 */ /* 0x0003620000300800 */
[----:B------:R-:W-:Y:S03]  /*14be0*/  FADD.FTZ R2, R244, R2 ;  /* 0x00000002f4027221 */ /* 0x000fe60000010000 */
[----:B------:R-:W-:Y:S01]  /*14bf0*/  FADD.FTZ R5, R159, R5 ;  /* 0x000000059f057221 */ /* 0x000fe20000010000 */
[----:B------:R-:W-:Y:S01]  /*14c00*/  FADD.FTZ R3, R207, R3 ;  /* 0x00000003cf037221 */ /* 0x000fe20000010000 */
[----:B------:R-:W-:Y:S02]  /*14c10*/  FADD.FTZ R4, R162, R4 ;  /* 0x00000004a2047221 */ /* 0x000fe40000010000 */
[----:B------:R-:W-:Y:S01]  /*14c20*/  FADD.FTZ R9, R190, R5 ;  /* 0x00000005be097221 */ /* 0x000fe20000010000 */
[----:B------:R-:W-:Y:S01]  /*14c30*/  FADD.FTZ R0, R160, R3 ;  /* 0x00000003a0007221 */ /* 0x000fe20000010000 */
[----:B------:R-:W-:Y:S02]  /*14c40*/  FADD.FTZ R4, R161, R4 ;  /* 0x00000004a1047221 */ /* 0x000fe40000010000 */
[-C--:B------:R-:W-:Y:S03]  /*14c50*/  HMMA.16816.F32.BF16 R160, R200, R164.reuse, R20 ;  /* 0x000000a4c8a0723c */ /* 0x080fe60000041814 */
[----:B------:R-:W-:Y:S01]  /*14c60*/  FADD.FTZ R4, R158, R4 ;  /* 0x000000049e047221 */ /* 0x000fe20000010000 */
[----:B------:R-:W-:Y:S01]  /*14c70*/  FADD.FTZ R3, R252, R0 ;  /* 0x00000000fc037221 */ /* 0x000fe20000010000 */
[----:B------:R-:W-:Y:S02]  /*14c80*/  FADD.FTZ R0, R249, R2 ;  /* 0x00000002f9007221 */ /* 0x000fe40000010000 */
[----:B------:R-:W-:Y:S01]  /*14c90*/  FADD.FTZ R2, R250, R4 ;  /* 0x00000004fa027221 */ /* 0x000fe20000010000 */
[----:B------:R-:W-:Y:S01]  /*14ca0*/  FADD.FTZ R8, R157, R3 ;  /* 0x000000039d087221 */ /* 0x000fe20000010000 */
[----:B------:R-:W2:Y:S02]  /*14cb0*/  LDSM.16.MT88.4 R4, [R226+0xb800] ;  /* 0x00b80000e204783b */ /* 0x000ea40000004200 */
        /* <DEDUP_REMOVED lines=34> */
[-C--:B--2---:R-:W-:Y:S05]  /*14ee0*/  HMMA.16816.F32.BF16 R192, R200, R4.reuse, R52 ;  /* 0x00000004c8c0723c */ /* 0x084fea0000041834 */
[----:B------:R-:W-:Y:S01]  /*14ef0*/  FADD.FTZ R3, R106, R3 ;  /* 0x000000036a037221 */ /* 0x000fe20000010000 */
[C---:B------:R-:W-:Y:S05]  /*14f00*/  HMMA.16816.F32.BF16 R188, R196.reuse, R4, R64 ;  /* 0x00000004c4bc723c */ /* 0x040fea0000041840 */
[----:B------:R-:W-:Y:S01]  /*14f10*/  FADD.FTZ R8, R129, R8 ;  /* 0x0000000881087221 */ /* 0x000fe20000010000 */
[----:B------:R-:W-:Y:S01]  /*14f20*/  FADD.FTZ R10, R117, R0 ;  /* 0x00000000750a7221 */ /* 0x000fe20000010000 */
[----:B------:R-:W-:Y:S01]  /*14f30*/  FADD.FTZ R0, R115, R9 ;  /* 0x0000000973007221 */ /* 0x000fe20000010000 */
[-C--:B------:R-:W-:Y:S03]  /*14f40*/  HMMA.16816.F32.BF16 R196, R196, R6.reuse, R68 ;  /* 0x00000006c4c4723c */ /* 0x080fe60000041844 */
[----:B------:R-:W-:Y:S01]  /*14f50*/  FADD.FTZ R8, R128, R8 ;  /* 0x0000000880087221 */ /* 0x000fe20000010000 */
[----:B------:R-:W-:Y:S02]  /*14f60*/  FADD.FTZ R9, R116, R10 ;  /* 0x0000000a74097221 */ /* 0x000fe40000010000 */
[----:B------:R-:W-:Y:S05]  /*14f70*/  HMMA.16816.F32.BF16 R200, R200, R6, R56 ;  /* 0x00000006c8c8723c */ /* 0x000fea0000041838 */
        /* <DEDUP_REMOVED lines=27> */
[----:B------:R-:W-:Y:S02]  /*15130*/  FADD.FTZ R0, R205, R0 ;  /* 0x00000000cd007221 */ /* 0x000fe40000010000 */
[----:B------:R-:W-:Y:S04]  /*15140*/  STL [R1+0x50], R5 ;  /* 0x0000500501007387 */ /* 0x000fe80000100800 */
[----:B------:R2:W-:Y:S04]  /*15150*/  STL [R1+0x54], R3 ;  /* 0x0000540301007387 */ /* 0x0005e80000100800 */
[----:B------:R1:W-:Y:S04]  /*15160*/  STL [R1+0x70], R2 ;  /* 0x0000700201007387 */ /* 0x0003e80000100800 */
[----:B------:R1:W-:Y:S01]  /*15170*/  STL [R1+0x6c], R0 ;  /* 0x00006c0001007387 */ /* 0x0003e20000100800 */
[----:B------:R-:W-:Y:S02]  /*15180*/  MOV R138, R132 ;  /* 0x00000084008a7202 */ /* 0x000fe40000000f00 */
[----:B------:R-:W-:Y:S02]  /*15190*/  MOV R137, R134 ;  /* 0x0000008600897202 */ /* 0x000fe40000000f00 */
[----:B------:R-:W-:Y:S02]  /*151a0*/  MOV R133, R135 ;  /* 0x0000008700857202 */ /* 0x000fe40000000f00 */
[----:B--2---:R-:W-:Y:S01]  /*151b0*/  MOV R3, R136 ;  /* 0x0000008800037202 */ /* 0x004fe20000000f00 */
[----:B-1----:R-:W-:Y:S06]  /*151c0*/  @P0 BRA `(.L_x_56) ;  /* 0xffffffb8002c0947 */ /* 0x002fec000383ffff */
.L_x_55:
[----:B------:R-:W2:Y:S04]  /*151d0*/  LDL.LU R8, [R1+0x50] ;  /* 0x0000500001087983 */ /* 0x000ea80000300800 */
[----:B------:R-:W3:Y:S04]  /*151e0*/  LDL.LU R7, [R1+0x54] ;  /* 0x0000540001077983 */ /* 0x000ee80000300800 */
[----:B------:R-:W4:Y:S04]  /*151f0*/  LDL.LU R6, [R1+0x70] ;  /* 0x0000700001067983 */ /* 0x000f280000300800 */
[----:B------:R-:W4:Y:S01]  /*15200*/  LDL.LU R5, [R1+0x6c] ;  /* 0x00006c0001057983 */ /* 0x000f220000300800 */
[----:B------:R-:W1:Y:S01]  /*15210*/  S2UR UR8, SR_CgaCtaId ;  /* 0x00000000000879c3 */ /* 0x000e620000008800 */
[----:B------:R-:W-:Y:S01]  /*15220*/  UISETP.NE.AND UP0, UPT, UR12, -0x1, UPT ;  /* 0xffffffff0c00788c */ /* 0x000fe2000bf05270 */
[----:B------:R-:W-:Y:S01]  /*15230*/  MOV R37, 0x20 ;  /* 0x0000002000257802 */ /* 0x000fe20000000f00 */
[----:B------:R-:W1:Y:S01]  /*15240*/  S2R R10, SR_TID.X ;  /* 0x00000000000a7919 */ /* 0x000e620000002100 */
[----:B------:R-:W1:Y:S03]  /*15250*/  S2R R47, SR_TID.X ;  /* 0x00000000002f7919 */ /* 0x000e660000002100 */
[----:B------:R-:W-:-:S05]  /*15260*/  PLOP3.LUT P6, PT, PT, PT, UP0, 0x80, 0x0 ;  /* 0x000000000000781c */ /* 0x000fca0003fcf008 */
[----:B------:R-:W-:Y:S02]  /*15270*/  @UP0 ULDC.64 UR6, c[0x0][0x298] ;  /* 0x0000a60000060ab9 */ /* 0x000fe40000000a00 */
[----:B------:R-:W-:-:S03]  /*15280*/  @UP0 UIMAD.WIDE.U32 UR10, UR12, UR6, URZ ;  /* 0x000000060c0a02a5 */ /* 0x000fc6000f8e003f */
[----:B------:R-:W-:Y:S01]  /*15290*/  UMOV UR6, 0x400 ;  /* 0x0000040000067882 */ /* 0x000fe20000000000 */
[----:B------:R-:W-:Y:S02]  /*152a0*/  @UP0 UIMAD UR4, UR12, UR7, UR11 ;  /* 0x000000070c0402a4 */ /* 0x000fe4000f8e020b */
[----:B-1----:R-:W-:Y:S01]  /*152b0*/  ULEA UR8, UR8, UR6, 0x18 ;  /* 0x0000000608087291 */ /* 0x002fe2000f8ec03f */
[----:B------:R-:W-:-:S04]  /*152c0*/  SHF.R.S32.HI R11, RZ, 0x1f, R10 ;  /* 0x0000001fff0b7819 */ /* 0x000fc8000001140a */
[----:B------:R-:W-:Y:S02]  /*152d0*/  LEA.HI R9, R11, R10, RZ, 0x2 ;  /* 0x0000000a0b097211 */ /* 0x000fe400078f10ff */
[----:B------:R-:W-:-:S04]  /*152e0*/  SHF.R.S32.HI R45, RZ, 0x1f, R47 ;  /* 0x0000001fff2d7819 */ /* 0x000fc8000001142f */
[----:B------:R-:W-:Y:S01]  /*152f0*/  LEA.HI R45, R45, R47, RZ, 0x3 ;  /* 0x0000002f2d2d7211 */ /* 0x000fe200078f18ff */
[----:B--2---:R-:W1:Y:S04]  /*15300*/  SHFL.BFLY PT, R2, R8, 0x2, 0x1f ;  /* 0x0c401f0008027f89 */ /* 0x004e6800000e0000 */
[----:B---3--:R-:W2:Y:S04]  /*15310*/  SHFL.BFLY PT, R4, R7, 0x2, 0x1f ;  /* 0x0c401f0007047f89 */ /* 0x008ea800000e0000 */
[----:B----4-:R-:W3:Y:S04]  /*15320*/  SHFL.BFLY PT, R3, R6, 0x2, 0x1f ;  /* 0x0c401f0006037f89 */ /* 0x010ee800000e0000 */
[----:B------:R-:W4:Y:S01]  /*15330*/  SHFL.BFLY PT, R0, R5, 0x2, 0x1f ;  /* 0x0c401f0005007f89 */ /* 0x000f2200000e0000 */
[----:B-1----:R-:W-:Y:S01]  /*15340*/  FADD.FTZ R2, R2, R8 ;  /* 0x0000000802027221 */ /* 0x002fe20000010000 */
[----:B--2---:R-:W-:Y:S01]  /*15350*/  FADD.FTZ R4, R4, R7 ;  /* 0x0000000704047221 */ /* 0x004fe20000010000 */
[----:B---3--:R-:W-:-:S04]  /*15360*/  FADD.FTZ R3, R3, R6 ;  /* 0x0000000603037221 */ /* 0x008fc80000010000 */
[----:B------:R-:W1:Y:S01]  /*15370*/  SHFL.BFLY PT, R7, R4, 0x1, 0x1f ;  /* 0x0c201f0004077f89 */ /* 0x000e6200000e0000 */
[----:B----4-:R-:W-:-:S03]  /*15380*/  FADD.FTZ R0, R0, R5 ;  /* 0x0000000500007221 */ /* 0x010fc60000010000 */
[----:B------:R-:W2:Y:S04]  /*15390*/  SHFL.BFLY PT, R6, R3, 0x1, 0x1f ;  /* 0x0c201f0003067f89 */ /* 0x000ea800000e0000 */
[----:B------:R-:W3:Y:S04]  /*153a0*/  SHFL.BFLY PT, R5, R2, 0x1, 0x1f ;  /* 0x0c201f0002057f89 */ /* 0x000ee800000e0000 */
[----:B------:R-:W4:Y:S01]  /*153b0*/  SHFL.BFLY PT, R8, R0, 0x1, 0x1f ;  /* 0x0c201f0000087f89 */ /* 0x000f2200000e0000 */
[----:B-1----:R-:W-:Y:S01]  /*153c0*/  FADD.FTZ R42, R4, R7 ;  /* 0x00000007042a7221 */ /* 0x002fe20000010000 */
[----:B------:R-:W-:Y:S01]  /*153d0*/  SHF.R.S32.HI R4, RZ, 0x1f, R9 ;  /* 0x0000001fff047819 */ /* 0x000fe20000011409 */
[----:B--2---:R-:W-:Y:S01]  /*153e0*/  FADD.FTZ R43, R3, R6 ;  /* 0x00000006032b7221 */ /* 0x004fe20000010000 */
[----:B------:R-:W-:-:S02]  /*153f0*/  LOP3.LUT R6, R9, 0x3ffffffc, RZ, 0xc0, !PT ;  /* 0x3ffffffc09067812 */ /* 0x000fc400078ec0ff */
[----:B------:R-:W-:Y:S01]  /*15400*/  LEA.HI R3, R11, R10, RZ, 0x5 ;  /* 0x0000000a0b037211 */ /* 0x000fe200078f28ff */
[----:B---3--:R-:W-:Y:S01]  /*15410*/  FADD.FTZ R2, R2, R5 ;  /* 0x0000000502027221 */ /* 0x008fe20000010000 */
[----:B------:R-:W-:Y:S01]  /*15420*/  SHF.R.S32.HI R5, RZ, 0x2, R9 ;  /* 0x00000002ff057819 */ /* 0x000fe20000011409 */
[----:B------:R-:W-:Y:S01]  /*15430*/  IMAD.IADD R6, R10, 0x1, -R6 ;  /* 0x000000010a067824 */ /* 0x000fe200078e0a06 */
[----:B------:R-:W-:Y:S01]  /*15440*/  LOP3.LUT R7, R3, 0xffffffe0, RZ, 0xc0, !PT ;  /* 0xffffffe003077812 */ /* 0x000fe200078ec0ff */
[----:B----4-:R-:W-:Y:S01]  /*15450*/  FADD.FTZ R44, R0, R8 ;  /* 0x00000008002c7221 */ /* 0x010fe20000010000 */
[----:B------:R-:W-:Y:S02]  /*15460*/  LEA.HI R4, R4, R5, RZ, 0x3 ;  /* 0x0000000504047211 */ /* 0x000fe400078f18ff */
[----:B------:R-:W-:Y:S01]  /*15470*/  FSETP.NE.FTZ.AND P3, PT, R2, RZ, PT ;  /* 0x000000ff0200720b */ /* 0x000fe20003f75000 */
[----:B------:R-:W-:Y:S01]  /*15480*/  IMAD.IADD R7, R10, 0x1, -R7 ;  /* 0x000000010a077824 */ /* 0x000fe200078e0a07 */
[----:B------:R-:W-:-:S02]  /*15490*/  LOP3.LUT R4, R4, 0xfffffff8, RZ, 0xc0, !PT ;  /* 0xfffffff804047812 */ /* 0x000fc400078ec0ff */
[----:B------:R-:W-:Y:S02]  /*154a0*/  LOP3.LUT R0, R45, 0xfffffff8, RZ, 0xc0, !PT ;  /* 0xfffffff82d007812 */ /* 0x000fe400078ec0ff */
[----:B------:R-:W-:Y:S01]  /*154b0*/  SHF.R.S32.HI R39, RZ, 0x5, R3 ;  /* 0x00000005ff277819 */ /* 0x000fe20000011403 */
[----:B------:R-:W-:Y:S01]  /*154c0*/  IMAD.IADD R4, R5, 0x1, -R4 ;  /* 0x0000000105047824 */ /* 0x000fe200078e0a04 */
[----:B------:R-:W-:Y:S01]  /*154d0*/  FSETP.NE.FTZ.AND P0, PT, R42, RZ, PT ;  /* 0x000000ff2a00720b */ /* 0x000fe20003f15000 */
[----:B------:R-:W-:Y:S01]  /*154e0*/  IMAD.IADD R47, R47, 0x1, -R0 ;  /* 0x000000012f2f7824 */ /* 0x000fe200078e0a00 */
[----:B------:R-:W-:Y:S01]  /*154f0*/  LEA R21, R39, R6, 0x9 ;  /* 0x0000000627157211 */ /* 0x000fe200078e48ff */
[----:B------:R-:W-:Y:S01]  /*15500*/  IMAD.MOV.U32 R0, RZ, RZ, 0x3f800000 ;  /* 0x3f800000ff007424 */ /* 0x000fe200078e00ff */
[----:B------:R-:W-:Y:S02]  /*15510*/  SHF.L.U32 R5, R4, 0x6, RZ ;  /* 0x0000000604057819 */ /* 0x000fe400000006ff */
[----:B------:R-:W-:-:S02]  /*15520*/  LOP3.LUT P5, RZ, R7, 0x3, RZ, 0xc0, !PT ;  /* 0x0000000307ff7812 */ /* 0x000fc400078ac0ff */
[----:B------:R-:W-:Y:S01]  /*15530*/  LOP3.LUT R3, R5, 0x1c0, RZ, 0xc0, !PT ;  /* 0x000001c005037812 */ /* 0x000fe200078ec0ff */
[----:B------:R-:W1:Y:S01]  /*15540*/  @P3 MUFU.RCP R0, R2 ;  /* 0x0000000200003308 */ /* 0x000e620000001000 */
[----:B------:R-:W2:Y:S01]  /*15550*/  @P3 LDC R5, c[0x0][0x2e8] ;  /* 0x0000ba00ff053b82 */ /* 0x000ea20000000800 */
[----:B------:R-:W-:Y:S02]  /*15560*/  FSETP.NE.FTZ.AND P4, PT, R43, RZ, PT ;  /* 0x000000ff2b00720b */ /* 0x000fe40003f95000 */
[----:B------:R-:W-:Y:S02]  /*15570*/  LEA.HI R3, R3, R3, RZ, 0x1d ;  /* 0x0000000303037211 */ /* 0x000fe400078fe8ff */
[----:B------:R-:W-:Y:S02]  /*15580*/  R2P PR, R4, 0x6 ;  /* 0x0000000604007804 */ /* 0x000fe40000000000 */
[----:B------:R-:W3:Y:S01]  /*15590*/  @P3 MUFU.LG2 R2, R2 ;  /* 0x0000000200023308 */ /* 0x000ee20000000c00 */
[----:B------:R-:W-:-:S02]  /*155a0*/  IMAD.U32 R21, R21, 0x2, R3 ;  /* 0x0000000215157824 */ /* 0x000fc400078e0003 */
[----:B------:R-:W-:Y:S01]  /*155b0*/  IMAD.MOV.U32 R3, RZ, RZ, 0x3f800000 ;  /* 0x3f800000ff037424 */ /* 0x000fe200078e00ff */
[----:B------:R-:W-:Y:S02]  /*155c0*/  SEL R37, R37, 0xffffffe0, !P1 ;  /* 0xffffffe025257807 */ /* 0x000fe40004800000 */
[----:B------:R-:W-:-:S03]  /*155d0*/  LEA R21, R21, UR8, 0x1 ;  /* 0x0000000815157c11 */ /* 0x000fc6000f8e08ff */
[----:B------:R4:W2:Y:S01]  /*155e0*/  @P0 MUFU.RCP R3, R42 ;  /* 0x0000002a00030308 */ /* 0x0008a20000001000 */
[C---:B-1----:R-:W-:Y:S01]  /*155f0*/  FMUL.FTZ R144, R0.reuse, R144 ;  /* 0x0000009000907220 */ /* 0x042fe20000410000 */
[C---:B------:R-:W-:Y:S02]  /*15600*/  VIADD R22, R21.reuse, 0x40 ;  /* 0x0000004015167836 */ /* 0x040fe40000000000 */
        /* <DEDUP_REMOVED lines=8> */
[----:B------:R-:W-:Y:S01]  /*15690*/  @P2 IADD3 R22, R21, -0x40, RZ ;  /* 0xffffffc015162810 */ /* 0x000fe20007ffe0ff */
[----:B---3--:R-:W-:Y:S06]  /*156a0*/  @P6 BRA `(.L_x_59) ;  /* 0x00000000001c6947 */ /* 0x008fec0003800000 */
[----:B------:R-:W1:Y:S01]  /*156b0*/  S2UR UR8, SR_CTAID.Y ;  /* 0x00000000000879c3 */ /* 0x000e620000002600 */
[----:B------:R-:W-:Y:S01]  /*156c0*/  ULDC.64 UR6, c[0x0][0x290] ;  /* 0x0000a40000067ab9 */ /* 0x000fe20000000a00 */
[----:B-1----:R-:W-:Y:S02]  /*156d0*/  USHF.R.S32.HI UR4, URZ, 0x1f, UR8 ;  /* 0x0000001f3f047899 */ /* 0x002fe40008011408 */
[----:B------:R-:W-:Y:S02]  /*156e0*/  UIMAD.WIDE.U32 UR10, UR8, UR6, URZ ;  /* 0x00000006080a72a5 */ /* 0x000fe4000f8e003f */
[----:B------:R-:W-:-:S04]  /*156f0*/  UIMAD UR4, UR4, UR6, URZ ;  /* 0x00000006040472a4 */ /* 0x000fc8000f8e023f */
[----:B------:R-:W-:-:S04]  /*15700*/  UIMAD UR4, UR8, UR7, UR4 ;  /* 0x00000007080472a4 */ /* 0x000fc8000f8e0204 */
[----:B------:R-:W-:-:S12]  /*15710*/  UIADD3 UR4, UR11, UR4, URZ ;  /* 0x000000040b047290 */ /* 0x000fd8000fffe03f */
.L_x_59:
[----:B------:R-:W-:Y:S01]  /*15720*/  ULDC.U8 UR6, c[0x0][0x3d8] ;  /* 0x0000f60000067ab9 */ /* 0x000fe20000000000 */
[----:B------:R-:W-:Y:S01]  /*15730*/  ULDC.U8 UR8, c[0x0][0x3d9] ;  /* 0x0000f64000087ab9 */ /* 0x000fe20000000000 */
[----:B------:R-:W-:Y:S01]  /*15740*/  ISETP.NE.AND P6, PT, RZ, UR6, PT ;  /* 0x00000006ff007c0c */ /* 0x000fe2000bfc5270 */
[C---:B------:R-:W-:Y:S01]  /*15750*/  FMUL.FTZ R24, R0.reuse, R177 ;  /* 0x000000b100187220 */ /* 0x040fe20000410000 */
[C---:B------:R-:W-:Y:S01]  /*15760*/  FMUL.FTZ R180, R0.reuse, R180 ;  /* 0x000000b400b47220 */ /* 0x040fe20000410000 */
[C---:B------:R-:W-:Y:S01]  /*15770*/  FMUL.FTZ R18, R0.reuse, R181 ;  /* 0x000000b500127220 */ /* 0x040fe20000410000 */
[----:B------:R-:W-:Y:S01]  /*15780*/  ISETP.NE.OR P1, PT, RZ, UR8, !P6 ;  /* 0x00000008ff007c0c */ /* 0x000fe2000f725670 */
[C---:B------:R-:W-:Y:S01]  /*15790*/  FMUL.FTZ R192, R0.reuse, R192 ;  /* 0x000000c000c07220 */ /* 0x040fe20000410000 */
[C---:B------:R-:W-:Y:S01]  /*157a0*/  FMUL.FTZ R32, R0.reuse, R193 ;  /* 0x000000c100207220 */ /* 0x040fe20000410000 */
[C---:B------:R-:W-:Y:S01]  /*157b0*/  FMUL.FTZ R200, R0.reuse, R200 ;  /* 0x000000c800c87220 */ /* 0x040fe20000410000 */
[----:B------:R-:W-:Y:S01]  /*157c0*/  FMUL.FTZ R28, R0, R201 ;  /* 0x000000c9001c7220 */ /* 0x000fe20000410000 */
[----:B------:R-:W-:Y:S01]  /*157d0*/  PLOP3.LUT P2, PT, PT, PT, PT, 0x8, 0x0 ;  /* 0x000000000000781c */ /* 0x000fe20003f4e170 */
[----:B------:R-:W-:Y:S01]  /*157e0*/  @P3 FMUL.FTZ R0, R2, 0.69314718246459960938 ;  /* 0x3f31721802003820 */ /* 0x000fe20000410000 */
[----:B------:R-:W-:-:S02]  /*157f0*/  MOV R46, 0x7f800000 ;  /* 0x7f800000002e7802 */ /* 0x000fc40000000f00 */
[----:B------:R-:W-:-:S04]  /*15800*/  CS2R R40, SRZ ;  /* 0x0000000000287805 */ /* 0x000fc8000001ff00 */
[----:B------:R-:W-:Y:S05]  /*15810*/  @P1 BRA `(.L_x_60) ;  /* 0x0000000000201947 */ /* 0x000fea0003800000 */
[----:B------:R-:W1:Y:S01]  /*15820*/  S2UR UR6, SR_CTAID.Y ;  /* 0x00000000000679c3 */ /* 0x000e620000002600 */
[----:B------:R-:W-:Y:S01]  /*15830*/  ULDC UR7, c[0x0][0x2c4] ;  /* 0x0000b10000077ab9 */ /* 0x000fe20000000800 */
[----:B------:R-:W-:Y:S01]  /*15840*/  PLOP3.LUT P2, PT, PT, PT, PT, 0x80, 0x0 ;  /* 0x000000000000781c */ /* 0x000fe20003f4f070 */
[----:B-1----:R-:W-:-:S04]  /*15850*/  UIMAD UR6, UR6, UR7, URZ ;  /* 0x00000007060672a4 */ /* 0x002fc8000f8e023f */
[----:B------:R-:W-:-:S04]  /*15860*/  USEL UR12, UR6, UR12, !UP0 ;  /* 0x0000000c060c7287 */ /* 0x000fc8000c000000 */
[----:B------:R-:W-:Y:S02]  /*15870*/  USHF.R.S32.HI UR6, URZ, 0x1f, UR12 ;  /* 0x0000001f3f067899 */ /* 0x000fe4000801140c */
[----:B------:R-:W-:-:S04]  /*15880*/  IMAD.U32 R40, RZ, RZ, UR12 ;  /* 0x0000000cff287e24 */ /* 0x000fc8000f8e00ff */
[----:B------:R-:W-:-:S07]  /*15890*/  MOV R41, UR6 ;  /* 0x0000000600297c02 */ /* 0x000fce0008000f00 */
.L_x_60:
[----:B------:R-:W-:Y:S01]  /*158a0*/  ISETP.NE.AND P1, PT, RZ, UR8, PT ;  /* 0x00000008ff007c0c */ /* 0x000fe2000bf25270 */
[----:B--2--5:R-:W-:Y:S01]  /*158b0*/  @P3 FFMA.FTZ R46, R136, R5, R0 ;  /* 0x00000005882e3223 */ /* 0x024fe20000010000 */
[----:B------:R-:W-:Y:S01]  /*158c0*/  LOP3.LUT R4, R4, 0x1, RZ, 0xc0, !PT ;  /* 0x0000000104047812 */ /* 0x000fe200078ec0ff */
[----:B------:R-:W-:Y:S01]  /*158d0*/  IMAD.MOV.U32 R0, RZ, RZ, 0x3f800000 ;  /* 0x3f800000ff007424 */ /* 0x000fe200078e00ff */
[----:B------:R-:W-:Y:S01]  /*158e0*/  MOV R38, 0x10 ;  /* 0x0000001000267802 */ /* 0x000fe20000000f00 */
[C---:B------:R-:W-:Y:S01]  /*158f0*/  FMUL.FTZ R146, R3.reuse, R146 ;  /* 0x0000009203927220 */ /* 0x040fe20000410000 */
[----:B------:R-:W-:Y:S01]  /*15900*/  ISETP.NE.U32.AND P3, PT, R4, 0x1, PT ;  /* 0x000000010400780c */ /* 0x000fe20003f65070 */
[C---:B------:R-:W-:Y:S01]  /*15910*/  FMUL.FTZ R147, R3.reuse, R147 ;  /* 0x0000009303937220 */ /* 0x040fe20000410000 */
[----:B------:R-:W-:Y:S01]  /*15920*/  MOV R2, 0x3f800000 ;  /* 0x3f80000000027802 */ /* 0x000fe20000000f00 */
[C---:B------:R-:W-:Y:S01]  /*15930*/  FMUL.FTZ R154, R3.reuse, R154 ;  /* 0x0000009a039a7220 */ /* 0x040fe20000410000 */
[----:B------:R-:W-:Y:S01]  /*15940*/  SEL R38, R38, 0xfffffff0, P3 ;  /* 0xfffffff026267807 */ /* 0x000fe20001800000 */
[C---:B------:R-:W-:Y:S01]  /*15950*/  FMUL.FTZ R155, R3.reuse, R155 ;  /* 0x0000009b039b7220 */ /* 0x040fe20000410000 */
[----:B------:R-:W-:Y:S01]  /*15960*/  PLOP3.LUT P3, PT, PT, PT, PT, 0x8, 0x0 ;  /* 0x000000000000781c */ /* 0x000fe20003f6e170 */
[C---:B------:R-:W-:Y:S01]  /*15970*/  FMUL.FTZ R162, R3.reuse, R162 ;  /* 0x000000a203a27220 */ /* 0x040fe20000410000 */
[----:B------:R-:W-:Y:S01]  /*15980*/  @!P1 PLOP3.LUT P3, PT, P6, PT, PT, 0x80, 0x0 ;  /* 0x000000000000981c */ /* 0x000fe2000376f070 */
[----:B------:R-:W1:Y:S01]  /*15990*/  @P4 MUFU.RCP R2, R43 ;  /* 0x0000002b00024308 */ /* 0x000e620000001000 */
[----:B------:R-:W-:Y:S01]  /*159a0*/  FSETP.NE.FTZ.AND P6, PT, R44, RZ, PT ;  /* 0x000000ff2c00720b */ /* 0x000fe20003fd5000 */
        /* <DEDUP_REMOVED lines=11> */
[----:B------:R-:W-:Y:S01]  /*15a60*/  F2FP.BF16.F32.PACK_AB R6, R6, R144 ;  /* 0x000000900606723e */ /* 0x000fe200000010ff */
[----:B------:R-:W2:Y:S01]  /*15a70*/  @P6 MUFU.RCP R0, R44 ;  /* 0x0000002c00006308 */ /* 0x000ea20000001000 */
[----:B------:R-:W-:Y:S01]  /*15a80*/  F2FP.BF16.F32.PACK_AB R5, R147, R146 ;  /* 0x000000929305723e */ /* 0x000fe200000010ff */
[----:B------:R-:W3:Y:S01]  /*15a90*/  @!P1 LDC R16, c[0x0][0x2c4] ;  /* 0x0000b100ff109b82 */ /* 0x000ee20000000800 */
        /* <DEDUP_REMOVED lines=14> */
[C---:B--2---:R-:W-:Y:S01]  /*15b80*/  FMUL.FTZ R143, R0.reuse, R143 ;  /* 0x0000008f008f7220 */ /* 0x044fe20000410000 */
[C---:B------:R-:W-:Y:S01]  /*15b90*/  FMUL.FTZ R7, R0.reuse, R142 ;  /* 0x0000008e00077220 */ /* 0x040fe20000410000 */
[C---:B------:R-:W-:Y:S01]  /*15ba0*/  FMUL.FTZ R151, R0.reuse, R151 ;  /* 0x0000009700977220 */ /* 0x040fe20000410000 */
[----:B------:R-:W-:Y:S01]  /*15bb0*/  FMUL.FTZ R11, R0, R150 ;  /* 0x00000096000b7220 */ /* 0x000fe20000410000 */
[C---:B------:R-:W-:Y:S01]  /*15bc0*/  FMUL.FTZ R196, R2.reuse, R196 ;  /* 0x000000c402c47220 */ /* 0x040fe20000410000 */
[----:B------:R-:W-:Y:S01]  /*15bd0*/  FMUL.FTZ R35, R2, R197 ;  /* 0x000000c502237220 */ /* 0x000fe20000410000 */
        /* <DEDUP_REMOVED lines=13> */
[----:B------:R1:W-:Y:S01]  /*15cb0*/  STS [R21], R6 ;  /* 0x0000000615007388 */ /* 0x0003e20000000800 */
[----:B------:R-:W-:Y:S01]  /*15cc0*/  F2FP.BF16.F32.PACK_AB R2, R155, R154 ;  /* 0x0000009a9b02723e */ /* 0x000fe200000010ff */
[----:B---3--:R-:W2:Y:S01]  /*15cd0*/  @P3 LDC R16, c[0x0][0x2e4] ;  /* 0x0000b900ff103b82 */ /* 0x008ea20000000800 */
[----:B------:R-:W-:Y:S01]  /*15ce0*/  IADD3 R0, R21, R38, RZ ;  /* 0x0000002615007210 */ /* 0x000fe20007ffe0ff */
[----:B------:R3:W-:Y:S01]  /*15cf0*/  STS [R21+0x400], R5 ;  /* 0x0004000515007388 */ /* 0x0007e20000000800 */
[----:B------:R-:W-:Y:S01]  /*15d00*/  F2FP.BF16.F32.PACK_AB R4, R4, R140 ;  /* 0x0000008c0404723e */ /* 0x000fe200000010ff */
[----:B------:R-:W-:Y:S01]  /*15d10*/  BSSY B0, `(.L_x_61) ;  /* 0x000009f000007945 */ /* 0x000fe20003800000 */
[----:B------:R-:W-:Y:S01]  /*15d20*/  F2FP.BF16.F32.PACK_AB R7, R143, R7 ;  /* 0x000000078f07723e */ /* 0x000fe200000010ff */
[----:B------:R4:W-:Y:S01]  /*15d30*/  STS [R0], R3 ;  /* 0x0000000300007388 */ /* 0x0009e20000000800 */
[----:B------:R-:W-:Y:S01]  /*15d40*/  F2FP.BF16.F32.PACK_AB R12, R12, R148 ;  /* 0x000000940c0c723e */ /* 0x000fe200000010ff */
[----:B------:R-:W2:Y:S01]  /*15d50*/  S2UR UR6, SR_CTAID.X ;  /* 0x00000000000679c3 */ /* 0x000ea20000002500 */
[----:B------:R-:W-:Y:S01]  /*15d60*/  F2FP.BF16.F32.PACK_AB R11, R151, R11 ;  /* 0x0000000b970b723e */ /* 0x000fe200000010ff */
[----:B------:R4:W-:Y:S01]  /*15d70*/  STS [R0+0x400], R2 ;  /* 0x0004000200007388 */ /* 0x0009e20000000800 */
[----:B------:R-:W-:-:S02]  /*15d80*/  F2FP.BF16.F32.PACK_AB R10, R10, R160 ;  /* 0x000000a00a0a723e */ /* 0x000fc400000010ff */
[----:B------:R-:W-:Y:S01]  /*15d90*/  F2FP.BF16.F32.PACK_AB R9, R9, R162 ;  /* 0x000000a20909723e */ /* 0x000fe200000010ff */
[----:B------:R-:W-:Y:S01]  /*15da0*/  STS [R21+0x2000], R4 ;  /* 0x0020000415007388 */ /* 0x000fe20000000800 */
[----:B------:R-:W-:Y:S02]  /*15db0*/  F2FP.BF16.F32.PACK_AB R8, R8, R164 ;  /* 0x000000a40808723e */ /* 0x000fe400000010ff */
[----:B------:R-:W-:Y:S01]  /*15dc0*/  F2FP.BF16.F32.PACK_AB R13, R13, R166 ;  /* 0x000000a60d0d723e */ /* 0x000fe200000010ff */
[----:B------:R2:W-:Y:S01]  /*15dd0*/  STS [R21+0x2400], R7 ;  /* 0x0024000715007388 */ /* 0x0005e20000000800 */
[----:B------:R-:W-:Y:S02]  /*15de0*/  F2FP.BF16.F32.PACK_AB R15, R15, R156 ;  /* 0x0000009c0f0f723e */ /* 0x000fe400000010ff */
[----:B------:R-:W-:Y:S01]  /*15df0*/  F2FP.BF16.F32.PACK_AB R14, R159, R14 ;  /* 0x0000000e9f0e723e */ /* 0x000fe200000010ff */
[----:B------:R2:W-:Y:S01]  /*15e00*/  STS [R0+0x2000], R12 ;  /* 0x0020000c00007388 */ /* 0x0005e20000000800 */
[----:B------:R-:W-:Y:S01]  /*15e10*/  F2FP.BF16.F32.PACK_AB R26, R26, R168 ;  /* 0x000000a81a1a723e */ /* 0x000fe200000010ff */
[----:B-1----:R-:W1:Y:S01]  /*15e20*/  @P1 LDC R6, c[0x0][0x2c0] ;  /* 0x0000b000ff061b82 */ /* 0x002e620000000800 */
[----:B------:R-:W-:Y:S01]  /*15e30*/  F2FP.BF16.F32.PACK_AB R25, R171, R25 ;  /* 0x00000019ab19723e */ /* 0x000fe200000010ff */
[----:B------:R2:W-:Y:S01]  /*15e40*/  STS [R0+0x2400], R11 ;  /* 0x0024000b00007388 */ /* 0x0005e20000000800 */
[----:B------:R-:W-:Y:S01]  /*15e50*/  F2FP.BF16.F32.PACK_AB R24, R24, R176 ;  /* 0x000000b01818723e */ /* 0x000fe200000010ff */
[----:B---3--:R-:W3:Y:S01]  /*15e60*/  @P0 MUFU.LG2 R5, R42 ;  /* 0x0000002a00050308 */ /* 0x008ee20000000c00 */
[----:B------:R-:W-:Y:S01]  /*15e70*/  F2FP.BF16.F32.PACK_AB R23, R23, R178 ;  /* 0x000000b21717723e */ /* 0x000fe200000010ff */
[----:B----4-:R-:W-:Y:S01]  /*15e80*/  IMAD.IADD R3, R0, 0x1, R37 ;  /* 0x0000000100037824 */ /* 0x010fe200078e0225 */
[----:B------:R-:W-:-:S02]  /*15e90*/  F2FP.BF16.F32.PACK_AB R18, R18, R180 ;  /* 0x000000b41212723e */ /* 0x000fc400000010ff */
[----:B------:R-:W-:Y:S02]  /*15ea0*/  F2FP.BF16.F32.PACK_AB R17, R17, R182 ;  /* 0x000000b61111723e */ /* 0x000fe400000010ff */
[----:B------:R-:W-:Y:S02]  /*15eb0*/  IADD3 R2, R21, R37, RZ ;  /* 0x0000002515027210 */ /* 0x000fe40007ffe0ff */
[----:B------:R-:W-:Y:S02]  /*15ec0*/  F2FP.BF16.F32.PACK_AB R20, R20, R172 ;  /* 0x000000ac1414723e */ /* 0x000fe400000010ff */
[----:B------:R-:W-:Y:S01]  /*15ed0*/  F2FP.BF16.F32.PACK_AB R19, R175, R19 ;  /* 0x00000013af13723e */ /* 0x000fe200000010ff */
[----:B------:R4:W-:Y:S01]  /*15ee0*/  STS [R2], R10 ;  /* 0x0000000a02007388 */ /* 0x0009e20000000800 */
[----:B------:R-:W-:Y:S01]  /*15ef0*/  F2FP.BF16.F32.PACK_AB R34, R34, R184 ;  /* 0x000000b82222723e */ /* 0x000fe200000010ff */
[----:B--2---:R-:W2:Y:S01]  /*15f00*/  @!P1 LDC R7, c[0x0][0x270] ;  /* 0x00009c00ff079b82 */ /* 0x004ea20000000800 */
[----:B------:R-:W-:Y:S01]  /*15f10*/  F2FP.BF16.F32.PACK_AB R33, R187, R33 ;  /* 0x00000021bb21723e */ /* 0x000fe200000010ff */
[----:B------:R-:W-:Y:S01]  /*15f20*/  STS [R2+0x400], R9 ;  /* 0x0004000902007388 */ /* 0x000fe20000000800 */
[----:B------:R-:W-:-:S02]  /*15f30*/  F2FP.BF16.F32.PACK_AB R32, R32, R192 ;  /* 0x000000c02020723e */ /* 0x000fc400000010ff */
[----:B------:R-:W-:Y:S01]  /*15f40*/  F2FP.BF16.F32.PACK_AB R31, R31, R194 ;  /* 0x000000c21f1f723e */ /* 0x000fe200000010ff */
[----:B------:R3:W-:Y:S01]  /*15f50*/  STS [R3], R8 ;  /* 0x0000000803007388 */ /* 0x0007e20000000800 */
[----:B------:R-:W-:Y:S01]  /*15f60*/  F2FP.BF16.F32.PACK_AB R28, R28, R200 ;  /* 0x000000c81c1c723e */ /* 0x000fe200000010ff */
[----:B------:R-:W1:Y:S01]  /*15f70*/  @P6 LDC R12, c[0x0][0x2e8] ;  /* 0x0000ba00ff0c6b82 */ /* 0x000e620000000800 */
[----:B------:R-:W-:Y:S01]  /*15f80*/  IADD3 R0, R37, 0x400, R22 ;  /* 0x0000040025007810 */ /* 0x000fe20007ffe016 */
[----:B------:R-:W-:Y:S01]  /*15f90*/  STS [R3+0x400], R13 ;  /* 0x0004000d03007388 */ /* 0x000fe20000000800 */
[----:B------:R-:W-:Y:S02]  /*15fa0*/  F2FP.BF16.F32.PACK_AB R27, R27, R202 ;  /* 0x000000ca1b1b723e */ /* 0x000fe400000010ff */
[C---:B------:R-:W-:Y:S01]  /*15fb0*/  IADD3 R4, R38.reuse, R0, RZ ;  /* 0x0000000026047210 */ /* 0x040fe20007ffe0ff */
[----:B------:R-:W-:Y:S01]  /*15fc0*/  STS [R2+0x2000], R15 ;  /* 0x0020000f02007388 */ /* 0x000fe20000000800 */
[----:B------:R-:W-:-:S02]  /*15fd0*/  IADD3 R0, R38, R22, RZ ;  /* 0x0000001626007210 */ /* 0x000fc40007ffe0ff */
[----:B------:R-:W-:Y:S01]  /*15fe0*/  F2FP.BF16.F32.PACK_AB R30, R30, R188 ;  /* 0x000000bc1e1e723e */ /* 0x000fe200000010ff */
[----:B------:R2:W-:Y:S01]  /*15ff0*/  STS [R2+0x2400], R14 ;  /* 0x0024000e02007388 */ /* 0x0005e20000000800 */
[----:B------:R-:W-:Y:S02]  /*16000*/  F2FP.BF16.F32.PACK_AB R29, R191, R29 ;  /* 0x0000001dbf1d723e */ /* 0x000fe400000010ff */
[----:B------:R-:W-:Y:S01]  /*16010*/  F2FP.BF16.F32.PACK_AB R35, R35, R196 ;  /* 0x000000c42323723e */ /* 0x000fe200000010ff */
[----:B------:R-:W-:Y:S01]  /*16020*/  STS [R3+0x2000], R26 ;  /* 0x0020001a03007388 */ /* 0x000fe20000000800 */
[----:B------:R-:W-:Y:S01]  /*16030*/  F2FP.BF16.F32.PACK_AB R36, R199, R36 ;  /* 0x00000024c724723e */ /* 0x000fe200000010ff */
[----:B----4-:R-:W4:Y:S01]  /*16040*/  @P0 LDC R10, c[0x0][0x2e8] ;  /* 0x0000ba00ff0a0b82 */ /* 0x010f220000000800 */
[----:B------:R-:W-:Y:S01]  /*16050*/  @!P1 MOV R6, 0x1 ;  /* 0x0000000100069802 */ /* 0x000fe20000000f00 */
[----:B------:R1:W-:Y:S01]  /*16060*/  STS [R3+0x2400], R25 ;  /* 0x0024001903007388 */ /* 0x0003e20000000800 */
[----:B------:R-:W-:-:S03]  /*16070*/  MOV R21, 0x7f800000 ;  /* 0x7f80000000157802 */ /* 0x000fc60000000f00 */
[----:B------:R-:W-:Y:S02]  /*16080*/  STS [R22], R24 ;  /* 0x0000001816007388 */ /* 0x000fe40000000800 */
[----:B---3--:R-:W3:Y:S02]  /*16090*/  @P1 LDC.64 R8, c[0x0][0x2c0] ;  /* 0x0000b000ff081b82 */ /* 0x008ee40000000a00 */
[----:B------:R-:W-:Y:S04]  /*160a0*/  STS [R22+0x400], R23 ;  /* 0x0004001716007388 */ /* 0x000fe80000000800 */
[----:B------:R-:W-:Y:S04]  /*160b0*/  STS [R0], R18 ;  /* 0x0000001200007388 */ /* 0x000fe80000000800 */
[----:B------:R-:W-:Y:S01]  /*160c0*/  STS [R0+0x400], R17 ;  /* 0x0004001100007388 */ /* 0x000fe20000000800 */
[----:B--2---:R-:W-:Y:S01]  /*160d0*/  IMAD.IADD R2, R37, 0x1, R22 ;  /* 0x0000000125027824 */ /* 0x004fe200078e0216 */
[----:B------:R-:W-:-:S02]  /*160e0*/  SHF.R.S32.HI R14, RZ, 0x3, R45 ;  /* 0x00000003ff0e7819 */ /* 0x000fc4000001142d */
[----:B------:R2:W-:Y:S04]  /*160f0*/  STS [R22+0x2000], R20 ;  /* 0x0020001416007388 */ /* 0x0005e80000000800 */
[----:B------:R4:W-:Y:S01]  /*16100*/  STS [R22+0x2400], R19 ;  /* 0x0024001316007388 */ /* 0x0009e20000000800 */
[----:B-1----:R-:W-:-:S03]  /*16110*/  IADD3 R3, R37, R0, RZ ;  /* 0x0000000025037210 */ /* 0x002fc60007ffe0ff */
[----:B------:R-:W-:Y:S04]  /*16120*/  STS [R0+0x2000], R34 ;  /* 0x0020002200007388 */ /* 0x000fe80000000800 */
[----:B------:R1:W-:Y:S04]  /*16130*/  STS [R0+0x2400], R33 ;  /* 0x0024002100007388 */ /* 0x0003e80000000800 */
[----:B------:R-:W-:Y:S04]  /*16140*/  STS [R2], R32 ;  /* 0x0000002002007388 */ /* 0x000fe80000000800 */
[----:B------:R-:W-:Y:S04]  /*16150*/  STS [R2+0x400], R31 ;  /* 0x0004001f02007388 */ /* 0x000fe80000000800 */
[----:B------:R-:W-:Y:S01]  /*16160*/  STS [R3], R28 ;  /* 0x0000001c03007388 */ /* 0x000fe20000000800 */
[----:B--2---:R-:W-:-:S03]  /*16170*/  IMAD.MOV.U32 R20, RZ, RZ, 0x7f800000 ;  /* 0x7f800000ff147424 */ /* 0x004fc600078e00ff */
[----:B------:R-:W-:Y:S01]  /*16180*/  STS [R4], R27 ;  /* 0x0000001b04007388 */ /* 0x000fe20000000800 */
[----:B----4-:R-:W-:-:S03]  /*16190*/  MOV R19, 0x7f800000 ;  /* 0x7f80000000137802 */ /* 0x010fc60000000f00 */
[----:B------:R-:W-:Y:S04]  /*161a0*/  STS [R2+0x2000], R30 ;  /* 0x0020001e02007388 */ /* 0x000fe80000000800 */
[----:B------:R3:W-:Y:S01]  /*161b0*/  STS [R2+0x2400], R29 ;  /* 0x0024001d02007388 */ /* 0x0007e20000000800 */
[----:B-1----:R-:W-:Y:S01]  /*161c0*/  @P1 MOV R0, 0x1 ;  /* 0x0000000100001802 */ /* 0x002fe20000000f00 */
[----:B------:R-:W-:Y:S02]  /*161d0*/  @!P1 IMAD R0, R16, R7, RZ ;  /* 0x0000000710009224 */ /* 0x000fe400078e02ff */
[----:B------:R1:W-:Y:S01]  /*161e0*/  STS [R3+0x2000], R35 ;  /* 0x0020002303007388 */ /* 0x0003e20000000800 */
[----:B------:R-:W2:Y:S03]  /*161f0*/  @P6 MUFU.LG2 R7, R44 ;  /* 0x0000002c00076308 */ /* 0x000ea60000000c00 */
[----:B------:R4:W-:Y:S01]  /*16200*/  STS [R4+0x2000], R36 ;  /* 0x0020002404007388 */ /* 0x0009e20000000800 */
[----:B------:R-:W-:Y:S06]  /*16210*/  BAR.SYNC.DEFER_BLOCKING 0x0 ;  /* 0x0000000000007b1d */ /* 0x000fec0000010000 */
[----:B------:R-:W2:Y:S01]  /*16220*/  S2R R11, SR_CTAID.Y ;  /* 0x00000000000b7919 */ /* 0x000ea20000002600 */
[----:B------:R-:W2:Y:S01]  /*16230*/  S2R R23, SR_CTAID.Z ;  /* 0x0000000000177919 */ /* 0x000ea20000002700 */
[----:B---3--:R-:W-:Y:S01]  /*16240*/  @P1 IMAD R2, R9, R8, RZ ;  /* 0x0000000809021224 */ /* 0x008fe200078e02ff */
[----:B------:R-:W-:Y:S01]  /*16250*/  @!P1 MOV R2, R16 ;  /* 0x0000001000029202 */ /* 0x000fe20000000f00 */
[----:B------:R-:W3:Y:S01]  /*16260*/  @P4 LDC R8, c[0x0][0x2e8] ;  /* 0x0000ba00ff084b82 */ /* 0x000ee20000000800 */
[C---:B------:R-:W-:Y:S01]  /*16270*/  IADD3 R9, R14.reuse, 0x30, RZ ;  /* 0x000000300e097810 */ /* 0x040fe20007ffe0ff */
[----:B-1----:R-:W-:Y:S01]  /*16280*/  VIADD R3, R14, 0x10 ;  /* 0x000000100e037836 */ /* 0x002fe20000000000 */
[----:B------:R-:W-:-:S02]  /*16290*/  SHF.L.U32 R16, R47, 0x3, RZ ;  /* 0x000000032f107819 */ /* 0x000fc400000006ff */
[----:B------:R-:W-:Y:S01]  /*162a0*/  ISETP.GE.AND P1, PT, R9, UR5, PT ;  /* 0x0000000509007c0c */ /* 0x000fe2000bf26270 */
[----:B----4-:R-:W1:Y:S01]  /*162b0*/  @P4 MUFU.LG2 R4, R43 ;  /* 0x0000002b00044308 */ /* 0x010e620000000c00 */
[----:B------:R-:W-:Y:S01]  /*162c0*/  ISETP.GE.AND P3, PT, R3, UR5, PT ;  /* 0x0000000503007c0c */ /* 0x000fe2000bf66270 */
[----:B------:R-:W-:Y:S01]  /*162d0*/  @P0 FMUL.FTZ R3, R5, 0.69314718246459960938 ;  /* 0x3f31721805030820 */ /* 0x000fe20000410000 */
[----:B------:R4:W4:Y:S01]  /*162e0*/  LDS.128 R24, [R242+0x3800] ;  /* 0x00380000f2187984 */ /* 0x0009220000000c00 */
[----:B--2---:R-:W-:Y:S02]  /*162f0*/  @P6 FMUL.FTZ R5, R7, 0.69314718246459960938 ;  /* 0x3f31721807056820 */ /* 0x004fe40000410000 */
[----:B------:R-:W-:Y:S01]  /*16300*/  @P0 FFMA.FTZ R21, R135, R10, R3 ;  /* 0x0000000a87150223 */ /* 0x000fe20000010003 */
[----:B------:R-:W-:Y:S02]  /*16310*/  IMAD R3, R6, UR6, RZ ;  /* 0x0000000606037c24 */ /* 0x000fe4000f8e02ff */
[----:B------:R-:W-:-:S03]  /*16320*/  @P6 FFMA.FTZ R20, R132, R12, R5 ;  /* 0x0000000c84146223 */ /* 0x000fc60000010005 */
[----:B------:R-:W-:Y:S01]  /*16330*/  SHF.L.U32 R3, R3, 0x7, RZ ;  /* 0x0000000703037819 */ /* 0x000fe200000006ff */
[----:B-1----:R-:W-:Y:S01]  /*16340*/  @P4 FMUL.FTZ R4, R4, 0.69314718246459960938 ;  /* 0x3f31721804044820 */ /* 0x002fe20000410000 */
[----:B------:R-:W-:-:S03]  /*16350*/  IMAD R0, R11, R0, RZ ;  /* 0x000000000b007224 */ /* 0x000fc600078e02ff */
[----:B---3--:R-:W-:Y:S01]  /*16360*/  @P4 FFMA.FTZ R19, R134, R8, R4 ;  /* 0x0000000886134223 */ /* 0x008fe20000010004 */
[----:B------:R-:W-:Y:S01]  /*16370*/  VIADD R11, R14, 0x20 ;  /* 0x000000200e0b7836 */ /* 0x000fe20000000000 */
[----:B------:R-:W-:-:S04]  /*16380*/  SEL R0, R0, RZ, !P2 ;  /* 0x000000ff00007207 */ /* 0x000fc80005000000 */
[----:B------:R-:W-:Y:S01]  /*16390*/  ISETP.GE.AND P2, PT, R11, UR5, PT ;  /* 0x000000050b007c0c */ /* 0x000fe2000bf46270 */
[----:B------:R-:W-:Y:S01]  /*163a0*/  IMAD R0, R23, R2, R0 ;  /* 0x0000000217007224 */ /* 0x000fe200078e0200 */
[----:B------:R-:W-:-:S04]  /*163b0*/  IADD3 R2, R14, 0x40, RZ ;  /* 0x000000400e027810 */ /* 0x000fc80007ffe0ff */
[----:B------:R-:W-:Y:S02]  /*163c0*/  ISETP.GE.AND P0, PT, R2, UR5, PT ;  /* 0x0000000502007c0c */ /* 0x000fe4000bf06270 */
[--C-:B------:R-:W-:Y:S02]  /*163d0*/  IADD3 R5, P6, P4, R3, R40, R0.reuse ;  /* 0x0000002803057210 */ /* 0x100fe40007cde000 */
[----:B------:R-:W-:Y:S02]  /*163e0*/  SHF.R.S32.HI R2, RZ, 0x1f, R3 ;  /* 0x0000001fff027819 */ /* 0x000fe40000011403 */
[----:B------:R-:W-:-:S04]  /*163f0*/  SHF.R.S32.HI R0, RZ, 0x1f, R0 ;  /* 0x0000001fff007819 */ /* 0x000fc80000011400 */
[----:B------:R-:W-:Y:S01]  /*16400*/  IADD3.X R4, R2, R41, R0, P6, P4 ;  /* 0x0000002902047210 */ /* 0x000fe200037e8400 */
[----:B----4-:R-:W-:Y:S06]  /*16410*/  @P5 BRA `(.L_x_62) ;  /* 0x0000000000b85947 */ /* 0x010fec0003800000 */
[----:B------:R-:W2:Y:S01]  /*16420*/  LDL.LU R48, [R1+0xa0] ;  /* 0x0000a00001307983 */ /* 0x000ea20000300800 */
[----:B------:R-:W-:Y:S02]  /*16430*/  SHF.R.S32.HI R0, RZ, 0x1f, R39 ;  /* 0x0000001fff007819 */ /* 0x000fe40000011427 */
[----:B------:R-:W-:Y:S02]  /*16440*/  P2R R22, PR, RZ, 0x1 ;  /* 0x00000001ff167803 */ /* 0x000fe40000000000 */
[----:B------:R-:W-:Y:S02]  /*16450*/  LEA.HI R0, R0, R39, RZ, 0x2 ;  /* 0x0000002700007211 */ /* 0x000fe400078f10ff */
[----:B------:R-:W-:Y:S02]  /*16460*/  P2R R18, PR, RZ, 0x2 ;  /* 0x00000002ff127803 */ /* 0x000fe40000000000 */
[----:B------:R-:W-:-:S05]  /*16470*/  LOP3.LUT R0, R0, 0xffffffc, RZ, 0xc0, !PT ;  /* 0x0ffffffc00007812 */ /* 0x000fca00078ec0ff */
[----:B------:R-:W-:-:S04]  /*16480*/  IMAD.IADD R0, R39, 0x1, -R0 ;  /* 0x0000000127007824 */ /* 0x000fc800078e0a00 */
[----:B--2---:R-:W-:-:S04]  /*16490*/  IMAD R2, R0, 0x10, R48 ;  /* 0x0000001000027824 */ /* 0x004fc800078e0230 */
[C---:B------:R-:W-:Y:S01]  /*164a0*/  VIADD R12, R2.reuse, 0x8 ;  /* 0x00000008020c7836 */ /* 0x040fe20000000000 */
[----:B------:R-:W-:-:S04]  /*164b0*/  ISETP.GE.AND P0, PT, R2, UR5, PT ;  /* 0x0000000502007c0c */ /* 0x000fc8000bf06270 */
[----:B------:R-:W-:-:S09]  /*164c0*/  ISETP.GE.AND P1, PT, R12, UR5, PT ;  /* 0x000000050c007c0c */ /* 0x000fd2000bf26270 */
[----:B------:R-:W-:-:S04]  /*164d0*/  @!P0 IMAD R0, R2, R6, RZ ;  /* 0x0000000602008224 */ /* 0x000fc800078e02ff */
[----:B------:R-:W-:Y:S01]  /*164e0*/  @!P1 IMAD R3, R12, R6, RZ ;  /* 0x000000060c039224 */ /* 0x000fe200078e02ff */
[----:B------:R-:W-:-:S04]  /*164f0*/  @!P0 IADD3 R7, P4, R0, R5, RZ ;  /* 0x0000000500078210 */ /* 0x000fc80007f9e0ff */
[----:B------:R-:W-:Y:S01]  /*16500*/  @!P0 LEA.HI.X.SX32 R9, R0, R4, 0x1, P4 ;  /* 0x0000000400098211 */ /* 0x000fe200020f0eff */
[----:B------:R-:W-:Y:S01]  /*16510*/  VIADD R0, R2, 0x40 ;  /* 0x0000004002007836 */ /* 0x000fe20000000000 */
[----:B------:R-:W-:-:S04]  /*16520*/  @!P1 IADD3 R10, P4, R3, R5, RZ ;  /* 0x00000005030a9210 */ /* 0x000fc80007f9e0ff */
[----:B------:R-:W-:Y:S02]  /*16530*/  ISETP.GE.AND P6, PT, R0, UR5, PT ;  /* 0x0000000500007c0c */ /* 0x000fe4000bfc6270 */
[----:B------:R-:W-:-:S11]  /*16540*/  @!P1 LEA.HI.X.SX32 R15, R3, R4, 0x1, P4 ;  /* 0x00000004030f9211 */ /* 0x000fd600020f0eff */
[----:B------:R-:W-:-:S05]  /*16550*/  @!P6 IMAD R0, R0, R6, RZ ;  /* 0x000000060000e224 */ /* 0x000fca00078e02ff */
[----:B------:R-:W-:-:S04]  /*16560*/  @!P6 IADD3 R13, P4, R0, R5, RZ ;  /* 0x00000005000de210 */ /* 0x000fc80007f9e0ff */
[----:B------:R-:W-:Y:S01]  /*16570*/  @!P6 LEA.HI.X.SX32 R17, R0, R4, 0x1, P4 ;  /* 0x000000040011e211 */ /* 0x000fe200020f0eff */
[----:B------:R-:W-:Y:S02]  /*16580*/  VIADD R0, R2, 0x48 ;  /* 0x0000004802007836 */ /* 0x000fe40000000000 */
[----:B------:R-:W1:Y:S03]  /*16590*/  @!P0 LDC.64 R2, c[0x0][0x2b0] ;  /* 0x0000ac00ff028b82 */ /* 0x000e660000000a00 */
[----:B------:R-:W-:-:S13]  /*165a0*/  ISETP.GE.AND P5, PT, R0, UR5, PT ;  /* 0x0000000500007c0c */ /* 0x000fda000bfa6270 */
[----:B------:R-:W-:-:S05]  /*165b0*/  @!P5 IMAD R0, R0, R6, RZ ;  /* 0x000000060000d224 */ /* 0x000fca00078e02ff */
[----:B------:R-:W-:-:S04]  /*165c0*/  @!P5 IADD3 R11, P4, R0, R5, RZ ;  /* 0x00000005000bd210 */ /* 0x000fc80007f9e0ff */
[----:B------:R-:W-:Y:S02]  /*165d0*/  @!P5 LEA.HI.X.SX32 R0, R0, R4, 0x1, P4 ;  /* 0x000000040000d211 */ /* 0x000fe400020f0eff */
[----:B-1----:R-:W-:-:S04]  /*165e0*/  @!P0 LEA R8, P4, R7, R2, 0x2 ;  /* 0x0000000207088211 */ /* 0x002fc800078810ff */
[----:B------:R-:W-:Y:S02]  /*165f0*/  @!P0 LEA.HI.X R9, R7, R3, R9, 0x2, P4 ;  /* 0x0000000307098211 */ /* 0x000fe400020f1409 */
[----:B------:R-:W1:Y:S03]  /*16600*/  @!P1 LDC.64 R2, c[0x0][0x2b0] ;  /* 0x0000ac00ff029b82 */ /* 0x000e660000000a00 */
[----:B------:R2:W-:Y:S01]  /*16610*/  @!P0 STG.E desc[UR16][R8.64], R46 ;  /* 0x0000002e08008986 */ /* 0x0005e2000c101910 */
[----:B------:R-:W-:Y:S02]  /*16620*/  ISETP.NE.AND P0, PT, R22, RZ, PT ;  /* 0x000000ff1600720c */ /* 0x000fe40003f05270 */
[----:B-1----:R-:W-:-:S04]  /*16630*/  @!P1 LEA R6, P4, R10, R2, 0x2 ;  /* 0x000000020a069211 */ /* 0x002fc800078810ff */
[----:B------:R-:W-:Y:S02]  /*16640*/  @!P1 LEA.HI.X R7, R10, R3, R15, 0x2, P4 ;  /* 0x000000030a079211 */ /* 0x000fe400020f140f */
[----:B------:R-:W1:Y:S01]  /*16650*/  @!P6 LDC.64 R2, c[0x0][0x2b0] ;  /* 0x0000ac00ff02eb82 */ /* 0x000e620000000a00 */
[----:B------:R-:W-:Y:S02]  /*16660*/  ISETP.NE.AND P1, PT, R18, RZ, PT ;  /* 0x000000ff1200720c */ /* 0x000fe40003f25270 */
[----:B-1----:R-:W-:-:S04]  /*16670*/  @!P6 LEA R4, P4, R13, R2, 0x2 ;  /* 0x000000020d04e211 */ /* 0x002fc800078810ff */
[----:B------:R-:W-:Y:S02]  /*16680*/  @!P6 LEA.HI.X R5, R13, R3, R17, 0x2, P4 ;  /* 0x000000030d05e211 */ /* 0x000fe400020f1411 */
[----:B------:R-:W1:Y:S02]  /*16690*/  @!P5 LDC.64 R2, c[0x0][0x2b0] ;  /* 0x0000ac00ff02db82 */ /* 0x000e640000000a00 */
[----:B-1----:R-:W-:-:S04]  /*166a0*/  @!P5 LEA R2, P4, R11, R2, 0x2 ;  /* 0x000000020b02d211 */ /* 0x002fc800078810ff */
[----:B------:R-:W-:Y:S02]  /*166b0*/  @!P5 LEA.HI.X R3, R11, R3, R0, 0x2, P4 ;  /* 0x000000030b03d211 */ /* 0x000fe400020f1400 */
[----:B------:R-:W-:-:S13]  /*166c0*/  ISETP.GE.AND P4, PT, R12, UR5, PT ;  /* 0x000000050c007c0c */ /* 0x000fda000bf86270 */
[----:B------:R2:W-:Y:S04]  /*166d0*/  @!P4 STG.E desc[UR16][R6.64], R21 ;  /* 0x000000150600c986 */ /* 0x0005e8000c101910 */
[----:B------:R2:W-:Y:S04]  /*166e0*/  @!P6 STG.E desc[UR16][R4.64], R19 ;  /* 0x000000130400e986 */ /* 0x0005e8000c101910 */
[----:B------:R2:W-:Y:S02]  /*166f0*/  @!P5 STG.E desc[UR16][R2.64], R20 ;  /* 0x000000140200d986 */ /* 0x0005e4000c101910 */
.L_x_62:
[----:B------:R-:W-:Y:S05]  /*16700*/  BSYNC B0 ;  /* 0x0000000000007941 */ /* 0x000fea0003800000 */
.L_x_61:
[----:B--2---:R1:W5:Y:S01]  /*16710*/  LDL.64 R18, [R1+0x80] ;  /* 0x0000800001127983 */ /* 0x0043620000100a00 */
[----:B------:R-:W-:Y:S01]  /*16720*/  SHF.R.S32.HI R3, RZ, 0x1f, R16 ;  /* 0x0000001fff037819 */ /* 0x000fe20000011410 */
[----:B------:R-:W-:Y:S01]  /*16730*/  VIADD R0, R14, 0x50 ;  /* 0x000000500e007836 */ /* 0x000fe20000000000 */
[----:B------:R-:W-:Y:S01]  /*16740*/  IADD3 R2, P4, R16, UR10, RZ ;  /* 0x0000000a10027c10 */ /* 0x000fe2000ff9e0ff */
[----:B------:R1:W2:Y:S01]  /*16750*/  LDS.128 R8, [R242] ;  /* 0x00000000f2087984 */ /* 0x0002a20000000c00 */
[----:B------:R-:W-:Y:S01]  /*16760*/  SHF.R.S32.HI R5, RZ, 0x1f, R23 ;  /* 0x0000001fff057819 */ /* 0x000fe20000011417 */
[----:B------:R-:W-:Y:S01]  /*16770*/  ULDC.64 UR6, c[0x0][0x2a0] ;  /* 0x0000a80000067ab9 */ /* 0x000fe20000000a00 */
[----:B------:R-:W-:Y:S01]  /*16780*/  IADD3.X R3, R3, UR4, RZ, P4, !PT ;  /* 0x0000000403037c10 */ /* 0x000fe2000a7fe4ff */
[C---:B------:R-:W-:Y:S01]  /*16790*/  VIADD R4, R14.reuse, 0x60 ;  /* 0x000000600e047836 */ /* 0x040fe20000000000 */
[----:B------:R-:W-:Y:S01]  /*167a0*/  ISETP.GE.AND P4, PT, R14, UR5, PT ;  /* 0x000000050e007c0c */ /* 0x000fe2000bf86270 */
[----:B------:R-:W-:Y:S01]  /*167b0*/  BSSY B0, `(.L_x_63) ;  /* 0x0000013000007945 */ /* 0x000fe20003800000 */
[----:B------:R-:W-:Y:S01]  /*167c0*/  ISETP.GE.AND P6, PT, R0, UR5, PT ;  /* 0x0000000500007c0c */ /* 0x000fe2000bfc6270 */
[----:B------:R-:W-:Y:S01]  /*167d0*/  IMAD R0, R5, UR6, RZ ;  /* 0x0000000605007c24 */ /* 0x000fe2000f8e02ff */
[----:B------:R-:W-:Y:S01]  /*167e0*/  ISETP.GE.AND P5, PT, R4, UR5, PT ;  /* 0x0000000504007c0c */ /* 0x000fe2000bfa6270 */
[----:B------:R-:W-:-:S04]  /*167f0*/  IMAD.WIDE.U32 R12, R23, UR6, R2 ;  /* 0x00000006170c7c25 */ /* 0x000fc8000f8e0002 */
[----:B------:R-:W-:Y:S02]  /*16800*/  IMAD R0, R23, UR7, R0 ;  /* 0x0000000717007c24 */ /* 0x000fe4000f8e0200 */
[----:B------:R-:W-:Y:S02]  /*16810*/  VIADD R14, R14, 0x70 ;  /* 0x000000700e0e7836 */ /* 0x000fe40000000000 */
[----:B------:R-:W-:Y:S01]  /*16820*/  IMAD.IADD R7, R13, 0x1, R0 ;  /* 0x000000010d077824 */ /* 0x000fe200078e0200 */
[----:B------:R-:W-:Y:S06]  /*16830*/  @P4 BRA `(.L_x_64) ;  /* 0x0000000000284947 */ /* 0x000fec0003800000 */
[----:B------:R-:W-:Y:S01]  /*16840*/  ULDC.64 UR6, c[0x0][0x298] ;  /* 0x0000a60000067ab9 */ /* 0x000fe20000000a00 */
[----:B------:R-:W-:Y:S01]  /*16850*/  MOV R6, R12 ;  /* 0x0000000c00067202 */ /* 0x000fe20000000f00 */
[----:B-----5:R-:W-:-:S04]  /*16860*/  IMAD R0, R19, UR6, RZ ;  /* 0x0000000613007c24 */ /* 0x020fc8000f8e02ff */
[----:B------:R-:W-:-:S04]  /*16870*/  IMAD.WIDE.U32 R2, R18, UR6, R6 ;  /* 0x0000000612027c25 */ /* 0x000fc8000f8e0006 */
[----:B------:R-:W-:Y:S01]  /*16880*/  IMAD R0, R18, UR7, R0 ;  /* 0x0000000712007c24 */ /* 0x000fe2000f8e0200 */
[----:B------:R-:W-:Y:S02]  /*16890*/  ULDC.64 UR6, c[0x0][0x280] ;  /* 0x0000a00000067ab9 */ /* 0x000fe40000000a00 */
[----:B------:R-:W-:Y:S02]  /*168a0*/  LEA R4, P4, R2, UR6, 0x1 ;  /* 0x0000000602047c11 */ /* 0x000fe4000f8808ff */
[----:B------:R-:W-:-:S04]  /*168b0*/  IADD3 R0, R3, R0, RZ ;  /* 0x0000000003007210 */ /* 0x000fc80007ffe0ff */
[----:B------:R-:W-:-:S05]  /*168c0*/  LEA.HI.X R5, R2, UR7, R0, 0x1, P4 ;  /* 0x0000000702057c11 */ /* 0x000fca000a0f0c00 */
[----:B--2---:R3:W-:Y:S02]  /*168d0*/  STG.E.128 desc[UR16][R4.64], R8 ;  /* 0x0000000804007986 */ /* 0x0047e4000c101d10 */
.L_x_64:
[----:B------:R-:W-:Y:S05]  /*168e0*/  BSYNC B0 ;  /* 0x0000000000007941 */ /* 0x000fea0003800000 */
.L_x_63:
[----:B--23--:R2:W3:Y:S01]  /*168f0*/  LDS.128 R8, [R242+0x800] ;  /* 0x00080000f2087984 */ /* 0x00c4e20000000c00 */
[----:B------:R-:W-:Y:S01]  /*16900*/  BSSY B0, `(.L_x_65) ;  /* 0x0000010000007945 */ /* 0x000fe20003800000 */
[----:B------:R-:W-:-:S03]  /*16910*/  ISETP.GE.AND P4, PT, R14, UR5, PT ;  /* 0x000000050e007c0c */ /* 0x000fc6000bf86270 */
[----:B------:R-:W-:Y:S10]  /*16920*/  @P3 BRA `(.L_x_66) ;  /* 0x0000000000343947 */ /* 0x000ff40003800000 */
[----:B-----5:R-:W-:Y:S01]  /*16930*/  IADD3 R0, P3, R18, 0x10, RZ ;  /* 0x0000001012007810 */ /* 0x020fe20007f7e0ff */
[----:B------:R-:W-:Y:S01]  /*16940*/  ULDC.64 UR6, c[0x0][0x298] ;  /* 0x0000a60000067ab9 */ /* 0x000fe20000000a00 */
[----:B------:R-:W-:-:S03]  /*16950*/  MOV R3, R7 ;  /* 0x0000000700037202 */ /* 0x000fc60000000f00 */
[----:B------:R-:W-:-:S04]  /*16960*/  IMAD.X R2, RZ, RZ, R19, P3 ;  /* 0x000000ffff027224 */ /* 0x000fc800018e0613 */
[----:B------:R-:W-:Y:S02]  /*16970*/  IMAD R4, R2, UR6, RZ ;  /* 0x0000000602047c24 */ /* 0x000fe4000f8e02ff */
[----:B------:R-:W-:-:S04]  /*16980*/  IMAD.MOV.U32 R2, RZ, RZ, R12 ;  /* 0x000000ffff027224 */ /* 0x000fc800078e000c */
[----:B------:R-:W-:-:S04]  /*16990*/  IMAD.WIDE.U32 R2, R0, UR6, R2 ;  /* 0x0000000600027c25 */ /* 0x000fc8000f8e0002 */
[----:B------:R-:W-:Y:S01]  /*169a0*/  IMAD R0, R0, UR7, R4 ;  /* 0x0000000700007c24 */ /* 0x000fe2000f8e0204 */
[----:B------:R-:W-:Y:S02]  /*169b0*/  ULDC.64 UR6, c[0x0][0x280] ;  /* 0x0000a00000067ab9 */ /* 0x000fe40000000a00 */
[----:B------:R-:W-:Y:S02]  /*169c0*/  LEA R4, P3, R2, UR6, 0x1 ;  /* 0x0000000602047c11 */ /* 0x000fe4000f8608ff */
[----:B------:R-:W-:-:S04]  /*169d0*/  IADD3 R0, R3, R0, RZ ;  /* 0x0000000003007210 */ /* 0x000fc80007ffe0ff */
[----:B------:R-:W-:-:S05]  /*169e0*/  LEA.HI.X R5, R2, UR7, R0, 0x1, P3 ;  /* 0x0000000702057c11 */ /* 0x000fca00098f0c00 */
[----:B---3--:R4:W-:Y:S02]  /*169f0*/  STG.E.128 desc[UR16][R4.64], R8 ;  /* 0x0000000804007986 */ /* 0x0089e4000c101d10 */
.L_x_66:
[----:B------:R-:W-:Y:S05]  /*16a00*/  BSYNC B0 ;  /* 0x0000000000007941 */ /* 0x000fea0003800000 */
.L_x_65:
[----:B---34-:R3:W4:Y:S01]  /*16a10*/  LDS.128 R8, [R242+0x1000] ;  /* 0x00100000f2087984 */ /* 0x0187220000000c00 */
[----:B------:R-:W-:Y:S04]  /*16a20*/  BSSY B0, `(.L_x_67) ;  /* 0x000000f000007945 */ /* 0x000fe80003800000 */
[----:B------:R-:W-:Y:S05]  /*16a30*/  @P2 BRA `(.L_x_68) ;  /* 0x0000000000342947 */ /* 0x000fea0003800000 */
        /* <DEDUP_REMOVED lines=12> */
[----:B----4-:R4:W-:Y:S02]  /*16b00*/  STG.E.128 desc[UR16][R4.64], R8 ;  /* 0x0000000804007986 */ /* 0x0109e4000c101d10 */
.L_x_68:
[----:B------:R-:W-:Y:S05]  /*16b10*/  BSYNC B0 ;  /* 0x0000000000007941 */ /* 0x000fea0003800000 */
.L_x_67:
[----:B----4-:R4:W1:Y:S01]  /*16b20*/  LDS.128 R8, [R242+0x1800] ;  /* 0x00180000f2087984 */ /* 0x0108620000000c00 */
        /* <DEDUP_REMOVED lines=14> */
[----:B-1----:R1:W-:Y:S02]  /*16c10*/  STG.E.128 desc[UR16][R4.64], R8 ;  /* 0x0000000804007986 */ /* 0x0023e4000c101d10 */
.L_x_70:
[----:B------:R-:W-:Y:S05]  /*16c20*/  BSYNC B0 ;  /* 0x0000000000007941 */ /* 0x000fea0003800000 */
.L_x_69:
[----:B-1----:R1:W1:Y:S01]  /*16c30*/  LDS.128 R8, [R242+0x2000] ;  /* 0x00200000f2087984 */ /* 0x0022620000000c00 */
        /* <DEDUP_REMOVED lines=15> */
.L_x_72:
[----:B------:R-:W-:Y:S05]  /*16d30*/  BSYNC B0 ;  /* 0x0000000000007941 */ /* 0x000fea0003800000 */
.L_x_71:
        /* <DEDUP_REMOVED lines=16> */
.L_x_74:
[----:B------:R-:W-:Y:S05]  /*16e40*/  BSYNC B0 ;  /* 0x0000000000007941 */ /* 0x000fea0003800000 */
.L_x_73:
        /* <DEDUP_REMOVED lines=16> */
.L_x_76:
[----:B------:R-:W-:Y:S05]  /*16f50*/  BSYNC B0 ;  /* 0x0000000000007941 */ /* 0x000fea0003800000 */
.L_x_75:
[----:B------:R-:W-:Y:S05]  /*16f60*/  @P4 EXIT ;  /* 0x000000000000494d */ /* 0x000fea0003800000 */
[----:B-----5:R-:W-:Y:S01]  /*16f70*/  IADD3 R6, P0, R18, 0x70, RZ ;  /* 0x0000007012067810 */ /* 0x020fe20007f1e0ff */
[----:B------:R-:W-:Y:S01]  /*16f80*/  ULDC.64 UR4, c[0x0][0x298] ;  /* 0x0000a60000047ab9 */ /* 0x000fe20000000a00 */
[----:B------:R-:W-:Y:S01]  /*16f90*/  MOV R3, R7 ;  /* 0x0000000700037202 */ /* 0x000fe20000000f00 */
[----:B------:R-:W-:Y:S02]  /*16fa0*/  IMAD.MOV.U32 R2, RZ, RZ, R12 ;  /* 0x000000ffff027224 */ /* 0x000fe400078e000c */
[----:B------:R-:W-:Y:S02]  /*16fb0*/  IMAD.X R0, RZ, RZ, R19, P0 ;  /* 0x000000ffff007224 */ /* 0x000fe400000e0613 */
[----:B-1----:R-:W-:-:S04]  /*16fc0*/  IMAD.WIDE.U32 R4, R6, UR4, R2 ;  /* 0x0000000406047c25 */ /* 0x002fc8000f8e0002 */
[----:B------:R-:W-:-:S04]  /*16fd0*/  IMAD R0, R0, UR4, RZ ;  /* 0x0000000400007c24 */ /* 0x000fc8000f8e02ff */
[----:B------:R-:W-:Y:S01]  /*16fe0*/  IMAD R0, R6, UR5, R0 ;  /* 0x0000000506007c24 */ /* 0x000fe2000f8e0200 */
[----:B------:R-:W-:Y:S02]  /*16ff0*/  ULDC.64 UR4, c[0x0][0x280] ;  /* 0x0000a00000047ab9 */ /* 0x000fe40000000a00 */
[----:B------:R-:W-:Y:S02]  /*17000*/  LEA R2, P0, R4, UR4, 0x1 ;  /* 0x0000000404027c11 */ /* 0x000fe4000f8008ff */
[----:B------:R-:W-:-:S04]  /*17010*/  IADD3 R0, R5, R0, RZ ;  /* 0x0000000005007210 */ /* 0x000fc80007ffe0ff */
[----:B------:R-:W-:-:S05]  /*17020*/  LEA.HI.X R3, R4, UR5, R0, 0x1, P0 ;  /* 0x0000000504037c11 */ /* 0x000fca00080f0c00 */
[----:B------:R-:W-:Y:S01]  /*17030*/  STG.E.128 desc[UR16][R2.64], R24 ;  /* 0x0000001802007986 */ /* 0x000fe2000c101d10 */
[----:B------:R-:W-:Y:S05]  /*17040*/  EXIT ;  /* 0x000000000000794d */ /* 0x000fea0003800000 */
.L_x_48:
[----:B------:R-:W-:Y:S01]  /*17050*/  UISETP.NE.AND UP0, UPT, UR12, -0x1, UPT ;  /* 0xffffffff0c00788c */ /* 0x000fe2000bf05270 */
[----:B------:R-:W-:Y:S01]  /*17060*/  SHF.R.S32.HI R4, RZ, 0x1f, R138 ;  /* 0x0000001fff047819 */ /* 0x000fe2000001148a */
[----:B------:R-:W-:Y:S01]  /*17070*/  ULDC.U8 UR5, c[0x0][0x3d9] ;  /* 0x0000f64000057ab9 */ /* 0x000fe20000000000 */
[----:B------:R-:W-:Y:S01]  /*17080*/  UIADD3 UR21, -UR19, UR21, URZ ;  /* 0x0000001513157290 */ /* 0x000fe2000fffe13f */
[----:B------:R-:W-:Y:S01]  /*17090*/  LOP3.LUT P6, RZ, R138, 0x7, RZ, 0xc0, !PT ;  /* 0x000000078aff7812 */ /* 0x000fe200078cc0ff */
[----:B------:R-:W-:Y:S01]  /*170a0*/  UISETP.NE.AND UP2, UPT, UR5, URZ, UPT ;  /* 0x0000003f0500728c */ /* 0x000fe2000bf45270 */
[----:B------:R-:W-:Y:S01]  /*170b0*/  LEA.HI R4, R4, R138, RZ, 0x3 ;  /* 0x0000008a04047211 */ /* 0x000fe200078f18ff */
[----:B------:R-:W-:Y:S01]  /*170c0*/  UMOV UR24, URZ ;  /* 0x0000003f00187c82 */ /* 0x000fe20008000000 */
[----:B------:R-:W-:Y:S01]  /*170d0*/  UMOV UR25, URZ ;  /* 0x0000003f00197c82 */ /* 0x000fe20008000000 */
[----:B------:R-:W-:Y:S01]  /*170e0*/  BSSY B0, `(.L_x_77) ;  /* 0x000004c000007945 */ /* 0x000fe20003800000 */
[----:B------:R-:W-:Y:S01]  /*170f0*/  LOP3.LUT R0, R4, 0x1ffffff8, RZ, 0xc0, !PT ;  /* 0x1ffffff804007812 */ /* 0x000fe200078ec0ff */
[----:B------:R-:W-:Y:S01]  /*17100*/  @!UP0 USHF.R.S32.HI UR13, URZ, 0x1f, UR22 ;  /* 0x0000001f3f0d8899 */ /* 0x000fe20008011416 */
[----:B------:R-:W-:Y:S01]  /*17110*/  SHF.R.S32.HI R4, RZ, 0x3, R4 ;  /* 0x00000003ff047819 */ /* 0x000fe20000011404 */
[----:B------:R-:W-:Y:S01]  /*17120*/  @UP0 ULDC.64 UR8, c[0x0][0x298] ;  /* 0x0000a60000080ab9 */ /* 0x000fe20000000a00 */
[----:B------:R-:W-:Y:S01]  /*17130*/  @!UP0 ULDC.64 UR6, c[0x0][0x290] ;  /* 0x0000a40000068ab9 */ /* 0x000fe20000000a00 */
[----:B------:R-:W-:Y:S01]  /*17140*/  @UP0 UIMAD.WIDE.U32 UR10, UR12, UR8, URZ ;  /* 0x000000080c0a02a5 */ /* 0x000fe2000f8e003f */
[----:B------:R-:W-:Y:S01]  /*17150*/  IMAD.IADD R0, R138, 0x1, -R0 ;  /* 0x000000018a007824 */ /* 0x000fe200078e0a00 */
[----:B------:R-:W-:Y:S01]  /*17160*/  @!UP0 UIMAD UR8, UR13, UR6, URZ ;  /* 0x000000060d0882a4 */ /* 0x000fe2000f8e023f */
[----:B------:R-:W-:Y:S01]  /*17170*/  SHF.R.S32.HI R5, RZ, 0x1f, R4 ;  /* 0x0000001fff057819 */ /* 0x000fe20000011404 */
[----:B------:R-:W-:Y:S01]  /*17180*/  @!UP0 UIMAD.WIDE.U32 UR14, UR22, UR6, URZ ;  /* 0x00000006160e82a5 */ /* 0x000fe2000f8e003f */
[----:B------:R-:W-:Y:S01]  /*17190*/  IMAD.SHL.U32 R0, R0, 0x8, RZ ;  /* 0x0000000800007824 */ /* 0x000fe200078e00ff */
[----:B------:R-:W-:Y:S01]  /*171a0*/  @!UP0 UIMAD UR8, UR22, UR7, UR8 ;  /* 0x00000007160882a4 */ /* 0x000fe2000f8e0208 */
[C---:B------:R-:W-:Y:S01]  /*171b0*/  VIADD R14, R4.reuse, 0x10 ;  /* 0x00000010040e7836 */ /* 0x040fe20000000000 */
[----:B------:R-:W-:Y:S01]  /*171c0*/  @UP0 UIMAD UR9, UR12, UR9, UR11 ;  /* 0x000000090c0902a4 */ /* 0x000fe2000f8e020b */
[C---:B------:R-:W-:Y:S01]  /*171d0*/  VIADD R15, R4.reuse, 0x20 ;  /* 0x00000020040f7836 */ /* 0x040fe20000000000 */
[----:B------:R-:W-:Y:S01]  /*171e0*/  @!UP0 UIADD3 UR9, UR15, UR8, URZ ;  /* 0x000000080f098290 */ /* 0x000fe2000fffe03f */
[----:B------:R-:W-:Y:S01]  /*171f0*/  VIADD R16, R4, 0x30 ;  /* 0x0000003004107836 */ /* 0x000fe20000000000 */
[----:B------:R-:W-:Y:S01]  /*17200*/  @!UP0 UMOV UR10, UR14 ;  /* 0x0000000e000a8c82 */ /* 0x000fe20008000000 */
[----:B------:R-:W-:Y:S01]  /*17210*/  ULDC.U8 UR13, c[0x0][0x3d8] ;  /* 0x0000f600000d7ab9 */ /* 0x000fe20000000000 */
[----:B------:R-:W-:Y:S01]  /*17220*/  IADD3 R2, P0, R0, UR10, RZ ;  /* 0x0000000a00027c10 */ /* 0x000fe2000ff1e0ff */
[----:B------:R-:W-:Y:S01]  /*17230*/  UISETP.NE.AND UP0, UPT, UR13, URZ, !UP2 ;  /* 0x0000003f0d00728c */ /* 0x000fe2000d705270 */
[----:B------:R-:W-:Y:S01]  /*17240*/  VIADD R18, R4, 0x40 ;  /* 0x0000004004127836 */ /* 0x000fe20000000000 */
[----:B------:R-:W-:Y:S01]  /*17250*/  UISETP.NE.AND UP3, UPT, UR13, URZ, UPT ;  /* 0x0000003f0d00728c */ /* 0x000fe2000bf65270 */
[----:B------:R-:W-:Y:S01]  /*17260*/  LEA.HI.X.SX32 R3, R0, UR9, 0x1, P0 ;  /* 0x0000000900037c11 */ /* 0x000fe200080f0eff */
[----:B------:R-:W-:Y:S01]  /*17270*/  @UP2 ULDC.64 UR6, c[0x0][0x2c0] ;  /* 0x0000b00000062ab9 */ /* 0x000fe20000000a00 */
[----:B------:R-:W1:Y:S01]  /*17280*/  S2R R0, SR_CTAID.X ;  /* 0x0000000000007919 */ /* 0x000e620000002500 */
[----:B------:R-:W-:Y:S01]  /*17290*/  USHF.R.S32.HI UR11, URZ, 0x1f, UR4 ;  /* 0x0000001f3f0b7899 */ /* 0x000fe20008011404 */
[C---:B------:R-:W-:Y:S01]  /*172a0*/  ISETP.GE.AND P0, PT, R4.reuse, UR21, PT ;  /* 0x0000001504007c0c */ /* 0x040fe2000bf06270 */
[----:B------:R-:W-:Y:S01]  /*172b0*/  UISETP.NE.OR UP3, UPT, UR5, URZ, !UP3 ;  /* 0x0000003f0500728c */ /* 0x000fe2000df65670 */
[----:B------:R-:W-:Y:S01]  /*172c0*/  ISETP.GE.OR P5, PT, R4, UR21, P6 ;  /* 0x0000001504007c0c */ /* 0x000fe2000b7a6670 */
[----:B------:R-:W-:Y:S01]  /*172d0*/  @UP2 UIMAD UR18, UR7, UR6, URZ ;  /* 0x00000006071222a4 */ /* 0x000fe2000f8e023f */
[----:B------:R-:W-:Y:S01]  /*172e0*/  ISETP.GE.AND P2, PT, R14, UR21, PT ;  /* 0x000000150e007c0c */ /* 0x000fe2000bf46270 */
[----:B------:R-:W-:Y:S01]  /*172f0*/  UISETP.NE.OR UP1, UPT, UR12, -0x1, UP3 ;  /* 0xffffffff0c00788c */ /* 0x000fe20009f25670 */
[----:B------:R-:W-:Y:S01]  /*17300*/  ISETP.GE.AND P1, PT, R15, UR21, PT ;  /* 0x000000150f007c0c */ /* 0x000fe2000bf26270 */
[----:B------:R-:W-:Y:S01]  /*17310*/  ULDC.64 UR6, c[0x0][0x2a0] ;  /* 0x0000a80000067ab9 */ /* 0x000fe20000000a00 */
[----:B------:R-:W-:Y:S01]  /*17320*/  @!UP2 ULDC UR5, c[0x0][0x270] ;  /* 0x00009c000005aab9 */ /* 0x000fe20000000800 */
[----:B------:R-:W-:Y:S01]  /*17330*/  UIMAD UR11, UR11, UR6, URZ ;  /* 0x000000060b0b72a4 */ /* 0x000fe2000f8e023f */
[----:B------:R-:W-:Y:S01]  /*17340*/  IMAD.U32 R8, RZ, RZ, UR6 ;  /* 0x00000006ff087e24 */ /* 0x000fe2000f8e00ff */
[----:B------:R-:W-:Y:S01]  /*17350*/  @UP2 UMOV UR9, 0x1 ;  /* 0x0000000100092882 */ /* 0x000fe20000000000 */
[----:B------:R-:W-:Y:S01]  /*17360*/  @!UP2 ULDC UR6, c[0x0][0x2c4] ;  /* 0x0000b1000006aab9 */ /* 0x000fe20000000800 */
[----:B------:R-:W-:Y:S01]  /*17370*/  @UP0 ULDC UR6, c[0x0][0x2e4] ;  /* 0x0000b90000060ab9 */ /* 0x000fe20000000800 */
[----:B------:R-:W-:Y:S01]  /*17380*/  @!UP3 ULDC UR8, c[0x0][0x2c4] ;  /* 0x0000b1000008bab9 */ /* 0x000fe20000000800 */
[----:B------:R-:W-:Y:S01]  /*17390*/  @!UP2 UIMAD UR9, UR6, UR5, URZ ;  /* 0x000000050609a2a4 */ /* 0x000fe2000f8e023f */
[----:B------:R-:W-:Y:S01]  /*173a0*/  IMAD.WIDE.U32 R8, R8, UR4, R2 ;  /* 0x0000000408087c25 */ /* 0x000fe2000f8e0002 */
[----:B------:R-:W-:Y:S01]  /*173b0*/  @!UP1 UIMAD UR12, UR22, UR8, URZ ;  /* 0x00000008160c92a4 */ /* 0x000fe2000f8e023f */
[----:B------:R-:W-:Y:S01]  /*173c0*/  ISETP.GE.AND P4, PT, R16, UR21, PT ;  /* 0x0000001510007c0c */ /* 0x000fe2000bf86270 */
[----:B------:R-:W-:Y:S01]  /*173d0*/  UIMAD UR9, UR22, UR9, URZ ;  /* 0x00000009160972a4 */ /* 0x000fe2000f8e023f */
[----:B------:R-:W-:Y:S01]  /*173e0*/  ISETP.GE.AND P3, PT, R18, UR21, PT ;  /* 0x0000001512007c0c */ /* 0x000fe2000bf66270 */
[----:B------:R-:W-:Y:S01]  /*173f0*/  @UP2 ULDC UR10, c[0x0][0x2c0] ;  /* 0x0000b000000a2ab9 */ /* 0x000fe20000000800 */
[----:B------:R-:W-:Y:S01]  /*17400*/  @!UP2 UMOV UR10, 0x1 ;  /* 0x00000001000aa882 */ /* 0x000fe20000000000 */
[----:B------:R-:W-:Y:S01]  /*17410*/  USEL UR9, UR9, URZ, UP3 ;  /* 0x0000003f09097287 */ /* 0x000fe20009800000 */
[----:B------:R-:W-:Y:S01]  /*17420*/  VIADD R20, R4, 0x50 ;  /* 0x0000005004147836 */ /* 0x000fe20000000000 */
[----:B------:R-:W-:Y:S01]  /*17430*/  @!UP2 UMOV UR18, UR6 ;  /* 0x000000060012ac82 */ /* 0x000fe20008000000 */
[----:B------:R-:W-:-:S02]  /*17440*/  UIMAD UR6, UR19, UR10, URZ ;  /* 0x0000000a130672a4 */ /* 0x000fc4000f8e023f */
[----:B------:R-:W-:Y:S02]  /*17450*/  UIMAD UR18, UR4, UR18, UR9 ;  /* 0x00000012041272a4 */ /* 0x000fe4000f8e0209 */
[----:B------:R-:W-:Y:S01]  /*17460*/  UIMAD UR7, UR4, UR7, UR11 ;  /* 0x00000007040772a4 */ /* 0x000fe2000f8e020b */
[----:B-1----:R-:W-:Y:S01]  /*17470*/  IMAD.WIDE R2, R0, 0x80, R4 ;  /* 0x0000008000027825 */ /* 0x002fe200078e0204 */
[----:B------:R-:W-:Y:S01]  /*17480*/  @!UP3 UMOV UR24, UR12 ;  /* 0x0000000c0018bc82 */ /* 0x000fe20008000000 */
[----:B------:R-:W-:Y:S02]  /*17490*/  USHF.R.S32.HI UR4, URZ, 0x1f, UR6 ;  /* 0x0000001f3f047899 */ /* 0x000fe40008011406 */
[----:B------:R-:W-:Y:S01]  /*174a0*/  @!UP3 USHF.R.S32.HI UR25, URZ, 0x1f, UR12 ;  /* 0x0000001f3f19b899 */ /* 0x000fe2000801140c */
[----:B------:R-:W-:Y:S01]  /*174b0*/  VIADD R7, R9, UR7 ;  /* 0x0000000709077c36 */ /* 0x000fe20008000000 */
[----:B------:R-:W-:Y:S02]  /*174c0*/  USHF.R.S32.HI UR5, URZ, 0x1f, UR18 ;  /* 0x0000001f3f057899 */ /* 0x000fe40008011412 */
[----:B------:R-:W-:-:S04]  /*174d0*/  UIADD3 UR6, UP1, UP0, UR6, UR24, UR18 ;  /* 0x0000001806067290 */ /* 0x000fc8000f83e012 */
[----:B------:R-:W-:Y:S01]  /*174e0*/  UIADD3.X UR24, UR4, UR25, UR5, UP1, UP0 ;  /* 0x0000001904187290 */ /* 0x000fe20008fe0405 */
[----:B------:R-:W-:Y:S11]  /*174f0*/  @P0 BRA `(.L_x_78) ;  /* 0x0000000000280947 */ /* 0x000ff60003800000 */
[----:B------:R-:W-:Y:S01]  /*17500*/  ULDC.64 UR4, c[0x0][0x298] ;  /* 0x0000a60000047ab9 */ /* 0x000fe20000000a00 */
[----:B------:R-:W-:Y:S01]  /*17510*/  MOV R6, R8 ;  /* 0x0000000800067202 */ /* 0x000fe20000000f00 */
[----:B------:R-:W-:-:S04]  /*17520*/  IMAD R0, R3, UR4, RZ ;  /* 0x0000000403007c24 */ /* 0x000fc8000f8e02ff */
[----:B------:R-:W-:-:S04]  /*17530*/  IMAD.WIDE.U32 R10, R2, UR4, R6 ;  /* 0x00000004020a7c25 */ /* 0x000fc8000f8e0006 */
[----:B------:R-:W-:Y:S01]  /*17540*/  IMAD R0, R2, UR5, R0 ;  /* 0x0000000502007c24 */ /* 0x000fe2000f8e0200 */
[----:B------:R-:W-:Y:S02]  /*17550*/  ULDC.64 UR4, c[0x0][0x280] ;  /* 0x0000a00000047ab9 */ /* 0x000fe40000000a00 */
[----:B------:R-:W-:Y:S02]  /*17560*/  LEA R12, P0, R10, UR4, 0x1 ;  /* 0x000000040a0c7c11 */ /* 0x000fe4000f8008ff */
[----:B------:R-:W-:-:S04]  /*17570*/  IADD3 R0, R0, R11, RZ ;  /* 0x0000000b00007210 */ /* 0x000fc80007ffe0ff */
[----:B------:R-:W-:-:S05]  /*17580*/  LEA.HI.X R13, R10, UR5, R0, 0x1, P0 ;  /* 0x000000050a0d7c11 */ /* 0x000fca00080f0c00 */
[----:B------:R1:W-:Y:S02]  /*17590*/  STG.E.128 desc[UR16][R12.64], RZ ;  /* 0x000000ff0c007986 */ /* 0x0003e4000c101d10 */
.L_x_78:
[----:B------:R-:W-:Y:S05]  /*175a0*/  BSYNC B0 ;  /* 0x0000000000007941 */ /* 0x000fea0003800000 */
.L_x_77:
[----:B------:R-:W-:Y:S01]  /*175b0*/  BSSY B0, `(.L_x_79) ;  /* 0x0000011000007945 */ /* 0x000fe20003800000 */
[----:B------:R-:W-:Y:S02]  /*175c0*/  ISETP.GE.AND P0, PT, R20, UR21, PT ;  /* 0x0000001514007c0c */ /* 0x000fe4000bf06270 */
[----:B------:R-:W-:Y:S01]  /*175d0*/  IADD3 R19, R4, 0x60, RZ ;  /* 0x0000006004137810 */ /* 0x000fe20007ffe0ff */
[----:B------:R-:W-:Y:S05]  /*175e0*/  @P2 BRA `(.L_x_80) ;  /* 0x0000000000342947 */ /* 0x000fea0003800000 */
[----:B------:R-:W-:Y:S01]  /*175f0*/  IADD3 R0, P2, R2, 0x10, RZ ;  /* 0x0000001002007810 */ /* 0x000fe20007f5e0ff */
[----:B------:R-:W-:Y:S01]  /*17600*/  ULDC.64 UR4, c[0x0][0x298] ;  /* 0x0000a60000047ab9 */ /* 0x000fe20000000a00 */
[----:B------:R-:W-:-:S03]  /*17610*/  MOV R11, R7 ;  /* 0x00000007000b7202 */ /* 0x000fc60000000f00 */
[----:B------:R-:W-:-:S04]  /*17620*/  IMAD.X R10, RZ, RZ, R3, P2 ;  /* 0x000000ffff0a7224 */ /* 0x000fc800010e0603 */
[----:B-1----:R-:W-:Y:S02]  /*17630*/  IMAD R12, R10, UR4, RZ ;  /* 0x000000040a0c7c24 */ /* 0x002fe4000f8e02ff */
[----:B------:R-:W-:-:S04]  /*17640*/  IMAD.MOV.U32 R10, RZ, RZ, R8 ;  /* 0x000000ffff0a7224 */ /* 0x000fc800078e0008 */
[----:B------:R-:W-:-:S04]  /*17650*/  IMAD.WIDE.U32 R10, R0, UR4, R10 ;  /* 0x00000004000a7c25 */ /* 0x000fc8000f8e000a */
[----:B------:R-:W-:Y:S01]  /*17660*/  IMAD R0, R0, UR5, R12 ;  /* 0x0000000500007c24 */ /* 0x000fe2000f8e020c */
[----:B------:R-:W-:Y:S02]  /*17670*/  ULDC.64 UR4, c[0x0][0x280] ;  /* 0x0000a00000047ab9 */ /* 0x000fe40000000a00 */
[----:B------:R-:W-:Y:S02]  /*17680*/  LEA R12, P2, R10, UR4, 0x1 ;  /* 0x000000040a0c7c11 */ /* 0x000fe4000f8408ff */
[----:B------:R-:W-:-:S04]  /*17690*/  IADD3 R0, R0, R11, RZ ;  /* 0x0000000b00007210 */ /* 0x000fc80007ffe0ff */
[----:B------:R-:W-:-:S05]  /*176a0*/  LEA.HI.X R13, R10, UR5, R0, 0x1, P2 ;  /* 0x000000050a0d7c11 */ /* 0x000fca00090f0c00 */
[----:B------:R2:W-:Y:S02]  /*176b0*/  STG.E.128 desc[UR16][R12.64], RZ ;  /* 0x000000ff0c007986 */ /* 0x0005e4000c101d10 */
.L_x_80:
[----:B------:R-:W-:Y:S05]  /*176c0*/  BSYNC B0 ;  /* 0x0000000000007941 */ /* 0x000fea0003800000 */
.L_x_79:
        /* <DEDUP_REMOVED lines=8> */
[----:B-12---:R-:W-:Y:S02]  /*17750*/  IMAD R12, R10, UR4, RZ ;  /* 0x000000040a0c7c24 */ /* 0x006fe4000f8e02ff */
        /* <DEDUP_REMOVED lines=8> */
.L_x_82:
[----:B------:R-:W-:Y:S05]  /*177e0*/  BSYNC B0 ;  /* 0x0000000000007941 */ /* 0x000fea0003800000 */
.L_x_81:
[----:B------:R-:W-:Y:S01]  /*177f0*/  BSSY B0, `(.L_x_83) ;  /* 0x0000010000007945 */ /* 0x000fe20003800000 */
[----:B------:R-:W-:-:S03]  /*17800*/  ISETP.GE.AND P1, PT, R17, UR21, PT ;  /* 0x0000001511007c0c */ /* 0x000fc6000bf26270 */
[----:B------:R-:W-:Y:S10]  /*17810*/  @P4 BRA `(.L_x_84) ;  /* 0x0000000000344947 */ /* 0x000ff40003800000 */
[----:B------:R-:W-:Y:S01]  /*17820*/  IADD3 R0, P4, R2, 0x30, RZ ;  /* 0x0000003002007810 */ /* 0x000fe20007f9e0ff */
[----:B------:R-:W-:Y:S01]  /*17830*/  ULDC.64 UR4, c[0x0][0x298] ;  /* 0x0000a60000047ab9 */ /* 0x000fe20000000a00 */
[----:B------:R-:W-:-:S03]  /*17840*/  MOV R11, R7 ;  /* 0x00000007000b7202 */ /* 0x000fc60000000f00 */
[----:B------:R-:W-:-:S04]  /*17850*/  IMAD.X R10, RZ, RZ, R3, P4 ;  /* 0x000000ffff0a7224 */ /* 0x000fc800020e0603 */
[----:B-123--:R-:W-:Y:S02]  /*17860*/  IMAD R12, R10, UR4, RZ ;  /* 0x000000040a0c7c24 */ /* 0x00efe4000f8e02ff */
        /* <DEDUP_REMOVED lines=8> */
.L_x_84:
[----:B------:R-:W-:Y:S05]  /*178f0*/  BSYNC B0 ;  /* 0x0000000000007941 */ /* 0x000fea0003800000 */
.L_x_83:
[----:B------:R-:W-:Y:S01]  /*17900*/  BSSY B0, `(.L_x_85) ;  /* 0x0000010000007945 */ /* 0x000fe20003800000 */
[----:B------:R-:W-:-:S03]  /*17910*/  ISETP.GE.OR P4, PT, R14, UR21, P6 ;  /* 0x000000150e007c0c */ /* 0x000fc6000b786670 */
[----:B------:R-:W-:Y:S10]  /*17920*/  @P3 BRA `(.L_x_86) ;  /* 0x0000000000343947 */ /* 0x000ff40003800000 */
[----:B------:R-:W-:Y:S01]  /*17930*/  IADD3 R0, P3, R2, 0x40, RZ ;  /* 0x0000004002007810 */ /* 0x000fe20007f7e0ff */
[----:B------:R-:W-:Y:S01]  /*17940*/  ULDC.64 UR4, c[0x0][0x298] ;  /* 0x0000a60000047ab9 */ /* 0x000fe20000000a00 */
[----:B------:R-:W-:-:S03]  /*17950*/  MOV R11, R7 ;  /* 0x00000007000b7202 */ /* 0x000fc60000000f00 */
[----:B------:R-:W-:-:S04]  /*17960*/  IMAD.X R10, RZ, RZ, R3, P3 ;  /* 0x000000ffff0a7224 */ /* 0x000fc800018e0603 */
[----:B-1234-:R-:W-:Y:S02]  /*17970*/  IMAD R12, R10, UR4, RZ ;  /* 0x000000040a0c7c24 */ /* 0x01efe4000f8e02ff */
        /* <DEDUP_REMOVED lines=8> */
.L_x_86:
[----:B------:R-:W-:Y:S05]  /*17a00*/  BSYNC B0 ;  /* 0x0000000000007941 */ /* 0x000fea0003800000 */
.L_x_85:
        /* <DEDUP_REMOVED lines=16> */
.L_x_88:
[----:B------:R-:W-:Y:S05]  /*17b10*/  BSYNC B0 ;  /* 0x0000000000007941 */ /* 0x000fea0003800000 */
.L_x_87:
[----:B------:R-:W-:Y:S04]  /*17b20*/  BSSY B0, `(.L_x_89) ;  /* 0x000000f000007945 */ /* 0x000fe80003800000 */
[----:B------:R-:W-:Y:S05]  /*17b30*/  @P2 BRA `(.L_x_90) ;  /* 0x0000000000342947 */ /* 0x000fea0003800000 */
        /* <DEDUP_REMOVED lines=13> */
.L_x_90:
[----:B------:R-:W-:Y:S05]  /*17c10*/  BSYNC B0 ;  /* 0x0000000000007941 */ /* 0x000fea0003800000 */
.L_x_89:
[----:B------:R-:W-:Y:S04]  /*17c20*/  BSSY B0, `(.L_x_91) ;  /* 0x000000e000007945 */ /* 0x000fe80003800000 */
[----:B------:R-:W-:Y:S05]  /*17c30*/  @P1 BRA `(.L_x_92) ;  /* 0x0000000000301947 */ /* 0x000fea0003800000 */
[----:B------:R-:W-:Y:S01]  /*17c40*/  IADD3 R0, P0, R2, 0x70, RZ ;  /* 0x0000007002007810 */ /* 0x000fe20007f1e0ff */
[----:B------:R-:W-:Y:S01]  /*17c50*/  ULDC.64 UR4, c[0x0][0x298] ;  /* 0x0000a60000047ab9 */ /* 0x000fe20000000a00 */
[----:B------:R-:W-:Y:S02]  /*17c60*/  MOV R6, R8 ;  /* 0x0000000800067202 */ /* 0x000fe40000000f00 */
[----:B------:R-:W-:-:S03]  /*17c70*/  IADD3.X R2, RZ, R3, RZ, P0, !PT ;  /* 0x00000003ff027210 */ /* 0x000fc600007fe4ff */
[----:B------:R-:W-:-:S04]  /*17c80*/  IMAD.WIDE.U32 R6, R0, UR4, R6 ;  /* 0x0000000400067c25 */ /* 0x000fc8000f8e0006 */
[----:B------:R-:W-:-:S04]  /*17c90*/  IMAD R2, R2, UR4, RZ ;  /* 0x0000000402027c24 */ /* 0x000fc8000f8e02ff */
[----:B------:R-:W-:Y:S01]  /*17ca0*/  IMAD R0, R0, UR5, R2 ;  /* 0x0000000500007c24 */ /* 0x000fe2000f8e0202 */
[----:B------:R-:W-:Y:S02]  /*17cb0*/  ULDC.64 UR4, c[0x0][0x280] ;  /* 0x0000a00000047ab9 */ /* 0x000fe40000000a00 */
[----:B------:R-:W-:Y:S02]  /*17cc0*/  LEA R2, P0, R6, UR4, 0x1 ;  /* 0x0000000406027c11 */ /* 0x000fe4000f8008ff */
[----:B------:R-:W-:-:S04]  /*17cd0*/  IADD3 R0, R0, R7, RZ ;  /* 0x0000000700007210 */ /* 0x000fc80007ffe0ff */
[----:B------:R-:W-:-:S05]  /*17ce0*/  LEA.HI.X R3, R6, UR5, R0, 0x1, P0 ;  /* 0x0000000506037c11 */ /* 0x000fca00080f0c00 */
[----:B------:R1:W-:Y:S02]  /*17cf0*/  STG.E.128 desc[UR16][R2.64], RZ ;  /* 0x000000ff02007986 */ /* 0x0003e4000c101d10 */
.L_x_92:
[----:B------:R-:W-:Y:S05]  /*17d00*/  BSYNC B0 ;  /* 0x0000000000007941 */ /* 0x000fea0003800000 */
.L_x_91:
[----:B------:R-:W-:Y:S04]  /*17d10*/  BSSY B0, `(.L_x_93) ;  /* 0x000000a000007945 */ /* 0x000fe80003800000 */
[----:B------:R-:W-:Y:S05]  /*17d20*/  @P5 BRA `(.L_x_94) ;  /* 0x0000000000205947 */ /* 0x000fea0003800000 */
[----:B------:R-:W-:Y:S01]  /*17d30*/  IMAD R4, R4, UR10, RZ ;  /* 0x0000000a04047c24 */ /* 0x000fe2000f8e02ff */
[----:B------:R-:W-:-:S04]  /*17d40*/  ULDC.64 UR4, c[0x0][0x2b0] ;  /* 0x0000ac0000047ab9 */ /* 0x000fc80000000a00 */
[----:B------:R-:W-:-:S04]  /*17d50*/  IADD3 R0, P0, R4, UR6, RZ ;  /* 0x0000000604007c10 */ /* 0x000fc8000ff1e0ff */
[----:B------:R-:W-:Y:S02]  /*17d60*/  LEA.HI.X.SX32 R4, R4, UR24, 0x1, P0 ;  /* 0x0000001804047c11 */ /* 0x000fe400080f0eff */
[----:B-1----:R-:W-:-:S04]  /*17d70*/  LEA R2, P0, R0, UR4, 0x2 ;  /* 0x0000000400027c11 */ /* 0x002fc8000f8010ff */
[----:B------:R-:W-:Y:S01]  /*17d80*/  LEA.HI.X R3, R0, UR5, R4, 0x2, P0 ;  /* 0x0000000500037c11 */ /* 0x000fe200080f1404 */
[----:B------:R-:W-:-:S05]  /*17d90*/  IMAD.MOV.U32 R0, RZ, RZ, 0x7f800000 ;  /* 0x7f800000ff007424 */ /* 0x000fca00078e00ff */
[----:B------:R1:W-:Y:S03]  /*17da0*/  STG.E desc[UR16][R2.64], R0 ;  /* 0x0000000002007986 */ /* 0x0003e6000c101910 */
.L_x_94:
[----:B------:R-:W-:Y:S05]  /*17db0*/  BSYNC B0 ;  /* 0x0000000000007941 */ /* 0x000fea0003800000 */
.L_x_93:
[----:B------:R-:W-:Y:S01]  /*17dc0*/  BSSY B0, `(.L_x_95) ;  /* 0x000000f000007945 */ /* 0x000fe20003800000 */
[----:B------:R-:W-:Y:S02]  /*17dd0*/  ISETP.GE.OR P5, PT, R16, UR21, P6 ;  /* 0x0000001510007c0c */ /* 0x000fe4000b7a6670 */
[----:B------:R-:W-:Y:S02]  /*17de0*/  ISETP.GE.OR P2, PT, R18, UR21, P6 ;  /* 0x0000001512007c0c */ /* 0x000fe4000b746670 */
[----:B------:R-:W-:Y:S02]  /*17df0*/  ISETP.GE.OR P1, PT, R20, UR21, P6 ;  /* 0x0000001514007c0c */ /* 0x000fe4000b726670 */
[----:B------:R-:W-:Y:S02]  /*17e00*/  ISETP.GE.OR P0, PT, R19, UR21, P6 ;  /* 0x0000001513007c0c */ /* 0x000fe4000b706670 */
[----:B------:R-:W-:Y:S01]  /*17e10*/  ISETP.GE.OR P6, PT, R17, UR21, P6 ;  /* 0x0000001511007c0c */ /* 0x000fe2000b7c6670 */
[----:B------:R-:W-:-:S12]  /*17e20*/  @P4 BRA `(.L_x_96) ;  /* 0x0000000000204947 */ /* 0x000fd80003800000 */
[----:B-1----:R-:W-:Y:S01]  /*17e30*/  IMAD R0, R14, UR10, RZ ;  /* 0x0000000a0e007c24 */ /* 0x002fe2000f8e02ff */
[----:B------:R-:W-:-:S04]  /*17e40*/  ULDC.64 UR4, c[0x0][0x2b0] ;  /* 0x0000ac0000047ab9 */ /* 0x000fc80000000a00 */
[----:B------:R-:W-:-:S04]  /*17e50*/  IADD3 R3, P4, R0, UR6, RZ ;  /* 0x0000000600037c10 */ /* 0x000fc8000ff9e0ff */
[----:B------:R-:W-:Y:S02]  /*17e60*/  LEA.HI.X.SX32 R0, R0, UR24, 0x1, P4 ;  /* 0x0000001800007c11 */ /* 0x000fe4000a0f0eff */
[----:B------:R-:W-:-:S04]  /*17e70*/  LEA R2, P4, R3, UR4, 0x2 ;  /* 0x0000000403027c11 */ /* 0x000fc8000f8810ff */
[----:B------:R-:W-:Y:S01]  /*17e80*/  LEA.HI.X R3, R3, UR5, R0, 0x2, P4 ;  /* 0x0000000503037c11 */ /* 0x000fe2000a0f1400 */
[----:B------:R-:W-:-:S05]  /*17e90*/  IMAD.MOV.U32 R0, RZ, RZ, 0x7f800000 ;  /* 0x7f800000ff007424 */ /* 0x000fca00078e00ff */
[----:B------:R1:W-:Y:S03]  /*17ea0*/  STG.E desc[UR16][R2.64], R0 ;  /* 0x0000000002007986 */ /* 0x0003e6000c101910 */
.L_x_96:
[----:B------:R-:W-:Y:S05]  /*17eb0*/  BSYNC B0 ;  /* 0x0000000000007941 */ /* 0x000fea0003800000 */
.L_x_95:
[----:B------:R-:W-:Y:S04]  /*17ec0*/  BSSY B0, `(.L_x_97) ;  /* 0x000000a000007945 */ /* 0x000fe80003800000 */
[----:B------:R-:W-:Y:S05]  /*17ed0*/  @P3 BRA `(.L_x_98) ;  /* 0x0000000000203947 */ /* 0x000fea0003800000 */
        /* <DEDUP_REMOVED lines=8> */
.L_x_98:
[----:B------:R-:W-:Y:S05]  /*17f60*/  BSYNC B0 ;  /* 0x0000000000007941 */ /* 0x000fea0003800000 */
.L_x_97:
        /* <DEDUP_REMOVED lines=10> */
.L_x_100:
[----:B------:R-:W-:Y:S05]  /*18010*/  BSYNC B0 ;  /* 0x0000000000007941 */ /* 0x000fea0003800000 */
.L_x_99:
        /* <DEDUP_REMOVED lines=10> */
.L_x_102:
[----:B------:R-:W-:Y:S05]  /*180c0*/  BSYNC B0 ;  /* 0x0000000000007941 */ /* 0x000fea0003800000 */
.L_x_101:
        /* <DEDUP_REMOVED lines=10> */
.L_x_104:
[----:B------:R-:W-:Y:S05]  /*18170*/  BSYNC B0 ;  /* 0x0000000000007941 */ /* 0x000fea0003800000 */
.L_x_103:
        /* <DEDUP_REMOVED lines=10> */
.L_x_106:
[----:B------:R-:W-:Y:S05]  /*18220*/  BSYNC B0 ;  /* 0x0000000000007941 */ /* 0x000fea0003800000 */
.L_x_105:
[----:B------:R-:W-:Y:S05]  /*18230*/  @P6 EXIT ;  /* 0x000000000000694d */ /* 0x000fea0003800000 */
[----:B-1----:R-:W-:Y:S01]  /*18240*/  IMAD R0, R17, UR10, RZ ;  /* 0x0000000a11007c24 */ /* 0x002fe2000f8e02ff */
[----:B------:R-:W-:-:S04]  /*18250*/  ULDC.64 UR4, c[0x0][0x2b0] ;  /* 0x0000ac0000047ab9 */ /* 0x000fc80000000a00 */
[----:B------:R-:W-:-:S04]  /*18260*/  IADD3 R3, P0, R0, UR6, RZ ;  /* 0x0000000600037c10 */ /* 0x000fc8000ff1e0ff */
[----:B------:R-:W-:Y:S02]  /*18270*/  LEA.HI.X.SX32 R0, R0, UR24, 0x1, P0 ;  /* 0x0000001800007c11 */ /* 0x000fe400080f0eff */
[----:B------:R-:W-:-:S04]  /*18280*/  LEA R2, P0, R3, UR4, 0x2 ;  /* 0x0000000403027c11 */ /* 0x000fc8000f8010ff */
[----:B------:R-:W-:Y:S01]  /*18290*/  LEA.HI.X R3, R3, UR5, R0, 0x2, P0 ;  /* 0x0000000503037c11 */ /* 0x000fe200080f1400 */
[----:B------:R-:W-:-:S05]  /*182a0*/  IMAD.MOV.U32 R0, RZ, RZ, 0x7f800000 ;  /* 0x7f800000ff007424 */ /* 0x000fca00078e00ff */
[----:B------:R-:W-:Y:S01]  /*182b0*/  STG.E desc[UR16][R2.64], R0 ;  /* 0x0000000002007986 */ /* 0x000fe2000c101910 */
[----:B------:R-:W-:Y:S05]  /*182c0*/  EXIT ;  /* 0x000000000000794d */ /* 0x000fea0003800000 */
.L_x_107:
        /* <DEDUP_REMOVED lines=11> */
.L_x_1417:


//--------------------- .text._ZN5flash16flash_fwd_kernelI23Flash_fwd_kernel_traitsILi64ELi128ELi128ELi4ELb0ELb0EN7cutlass10bfloat16_tE19Flash_kernel_traitsILi64ELi128ELi128ELi4ES3_EELb0ELb1ELb0ELb0ELb0ELb1ELb1ELb0EEEvNS_16Flash_fwd_paramsE --------------------------
	.section	.text._ZN5flash16flash_fwd_kernelI23Flash_fwd_kernel_traitsILi64ELi128ELi128ELi4ELb0ELb0EN7cutlass10bfloat16_tE19Flash_kernel_traitsILi64ELi128ELi128ELi4ES3_EELb0ELb1ELb0ELb0ELb0ELb1ELb1ELb0EEEvNS_16Flash_fwd_paramsE,"ax",@progbits
	.align	128
        .global         _ZN5flash16flash_fwd_kernelI23Flash_fwd_kernel_traitsILi64ELi128ELi128ELi4ELb0ELb0EN7cutlass10bfloat16_tE19Flash_kernel_traitsILi64ELi128ELi128ELi4ES3_EELb0ELb1ELb0ELb0ELb0ELb1ELb1ELb0EEEvNS_16Flash_fwd_paramsE
        .type           _ZN5flash16flash_fwd_kernelI23Flash_fwd_kernel_traitsILi64ELi128ELi128ELi4ELb0ELb0EN7cutlass10bfloat16_tE19Flash_kernel_traitsILi64ELi128ELi128ELi4ES3_EELb0ELb1ELb0ELb0ELb0ELb1ELb1ELb0EEEvNS_16Flash_fwd_paramsE,@function
        .size           _ZN5flash16flash_fwd_kernelI23Flash_fwd_kernel_traitsILi64ELi128ELi128ELi4ELb0ELb0EN7cutlass10bfloat16_tE19Flash_kernel_traitsILi64ELi128ELi128ELi4ES3_EELb0ELb1ELb0ELb0ELb0ELb1ELb1ELb0EEEvNS_16Flash_fwd_paramsE,(.L_x_1418 - _ZN5flash16flash_fwd_kernelI23Flash_fwd_kernel_traitsILi64ELi128ELi128ELi4ELb0ELb0EN7cutlass10bfloat16_tE19Flash_kernel_traitsILi64ELi128ELi128ELi4ES3_EELb0ELb1ELb0ELb0ELb0ELb1ELb1ELb0EEEvNS_16Flash_fwd_paramsE)
        .other          _ZN5flash16flash_fwd_kernelI23Flash_fwd_kernel_traitsILi64ELi128ELi128ELi4ELb0ELb0EN7cutlass10bfloat16_tE19Flash_kernel_traitsILi64ELi128ELi128ELi4ES3_EELb0ELb1ELb0ELb0ELb0ELb1ELb1ELb0EEEvNS_16Flash_fwd_paramsE,@"STO_CUDA_ENTRY STV_DEFAULT"
_ZN5flash16flash_fwd_kernelI23Flash_fwd_kernel_traitsILi64ELi128ELi128ELi4ELb0ELb0EN7cutlass10bfloat16_tE19Flash_kernel_traitsILi64ELi128ELi128ELi4ES3_EELb0ELb1ELb0ELb0ELb0ELb1ELb1ELb0EEEvNS_16Flash_fwd_paramsE:
.text._ZN5flash16flash_fwd_kernelI23Flash_fwd_kernel_traitsILi64ELi128ELi128ELi4ELb0ELb0EN7cutlass10bfloat16_tE19Flash_kernel_traitsILi64ELi128ELi128ELi4ES3_EELb0ELb1ELb0ELb0ELb0ELb1ELb1ELb0EEEvNS_16Flash_fwd_paramsE:
        /* <DEDUP_REMOVED lines=55> */
.L_x_108:
[----:B------:R-:W-:-:S05]  /*0370*/  ULDC UR5, c[0x0][0x2c8] ;  /* 0x0000b20000057ab9 */ /* 0x000fca0000000800 */
.L_x_109:
        /* <DEDUP_REMOVED lines=93> */
[----:B------:R-:W-:-:S03]  /*0950*/  @UP0 ULDC.64 UR10, c[0x0][0x248] ;  /* 0x00009200000a0ab9 */ /* 0x000fc60000000a00 */
[----:B------:R-:W4:Y:S02]  /*0960*/  F2I.FTZ.U32.TRUNC.NTZ R3, R2 ;  /* 0x0000000200037305 */ /* 0x000f24000021f000 */
[----:B------:R-:W2:Y:S01]  /*0970*/  @!P0 LDC.64 R22, c[0x0][0x240] ;  /* 0x00009000ff168b82 */ /* 0x000ea20000000a00 */
        /* <DEDUP_REMOVED lines=23> */
[----:B------:R-:W-:Y:S01]  /*0af0*/  IADD3 R4, P4, R28, UR26, RZ ;  /* 0x0000001a1c047c10 */ /* 0x000fe2000ff9e0ff */
[----:B------:R-:W-:Y:S01]  /*0b00*/  @UP0 UIMAD.WIDE.U32 UR26, UR25, UR10, URZ ;  /* 0x0000000a191a02a5 */ /* 0x000fe2000f8e003f */
        /* <DEDUP_REMOVED lines=12> */
[----:B------:R-:W-:Y:S01]  /*0bd0*/  VIADD R3, R5, UR7 ;  /* 0x0000000705037c36 */ /* 0x000fe20008000000 */
[----:B------:R-:W-:Y:S01]  /*0be0*/  @UP0 UIMAD UR25, UR25, UR11, URZ ;  /* 0x0000000b191902a4 */ /* 0x000fe2000f8e023f */
[----:B------:R-:W-:-:S03]  /*0bf0*/  ISETP.GE.AND P4, PT, R0, RZ, PT ;  /* 0x000000ff0000720c */ /* 0x000fc60003f86270 */
[----:B------:R-:W-:Y:S01]  /*0c00*/  @UP0 UIADD3 UR25, UR27, UR25, URZ ;  /* 0x000000191b190290 */ /* 0x000fe2000fffe03f */
[----:B----4-:R-:W-:-:S03]  /*0c10*/  @!P3 IMAD R0, R53, R6, RZ ;  /* 0x000000063500b224 */ /* 0x010fc600078e02ff */
        /* <DEDUP_REMOVED lines=106> */
[----:B------:R-:W-:Y:S01]  /*12c0*/  UIMAD UR25, UR25, UR6, URZ ;  /* 0x00000006191972a4 */ /* 0x000fe2000f8e023f */
[----:B------:R-:W-:-:S03]  /*12d0*/  UMOV UR26, UR30 ;  /* 0x0000001e001a7c82 */ /* 0x000fc60008000000 */
[----:B------:R-:W-:Y:S02]  /*12e0*/  UIMAD UR7, UR23, UR7, UR25 ;  /* 0x00000007170772a4 */ /* 0x000fe4000f8e0219 */
[----:B------:R-:W-:-:S04]  /*12f0*/  UIMAD.WIDE.U32 UR26, UR23, UR6, UR26 ;  /* 0x00000006171a72a5 */ /* 0x000fc8000f8e001a */
[----:B------:R-:W-:Y:S02]  /*1300*/  UIADD3 UR25, UR27, UR7, URZ ;  /* 0x000000071b197290 */ /* 0x000fe4000fffe03f */
.L_x_111:
[----:B------:R-:W-:Y:S01]  /*1310*/  @!P2 IADD3 R17, P5, R52, 0x60, RZ ;  /* 0x000000603411a810 */ /* 0x000fe20007fbe0ff */
[----:B------:R-:W-:-:S12]  /*1320*/  @P0 BRA `(.L_x_112) ;  /* 0x0000000000300947 */ /* 0x000fd80003800000 */
[----:B------:R-:W-:Y:S01]  /*1330*/  USHF.R.S32.HI UR6, URZ, 0x1f, UR24 ;  /* 0x0000001f3f067899 */ /* 0x000fe20008011418 */
[----:B------:R-:W-:Y:S01]  /*1340*/  ULDC.64 UR8, c[0x0][0x250] ;  /* 0x0000940000087ab9 */ /* 0x000fe20000000a00 */
[----:B------:R-:W-:Y:S02]  /*1350*/  USHF.R.S32.HI UR22, URZ, 0x1f, UR23 ;  /* 0x0000001f3f167899 */ /* 0x000fe40008011417 */
[----:B------:R-:W-:Y:S02]  /*1360*/  UIMAD UR6, UR6, UR8, URZ ;  /* 0x00000008060672a4 */ /* 0x000fe4000f8e023f */
[----:B------:R-:W-:Y:S02]  /*1370*/  UIMAD.WIDE.U32 UR28, UR24, UR8, URZ ;  /* 0x00000008181c72a5 */ /* 0x000fe4000f8e003f */
[----:B------:R-:W-:-:S03]  /*1380*/  UIMAD UR24, UR24, UR9, UR6 ;  /* 0x00000009181872a4 */ /* 0x000fc6000f8e0206 */
[----:B------:R-:W-:Y:S01]  /*1390*/  ULDC.64 UR6, c[0x0][0x238] ;  /* 0x00008e0000067ab9 */ /* 0x000fe20000000a00 */
[----:B------:R-:W-:Y:S02]  /*13a0*/  UIADD3 UR29, UR29, UR24, URZ ;  /* 0x000000181d1d7290 */ /* 0x000fe4000fffe03f */
[----:B------:R-:W-:Y:S02]  /*13b0*/  UIMAD UR22, UR22, UR6, URZ ;  /* 0x00000006161672a4 */ /* 0x000fe4000f8e023f */
[----:B------:R-:W-:Y:S02]  /*13c0*/  UIMAD.WIDE.U32 UR28, UR23, UR6, UR28 ;  /* 0x00000006171c72a5 */ /* 0x000fe4000f8e001c */
[----:B------:R-:W-:-:S04]  /*13d0*/  UIMAD UR22, UR23, UR7, UR22 ;  /* 0x00000007171672a4 */ /* 0x000fc8000f8e0216 */
[----:B------:R-:W-:-:S12]  /*13e0*/  UIADD3 UR22, UR29, UR22, URZ ;  /* 0x000000161d167290 */ /* 0x000fd8000fffe03f */
.L_x_112:
        /* <DEDUP_REMOVED lines=33> */
[----:B------:R-:W-:Y:S01]  /*1600*/  USHF.L.U32 UR23, UR8, 0x7, URZ ;  /* 0x0000000708177899 */ /* 0x000fe2000800063f */
[----:B------:R-:W-:Y:S01]  /*1610*/  @!P2 IMAD.WIDE.U32 R2, R17, R26, R2 ;  /* 0x0000001a1102a225 */ /* 0x000fe200078e0002 */
[----:B------:R-:W-:-:S03]  /*1620*/  SHF.R.S32.HI R132, RZ, 0x5, R249 ;  /* 0x00000005ff847819 */ /* 0x000fc600000114f9 */
        /* <DEDUP_REMOVED lines=75> */
[----:B------:R-:W-:-:S03]  /*1ae0*/  @!P1 IMAD.WIDE.U32 R4, R5, 0x30, R2 ;  /* 0x0000003005049825 */ /* 0x000fc600078e0002 */
        /* <DEDUP_REMOVED lines=43> */
[----:B------:R-:W-:Y:S01]  /*1da0*/  IMAD.U32 R5, RZ, RZ, UR10 ;  /* 0x0000000aff057e24 */ /* 0x000fe2000f8e00ff */
[----:B---3--:R-:W3:Y:S01]  /*1db0*/  @!P2 LDC.64 R12, c[0x0][0x218] ;  /* 0x00008600ff0cab82 */ /* 0x008ee20000000a00 */
[----:B------:R-:W-:-:S02]  /*1dc0*/  IADD3 R8, P5, R6, UR28, RZ ;  /* 0x0000001c06087c10 */ /* 0x000fc4000ffbe0ff */
[C---:B-1----:R-:W-:Y:S02]  /*1dd0*/  @!P4 LEA R6, P1, R4.reuse, R18, 0x1 ;  /* 0x000000120406c211 */ /* 0x042fe400078208ff */
[----:B------:R-:W-:Y:S01]  /*1de0*/  IADD3.X R9, R7, UR22, R0, P5, !PT ;  /* 0x0000001607097c10 */ /* 0x000fe2000affe400 */
[----:B------:R-:W-:Y:S01]  /*1df0*/  IMAD.U32 R0, RZ, RZ, UR10 ;  /* 0x0000000aff007e24 */ /* 0x000fe2000f8e00ff */
[----:B------:R-:W-:Y:S01]  /*1e00*/  @!P4 LEA.HI.X R7, R4, R19, R11, 0x1, P1 ;  /* 0x000000130407c211 */ /* 0x000fe200008f0c0b */
[--C-:B------:R-:W-:Y:S01]  /*1e10*/  @!P3 IMAD.WIDE.U32 R4, R5, 0x60, R2.reuse ;  /* 0x000000600504b825 */ /* 0x100fe200078e0002 */
[----:B------:R-:W-:Y:S01]  /*1e20*/  @!UP0 UIMAD UR22, UR11, 0x70, URZ ;  /* 0x000000700b1688a4 */ /* 0x000fe2000f8e023f */
[----:B------:R-:W-:Y:S02]  /*1e30*/  ISETP.GE.AND P1, PT, R10, UR15, PT ;  /* 0x0000000f0a007c0c */ /* 0x000fe4000bf26270 */
[----:B------:R2:W-:Y:S01]  /*1e40*/  @!P4 LDGSTS.E.BYPASS.LTC128B.128 [R17+0x6800], desc[UR16][R6.64] ;  /* 0x068000000611cfae */ /* 0x0005e2000b901d50 */
[----:B------:R-:W-:Y:S01]  /*1e50*/  @!P3 VIADD R5, R5, UR6 ;  /* 0x000000060505bc36 */ /* 0x000fe20008000000 */
[----:B------:R-:W-:Y:S01]  /*1e60*/  ULDC.64 UR6, c[0x0][0x268] ;  /* 0x00009a0000067ab9 */ /* 0x000fe20000000a00 */
[----:B------:R-:W-:-:S04]  /*1e70*/  @!P2 IMAD.WIDE.U32 R2, R0, 0x70, R2 ;  /* 0x000000700002a825 */ /* 0x000fc800078e0002 */
[----:B------:R-:W-:Y:S01]  /*1e80*/  @!P2 VIADD R3, R3, UR22 ;  /* 0x000000160303ac36 */ /* 0x000fe20008000000 */
[----:B------:R-:W-:Y:S01]  /*1e90*/  USHF.L.U64.HI UR22, UR8, 0x7, UR9 ;  /* 0x0000000708167899 */ /* 0x000fe20008010209 */
[----:B------:R-:W-:Y:S02]  /*1ea0*/  IMAD R0, R39, UR6, RZ ;  /* 0x0000000627007c24 */ /* 0x000fe4000f8e02ff */
[C---:B------:R-:W-:Y:S01]  /*1eb0*/  IMAD.WIDE.U32 R50, R32.reuse, UR6, R8 ;  /* 0x0000000620327c25 */ /* 0x040fe2000f8e0008 */
        /* <DEDUP_REMOVED lines=136> */
[----:B------:R-:W-:Y:S01]  /*2740*/  IMAD.MOV.U32 R0, RZ, RZ, 0x10 ;  /* 0x00000010ff007424 */ /* 0x000fe200078e00ff */
[----:B------:R-:W-:Y:S01]  /*2750*/  @!P2 LEA.HI.X R11, R6, R15, R7, 0x1, P4 ;  /* 0x0000000f060ba211 */ /* 0x000fe200020f0c07 */
[----:B------:R-:W-:Y:S01]  /*2760*/  IMAD R6, R132, 0x400, R211 ;  /* 0x0000040084067824 */ /* 0x000fe200078e02d3 */
[----:B------:R-:W-:Y:S01]  /*2770*/  @!P5 LEA.HI.X R13, R4, R19, R5, 0x1, P0 ;  /* 0x00000013040dd211 */ /* 0x000fe200000f0c05 */
[----:B------:R-:W-:Y:S01]  /*2780*/  @P2 STS.128 [R238+0xa800], RZ ;  /* 0x00a800ffee002388 */ /* 0x000fe20000000c00 */
[C---:B--2---:R-:W-:Y:S01]  /*2790*/  @!P1 LEA R4, P0, R2.reuse, R16, 0x1 ;  /* 0x0000001002049211 */ /* 0x044fe200078008ff */
[----:B------:R-:W-:Y:S01]  /*27a0*/  VIADD R230, R135, 0x4040 ;  /* 0x0000404087e67836 */ /* 0x000fe20000000000 */
[----:B------:R-:W-:Y:S01]  /*27b0*/  ULDC UR15, c[0x0][0x39c] ;  /* 0x0000e700000f7ab9 */ /* 0x000fe20000000800 */
[----:B------:R-:W-:Y:S01]  /*27c0*/  @!PT LDS RZ, [RZ] ;  /* 0x00000000fffff984 */ /* 0x000fe20000000800 */
[----:B------:R-:W-:Y:S01]  /*27d0*/  @!PT LDS RZ, [RZ] ;  /* 0x00000000fffff984 */ /* 0x000fe20000000800 */
[----:B------:R-:W-:Y:S01]  /*27e0*/  @!PT LDS RZ, [RZ] ;  /* 0x00000000fffff984 */ /* 0x000fe20000000800 */
[----:B------:R1:W-:Y:S01]  /*27f0*/  @!P2 LDGSTS.E.BYPASS.LTC128B.128 [R238+0xa800], desc[UR16][R10.64] ;  /* 0x0a8000000aeeafae */ /* 0x0003e2000b901d50 */
[----:B------:R-:W-:Y:S01]  /*2800*/  @!P1 LEA.HI.X R5, R2, R17, R3, 0x1, P0 ;  /* 0x0000001102059211 */ /* 0x000fe200000f0c03 */
[----:B------:R-:W-:-:S02]  /*2810*/  IMAD.IADD R2, R215, 0x1, R6 ;  /* 0x00000001d7027824 */ /* 0x000fc400078e0206 */
[----:B------:R-:W-:Y:S01]  /*2820*/  @P5 STS.128 [R238+0xb000], RZ ;  /* 0x00b000ffee005388 */ /* 0x000fe20000000c00 */
[----:B------:R-:W-:Y:S02]  /*2830*/  IMAD.MOV.U32 R3, RZ, RZ, 0x20 ;  /* 0x00000020ff037424 */ /* 0x000fe400078e00ff */
[----:B------:R-:W-:Y:S01]  /*2840*/  LEA R226, R2, UR4, 0x1 ;  /* 0x0000000402e27c11 */ /* 0x000fe2000f8e08ff */
[----:B------:R-:W-:Y:S01]  /*2850*/  @!PT LDS RZ, [RZ] ;  /* 0x00000000fffff984 */ /* 0x000fe20000000800 */
[----:B------:R-:W-:Y:S01]  /*2860*/  @!PT LDS RZ, [RZ] ;  /* 0x00000000fffff984 */ /* 0x000fe20000000800 */
[----:B------:R-:W-:Y:S01]  /*2870*/  @!PT LDS RZ, [RZ] ;  /* 0x00000000fffff984 */ /* 0x000fe20000000800 */
[----:B------:R2:W-:Y:S04]  /*2880*/  @!P5 LDGSTS.E.BYPASS.LTC128B.128 [R238+0xb000], desc[UR16][R12.64] ;  /* 0x0b0000000ceedfae */ /* 0x0005e8000b901d50 */
[----:B------:R-:W-:Y:S04]  /*2890*/  @P1 STS.128 [R238+0xb800], RZ ;  /* 0x00b800ffee001388 */ /* 0x000fe80000000c00 */
[----:B------:R-:W-:Y:S01]  /*28a0*/  @!PT LDS RZ, [RZ] ;  /* 0x00000000fffff984 */ /* 0x000fe20000000800 */
[----:B------:R-:W-:Y:S01]  /*28b0*/  @!PT LDS RZ, [RZ] ;  /* 0x00000000fffff984 */ /* 0x000fe20000000800 */
[----:B------:R-:W-:Y:S01]  /*28c0*/  @!PT LDS RZ, [RZ] ;  /* 0x00000000fffff984 */ /* 0x000fe20000000800 */
[----:B------:R3:W-:Y:S01]  /*28d0*/  @!P1 LDGSTS.E.BYPASS.LTC128B.128 [R238+0xb800], desc[UR16][R4.64] ;  /* 0x0b80000004ee9fae */ /* 0x0007e2000b901d50 */
[----:B------:R-:W-:-:S02]  /*28e0*/  R2P PR, R28, 0x6 ;  /* 0x000000061c007804 */ /* 0x000fc40000000000 */
[----:B------:R-:W-:Y:S01]  /*28f0*/  LOP3.LUT P0, RZ, R46, 0x2, RZ, 0xc0, !PT ;  /* 0x000000022eff7812 */ /* 0x000fe2000780c0ff */
[----:B------:R-:W-:Y:S02]  /*2900*/  LDSM.16.M88.4 R20, [R226] ;  /* 0x00000000e214783b */ /* 0x000fe40000000200 */
[C---:B------:R-:W-:Y:S02]  /*2910*/  SEL R2, R0.reuse, 0xfffffff0, !P1 ;  /* 0xfffffff000027807 */ /* 0x040fe40004800000 */
[----:B------:R-:W4:Y:S01]  /*2920*/  LDSM.16.M88.4 R24, [R135+0x4000] ;  /* 0x004000008718783b */ /* 0x000f220000000200 */
[----:B------:R-:W-:Y:S02]  /*2930*/  SEL R0, R0, 0xfffffff0, !P0 ;  /* 0xfffffff000007807 */ /* 0x000fe40004000000 */
[--C-:B------:R-:W-:Y:S01]  /*2940*/  IMAD R229, R2, 0x2, R226.reuse ;  /* 0x0000000202e57824 */ /* 0x100fe200078e02e2 */
[----:B------:R-:W5:Y:S01]  /*2950*/  LDSM.16.M88.4 R16, [R226+0x2000] ;  /* 0x00200000e210783b */ /* 0x000f620000000200 */
[----:B------:R-:W-:Y:S01]  /*2960*/  LOP3.LUT P0, RZ, R46, 0x4, RZ, 0xc0, !PT ;  /* 0x000000042eff7812 */ /* 0x000fe2000780c0ff */
[----:B------:R-:W-:Y:S01]  /*2970*/  IMAD R225, R0, 0x2, R135 ;  /* 0x0000000200e17824 */ /* 0x000fe200078e0287 */
[----:B------:R-:W-:Y:S01]  /*2980*/  SEL R3, R3, 0xffffffe0, !P2 ;  /* 0xffffffe003037807 */ /* 0x000fe20005000000 */
[----:B-1----:R-:W-:Y:S04]  /*2990*/  LDSM.16.M88.4 R8, [R229+0x2000] ;  /* 0x00200000e508783b */ /* 0x002fe80000000200 */
[----:B--2---:R-:W-:Y:S01]  /*29a0*/  LDSM.16.M88.4 R12, [R229] ;  /* 0x00000000e50c783b */ /* 0x004fe20000000200 */
[----:B------:R-:W-:-:S03]  /*29b0*/  IMAD R227, R3, 0x2, R226 ;  /* 0x0000000203e37824 */ /* 0x000fc600078e02e2 */
[----:B------:R-:W1:Y:S01]  /*29c0*/  LDSM.16.M88.4 R28, [R225+0x4000] ;  /* 0x00400000e11c783b */ /* 0x000e620000000200 */
[----:B------:R-:W-:Y:S02]  /*29d0*/  IMAD R228, R2, 0x2, R227 ;  /* 0x0000000202e47824 */ /* 0x000fe400078e02e3 */
[----:B---3--:R-:W-:Y:S01]  /*29e0*/  VIADD R4, R135, 0x4000 ;  /* 0x0000400087047836 */ /* 0x008fe20000000000 */
[----:B------:R-:W-:Y:S03]  /*29f0*/  LDSM.16.M88.4 R32, [R227] ;  /* 0x00000000e320783b */ /* 0x000fe60000000200 */
[----:B------:R-:W-:Y:S01]  /*2a00*/  @P0 VIADD R230, R4, 0xffffffc0 ;  /* 0xffffffc004e60836 */ /* 0x000fe20000000000 */
[----:B------:R-:W-:Y:S03]  /*2a10*/  LDSM.16.M88.4 R68, [R135+0x4800] ;  /* 0x004800008744783b */ /* 0x000fe60000000200 */
[----:B------:R-:W-:Y:S01]  /*2a20*/  IMAD R224, R0, 0x2, R230 ;  /* 0x0000000200e07824 */ /* 0x000fe200078e02e6 */
[----:B------:R-:W2:Y:S04]  /*2a30*/  LDSM.16.M88.4 R48, [R230] ;  /* 0x00000000e630783b */ /* 0x000ea80000000200 */
[----:B------:R-:W3:Y:S04]  /*2a40*/  LDSM.16.M88.4 R4, [R227+0x2000] ;  /* 0x00200000e304783b */ /* 0x000ee80000000200 */
[----:B------:R-:W3:Y:S01]  /*2a50*/  LDSM.16.M88.4 R64, [R135+0x5000] ;  /* 0x005000008740783b */ /* 0x000ee20000000200 */
[-C--:B----4-:R-:W-:Y:S03]  /*2a60*/  HMMA.16816.F32.BF16 R36, R20, R24.reuse, RZ ;  /* 0x000000181424723c */ /* 0x090fe600000418ff */
[----:B------:R-:W4:Y:S04]  /*2a70*/  LDSM.16.M88.4 R60, [R135+0x5800] ;  /* 0x00580000873c783b */ /* 0x000f280000000200 */
[----:B------:R-:W4:Y:S01]  /*2a80*/  LDSM.16.M88.4 R56, [R135+0x6000] ;  /* 0x006000008738783b */ /* 0x000f220000000200 */
[C---:B-----5:R-:W-:Y:S03]  /*2a90*/  HMMA.16816.F32.BF16 R40, R16.reuse, R24, RZ ;  /* 0x000000181028723c */ /* 0x060fe600000418ff */
[----:B------:R-:W5:Y:S03]  /*2aa0*/  LDSM.16.M88.4 R52, [R135+0x6800] ;  /* 0x006800008734783b */ /* 0x000f660000000200 */
[-C--:B------:R-:W-:Y:S01]  /*2ab0*/  HMMA.16816.F32.BF16 R72, R16, R26.reuse, RZ ;  /* 0x0000001a1048723c */ /* 0x080fe200000418ff */
[----:B------:R-:W0:Y:S05]  /*2ac0*/  LDGDEPBAR ;  /* 0x00000000000079af */ /* 0x000e2a0000000000 */
[----:B------:R-:W-:Y:S06]  /*2ad0*/  HMMA.16816.F32.BF16 R44, R20, R26, RZ ;  /* 0x0000001a142c723c */ /* 0x000fec00000418ff */
[-C--:B-1----:R-:W-:Y:S01]  /*2ae0*/  HMMA.16816.F32.BF16 R76, R12, R28.reuse, R36 ;  /* 0x0000001c0c4c723c */ /* 0x082fe20000041824 */
[----:B------:R-:W-:Y:S05]  /*2af0*/  LDSM.16.M88.4 R36, [R135+0x7800] ;  /* 0x007800008724783b */ /* 0x000fea0000000200 */
[C---:B------:R-:W-:Y:S01]  /*2b00*/  HMMA.16816.F32.BF16 R24, R8.reuse, R28, R40 ;  /* 0x0000001c0818723c */ /* 0x040fe20000041828 */
[----:B------:R-:W1:Y:S05]  /*2b10*/  LDSM.16.M88.4 R40, [R135+0x7000] ;  /* 0x007000008728783b */ /* 0x000e6a0000000200 */
[-C--:B------:R-:W-:Y:S01]  /*2b20*/  HMMA.16816.F32.BF16 R96, R8, R30.reuse, R72 ;  /* 0x0000001e0860723c */ /* 0x080fe20000041848 */
[----:B------:R-:W-:Y:S05]  /*2b30*/  LDSM.16.M88.4 R72, [R224] ;  /* 0x00000000e048783b */ /* 0x000fea0000000200 */
[----:B------:R-:W-:Y:S01]  /*2b40*/  HMMA.16816.F32.BF16 R84, R12, R30, R44 ;  /* 0x0000001e0c54723c */ /* 0x000fe2000004182c */
[----:B------:R-:W1:Y:S04]  /*2b50*/  LDSM.16.M88.4 R28, [R228] ;  /* 0x00000000e41c783b */ /* 0x000e680000000200 */
[----:B------:R-:W1:Y:S01]  /*2b60*/  LDSM.16.M88.4 R44, [R225+0x4800] ;  /* 0x00480000e12c783b */ /* 0x000e620000000200 */
[-C--:B--2---:R-:W-:Y:S06]  /*2b70*/  HMMA.16816.F32.BF16 R76, R32, R48.reuse, R76 ;  /* 0x00000030204c723c */ /* 0x084fec000004184c */
[----:B---3--:R-:W-:Y:S01]  /*2b80*/  HMMA.16816.F32.BF16 R88, R4, R48, R24 ;  /* 0x000000300458723c */ /* 0x008fe20000041818 */
[----:B------:R-:W2:Y:S05]  /*2b90*/  LDSM.16.M88.4 R24, [R228+0x2000] ;  /* 0x00200000e418783b */ /* 0x000eaa0000000200 */
[C---:B------:R-:W-:Y:S06]  /*2ba0*/  HMMA.16816.F32.BF16 R80, R16.reuse, R68, RZ ;  /* 0x000000441050723c */ /* 0x040fec00000418ff */
[C---:B------:R-:W-:Y:S06]  /*2bb0*/  HMMA.16816.F32.BF16 R92, R16.reuse, R70, RZ ;  /* 0x00000046105c723c */ /* 0x040fec00000418ff */
[C---:B------:R-:W-:Y:S06]  /*2bc0*/  HMMA.16816.F32.BF16 R104, R16.reuse, R64, RZ ;  /* 0x000000401068723c */ /* 0x040fec00000418ff */
[C---:B------:R-:W-:Y:S06]  /*2bd0*/  HMMA.16816.F32.BF16 R112, R16.reuse, R66, RZ ;  /* 0x000000421070723c */ /* 0x040fec00000418ff */
[C---:B----4-:R-:W-:Y:S06]  /*2be0*/  HMMA.16816.F32.BF16 R116, R16.reuse, R60, RZ ;  /* 0x0000003c1074723c */ /* 0x050fec00000418ff */
[C---:B------:R-:W-:Y:S06]  /*2bf0*/  HMMA.16816.F32.BF16 R120, R16.reuse, R62, RZ ;  /* 0x0000003e1078723c */ /* 0x040fec00000418ff */
[C---:B------:R-:W-:Y:S06]  /*2c00*/  HMMA.16816.F32.BF16 R124, R16.reuse, R56, RZ ;  /* 0x00000038107c723c */ /* 0x040fec00000418ff */
[C---:B------:R-:W-:Y:S06]  /*2c10*/  HMMA.16816.F32.BF16 R128, R16.reuse, R58, RZ ;  /* 0x0000003a1080723c */ /* 0x040fec00000418ff */
[C---:B-----5:R-:W-:Y:S06]  /*2c20*/  HMMA.16816.F32.BF16 R136, R16.reuse, R52, RZ ;  /* 0x000000341088723c */ /* 0x060fec00000418ff */
[C---:B------:R-:W-:Y:S06]  /*2c30*/  HMMA.16816.F32.BF16 R140, R16.reuse, R54, RZ ;  /* 0x00000036108c723c */ /* 0x040fec00000418ff */
[C---:B-1----:R-:W-:Y:S06]  /*2c40*/  HMMA.16816.F32.BF16 R144, R16.reuse, R40, RZ ;  /* 0x000000281090723c */ /* 0x042fec00000418ff */
[C---:B------:R-:W-:Y:S06]  /*2c50*/  HMMA.16816.F32.BF16 R148, R16.reuse, R42, RZ ;  /* 0x0000002a1094723c */ /* 0x040fec00000418ff */
[C---:B------:R-:W-:Y:S06]  /*2c60*/  HMMA.16816.F32.BF16 R152, R16.reuse, R36, RZ ;  /* 0x000000241098723c */ /* 0x040fec00000418ff */
[----:B------:R-:W-:Y:S06]  /*2c70*/  HMMA.16816.F32.BF16 R156, R16, R38, RZ ;  /* 0x00000026109c723c */ /* 0x000fec00000418ff */
[----:B------:R-:W-:Y:S06]  /*2c80*/  HMMA.16816.F32.BF16 R16, R20, R68, RZ ;  /* 0x000000441410723c */ /* 0x000fec00000418ff */
[----:B------:R-:W-:Y:S06]  /*2c90*/  HMMA.16816.F32.BF16 R76, R28, R72, R76 ;  /* 0x000000481c4c723c */ /* 0x000fec000004184c */
[C---:B------:R-:W-:Y:S06]  /*2ca0*/  HMMA.16816.F32.BF16 R192, R20.reuse, R36, RZ ;  /* 0x0000002414c0723c */ /* 0x040fec00000418ff */
[----:B------:R-:W-:Y:S06]  /*2cb0*/  HMMA.16816.F32.BF16 R196, R20, R38, RZ ;  /* 0x0000002614c4723c */ /* 0x000fec00000418ff */
[----:B------:R-:W-:Y:S06]  /*2cc0*/  HMMA.16816.F32.BF16 R36, R32, R50, R84 ;  /* 0x000000322024723c */ /* 0x000fec0000041854 */
[----:B------:R-:W-:Y:S01]  /*2cd0*/  HMMA.16816.F32.BF16 R184, R20, R40, RZ ;  /* 0x0000002814b8723c */ /* 0x000fe200000418ff */
[----:B------:R-:W-:-:S04]  /*2ce0*/  FMUL.FTZ R0, R76, UR15 ;  /* 0x0000000f4c007c20 */ /* 0x000fc80008410000 */
[----:B------:R1:W-:Y:S01]  /*2cf0*/  MUFU.TANH R248, R0 ;  /* 0x0000000000f87308 */ /* 0x0003e20000002400 */
[----:B------:R-:W-:Y:S06]  /*2d00*/  HMMA.16816.F32.BF16 R188, R20, R42, RZ ;  /* 0x0000002a14bc723c */ /* 0x000fec00000418ff */
[----:B------:R-:W-:Y:S01]  /*2d10*/  HMMA.16816.F32.BF16 R40, R12, R44, R16 ;  /* 0x0000002c0c28723c */ /* 0x000fe20000041810 */
[----:B------:R-:W3:Y:S05]  /*2d20*/  LDSM.16.M88.4 R16, [R230+0x800] ;  /* 0x00080000e610783b */ /* 0x000eea0000000200 */
[----:B------:R-:W-:Y:S01]  /*2d30*/  HMMA.16816.F32.BF16 R168, R20, R56, RZ ;  /* 0x0000003814a8723c */ /* 0x000fe200000418ff */
[----:B-1----:R-:W-:-:S05]  /*2d40*/  FMUL.FTZ R0, R77, UR15 ;  /* 0x0000000f4d007c20 */ /* 0x002fca0008410000 */
[----:B------:R-:W-:Y:S01]  /*2d50*/  HMMA.16816.F32.BF16 R172, R20, R58, RZ ;  /* 0x0000003a14ac723c */ /* 0x000fe200000418ff */
[----:B------:R1:W4:Y:S05]  /*2d60*/  MUFU.TANH R246, R0 ;  /* 0x0000000000f67308 */ /* 0x00032a0000002400 */
[----:B--2---:R-:W-:Y:S06]  /*2d70*/  HMMA.16816.F32.BF16 R56, R24, R72, R88 ;  /* 0x000000481838723c */ /* 0x004fec0000041858 */
[----:B------:R-:W-:Y:S06]  /*2d80*/  HMMA.16816.F32.BF16 R48, R4, R50, R96 ;  /* 0x000000320430723c */ /* 0x000fec0000041860 */
[----:B------:R-:W-:Y:S01]  /*2d90*/  HMMA.16816.F32.BF16 R176, R20, R52, RZ ;  /* 0x0000003414b0723c */ /* 0x000fe200000418ff */
[----:B-1----:R-:W-:-:S04]  /*2da0*/  FMUL.FTZ R0, R78, UR15 ;  /* 0x0000000f4e007c20 */ /* 0x002fc80008410000 */
[----:B------:R1:W-:Y:S01]  /*2db0*/  MUFU.TANH R247, R0 ;  /* 0x0000000000f77308 */ /* 0x0003e20000002400 */
[----:B------:R-:W-:Y:S06]  /*2dc0*/  HMMA.16816.F32.BF16 R180, R20, R54, RZ ;  /* 0x0000003614b4723c */ /* 0x000fec00000418ff */
[----:B------:R-:W-:Y:S01]  /*2dd0*/  HMMA.16816.F32.BF16 R52, R28, R74, R36 ;  /* 0x0000004a1c34723c */ /* 0x000fe20000041824 */
[----:B------:R-:W2:Y:S05]  /*2de0*/  LDSM.16.M88.4 R36, [R224+0x800] ;  /* 0x00080000e024783b */ /* 0x000eaa0000000200 */
[----:B------:R-:W-:Y:S01]  /*2df0*/  HMMA.16816.F32.BF16 R68, R20, R70, RZ ;  /* 0x000000461444723c */ /* 0x000fe200000418ff */
[----:B-1----:R-:W-:-:S05]  /*2e00*/  FMUL.FTZ R0, R79, UR15 ;  /* 0x0000000f4f007c20 */ /* 0x002fca0008410000 */
[C---:B------:R-:W-:Y:S01]  /*2e10*/  HMMA.16816.F32.BF16 R160, R20.reuse, R60, RZ ;  /* 0x0000003c14a0723c */ /* 0x040fe200000418ff */
[----:B------:R1:W5:Y:S05]  /*2e20*/  MUFU.TANH R245, R0 ;  /* 0x0000000000f57308 */ /* 0x00036a0000002400 */
[----:B------:R-:W-:Y:S06]  /*2e30*/  HMMA.16816.F32.BF16 R164, R20, R62, RZ ;  /* 0x0000003e14a4723c */ /* 0x000fec00000418ff */
[----:B------:R-:W-:Y:S06]  /*2e40*/  HMMA.16816.F32.BF16 R60, R8, R44, R80 ;  /* 0x0000002c083c723c */ /* 0x000fec0000041850 */
[----:B------:R-:W-:Y:S01]  /*2e50*/  HMMA.16816.F32.BF16 R72, R24, R74, R48 ;  /* 0x0000004a1848723c */ /* 0x000fe20000041830 */
[----:B-1----:R-:W-:-:S04]  /*2e60*/  FMUL.FTZ R0, R56, UR15 ;  /* 0x0000000f38007c20 */ /* 0x002fc80008410000 */
[----:B------:R1:W-:Y:S01]  /*2e70*/  MUFU.TANH R244, R0 ;  /* 0x0000000000f47308 */ /* 0x0003e20000002400 */
[----:B---3--:R-:W-:Y:S01]  /*2e80*/  HMMA.16816.F32.BF16 R48, R32, R16, R40 ;  /* 0x000000102030723c */ /* 0x008fe20000041828 */
[----:B------:R-:W-:Y:S05]  /*2e90*/  LDSM.16.M88.4 R40, [R230+0x1000] ;  /* 0x00100000e628783b */ /* 0x000fea0000000200 */
[-C--:B------:R-:W-:Y:S06]  /*2ea0*/  HMMA.16816.F32.BF16 R88, R8, R46.reuse, R92 ;  /* 0x0000002e0858723c */ /* 0x080fec000004185c */
[----:B------:R-:W-:Y:S01]  /*2eb0*/  HMMA.16816.F32.BF16 R84, R12, R46, R68 ;  /* 0x0000002e0c54723c */ /* 0x000fe20000041844 */
[----:B-1----:R-:W-:-:S05]  /*2ec0*/  FMUL.FTZ R0, R57, UR15 ;  /* 0x0000000f39007c20 */ /* 0x002fca0008410000 */
[----:B------:R-:W-:Y:S01]  /*2ed0*/  HMMA.16816.F32.BF16 R44, R4, R16, R60 ;  /* 0x00000010042c723c */ /* 0x000fe2000004183c */
[----:B------:R1:W3:Y:S05]  /*2ee0*/  MUFU.TANH R242, R0 ;  /* 0x0000000000f27308 */ /* 0x0002ea0000002400 */
[C---:B------:R-:W-:Y:S06]  /*2ef0*/  HMMA.16816.F32.BF16 R100, R20.reuse, R64, RZ ;  /* 0x000000401464723c */ /* 0x040fec00000418ff */
[----:B------:R-:W-:Y:S01]  /*2f00*/  HMMA.16816.F32.BF16 R108, R20, R66, RZ ;  /* 0x00000042146c723c */ /* 0x000fe200000418ff */
[----:B------:R-:W4:Y:S05]  /*2f10*/  LDSM.16.M88.4 R20, [R225+0x5000] ;  /* 0x00500000e114783b */ /* 0x000f2a0000000200 */
[-C--:B--2---:R-:W-:Y:S01]  /*2f20*/  HMMA.16816.F32.BF16 R76, R28, R36.reuse, R48 ;  /* 0x000000241c4c723c */ /* 0x084fe20000041830 */
[----:B-1----:R-:W-:Y:S01]  /*2f30*/  FMUL.FTZ R0, R58, UR15 ;  /* 0x0000000f3a007c20 */ /* 0x002fe20008410000 */
[----:B------:R-:W-:Y:S03]  /*2f40*/  LDSM.16.M88.4 R48, [R224+0x1000] ;  /* 0x00100000e030783b */ /* 0x000fe60000000200 */
[----:B------:R1:W-:Y:S01]  /*2f50*/  MUFU.TANH R243, R0 ;  /* 0x0000000000f37308 */ /* 0x0003e20000002400 */
[----:B------:R-:W-:Y:S01]  /*2f60*/  HMMA.16816.F32.BF16 R80, R24, R36, R44 ;  /* 0x000000241850723c */ /* 0x000fe2000004182c */
[----:B------:R-:W2:Y:S01]  /*2f70*/  LDSM.16.M88.4 R44, [R225+0x6000] ;  /* 0x00600000e12c783b */ /* 0x000ea20000000200 */
[----:B-1----:R-:W-:-:S05]  /*2f80*/  FMUL.FTZ R0, R52, UR15 ;  /* 0x0000000f34007c20 */ /* 0x002fca0008410000 */
[----:B------:R1:W-:Y:S01]  /*2f90*/  MUFU.TANH R239, R0 ;  /* 0x0000000000ef7308 */ /* 0x0003e20000002400 */
[-C--:B----4-:R-:W-:Y:S06]  /*2fa0*/  HMMA.16816.F32.BF16 R64, R12, R20.reuse, R100 ;  /* 0x000000140c40723c */ /* 0x090fec0000041864 */
[----:B------:R-:W-:Y:S01]  /*2fb0*/  HMMA.16816.F32.BF16 R68, R8, R20, R104 ;  /* 0x000000140844723c */ /* 0x000fe20000041868 */
[----:B-1----:R-:W-:-:S04]  /*2fc0*/  FMUL.FTZ R0, R54, UR15 ;  /* 0x0000000f36007c20 */ /* 0x002fc80008410000 */
[----:B------:R1:W-:Y:S01]  /*2fd0*/  MUFU.TANH R240, R0 ;  /* 0x0000000000f07308 */ /* 0x0003e20000002400 */
[-C--:B------:R-:W-:Y:S06]  /*2fe0*/  HMMA.16816.F32.BF16 R104, R8, R22.reuse, R112 ;  /* 0x000000160868723c */ /* 0x080fec0000041870 */
[----:B------:R-:W-:Y:S01]  /*2ff0*/  HMMA.16816.F32.BF16 R92, R12, R22, R108 ;  /* 0x000000160c5c723c */ /* 0x000fe2000004186c */
[----:B------:R-:W4:Y:S05]  /*3000*/  LDSM.16.M88.4 R20, [R225+0x5800] ;  /* 0x00580000e114783b */ /* 0x000f2a0000000200 */
[----:B------:R-:W-:Y:S01]  /*3010*/  HMMA.16816.F32.BF16 R64, R32, R40, R64 ;  /* 0x000000282040723c */ /* 0x000fe20000041840 */
[----:B-1----:R-:W-:-:S05]  /*3020*/  FMUL.FTZ R0, R72, UR15 ;  /* 0x0000000f48007c20 */ /* 0x002fca0008410000 */
[----:B------:R-:W-:Y:S01]  /*3030*/  HMMA.16816.F32.BF16 R60, R4, R40, R68 ;  /* 0x00000028043c723c */ /* 0x000fe20000041844 */
[----:B------:R1:W-:Y:S05]  /*3040*/  MUFU.TANH R236, R0 ;  /* 0x0000000000ec7308 */ /* 0x0003ea0000002400 */
[----:B--2---:R-:W-:-:S12]  /*3050*/  HMMA.16816.F32.BF16 R100, R8, R44, R124 ;  /* 0x0000002c0864723c */ /* 0x004fd8000004187c */
[----:B------:R-:W-:Y:S01]  /*3060*/  HMMA.16816.F32.BF16 R68, R28, R48, R64 ;  /* 0x000000301c44723c */ /* 0x000fe20000041840 */
[----:B-1----:R-:W-:-:S04]  /*3070*/  FMUL.FTZ R0, R59, UR15 ;  /* 0x0000000f3b007c20 */ /* 0x002fc80008410000 */
[----:B------:R1:W2:Y:S01]  /*3080*/  MUFU.TANH R241, R0 ;  /* 0x0000000000f17308 */ /* 0x0002a20000002400 */
[C---:B----4-:R-:W-:Y:S06]  /*3090*/  HMMA.16816.F32.BF16 R96, R8.reuse, R22, R120 ;  /* 0x000000160860723c */ /* 0x050fec0000041878 */
[----:B------:R-:W-:Y:S01]  /*30a0*/  HMMA.16816.F32.BF16 R120, R8, R46, R128 ;  /* 0x0000002e0878723c */ /* 0x000fe20000041880 */
[----:B-1----:R-:W-:-:S05]  /*30b0*/  FMUL.FTZ R0, R74, UR15 ;  /* 0x0000000f4a007c20 */ /* 0x002fca0008410000 */
[----:B------:R-:W-:Y:S01]  /*30c0*/  HMMA.16816.F32.BF16 R64, R12, R20, R160 ;  /* 0x000000140c40723c */ /* 0x000fe200000418a0 */
[----:B------:R1:W4:Y:S02]  /*30d0*/  MUFU.TANH R237, R0 ;  /* 0x0000000000ed7308 */ /* 0x0003240000002400 */
[----:B-1----:R-:W-:-:S06]  /*30e0*/  FMUL.FTZ R0, R53, UR15 ;  /* 0x0000000f35007c20 */ /* 0x002fcc0008410000 */
[----:B------:R1:W4:Y:S02]  /*30f0*/  MUFU.TANH R235, R0 ;  /* 0x0000000000eb7308 */ /* 0x0003240000002400 */
[----:B-1----:R-:W-:Y:S02]  /*3100*/  FMUL.FTZ R0, R55, UR15 ;  /* 0x0000000f37007c20 */ /* 0x002fe40008410000 */
[-C--:B------:R-:W-:Y:S04]  /*3110*/  HMMA.16816.F32.BF16 R52, R4, R18.reuse, R88 ;  /* 0x000000120434723c */ /* 0x080fe80000041858 */
[----:B------:R1:W4:Y:S02]  /*3120*/  MUFU.TANH R234, R0 ;  /* 0x0000000000ea7308 */ /* 0x0003240000002400 */
[----:B------:R-:W-:Y:S06]  /*3130*/  HMMA.16816.F32.BF16 R16, R32, R18, R84 ;  /* 0x000000122010723c */ /* 0x000fec0000041854 */
[----:B------:R-:W-:Y:S06]  /*3140*/  HMMA.16816.F32.BF16 R88, R8, R20, R116 ;  /* 0x000000140858723c */ /* 0x000fec0000041874 */
[----:B------:R-:W-:Y:S01]  /*3150*/  HMMA.16816.F32.BF16 R116, R12, R46, R172 ;  /* 0x0000002e0c74723c */ /* 0x000fe200000418ac */
[----:B-1----:R-:W-:-:S04]  /*3160*/  FMUL.FTZ R0, R73, UR15 ;  /* 0x0000000f49007c20 */ /* 0x002fc80008410000 */
[----:B------:R1:W-:Y:S01]  /*3170*/  MUFU.TANH R233, R0 ;  /* 0x0000000000e97308 */ /* 0x0003e20000002400 */
[-C--:B------:R-:W-:Y:S01]  /*3180*/  HMMA.16816.F32.BF16 R56, R24, R38.reuse, R52 ;  /* 0x000000261838723c */ /* 0x080fe20000041834 */
[----:B------:R-:W5:Y:S05]  /*3190*/  LDSM.16.M88.4 R52, [R225+0x7000] ;  /* 0x00700000e134783b */ /* 0x000f6a0000000200 */
[----:B------:R-:W-:Y:S01]  /*31a0*/  HMMA.16816.F32.BF16 R16, R28, R38, R16 ;  /* 0x000000261c10723c */ /* 0x000fe20000041810 */
[----:B------:R-:W3:Y:S05]  /*31b0*/  LDSM.16.M88.4 R36, [R225+0x6800] ;  /* 0x00680000e124783b */ /* 0x000eea0000000200 */
[----:B------:R-:W-:Y:S01]  /*31c0*/  HMMA.16816.F32.BF16 R84, R12, R44, R168 ;  /* 0x0000002c0c54723c */ /* 0x000fe200000418a8 */
[----:B-1----:R-:W-:-:S05]  /*31d0*/  FMUL.FTZ R0, R75, UR15 ;  /* 0x0000000f4b007c20 */ /* 0x002fca0008410000 */
[----:B------:R-:W-:Y:S01]  /*31e0*/  HMMA.16816.F32.BF16 R72, R24, R48, R60 ;  /* 0x000000301848723c */ /* 0x000fe2000004183c */
[----:B------:R1:W-:Y:S02]  /*31f0*/  MUFU.TANH R232, R0 ;  /* 0x0000000000e87308 */ /* 0x0003e40000002400 */
[----:B-1----:R-:W-:-:S06]  /*3200*/  FMUL.FTZ R0, R76, UR15 ;  /* 0x0000000f4c007c20 */ /* 0x002fcc0008410000 */
[----:B------:R1:W-:Y:S01]  /*3210*/  MUFU.TANH R223, R0 ;  /* 0x0000000000df7308 */ /* 0x0003e20000002400 */
[----:B-----5:R-:W-:Y:S06]  /*3220*/  HMMA.16816.F32.BF16 R112, R12, R54, R188 ;  /* 0x000000360c70723c */ /* 0x020fec00000418bc */
[C---:B---3--:R-:W-:Y:S06]  /*3230*/  HMMA.16816.F32.BF16 R124, R8.reuse, R36, R136 ;  /* 0x00000024087c723c */ /* 0x048fec0000041888 */
[----:B------:R-:W-:Y:S01]  /*3240*/  HMMA.16816.F32.BF16 R128, R8, R38, R140 ;  /* 0x000000260880723c */ /* 0x000fe2000004188c */
[----:B-1----:R-:W-:-:S05]  /*3250*/  FMUL.FTZ R0, R78, UR15 ;  /* 0x0000000f4e007c20 */ /* 0x002fca0008410000 */
[C---:B------:R-:W-:Y:S01]  /*3260*/  HMMA.16816.F32.BF16 R136, R8.reuse, R52, R144 ;  /* 0x000000340888723c */ /* 0x040fe20000041890 */
[----:B------:R1:W3:Y:S05]  /*3270*/  MUFU.TANH R231, R0 ;  /* 0x0000000000e77308 */ /* 0x0002ea0000002400 */
[----:B------:R-:W-:Y:S06]  /*3280*/  HMMA.16816.F32.BF16 R140, R8, R54, R148 ;  /* 0x00000036088c723c */ /* 0x000fec0000041894 */
[----:B------:R-:W-:Y:S01]  /*3290*/  HMMA.16816.F32.BF16 R108, R12, R36, R176 ;  /* 0x000000240c6c723c */ /* 0x000fe200000418b0 */
[----:B-1----:R-:W-:-:S04]  /*32a0*/  FMUL.FTZ R0, R80, UR15 ;  /* 0x0000000f50007c20 */ /* 0x002fc80008410000 */
[----:B------:R1:W5:Y:S02]  /*32b0*/  MUFU.TANH R222, R0 ;  /* 0x0000000000de7308 */ /* 0x0003640000002400 */
[----:B-1----:R-:W-:-:S06]  /*32c0*/  FMUL.FTZ R0, R82, UR15 ;  /* 0x0000000f52007c20 */ /* 0x002fcc0008410000 */
[----:B------:R1:W5:Y:S02]  /*32d0*/  MUFU.TANH R221, R0 ;  /* 0x0000000000dd7308 */ /* 0x0003640000002400 */
[----:B-1----:R-:W-:-:S06]  /*32e0*/  FMUL.FTZ R0, R77, UR15 ;  /* 0x0000000f4d007c20 */ /* 0x002fcc0008410000 */
[----:B------:R1:W5:Y:S02]  /*32f0*/  MUFU.TANH R220, R0 ;  /* 0x0000000000dc7308 */ /* 0x0003640000002400 */
[----:B-1----:R-:W-:Y:S02]  /*3300*/  FMUL.FTZ R0, R79, UR15 ;  /* 0x0000000f4f007c20 */ /* 0x002fe40008410000 */
[----:B------:R-:W1:Y:S04]  /*3310*/  LDSM.16.M88.4 R76, [R225+0x7800] ;  /* 0x00780000e14c783b */ /* 0x000e680000000200 */
[----:B------:R2:W5:Y:S02]  /*3320*/  MUFU.TANH R134, R0 ;  /* 0x0000000000867308 */ /* 0x0005640000002400 */
[----:B--2---:R-:W-:-:S06]  /*3330*/  FMUL.FTZ R0, R81, UR15 ;  /* 0x0000000f51007c20 */ /* 0x004fcc0008410000 */
[----:B------:R2:W5:Y:S02]  /*3340*/  MUFU.TANH R217, R0 ;  /* 0x0000000000d97308 */ /* 0x0005640000002400 */
[----:B--2---:R-:W-:Y:S01]  /*3350*/  FMUL.FTZ R0, R83, UR15 ;  /* 0x0000000f53007c20 */ /* 0x004fe20008410000 */
[C---:B-1----:R-:W-:Y:S05]  /*3360*/  HMMA.16816.F32.BF16 R144, R8.reuse, R76, R152 ;  /* 0x0000004c0890723c */ /* 0x042fea0000041898 */
[----:B------:R1:W2:Y:S01]  /*3370*/  MUFU.TANH R216, R0 ;  /* 0x0000000000d87308 */ /* 0x0002a20000002400 */
[----:B------:R-:W-:Y:S06]  /*3380*/  HMMA.16816.F32.BF16 R148, R8, R78, R156 ;  /* 0x0000004e0894723c */ /* 0x000fec000004189c */
[-C--:B------:R-:W-:Y:S06]  /*3390*/  HMMA.16816.F32.BF16 R8, R32, R42.reuse, R92 ;  /* 0x0000002a2008723c */ /* 0x080fec000004185c */
[----:B------:R-:W-:Y:S01]  /*33a0*/  HMMA.16816.F32.BF16 R40, R4, R42, R104 ;  /* 0x0000002a0428723c */ /* 0x000fe20000041868 */
[----:B-1----:R-:W-:-:S04]  /*33b0*/  FMUL.FTZ R0, R16, UR15 ;  /* 0x0000000f10007c20 */ /* 0x002fc80008410000 */
[----:B------:R1:W-:Y:S01]  /*33c0*/  MUFU.TANH R214, R0 ;  /* 0x0000000000d67308 */ /* 0x0003e20000002400 */
[C---:B------:R-:W-:Y:S06]  /*33d0*/  HMMA.16816.F32.BF16 R80, R12.reuse, R22, R164 ;  /* 0x000000160c50723c */ /* 0x040fec00000418a4 */
[----:B------:R-:W-:Y:S01]  /*33e0*/  HMMA.16816.F32.BF16 R104, R12, R76, R192 ;  /* 0x0000004c0c68723c */ /* 0x000fe200000418c0 */
[----:B-1----:R-:W-:-:S11]  /*33f0*/  FMUL.FTZ R0, R17, UR15 ;  /* 0x0000000f11007c20 */ /* 0x002fd60008410000 */
[----:B------:R-:W-:Y:S01]  /*3400*/  HMMA.16816.F32.BF16 R60, R24, R50, R40 ;  /* 0x00000032183c723c */ /* 0x000fe20000041828 */
[----:B------:R1:W-:Y:S02]  /*3410*/  MUFU.TANH R219, R0 ;  /* 0x0000000000db7308 */ /* 0x0003e40000002400 */
[----:B-1----:R-:W-:-:S06]  /*3420*/  FMUL.FTZ R0, R18, UR15 ;  /* 0x0000000f12007c20 */ /* 0x002fcc0008410000 */
[----:B------:R1:W-:Y:S02]  /*3430*/  MUFU.TANH R212, R0 ;  /* 0x0000000000d47308 */ /* 0x0003e40000002400 */
[----:B-1----:R-:W-:Y:S02]  /*3440*/  FMUL.FTZ R0, R19, UR15 ;  /* 0x0000000f13007c20 */ /* 0x002fe40008410000 */
[----:B------:R-:W1:Y:S04]  /*3450*/  LDSM.16.M88.4 R16, [R230+0x1800] ;  /* 0x00180000e610783b */ /* 0x000e680000000200 */
[----:B------:R4:W2:Y:S02]  /*3460*/  MUFU.TANH R218, R0 ;  /* 0x0000000000da7308 */ /* 0x0008a40000002400 */
[----:B----4-:R-:W-:-:S06]  /*3470*/  FMUL.FTZ R0, R56, UR15 ;  /* 0x0000000f38007c20 */ /* 0x010fcc0008410000 */
[----:B------:R4:W-:Y:S02]  /*3480*/  MUFU.TANH R210, R0 ;  /* 0x0000000000d27308 */ /* 0x0009e40000002400 */
[----:B----4-:R-:W-:Y:S01]  /*3490*/  FMUL.FTZ R0, R57, UR15 ;  /* 0x0000000f39007c20 */ /* 0x010fe20008410000 */
[-C--:B-1----:R-:W-:Y:S05]  /*34a0*/  HMMA.16816.F32.BF16 R20, R32, R16.reuse, R64 ;  /* 0x000000102014723c */ /* 0x082fea0000041840 */
[----:B------:R1:W4:Y:S01]  /*34b0*/  MUFU.TANH R213, R0 ;  /* 0x0000000000d57308 */ /* 0x0003220000002400 */
[----:B------:R-:W-:Y:S06]  /*34c0*/  HMMA.16816.F32.BF16 R40, R4, R16, R88 ;  /* 0x000000100428723c */ /* 0x000fec0000041858 */
[----:B------:R-:W-:Y:S06]  /*34d0*/  HMMA.16816.F32.BF16 R64, R12, R52, R184 ;  /* 0x000000340c40723c */ /* 0x000fec00000418b8 */
[----:B------:R-:W-:Y:S01]  /*34e0*/  HMMA.16816.F32.BF16 R52, R4, R18, R96 ;  /* 0x000000120434723c */ /* 0x000fe20000041860 */
[----:B-1----:R-:W-:-:S04]  /*34f0*/  FMUL.FTZ R0, R58, UR15 ;  /* 0x0000000f3a007c20 */ /* 0x002fc80008410000 */
[----:B------:R1:W-:Y:S01]  /*3500*/  MUFU.TANH R207, R0 ;  /* 0x0000000000cf7308 */ /* 0x0003e20000002400 */
[----:B------:R-:W-:Y:S01]  /*3510*/  HMMA.16816.F32.BF16 R96, R12, R78, R196 ;  /* 0x0000004e0c60723c */ /* 0x000fe200000418c4 */
[----:B-1----:R-:W-:-:S05]  /*3520*/  FMUL.FTZ R0, R59, UR15 ;  /* 0x0000000f3b007c20 */ /* 0x002fca0008410000 */
[----:B------:R-:W-:Y:S01]  /*3530*/  HMMA.16816.F32.BF16 R56, R28, R50, R8 ;  /* 0x000000321c38723c */ /* 0x000fe20000041808 */
[----:B------:R-:W1:Y:S01]  /*3540*/  LDSM.16.M88.4 R8, [R224+0x1800] ;  /* 0x00180000e008783b */ /* 0x000e620000000200 */
[----:B------:R3:W4:Y:S02]  /*3550*/  MUFU.TANH R209, R0 ;  /* 0x0000000000d17308 */ /* 0x0007240000002400 */
[----:B---3--:R-:W-:-:S06]  /*3560*/  FMUL.FTZ R0, R68, UR15 ;  /* 0x0000000f44007c20 */ /* 0x008fcc0008410000 */
[----:B------:R3:W4:Y:S02]  /*3570*/  MUFU.TANH R208, R0 ;  /* 0x0000000000d07308 */ /* 0x0007240000002400 */
[----:B---3--:R-:W-:Y:S01]  /*3580*/  FMUL.FTZ R0, R70, UR15 ;  /* 0x0000000f46007c20 */ /* 0x008fe20008410000 */
[-C--:B-1----:R-:W-:Y:S01]  /*3590*/  HMMA.16816.F32.BF16 R44, R28, R8.reuse, R20 ;  /* 0x000000081c2c723c */ /* 0x082fe20000041814 */
[----:B------:R-:W-:Y:S04]  /*35a0*/  LDSM.16.M88.4 R20, [R230+0x2000] ;  /* 0x00200000e614783b */ /* 0x000fe80000000200 */
[----:B------:R1:W3:Y:S01]  /*35b0*/  MUFU.TANH R206, R0 ;  /* 0x0000000000ce7308 */ /* 0x0002e20000002400 */
[----:B------:R-:W-:Y:S06]  /*35c0*/  HMMA.16816.F32.BF16 R48, R24, R8, R40 ;  /* 0x000000081830723c */ /* 0x000fec0000041828 */
[----:B------:R-:W-:Y:S01]  /*35d0*/  HMMA.16816.F32.BF16 R40, R32, R18, R80 ;  /* 0x000000122028723c */ /* 0x000fe20000041850 */
[----:B------:R-:W5:Y:S01]  /*35e0*/  LDSM.16.M88.4 R16, [R230+0x2800] ;  /* 0x00280000e610783b */ /* 0x000f620000000200 */
[----:B-1----:R-:W-:-:S04]  /*35f0*/  FMUL.FTZ R0, R72, UR15 ;  /* 0x0000000f48007c20 */ /* 0x002fc80008410000 */
[----:B------:R1:W3:Y:S02]  /*3600*/  MUFU.TANH R205, R0 ;  /* 0x0000000000cd7308 */ /* 0x0002e40000002400 */
[----:B-1----:R-:W-:-:S06]  /*3610*/  FMUL.FTZ R0, R74, UR15 ;  /* 0x0000000f4a007c20 */ /* 0x002fcc0008410000 */
[----:B------:R1:W3:Y:S01]  /*3620*/  MUFU.TANH R202, R0 ;  /* 0x0000000000ca7308 */ /* 0x0002e20000002400 */
[----:B-----5:R-:W-:Y:S01]  /*3630*/  HMMA.16816.F32.BF16 R80, R4, R18, R128 ;  /* 0x000000120450723c */ /* 0x020fe20000041880 */
[----:B-1----:R-:W-:-:S06]  /*3640*/  FMUL.FTZ R0, R69, UR15 ;  /* 0x0000000f45007c20 */ /* 0x002fcc0008410000 */
[----:B------:R1:W-:Y:S02]  /*3650*/  MUFU.TANH R203, R0 ;  /* 0x0000000000cb7308 */ /* 0x0003e40000002400 */
        /* <DEDUP_REMOVED lines=8> */
[----:B------:R-:W-:Y:S01]  /*36e0*/  HMMA.16816.F32.BF16 R72, R4, R16, R124 ;  /* 0x000000100448723c */ /* 0x000fe2000004187c */
[----:B------:R5:W-:Y:S02]  /*36f0*/  MUFU.TANH R200, R0 ;  /* 0x0000000000c87308 */ /* 0x000be40000002400 */
[----:B-----5:R-:W-:-:S06]  /*3700*/  FMUL.FTZ R0, R56, UR15 ;  /* 0x0000000f38007c20 */ /* 0x020fcc0008410000 */
[----:B------:R5:W3:Y:S02]  /*3710*/  MUFU.TANH R165, R0 ;  /* 0x0000000000a57308 */ /* 0x000ae40000002400 */
[----:B-----5:R-:W-:-:S06]  /*3720*/  FMUL.FTZ R0, R57, UR15 ;  /* 0x0000000f39007c20 */ /* 0x020fcc0008410000 */
[----:B------:R5:W-:Y:S02]  /*3730*/  MUFU.TANH R175, R0 ;  /* 0x0000000000af7308 */ /* 0x000be40000002400 */
[----:B-----5:R-:W-:-:S06]  /*3740*/  FMUL.FTZ R0, R58, UR15 ;  /* 0x0000000f3a007c20 */ /* 0x020fcc0008410000 */
[----:B------:R5:W3:Y:S02]  /*3750*/  MUFU.TANH R160, R0 ;  /* 0x0000000000a07308 */ /* 0x000ae40000002400 */
[----:B-----5:R-:W-:Y:S02]  /*3760*/  FMUL.FTZ R0, R59, UR15 ;  /* 0x0000000f3b007c20 */ /* 0x020fe40008410000 */
[----:B------:R-:W-:Y:S04]  /*3770*/  HMMA.16816.F32.BF16 R56, R32, R20, R84 ;  /* 0x000000142038723c */ /* 0x000fe80000041854 */
[----:B------:R5:W-:Y:S02]  /*3780*/  MUFU.TANH R162, R0 ;  /* 0x0000000000a27308 */ /* 0x000be40000002400 */
[----:B-----5:R-:W-:-:S06]  /*3790*/  FMUL.FTZ R0, R60, UR15 ;  /* 0x0000000f3c007c20 */ /* 0x020fcc0008410000 */
[----:B------:R5:W3:-:S12]  /*37a0*/  MUFU.TANH R157, R0 ;  /* 0x00000000009d7308 */ /* 0x000ad80000002400 */
[----:B-1----:R-:W-:Y:S06]  /*37b0*/  HMMA.16816.F32.BF16 R12, R28, R36, R56 ;  /* 0x000000241c0c723c */ /* 0x002fec0000041838 */
[----:B------:R-:W-:Y:S01]  /*37c0*/  HMMA.16816.F32.BF16 R56, R4, R22, R120 ;  /* 0x000000160438723c */ /* 0x000fe20000041878 */
[----:B-----5:R-:W-:-:S04]  /*37d0*/  FMUL.FTZ R0, R61, UR15 ;  /* 0x0000000f3d007c20 */ /* 0x020fc80008410000 */
[----:B------:R1:W-:Y:S02]  /*37e0*/  MUFU.TANH R159, R0 ;  /* 0x00000000009f7308 */ /* 0x0003e40000002400 */
[----:B-1----:R-:W-:-:S06]  /*37f0*/  FMUL.FTZ R0, R62, UR15 ;  /* 0x0000000f3e007c20 */ /* 0x002fcc0008410000 */
[----:B------:R1:W5:Y:S02]  /*3800*/  MUFU.TANH R133, R0 ;  /* 0x0000000000857308 */ /* 0x0003640000002400 */
[----:B-1----:R-:W-:Y:S02]  /*3810*/  FMUL.FTZ R0, R63, UR15 ;  /* 0x0000000f3f007c20 */ /* 0x002fe40008410000 */
[-C--:B------:R-:W-:Y:S04]  /*3820*/  HMMA.16816.F32.BF16 R60, R28, R10.reuse, R40 ;  /* 0x0000000a1c3c723c */ /* 0x080fe80000041828 */
[----:B------:R1:W5:Y:S02]  /*3830*/  MUFU.TANH R156, R0 ;  /* 0x00000000009c7308 */ /* 0x0003640000002400 */
[----:B------:R-:W-:Y:S01]  /*3840*/  HMMA.16816.F32.BF16 R8, R24, R10, R52 ;  /* 0x0000000a1808723c */ /* 0x000fe20000041834 */
[----:B------:R-:W2:Y:S05]  /*3850*/  LDSM.16.M88.4 R52, [R230+0x3800] ;  /* 0x00380000e634783b */ /* 0x000eaa0000000200 */
[----:B------:R-:W-:Y:S06]  /*3860*/  HMMA.16816.F32.BF16 R40, R4, R20, R100 ;  /* 0x000000140428723c */ /* 0x000fec0000041864 */
[----:B------:R-:W-:Y:S01]  /*3870*/  HMMA.16816.F32.BF16 R20, R32, R22, R116 ;  /* 0x000000162014723c */ /* 0x000fe20000041874 */
[----:B-1----:R-:W-:-:S04]  /*3880*/  FMUL.FTZ R0, R44, UR15 ;  /* 0x0000000f2c007c20 */ /* 0x002fc80008410000 */
[----:B------:R1:W5:Y:S07]  /*3890*/  MUFU.TANH R178, R0 ;  /* 0x0000000000b27308 */ /* 0x00036e0000002400 */
[----:B------:R-:W-:Y:S01]  /*38a0*/  FMUL.FTZ R10, R10, UR15 ;  /* 0x0000000f0a0a7c20 */ /* 0x000fe20008410000 */
[----:B------:R-:W-:-:S03]  /*38b0*/  FMUL.FTZ R11, R11, UR15 ;  /* 0x0000000f0b0b7c20 */ /* 0x000fc60008410000 */
[----:B------:R4:W-:Y:S02]  /*38c0*/  MUFU.TANH R166, R10 ;  /* 0x0000000a00a67308 */ /* 0x0009e40000002400 */
[----:B------:R-:W-:Y:S01]  /*38d0*/  HMMA.16816.F32.BF16 R40, R24, R36, R40 ;  /* 0x000000241828723c */ /* 0x000fe20000041828 */
[----:B-1----:R-:W-:-:S05]  /*38e0*/  FMUL.FTZ R0, R46, UR15 ;  /* 0x0000000f2e007c20 */ /* 0x002fca0008410000 */
[----:B------:R-:W-:Y:S01]  /*38f0*/  HMMA.16816.F32.BF16 R20, R28, R38, R20 ;  /* 0x000000261c14723c */ /* 0x000fe20000041814 */
[----:B------:R-:W-:Y:S05]  /*3900*/  MUFU.TANH R152, R11 ;  /* 0x0000000b00987308 */ /* 0x000fea0000002400 */
[----:B--2---:R-:W-:Y:S03]  /*3910*/  HMMA.16816.F32.BF16 R84, R4, R52, R144 ;  /* 0x000000340454723c */ /* 0x004fe60000041890 */
[----:B------:R1:W2:Y:S01]  /*3920*/  MUFU.TANH R171, R0 ;  /* 0x0000000000ab7308 */ /* 0x0002a20000002400 */
[----:B----4-:R-:W-:-:S02]  /*3930*/  IMAD.MOV.U32 R10, RZ, RZ, 0x8 ;  /* 0x00000008ff0a7424 */ /* 0x010fc400078e00ff */
[----:B------:R-:W-:Y:S01]  /*3940*/  HMMA.16816.F32.BF16 R76, R4, R54, R148 ;  /* 0x00000036044c723c */ /* 0x000fe20000041894 */
[----:B-1----:R-:W-:-:S04]  /*3950*/  FMUL.FTZ R0, R48, UR15 ;  /* 0x0000000f30007c20 */ /* 0x002fc80008410000 */
[----:B------:R1:W4:Y:S02]  /*3960*/  MUFU.TANH R176, R0 ;  /* 0x0000000000b07308 */ /* 0x0003240000002400 */
[----:B-1----:R-:W-:-:S06]  /*3970*/  FMUL.FTZ R0, R50, UR15 ;  /* 0x0000000f32007c20 */ /* 0x002fcc0008410000 */
[----:B------:R1:W4:Y:S02]  /*3980*/  MUFU.TANH R177, R0 ;  /* 0x0000000000b17308 */ /* 0x0003240000002400 */
[----:B-1----:R-:W-:-:S06]  /*3990*/  FMUL.FTZ R0, R45, UR15 ;  /* 0x0000000f2d007c20 */ /* 0x002fcc0008410000 */
[----:B------:R1:W4:Y:S02]  /*39a0*/  MUFU.TANH R169, R0 ;  /* 0x0000000000a97308 */ /* 0x0003240000002400 */
[----:B-1----:R-:W-:Y:S02]  /*39b0*/  FMUL.FTZ R0, R47, UR15 ;  /* 0x0000000f2f007c20 */ /* 0x002fe40008410000 */
[----:B------:R-:W1:Y:S04]  /*39c0*/  LDSM.16.M88.4 R44, [R230+0x3000] ;  /* 0x00300000e62c783b */ /* 0x000e680000000200 */
[----:B------:R3:W4:Y:S02]  /*39d0*/  MUFU.TANH R167, R0 ;  /* 0x0000000000a77308 */ /* 0x0007240000002400 */
[----:B---3--:R-:W-:-:S06]  /*39e0*/  FMUL.FTZ R0, R49, UR15 ;  /* 0x0000000f31007c20 */ /* 0x008fcc0008410000 */
[----:B------:R3:W4:Y:S02]  /*39f0*/  MUFU.TANH R168, R0 ;  /* 0x0000000000a87308 */ /* 0x0007240000002400 */
[----:B---3--:R-:W-:Y:S01]  /*3a00*/  FMUL.FTZ R0, R51, UR15 ;  /* 0x0000000f33007c20 */ /* 0x008fe20008410000 */
[C---:B-1----:R-:W-:Y:S05]  /*3a10*/  HMMA.16816.F32.BF16 R88, R4.reuse, R44, R136 ;  /* 0x0000002c0458723c */ /* 0x042fea0000041888 */
[----:B------:R1:W3:Y:S01]  /*3a20*/  MUFU.TANH R170, R0 ;  /* 0x0000000000aa7308 */ /* 0x0002e20000002400 */
[----:B------:R-:W-:Y:S06]  /*3a30*/  HMMA.16816.F32.BF16 R92, R4, R46, R140 ;  /* 0x0000002e045c723c */ /* 0x000fec000004188c */
[----:B------:R-:W-:Y:S01]  /*3a40*/  HMMA.16816.F32.BF16 R48, R32, R16, R108 ;  /* 0x000000102030723c */ /* 0x000fe2000004186c */
[----:B------:R-:W-:Y:S01]  /*3a50*/  LEA R4, R132, UR19, 0x4 ;  /* 0x0000001384047c11 */ /* 0x000fe2000f8e20ff */
[----:B------:R-:W-:-:S02]  /*3a60*/  IMAD.SHL.U32 R7, R250, 0x2, RZ ;  /* 0x00000002fa077824 */ /* 0x000fc400078e00ff */
[----:B------:R-:W-:Y:S01]  /*3a70*/  FMUL.FTZ R6, R12, UR15 ;  /* 0x0000000f0c067c20 */ /* 0x000fe20008410000 */
[----:B------:R-:W-:Y:S01]  /*3a80*/  IMAD.U32 R5, RZ, RZ, UR21 ;  /* 0x00000015ff057e24 */ /* 0x000fe2000f8e00ff */
[----:B------:R-:W5:Y:S01]  /*3a90*/  LDSM.16.M88.4 R16, [R224+0x3000] ;  /* 0x00300000e010783b */ /* 0x000f620000000200 */
[----:B------:R-:W-:Y:S01]  /*3aa0*/  HMMA.16816.F32.BF16 R64, R32, R44, R64 ;  /* 0x0000002c2040723c */ /* 0x000fe20000041840 */
[----:B------:R-:W-:Y:S01]  /*3ab0*/  LOP3.LUT R7, R7, 0x6, RZ, 0xc0, !PT ;  /* 0x0000000607077812 */ /* 0x000fe200078ec0ff */
[----:B-1----:R-:W-:Y:S01]  /*3ac0*/  FMUL.FTZ R0, R60, UR15 ;  /* 0x0000000f3c007c20 */ /* 0x002fe20008410000 */
[----:B------:R1:W-:Y:S08]  /*3ad0*/  MUFU.TANH R184, R6 ;  /* 0x0000000600b87308 */ /* 0x0003f00000002400 */
[----:B------:R2:W3:Y:S01]  /*3ae0*/  MUFU.TANH R164, R0 ;  /* 0x0000000000a47308 */ /* 0x0004e20000002400 */
[----:B-1----:R-:W-:-:S07]  /*3af0*/  FMUL.FTZ R6, R14, UR15 ;  /* 0x0000000f0e067c20 */ /* 0x002fce0008410000 */
[----:B------:R1:W-:Y:S01]  /*3b00*/  MUFU.TANH R173, R6 ;  /* 0x0000000600ad7308 */ /* 0x0003e20000002400 */
[----:B--2---:R-:W-:-:S07]  /*3b10*/  FMUL.FTZ R0, R61, UR15 ;  /* 0x0000000f3d007c20 */ /* 0x004fce0008410000 */
[----:B------:R2:W-:Y:S01]  /*3b20*/  MUFU.TANH R158, R0 ;  /* 0x00000000009e7308 */ /* 0x0005e20000002400 */
[----:B-----5:R-:W-:Y:S01]  /*3b30*/  HMMA.16816.F32.BF16 R92, R24, R18, R92 ;  /* 0x00000012185c723c */ /* 0x020fe2000004185c */
[----:B-1----:R-:W-:-:S06]  /*3b40*/  FMUL.FTZ R6, R40, UR15 ;  /* 0x0000000f28067c20 */ /* 0x002fcc0008410000 */
[----:B------:R1:W-:Y:S01]  /*3b50*/  MUFU.TANH R124, R6 ;  /* 0x00000006007c7308 */ /* 0x0003e20000002400 */
[----:B------:R-:W-:Y:S01]  /*3b60*/  HMMA.16816.F32.BF16 R88, R24, R16, R88 ;  /* 0x000000101858723c */ /* 0x000fe20000041858 */
[----:B--2---:R-:W-:-:S06]  /*3b70*/  FMUL.FTZ R0, R62, UR15 ;  /* 0x0000000f3e007c20 */ /* 0x004fcc0008410000 */
[----:B------:R2:W5:Y:S01]  /*3b80*/  MUFU.TANH R179, R0 ;  /* 0x0000000000b37308 */ /* 0x0005620000002400 */
[----:B-1----:R-:W-:-:S07]  /*3b90*/  FMUL.FTZ R6, R15, UR15 ;  /* 0x0000000f0f067c20 */ /* 0x002fce0008410000 */
[----:B------:R1:W-:Y:S01]  /*3ba0*/  MUFU.TANH R172, R6 ;  /* 0x0000000600ac7308 */ /* 0x0003e20000002400 */
[----:B--2---:R-:W-:Y:S02]  /*3bb0*/  FMUL.FTZ R0, R63, UR15 ;  /* 0x0000000f3f007c20 */ /* 0x004fe40008410000 */
[----:B------:R-:W-:Y:S05]  /*3bc0*/  HMMA.16816.F32.BF16 R60, R32, R46, R112 ;  /* 0x0000002e203c723c */ /* 0x000fea0000041870 */
[----:B------:R2:W-:Y:S01]  /*3bd0*/  MUFU.TANH R174, R0 ;  /* 0x0000000000ae7308 */ /* 0x0005e20000002400 */
[----:B-1----:R-:W-:-:S07]  /*3be0*/  FMUL.FTZ R6, R41, UR15 ;  /* 0x0000000f29067c20 */ /* 0x002fce0008410000 */
[----:B------:R1:W-:Y:S01]  /*3bf0*/  MUFU.TANH R121, R6 ;  /* 0x0000000600797308 */ /* 0x0003e20000002400 */
[----:B--2---:R-:W-:-:S07]  /*3c00*/  FMUL.FTZ R0, R8, UR15 ;  /* 0x0000000f08007c20 */ /* 0x004fce0008410000 */
[----:B------:R2:W5:Y:S03]  /*3c10*/  MUFU.TANH R161, R0 ;  /* 0x0000000000a17308 */ /* 0x0005660000002400 */
[----:B------:R-:W-:Y:S01]  /*3c20*/  HMMA.16816.F32.BF16 R60, R28, R18, R60 ;  /* 0x000000121c3c723c */ /* 0x000fe2000004183c */
[----:B-1----:R-:W-:-:S04]  /*3c30*/  FMUL.FTZ R6, R23, UR15 ;  /* 0x0000000f17067c20 */ /* 0x002fc80008410000 */
[----:B------:R-:W-:Y:S01]  /*3c40*/  MUFU.TANH R163, R6 ;  /* 0x0000000600a37308 */ /* 0x000fe20000002400 */
[----:B--2---:R-:W-:Y:S01]  /*3c50*/  FMUL.FTZ R0, R9, UR15 ;  /* 0x0000000f09007c20 */ /* 0x004fe20008410000 */
[----:B------:R-:W-:-:S06]  /*3c60*/  IMAD.MOV.U32 R9, RZ, RZ, 0x40 ;  /* 0x00000040ff097424 */ /* 0x000fcc00078e00ff */
[----:B------:R1:W-:Y:S02]  /*3c70*/  MUFU.TANH R154, R0 ;  /* 0x00000000009a7308 */ /* 0x0003e40000002400 */
[----:B-1----:R-:W-:-:S05]  /*3c80*/  LOP3.LUT R0, R249, 0xffffffe0, RZ, 0xc0, !PT ;  /* 0xffffffe0f9007812 */ /* 0x002fca00078ec0ff */
[----:B------:R-:W-:-:S05]  /*3c90*/  IMAD.IADD R0, R250, 0x1, -R0 ;  /* 0x00000001fa007824 */ /* 0x000fca00078e0a00 */
[----:B------:R-:W-:-:S04]  /*3ca0*/  SHF.R.S32.HI R8, RZ, 0x1f, R0 ;  /* 0x0000001fff087819 */ /* 0x000fc80000011400 */
[----:B------:R-:W-:Y:S01]  /*3cb0*/  LEA.HI R0, R8, R0, RZ, 0x2 ;  /* 0x0000000008007211 */ /* 0x000fe200078f10ff */
[----:B------:R-:W-:-:S03]  /*3cc0*/  IMAD.MOV.U32 R8, RZ, RZ, 0x48 ;  /* 0x00000048ff087424 */ /* 0x000fc600078e00ff */
[----:B------:R-:W-:Y:S01]  /*3cd0*/  SHF.R.S32.HI R251, RZ, 0x2, R0 ;  /* 0x00000002fffb7819 */ /* 0x000fe20000011400 */
[----:B------:R-:W-:-:S03]  /*3ce0*/  IMAD.U32 R0, RZ, RZ, UR13 ;  /* 0x0000000dff007e24 */ /* 0x000fc6000f8e00ff */
[----:B------:R-:W-:Y:S01]  /*3cf0*/  IADD3 R4, R4, 0x1, R251 ;  /* 0x0000000104047810 */ /* 0x000fe20007ffe0fb */
[----:B------:R-:W-:Y:S01]  /*3d00*/  IMAD R0, R0, 0x80, R7 ;  /* 0x0000008000007824 */ /* 0x000fe200078e0207 */
[----:B------:R-:W-:Y:S02]  /*3d10*/  STL [R1+0xa0], R251 ;  /* 0x0000a0fb01007387 */ /* 0x000fe40000100800 */
[----:B------:R-:W-:Y:S01]  /*3d20*/  IADD3 R4, R4, UR20, -R5 ;  /* 0x0000001404047c10 */ /* 0x000fe2000fffe805 */
[C---:B------:R-:W-:Y:S02]  /*3d30*/  VIADD R5, R0.reuse, 0x1 ;  /* 0x0000000100057836 */ /* 0x040fe40000000000 */
[----:B------:R-:W-:Y:S02]  /*3d40*/  VIADD R11, R0, 0x48 ;  /* 0x00000048000b7836 */ /* 0x000fe40000000000 */
[----:B------:R-:W-:-:S05]  /*3d50*/  VIADD R4, R4, UR18 ;  /* 0x0000001204047c36 */ /* 0x000fca0008000000 */
[C---:B------:R-:W-:Y:S02]  /*3d60*/  VIADDMNMX R10, R4.reuse, R10, UR20, PT ;  /* 0x00000014040a7e46 */ /* 0x040fe4000b80010a */
[C---:B------:R-:W-:Y:S02]  /*3d70*/  VIADDMNMX R9, R4.reuse, R9, UR20, PT ;  /* 0x0000001404097e46 */ /* 0x040fe4000b800109 */
[C---:B------:R-:W-:Y:S02]  /*3d80*/  VIMNMX R7, R4.reuse, UR20, PT ;  /* 0x0000001404077c48 */ /* 0x040fe4000bfe0100 */
[----:B------:R-:W-:Y:S01]  /*3d90*/  VIADDMNMX R8, R4, R8, UR20, PT ;  /* 0x0000001404087e46 */ /* 0x000fe2000b800108 */
[----:B------:R-:W-:Y:S01]  /*3da0*/  FMUL.FTZ R4, R42, UR15 ;  /* 0x0000000f2a047c20 */ /* 0x000fe20008410000 */
[C---:B------:R-:W-:Y:S02]  /*3db0*/  ISETP.GE.AND P2, PT, R5.reuse, R7, PT ;  /* 0x000000070500720c */ /* 0x040fe40003f46270 */
[C---:B------:R-:W-:Y:S01]  /*3dc0*/  ISETP.GE.AND P5, PT, R5.reuse, R10, PT ;  /* 0x0000000a0500720c */ /* 0x040fe20003fa6270 */
[----:B------:R1:W-:Y:S01]  /*3dd0*/  MUFU.TANH R122, R4 ;  /* 0x00000004007a7308 */ /* 0x0003e20000002400 */
[----:B------:R-:W-:-:S02]  /*3de0*/  ISETP.GE.AND P1, PT, R5, R9, PT ;  /* 0x000000090500720c */ /* 0x000fc40003f26270 */
[----:B------:R-:W-:Y:S01]  /*3df0*/  ISETP.GE.AND P3, PT, R5, R8, PT ;  /* 0x000000080500720c */ /* 0x000fe20003f66270 */
[----:B------:R-:W-:Y:S01]  /*3e00*/  FMUL.FTZ R5, R13, UR15 ;  /* 0x0000000f0d057c20 */ /* 0x000fe20008410000 */
[----:B------:R-:W-:Y:S01]  /*3e10*/  ISETP.GE.AND P4, PT, R0, R7, PT ;  /* 0x000000070000720c */ /* 0x000fe20003f86270 */
[----:B------:R-:W2:Y:S01]  /*3e20*/  LDSM.16.M88.4 R12, [R224+0x2800] ;  /* 0x00280000e00c783b */ /* 0x000ea20000000200 */
[----:B------:R-:W-:Y:S01]  /*3e30*/  FSEL R103, R246, -INF , !P2 ;  /* 0xff800000f6677808 */ /* 0x000fe20005000000 */
[----:B------:R4:W5:Y:S01]  /*3e40*/  MUFU.TANH R183, R5 ;  /* 0x0000000500b77308 */ /* 0x0009620000002400 */
[----:B------:R-:W-:Y:S02]  /*3e50*/  FSEL R100, R248, -INF , !P4 ;  /* 0xff800000f8647808 */ /* 0x000fe40006000000 */
[----:B------:R-:W-:Y:S02]  /*3e60*/  FSEL R129, R245, -INF , !P5 ;  /* 0xff800000f5817808 */ /* 0x000fe40006800000 */
[----:B------:R-:W-:-:S02]  /*3e70*/  FSEL R110, R242, -INF , !P1 ;  /* 0xff800000f26e7808 */ /* 0x000fc40004800000 */
[----:B------:R-:W-:Y:S01]  /*3e80*/  FSEL R118, R241, -INF , !P3 ;  /* 0xff800000f1767808 */ /* 0x000fe20005800000 */
[----:B-1----:R-:W-:-:S05]  /*3e90*/  VIADD R4, R0, 0x8 ;  /* 0x0000000800047836 */ /* 0x002fca0000000000 */
[C---:B------:R-:W-:Y:S02]  /*3ea0*/  ISETP.GE.AND P6, PT, R4.reuse, R7, PT ;  /* 0x000000070400720c */ /* 0x040fe40003fc6270 */
[-C--:B------:R-:W-:Y:S01]  /*3eb0*/  ISETP.GE.AND P0, PT, R4, R10.reuse, PT ;  /* 0x0000000a0400720c */ /* 0x080fe20003f06270 */
[----:B----4-:R-:W-:Y:S01]  /*3ec0*/  FMUL.FTZ R5, R43, UR15 ;  /* 0x0000000f2b057c20 */ /* 0x010fe20008410000 */
[----:B------:R-:W-:Y:S01]  /*3ed0*/  FSEL R111, R239, -INF , !P6 ;  /* 0xff800000ef6f7808 */ /* 0x000fe20007000000 */
[----:B------:R-:W-:Y:S01]  /*3ee0*/  HMMA.16816.F32.BF16 R40, R24, R38, R56 ;  /* 0x000000261828723c */ /* 0x000fe20000041838 */
[----:B------:R-:W-:Y:S01]  /*3ef0*/  ISETP.GE.AND P6, PT, R0, R10, PT ;  /* 0x0000000a0000720c */ /* 0x000fe20003fc6270 */
[----:B------:R1:W-:Y:S01]  /*3f00*/  MUFU.TANH R120, R5 ;  /* 0x0000000500787308 */ /* 0x0003e20000002400 */
[CC--:B------:R-:W-:Y:S02]  /*3f10*/  ISETP.GE.AND P4, PT, R4.reuse, R9.reuse, PT ;  /* 0x000000090400720c */ /* 0x0c0fe40003f86270 */
[----:B------:R-:W-:Y:S01]  /*3f20*/  ISETP.GE.AND P2, PT, R4, R8, PT ;  /* 0x000000080400720c */ /* 0x000fe20003f46270 */
[C---:B------:R-:W-:Y:S01]  /*3f30*/  VIADD R4, R0.reuse, 0x9 ;  /* 0x0000000900047836 */ /* 0x040fe20000000000 */
[----:B------:R-:W-:Y:S01]  /*3f40*/  FSEL R128, R247, -INF , !P6 ;  /* 0xff800000f7807808 */ /* 0x000fe20007000000 */
[----:B------:R-:W-:Y:S01]  /*3f50*/  HMMA.16816.F32.BF16 R56, R32, R52, R104 ;  /* 0x000000342038723c */ /* 0x000fe20000041868 */
[----:B------:R-:W-:-:S02]  /*3f60*/  ISETP.GE.AND P6, PT, R0, R9, PT ;  /* 0x000000090000720c */ /* 0x000fc40003fc6270 */
[----:B------:R-:W-:Y:S02]  /*3f70*/  FSEL R137, R240, -INF , !P0 ;  /* 0xff800000f0897808 */ /* 0x000fe40004000000 */
[----:B------:R-:W-:Y:S01]  /*3f80*/  FSEL R109, R244, -INF , !P6 ;  /* 0xff800000f46d7808 */ /* 0x000fe20007000000 */
[----:B------:R-:W-:Y:S01]  /*3f90*/  HMMA.16816.F32.BF16 R52, R32, R54, R96 ;  /* 0x000000362034723c */ /* 0x000fe20000041860 */
[C---:B------:R-:W-:Y:S02]  /*3fa0*/  ISETP.GE.AND P5, PT, R4.reuse, R7, PT ;  /* 0x000000070400720c */ /* 0x040fe40003fa6270 */
[----:B------:R-:W-:Y:S01]  /*3fb0*/  ISETP.GE.AND P0, PT, R4, R10, PT ;  /* 0x0000000a0400720c */ /* 0x000fe20003f06270 */
[----:B-1----:R-:W-:Y:S01]  /*3fc0*/  FMUL.FTZ R5, R20, UR15 ;  /* 0x0000000f14057c20 */ /* 0x002fe20008410000 */
[C---:B------:R-:W-:Y:S01]  /*3fd0*/  ISETP.GE.AND P6, PT, R4.reuse, R9, PT ;  /* 0x000000090400720c */ /* 0x040fe20003fc6270 */
[-C--:B--2---:R-:W-:Y:S01]  /*3fe0*/  HMMA.16816.F32.BF16 R36, R24, R12.reuse, R72 ;  /* 0x0000000c1824723c */ /* 0x084fe20000041848 */
[-C--:B------:R-:W-:Y:S01]  /*3ff0*/  ISETP.GE.AND P1, PT, R4, R8.reuse, PT ;  /* 0x000000080400720c */ /* 0x080fe20003f26270 */
[----:B------:R-:W-:Y:S01]  /*4000*/  VIADD R4, R0, 0x10 ;  /* 0x0000001000047836 */ /* 0x000fe20000000000 */
[----:B------:R-:W-:Y:S01]  /*4010*/  FSEL R117, R236, -INF , !P4 ;  /* 0xff800000ec757808 */ /* 0x000fe20006000000 */
[----:B------:R1:W2:Y:S01]  /*4020*/  MUFU.TANH R155, R5 ;  /* 0x00000005009b7308 */ /* 0x0002a20000002400 */
[----:B------:R-:W-:Y:S01]  /*4030*/  ISETP.GE.AND P4, PT, R0, R8, PT ;  /* 0x000000080000720c */ /* 0x000fe20003f86270 */
[----:B------:R-:W-:Y:S01]  /*4040*/  HMMA.16816.F32.BF16 R44, R28, R12, R48 ;  /* 0x0000000c1c2c723c */ /* 0x000fe20000041830 */
[----:B------:R-:W-:Y:S01]  /*4050*/  FSEL R119, R237, -INF , !P2 ;  /* 0xff800000ed777808 */ /* 0x000fe20005000000 */
[----:B------:R-:W-:Y:S01]  /*4060*/  FMUL.FTZ R6, R40, UR15 ;  /* 0x0000000f28067c20 */ /* 0x000fe20008410000 */
[----:B------:R-:W-:-:S02]  /*4070*/  FSEL R116, R243, -INF , !P4 ;  /* 0xff800000f3747808 */ /* 0x000fc40006000000 */
[----:B------:R-:W-:Y:S01]  /*4080*/  FSEL R102, R235, -INF , !P5 ;  /* 0xff800000eb667808 */ /* 0x000fe20006800000 */
[-C--:B------:R-:W-:Y:S01]  /*4090*/  HMMA.16816.F32.BF16 R32, R24, R14.reuse, R80 ;  /* 0x0000000e1820723c */ /* 0x080fe20000041850 */
[C---:B------:R-:W-:Y:S01]  /*40a0*/  ISETP.GE.AND P4, PT, R4.reuse, R7, PT ;  /* 0x000000070400720c */ /* 0x040fe20003f86270 */
[----:B------:R4:W-:Y:S01]  /*40b0*/  MUFU.TANH R105, R6 ;  /* 0x0000000600697308 */ /* 0x0009e20000002400 */
[C---:B------:R-:W-:Y:S02]  /*40c0*/  ISETP.GE.AND P3, PT, R4.reuse, R10, PT ;  /* 0x0000000a0400720c */ /* 0x040fe40003f66270 */
[C---:B------:R-:W-:Y:S01]  /*40d0*/  ISETP.GE.AND P2, PT, R4.reuse, R9, PT ;  /* 0x000000090400720c */ /* 0x040fe20003f46270 */
[----:B------:R-:W-:Y:S01]  /*40e0*/  HMMA.16816.F32.BF16 R12, R28, R14, R68 ;  /* 0x0000000e1c0c723c */ /* 0x000fe20000041844 */
[----:B------:R-:W-:Y:S01]  /*40f0*/  ISETP.GE.AND P5, PT, R4, R8, PT ;  /* 0x000000080400720c */ /* 0x000fe20003fa6270 */
[----:B------:R-:W-:Y:S02]  /*4100*/  VIADD R4, R0, 0x11 ;  /* 0x0000001100047836 */ /* 0x000fe40000000000 */
[----:B-1----:R-:W-:Y:S01]  /*4110*/  FMUL.FTZ R5, R21, UR15 ;  /* 0x0000000f15057c20 */ /* 0x002fe20008410000 */
[----:B------:R-:W-:-:S02]  /*4120*/  FSEL R131, R234, -INF , !P0 ;  /* 0xff800000ea837808 */ /* 0x000fc40004000000 */
[----:B------:R-:W-:Y:S01]  /*4130*/  FSEL R132, R231, -INF , !P3 ;  /* 0xff800000e7847808 */ /* 0x000fe20005800000 */
[----:B------:R1:W2:Y:S01]  /*4140*/  MUFU.TANH R153, R5 ;  /* 0x0000000500997308 */ /* 0x0002a20000002400 */
[----:B------:R-:W-:Y:S02]  /*4150*/  ISETP.GE.AND P0, PT, R4, R7, PT ;  /* 0x000000070400720c */ /* 0x000fe40003f06270 */
[----:B------:R-:W-:Y:S02]  /*4160*/  FSEL R101, R222, -INF , !P2 ;  /* 0xff800000de657808 */ /* 0x000fe40005000000 */
[----:B------:R-:W-:Y:S01]  /*4170*/  FSEL R113, R221, -INF , !P5 ;  /* 0xff800000dd717808 */ /* 0x000fe20006800000 */
[----:B----4-:R-:W-:Y:S01]  /*4180*/  FMUL.FTZ R6, R44, UR15 ;  /* 0x0000000f2c067c20 */ /* 0x010fe20008410000 */
[----:B------:R-:W-:Y:S02]  /*4190*/  FSEL R115, R220, -INF , !P0 ;  /* 0xff800000dc737808 */ /* 0x000fe40004000000 */
[----:B------:R-:W-:Y:S01]  /*41a0*/  FSEL R108, R233, -INF , !P6 ;  /* 0xff800000e96c7808 */ /* 0x000fe20007000000 */
[----:B------:R4:W2:Y:S01]  /*41b0*/  MUFU.TANH R72, R6 ;  /* 0x0000000600487308 */ /* 0x0008a20000002400 */
[----:B------:R-:W-:-:S02]  /*41c0*/  FSEL R112, R232, -INF , !P1 ;  /* 0xff800000e8707808 */ /* 0x000fc40004800000 */
[----:B------:R-:W-:Y:S02]  /*41d0*/  FSEL R114, R223, -INF , !P4 ;  /* 0xff800000df727808 */ /* 0x000fe40006000000 */
[----:B------:R-:W-:Y:S01]  /*41e0*/  ISETP.GE.AND P6, PT, R4, R10, PT ;  /* 0x0000000a0400720c */ /* 0x000fe20003fc6270 */
[----:B-1----:R-:W-:Y:S01]  /*41f0*/  FMUL.FTZ R5, R22, UR15 ;  /* 0x0000000f16057c20 */ /* 0x002fe20008410000 */
[C---:B------:R-:W-:Y:S01]  /*4200*/  ISETP.GE.AND P1, PT, R4.reuse, R9, PT ;  /* 0x000000090400720c */ /* 0x040fe20003f26270 */
[----:B------:R-:W1:Y:S01]  /*4210*/  LDSM.16.M88.4 R20, [R224+0x3800] ;  /* 0x00380000e014783b */ /* 0x000e620000000200 */
[----:B------:R-:W-:Y:S01]  /*4220*/  ISETP.GE.AND P4, PT, R4, R8, PT ;  /* 0x000000080400720c */ /* 0x000fe20003f86270 */
[----:B------:R3:W-:Y:S01]  /*4230*/  MUFU.TANH R125, R5 ;  /* 0x00000005007d7308 */ /* 0x0007e20000002400 */
[----:B------:R-:W-:Y:S01]  /*4240*/  VIADD R4, R0, 0x19 ;  /* 0x0000001900047836 */ /* 0x000fe20000000000 */
[----:B------:R-:W-:Y:S01]  /*4250*/  FSEL R134, R134, -INF , !P6 ;  /* 0xff80000086867808 */ /* 0x000fe20007000000 */
[----:B------:R-:W-:-:S04]  /*4260*/  DEPBAR.LE SB0, 0x0 ;  /* 0x000080000000791a */ /* 0x000fc80000000000 */
[----:B------:R-:W-:Y:S01]  /*4270*/  FSEL R50, R217, -INF , !P1 ;  /* 0xff800000d9327808 */ /* 0x000fe20004800000 */
[----:B----4-:R-:W-:Y:S01]  /*4280*/  FMUL.FTZ R6, R46, UR15 ;  /* 0x0000000f2e067c20 */ /* 0x010fe20008410000 */
[----:B------:R-:W-:Y:S02]  /*4290*/  FSEL R107, R216, -INF , !P4 ;  /* 0xff800000d86b7808 */ /* 0x000fe40006000000 */
[C---:B------:R-:W-:Y:S01]  /*42a0*/  ISETP.GE.AND P6, PT, R4.reuse, R7, PT ;  /* 0x000000070400720c */ /* 0x040fe20003fc6270 */
[----:B------:R4:W-:Y:S01]  /*42b0*/  MUFU.TANH R97, R6 ;  /* 0x0000000600617308 */ /* 0x0009e20000002400 */
[C---:B------:R-:W-:Y:S02]  /*42c0*/  ISETP.GE.AND P1, PT, R4.reuse, R10, PT ;  /* 0x0000000a0400720c */ /* 0x040fe40003f26270 */
[----:B------:R-:W-:Y:S01]  /*42d0*/  ISETP.GE.AND P4, PT, R4, R9, PT ;  /* 0x000000090400720c */ /* 0x000fe20003f86270 */
[----:B---3--:R-:W-:Y:S01]  /*42e0*/  VIADD R5, R0, 0x18 ;  /* 0x0000001800057836 */ /* 0x008fe20000000000 */
[----:B------:R-:W-:-:S02]  /*42f0*/  FSEL R127, R218, -INF , !P1 ;  /* 0xff800000da7f7808 */ /* 0x000fc40004800000 */
[----:B------:R-:W-:Y:S02]  /*4300*/  FSEL R73, R213, -INF , !P4 ;  /* 0xff800000d5497808 */ /* 0x000fe40006000000 */
[C---:B------:R-:W-:Y:S02]  /*4310*/  ISETP.GE.AND P3, PT, R5.reuse, R7, PT ;  /* 0x000000070500720c */ /* 0x040fe40003f66270 */
[C---:B------:R-:W-:Y:S02]  /*4320*/  ISETP.GE.AND P2, PT, R5.reuse, R10, PT ;  /* 0x0000000a0500720c */ /* 0x040fe40003f46270 */
[C---:B------:R-:W-:Y:S02]  /*4330*/  ISETP.GE.AND P5, PT, R5.reuse, R9, PT ;  /* 0x000000090500720c */ /* 0x040fe40003fa6270 */
[-C--:B------:R-:W-:Y:S01]  /*4340*/  ISETP.GE.AND P0, PT, R5, R8.reuse, PT ;  /* 0x000000080500720c */ /* 0x080fe20003f06270 */
[----:B------:R-:W-:Y:S01]  /*4350*/  FMUL.FTZ R5, R41, UR15 ;  /* 0x0000000f29057c20 */ /* 0x000fe20008410000 */
[----:B------:R-:W-:Y:S01]  /*4360*/  FSEL R123, R214, -INF , !P3 ;  /* 0xff800000d67b7808 */ /* 0x000fe20005800000 */
[----:B----4-:R-:W-:Y:S01]  /*4370*/  FMUL.FTZ R6, R45, UR15 ;  /* 0x0000000f2d067c20 */ /* 0x010fe20008410000 */
[----:B------:R-:W-:Y:S01]  /*4380*/  ISETP.GE.AND P3, PT, R4, R8, PT ;  /* 0x000000080400720c */ /* 0x000fe20003f66270 */
[----:B------:R3:W-:Y:S01]  /*4390*/  MUFU.TANH R104, R5 ;  /* 0x0000000500687308 */ /* 0x0007e20000002400 */
[----:B------:R-:W-:Y:S01]  /*43a0*/  VIADD R4, R0, 0x20 ;  /* 0x0000002000047836 */ /* 0x000fe20000000000 */
[----:B------:R-:W-:-:S02]  /*43b0*/  FSEL R130, R212, -INF , !P2 ;  /* 0xff800000d4827808 */ /* 0x000fc40005000000 */
[----:B------:R-:W-:Y:S01]  /*43c0*/  FSEL R96, R209, -INF , !P3 ;  /* 0xff800000d1607808 */ /* 0x000fe20005800000 */
[C---:B-1----:R-:W-:Y:S01]  /*43d0*/  HMMA.16816.F32.BF16 R84, R24.reuse, R20, R84 ;  /* 0x000000141854723c */ /* 0x042fe20000041854 */
[----:B------:R-:W-:Y:S02]  /*43e0*/  ISETP.GE.AND P2, PT, R4, R7, PT ;  /* 0x000000070400720c */ /* 0x000fe40003f46270 */
[----:B------:R-:W-:Y:S01]  /*43f0*/  FSEL R75, R210, -INF , !P5 ;  /* 0xff800000d24b7808 */ /* 0x000fe20006800000 */
[----:B------:R1:W4:Y:S01]  /*4400*/  MUFU.TANH R44, R6 ;  /* 0x00000006002c7308 */ /* 0x0003220000002400 */
[----:B------:R-:W-:Y:S01]  /*4410*/  FSEL R149, R208, -INF , !P2 ;  /* 0xff800000d0957808 */ /* 0x000fe20005000000 */
[----:B------:R-:W-:Y:S01]  /*4420*/  HMMA.16816.F32.BF16 R76, R24, R22, R76 ;  /* 0x00000016184c723c */ /* 0x000fe2000004184c */
[----:B------:R-:W-:Y:S02]  /*4430*/  FSEL R106, R207, -INF , !P0 ;  /* 0xff800000cf6a7808 */ /* 0x000fe40004000000 */
[----:B------:R-:W-:-:S02]  /*4440*/  FSEL R126, R219, -INF , !P6 ;  /* 0xff800000db7e7808 */ /* 0x000fc40007000000 */
[----:B------:R-:W-:Y:S01]  /*4450*/  ISETP.GE.AND P5, PT, R4, R10, PT ;  /* 0x0000000a0400720c */ /* 0x000fe20003fa6270 */
[----:B---3--:R-:W-:Y:S01]  /*4460*/  FMUL.FTZ R5, R42, UR15 ;  /* 0x0000000f2a057c20 */ /* 0x008fe20008410000 */
[C---:B------:R-:W-:Y:S01]  /*4470*/  ISETP.GE.AND P0, PT, R4.reuse, R9, PT ;  /* 0x000000090400720c */ /* 0x040fe20003f06270 */
[C---:B------:R-:W-:Y:S01]  /*4480*/  HMMA.16816.F32.BF16 R24, R28.reuse, R16, R64 ;  /* 0x000000101c18723c */ /* 0x040fe20000041840 */
[----:B------:R-:W-:Y:S01]  /*4490*/  BAR.SYNC.DEFER_BLOCKING 0x0 ;  /* 0x0000000000007b1d */ /* 0x000fe20000010000 */
[----:B------:R-:W-:Y:S01]  /*44a0*/  ISETP.GE.AND P6, PT, R4, R8, PT ;  /* 0x000000080400720c */ /* 0x000fe20003fc6270 */
[----:B------:R-:W-:Y:S01]  /*44b0*/  VIADD R4, R0, 0x28 ;  /* 0x0000002800047836 */ /* 0x000fe20000000000 */
[----:B------:R-:W-:Y:S02]  /*44c0*/  FSEL R151, R206, -INF , !P5 ;  /* 0xff800000ce977808 */ /* 0x000fe40006800000 */
[----:B------:R-:W-:Y:S01]  /*44d0*/  FSEL R148, R205, -INF , !P0 ;  /* 0xff800000cd947808 */ /* 0x000fe20004000000 */
[----:B------:R3:W-:Y:S01]  /*44e0*/  MUFU.TANH R49, R5 ;  /* 0x0000000500317308 */ /* 0x0007e20000002400 */
[----:B------:R-:W-:Y:S01]  /*44f0*/  FSEL R150, R202, -INF , !P6 ;  /* 0xff800000ca967808 */ /* 0x000fe20007000000 */
[----:B-1----:R-:W-:Y:S01]  /*4500*/  FMUL.FTZ R6, R13, UR15 ;  /* 0x0000000f0d067c20 */ /* 0x002fe20008410000 */
[C---:B------:R-:W-:Y:S01]  /*4510*/  ISETP.GE.AND P5, PT, R4.reuse, R7, PT ;  /* 0x000000070400720c */ /* 0x040fe20003fa6270 */
[----:B------:R-:W-:Y:S01]  /*4520*/  HMMA.16816.F32.BF16 R56, R28, R20, R56 ;  /* 0x000000141c38723c */ /* 0x000fe20000041838 */
[----:B------:R-:W-:-:S02]  /*4530*/  ISETP.GE.AND P0, PT, R4, R10, PT ;  /* 0x0000000a0400720c */ /* 0x000fc40003f06270 */
[----:B------:R-:W-:Y:S01]  /*4540*/  ISETP.GE.AND P6, PT, R4, R9, PT ;  /* 0x000000090400720c */ /* 0x000fe20003fc6270 */
[----:B------:R1:W4:Y:S01]  /*4550*/  MUFU.TANH R17, R6 ;  /* 0x0000000600117308 */ /* 0x0003220000002400 */
[----:B------:R-:W-:Y:S01]  /*4560*/  FSEL R140, R165, -INF , !P5 ;  /* 0xff800000a58c7808 */ /* 0x000fe20006800000 */
[----:B------:R-:W-:Y:S01]  /*4570*/  HMMA.16816.F32.BF16 R52, R28, R22, R52 ;  /* 0x000000161c34723c */ /* 0x000fe20000041834 */
[----:B------:R-:W-:Y:S02]  /*4580*/  FSEL R147, R160, -INF , !P0 ;  /* 0xff800000a0937808 */ /* 0x000fe40004000000 */
[----:B------:R-:W-:Y:S01]  /*4590*/  FSEL R138, R157, -INF , !P6 ;  /* 0xff8000009d8a7808 */ /* 0x000fe20007000000 */
[----:B---3--:R-:W-:-:S03]  /*45a0*/  FMUL.FTZ R5, R43, UR15 ;  /* 0x0000000f2b057c20 */ /* 0x008fc60008410000 */
[----:B------:R-:W-:Y:S01]  /*45b0*/  FMUL.FTZ R13, R24, UR15 ;  /* 0x0000000f180d7c20 */ /* 0x000fe20008410000 */
[C---:B------:R-:W-:Y:S01]  /*45c0*/  VIADD R24, R0.reuse, 0x49 ;  /* 0x0000004900187836 */ /* 0x040fe20000000000 */
[----:B------:R3:W-:Y:S01]  /*45d0*/  MUFU.TANH R51, R5 ;  /* 0x0000000500337308 */ /* 0x0007e20000002400 */
[C---:B------:R-:W-:Y:S02]  /*45e0*/  VIADD R28, R0.reuse, 0x59 ;  /* 0x00000059001c7836 */ /* 0x040fe40000000000 */
[----:B------:R-:W-:Y:S02]  /*45f0*/  VIADD R29, R0, 0x60 ;  /* 0x00000060001d7836 */ /* 0x000fe40000000000 */
[----:B-1----:R-:W-:Y:S01]  /*4600*/  FMUL.FTZ R6, R14, UR15 ;  /* 0x0000000f0e067c20 */ /* 0x002fe20008410000 */
[----:B------:R-:W-:Y:S01]  /*4610*/  FMUL.FTZ R14, R25, UR15 ;  /* 0x0000000f190e7c20 */ /* 0x000fe20008410000 */
[C---:B------:R-:W-:Y:S02]  /*4620*/  VIADD R25, R0.reuse, 0x50 ;  /* 0x0000005000197836 */ /* 0x040fe40000000000 */
[----:B------:R1:W-:Y:S01]  /*4630*/  MUFU.TANH R65, R6 ;  /* 0x0000000600417308 */ /* 0x0003e20000002400 */
[----:B------:R-:W-:-:S02]  /*4640*/  VIADD R30, R0, 0x61 ;  /* 0x00000061001e7836 */ /* 0x000fc40000000000 */
[----:B------:R-:W-:-:S05]  /*4650*/  VIADD R31, R0, 0x68 ;  /* 0x00000068001f7836 */ /* 0x000fca0000000000 */
[----:B------:R-:W-:Y:S01]  /*4660*/  MUFU.TANH R16, R13 ;  /* 0x0000000d00107308 */ /* 0x000fe20000002400 */
[----:B---3--:R-:W-:-:S05]  /*4670*/  VIADD R5, R0, 0x21 ;  /* 0x0000002100057836 */ /* 0x008fca0000000000 */
[C---:B------:R-:W-:Y:S02]  /*4680*/  ISETP.GE.AND P1, PT, R5.reuse, R7, PT ;  /* 0x000000070500720c */ /* 0x040fe40003f26270 */
[C---:B------:R-:W-:Y:S01]  /*4690*/  ISETP.GE.AND P4, PT, R5.reuse, R10, PT ;  /* 0x0000000a0500720c */ /* 0x040fe20003f86270 */
[----:B-1----:R-:W-:Y:S01]  /*46a0*/  VIADD R6, R0, 0x41 ;  /* 0x0000004100067836 */ /* 0x002fe20000000000 */
[C---:B------:R-:W-:Y:S02]  /*46b0*/  ISETP.GE.AND P3, PT, R5.reuse, R9, PT ;  /* 0x000000090500720c */ /* 0x040fe40003f66270 */
[-C--:B------:R-:W-:Y:S01]  /*46c0*/  ISETP.GE.AND P2, PT, R5, R8.reuse, PT ;  /* 0x000000080500720c */ /* 0x080fe20003f46270 */
[----:B------:R-:W-:Y:S01]  /*46d0*/  FMUL.FTZ R5, R36, UR15 ;  /* 0x0000000f24057c20 */ /* 0x000fe20008410000 */
[----:B------:R-:W-:Y:S01]  /*46e0*/  FSEL R145, R203, -INF , !P1 ;  /* 0xff800000cb917808 */ /* 0x000fe20004800000 */
[----:B------:R-:W-:Y:S01]  /*46f0*/  VIADD R36, R0, 0x79 ;  /* 0x0000007900247836 */ /* 0x000fe20000000000 */
[----:B------:R-:W-:Y:S01]  /*4700*/  ISETP.GE.AND P1, PT, R4, R8, PT ;  /* 0x000000080400720c */ /* 0x000fe20003f26270 */
[----:B------:R1:W-:Y:S01]  /*4710*/  MUFU.TANH R48, R5 ;  /* 0x0000000500307308 */ /* 0x0003e20000002400 */
        /* <DEDUP_REMOVED lines=9> */
[----:B------:R-:W-:Y:S01]  /*47b0*/  FSEL R139, R133, -INF , !P1 ;  /* 0xff800000858b7808 */ /* 0x000fe20004800000 */
[----:B-1----:R-:W-:Y:S01]  /*47c0*/  FMUL.FTZ R5, R38, UR15 ;  /* 0x0000000f26057c20 */ /* 0x002fe20008410000 */
[----:B------:R-:W-:-:S02]  /*47d0*/  FSEL R136, R175, -INF , !P4 ;  /* 0xff800000af887808 */ /* 0x000fc40006000000 */
[C---:B------:R-:W-:Y:S01]  /*47e0*/  ISETP.GE.AND P0, PT, R4.reuse, R7, PT ;  /* 0x000000070400720c */ /* 0x040fe20003f06270 */
[----:B------:R1:W-:Y:S01]  /*47f0*/  MUFU.TANH R46, R5 ;  /* 0x00000005002e7308 */ /* 0x0003e20000002400 */
        /* <DEDUP_REMOVED lines=8> */
[C---:B------:R-:W-:Y:S01]  /*4880*/  ISETP.GE.AND P3, PT, R4.reuse, R7, PT ;  /* 0x000000070400720c */ /* 0x040fe20003f66270 */
[----:B-1----:R-:W-:Y:S01]  /*4890*/  FMUL.FTZ R5, R47, UR15 ;  /* 0x0000000f2f057c20 */ /* 0x002fe20008410000 */
[C---:B------:R-:W-:Y:S02]  /*48a0*/  ISETP.GE.AND P2, PT, R4.reuse, R10, PT ;  /* 0x0000000a0400720c */ /* 0x040fe40003f46270 */
[C---:B------:R-:W-:Y:S01]  /*48b0*/  ISETP.GE.AND P5, PT, R4.reuse, R9, PT ;  /* 0x000000090400720c */ /* 0x040fe20003fa6270 */
[----:B------:R1:W-:Y:S01]  /*48c0*/  MUFU.TANH R80, R5 ;  /* 0x0000000500507308 */ /* 0x0003e20000002400 */
        /* <DEDUP_REMOVED lines=8> */
[C---:B------:R-:W-:Y:S01]  /*4950*/  ISETP.GE.AND P4, PT, R4.reuse, R9, PT ;  /* 0x000000090400720c */ /* 0x040fe20003f86270 */
[----:B-1----:R-:W-:Y:S01]  /*4960*/  FMUL.FTZ R5, R37, UR15 ;  /* 0x0000000f25057c20 */ /* 0x002fe20008410000 */
[----:B------:R-:W-:Y:S01]  /*4970*/  ISETP.GE.AND P3, PT, R4, R8, PT ;  /* 0x000000080400720c */ /* 0x000fe20003f66270 */
[----:B------:R-:W-:Y:S01]  /*4980*/  VIADD R4, R0, 0x39 ;  /* 0x0000003900047836 */ /* 0x000fe20000000000 */
[----:B------:R-:W-:Y:S01]  /*4990*/  FSEL R167, R167, -INF , !P2 ;  /* 0xff800000a7a77808 */ /* 0x000fe20005000000 */
[----:B------:R1:W-:Y:S01]  /*49a0*/  MUFU.TANH R43, R5 ;  /* 0x00000005002b7308 */ /* 0x0003e20000002400 */
[----:B------:R-:W-:Y:S01]  /*49b0*/  FSEL R168, R168, -INF , !P5 ;  /* 0xff800000a8a87808 */ /* 0x000fe20006800000 */
[----:B------:R-:W-:Y:S01]  /*49c0*/  FMUL.FTZ R37, R27, UR15 ;  /* 0x0000000f1b257c20 */ /* 0x000fe20008410000 */
[----:B------:R-:W-:Y:S01]  /*49d0*/  FSEL R170, R170, -INF , !P0 ;  /* 0xff800000aaaa7808 */ /* 0x000fe20004000000 */
[----:B------:R-:W-:Y:S01]  /*49e0*/  VIADD R27, R0, 0x58 ;  /* 0x00000058001b7836 */ /* 0x000fe20000000000 */
[----:B------:R-:W-:-:S02]  /*49f0*/  FSEL R164, R164, -INF , !P6 ;  /* 0xff800000a4a47808 */ /* 0x000fc40007000000 */
[C---:B------:R-:W-:Y:S02]  /*4a00*/  ISETP.GE.AND P2, PT, R4.reuse, R7, PT ;  /* 0x000000070400720c */ /* 0x040fe40003f46270 */
[C---:B------:R-:W-:Y:S02]  /*4a10*/  ISETP.GE.AND P5, PT, R4.reuse, R10, PT ;  /* 0x0000000a0400720c */ /* 0x040fe40003fa6270 */
[C---:B------:R-:W-:Y:S02]  /*4a20*/  ISETP.GE.AND P0, PT, R4.reuse, R9, PT ;  /* 0x000000090400720c */ /* 0x040fe40003f06270 */
[----:B------:R-:W-:Y:S01]  /*4a30*/  ISETP.GE.AND P6, PT, R4, R8, PT ;  /* 0x000000080400720c */ /* 0x000fe20003fc6270 */
[----:B------:R-:W-:Y:S01]  /*4a40*/  VIADD R4, R0, 0x40 ;  /* 0x0000004000047836 */ /* 0x000fe20000000000 */
[----:B-----5:R-:W-:Y:S01]  /*4a50*/  FSEL R179, R179, -INF , !P1 ;  /* 0xff800000b3b37808 */ /* 0x020fe20004800000 */
[----:B-1----:R-:W-:Y:S01]  /*4a60*/  FMUL.FTZ R5, R39, UR15 ;  /* 0x0000000f27057c20 */ /* 0x002fe20008410000 */
[----:B------:R-:W-:-:S02]  /*4a70*/  FSEL R161, R161, -INF , !P4 ;  /* 0xff800000a1a17808 */ /* 0x000fc40006000000 */
[----:B------:R-:W-:Y:S01]  /*4a80*/  FSEL R166, R166, -INF , !P3 ;  /* 0xff800000a6a67808 */ /* 0x000fe20005800000 */
[----:B------:R1:W-:Y:S01]  /*4a90*/  MUFU.TANH R42, R5 ;  /* 0x00000005002a7308 */ /* 0x0003e20000002400 */
[----:B------:R-:W-:Y:S02]  /*4aa0*/  FSEL R158, R158, -INF , !P2 ;  /* 0xff8000009e9e7808 */ /* 0x000fe40005000000 */
[C---:B------:R-:W-:Y:S02]  /*4ab0*/  ISETP.GE.AND P1, PT, R4.reuse, R7, PT ;  /* 0x000000070400720c */ /* 0x040fe40003f26270 */
[C---:B------:R-:W-:Y:S02]  /*4ac0*/  ISETP.GE.AND P4, PT, R4.reuse, R10, PT ;  /* 0x0000000a0400720c */ /* 0x040fe40003f86270 */
[C---:B------:R-:W-:Y:S02]  /*4ad0*/  ISETP.GE.AND P3, PT, R4.reuse, R9, PT ;  /* 0x000000090400720c */ /* 0x040fe40003f66270 */
[----:B------:R-:W-:-:S02]  /*4ae0*/  ISETP.GE.AND P2, PT, R4, R8, PT ;  /* 0x000000080400720c */ /* 0x000fc40003f46270 */
[----:B------:R-:W-:Y:S02]  /*4af0*/  FSEL R152, R152, -INF , !P6 ;  /* 0xff80000098987808 */ /* 0x000fe40007000000 */
[-C--:B------:R-:W-:Y:S02]  /*4b00*/  ISETP.GE.AND P6, PT, R6, R7.reuse, PT ;  /* 0x000000070600720c */ /* 0x080fe40003fc6270 */
[----:B------:R-:W-:Y:S01]  /*4b10*/  FSEL R184, R184, -INF , !P1 ;  /* 0xff800000b8b87808 */ /* 0x000fe20004800000 */
[----:B-1----:R-:W-:Y:S01]  /*4b20*/  FMUL.FTZ R5, R32, UR15 ;  /* 0x0000000f20057c20 */ /* 0x002fe20008410000 */
[----:B------:R-:W-:Y:S01]  /*4b30*/  VIADD R32, R0, 0x69 ;  /* 0x0000006900207836 */ /* 0x000fe20000000000 */
[----:B------:R-:W-:Y:S02]  /*4b40*/  ISETP.GE.AND P1, PT, R11, R7, PT ;  /* 0x000000070b00720c */ /* 0x000fe40003f26270 */
[----:B------:R1:W-:Y:S01]  /*4b50*/  MUFU.TANH R41, R5 ;  /* 0x0000000500297308 */ /* 0x0003e20000002400 */
[----:B------:R-:W-:-:S02]  /*4b60*/  FSEL R183, R183, -INF , !P6 ;  /* 0xff800000b7b77808 */ /* 0x000fc40007000000 */
[-C--:B------:R-:W-:Y:S02]  /*4b70*/  ISETP.GE.AND P6, PT, R24, R7.reuse, PT ;  /* 0x000000071800720c */ /* 0x080fe40003fc6270 */
[----:B--2---:R-:W-:Y:S02]  /*4b80*/  FSEL R182, R155, -INF , !P1 ;  /* 0xff8000009bb67808 */ /* 0x004fe40004800000 */
[-C--:B------:R-:W-:Y:S02]  /*4b90*/  ISETP.GE.AND P1, PT, R25, R7.reuse, PT ;  /* 0x000000071900720c */ /* 0x080fe40003f26270 */
[----:B------:R-:W-:Y:S02]  /*4ba0*/  FSEL R181, R153, -INF , !P6 ;  /* 0xff80000099b57808 */ /* 0x000fe40007000000 */
[----:B------:R-:W-:Y:S02]  /*4bb0*/  FSEL R249, R72, -INF , !P1 ;  /* 0xff80000048f97808 */ /* 0x000fe40004800000 */
[----:B------:R-:W-:-:S02]  /*4bc0*/  ISETP.GE.AND P1, PT, R27, R7, PT ;  /* 0x000000071b00720c */ /* 0x000fc40003f26270 */
[----:B------:R-:W-:Y:S01]  /*4bd0*/  FSEL R154, R154, -INF , !P0 ;  /* 0xff8000009a9a7808 */ /* 0x000fe20004000000 */
[----:B-1----:R-:W-:Y:S01]  /*4be0*/  FMUL.FTZ R5, R33, UR15 ;  /* 0x0000000f21057c20 */ /* 0x002fe20008410000 */
[----:B------:R-:W-:Y:S01]  /*4bf0*/  VIADD R33, R0, 0x71 ;  /* 0x0000007100217836 */ /* 0x000fe20000000000 */
[----:B------:R-:W-:Y:S02]  /*4c00*/  PLOP3.LUT P0, PT, PT, PT, UP0, 0x80, 0x0 ;  /* 0x000000000000781c */ /* 0x000fe40003f0f008 */
[----:B------:R1:W-:Y:S02]  /*4c10*/  MUFU.TANH R40, R5 ;  /* 0x0000000500287308 */ /* 0x0003e40000002400 */
[----:B-1----:R-:W-:Y:S01]  /*4c20*/  FMUL.FTZ R5, R34, UR15 ;  /* 0x0000000f22057c20 */ /* 0x002fe20008410000 */
[----:B------:R-:W-:-:S05]  /*4c30*/  VIADD R34, R0, 0x70 ;  /* 0x0000007000227836 */ /* 0x000fca0000000000 */
[----:B------:R1:W-:Y:S02]  /*4c40*/  MUFU.TANH R39, R5 ;  /* 0x0000000500277308 */ /* 0x0003e40000002400 */
[----:B-1----:R-:W-:Y:S01]  /*4c50*/  FMUL.FTZ R5, R35, UR15 ;  /* 0x0000000f23057c20 */ /* 0x002fe20008410000 */
[----:B------:R-:W-:-:S05]  /*4c60*/  VIADD R35, R0, 0x78 ;  /* 0x0000007800237836 */ /* 0x000fca0000000000 */
[----:B------:R1:W-:Y:S02]  /*4c70*/  MUFU.TANH R45, R5 ;  /* 0x00000005002d7308 */ /* 0x0003e40000002400 */
[----:B-1----:R-:W-:Y:S01]  /*4c80*/  FMUL.FTZ R5, R12, UR15 ;  /* 0x0000000f0c057c20 */ /* 0x002fe20008410000 */
[----:B------:R-:W-:Y:S01]  /*4c90*/  FMUL.FTZ R12, R26, UR15 ;  /* 0x0000000f1a0c7c20 */ /* 0x000fe20008410000 */
[----:B------:R-:W-:-:S04]  /*4ca0*/  VIADD R26, R0, 0x51 ;  /* 0x00000051001a7836 */ /* 0x000fc80000000000 */
[----:B------:R1:W2:Y:S01]  /*4cb0*/  MUFU.TANH R18, R5 ;  /* 0x0000000500127308 */ /* 0x0002a20000002400 */
[----:B------:R-:W-:-:S04]  /*4cc0*/  ISETP.GE.AND P6, PT, R26, R7, PT ;  /* 0x000000071a00720c */ /* 0x000fc80003fc6270 */
[----:B----4-:R-:W-:-:S03]  /*4cd0*/  FSEL R248, R44, -INF , !P6 ;  /* 0xff8000002cf87808 */ /* 0x010fc60007000000 */
[----:B------:R-:W-:Y:S01]  /*4ce0*/  MUFU.TANH R47, R12 ;  /* 0x0000000c002f7308 */ /* 0x000fe20000002400 */
[----:B------:R-:W-:-:S04]  /*4cf0*/  ISETP.GE.AND P6, PT, R28, R7, PT ;  /* 0x000000071c00720c */ /* 0x000fc80003fc6270 */
[----:B------:R-:W-:Y:S02]  /*4d00*/  FSEL R246, R17, -INF , !P6 ;  /* 0xff80000011f67808 */ /* 0x000fe40007000000 */
[----:B------:R-:W-:Y:S02]  /*4d10*/  ISETP.GE.AND P6, PT, R30, R7, PT ;  /* 0x000000071e00720c */ /* 0x000fe40003fc6270 */
[----:B-1----:R-:W-:Y:S02]  /*4d20*/  FMNMX.FTZ R5, R100, R103, !PT ;  /* 0x0000006764057209 */ /* 0x002fe40007810000 */
[----:B--2---:R-:W-:Y:S02]  /*4d30*/  FSEL R247, R18, -INF , !P1 ;  /* 0xff80000012f77808 */ /* 0x004fe40004800000 */
[----:B------:R-:W-:Y:S02]  /*4d40*/  FMNMX.FTZ R5, R111, R5, !PT ;  /* 0x000000056f057209 */ /* 0x000fe40007810000 */
[----:B------:R-:W-:-:S02]  /*4d50*/  ISETP.GE.AND P1, PT, R29, R7, PT ;  /* 0x000000071d00720c */ /* 0x000fc40003f26270 */
[----:B------:R-:W-:Y:S01]  /*4d60*/  FMNMX.FTZ R4, R102, R5, !PT ;  /* 0x0000000566047209 */ /* 0x000fe20007810000 */
[----:B------:R-:W-:Y:S01]  /*4d70*/  FMUL.FTZ R5, R15, UR15 ;  /* 0x0000000f0f057c20 */ /* 0x000fe20008410000 */
[----:B------:R-:W-:Y:S02]  /*4d80*/  FSEL R245, R16, -INF , !P1 ;  /* 0xff80000010f57808 */ /* 0x000fe40004800000 */
[----:B------:R-:W-:Y:S01]  /*4d90*/  FMNMX.FTZ R4, R114, R4, !PT ;  /* 0x0000000472047209 */ /* 0x000fe20007810000 */
[----:B------:R1:W-:Y:S01]  /*4da0*/  MUFU.TANH R64, R5 ;  /* 0x0000000500407308 */ /* 0x0003e20000002400 */
[----:B------:R-:W-:Y:S02]  /*4db0*/  ISETP.GE.AND P1, PT, R31, R7, PT ;  /* 0x000000071f00720c */ /* 0x000fe40003f26270 */
[----:B------:R-:W-:-:S04]  /*4dc0*/  FMNMX.FTZ R4, R115, R4, !PT ;  /* 0x0000000473047209 */ /* 0x000fc80007810000 */
[----:B------:R-:W-:-:S04]  /*4dd0*/  FMNMX.FTZ R4, R123, R4, !PT ;  /* 0x000000047b047209 */ /* 0x000fc80007810000 */
[----:B------:R-:W-:-:S04]  /*4de0*/  FMNMX.FTZ R4, R126, R4, !PT ;  /* 0x000000047e047209 */ /* 0x000fc80007810000 */
[----:B------:R-:W-:Y:S01]  /*4df0*/  FMNMX.FTZ R4, R149, R4, !PT ;  /* 0x0000000495047209 */ /* 0x000fe20007810000 */
[----:B-1----:R-:W-:-:S03]  /*4e00*/  FMUL.FTZ R5, R88, UR15 ;  /* 0x0000000f58057c20 */ /* 0x002fc60008410000 */
[----:B------:R-:W-:Y:S01]  /*4e10*/  FMNMX.FTZ R4, R145, R4, !PT ;  /* 0x0000000491047209 */ /* 0x000fe20007810000 */
[----:B------:R-:W-:Y:S03]  /*4e20*/  MUFU.TANH R38, R5 ;  /* 0x0000000500267308 */ /* 0x000fe60000002400 */
[----:B------:R-:W-:-:S04]  /*4e30*/  FMNMX.FTZ R4, R140, R4, !PT ;  /* 0x000000048c047209 */ /* 0x000fc80007810000 */
[----:B------:R-:W-:Y:S01]  /*4e40*/  FMNMX.FTZ R4, R136, R4, !PT ;  /* 0x0000000488047209 */ /* 0x000fe20007810000 */
[----:B------:R-:W1:Y:S03]  /*4e50*/  MUFU.TANH R5, R14 ;  /* 0x0000000e00057308 */ /* 0x000e660000002400 */
[----:B------:R-:W-:-:S04]  /*4e60*/  FMNMX.FTZ R4, R178, R4, !PT ;  /* 0x00000004b2047209 */ /* 0x000fc80007810000 */
[----:B------:R-:W-:-:S04]  /*4e70*/  FMNMX.FTZ R4, R169, R4, !PT ;  /* 0x00000004a9047209 */ /* 0x000fc80007810000 */
[----:B------:R-:W-:Y:S01]  /*4e80*/  FMNMX.FTZ R0, R164, R4, !PT ;  /* 0x00000004a4007209 */ /* 0x000fe20007810000 */
[----:B------:R-:W-:-:S03]  /*4e90*/  FMUL.FTZ R4, R60, UR15 ;  /* 0x0000000f3c047c20 */ /* 0x000fc60008410000 */
[----:B------:R-:W-:Y:S01]  /*4ea0*/  FMNMX.FTZ R0, R158, R0, !PT ;  /* 0x000000009e007209 */ /* 0x000fe20007810000 */
[----:B------:R2:W3:Y:S01]  /*4eb0*/  MUFU.TANH R15, R4 ;  /* 0x00000004000f7308 */ /* 0x0004e20000002400 */
[----:B-1----:R-:W-:Y:S02]  /*4ec0*/  FSEL R244, R5, -INF , !P6 ;  /* 0xff80000005f47808 */ /* 0x002fe40007000000 */
[----:B------:R-:W-:Y:S02]  /*4ed0*/  FMNMX.FTZ R0, R184, R0, !PT ;  /* 0x00000000b8007209 */ /* 0x000fe40007810000 */
[----:B------:R-:W-:Y:S02]  /*4ee0*/  ISETP.GE.AND P6, PT, R32, R7, PT ;  /* 0x000000072000720c */ /* 0x000fe40003fc6270 */
[----:B------:R-:W-:-:S04]  /*4ef0*/  FMNMX.FTZ R0, R183, R0, !PT ;  /* 0x00000000b7007209 */ /* 0x000fc80007810000 */
[----:B------:R-:W-:-:S04]  /*4f00*/  FMNMX.FTZ R0, R182, R0, !PT ;  /* 0x00000000b6007209 */ /* 0x000fc80007810000 */
[----:B------:R-:W-:Y:S01]  /*4f10*/  FMNMX.FTZ R0, R181, R0, !PT ;  /* 0x00000000b5007209 */ /* 0x000fe20007810000 */
[----:B--2---:R-:W-:Y:S01]  /*4f20*/  FMUL.FTZ R4, R61, UR15 ;  /* 0x0000000f3d047c20 */ /* 0x004fe20008410000 */
[----:B---3--:R-:W-:Y:S02]  /*4f30*/  FSEL R243, R15, -INF , !P1 ;  /* 0xff8000000ff37808 */ /* 0x008fe40004800000 */
[----:B------:R-:W-:Y:S01]  /*4f40*/  FMNMX.FTZ R0, R249, R0, !PT ;  /* 0x00000000f9007209 */ /* 0x000fe20007810000 */
[----:B------:R1:W2:Y:S01]  /*4f50*/  MUFU.TANH R14, R4 ;  /* 0x00000004000e7308 */ /* 0x0002a20000002400 */
[----:B------:R-:W-:Y:S02]  /*4f60*/  ISETP.GE.AND P1, PT, R34, R7, PT ;  /* 0x000000072200720c */ /* 0x000fe40003f26270 */
[----:B------:R-:W-:-:S04]  /*4f70*/  FMNMX.FTZ R0, R248, R0, !PT ;  /* 0x00000000f8007209 */ /* 0x000fc80007810000 */
[----:B------:R-:W-:-:S04]  /*4f80*/  FMNMX.FTZ R0, R247, R0, !PT ;  /* 0x00000000f7007209 */ /* 0x000fc80007810000 */
[----:B------:R-:W-:-:S04]  /*4f90*/  FMNMX.FTZ R0, R246, R0, !PT ;  /* 0x00000000f6007209 */ /* 0x000fc80007810000 */
[----:B------:R-:W-:Y:S01]  /*4fa0*/  FMNMX.FTZ R0, R245, R0, !PT ;  /* 0x00000000f5007209 */ /* 0x000fe20007810000 */
[----:B-1----:R-:W-:Y:S01]  /*4fb0*/  FMUL.FTZ R4, R56, UR15 ;  /* 0x0000000f38047c20 */ /* 0x002fe20008410000 */
[----:B--2---:R-:W-:Y:S02]  /*4fc0*/  FSEL R242, R14, -INF , !P6 ;  /* 0xff8000000ef27808 */ /* 0x004fe40007000000 */
[----:B------:R-:W-:Y:S01]  /*4fd0*/  FMNMX.FTZ R0, R244, R0, !PT ;  /* 0x00000000f4007209 */ /* 0x000fe20007810000 */
[----:B------:R1:W2:Y:S01]  /*4fe0*/  MUFU.TANH R13, R4 ;  /* 0x00000004000d7308 */ /* 0x0002a20000002400 */
[----:B------:R-:W-:Y:S02]  /*4ff0*/  ISETP.GE.AND P6, PT, R33, R7, PT ;  /* 0x000000072100720c */ /* 0x000fe40003fc6270 */
[----:B------:R-:W-:-:S04]  /*5000*/  FMNMX.FTZ R0, R243, R0, !PT ;  /* 0x00000000f3007209 */ /* 0x000fc80007810000 */
[----:B------:R-:W-:Y:S01]  /*5010*/  FMNMX.FTZ R0, R242, R0, !PT ;  /* 0x00000000f2007209 */ /* 0x000fe20007810000 */
[----:B-1----:R-:W-:Y:S01]  /*5020*/  FMUL.FTZ R4, R57, UR15 ;  /* 0x0000000f39047c20 */ /* 0x002fe20008410000 */
[----:B--2---:R-:W-:Y:S02]  /*5030*/  FSEL R241, R13, -INF , !P1 ;  /* 0xff8000000df17808 */ /* 0x004fe40004800000 */
[-C--:B------:R-:W-:Y:S01]  /*5040*/  ISETP.GE.AND P1, PT, R35, R7.reuse, PT ;  /* 0x000000072300720c */ /* 0x080fe20003f26270 */
[----:B------:R1:W2:Y:S01]  /*5050*/  MUFU.TANH R12, R4 ;  /* 0x00000004000c7308 */ /* 0x0002a20000002400 */
[----:B------:R-:W-:Y:S01]  /*5060*/  FMNMX.FTZ R0, R241, R0, !PT ;  /* 0x00000000f1007209 */ /* 0x000fe20007810000 */
[----:B-1----:R-:W-:Y:S01]  /*5070*/  FMUL.FTZ R4, R52, UR15 ;  /* 0x0000000f34047c20 */ /* 0x002fe20008410000 */
[----:B--2---:R-:W-:Y:S02]  /*5080*/  FSEL R240, R12, -INF , !P6 ;  /* 0xff8000000cf07808 */ /* 0x004fe40007000000 */
[----:B------:R-:W-:-:S03]  /*5090*/  ISETP.GE.AND P6, PT, R36, R7, PT ;  /* 0x000000072400720c */ /* 0x000fc60003fc6270 */
[----:B------:R1:W2:Y:S01]  /*50a0*/  MUFU.TANH R5, R4 ;  /* 0x0000000400057308 */ /* 0x0002a20000002400 */
[----:B------:R-:W-:Y:S01]  /*50b0*/  FMNMX.FTZ R22, R240, R0, !PT ;  /* 0x00000000f0167209 */ /* 0x000fe20007810000 */
[----:B-1----:R-:W-:Y:S01]  /*50c0*/  FMUL.FTZ R4, R53, UR15 ;  /* 0x0000000f35047c20 */ /* 0x002fe20008410000 */
[----:B--2---:R-:W-:-:S05]  /*50d0*/  FSEL R239, R5, -INF , !P1 ;  /* 0xff80000005ef7808 */ /* 0x004fca0004800000 */
[----:B------:R1:W2:Y:S01]  /*50e0*/  MUFU.TANH R23, R4 ;  /* 0x0000000400177308 */ /* 0x0002a20000002400 */
[----:B------:R-:W-:Y:S05]  /*50f0*/  @!P0 BRA `(.L_x_113) ;  /* 0x00000000009c8947 */ /* 0x000fea0003800000 */
[----:B------:R-:W1:Y:S01]  /*5100*/  LDL.64 R186, [R1+0x80] ;  /* 0x0000800001ba7983 */ /* 0x000e620000100a00 */
[----:B------:R-:W-:Y:S02]  /*5110*/  UIADD3 UR6, UR14, -0x2, URZ ;  /* 0xfffffffe0e067890 */ /* 0x000fe4000fffe03f */
[----:B------:R-:W-:Y:S02]  /*5120*/  USHF.L.U32 UR19, UR10, 0x5, URZ ;  /* 0x000000050a137899 */ /* 0x000fe4000800063f */
[----:B------:R-:W-:Y:S02]  /*5130*/  USHF.R.S32.HI UR18, URZ, 0x1f, UR6 ;  /* 0x0000001f3f127899 */ /* 0x000fe40008011406 */
[----:B------:R-:W-:Y:S01]  /*5140*/  UIMAD UR24, UR24, UR6, URZ ;  /* 0x00000006181872a4 */ /* 0x000fe2000f8e023f */
[----:B------:R-:W-:Y:S02]  /*5150*/  IMAD.U32 R0, RZ, RZ, UR6 ;  /* 0x00000006ff007e24 */ /* 0x000fe4000f8e00ff */
[----:B------:R-:W-:Y:S01]  /*5160*/  ULDC.64 UR6, c[0x0][0x218] ;  /* 0x0000860000067ab9 */ /* 0x000fe20000000a00 */
[----:B------:R-:W-:Y:S01]  /*5170*/  UIMAD UR18, UR18, UR25, UR24 ;  /* 0x00000019121272a4 */ /* 0x000fe2000f8e0218 */
[----:B-1----:R-:W-:-:S05]  /*5180*/  IMAD.WIDE.U32 R4, R0, UR25, R186 ;  /* 0x0000001900047c25 */ /* 0x002fca000f8e00ba */
        /* <DEDUP_REMOVED lines=25> */
[----:B---3--:R-:W-:-:S03]  /*5320*/  IADD3 R18, P1, R4, UR19, RZ ;  /* 0x0000001304127c10 */ /* 0x008fc6000ff3e0ff */
[----:B------:R4:W-:Y:S01]  /*5330*/  LDGSTS.E.BYPASS.LTC128B.128 [R238+0x7000], desc[UR16][R4.64] ;  /* 0x0700000004ee7fae */ /* 0x0009e2000b901d50 */
[----:B------:R-:W-:-:S05]  /*5340*/  IADD3.X R19, R5, UR6, RZ, P1, !PT ;  /* 0x0000000605137c10 */ /* 0x000fca0008ffe4ff */
[----:B------:R4:W-:Y:S04]  /*5350*/  LDGSTS.E.BYPASS.LTC128B.128 [R238+0x7800], desc[UR16][R18.64] ;  /* 0x0780000012ee7fae */ /* 0x0009e8000b901d50 */
[----:B------:R-:W0:Y:S02]  /*5360*/  LDGDEPBAR ;  /* 0x00000000000079af */ /* 0x000e240000000000 */
.L_x_113:
[----:B------:R-:W-:Y:S01]  /*5370*/  FMUL.FTZ R0, R90, UR15 ;  /* 0x0000000f5a007c20 */ /* 0x000fe20008410000 */
[----:B--2---:R-:W-:Y:S01]  /*5380*/  FSEL R237, R23, -INF , !P6 ;  /* 0xff80000017ed7808 */ /* 0x004fe20007000000 */
[----:B----4-:R-:W-:Y:S01]  /*5390*/  FMUL.FTZ R5, R92, UR15 ;  /* 0x0000000f5c057c20 */ /* 0x010fe20008410000 */
[----:B-1----:R-:W-:Y:S01]  /*53a0*/  FMNMX.FTZ R4, R239, R22, !PT ;  /* 0x00000016ef047209 */ /* 0x002fe20007810000 */
[----:B------:R1:W-:Y:S01]  /*53b0*/  MUFU.TANH R44, R0 ;  /* 0x00000000002c7308 */ /* 0x0003e20000002400 */
[-C--:B------:R-:W-:Y:S01]  /*53c0*/  ISETP.GE.AND P1, PT, R6, R9.reuse, PT ;  /* 0x000000090600720c */ /* 0x080fe20003f26270 */
[----:B------:R-:W-:Y:S01]  /*53d0*/  FMUL.FTZ R14, R62, UR15 ;  /* 0x0000000f3e0e7c20 */ /* 0x000fe20008410000 */
[----:B------:R-:W-:Y:S01]  /*53e0*/  FMNMX.FTZ R13, R237, R4, !PT ;  /* 0x00000004ed0d7209 */ /* 0x000fe20007810000 */
[----:B------:R-:W-:Y:S01]  /*53f0*/  FMUL.FTZ R4, R89, UR15 ;  /* 0x0000000f59047c20 */ /* 0x000fe20008410000 */
[----:B------:R-:W-:Y:S01]  /*5400*/  FSEL R162, R124, -INF , !P3 ;  /* 0xff8000007ca27808 */ /* 0x000fe20005800000 */
[----:B------:R-:W-:Y:S01]  /*5410*/  FMUL.FTZ R15, R63, UR15 ;  /* 0x0000000f3f0f7c20 */ /* 0x000fe20008410000 */
[-C--:B------:R-:W-:Y:S01]  /*5420*/  ISETP.GE.AND P3, PT, R6, R8.reuse, PT ;  /* 0x000000080600720c */ /* 0x080fe20003f66270 */
[----:B------:R-:W2:Y:S01]  /*5430*/  SHFL.BFLY PT, R12, R13, 0x2, 0x1f ;  /* 0x0c401f000d0c7f89 */ /* 0x000ea200000e0000 */
[----:B------:R-:W-:Y:S01]  /*5440*/  FSEL R159, R121, -INF , !P1 ;  /* 0xff800000799f7808 */ /* 0x000fe20004800000 */
[----:B------:R-:W-:Y:S01]  /*5450*/  MUFU.TANH R16, R5 ;  /* 0x0000000500107308 */ /* 0x000fe20000002400 */
[C---:B------:R-:W-:Y:S01]  /*5460*/  ISETP.GE.AND P1, PT, R11.reuse, R9, PT ;  /* 0x000000090b00720c */ /* 0x040fe20003f26270 */
[----:B------:R-:W-:Y:S01]  /*5470*/  ULDC UR18, c[0x0][0x2ec] ;  /* 0x0000bb0000127ab9 */ /* 0x000fe20000000800 */
[----:B------:R-:W-:Y:S01]  /*5480*/  FSEL R160, R120, -INF , !P3 ;  /* 0xff80000078a07808 */ /* 0x000fe20005800000 */
[----:B------:R-:W-:Y:S01]  /*5490*/  STL [R1+0xd4], R230 ;  /* 0x0000d4e601007387 */ /* 0x000fe20000100800 */
[----:B------:R-:W-:-:S02]  /*54a0*/  ISETP.GE.AND P3, PT, R11, R8, PT ;  /* 0x000000080b00720c */ /* 0x000fc40003f66270 */
[----:B-1----:R-:W-:Y:S01]  /*54b0*/  FMNMX.FTZ R0, R109, R110, !PT ;  /* 0x0000006e6d007209 */ /* 0x002fe20007810000 */
[----:B------:R1:W3:Y:S01]  /*54c0*/  MUFU.TANH R18, R4 ;  /* 0x0000000400127308 */ /* 0x0002e20000002400 */
[----:B------:R-:W-:Y:S01]  /*54d0*/  FSEL R155, R105, -INF , !P1 ;  /* 0xff800000699b7808 */ /* 0x000fe20004800000 */
[----:B------:R-:W-:Y:S01]  /*54e0*/  STL [R1+0xd0], R238 ;  /* 0x0000d0ee01007387 */ /* 0x000fe20000100800 */
[----:B------:R-:W-:Y:S02]  /*54f0*/  FMNMX.FTZ R0, R117, R0, !PT ;  /* 0x0000000075007209 */ /* 0x000fe40007810000 */
[----:B------:R-:W-:Y:S01]  /*5500*/  ISETP.GE.AND P1, PT, R24, R9, PT ;  /* 0x000000091800720c */ /* 0x000fe20003f26270 */
[----:B------:R-:W-:Y:S01]  /*5510*/  STL [R1+0xcc], R229 ;  /* 0x0000cce501007387 */ /* 0x000fe20000100800 */
[----:B------:R-:W-:Y:S01]  /*5520*/  FMNMX.FTZ R0, R108, R0, !PT ;  /* 0x000000006c007209 */ /* 0x000fe20007810000 */
[----:B------:R-:W-:Y:S01]  /*5530*/  MUFU.TANH R21, R37 ;  /* 0x0000002500157308 */ /* 0x000fe20000002400 */
[----:B------:R-:W-:Y:S01]  /*5540*/  FSEL R157, R49, -INF , !P3 ;  /* 0xff800000319d7808 */ /* 0x000fe20005800000 */
[----:B------:R-:W-:Y:S01]  /*5550*/  STL [R1+0xc8], R228 ;  /* 0x0000c8e401007387 */ /* 0x000fe20000100800 */
[----:B------:R-:W-:-:S02]  /*5560*/  FMNMX.FTZ R0, R101, R0, !PT ;  /* 0x0000000065007209 */ /* 0x000fc40007810000 */
[----:B------:R-:W-:Y:S01]  /*5570*/  ISETP.GE.AND P3, PT, R24, R8, PT ;  /* 0x000000081800720c */ /* 0x000fe20003f66270 */
[----:B------:R-:W-:Y:S01]  /*5580*/  STL [R1+0xc4], R227 ;  /* 0x0000c4e301007387 */ /* 0x000fe20000100800 */
[----:B------:R-:W-:Y:S01]  /*5590*/  FMNMX.FTZ R0, R50, R0, !PT ;  /* 0x0000000032007209 */ /* 0x000fe20007810000 */
[----:B------:R-:W-:Y:S01]  /*55a0*/  MUFU.TANH R37, R14 ;  /* 0x0000000e00257308 */ /* 0x000fe20000002400 */
[----:B------:R-:W-:Y:S01]  /*55b0*/  FSEL R153, R104, -INF , !P1 ;  /* 0xff80000068997808 */ /* 0x000fe20004800000 */
[----:B-1----:R-:W-:Y:S01]  /*55c0*/  FMUL.FTZ R4, R91, UR15 ;  /* 0x0000000f5b047c20 */ /* 0x002fe20008410000 */
[----:B------:R-:W-:Y:S01]  /*55d0*/  FMNMX.FTZ R0, R75, R0, !PT ;  /* 0x000000004b007209 */ /* 0x000fe20007810000 */
[----:B------:R-:W-:Y:S01]  /*55e0*/  STL [R1+0xc0], R226 ;  /* 0x0000c0e201007387 */ /* 0x000fe20000100800 */
[----:B------:R-:W-:Y:S02]  /*55f0*/  ISETP.GE.AND P1, PT, R25, R9, PT ;  /* 0x000000091900720c */ /* 0x000fe40003f26270 */
[----:B------:R-:W-:Y:S01]  /*5600*/  FMNMX.FTZ R0, R73, R0, !PT ;  /* 0x0000000049007209 */ /* 0x000fe20007810000 */
[----:B------:R1:W-:Y:S01]  /*5610*/  MUFU.TANH R22, R4 ;  /* 0x0000000400167308 */ /* 0x0003e20000002400 */
        /* <DEDUP_REMOVED lines=8> */
[----:B------:R-:W-:Y:S01]  /*56a0*/  STL [R1+0xb4], R135 ;  /* 0x0000b48701007387 */ /* 0x000fe20000100800 */
[----:B------:R-:W-:Y:S02]  /*56b0*/  FMNMX.FTZ R0, R138, R0, !PT ;  /* 0x000000008a007209 */ /* 0x000fe40007810000 */
[----:B------:R-:W-:Y:S01]  /*56c0*/  ISETP.GE.AND P1, PT, R26, R9, PT ;  /* 0x000000091a00720c */ /* 0x000fe20003f26270 */
[----:B------:R-:W-:Y:S01]  /*56d0*/  STL [R1+0xb0], R7 ;  /* 0x0000b00701007387 */ /* 0x000fe20000100800 */
[----:B------:R-:W-:Y:S01]  /*56e0*/  FMNMX.FTZ R0, R133, R0, !PT ;  /* 0x0000000085007209 */ /* 0x000fe20007810000 */
[----:B-1----:R-:W-:Y:S01]  /*56f0*/  FMUL.FTZ R4, R94, UR15 ;  /* 0x0000000f5e047c20 */ /* 0x002fe20008410000 */
[----:B------:R-:W-:Y:S01]  /*5700*/  FSEL R191, R46, -INF , !P3 ;  /* 0xff8000002ebf7808 */ /* 0x000fe20005800000 */
[----:B------:R-:W-:Y:S01]  /*5710*/  STL [R1+0xd8], R9 ;  /* 0x0000d80901007387 */ /* 0x000fe20000100800 */
[----:B------:R-:W-:Y:S01]  /*5720*/  FMNMX.FTZ R0, R176, R0, !PT ;  /* 0x00000000b0007209 */ /* 0x000fe20007810000 */
[----:B------:R1:W-:Y:S01]  /*5730*/  MUFU.TANH R20, R4 ;  /* 0x0000000400147308 */ /* 0x0003e20000002400 */
[----:B------:R-:W-:Y:S01]  /*5740*/  ISETP.GE.AND P3, PT, R26, R8, PT ;  /* 0x000000081a00720c */ /* 0x000fe20003f66270 */
[----:B------:R-:W-:Y:S01]  /*5750*/  STL [R1+0xdc], R8 ;  /* 0x0000dc0801007387 */ /* 0x000fe20000100800 */
[----:B------:R-:W-:-:S02]  /*5760*/  FMNMX.FTZ R0, R168, R0, !PT ;  /* 0x00000000a8007209 */ /* 0x000fc40007810000 */
[----:B------:R-:W-:Y:S02]  /*5770*/  FSEL R187, R43, -INF , !P1 ;  /* 0xff8000002bbb7808 */ /* 0x000fe40004800000 */
[----:B------:R-:W-:Y:S02]  /*5780*/  FMNMX.FTZ R0, R161, R0, !PT ;  /* 0x00000000a1007209 */ /* 0x000fe40007810000 */
[----:B------:R-:W-:Y:S02]  /*5790*/  ISETP.GE.AND P1, PT, R27, R9, PT ;  /* 0x000000091b00720c */ /* 0x000fe40003f26270 */
[----:B------:R-:W-:Y:S02]  /*57a0*/  FMNMX.FTZ R0, R154, R0, !PT ;  /* 0x000000009a007209 */ /* 0x000fe40007810000 */
[----:B------:R-:W-:Y:S01]  /*57b0*/  ISETP.GE.AND P6, PT, R6, R10, PT ;  /* 0x0000000a0600720c */ /* 0x000fe20003fc6270 */
[----:B------:R-:W-:Y:S01]  /*57c0*/  FMUL.FTZ R6, R93, UR15 ;  /* 0x0000000f5d067c20 */ /* 0x000fe20008410000 */
[----:B------:R-:W-:-:S02]  /*57d0*/  FMNMX.FTZ R0, R162, R0, !PT ;  /* 0x00000000a2007209 */ /* 0x000fc40007810000 */
[----:B------:R-:W-:Y:S01]  /*57e0*/  FSEL R189, R42, -INF , !P3 ;  /* 0xff8000002abd7808 */ /* 0x000fe20005800000 */
[----:B-1----:R-:W-:Y:S01]  /*57f0*/  FMUL.FTZ R4, R84, UR15 ;  /* 0x0000000f54047c20 */ /* 0x002fe20008410000 */
        /* <DEDUP_REMOVED lines=8> */
[----:B------:R-:W-:Y:S02]  /*5880*/  FSEL R165, R122, -INF , !P2 ;  /* 0xff8000007aa57808 */ /* 0x000fe40005000000 */
[----:B------:R-:W-:Y:S02]  /*5890*/  ISETP.GE.AND P3, PT, R27, R8, PT ;  /* 0x000000081b00720c */ /* 0x000fe40003f66270 */
[----:B------:R-:W-:-:S02]  /*58a0*/  FSEL R186, R41, -INF , !P1 ;  /* 0xff80000029ba7808 */ /* 0x000fc40004800000 */
[----:B------:R-:W-:Y:S01]  /*58b0*/  ISETP.GE.AND P2, PT, R11, R10, PT ;  /* 0x0000000a0b00720c */ /* 0x000fe20003f46270 */
[----:B------:R-:W-:Y:S01]  /*58c0*/  FMUL.FTZ R11, R95, UR15 ;  /* 0x0000000f5f0b7c20 */ /* 0x000fe20008410000 */
[----:B------:R-:W-:Y:S02]  /*58d0*/  ISETP.GE.AND P1, PT, R28, R9, PT ;  /* 0x000000091c00720c */ /* 0x000fe40003f26270 */
[----:B------:R-:W-:Y:S01]  /*58e0*/  FMNMX.FTZ R5, R187, R5, !PT ;  /* 0x00000005bb057209 */ /* 0x000fe20007810000 */
[----:B------:R-:W-:Y:S01]  /*58f0*/  MUFU.TANH R19, R11 ;  /* 0x0000000b00137308 */ /* 0x000fe20000002400 */
[----:B--2---:R-:W-:Y:S02]  /*5900*/  FMNMX.FTZ R17, R13, R12, !PT ;  /* 0x0000000c0d117209 */ /* 0x004fe40007810000 */
[----:B------:R-:W-:Y:S02]  /*5910*/  FMNMX.FTZ R0, R107, R0, !PT ;  /* 0x000000006b007209 */ /* 0x000fe40007810000 */
[----:B------:R-:W-:Y:S01]  /*5920*/  FSEL R190, R39, -INF , !P3 ;  /* 0xff80000027be7808 */ /* 0x000fe20005800000 */
[----:B------:R-:W1:Y:S01]  /*5930*/  SHFL.BFLY PT, R74, R17, 0x1, 0x1f ;  /* 0x0c201f00114a7f89 */ /* 0x000e6200000e0000 */
[----:B------:R-:W-:Y:S01]  /*5940*/  ISETP.GE.AND P3, PT, R29, R9, PT ;  /* 0x000000091d00720c */ /* 0x000fe20003f66270 */
[----:B------:R2:W-:Y:S01]  /*5950*/  MUFU.TANH R12, R4 ;  /* 0x00000004000c7308 */ /* 0x0005e20000002400 */
[----:B------:R-:W-:-:S02]  /*5960*/  FSEL R185, R40, -INF , !P1 ;  /* 0xff80000028b97808 */ /* 0x000fc40004800000 */
[----:B------:R-:W-:Y:S02]  /*5970*/  FMNMX.FTZ R5, R186, R5, !PT ;  /* 0x00000005ba057209 */ /* 0x000fe40007810000 */
[----:B------:R-:W-:Y:S02]  /*5980*/  FMNMX.FTZ R0, R106, R0, !PT ;  /* 0x000000006a007209 */ /* 0x000fe40007810000 */
[----:B------:R-:W-:Y:S01]  /*5990*/  ISETP.GE.AND P1, PT, R30, R9, PT ;  /* 0x000000091e00720c */ /* 0x000fe20003f26270 */
[----:B------:R-:W4:Y:S01]  /*59a0*/  MUFU.TANH R13, R6 ;  /* 0x00000006000d7308 */ /* 0x000f220000002400 */
[----:B------:R-:W-:Y:S02]  /*59b0*/  FSEL R236, R38, -INF , !P3 ;  /* 0xff80000026ec7808 */ /* 0x000fe40005800000 */
[----:B------:R-:W-:Y:S02]  /*59c0*/  FMNMX.FTZ R5, R185, R5, !PT ;  /* 0x00000005b9057209 */ /* 0x000fe40007810000 */
[----:B------:R-:W-:-:S02]  /*59d0*/  FMNMX.FTZ R0, R96, R0, !PT ;  /* 0x0000000060007209 */ /* 0x000fc40007810000 */
[----:B------:R-:W-:Y:S01]  /*59e0*/  ISETP.GE.AND P3, PT, R31, R9, PT ;  /* 0x000000091f00720c */ /* 0x000fe20003f66270 */
[----:B--2---:R-:W-:Y:S01]  /*59f0*/  FMUL.FTZ R4, R85, UR15 ;  /* 0x0000000f55047c20 */ /* 0x004fe20008410000 */
[----:B---3--:R-:W-:Y:S02]  /*5a00*/  FSEL R235, R18, -INF , !P1 ;  /* 0xff80000012eb7808 */ /* 0x008fe40004800000 */
[----:B------:R-:W-:Y:S01]  /*5a10*/  FMNMX.FTZ R5, R236, R5, !PT ;  /* 0x00000005ec057209 */ /* 0x000fe20007810000 */
[----:B------:R2:W3:Y:S01]  /*5a20*/  MUFU.TANH R11, R4 ;  /* 0x00000004000b7308 */ /* 0x0004e20000002400 */
[----:B------:R-:W-:Y:S02]  /*5a30*/  FMNMX.FTZ R0, R150, R0, !PT ;  /* 0x0000000096007209 */ /* 0x000fe40007810000 */
[----:B------:R-:W-:Y:S02]  /*5a40*/  ISETP.GE.AND P1, PT, R32, R9, PT ;  /* 0x000000092000720c */ /* 0x000fe40003f26270 */
[----:B------:R-:W-:-:S02]  /*5a50*/  FSEL R234, R16, -INF , !P3 ;  /* 0xff80000010ea7808 */ /* 0x000fc40005800000 */
[----:B------:R-:W-:Y:S02]  /*5a60*/  FMNMX.FTZ R5, R235, R5, !PT ;  /* 0x00000005eb057209 */ /* 0x000fe40007810000 */
[----:B------:R-:W-:Y:S02]  /*5a70*/  FMNMX.FTZ R0, R143, R0, !PT ;  /* 0x000000008f007209 */ /* 0x000fe40007810000 */
[----:B------:R-:W-:Y:S02]  /*5a80*/  ISETP.GE.AND P3, PT, R34, R9, PT ;  /* 0x000000092200720c */ /* 0x000fe40003f66270 */
[----:B----4-:R-:W-:Y:S02]  /*5a90*/  FSEL R233, R13, -INF , !P1 ;  /* 0xff8000000de97808 */ /* 0x010fe40004800000 */
[----:B------:R-:W-:Y:S01]  /*5aa0*/  FMNMX.FTZ R5, R234, R5, !PT ;  /* 0x00000005ea057209 */ /* 0x000fe20007810000 */
[----:B--2---:R-:W-:Y:S01]  /*5ab0*/  FMUL.FTZ R4, R76, UR15 ;  /* 0x0000000f4c047c20 */ /* 0x004fe20008410000 */
[----:B------:R-:W-:-:S02]  /*5ac0*/  FMNMX.FTZ R0, R139, R0, !PT ;  /* 0x000000008b007209 */ /* 0x000fc40007810000 */
[----:B------:R-:W-:Y:S01]  /*5ad0*/  ISETP.GE.AND P1, PT, R33, R9, PT ;  /* 0x000000092100720c */ /* 0x000fe20003f26270 */
[----:B------:R2:W4:Y:S01]  /*5ae0*/  MUFU.TANH R6, R4 ;  /* 0x0000000400067308 */ /* 0x0005220000002400 */
[----:B------:R-:W-:Y:S01]  /*5af0*/  FSEL R232, R12, -INF , !P3 ;  /* 0xff8000000ce87808 */ /* 0x000fe20005800000 */
[----:B------:R-:W-:Y:S01]  /*5b00*/  FMUL.FTZ R12, R59, UR15 ;  /* 0x0000000f3b0c7c20 */ /* 0x000fe20008410000 */
[----:B------:R-:W-:Y:S02]  /*5b10*/  FMNMX.FTZ R5, R233, R5, !PT ;  /* 0x00000005e9057209 */ /* 0x000fe40007810000 */
[----:B------:R-:W-:Y:S02]  /*5b20*/  FMNMX.FTZ R0, R142, R0, !PT ;  /* 0x000000008e007209 */ /* 0x000fe40007810000 */
[----:B------:R-:W-:Y:S01]  /*5b30*/  ISETP.GE.AND P3, PT, R35, R9, PT ;  /* 0x000000092300720c */ /* 0x000fe20003f66270 */
[----:B------:R-:W-:Y:S01]  /*5b40*/  MUFU.TANH R16, R12 ;  /* 0x0000000c00107308 */ /* 0x000fe20000002400 */
[----:B---3--:R-:W-:-:S02]  /*5b50*/  FSEL R231, R11, -INF , !P1 ;  /* 0xff8000000be77808 */ /* 0x008fc40004800000 */
[----:B------:R-:W-:Y:S02]  /*5b60*/  FMNMX.FTZ R5, R232, R5, !PT ;  /* 0x00000005e8057209 */ /* 0x000fe40007810000 */
[----:B------:R-:W-:Y:S02]  /*5b70*/  FMNMX.FTZ R0, R177, R0, !PT ;  /* 0x00000000b1007209 */ /* 0x000fe40007810000 */
[----:B------:R-:W-:Y:S01]  /*5b80*/  FMNMX.FTZ R5, R231, R5, !PT ;  /* 0x00000005e7057209 */ /* 0x000fe20007810000 */
[----:B--2---:R-:W-:Y:S01]  /*5b90*/  FMUL.FTZ R4, R77, UR15 ;  /* 0x0000000f4d047c20 */ /* 0x004fe20008410000 */
[----:B----4-:R-:W-:Y:S01]  /*5ba0*/  FSEL R219, R6, -INF , !P3 ;  /* 0xff80000006db7808 */ /* 0x010fe20005800000 */
[----:B------:R-:W-:Y:S01]  /*5bb0*/  FMUL.FTZ R6, R58, UR15 ;  /* 0x0000000f3a067c20 */ /* 0x000fe20008410000 */
[----:B------:R-:W-:Y:S02]  /*5bc0*/  ISETP.GE.AND P3, PT, R36, R9, PT ;  /* 0x000000092400720c */ /* 0x000fe40003f66270 */
[----:B------:R-:W-:Y:S01]  /*5bd0*/  FMNMX.FTZ R0, R170, R0, !PT ;  /* 0x00000000aa007209 */ /* 0x000fe20007810000 */
[----:B------:R-:W2:Y:S01]  /*5be0*/  MUFU.TANH R4, R4 ;  /* 0x0000000400047308 */ /* 0x000ea20000002400 */
[----:B------:R-:W-:-:S02]  /*5bf0*/  FMNMX.FTZ R5, R219, R5, !PT ;  /* 0x00000005db057209 */ /* 0x000fc40007810000 */
[----:B------:R-:W-:Y:S02]  /*5c00*/  ISETP.GE.AND P1, PT, R28, R8, PT ;  /* 0x000000081c00720c */ /* 0x000fe40003f26270 */
[----:B-1----:R-:W-:Y:S02]  /*5c10*/  FMNMX.FTZ R74, R17, R74, !PT ;  /* 0x0000004a114a7209 */ /* 0x002fe40007810000 */
[----:B------:R-:W-:Y:S01]  /*5c20*/  FSEL R180, R45, -INF , !P1 ;  /* 0xff8000002db47808 */ /* 0x000fe20004800000 */
[----:B------:R1:W-:Y:S01]  /*5c30*/  MUFU.TANH R18, R6 ;  /* 0x0000000600127308 */ /* 0x0003e20000002400 */
[----:B------:R-:W-:Y:S01]  /*5c40*/  ISETP.GE.AND P1, PT, R30, R8, PT ;  /* 0x000000081e00720c */ /* 0x000fe20003f26270 */
[----:B------:R-:W-:Y:S01]  /*5c50*/  STL [R1+0xe0], R74 ;  /* 0x0000e04a01007387 */ /* 0x000fe20000100800 */
[----:B------:R-:W-:Y:S02]  /*5c60*/  FSEL R68, R174, -INF , !P5 ;  /* 0xff800000ae447808 */ /* 0x000fe40006800000 */
[----:B------:R-:W-:-:S02]  /*5c70*/  FSEL R198, R22, -INF , !P1 ;  /* 0xff80000016c67808 */ /* 0x000fc40004800000 */
[----:B------:R-:W-:Y:S02]  /*5c80*/  ISETP.GE.AND P1, PT, R31, R8, PT ;  /* 0x000000081f00720c */ /* 0x000fe40003f26270 */
[----:B--2---:R-:W-:Y:S02]  /*5c90*/  FSEL R218, R4, -INF , !P3 ;  /* 0xff80000004da7808 */ /* 0x004fe40005800000 */
[----:B------:R-:W-:Y:S02]  /*5ca0*/  FMNMX.FTZ R4, R166, R0, !PT ;  /* 0x00000000a6047209 */ /* 0x000fe40007810000 */
[----:B------:R-:W-:Y:S01]  /*5cb0*/  FMNMX.FTZ R0, R218, R5, !PT ;  /* 0x00000005da007209 */ /* 0x000fe20007810000 */
[----:B------:R-:W-:Y:S01]  /*5cc0*/  FMUL.FTZ R5, R86, UR15 ;  /* 0x0000000f56057c20 */ /* 0x000fe20008410000 */
[----:B------:R-:W-:Y:S02]  /*5cd0*/  FMNMX.FTZ R4, R152, R4, !PT ;  /* 0x0000000498047209 */ /* 0x000fe40007810000 */
[----:B------:R-:W-:Y:S01]  /*5ce0*/  FSEL R197, R20, -INF , !P1 ;  /* 0xff80000014c57808 */ /* 0x000fe20004800000 */
[----:B------:R-:W2:Y:S01]  /*5cf0*/  SHFL.BFLY PT, R11, R0, 0x2, 0x1f ;  /* 0x0c401f00000b7f89 */ /* 0x000ea200000e0000 */
[----:B------:R-:W-:Y:S01]  /*5d00*/  FMNMX.FTZ R4, R165, R4, !PT ;  /* 0x00000004a5047209 */ /* 0x000fe20007810000 */
[----:B------:R3:W4:Y:S01]  /*5d10*/  MUFU.TANH R13, R5 ;  /* 0x00000005000d7308 */ /* 0x0007220000002400 */
[-C--:B------:R-:W-:Y:S01]  /*5d20*/  ISETP.GE.AND P1, PT, R32, R8.reuse, PT ;  /* 0x000000082000720c */ /* 0x080fe20003f26270 */
[----:B-1----:R-:W-:Y:S01]  /*5d30*/  FMUL.FTZ R6, R79, UR15 ;  /* 0x0000000f4f067c20 */ /* 0x002fe20008410000 */
[----:B------:R-:W-:-:S02]  /*5d40*/  ISETP.GE.AND P3, PT, R29, R8, PT ;  /* 0x000000081d00720c */ /* 0x000fc40003f66270 */
[----:B------:R-:W-:Y:S02]  /*5d50*/  FSEL R196, R19, -INF , !P1 ;  /* 0xff80000013c47808 */ /* 0x000fe40004800000 */
[----:B------:R-:W-:Y:S01]  /*5d60*/  FSEL R199, R44, -INF , !P3 ;  /* 0xff8000002cc77808 */ /* 0x000fe20005800000 */
[----:B------:R-:W-:Y:S01]  /*5d70*/  MUFU.TANH R6, R6 ;  /* 0x0000000600067308 */ /* 0x000fe20000002400 */
[----:B------:R-:W-:Y:S02]  /*5d80*/  ISETP.GE.AND P1, PT, R34, R8, PT ;  /* 0x000000082200720c */ /* 0x000fe40003f26270 */
[----:B------:R-:W-:Y:S02]  /*5d90*/  FSEL R71, R173, -INF , !P4 ;  /* 0xff800000ad477808 */ /* 0x000fe40006000000 */
[----:B------:R-:W-:Y:S02]  /*5da0*/  FSEL R125, R125, -INF , !P2 ;  /* 0xff8000007d7d7808 */ /* 0x000fe40005000000 */
[----:B------:R-:W-:-:S02]  /*5db0*/  FSEL R70, R172, -INF , !P6 ;  /* 0xff800000ac467808 */ /* 0x000fc40007000000 */
[----:B---3--:R-:W-:Y:S01]  /*5dc0*/  FMNMX.FTZ R5, R160, R4, !PT ;  /* 0x00000004a0057209 */ /* 0x008fe20007810000 */
[----:B------:R-:W-:Y:S01]  /*5dd0*/  FMUL.FTZ R4, R87, UR15 ;  /* 0x0000000f57047c20 */ /* 0x000fe20008410000 */
[----:B----4-:R-:W-:Y:S02]  /*5de0*/  FSEL R195, R13, -INF , !P1 ;  /* 0xff8000000dc37808 */ /* 0x010fe40004800000 */
[----:B------:R-:W-:Y:S01]  /*5df0*/  FMNMX.FTZ R5, R157, R5, !PT ;  /* 0x000000059d057209 */ /* 0x000fe20007810000 */
[----:B------:R1:W3:Y:S01]  /*5e00*/  MUFU.TANH R14, R4 ;  /* 0x00000004000e7308 */ /* 0x0002e20000002400 */
[----:B--2---:R-:W-:Y:S02]  /*5e10*/  FMNMX.FTZ R72, R0, R11, !PT ;  /* 0x0000000b00487209 */ /* 0x004fe40007810000 */
[----:B------:R-:W-:Y:S02]  /*5e20*/  ISETP.GE.AND P1, PT, R33, R8, PT ;  /* 0x000000082100720c */ /* 0x000fe40003f26270 */
[-C--:B------:R-:W-:Y:S01]  /*5e30*/  ISETP.GE.AND P3, PT, R24, R10.reuse, PT ;  /* 0x0000000a1800720c */ /* 0x080fe20003f66270 */
[----:B------:R-:W2:Y:S01]  /*5e40*/  SHFL.BFLY PT, R12, R72, 0x1, 0x1f ;  /* 0x0c201f00480c7f89 */ /* 0x000ea200000e0000 */
[----:B------:R-:W-:-:S02]  /*5e50*/  ISETP.GE.AND P5, PT, R26, R10, PT ;  /* 0x0000000a1a00720c */ /* 0x000fc40003fa6270 */
[----:B------:R-:W-:Y:S02]  /*5e60*/  FSEL R124, R163, -INF , !P3 ;  /* 0xff800000a37c7808 */ /* 0x000fe40005800000 */
[-C--:B------:R-:W-:Y:S02]  /*5e70*/  ISETP.GE.AND P4, PT, R27, R10.reuse, PT ;  /* 0x0000000a1b00720c */ /* 0x080fe40003f86270 */
[----:B------:R-:W-:Y:S02]  /*5e80*/  FSEL R175, R80, -INF , !P5 ;  /* 0xff80000050af7808 */ /* 0x000fe40006800000 */
[----:B------:R-:W-:Y:S02]  /*5e90*/  ISETP.GE.AND P6, PT, R28, R10, PT ;  /* 0x0000000a1c00720c */ /* 0x000fe40003fc6270 */
[----:B-1----:R-:W-:Y:S01]  /*5ea0*/  FMNMX.FTZ R4, R156, R5, !PT ;  /* 0x000000059c047209 */ /* 0x002fe20007810000 */
[----:B------:R-:W-:Y:S01]  /*5eb0*/  FMUL.FTZ R5, R78, UR15 ;  /* 0x0000000f4e057c20 */ /* 0x000fe20008410000 */
[----:B---3--:R-:W-:-:S02]  /*5ec0*/  FSEL R194, R14, -INF , !P1 ;  /* 0xff8000000ec27808 */ /* 0x008fc40004800000 */
[----:B------:R-:W-:Y:S01]  /*5ed0*/  FMNMX.FTZ R4, R191, R4, !PT ;  /* 0x00000004bf047209 */ /* 0x000fe20007810000 */
[----:B------:R1:W3:Y:S01]  /*5ee0*/  MUFU.TANH R15, R5 ;  /* 0x00000005000f7308 */ /* 0x0002e20000002400 */
[----:B------:R-:W-:Y:S02]  /*5ef0*/  ISETP.GE.AND P1, PT, R35, R8, PT ;  /* 0x000000082300720c */ /* 0x000fe40003f26270 */
[----:B------:R-:W-:Y:S02]  /*5f00*/  FMNMX.FTZ R4, R189, R4, !PT ;  /* 0x00000004bd047209 */ /* 0x000fe40007810000 */
[----:B------:R-:W-:Y:S02]  /*5f10*/  FSEL R173, R65, -INF , !P4 ;  /* 0xff80000041ad7808 */ /* 0x000fe40006000000 */
[----:B------:R-:W-:Y:S02]  /*5f20*/  FMNMX.FTZ R0, R190, R4, !PT ;  /* 0x00000004be007209 */ /* 0x000fe40007810000 */
[----:B------:R-:W-:-:S02]  /*5f30*/  FMNMX.FTZ R4, R128, R129, !PT ;  /* 0x0000008180047209 */ /* 0x000fc40007810000 */
[----:B------:R-:W-:Y:S02]  /*5f40*/  FMNMX.FTZ R0, R180, R0, !PT ;  /* 0x00000000b4007209 */ /* 0x000fe40007810000 */
[----:B------:R-:W-:Y:S02]  /*5f50*/  FMNMX.FTZ R4, R137, R4, !PT ;  /* 0x0000000489047209 */ /* 0x000fe40007810000 */
[----:B------:R-:W-:Y:S02]  /*5f60*/  FMNMX.FTZ R0, R199, R0, !PT ;  /* 0x00000000c7007209 */ /* 0x000fe40007810000 */
[----:B------:R-:W-:Y:S01]  /*5f70*/  FMNMX.FTZ R4, R131, R4, !PT ;  /* 0x0000000483047209 */ /* 0x000fe20007810000 */
[----:B-1----:R-:W-:Y:S01]  /*5f80*/  FMUL.FTZ R5, R54, UR15 ;  /* 0x0000000f36057c20 */ /* 0x002fe20008410000 */
[----:B------:R-:W-:Y:S02]  /*5f90*/  FMNMX.FTZ R0, R198, R0, !PT ;  /* 0x00000000c6007209 */ /* 0x000fe40007810000 */
[----:B------:R-:W-:Y:S01]  /*5fa0*/  FMNMX.FTZ R4, R132, R4, !PT ;  /* 0x0000000484047209 */ /* 0x000fe20007810000 */
[----:B------:R1:W-:Y:S01]  /*5fb0*/  MUFU.TANH R14, R5 ;  /* 0x00000005000e7308 */ /* 0x0003e20000002400 */
[----:B------:R-:W-:-:S02]  /*5fc0*/  FMNMX.FTZ R0, R197, R0, !PT ;  /* 0x00000000c5007209 */ /* 0x000fc40007810000 */
[----:B------:R-:W-:Y:S02]  /*5fd0*/  FMNMX.FTZ R4, R134, R4, !PT ;  /* 0x0000000486047209 */ /* 0x000fe40007810000 */
[----:B---3--:R-:W-:Y:S02]  /*5fe0*/  FSEL R193, R15, -INF , !P1 ;  /* 0xff8000000fc17808 */ /* 0x008fe40004800000 */
[----:B------:R-:W-:Y:S02]  /*5ff0*/  ISETP.GE.AND P1, PT, R36, R8, PT ;  /* 0x000000082400720c */ /* 0x000fe40003f26270 */
[----:B------:R-:W-:Y:S02]  /*6000*/  FMNMX.FTZ R0, R196, R0, !PT ;  /* 0x00000000c4007209 */ /* 0x000fe40007810000 */
[----:B------:R-:W-:Y:S02]  /*6010*/  FMNMX.FTZ R4, R130, R4, !PT ;  /* 0x0000000482047209 */ /* 0x000fe40007810000 */
[----:B------:R-:W-:Y:S01]  /*6020*/  FSEL R192, R6, -INF , !P1 ;  /* 0xff80000006c07808 */ /* 0x000fe20004800000 */
[----:B------:R-:W-:Y:S01]  /*6030*/  FMUL.FTZ R6, R74, UR18 ;  /* 0x000000124a067c20 */ /* 0x000fe20008410000 */
[----:B------:R-:W-:-:S02]  /*6040*/  FMNMX.FTZ R0, R195, R0, !PT ;  /* 0x00000000c3007209 */ /* 0x000fc40007810000 */
[----:B------:R-:W-:Y:S01]  /*6050*/  FSETP.NEU.FTZ.AND P1, PT, R74, -INF , PT ;  /* 0xff8000004a00780b */ /* 0x000fe20003f3d000 */
[----:B-1----:R-:W-:Y:S01]  /*6060*/  FMUL.FTZ R5, R55, UR15 ;  /* 0x0000000f37057c20 */ /* 0x002fe20008410000 */
[----:B------:R-:W-:Y:S02]  /*6070*/  FMNMX.FTZ R4, R127, R4, !PT ;  /* 0x000000047f047209 */ /* 0x000fe40007810000 */
[----:B------:R-:W-:Y:S01]  /*6080*/  FMNMX.FTZ R0, R194, R0, !PT ;  /* 0x00000000c2007209 */ /* 0x000fe20007810000 */
[----:B------:R1:W-:Y:S01]  /*6090*/  MUFU.TANH R13, R5 ;  /* 0x00000005000d7308 */ /* 0x0003e20000002400 */
[----:B------:R-:W-:Y:S02]  /*60a0*/  FSEL R6, R6, RZ, P1 ;  /* 0x000000ff06067208 */ /* 0x000fe40000800000 */
[----:B------:R-:W-:Y:S02]  /*60b0*/  FMNMX.FTZ R4, R151, R4, !PT ;  /* 0x0000000497047209 */ /* 0x000fe40007810000 */
[----:B------:R-:W-:-:S02]  /*60c0*/  FMNMX.FTZ R69, R193, R0, !PT ;  /* 0x00000000c1457209 */ /* 0x000fc40007810000 */
[----:B------:R-:W-:Y:S01]  /*60d0*/  FMNMX.FTZ R0, R141, R4, !PT ;  /* 0x000000048d007209 */ /* 0x000fe20007810000 */
[--C-:B------:R-:W-:Y:S01]  /*60e0*/  FFMA.FTZ R4, R103, UR18, -R6.reuse ;  /* 0x0000001267047c23 */ /* 0x100fe20008010806 */
[----:B------:R-:W-:Y:S02]  /*60f0*/  FMNMX.FTZ R69, R192, R69, !PT ;  /* 0x00000045c0457209 */ /* 0x000fe40007810000 */
[----:B------:R-:W-:Y:S01]  /*6100*/  FMNMX.FTZ R0, R147, R0, !PT ;  /* 0x0000000093007209 */ /* 0x000fe20007810000 */
[----:B------:R3:W-:Y:S01]  /*6110*/  MUFU.EX2 R210, R4 ;  /* 0x0000000400d27308 */ /* 0x0007e20000000800 */
[----:B--2---:R-:W-:Y:S01]  /*6120*/  FMNMX.FTZ R72, R72, R12, !PT ;  /* 0x0000000c48487209 */ /* 0x004fe20007810000 */
[----:B------:R-:W2:Y:S01]  /*6130*/  SHFL.BFLY PT, R11, R69, 0x2, 0x1f ;  /* 0x0c401f00450b7f89 */ /* 0x000ea200000e0000 */
[----:B------:R-:W-:Y:S01]  /*6140*/  FMNMX.FTZ R0, R146, R0, !PT ;  /* 0x0000000092007209 */ /* 0x000fe20007810000 */
[----:B-1----:R-:W-:Y:S01]  /*6150*/  FFMA.FTZ R5, R100, UR18, -R6 ;  /* 0x0000001264057c23 */ /* 0x002fe20008010806 */
[----:B------:R-:W-:-:S02]  /*6160*/  FSETP.NEU.FTZ.AND P2, PT, R72, -INF , PT ;  /* 0xff8000004800780b */ /* 0x000fc40003f5d000 */
[----:B------:R-:W-:Y:S01]  /*6170*/  FMNMX.FTZ R0, R171, R0, !PT ;  /* 0x00000000ab007209 */ /* 0x000fe20007810000 */
[----:B------:R1:W-:Y:S01]  /*6180*/  MUFU.EX2 R212, R5 ;  /* 0x0000000500d47308 */ /* 0x0003e20000000800 */
[----:B------:R-:W-:Y:S02]  /*6190*/  ISETP.GE.AND P1, PT, R25, R10, PT ;  /* 0x0000000a1900720c */ /* 0x000fe40003f26270 */
[----:B------:R-:W-:Y:S02]  /*61a0*/  FMNMX.FTZ R0, R167, R0, !PT ;  /* 0x00000000a7007209 */ /* 0x000fe40007810000 */
[----:B------:R-:W-:Y:S02]  /*61b0*/  FSEL R174, R97, -INF , !P1 ;  /* 0xff80000061ae7808 */ /* 0x000fe40004800000 */
[----:B------:R-:W-:Y:S01]  /*61c0*/  FMNMX.FTZ R0, R179, R0, !PT ;  /* 0x00000000b3007209 */ /* 0x000fe20007810000 */
[----:B---3--:R-:W-:Y:S01]  /*61d0*/  FFMA.FTZ R4, R111, UR18, -R6 ;  /* 0x000000126f047c23 */ /* 0x008fe20008010806 */
[----:B------:R-:W-:-:S02]  /*61e0*/  ISETP.GE.AND P3, PT, R29, R10, PT ;  /* 0x0000000a1d00720c */ /* 0x000fc40003f66270 */
[----:B------:R-:W-:Y:S02]  /*61f0*/  FMNMX.FTZ R0, R68, R0, !PT ;  /* 0x0000000044007209 */ /* 0x000fe40007810000 */
[----:B------:R-:W-:Y:S01]  /*6200*/  FSEL R172, R64, -INF , !P6 ;  /* 0xff80000040ac7808 */ /* 0x000fe20007000000 */
[----:B------:R-:W3:Y:S01]  /*6210*/  MUFU.EX2 R4, R4 ;  /* 0x0000000400047308 */ /* 0x000ee20000000800 */
[----:B------:R-:W-:Y:S01]  /*6220*/  FSEL R163, R47, -INF , !P3 ;  /* 0xff8000002fa37808 */ /* 0x000fe20005800000 */
[----:B-1----:R-:W-:Y:S01]  /*6230*/  FMUL.FTZ R5, R72, UR18 ;  /* 0x0000001248057c20 */ /* 0x002fe20008410000 */
[----:B--2---:R-:W-:Y:S02]  /*6240*/  FMNMX.FTZ R69, R69, R11, !PT ;  /* 0x0000000b45457209 */ /* 0x004fe40007810000 */
[-C--:B------:R-:W-:Y:S02]  /*6250*/  ISETP.GE.AND P1, PT, R31, R10.reuse, PT ;  /* 0x0000000a1f00720c */ /* 0x080fe40003f26270 */
[----:B------:R-:W-:Y:S01]  /*6260*/  FSEL R5, R5, RZ, P2 ;  /* 0x000000ff05057208 */ /* 0x000fe20001000000 */
[----:B------:R-:W1:Y:S01]  /*6270*/  SHFL.BFLY PT, R11, R69, 0x1, 0x1f ;  /* 0x0c201f00450b7f89 */ /* 0x000e6200000e0000 */
[----:B------:R-:W-:-:S02]  /*6280*/  ISETP.GE.AND P2, PT, R30, R10, PT ;  /* 0x0000000a1e00720c */ /* 0x000fc40003f46270 */
[-C--:B------:R-:W-:Y:S02]  /*6290*/  ISETP.GE.AND P5, PT, R32, R10.reuse, PT ;  /* 0x0000000a2000720c */ /* 0x080fe40003fa6270 */
[----:B------:R-:W-:Y:S02]  /*62a0*/  FSEL R202, R21, -INF , !P2 ;  /* 0xff80000015ca7808 */ /* 0x000fe40005000000 */
[----:B------:R-:W-:Y:S01]  /*62b0*/  FSEL R201, R37, -INF , !P1 ;  /* 0xff80000025c97808 */ /* 0x000fe20004800000 */
[----:B---3--:R2:W-:Y:S01]  /*62c0*/  STL [R1+0x88], R4 ;  /* 0x0000880401007387 */ /* 0x0085e20000100800 */
[-C--:B------:R-:W-:Y:S02]  /*62d0*/  ISETP.GE.AND P4, PT, R34, R10.reuse, PT ;  /* 0x0000000a2200720c */ /* 0x080fe40003f86270 */
[----:B------:R-:W-:Y:S01]  /*62e0*/  FSEL R200, R23, -INF , !P5 ;  /* 0xff80000017c87808 */ /* 0x000fe20006800000 */
[----:B------:R3:W-:Y:S01]  /*62f0*/  STL [R1+0xe4], R72 ;  /* 0x0000e44801007387 */ /* 0x0007e20000100800 */
[----:B------:R-:W-:-:S02]  /*6300*/  ISETP.GE.AND P6, PT, R33, R10, PT ;  /* 0x0000000a2100720c */ /* 0x000fc40003fc6270 */
[----:B------:R-:W-:Y:S02]  /*6310*/  FSEL R203, R18, -INF , !P4 ;  /* 0xff80000012cb7808 */ /* 0x000fe40006000000 */
[-C--:B------:R-:W-:Y:S02]  /*6320*/  ISETP.GE.AND P3, PT, R35, R10.reuse, PT ;  /* 0x0000000a2300720c */ /* 0x080fe40003f66270 */
[----:B------:R-:W-:Y:S02]  /*6330*/  ISETP.GE.AND P2, PT, R36, R10, PT ;  /* 0x0000000a2400720c */ /* 0x000fe40003f46270 */
[----:B-1----:R-:W-:Y:S01]  /*6340*/  FMNMX.FTZ R69, R69, R11, !PT ;  /* 0x0000000b45457209 */ /* 0x002fe20007810000 */
[----:B--2---:R-:W-:Y:S01]  /*6350*/  FFMA.FTZ R4, R102, UR18, -R6 ;  /* 0x0000001266047c23 */ /* 0x004fe20008010806 */
[----:B------:R-:W-:Y:S01]  /*6360*/  FFMA.FTZ R11, R50, UR18, -R5 ;  /* 0x00000012320b7c23 */ /* 0x000fe20008010805 */
[----:B------:R-:W-:Y:S02]  /*6370*/  FSEL R252, R16, -INF , !P6 ;  /* 0xff80000010fc7808 */ /* 0x000fe40007000000 */
[----:B------:R1:W2:Y:S01]  /*6380*/  MUFU.EX2 R7, R4 ;  /* 0x0000000400077308 */ /* 0x0002a20000000800 */
[----:B------:R-:W-:-:S02]  /*6390*/  FSETP.NEU.FTZ.AND P1, PT, R69, -INF , PT ;  /* 0xff8000004500780b */ /* 0x000fc40003f3d000 */
[----:B-1----:R-:W-:Y:S01]  /*63a0*/  FMNMX.FTZ R4, R71, R0, !PT ;  /* 0x0000000047047209 */ /* 0x002fe20007810000 */
[----:B------:R-:W-:-:S04]  /*63b0*/  FFMA.FTZ R0, R109, UR18, -R5 ;  /* 0x000000126d007c23 */ /* 0x000fc80008010805 */
[----:B------:R-:W-:Y:S01]  /*63c0*/  MUFU.EX2 R213, R11 ;  /* 0x0000000b00d57308 */ /* 0x000fe20000000800 */
[----:B------:R-:W-:Y:S01]  /*63d0*/  FSEL R251, R14, -INF , !P3 ;  /* 0xff8000000efb7808 */ /* 0x000fe20005800000 */
[----:B--2---:R-:W-:Y:S01]  /*63e0*/  STL [R1+0x8c], R7 ;  /* 0x00008c0701007387 */ /* 0x004fe20000100800 */
[----:B------:R-:W-:-:S04]  /*63f0*/  FMNMX.FTZ R4, R70, R4, !PT ;  /* 0x0000000446047209 */ /* 0x000fc80007810000 */
[----:B------:R-:W-:Y:S01]  /*6400*/  FMNMX.FTZ R4, R125, R4, !PT ;  /* 0x000000047d047209 */ /* 0x000fe20007810000 */
[----:B------:R1:W2:Y:S03]  /*6410*/  MUFU.EX2 R15, R0 ;  /* 0x00000000000f7308 */ /* 0x0002a60000000800 */
[----:B------:R-:W-:Y:S01]  /*6420*/  FMNMX.FTZ R4, R124, R4, !PT ;  /* 0x000000047c047209 */ /* 0x000fe20007810000 */
[--C-:B-1----:R-:W-:Y:S01]  /*6430*/  FFMA.FTZ R0, R110, UR18, -R5.reuse ;  /* 0x000000126e007c23 */ /* 0x102fe20008010805 */
[----:B------:R-:W-:Y:S01]  /*6440*/  FSEL R250, R13, -INF , !P2 ;  /* 0xff8000000dfa7808 */ /* 0x000fe20005000000 */
[----:B--2---:R-:W-:Y:S02]  /*6450*/  STL [R1+0x44], R15 ;  /* 0x0000440f01007387 */ /* 0x004fe40000100800 */
[----:B------:R1:W2:Y:S02]  /*6460*/  MUFU.EX2 R17, R0 ;  /* 0x0000000000117308 */ /* 0x0002a40000000800 */
[----:B-1----:R-:W-:Y:S01]  /*6470*/  FMNMX.FTZ R0, R174, R4, !PT ;  /* 0x00000004ae007209 */ /* 0x002fe20007810000 */
[----:B------:R-:W-:Y:S01]  /*6480*/  FFMA.FTZ R4, R117, UR18, -R5 ;  /* 0x0000001275047c23 */ /* 0x000fe20008010805 */
[----:B--2---:R-:W-:Y:S02]  /*6490*/  STL [R1+0x40], R17 ;  /* 0x0000401101007387 */ /* 0x004fe40000100800 */
[----:B------:R-:W-:-:S02]  /*64a0*/  FMNMX.FTZ R0, R175, R0, !PT ;  /* 0x00000000af007209 */ /* 0x000fc40007810000 */
[----:B------:R1:W-:Y:S01]  /*64b0*/  MUFU.EX2 R209, R4 ;  /* 0x0000000400d17308 */ /* 0x0003e20000000800 */
[----:B------:R-:W-:Y:S01]  /*64c0*/  STL [R1+0xe8], R10 ;  /* 0x0000e80a01007387 */ /* 0x000fe20000100800 */
[----:B------:R-:W-:-:S03]  /*64d0*/  FMNMX.FTZ R0, R173, R0, !PT ;  /* 0x00000000ad007209 */ /* 0x000fc60007810000 */
[----:B------:R2:W-:Y:S01]  /*64e0*/  STL [R1+0xec], R69 ;  /* 0x0000ec4501007387 */ /* 0x0005e20000100800 */
[----:B------:R-:W-:Y:S01]  /*64f0*/  FMNMX.FTZ R0, R172, R0, !PT ;  /* 0x00000000ac007209 */ /* 0x000fe20007810000 */
[----:B-1----:R-:W-:-:S04]  /*6500*/  FFMA.FTZ R4, R108, UR18, -R5 ;  /* 0x000000126c047c23 */ /* 0x002fc80008010805 */
[----:B---3--:R1:W-:Y:S02]  /*6510*/  MUFU.EX2 R72, R4 ;  /* 0x0000000400487308 */ /* 0x0083e40000000800 */
[----:B-1----:R-:W-:Y:S01]  /*6520*/  FMNMX.FTZ R4, R163, R0, !PT ;  /* 0x00000000a3047209 */ /* 0x002fe20007810000 */
[----:B------:R-:W-:-:S03]  /*6530*/  FFMA.FTZ R0, R101, UR18, -R5 ;  /* 0x0000001265007c23 */ /* 0x000fc60008010805 */
[----:B------:R-:W-:Y:S02]  /*6540*/  FMNMX.FTZ R4, R202, R4, !PT ;  /* 0x00000004ca047209 */ /* 0x000fe40007810000 */
[----:B------:R1:W3:Y:S02]  /*6550*/  MUFU.EX2 R230, R0 ;  /* 0x0000000000e67308 */ /* 0x0002e40000000800 */
[----:B-1----:R-:W-:Y:S01]  /*6560*/  FMNMX.FTZ R0, R201, R4, !PT ;  /* 0x00000004c9007209 */ /* 0x002fe20007810000 */
[----:B------:R-:W-:Y:S02]  /*6570*/  FMUL.FTZ R4, R69, UR18 ;  /* 0x0000001245047c20 */ /* 0x000fe40008410000 */
[----:B--2---:R-:W2:Y:S01]  /*6580*/  LDL.LU R69, [R1+0x8c] ;  /* 0x00008c0001457983 */ /* 0x004ea20000300800 */
[----:B------:R-:W-:Y:S02]  /*6590*/  FMNMX.FTZ R0, R200, R0, !PT ;  /* 0x00000000c8007209 */ /* 0x000fe40007810000 */
[----:B------:R-:W-:-:S02]  /*65a0*/  FSEL R4, R4, RZ, P1 ;  /* 0x000000ff04047208 */ /* 0x000fc40000800000 */
[----:B------:R-:W-:Y:S02]  /*65b0*/  FMNMX.FTZ R11, R203, R0, !PT ;  /* 0x00000000cb0b7209 */ /* 0x000fe40007810000 */
[----:B------:R-:W-:Y:S01]  /*65c0*/  IADD3 R0, R211, R215, RZ ;  /* 0x000000d7d3007210 */ /* 0x000fe20007ffe0ff */
[--C-:B------:R-:W-:Y:S01]  /*65d0*/  FFMA.FTZ R12, R116, UR18, -R4.reuse ;  /* 0x00000012740c7c23 */ /* 0x100fe20008010804 */
[----:B------:R-:W-:Y:S02]  /*65e0*/  FMNMX.FTZ R11, R252, R11, !PT ;  /* 0x0000000bfc0b7209 */ /* 0x000fe40007810000 */
[----:B------:R-:W-:Y:S01]  /*65f0*/  LEA R220, R0, UR4, 0x1 ;  /* 0x0000000400dc7c11 */ /* 0x000fe2000f8e08ff */
[----:B------:R1:W4:Y:S01]  /*6600*/  MUFU.EX2 R8, R12 ;  /* 0x0000000c00087308 */ /* 0x0003220000000800 */
[----:B------:R-:W-:Y:S01]  /*6610*/  FMNMX.FTZ R0, R251, R11, !PT ;  /* 0x0000000bfb007209 */ /* 0x000fe20007810000 */
[--C-:B------:R-:W-:Y:S01]  /*6620*/  FFMA.FTZ R11, R118, UR18, -R4.reuse ;  /* 0x00000012760b7c23 */ /* 0x100fe20008010804 */
[----:B------:R-:W-:Y:S01]  /*6630*/  LEA R221, R3, R220, 0x1 ;  /* 0x000000dc03dd7211 */ /* 0x000fe200078e08ff */
[----:B------:R-:W-:Y:S01]  /*6640*/  FFMA.FTZ R3, R119, UR18, -R4 ;  /* 0x0000001277037c23 */ /* 0x000fe20008010804 */
[----:B------:R-:W-:Y:S01]  /*6650*/  FMNMX.FTZ R0, R250, R0, !PT ;  /* 0x00000000fa007209 */ /* 0x000fe20007810000 */
[C---:B------:R-:W-:Y:S01]  /*6660*/  IMAD R223, R2.reuse, 0x2, R220 ;  /* 0x0000000202df7824 */ /* 0x040fe200078e02dc */
[----:B---3--:R-:W-:Y:S01]  /*6670*/  F2FP.BF16.F32.PACK_AB R16, R213, R230 ;  /* 0x000000e6d510723e */ /* 0x008fe200000010ff */
[----:B------:R-:W3:Y:S01]  /*6680*/  MUFU.EX2 R9, R11 ;  /* 0x0000000b00097308 */ /* 0x000ee20000000800 */
[----:B------:R-:W-:-:S02]  /*6690*/  IMAD R222, R2, 0x2, R221 ;  /* 0x0000000202de7824 */ /* 0x000fc400078e02dd */
[----:B------:R-:W-:Y:S01]  /*66a0*/  FFMA.FTZ R2, R75, UR18, -R5 ;  /* 0x000000124b027c23 */ /* 0x000fe20008010805 */
[----:B------:R-:W-:Y:S01]  /*66b0*/  LDSM.16.MT88.4 R24, [R220+0x8000] ;  /* 0x00800000dc18783b */ /* 0x000fe20000004200 */
[----:B------:R-:W-:-:S03]  /*66c0*/  F2FP.BF16.F32.PACK_AB R14, R72, R209 ;  /* 0x000000d1480e723e */ /* 0x000fc600000010ff */
[----:B------:R-:W-:Y:S01]  /*66d0*/  LDSM.16.MT88.4 R20, [R223+0x8000] ;  /* 0x00800000df14783b */ /* 0x000fe20000004200 */
[----:B------:R3:W3:Y:S01]  /*66e0*/  MUFU.EX2 R7, R3 ;  /* 0x0000000300077308 */ /* 0x0006e20000000800 */
[----:B-1----:R-:W-:Y:S02]  /*66f0*/  F2FP.BF16.F32.PACK_AB R12, R17, R15 ;  /* 0x0000000f110c723e */ /* 0x002fe400000010ff */
[----:B----4-:R-:W-:Y:S04]  /*6700*/  STL [R1+0x54], R8 ;  /* 0x0000540801007387 */ /* 0x010fe80000100800 */
[----:B------:R-:W-:Y:S01]  /*6710*/  LDSM.16.MT88.4 R48, [R221+0x8000] ;  /* 0x00800000dd30783b */ /* 0x000fe20000004200 */
[----:B------:R1:W-:Y:S01]  /*6720*/  MUFU.EX2 R227, R2 ;  /* 0x0000000200e37308 */ /* 0x0003e20000000800 */
[----:B---3--:R-:W-:-:S02]  /*6730*/  F2FP.BF16.F32.PACK_AB R13, R9, R8 ;  /* 0x00000008090d723e */ /* 0x008fc400000010ff */
[----:B------:R-:W3:Y:S04]  /*6740*/  SHFL.BFLY PT, R11, R0, 0x2, 0x1f ;  /* 0x0c401f00000b7f89 */ /* 0x000ee800000e0000 */
[----:B------:R-:W-:Y:S01]  /*6750*/  STL [R1+0x4c], R9 ;  /* 0x00004c0901007387 */ /* 0x000fe20000100800 */
[----:B------:R-:W-:-:S03]  /*6760*/  FFMA.FTZ R3, R112, UR18, -R4 ;  /* 0x0000001270037c23 */ /* 0x000fc60008010804 */
[----:B------:R-:W-:Y:S01]  /*6770*/  STL [R1+0x58], R7 ;  /* 0x0000580701007387 */ /* 0x000fe20000100800 */
[----:B------:R-:W4:Y:S03]  /*6780*/  MUFU.EX2 R206, R3 ;  /* 0x0000000300ce7308 */ /* 0x000f260000000800 */
[----:B------:R-:W-:Y:S01]  /*6790*/  STL [R1+0xf0], R72 ;  /* 0x0000f04801007387 */ /* 0x000fe20000100800 */
[----:B-1----:R-:W-:-:S03]  /*67a0*/  FFMA.FTZ R2, R73, UR18, -R5 ;  /* 0x0000001249027c23 */ /* 0x002fc60008010805 */
[----:B------:R-:W-:Y:S01]  /*67b0*/  LDSM.16.MT88.4 R52, [R222+0x8000] ;  /* 0x00800000de34783b */ /* 0x000fe20000004200 */
[----:B------:R1:W1:Y:S03]  /*67c0*/  MUFU.EX2 R135, R2 ;  /* 0x0000000200877308 */ /* 0x0002660000000800 */
[----:B------:R-:W-:Y:S01]  /*67d0*/  LDSM.16.MT88.4 R84, [R222+0x8800] ;  /* 0x00880000de54783b */ /* 0x000fe20000004200 */
[----:B---3--:R-:W-:-:S03]  /*67e0*/  FMNMX.FTZ R0, R0, R11, !PT ;  /* 0x0000000b00007209 */ /* 0x008fc60007810000 */
[----:B------:R-:W-:Y:S01]  /*67f0*/  LDSM.16.MT88.4 R64, [R221+0x8800] ;  /* 0x00880000dd40783b */ /* 0x000fe20000004200 */
[----:B----4-:R-:W-:-:S03]  /*6800*/  F2FP.BF16.F32.PACK_AB R15, R206, R7 ;  /* 0x00000007ce0f723e */ /* 0x010fc600000010ff */
[----:B------:R-:W3:Y:S04]  /*6810*/  SHFL.BFLY PT, R3, R0, 0x1, 0x1f ;  /* 0x0c201f0000037f89 */ /* 0x000ee800000e0000 */
[----:B------:R-:W4:Y:S01]  /*6820*/  LDSM.16.MT88.4 R60, [R223+0x8800] ;  /* 0x00880000df3c783b */ /* 0x000f220000004200 */
[C---:B------:R-:W-:Y:S01]  /*6830*/  HMMA.16816.F32.BF16 R56, R12.reuse, R24, RZ ;  /* 0x000000180c38723c */ /* 0x040fe200000418ff */
[----:B-1----:R-:W-:Y:S02]  /*6840*/  FFMA.FTZ R2, R113, UR18, -R4 ;  /* 0x0000001271027c23 */ /* 0x002fe40008010804 */
[----:B------:R-:W1:Y:S02]  /*6850*/  LDSM.16.MT88.4 R76, [R220+0x8800] ;  /* 0x00880000dc4c783b */ /* 0x000e640000004200 */
[----:B------:R3:W-:Y:S01]  /*6860*/  MUFU.EX2 R116, R2 ;  /* 0x0000000200747308 */ /* 0x0007e20000000800 */
[----:B------:R-:W-:Y:S01]  /*6870*/  F2FP.BF16.F32.PACK_AB R18, R135, R227 ;  /* 0x000000e38712723e */ /* 0x000fe200000010ff */
[C---:B------:R-:W-:Y:S06]  /*6880*/  HMMA.16816.F32.BF16 R44, R12.reuse, R20, RZ ;  /* 0x000000140c2c723c */ /* 0x040fec00000418ff */
[----:B------:R-:W-:Y:S01]  /*6890*/  HMMA.16816.F32.BF16 R40, R12, R48, RZ ;  /* 0x000000300c28723c */ /* 0x000fe200000418ff */
[----:B---3--:R-:W-:Y:S01]  /*68a0*/  FMNMX.FTZ R73, R0, R3, !PT ;  /* 0x0000000300497209 */ /* 0x008fe20007810000 */
[----:B------:R-:W-:-:S04]  /*68b0*/  FFMA.FTZ R0, R115, UR18, -R6 ;  /* 0x0000001273007c23 */ /* 0x000fc80008010806 */
[C---:B------:R-:W-:Y:S01]  /*68c0*/  HMMA.16816.F32.BF16 R80, R12.reuse, R26, RZ ;  /* 0x0000001a0c50723c */ /* 0x040fe200000418ff */
[--C-:B------:R-:W-:Y:S01]  /*68d0*/  FFMA.FTZ R2, R107, UR18, -R4.reuse ;  /* 0x000000126b027c23 */ /* 0x100fe20008010804 */
[C---:B------:R-:W-:Y:S01]  /*68e0*/  FSETP.NEU.FTZ.AND P1, PT, R73.reuse, -INF , PT ;  /* 0xff8000004900780b */ /* 0x040fe20003f3d000 */
[----:B------:R-:W-:Y:S01]  /*68f0*/  STL [R1+0xf4], R73 ;  /* 0x0000f44901007387 */ /* 0x000fe20000100800 */
[----:B------:R-:W-:Y:S01]  /*6900*/  FMUL.FTZ R3, R73, UR18 ;  /* 0x0000001249037c20 */ /* 0x000fe20008410000 */
[----:B------:R3:W4:Y:S01]  /*6910*/  MUFU.EX2 R119, R2 ;  /* 0x0000000200777308 */ /* 0x0007220000000800 */
[C---:B------:R-:W-:Y:S01]  /*6920*/  HMMA.16816.F32.BF16 R36, R12.reuse, R52, RZ ;  /* 0x000000340c24723c */ /* 0x040fe200000418ff */
[----:B------:R1:W-:Y:S05]  /*6930*/  STL [R1+0xf8], R230 ;  /* 0x0000f8e601007387 */ /* 0x0003ea0000100800 */
[C---:B------:R-:W-:Y:S01]  /*6940*/  HMMA.16816.F32.BF16 R28, R12.reuse, R22, RZ ;  /* 0x000000160c1c723c */ /* 0x040fe200000418ff */
[----:B------:R4:W-:Y:S05]  /*6950*/  MUFU.EX2 R118, R0 ;  /* 0x0000000000767308 */ /* 0x0009ea0000000800 */
[----:B------:R-:W-:Y:S01]  /*6960*/  HMMA.16816.F32.BF16 R32, R12, R50, RZ ;  /* 0x000000320c20723c */ /* 0x000fe200000418ff */
[----:B---3--:R-:W-:-:S04]  /*6970*/  FFMA.FTZ R2, R106, UR18, -R4 ;  /* 0x000000126a027c23 */ /* 0x008fc80008010804 */
[----:B------:R3:W-:Y:S01]  /*6980*/  MUFU.EX2 R117, R2 ;  /* 0x0000000200757308 */ /* 0x0007e20000000800 */
[----:B-1----:R-:W2:Y:S01]  /*6990*/  LDL.LU R230, [R1+0x88] ;  /* 0x0000880001e67983 */ /* 0x002ea20000300800 */
[----:B----4-:R-:W-:Y:S01]  /*69a0*/  FSEL R0, R3, RZ, P1 ;  /* 0x000000ff03007208 */ /* 0x010fe20000800000 */
[----:B---3--:R-:W-:-:S05]  /*69b0*/  FFMA.FTZ R2, R96, UR18, -R4 ;  /* 0x0000001260027c23 */ /* 0x008fca0008010804 */
[----:B------:R1:W3:Y:S01]  /*69c0*/  MUFU.EX2 R208, R2 ;  /* 0x0000000200d07308 */ /* 0x0002e20000000800 */
[----:B------:R4:W-:Y:S01]  /*69d0*/  STL [R1+0xfc], R135 ;  /* 0x0000fc8701007387 */ /* 0x0009e20000100800 */
[----:B-1----:R-:W-:-:S06]  /*69e0*/  FFMA.FTZ R2, R114, UR18, -R6 ;  /* 0x0000001272027c23 */ /* 0x002fcc0008010806 */
[----:B------:R1:W-:Y:S02]  /*69f0*/  MUFU.EX2 R8, R2 ;  /* 0x0000000200087308 */ /* 0x0003e40000000800 */
[----:B-1----:R-:W-:-:S06]  /*6a00*/  FFMA.FTZ R2, R123, UR18, -R6 ;  /* 0x000000127b027c23 */ /* 0x002fcc0008010806 */
[----:B------:R1:W-:Y:S02]  /*6a10*/  MUFU.EX2 R229, R2 ;  /* 0x0000000200e57308 */ /* 0x0003e40000000800 */
[----:B-1----:R-:W-:-:S06]  /*6a20*/  FFMA.FTZ R2, R128, UR18, -R0 ;  /* 0x0000001280027c23 */ /* 0x002fcc0008010800 */
[----:B----4-:R1:W-:Y:S02]  /*6a30*/  MUFU.EX2 R135, R2 ;  /* 0x0000000200877308 */ /* 0x0103e40000000800 */
[----:B-1----:R-:W-:-:S06]  /*6a40*/  FFMA.FTZ R2, R129, UR18, -R0 ;  /* 0x0000001281027c23 */ /* 0x002fcc0008010800 */
[----:B------:R1:W4:Y:S02]  /*6a50*/  MUFU.EX2 R75, R2 ;  /* 0x00000002004b7308 */ /* 0x0003240000000800 */
[----:B-1----:R-:W-:-:S06]  /*6a60*/  FFMA.FTZ R2, R137, UR18, -R0 ;  /* 0x0000001289027c23 */ /* 0x002fcc0008010800 */
[----:B------:R1:W-:Y:S02]  /*6a70*/  MUFU.EX2 R204, R2 ;  /* 0x0000000200cc7308 */ /* 0x0003e40000000800 */
[----:B-1----:R-:W-:-:S06]  /*6a80*/  FFMA.FTZ R2, R131, UR18, -R0 ;  /* 0x0000001283027c23 */ /* 0x002fcc0008010800 */
[----:B------:R1:W4:Y:S02]  /*6a90*/  MUFU.EX2 R10, R2 ;  /* 0x00000002000a7308 */ /* 0x0003240000000800 */
        /* <DEDUP_REMOVED lines=20> */
[----:B-1----:R-:W-:-:S06]  /*6be0*/  FFMA.FTZ R2, R141, UR18, -R0 ;  /* 0x000000128d027c23 */ /* 0x002fcc0008010800 */
[----:B------:R1:W-:Y:S01]  /*6bf0*/  MUFU.EX2 R11, R2 ;  /* 0x00000002000b7308 */ /* 0x0003e20000000800 */
[----:B------:R-:W-:Y:S01]  /*6c00*/  HMMA.16816.F32.BF16 R12, R12, R54, RZ ;  /* 0x000000360c0c723c */ /* 0x000fe200000418ff */
[----:B-1----:R-:W-:-:S06]  /*6c10*/  FFMA.FTZ R2, R148, UR18, -R5 ;  /* 0x0000001294027c23 */ /* 0x002fcc0008010805 */
[----:B------:R1:W-:Y:S02]  /*6c20*/  MUFU.EX2 R207, R2 ;  /* 0x0000000200cf7308 */ /* 0x0003e40000000800 */
[----:B-1----:R-:W-:-:S06]  /*6c30*/  FFMA.FTZ R2, R144, UR18, -R5 ;  /* 0x0000001290027c23 */ /* 0x002fcc0008010805 */
[----:B------:R1:W4:Y:S02]  /*6c40*/  MUFU.EX2 R73, R2 ;  /* 0x0000000200497308 */ /* 0x0003240000000800 */
[----:B-1----:R-:W-:-:S06]  /*6c50*/  FFMA.FTZ R2, R138, UR18, -R5 ;  /* 0x000000128a027c23 */ /* 0x002fcc0008010805 */
[----:B------:R1:W-:Y:S01]  /*6c60*/  MUFU.EX2 R149, R2 ;  /* 0x0000000200957308 */ /* 0x0003e20000000800 */
[----:B------:R-:W-:Y:S01]  /*6c70*/  F2FP.BF16.F32.PACK_AB R17, R119, R116 ;  /* 0x000000747711723e */ /* 0x000fe200000010ff */
[----:B-1----:R-:W-:-:S06]  /*6c80*/  FFMA.FTZ R2, R133, UR18, -R5 ;  /* 0x0000001285027c23 */ /* 0x002fcc0008010805 */
[----:B------:R1:W-:Y:S01]  /*6c90*/  MUFU.EX2 R137, R2 ;  /* 0x0000000200897308 */ /* 0x0003e20000000800 */
[----:B---3--:R-:W-:Y:S01]  /*6ca0*/  F2FP.BF16.F32.PACK_AB R19, R208, R117 ;  /* 0x00000075d013723e */ /* 0x008fe200000010ff */
[----:B-1----:R-:W-:-:S06]  /*6cb0*/  FFMA.FTZ R2, R150, UR18, -R4 ;  /* 0x0000001296027c23 */ /* 0x002fcc0008010804 */
[----:B------:R1:W-:Y:S01]  /*6cc0*/  MUFU.EX2 R141, R2 ;  /* 0x00000002008d7308 */ /* 0x0003e20000000800 */
[----:B------:R-:W-:Y:S01]  /*6cd0*/  HMMA.16816.F32.BF16 R104, R16, R86, R12 ;  /* 0x000000561068723c */ /* 0x000fe2000004180c */
[----:B-1----:R-:W-:-:S06]  /*6ce0*/  FFMA.FTZ R2, R143, UR18, -R4 ;  /* 0x000000128f027c23 */ /* 0x002fcc0008010804 */
[----:B------:R1:W3:Y:S01]  /*6cf0*/  MUFU.EX2 R138, R2 ;  /* 0x00000002008a7308 */ /* 0x0002e20000000800 */
[----:B------:R-:W-:Y:S02]  /*6d00*/  F2FP.BF16.F32.PACK_AB R12, R210, R212 ;  /* 0x000000d4d20c723e */ /* 0x000fe400000010ff */
[----:B--2---:R-:W-:Y:S02]  /*6d10*/  F2FP.BF16.F32.PACK_AB R14, R69, R230 ;  /* 0x000000e6450e723e */ /* 0x004fe400000010ff */
[----:B----4-:R-:W-:Y:S02]  /*6d20*/  F2FP.BF16.F32.PACK_AB R13, R75, R135 ;  /* 0x000000874b0d723e */ /* 0x010fe400000010ff */
[----:B------:R-:W-:Y:S01]  /*6d30*/  F2FP.BF16.F32.PACK_AB R15, R10, R204 ;  /* 0x000000cc0a0f723e */ /* 0x000fe200000010ff */
[----:B-1----:R-:W-:-:S04]  /*6d40*/  FFMA.FTZ R2, R139, UR18, -R4 ;  /* 0x000000128b027c23 */ /* 0x002fc80008010804 */
[----:B------:R1:W-:Y:S01]  /*6d50*/  MUFU.EX2 R148, R2 ;  /* 0x0000000200947308 */ /* 0x0003e20000000800 */
[C---:B------:R-:W-:Y:S06]  /*6d60*/  HMMA.16816.F32.BF16 R96, R16.reuse, R64, R40 ;  /* 0x000000401060723c */ /* 0x040fec0000041828 */
[----:B------:R-:W-:Y:S01]  /*6d70*/  HMMA.16816.F32.BF16 R120, R16, R84, R36 ;  /* 0x000000541078723c */ /* 0x000fe20000041824 */
[----:B-1----:R-:W-:-:S04]  /*6d80*/  FFMA.FTZ R2, R142, UR18, -R4 ;  /* 0x000000128e027c23 */ /* 0x002fc80008010804 */
[----:B------:R1:W2:Y:S01]  /*6d90*/  MUFU.EX2 R238, R2 ;  /* 0x0000000200ee7308 */ /* 0x0002a20000000800 */
[C---:B------:R-:W-:Y:S06]  /*6da0*/  HMMA.16816.F32.BF16 R92, R16.reuse, R62, R28 ;  /* 0x0000003e105c723c */ /* 0x040fec000004181c */
[----:B------:R-:W-:Y:S01]  /*6db0*/  HMMA.16816.F32.BF16 R112, R16, R66, R32 ;  /* 0x000000421070723c */ /* 0x000fe20000041820 */
[----:B-1----:R-:W-:-:S05]  /*6dc0*/  FFMA.FTZ R2, R147, UR18, -R0 ;  /* 0x0000001293027c23 */ /* 0x002fca0008010800 */
[----:B------:R-:W-:Y:S01]  /*6dd0*/  HMMA.16816.F32.BF16 R40, R12, R24, RZ ;  /* 0x000000180c28723c */ /* 0x000fe200000418ff */
[----:B------:R1:W-:Y:S05]  /*6de0*/  MUFU.EX2 R3, R2 ;  /* 0x0000000200037308 */ /* 0x0003ea0000000800 */
[C---:B------:R-:W-:Y:S06]  /*6df0*/  HMMA.16816.F32.BF16 R108, R16.reuse, R76, R56 ;  /* 0x0000004c106c723c */ /* 0x040fec0000041838 */
[C---:B------:R-:W-:Y:S06]  /*6e00*/  HMMA.16816.F32.BF16 R88, R16.reuse, R60, R44 ;  /* 0x0000003c1058723c */ /* 0x040fec000004182c */
[----:B------:R-:W-:Y:S01]  /*6e10*/  HMMA.16816.F32.BF16 R100, R16, R78, R80 ;  /* 0x0000004e1064723c */ /* 0x000fe20000041850 */
[----:B-1----:R-:W-:-:S05]  /*6e20*/  FFMA.FTZ R2, R146, UR18, -R0 ;  /* 0x0000001292027c23 */ /* 0x002fca0008010800 */
[C---:B------:R-:W-:Y:S01]  /*6e30*/  HMMA.16816.F32.BF16 R36, R12.reuse, R26, RZ ;  /* 0x0000001a0c24723c */ /* 0x040fe200000418ff */
[----:B------:R1:W4:Y:S05]  /*6e40*/  MUFU.EX2 R126, R2 ;  /* 0x00000002007e7308 */ /* 0x00032a0000000800 */
[C---:B------:R-:W-:Y:S06]  /*6e50*/  HMMA.16816.F32.BF16 R32, R12.reuse, R20, RZ ;  /* 0x000000140c20723c */ /* 0x040fec00000418ff */
[C---:B------:R-:W-:Y:S06]  /*6e60*/  HMMA.16816.F32.BF16 R28, R12.reuse, R22, RZ ;  /* 0x000000160c1c723c */ /* 0x040fec00000418ff */
[----:B------:R-:W-:Y:S01]  /*6e70*/  HMMA.16816.F32.BF16 R24, R12, R48, RZ ;  /* 0x000000300c18723c */ /* 0x000fe200000418ff */
[----:B-1----:R-:W-:-:S05]  /*6e80*/  FFMA.FTZ R2, R178, UR18, -R6 ;  /* 0x00000012b2027c23 */ /* 0x002fca0008010806 */
[C---:B------:R-:W-:Y:S06]  /*6e90*/  HMMA.16816.F32.BF16 R16, R12.reuse, R52, RZ ;  /* 0x000000340c10723c */ /* 0x040fec00000418ff */
[C---:B------:R-:W-:Y:S01]  /*6ea0*/  HMMA.16816.F32.BF16 R20, R12.reuse, R50, RZ ;  /* 0x000000320c14723c */ /* 0x040fe200000418ff */
[----:B------:R-:W-:Y:S02]  /*6eb0*/  MOV R150, R7 ;  /* 0x0000000700967202 */ /* 0x000fe40000000f00 */
[----:B------:R1:W-:Y:S03]  /*6ec0*/  MUFU.EX2 R7, R2 ;  /* 0x0000000200077308 */ /* 0x0003e60000000800 */
[----:B------:R-:W-:Y:S07]  /*6ed0*/  HMMA.16816.F32.BF16 R44, R12, R54, RZ ;  /* 0x000000360c2c723c */ /* 0x000fee00000418ff */
[----:B------:R-:W-:Y:S01]  /*6ee0*/  F2FP.BF16.F32.PACK_AB R12, R118, R8 ;  /* 0x00000008760c723e */ /* 0x000fe200000010ff */
[----:B-1----:R-:W-:Y:S01]  /*6ef0*/  FFMA.FTZ R2, R169, UR18, -R6 ;  /* 0x00000012a9027c23 */ /* 0x002fe20008010806 */
[----:B------:R-:W-:-:S03]  /*6f00*/  F2FP.BF16.F32.PACK_AB R13, R205, R9 ;  /* 0x00000009cd0d723e */ /* 0x000fc600000010ff */
[----:B------:R1:W-:Y:S01]  /*6f10*/  MUFU.EX2 R133, R2 ;  /* 0x0000000200857308 */ /* 0x0003e20000000800 */
[----:B------:R-:W-:Y:S02]  /*6f20*/  F2FP.BF16.F32.PACK_AB R14, R225, R229 ;  /* 0x000000e5e10e723e */ /* 0x000fe400000010ff */
[----:B------:R-:W-:Y:S01]  /*6f30*/  F2FP.BF16.F32.PACK_AB R15, R134, R228 ;  /* 0x000000e4860f723e */ /* 0x000fe200000010ff */
[----:B-1----:R-:W-:-:S04]  /*6f40*/  FFMA.FTZ R2, R164, UR18, -R6 ;  /* 0x00000012a4027c23 */ /* 0x002fc80008010806 */
[----:B------:R1:W-:Y:S02]  /*6f50*/  MUFU.EX2 R226, R2 ;  /* 0x0000000200e27308 */ /* 0x0003e40000000800 */
[C---:B------:R-:W-:Y:S06]  /*6f60*/  HMMA.16816.F32.BF16 R48, R12.reuse, R76, R40 ;  /* 0x0000004c0c30723c */ /* 0x040fec0000041828 */
[----:B------:R-:W-:Y:S01]  /*6f70*/  HMMA.16816.F32.BF16 R76, R12, R78, R36 ;  /* 0x0000004e0c4c723c */ /* 0x000fe20000041824 */
[----:B-1----:R-:W-:-:S05]  /*6f80*/  FFMA.FTZ R2, R158, UR18, -R6 ;  /* 0x000000129e027c23 */ /* 0x002fca0008010806 */
[C---:B------:R-:W-:Y:S01]  /*6f90*/  HMMA.16816.F32.BF16 R56, R12.reuse, R64, R24 ;  /* 0x000000400c38723c */ /* 0x040fe20000041818 */
[----:B------:R-:W1:Y:S01]  /*6fa0*/  LDSM.16.MT88.4 R24, [R220+0x9000] ;  /* 0x00900000dc18783b */ /* 0x000e620000004200 */
[----:B------:R3:W-:Y:S04]  /*6fb0*/  MUFU.EX2 R130, R2 ;  /* 0x0000000200827308 */ /* 0x0007e80000000800 */
[C---:B------:R-:W-:Y:S01]  /*6fc0*/  HMMA.16816.F32.BF16 R80, R12.reuse, R84, R16 ;  /* 0x000000540c50723c */ /* 0x040fe20000041810 */
[----:B------:R-:W-:Y:S05]  /*6fd0*/  LDSM.16.MT88.4 R16, [R221+0x9000] ;  /* 0x00900000dd10783b */ /* 0x000fea0000004200 */
[C---:B------:R-:W-:Y:S01]  /*6fe0*/  HMMA.16816.F32.BF16 R40, R12.reuse, R62, R28 ;  /* 0x0000003e0c28723c */ /* 0x040fe2000004181c */
[----:B------:R-:W-:Y:S05]  /*6ff0*/  LDSM.16.MT88.4 R28, [R222+0x9000] ;  /* 0x00900000de1c783b */ /* 0x000fea0000004200 */
[----:B------:R-:W-:Y:S01]  /*7000*/  HMMA.16816.F32.BF16 R36, R12, R66, R20 ;  /* 0x000000420c24723c */ /* 0x000fe20000041814 */
[----:B------:R-:W4:Y:S01]  /*7010*/  LDSM.16.MT88.4 R20, [R223+0x9000] ;  /* 0x00900000df14783b */ /* 0x000f220000004200 */
[----:B---3--:R-:W-:-:S04]  /*7020*/  FFMA.FTZ R2, R171, UR18, -R0 ;  /* 0x00000012ab027c23 */ /* 0x008fc80008010800 */
[----:B------:R3:W-:Y:S02]  /*7030*/  MUFU.EX2 R158, R2 ;  /* 0x00000002009e7308 */ /* 0x0007e40000000800 */
[----:B---3--:R-:W-:-:S06]  /*7040*/  FFMA.FTZ R2, R167, UR18, -R0 ;  /* 0x00000012a7027c23 */ /* 0x008fcc0008010800 */
[----:B------:R3:W-:Y:S02]  /*7050*/  MUFU.EX2 R224, R2 ;  /* 0x0000000200e07308 */ /* 0x0007e40000000800 */
[----:B---3--:R-:W-:-:S06]  /*7060*/  FFMA.FTZ R2, R176, UR18, -R5 ;  /* 0x00000012b0027c23 */ /* 0x008fcc0008010805 */
[----:B------:R3:W-:Y:S01]  /*7070*/  MUFU.EX2 R142, R2 ;  /* 0x00000002008e7308 */ /* 0x0007e20000000800 */
[----:B------:R-:W-:Y:S01]  /*7080*/  HMMA.16816.F32.BF16 R52, R12, R60, R32 ;  /* 0x0000003c0c34723c */ /* 0x000fe20000041820 */
[----:B---3--:R-:W-:-:S06]  /*7090*/  FFMA.FTZ R2, R168, UR18, -R5 ;  /* 0x00000012a8027c23 */ /* 0x008fcc0008010805 */
[----:B------:R3:W4:Y:S01]  /*70a0*/  MUFU.EX2 R147, R2 ;  /* 0x0000000200937308 */ /* 0x0007220000000800 */
[----:B------:R-:W-:Y:S01]  /*70b0*/  HMMA.16816.F32.BF16 R32, R12, R86, R44 ;  /* 0x000000560c20723c */ /* 0x000fe2000004182c */
[----:B---3--:R-:W-:-:S06]  /*70c0*/  FFMA.FTZ R2, R161, UR18, -R5 ;  /* 0x00000012a1027c23 */ /* 0x008fcc0008010805 */
[----:B------:R3:W-:Y:S01]  /*70d0*/  MUFU.EX2 R128, R2 ;  /* 0x0000000200807308 */ /* 0x0007e20000000800 */
[----:B------:R-:W-:Y:S02]  /*70e0*/  F2FP.BF16.F32.PACK_AB R12, R73, R207 ;  /* 0x000000cf490c723e */ /* 0x000fe400000010ff */
[----:B------:R-:W-:Y:S02]  /*70f0*/  F2FP.BF16.F32.PACK_AB R13, R138, R141 ;  /* 0x0000008d8a0d723e */ /* 0x000fe400000010ff */
[----:B------:R-:W-:Y:S02]  /*7100*/  F2FP.BF16.F32.PACK_AB R14, R137, R149 ;  /* 0x00000095890e723e */ /* 0x000fe400000010ff */
[----:B--2---:R-:W-:Y:S01]  /*7110*/  F2FP.BF16.F32.PACK_AB R15, R238, R148 ;  /* 0x00000094ee0f723e */ /* 0x004fe200000010ff */
[----:B---3--:R-:W-:-:S04]  /*7120*/  FFMA.FTZ R2, R154, UR18, -R5 ;  /* 0x000000129a027c23 */ /* 0x008fc80008010805 */
[----:B------:R2:W-:Y:S02]  /*7130*/  MUFU.EX2 R131, R2 ;  /* 0x0000000200837308 */ /* 0x0005e40000000800 */
[----:B-1----:R-:W-:Y:S01]  /*7140*/  HMMA.16816.F32.BF16 R64, R12, R24, R108 ;  /* 0x000000180c40723c */ /* 0x002fe2000004186c */
[----:B--2---:R-:W-:-:S05]  /*7150*/  FFMA.FTZ R2, R177, UR18, -R4 ;  /* 0x00000012b1027c23 */ /* 0x004fca0008010804 */
[----:B------:R1:W-:Y:S01]  /*7160*/  MUFU.EX2 R143, R2 ;  /* 0x00000002008f7308 */ /* 0x0003e20000000800 */
[C---:B----4-:R-:W-:Y:S06]  /*7170*/  HMMA.16816.F32.BF16 R88, R12.reuse, R20, R88 ;  /* 0x000000140c58723c */ /* 0x050fec0000041858 */
[----:B------:R-:W-:Y:S01]  /*7180*/  HMMA.16816.F32.BF16 R96, R12, R16, R96 ;  /* 0x000000100c60723c */ /* 0x000fe20000041860 */
[----:B-1----:R-:W-:-:S05]  /*7190*/  FFMA.FTZ R2, R170, UR18, -R4 ;  /* 0x00000012aa027c23 */ /* 0x002fca0008010804 */
[C---:B------:R-:W-:Y:S01]  /*71a0*/  HMMA.16816.F32.BF16 R120, R12.reuse, R28, R120 ;  /* 0x0000001c0c78723c */ /* 0x040fe20000041878 */
[----:B------:R1:W2:Y:S05]  /*71b0*/  MUFU.EX2 R139, R2 ;  /* 0x00000002008b7308 */ /* 0x0002aa0000000800 */
[C---:B------:R-:W-:Y:S06]  /*71c0*/  HMMA.16816.F32.BF16 R84, R12.reuse, R26, R100 ;  /* 0x0000001a0c54723c */ /* 0x040fec0000041864 */
[C---:B------:R-:W-:Y:S06]  /*71d0*/  HMMA.16816.F32.BF16 R92, R12.reuse, R22, R92 ;  /* 0x000000160c5c723c */ /* 0x040fec000004185c */
[----:B------:R-:W-:Y:S01]  /*71e0*/  HMMA.16816.F32.BF16 R112, R12, R18, R112 ;  /* 0x000000120c70723c */ /* 0x000fe20000041870 */
[----:B-1----:R-:W-:-:S05]  /*71f0*/  FFMA.FTZ R2, R166, UR18, -R4 ;  /* 0x00000012a6027c23 */ /* 0x002fca0008010804 */
[----:B------:R-:W-:Y:S01]  /*7200*/  HMMA.16816.F32.BF16 R104, R12, R30, R104 ;  /* 0x0000001e0c68723c */ /* 0x000fe20000041868 */
[----:B------:R1:W-:Y:S01]  /*7210*/  MUFU.EX2 R129, R2 ;  /* 0x0000000200817308 */ /* 0x0003e20000000800 */
[----:B------:R-:W-:-:S05]  /*7220*/  IMAD.MOV.U32 R168, RZ, RZ, R11 ;  /* 0x000000ffffa87224 */ /* 0x000fca00078e000b */
[----:B------:R-:W-:Y:S02]  /*7230*/  F2FP.BF16.F32.PACK_AB R12, R145, R74 ;  /* 0x0000004a910c723e */ /* 0x000fe400000010ff */
[----:B------:R-:W-:Y:S02]  /*7240*/  F2FP.BF16.F32.PACK_AB R13, R11, R72 ;  /* 0x000000480b0d723e */ /* 0x000fe400000010ff */
[----:B------:R-:W-:Y:S02]  /*7250*/  F2FP.BF16.F32.PACK_AB R14, R150, R211 ;  /* 0x000000d3960e723e */ /* 0x000fe400000010ff */
[----:B------:R-:W-:Y:S01]  /*7260*/  F2FP.BF16.F32.PACK_AB R15, R126, R3 ;  /* 0x000000037e0f723e */ /* 0x000fe200000010ff */
[----:B-1----:R-:W-:-:S06]  /*7270*/  FFMA.FTZ R2, R179, UR18, -R0 ;  /* 0x00000012b3027c23 */ /* 0x002fcc0008010800 */
[C---:B------:R-:W-:Y:S01]  /*7280*/  HMMA.16816.F32.BF16 R100, R12.reuse, R24, R48 ;  /* 0x000000180c64723c */ /* 0x040fe20000041830 */
[----:B------:R1:W-:Y:S05]  /*7290*/  MUFU.EX2 R11, R2 ;  /* 0x00000002000b7308 */ /* 0x0003ea0000000800 */
[C---:B------:R-:W-:Y:S06]  /*72a0*/  HMMA.16816.F32.BF16 R48, R12.reuse, R22, R40 ;  /* 0x000000160c30723c */ /* 0x040fec0000041828 */
[----:B------:R-:W-:Y:S01]  /*72b0*/  HMMA.16816.F32.BF16 R60, R12, R26, R76 ;  /* 0x0000001a0c3c723c */ /* 0x000fe2000004184c */
[----:B------:R-:W3:Y:S01]  /*72c0*/  LDSM.16.MT88.4 R24, [R220+0x9800] ;  /* 0x00980000dc18783b */ /* 0x000ee20000004200 */
[----:B-1----:R-:W-:-:S04]  /*72d0*/  FFMA.FTZ R2, R68, UR18, -R0 ;  /* 0x0000001244027c23 */ /* 0x002fc80008010800 */
[C---:B------:R-:W-:Y:S01]  /*72e0*/  HMMA.16816.F32.BF16 R40, R12.reuse, R18, R36 ;  /* 0x000000120c28723c */ /* 0x040fe20000041824 */
[----:B------:R1:W-:Y:S05]  /*72f0*/  MUFU.EX2 R217, R2 ;  /* 0x0000000200d97308 */ /* 0x0003ea0000000800 */
[C---:B------:R-:W-:Y:S01]  /*7300*/  HMMA.16816.F32.BF16 R52, R12.reuse, R20, R52 ;  /* 0x000000140c34723c */ /* 0x040fe20000041834 */
[----:B------:R-:W4:Y:S05]  /*7310*/  LDSM.16.MT88.4 R20, [R223+0x9800] ;  /* 0x00980000df14783b */ /* 0x000f2a0000004200 */
[C---:B------:R-:W-:Y:S01]  /*7320*/  HMMA.16816.F32.BF16 R44, R12.reuse, R16, R56 ;  /* 0x000000100c2c723c */ /* 0x040fe20000041838 */
[----:B------:R-:W4:Y:S05]  /*7330*/  LDSM.16.MT88.4 R16, [R221+0x9800] ;  /* 0x00980000dd10783b */ /* 0x000f2a0000004200 */
[----:B------:R-:W-:Y:S01]  /*7340*/  HMMA.16816.F32.BF16 R36, R12, R28, R80 ;  /* 0x0000001c0c24723c */ /* 0x000fe20000041850 */
[----:B-1----:R-:W-:-:S05]  /*7350*/  FFMA.FTZ R2, R184, UR18, -R6 ;  /* 0x00000012b8027c23 */ /* 0x002fca0008010806 */
[----:B------:R-:W-:Y:S01]  /*7360*/  HMMA.16816.F32.BF16 R32, R12, R30, R32 ;  /* 0x0000001e0c20723c */ /* 0x000fe20000041820 */
[----:B------:R-:W1:Y:S01]  /*7370*/  LDSM.16.MT88.4 R28, [R222+0x9800] ;  /* 0x00980000de1c783b */ /* 0x000e620000004200 */
[----:B------:R2:W-:Y:S01]  /*7380*/  MUFU.EX2 R68, R2 ;  /* 0x0000000200447308 */ /* 0x0005e20000000800 */
[----:B------:R-:W-:Y:S01]  /*7390*/  MOV R178, R3 ;  /* 0x0000000300b27202 */ /* 0x000fe20000000f00 */
[----:B------:R-:W-:-:S06]  /*73a0*/  FFMA.FTZ R3, R152, UR18, -R4 ;  /* 0x0000001298037c23 */ /* 0x000fcc0008010804 */
[----:B------:R-:W3:Y:S01]  /*73b0*/  MUFU.EX2 R140, R3 ;  /* 0x00000003008c7308 */ /* 0x000ee20000000800 */
[----:B--2---:R-:W-:-:S07]  /*73c0*/  FFMA.FTZ R2, R183, UR18, -R6 ;  /* 0x00000012b7027c23 */ /* 0x004fce0008010806 */
[----:B------:R2:W-:Y:S01]  /*73d0*/  MUFU.EX2 R164, R2 ;  /* 0x0000000200a47308 */ /* 0x0005e20000000800 */
[----:B------:R-:W-:Y:S02]  /*73e0*/  IMAD.MOV.U32 R167, RZ, RZ, R212 ;  /* 0x000000ffffa77224 */ /* 0x000fe400078e00d4 */
[----:B--2---:R-:W-:-:S05]  /*73f0*/  FFMA.FTZ R2, R182, UR18, -R6 ;  /* 0x00000012b6027c23 */ /* 0x004fca0008010806 */
[----:B------:R2:W-:Y:S01]  /*7400*/  MUFU.EX2 R151, R2 ;  /* 0x0000000200977308 */ /* 0x0005e20000000800 */
[----:B------:R-:W-:Y:S01]  /*7410*/  F2FP.BF16.F32.PACK_AB R12, R147, R142 ;  /* 0x0000008e930c723e */ /* 0x000fe200000010ff */
[----:B--2---:R-:W-:-:S06]  /*7420*/  FFMA.FTZ R2, R181, UR18, -R6 ;  /* 0x00000012b5027c23 */ /* 0x004fcc0008010806 */
[----:B------:R2:W1:Y:S01]  /*7430*/  MUFU.EX2 R161, R2 ;  /* 0x0000000200a17308 */ /* 0x0004620000000800 */
[----:B------:R-:W-:Y:S02]  /*7440*/  F2FP.BF16.F32.PACK_AB R13, R139, R143 ;  /* 0x0000008f8b0d723e */ /* 0x000fe400000010ff */
[----:B------:R-:W-:Y:S02]  /*7450*/  F2FP.BF16.F32.PACK_AB R14, R131, R128 ;  /* 0x00000080830e723e */ /* 0x000fe400000010ff */
[----:B---3--:R-:W-:Y:S01]  /*7460*/  F2FP.BF16.F32.PACK_AB R15, R140, R129 ;  /* 0x000000818c0f723e */ /* 0x008fe200000010ff */
[----:B--2---:R-:W-:-:S04]  /*7470*/  FFMA.FTZ R2, R71, UR18, -R0 ;  /* 0x0000001247027c23 */ /* 0x004fc80008010800 */
[----:B------:R2:W-:Y:S01]  /*7480*/  MUFU.EX2 R212, R2 ;  /* 0x0000000200d47308 */ /* 0x0005e20000000800 */
[----:B------:R-:W-:Y:S01]  /*7490*/  IMAD.MOV.U32 R169, RZ, RZ, R211 ;  /* 0x000000ffffa97224 */ /* 0x000fe200078e00d3 */
[----:B------:R-:W-:Y:S01]  /*74a0*/  MOV R171, R213 ;  /* 0x000000d500ab7202 */ /* 0x000fe20000000f00 */
[----:B------:R-:W-:Y:S01]  /*74b0*/  HMMA.16816.F32.BF16 R76, R12, R24, R64 ;  /* 0x000000180c4c723c */ /* 0x000fe20000041840 */
[----:B--2---:R-:W-:-:S04]  /*74c0*/  FFMA.FTZ R2, R70, UR18, -R0 ;  /* 0x0000001246027c23 */ /* 0x004fc80008010800 */
[----:B------:R2:W-:Y:S01]  /*74d0*/  MUFU.EX2 R214, R2 ;  /* 0x0000000200d67308 */ /* 0x0005e20000000800 */
[C---:B------:R-:W-:Y:S06]  /*74e0*/  HMMA.16816.F32.BF16 R64, R12.reuse, R26, R84 ;  /* 0x0000001a0c40723c */ /* 0x040fec0000041854 */
[----:B----4-:R-:W-:Y:S01]  /*74f0*/  HMMA.16816.F32.BF16 R56, R12, R20, R88 ;  /* 0x000000140c38723c */ /* 0x010fe20000041858 */
[----:B--2---:R-:W-:-:S04]  /*7500*/  FFMA.FTZ R2, R162, UR18, -R5 ;  /* 0x00000012a2027c23 */ /* 0x004fc80008010805 */
[----:B------:R2:W-:Y:S01]  /*7510*/  MUFU.EX2 R211, R2 ;  /* 0x0000000200d37308 */ /* 0x0005e20000000800 */
[C---:B------:R-:W-:Y:S06]  /*7520*/  HMMA.16816.F32.BF16 R92, R12.reuse, R22, R92 ;  /* 0x000000160c5c723c */ /* 0x040fec000004185c */
[C---:B------:R-:W-:Y:S06]  /*7530*/  HMMA.16816.F32.BF16 R96, R12.reuse, R16, R96 ;  /* 0x000000100c60723c */ /* 0x040fec0000041860 */
[----:B------:R-:W-:Y:S01]  /*7540*/  HMMA.16816.F32.BF16 R112, R12, R18, R112 ;  /* 0x000000120c70723c */ /* 0x000fe20000041870 */
[----:B--2---:R-:W-:-:S05]  /*7550*/  FFMA.FTZ R2, R159, UR18, -R5 ;  /* 0x000000129f027c23 */ /* 0x004fca0008010805 */
[C---:B-1----:R-:W-:Y:S01]  /*7560*/  HMMA.16816.F32.BF16 R120, R12.reuse, R28, R120 ;  /* 0x0000001c0c78723c */ /* 0x042fe20000041878 */
[----:B------:R1:W2:Y:S05]  /*7570*/  MUFU.EX2 R213, R2 ;  /* 0x0000000200d57308 */ /* 0x0002aa0000000800 */
[----:B------:R-:W-:Y:S01]  /*7580*/  HMMA.16816.F32.BF16 R108, R12, R30, R104 ;  /* 0x0000001e0c6c723c */ /* 0x000fe20000041868 */
[----:B------:R-:W-:-:S06]  /*7590*/  IMAD.MOV.U32 R146, RZ, RZ, R119 ;  /* 0x000000ffff927224 */ /* 0x000fcc00078e0077 */
[----:B------:R-:W-:Y:S02]  /*75a0*/  F2FP.BF16.F32.PACK_AB R12, R133, R7 ;  /* 0x00000007850c723e */ /* 0x000fe400000010ff */
[----:B------:R-:W-:Y:S02]  /*75b0*/  F2FP.BF16.F32.PACK_AB R13, R224, R158 ;  /* 0x0000009ee00d723e */ /* 0x000fe400000010ff */
[----:B------:R-:W-:Y:S02]  /*75c0*/  F2FP.BF16.F32.PACK_AB R14, R130, R226 ;  /* 0x000000e2820e723e */ /* 0x000fe400000010ff */
[----:B------:R-:W-:Y:S01]  /*75d0*/  F2FP.BF16.F32.PACK_AB R15, R217, R11 ;  /* 0x0000000bd90f723e */ /* 0x000fe200000010ff */
[----:B-1----:R-:W-:Y:S01]  /*75e0*/  FFMA.FTZ R2, R155, UR18, -R5 ;  /* 0x000000129b027c23 */ /* 0x002fe20008010805 */
[----:B------:R-:W-:Y:S01]  /*75f0*/  IMAD.MOV.U32 R144, RZ, RZ, R118 ;  /* 0x000000ffff907224 */ /* 0x000fe200078e0076 */
[----:B------:R-:W-:Y:S02]  /*7600*/  MOV R136, R117 ;  /* 0x0000007500887202 */ /* 0x000fe40000000f00 */
[----:B------:R1:W-:Y:S01]  /*7610*/  MUFU.EX2 R215, R2 ;  /* 0x0000000200d77308 */ /* 0x0003e20000000800 */
[----:B------:R-:W-:Y:S01]  /*7620*/  IMAD.MOV.U32 R127, RZ, RZ, R116 ;  /* 0x000000ffff7f7224 */ /* 0x000fe200078e0074 */
[C---:B------:R-:W-:Y:S06]  /*7630*/  HMMA.16816.F32.BF16 R88, R12.reuse, R22, R48 ;  /* 0x000000160c58723c */ /* 0x040fec0000041830 */
[----:B------:R-:W-:Y:S01]  /*7640*/  HMMA.16816.F32.BF16 R116, R12, R24, R100 ;  /* 0x000000180c74723c */ /* 0x000fe20000041864 */
[----:B------:R-:W-:-:S05]  /*7650*/  MOV R132, R209 ;  /* 0x000000d100847202 */ /* 0x000fca0000000f00 */
        /* <DEDUP_REMOVED lines=15> */
[--C-:B------:R-:W-:Y:S01]  /*7750*/  FFMA.FTZ R3, R156, UR18, -R4.reuse ;  /* 0x000000129c037c23 */ /* 0x100fe20008010804 */
[----:B------:R-:W-:Y:S02]  /*7760*/  IMAD.MOV.U32 R154, RZ, RZ, R167 ;  /* 0x000000ffff9a7224 */ /* 0x000fe400078e00a7 */
[----:B------:R-:W-:Y:S01]  /*7770*/  MOV R177, R176 ;  /* 0x000000b000b17202 */ /* 0x000fe20000000f00 */
[----:B------:R-:W-:Y:S01]  /*7780*/  IMAD.MOV.U32 R176, RZ, RZ, R207 ;  /* 0x000000ffffb07224 */ /* 0x000fe200078e00cf */
[----:B------:R-:W-:Y:S01]  /*7790*/  MOV R167, R208 ;  /* 0x000000d000a77202 */ /* 0x000fe20000000f00 */
[----:B--2---:R-:W-:-:S04]  /*77a0*/  FFMA.FTZ R2, R160, UR18, -R4 ;  /* 0x00000012a0027c23 */ /* 0x004fc80008010804 */
[----:B------:R2:W3:Y:S01]  /*77b0*/  MUFU.EX2 R210, R2 ;  /* 0x0000000200d27308 */ /* 0x0004e20000000800 */
[----:B------:R-:W-:Y:S02]  /*77c0*/  MOV R156, R161 ;  /* 0x000000a1009c7202 */ /* 0x000fe40000000f00 */
[----:B------:R-:W-:Y:S01]  /*77d0*/  MOV R161, R171 ;  /* 0x000000ab00a17202 */ /* 0x000fe20000000f00 */
[----:B------:R-:W-:-:S04]  /*77e0*/  IMAD.MOV.U32 R171, RZ, RZ, R138 ;  /* 0x000000ffffab7224 */ /* 0x000fc800078e008a */
[----:B------:R-:W-:Y:S01]  /*77f0*/  MUFU.EX2 R208, R3 ;  /* 0x0000000300d07308 */ /* 0x000fe20000000800 */
[----:B------:R-:W-:Y:S02]  /*7800*/  IMAD.MOV.U32 R138, RZ, RZ, R205 ;  /* 0x000000ffff8a7224 */ /* 0x000fe400078e00cd */
[----:B--2---:R-:W-:-:S05]  /*7810*/  FFMA.FTZ R2, R157, UR18, -R4 ;  /* 0x000000129d027c23 */ /* 0x004fca0008010804 */
[----:B------:R2:W4:Y:S01]  /*7820*/  MUFU.EX2 R207, R2 ;  /* 0x0000000200cf7308 */ /* 0x0005220000000800 */
[----:B------:R-:W-:Y:S01]  /*7830*/  IMAD.MOV.U32 R71, RZ, RZ, R168 ;  /* 0x000000ffff477224 */ /* 0x000fe200078e00a8 */
[----:B------:R-:W-:Y:S01]  /*7840*/  MOV R168, R206 ;  /* 0x000000ce00a87202 */ /* 0x000fe20000000f00 */
[----:B--2---:R-:W-:-:S05]  /*7850*/  FFMA.FTZ R2, R125, UR18, -R0 ;  /* 0x000000127d027c23 */ /* 0x004fca0008010800 */
[----:B------:R2:W-:Y:S01]  /*7860*/  MUFU.EX2 R205, R2 ;  /* 0x0000000200cd7308 */ /* 0x0005e20000000800 */
[----:B------:R-:W-:Y:S02]  /*7870*/  F2FP.BF16.F32.PACK_AB R12, R213, R211 ;  /* 0x000000d3d50c723e */ /* 0x000fe400000010ff */
[----:B---3--:R-:W-:Y:S02]  /*7880*/  F2FP.BF16.F32.PACK_AB R13, R210, R209 ;  /* 0x000000d1d20d723e */ /* 0x008fe400000010ff */
[----:B------:R-:W-:Y:S01]  /*7890*/  F2FP.BF16.F32.PACK_AB R14, R216, R215 ;  /* 0x000000d7d80e723e */ /* 0x000fe200000010ff */
[----:B--2---:R-:W-:-:S04]  /*78a0*/  FFMA.FTZ R2, R124, UR18, -R0 ;  /* 0x000000127c027c23 */ /* 0x004fc80008010800 */
[----:B------:R2:W3:Y:S01]  /*78b0*/  MUFU.EX2 R206, R2 ;  /* 0x0000000200ce7308 */ /* 0x0004e20000000800 */
[----:B----4-:R-:W-:-:S07]  /*78c0*/  F2FP.BF16.F32.PACK_AB R15, R208, R207 ;  /* 0x000000cfd00f723e */ /* 0x010fce00000010ff */
[C---:B------:R-:W-:Y:S06]  /*78d0*/  HMMA.16816.F32.BF16 R60, R12.reuse, R20, R56 ;  /* 0x000000140c3c723c */ /* 0x040fec0000041838 */
[----:B------:R-:W-:Y:S01]  /*78e0*/  HMMA.16816.F32.BF16 R76, R12, R24, R76 ;  /* 0x000000180c4c723c */ /* 0x000fe2000004184c */
[----:B--2---:R-:W-:-:S05]  /*78f0*/  FFMA.FTZ R2, R188, UR18, -R5 ;  /* 0x00000012bc027c23 */ /* 0x004fca0008010805 */
[C---:B------:R-:W-:Y:S06]  /*7900*/  HMMA.16816.F32.BF16 R64, R12.reuse, R26, R64 ;  /* 0x0000001a0c40723c */ /* 0x040fec0000041840 */
[C---:B------:R-:W-:Y:S06]  /*7910*/  HMMA.16816.F32.BF16 R56, R12.reuse, R22, R92 ;  /* 0x000000160c38723c */ /* 0x040fec000004185c */
[C---:B------:R-:W-:Y:S06]  /*7920*/  HMMA.16816.F32.BF16 R52, R12.reuse, R16, R96 ;  /* 0x000000100c34723c */ /* 0x040fec0000041860 */
[C---:B------:R-:W-:Y:S06]  /*7930*/  HMMA.16816.F32.BF16 R48, R12.reuse, R18, R112 ;  /* 0x000000120c30723c */ /* 0x040fec0000041870 */
[C---:B-1----:R-:W-:Y:S06]  /*7940*/  HMMA.16816.F32.BF16 R44, R12.reuse, R28, R120 ;  /* 0x0000001c0c2c723c */ /* 0x042fec0000041878 */
[----:B------:R-:W-:Y:S01]  /*7950*/  HMMA.16816.F32.BF16 R36, R12, R30, R108 ;  /* 0x0000001e0c24723c */ /* 0x000fe2000004186c */
[----:B------:R-:W-:-:S02]  /*7960*/  MOV R120, R161 ;  /* 0x000000a100787202 */ /* 0x000fc40000000f00 */
[----:B------:R-:W-:Y:S02]  /*7970*/  MOV R161, R126 ;  /* 0x0000007e00a17202 */ /* 0x000fe40000000f00 */
[----:B------:R-:W-:Y:S02]  /*7980*/  MOV R126, R201 ;  /* 0x000000c9007e7202 */ /* 0x000fe40000000f00 */
[----:B------:R-:W-:Y:S02]  /*7990*/  F2FP.BF16.F32.PACK_AB R12, R164, R68 ;  /* 0x00000044a40c723e */ /* 0x000fe400000010ff */
[----:B------:R-:W-:Y:S02]  /*79a0*/  F2FP.BF16.F32.PACK_AB R13, R214, R212 ;  /* 0x000000d4d60d723e */ /* 0x000fe400000010ff */
[----:B------:R-:W-:Y:S02]  /*79b0*/  F2FP.BF16.F32.PACK_AB R14, R156, R151 ;  /* 0x000000979c0e723e */ /* 0x000fe400000010ff */
[----:B---3--:R-:W-:Y:S01]  /*79c0*/  F2FP.BF16.F32.PACK_AB R15, R206, R205 ;  /* 0x000000cdce0f723e */ /* 0x008fe200000010ff */
[----:B------:R1:W-:Y:S01]  /*79d0*/  MUFU.EX2 R201, R2 ;  /* 0x0000000200c97308 */ /* 0x0003e20000000800 */
[----:B------:R-:W-:-:S02]  /*79e0*/  IMAD.MOV.U32 R183, RZ, RZ, R137 ;  /* 0x000000ffffb77224 */ /* 0x000fc400078e0089 */
[----:B------:R-:W-:-:S03]  /*79f0*/  IMAD.MOV.U32 R137, RZ, RZ, R202 ;  /* 0x000000ffff897224 */ /* 0x000fc600078e00ca */
[C---:B------:R-:W-:Y:S06]  /*7a00*/  HMMA.16816.F32.BF16 R96, R12.reuse, R16, R84 ;  /* 0x000000100c60723c */ /* 0x040fec0000041854 */
[----:B------:R-:W-:Y:S01]  /*7a10*/  HMMA.16816.F32.BF16 R84, R12, R28, R40 ;  /* 0x0000001c0c54723c */ /* 0x000fe20000041828 */
[----:B-1----:R-:W-:-:S06]  /*7a20*/  FFMA.FTZ R2, R187, UR18, -R5 ;  /* 0x00000012bb027c23 */ /* 0x002fcc0008010805 */
[----:B------:R-:W-:Y:S01]  /*7a30*/  IMAD.MOV.U32 R43, RZ, RZ, R138 ;  /* 0x000000ffff2b7224 */ /* 0x000fe200078e008a */
[----:B------:R1:W2:Y:S01]  /*7a40*/  MUFU.EX2 R202, R2 ;  /* 0x0000000200ca7308 */ /* 0x0002a20000000800 */
[----:B------:R-:W-:Y:S01]  /*7a50*/  IMAD.MOV.U32 R138, RZ, RZ, R136 ;  /* 0x000000ffff8a7224 */ /* 0x000fe200078e0088 */
[----:B------:R-:W-:Y:S01]  /*7a60*/  MOV R136, R132 ;  /* 0x0000008400887202 */ /* 0x000fe20000000f00 */
[----:B------:R-:W-:Y:S01]  /*7a70*/  IMAD.MOV.U32 R132, RZ, RZ, R203 ;  /* 0x000000ffff847224 */ /* 0x000fe200078e00cb */
[----:B------:R-:W-:Y:S01]  /*7a80*/  HMMA.16816.F32.BF16 R108, R12, R26, R104 ;  /* 0x0000001a0c6c723c */ /* 0x000fe20000041868 */
[----:B------:R-:W-:Y:S02]  /*7a90*/  MOV R40, R127 ;  /* 0x0000007f00287202 */ /* 0x000fe40000000f00 */
[----:B------:R-:W-:-:S03]  /*7aa0*/  MOV R127, R204 ;  /* 0x000000cc007f7202 */ /* 0x000fc60000000f00 */
[----:B------:R-:W-:Y:S01]  /*7ab0*/  HMMA.16816.F32.BF16 R104, R12, R20, R100 ;  /* 0x000000140c68723c */ /* 0x000fe20000041864 */
[----:B-1----:R-:W-:-:S05]  /*7ac0*/  FFMA.FTZ R2, R186, UR18, -R5 ;  /* 0x00000012ba027c23 */ /* 0x002fca0008010805 */
[C---:B------:R-:W-:Y:S01]  /*7ad0*/  HMMA.16816.F32.BF16 R100, R12.reuse, R22, R88 ;  /* 0x000000160c64723c */ /* 0x040fe20000041858 */
[----:B------:R-:W1:Y:S01]  /*7ae0*/  LDSM.16.MT88.4 R20, [R223+0xa800] ;  /* 0x00a80000df14783b */ /* 0x000e620000004200 */
[----:B------:R3:W-:Y:S04]  /*7af0*/  MUFU.EX2 R203, R2 ;  /* 0x0000000200cb7308 */ /* 0x0007e80000000800 */
[----:B------:R-:W-:Y:S01]  /*7b00*/  HMMA.16816.F32.BF16 R112, R12, R24, R116 ;  /* 0x000000180c70723c */ /* 0x000fe20000041874 */
[----:B------:R-:W4:Y:S01]  /*7b10*/  LDSM.16.MT88.4 R24, [R220+0xa800] ;  /* 0x00a80000dc18783b */ /* 0x000f220000004200 */
[----:B------:R-:W-:Y:S01]  /*7b20*/  MOV R41, R144 ;  /* 0x0000009000297202 */ /* 0x000fe20000000f00 */
[----:B------:R-:W-:Y:S02]  /*7b30*/  IMAD.MOV.U32 R144, RZ, RZ, R134 ;  /* 0x000000ffff907224 */ /* 0x000fe400078e0086 */
[----:B---3--:R-:W-:-:S04]  /*7b40*/  FFMA.FTZ R2, R185, UR18, -R5 ;  /* 0x00000012b9027c23 */ /* 0x008fc80008010805 */
[----:B------:R3:W-:Y:S01]  /*7b50*/  MUFU.EX2 R204, R2 ;  /* 0x0000000200cc7308 */ /* 0x0007e20000000800 */
[----:B------:R-:W-:Y:S01]  /*7b60*/  MOV R42, R200 ;  /* 0x000000c8002a7202 */ /* 0x000fe20000000f00 */
[----:B------:R-:W-:Y:S01]  /*7b70*/  FFMA.FTZ R3, R180, UR18, -R4 ;  /* 0x00000012b4037c23 */ /* 0x000fe20008010804 */
[----:B------:R-:W-:Y:S01]  /*7b80*/  MOV R70, R127 ;  /* 0x0000007f00467202 */ /* 0x000fe20000000f00 */
[----:B------:R-:W-:Y:S02]  /*7b90*/  IMAD.MOV.U32 R127, RZ, RZ, R132 ;  /* 0x000000ffff7f7224 */ /* 0x000fe400078e0084 */
[----:B---3--:R-:W-:-:S04]  /*7ba0*/  FFMA.FTZ R2, R191, UR18, -R4 ;  /* 0x00000012bf027c23 */ /* 0x008fc80008010804 */
[----:B------:R3:W-:Y:S01]  /*7bb0*/  MUFU.EX2 R134, R2 ;  /* 0x0000000200867308 */ /* 0x0007e20000000800 */
[----:B------:R-:W-:-:S07]  /*7bc0*/  MOV R181, R133 ;  /* 0x0000008500b57202 */ /* 0x000fce0000000f00 */
[----:B------:R-:W-:Y:S01]  /*7bd0*/  MUFU.EX2 R133, R3 ;  /* 0x0000000300857308 */ /* 0x000fe20000000800 */
[----:B---3--:R-:W-:-:S07]  /*7be0*/  FFMA.FTZ R2, R189, UR18, -R4 ;  /* 0x00000012bd027c23 */ /* 0x008fce0008010804 */
[----:B------:R3:W1:Y:S01]  /*7bf0*/  MUFU.EX2 R200, R2 ;  /* 0x0000000200c87308 */ /* 0x0006620000000800 */
[----:B------:R-:W-:Y:S01]  /*7c00*/  HMMA.16816.F32.BF16 R92, R12, R18, R80 ;  /* 0x000000120c5c723c */ /* 0x000fe20000041850 */
[----:B------:R-:W4:Y:S01]  /*7c10*/  LDSM.16.MT88.4 R16, [R221+0xa800] ;  /* 0x00a80000dd10783b */ /* 0x000f220000004200 */
[----:B---3--:R-:W-:-:S05]  /*7c20*/  FFMA.FTZ R2, R190, UR18, -R4 ;  /* 0x00000012be027c23 */ /* 0x008fca0008010804 */
[----:B------:R-:W3:Y:S01]  /*7c30*/  MUFU.EX2 R132, R2 ;  /* 0x0000000200847308 */ /* 0x000ee20000000800 */
[----:B------:R-:W-:Y:S01]  /*7c40*/  HMMA.16816.F32.BF16 R80, R12, R30, R32 ;  /* 0x0000001e0c50723c */ /* 0x000fe20000041820 */
[----:B------:R-:W4:Y:S01]  /*7c50*/  LDSM.16.MT88.4 R28, [R222+0xa800] ;  /* 0x00a80000de1c783b */ /* 0x000f220000004200 */
[----:B------:R-:W-:-:S05]  /*7c60*/  MOV R122, R177 ;  /* 0x000000b1007a7202 */ /* 0x000fca0000000f00 */
[----:B--2---:R-:W-:Y:S02]  /*7c70*/  F2FP.BF16.F32.PACK_AB R12, R202, R201 ;  /* 0x000000c9ca0c723e */ /* 0x004fe400000010ff */
[----:B-1----:R-:W-:Y:S02]  /*7c80*/  F2FP.BF16.F32.PACK_AB R13, R200, R134 ;  /* 0x00000086c80d723e */ /* 0x002fe400000010ff */
[----:B------:R-:W-:Y:S02]  /*7c90*/  F2FP.BF16.F32.PACK_AB R14, R204, R203 ;  /* 0x000000cbcc0e723e */ /* 0x000fe400000010ff */
[----:B---3--:R-:W-:Y:S01]  /*7ca0*/  F2FP.BF16.F32.PACK_AB R15, R133, R132 ;  /* 0x00000084850f723e */ /* 0x008fe200000010ff */
[----:B------:R-:W-:Y:S01]  /*7cb0*/  IMAD.MOV.U32 R121, RZ, RZ, R154 ;  /* 0x000000ffff797224 */ /* 0x000fe200078e009a */
[----:B------:R-:W-:Y:S01]  /*7cc0*/  MOV R157, R146 ;  /* 0x00000092009d7202 */ /* 0x000fe20000000f00 */
[----:B------:R-:W-:Y:S02]  /*7cd0*/  IMAD.MOV.U32 R160, RZ, RZ, R147 ;  /* 0x000000ffffa07224 */ /* 0x000fe400078e0093 */
[----:B------:R-:W-:Y:S01]  /*7ce0*/  FFMA.FTZ R2, R249, UR18, -R6 ;  /* 0x00000012f9027c23 */ /* 0x000fe20008010806 */
[----:B------:R-:W-:-:S02]  /*7cf0*/  IMAD.MOV.U32 R182, RZ, RZ, R144 ;  /* 0x000000ffffb67224 */ /* 0x000fc400078e0090 */
[----:B------:R-:W-:Y:S01]  /*7d00*/  IMAD.MOV.U32 R124, RZ, RZ, R145 ;  /* 0x000000ffff7c7224 */ /* 0x000fe200078e0091 */
[----:B------:R-:W-:Y:S01]  /*7d10*/  HMMA.16816.F32.BF16 R152, R12, R20, R60 ;  /* 0x000000140c98723c */ /* 0x000fe2000004183c */
[----:B------:R-:W-:Y:S01]  /*7d20*/  MOV R159, R139 ;  /* 0x0000008b009f7202 */ /* 0x000fe20000000f00 */
[----:B------:R-:W-:Y:S01]  /*7d30*/  IMAD.MOV.U32 R162, RZ, RZ, R138 ;  /* 0x000000ffffa27224 */ /* 0x000fe200078e008a */
[----:B------:R-:W-:-:S03]  /*7d40*/  MOV R123, R136 ;  /* 0x00000088007b7202 */ /* 0x000fc60000000f00 */
[----:B----4-:R-:W-:Y:S01]  /*7d50*/  HMMA.16816.F32.BF16 R144, R12, R26, R64 ;  /* 0x0000001a0c90723c */ /* 0x010fe20000041840 */
[----:B------:R-:W-:Y:S01]  /*7d60*/  IMAD.MOV.U32 R62, RZ, RZ, R122 ;  /* 0x000000ffff3e7224 */ /* 0x000fe200078e007a */
[----:B------:R-:W-:Y:S01]  /*7d70*/  MOV R63, R68 ;  /* 0x00000044003f7202 */ /* 0x000fe20000000f00 */
[----:B------:R1:W-:Y:S01]  /*7d80*/  MUFU.EX2 R249, R2 ;  /* 0x0000000200f97308 */ /* 0x0003e20000000800 */
[----:B------:R-:W-:-:S03]  /*7d90*/  MOV R33, R137 ;  /* 0x0000008900217202 */ /* 0x000fc60000000f00 */
[----:B------:R-:W-:Y:S01]  /*7da0*/  IMAD.MOV.U32 R64, RZ, RZ, R140 ;  /* 0x000000ffff407224 */ /* 0x000fe200078e008c */
[----:B------:R-:W-:Y:S01]  /*7db0*/  MOV R65, R131 ;  /* 0x0000008300417202 */ /* 0x000fe20000000f00 */
[----:B------:R-:W-:Y:S01]  /*7dc0*/  IMAD.MOV.U32 R66, RZ, RZ, R130 ;  /* 0x000000ffff427224 */ /* 0x000fe200078e0082 */
[----:B------:R-:W-:Y:S01]  /*7dd0*/  HMMA.16816.F32.BF16 R136, R12, R24, R76 ;  /* 0x000000180c88723c */ /* 0x000fe2000004184c */
[----:B------:R-:W-:Y:S01]  /*7de0*/  MOV R67, R129 ;  /* 0x0000008100437202 */ /* 0x000fe20000000f00 */
[----:B------:R-:W-:Y:S01]  /*7df0*/  FADD.FTZ R121, R121, R62 ;  /* 0x0000003e79797221 */ /* 0x000fe20000010000 */
[----:B------:R-:W-:Y:S01]  /*7e00*/  IMAD.MOV.U32 R62, RZ, RZ, R63 ;  /* 0x000000ffff3e7224 */ /* 0x000fe200078e003f */
[----:B------:R-:W-:Y:S01]  /*7e10*/  MOV R63, R64 ;  /* 0x00000040003f7202 */ /* 0x000fe20000000f00 */
[----:B------:R-:W-:Y:S02]  /*7e20*/  IMAD.MOV.U32 R64, RZ, RZ, R65 ;  /* 0x000000ffff407224 */ /* 0x000fe400078e0041 */
[----:B------:R-:W-:Y:S01]  /*7e30*/  IMAD.MOV.U32 R76, RZ, RZ, R128 ;  /* 0x000000ffff4c7224 */ /* 0x000fe200078e0080 */
[----:B------:R-:W-:Y:S01]  /*7e40*/  MOV R77, R11 ;  /* 0x0000000b004d7202 */ /* 0x000fe20000000f00 */
[----:B-1----:R-:W-:Y:S01]  /*7e50*/  FFMA.FTZ R2, R248, UR18, -R6 ;  /* 0x00000012f8027c23 */ /* 0x002fe20008010806 */
[----:B------:R-:W-:Y:S01]  /*7e60*/  MOV R78, R120 ;  /* 0x00000078004e7202 */ /* 0x000fe20000000f00 */
[----:B------:R-:W-:Y:S01]  /*7e70*/  IMAD.MOV.U32 R79, RZ, RZ, R43 ;  /* 0x000000ffff4f7224 */ /* 0x000fe200078e002b */
[----:B------:R-:W-:Y:S01]  /*7e80*/  MOV R65, R66 ;  /* 0x0000004200417202 */ /* 0x000fe20000000f00 */
[----:B------:R1:W-:Y:S01]  /*7e90*/  MUFU.EX2 R248, R2 ;  /* 0x0000000200f87308 */ /* 0x0003e20000000800 */
        /* <DEDUP_REMOVED lines=13> */
[----:B-1----:R-:W-:Y:S01]  /*7f70*/  FFMA.FTZ R2, R247, UR18, -R6 ;  /* 0x00000012f7027c23 */ /* 0x002fe20008010806 */
[----:B------:R-:W-:Y:S01]  /*7f80*/  IMAD.MOV.U32 R64, RZ, RZ, R65 ;  /* 0x000000ffff407224 */ /* 0x000fe200078e0041 */
[----:B------:R-:W-:Y:S01]  /*7f90*/  MOV R88, R171 ;  /* 0x000000ab00587202 */ /* 0x000fe20000000f00 */
[----:B------:R-:W-:Y:S01]  /*7fa0*/  IMAD.MOV.U32 R89, RZ, RZ, R164 ;  /* 0x000000ffff597224 */ /* 0x000fe200078e00a4 */
        /* <DEDUP_REMOVED lines=14> */
[----:B-1----:R-:W-:Y:S01]  /*8090*/  FFMA.FTZ R2, R246, UR18, -R6 ;  /* 0x00000012f6027c23 */ /* 0x002fe20008010806 */
[----:B------:R-:W-:Y:S01]  /*80a0*/  IMAD.MOV.U32 R78, RZ, RZ, R79 ;  /* 0x000000ffff4e7224 */ /* 0x000fe200078e004f */
[----:B------:R-:W-:-:S02]  /*80b0*/  MOV R88, R89 ;  /* 0x0000005900587202 */ /* 0x000fc40000000f00 */
[----:B------:R1:W2:Y:S01]  /*80c0*/  MUFU.EX2 R246, R2 ;  /* 0x0000000200f67308 */ /* 0x0002a20000000800 */
        /* <DEDUP_REMOVED lines=8> */
[----:B------:R-:W-:Y:S01]  /*8150*/  FFMA.FTZ R3, R173, UR18, -R0 ;  /* 0x00000012ad037c23 */ /* 0x000fe20008010800 */
[----:B------:R-:W-:-:S02]  /*8160*/  IMAD.MOV.U32 R188, RZ, RZ, R88 ;  /* 0x000000ffffbc7224 */ /* 0x000fc400078e0058 */
[----:B-1----:R-:W-:Y:S01]  /*8170*/  FFMA.FTZ R2, R245, UR18, -R6 ;  /* 0x00000012f5027c23 */ /* 0x002fe20008010806 */
[----:B------:R-:W-:Y:S01]  /*8180*/  IMAD.MOV.U32 R32, RZ, RZ, R126 ;  /* 0x000000ffff207224 */ /* 0x000fe200078e007e */
[----:B------:R-:W-:Y:S02]  /*8190*/  MOV R88, R89 ;  /* 0x0000005900587202 */ /* 0x000fe40000000f00 */
[----:B------:R1:W-:Y:S01]  /*81a0*/  MUFU.EX2 R245, R2 ;  /* 0x0000000200f57308 */ /* 0x0003e20000000800 */
[----:B------:R-:W-:Y:S01]  /*81b0*/  FADD.FTZ R123, R135, R75 ;  /* 0x0000004b877b7221 */ /* 0x000fe20000010000 */
[----:B------:R-:W-:Y:S01]  /*81c0*/  IMAD.MOV.U32 R89, RZ, RZ, R90 ;  /* 0x000000ffff597224 */ /* 0x000fe200078e005a */
[C---:B------:R-:W-:Y:S01]  /*81d0*/  HMMA.16816.F32.BF16 R164, R12.reuse, R22, R56 ;  /* 0x000000160ca4723c */ /* 0x040fe20000041838 */
[----:B------:R-:W3:Y:S01]  /*81e0*/  LDL.LU R135, [R1+0xfc] ;  /* 0x0000fc0001877983 */ /* 0x000ee20000300800 */
[----:B------:R-:W-:Y:S01]  /*81f0*/  MOV R90, R91 ;  /* 0x0000005b005a7202 */ /* 0x000fe20000000f00 */
[----:B------:R-:W-:Y:S01]  /*8200*/  FFMA.FTZ R35, R237, UR18, -R6 ;  /* 0x00000012ed237c23 */ /* 0x000fe20008010806 */
[----:B------:R-:W-:Y:S01]  /*8210*/  IMAD.MOV.U32 R91, RZ, RZ, R124 ;  /* 0x000000ffff5b7224 */ /* 0x000fe200078e007c */
[----:B------:R4:W-:Y:S01]  /*8220*/  MUFU.EX2 R128, R3 ;  /* 0x0000000300807308 */ /* 0x0009e20000000800 */
[----:B------:R-:W-:Y:S01]  /*8230*/  HMMA.16816.F32.BF16 R168, R12, R16, R52 ;  /* 0x000000100ca8723c */ /* 0x000fe20000041834 */
[----:B------:R-:W3:Y:S01]  /*8240*/  LDL.LU R60, [R1+0x40] ;  /* 0x00004000013c7983 */ /* 0x000ee20000300800 */
[--C-:B------:R-:W-:Y:S01]  /*8250*/  FFMA.FTZ R34, R163, UR18, -R0.reuse ;  /* 0x00000012a3227c23 */ /* 0x100fe20008010800 */
[--C-:B------:R-:W-:Y:S01]  /*8260*/  FFMA.FTZ R33, R33, UR18, -R0.reuse ;  /* 0x0000001221217c23 */ /* 0x100fe20008010800 */
[----:B------:R-:W-:-:S02]  /*8270*/  FFMA.FTZ R32, R32, UR18, -R0 ;  /* 0x0000001220207c23 */ /* 0x000fc40008010800 */
[C---:B------:R-:W-:Y:S01]  /*8280*/  HMMA.16816.F32.BF16 R184, R12.reuse, R28, R44 ;  /* 0x0000001c0cb8723c */ /* 0x040fe2000004182c */
[--C-:B------:R-:W-:Y:S01]  /*8290*/  FFMA.FTZ R42, R42, UR18, -R0.reuse ;  /* 0x000000122a2a7c23 */ /* 0x100fe20008010800 */
[--C-:B-1----:R-:W-:Y:S01]  /*82a0*/  FFMA.FTZ R2, R174, UR18, -R0.reuse ;  /* 0x00000012ae027c23 */ /* 0x102fe20008010800 */
[--C-:B------:R-:W-:Y:S01]  /*82b0*/  FFMA.FTZ R127, R127, UR18, -R0.reuse ;  /* 0x000000127f7f7c23 */ /* 0x100fe20008010800 */
[--C-:B------:R-:W-:Y:S02]  /*82c0*/  FFMA.FTZ R130, R252, UR18, -R0.reuse ;  /* 0x00000012fc827c23 */ /* 0x100fe40008010800 */
[C---:B------:R-:W-:Y:S01]  /*82d0*/  HMMA.16816.F32.BF16 R116, R12.reuse, R30, R36 ;  /* 0x0000001e0c74723c */ /* 0x040fe20000041824 */
[----:B------:R1:W-:Y:S01]  /*82e0*/  MUFU.EX2 R125, R2 ;  /* 0x00000002007d7308 */ /* 0x0003e20000000800 */
[--C-:B------:R-:W-:Y:S01]  /*82f0*/  FFMA.FTZ R131, R251, UR18, -R0.reuse ;  /* 0x00000012fb837c23 */ /* 0x100fe20008010800 */
[----:B------:R-:W-:Y:S01]  /*8300*/  FFMA.FTZ R140, R250, UR18, -R0 ;  /* 0x00000012fa8c7c23 */ /* 0x000fe20008010800 */
[--C-:B----4-:R-:W-:Y:S01]  /*8310*/  FFMA.FTZ R3, R234, UR18, -R5.reuse ;  /* 0x00000012ea037c23 */ /* 0x110fe20008010805 */
[----:B------:R-:W3:Y:S01]  /*8320*/  LDL.LU R124, [R1+0x44] ;  /* 0x00004400017c7983 */ /* 0x000ee20000300800 */
[----:B------:R-:W-:Y:S01]  /*8330*/  HMMA.16816.F32.BF16 R176, R12, R18, R48 ;  /* 0x000000120cb0723c */ /* 0x000fe20000041830 */
[--C-:B------:R-:W-:Y:S01]  /*8340*/  FFMA.FTZ R39, R242, UR18, -R6.reuse ;  /* 0x00000012f2277c23 */ /* 0x100fe20008010806 */
[--C-:B------:R-:W-:Y:S01]  /*8350*/  FFMA.FTZ R38, R241, UR18, -R6.reuse ;  /* 0x00000012f1267c23 */ /* 0x100fe20008010806 */
[--C-:B------:R-:W-:Y:S01]  /*8360*/  FFMA.FTZ R37, R240, UR18, -R6.reuse ;  /* 0x00000012f0257c23 */ /* 0x100fe20008010806 */
[--C-:B------:R-:W-:Y:S01]  /*8370*/  FFMA.FTZ R36, R239, UR18, -R6.reuse ;  /* 0x00000012ef247c23 */ /* 0x100fe20008010806 */
[----:B------:R-:W4:Y:S02]  /*8380*/  LDL.LU R234, [R1+0x54] ;  /* 0x0000540001ea7983 */ /* 0x000f240000300800 */
[--C-:B------:R-:W-:Y:S01]  /*8390*/  FFMA.FTZ R13, R244, UR18, -R6.reuse ;  /* 0x00000012f40d7c23 */ /* 0x100fe20008010806 */
[----:B------:R-:W-:Y:S01]  /*83a0*/  FFMA.FTZ R12, R243, UR18, -R6 ;  /* 0x00000012f30c7c23 */ /* 0x000fe20008010806 */
[--C-:B------:R-:W-:Y:S01]  /*83b0*/  FFMA.FTZ R6, R175, UR18, -R0.reuse ;  /* 0x00000012af067c23 */ /* 0x100fe20008010800 */
[----:B-1----:R-:W-:Y:S01]  /*83c0*/  FFMA.FTZ R2, R172, UR18, -R0 ;  /* 0x00000012ac027c23 */ /* 0x002fe20008010800 */
[----:B------:R-:W-:-:S02]  /*83d0*/  FFMA.FTZ R0, R233, UR18, -R5 ;  /* 0x00000012e9007c23 */ /* 0x000fc40008010805 */
[----:B------:R-:W4:Y:S01]  /*83e0*/  LDL.LU R233, [R1+0x4c] ;  /* 0x00004c0001e97983 */ /* 0x000f220000300800 */
[----:B------:R1:W-:Y:S01]  /*83f0*/  MUFU.EX2 R126, R6 ;  /* 0x00000006007e7308 */ /* 0x0003e20000000800 */
[----:B------:R-:W-:Y:S01]  /*8400*/  FFMA.FTZ R11, R236, UR18, -R5 ;  /* 0x00000012ec0b7c23 */ /* 0x000fe20008010805 */
[----:B------:R-:W-:-:S06]  /*8410*/  MOV R236, R90 ;  /* 0x0000005a00ec7202 */ /* 0x000fcc0000000f00 */
[----:B------:R2:W2:Y:S01]  /*8420*/  MUFU.EX2 R129, R2 ;  /* 0x0000000200817308 */ /* 0x0004a20000000800 */
[--C-:B------:R-:W-:Y:S01]  /*8430*/  FFMA.FTZ R43, R232, UR18, -R5.reuse ;  /* 0x00000012e82b7c23 */ /* 0x100fe20008010805 */
[--C-:B------:R-:W-:Y:S01]  /*8440*/  FFMA.FTZ R44, R231, UR18, -R5.reuse ;  /* 0x00000012e72c7c23 */ /* 0x100fe20008010805 */
[--C-:B------:R-:W-:Y:S01]  /*8450*/  FFMA.FTZ R45, R219, UR18, -R5.reuse ;  /* 0x00000012db2d7c23 */ /* 0x100fe20008010805 */
[--C-:B------:R-:W-:Y:S01]  /*8460*/  FFMA.FTZ R46, R218, UR18, -R5.reuse ;  /* 0x00000012da2e7c23 */ /* 0x100fe20008010805 */
[----:B------:R-:W-:Y:S02]  /*8470*/  IMAD.MOV.U32 R250, RZ, RZ, R180 ;  /* 0x000000fffffa7224 */ /* 0x000fe400078e00b4 */
[--C-:B------:R-:W-:Y:S01]  /*8480*/  FFMA.FTZ R41, R198, UR18, -R4.reuse ;  /* 0x00000012c6297c23 */ /* 0x100fe20008010804 */
[----:B-1----:R-:W-:Y:S01]  /*8490*/  FFMA.FTZ R6, R235, UR18, -R5 ;  /* 0x00000012eb067c23 */ /* 0x002fe20008010805 */
[----:B------:R-:W-:Y:S01]  /*84a0*/  MOV R235, R70 ;  /* 0x0000004600eb7202 */ /* 0x000fe20000000f00 */
[--C-:B------:R-:W-:Y:S01]  /*84b0*/  FFMA.FTZ R40, R197, UR18, -R4.reuse ;  /* 0x00000012c5287c23 */ /* 0x100fe20008010804 */
[--C-:B------:R-:W-:Y:S01]  /*84c0*/  FFMA.FTZ R5, R196, UR18, -R4.reuse ;  /* 0x00000012c4057c23 */ /* 0x100fe20008010804 */
[--C-:B------:R-:W-:Y:S01]  /*84d0*/  FFMA.FTZ R47, R195, UR18, -R4.reuse ;  /* 0x00000012c32f7c23 */ /* 0x100fe20008010804 */
[--C-:B------:R-:W-:Y:S01]  /*84e0*/  FFMA.FTZ R68, R194, UR18, -R4.reuse ;  /* 0x00000012c2447c23 */ /* 0x100fe20008010804 */
[--C-:B------:R-:W-:Y:S01]  /*84f0*/  FFMA.FTZ R120, R193, UR18, -R4.reuse ;  /* 0x00000012c1787c23 */ /* 0x100fe20008010804 */
[--C-:B------:R-:W-:Y:S01]  /*8500*/  FFMA.FTZ R122, R192, UR18, -R4.reuse ;  /* 0x00000012c07a7c23 */ /* 0x100fe20008010804 */
[----:B--2---:R-:W-:Y:S01]  /*8510*/  FFMA.FTZ R2, R199, UR18, -R4 ;  /* 0x00000012c7027c23 */ /* 0x004fe20008010804 */
        /* <DEDUP_REMOVED lines=8> */
[----:B------:R1:W-:Y:S01]  /*85a0*/  MUFU.EX2 R219, R13 ;  /* 0x0000000d00db7308 */ /* 0x0003e20000000800 */
[----:B------:R-:W-:Y:S01]  /*85b0*/  MOV R240, R63 ;  /* 0x0000003f00f07202 */ /* 0x000fe20000000f00 */
[----:B------:R-:W-:Y:S01]  /*85c0*/  IMAD.MOV.U32 R241, RZ, RZ, R62 ;  /* 0x000000fffff17224 */ /* 0x000fe200078e003e */
[----:B------:R-:W-:-:S02]  /*85d0*/  F2FP.BF16.F32.PACK_AB R14, R246, R247 ;  /* 0x000000f7f60e723e */ /* 0x000fc400000010ff */
[----:B------:R-:W-:-:S03]  /*85e0*/  F2FP.BF16.F32.PACK_AB R15, R129, R128 ;  /* 0x00000080810f723e */ /* 0x000fc600000010ff */
[----:B------:R2:W-:Y:S01]  /*85f0*/  MUFU.EX2 R218, R12 ;  /* 0x0000000c00da7308 */ /* 0x0005e20000000800 */
[----:B------:R-:W-:Y:S01]  /*8600*/  MOV R242, R61 ;  /* 0x0000003d00f27202 */ /* 0x000fe20000000f00 */
[----:B------:R-:W-:Y:S01]  /*8610*/  IMAD.MOV.U32 R180, RZ, RZ, R189 ;  /* 0x000000ffffb47224 */ /* 0x000fe200078e00bd */
[----:B------:R-:W-:-:S05]  /*8620*/  MOV R244, R190 ;  /* 0x000000be00f47202 */ /* 0x000fca0000000f00 */
[----:B------:R4:W-:Y:S01]  /*8630*/  MUFU.EX2 R70, R2 ;  /* 0x0000000200467308 */ /* 0x0009e20000000800 */
[----:B-1----:R-:W-:Y:S01]  /*8640*/  F2FP.BF16.F32.PACK_AB R13, R126, R125 ;  /* 0x0000007d7e0d723e */ /* 0x002fe200000010ff */
[----:B------:R-:W-:Y:S01]  /*8650*/  IMAD.MOV.U32 R189, RZ, RZ, R188 ;  /* 0x000000ffffbd7224 */ /* 0x000fe200078e00bc */
[----:B------:R-:W-:Y:S02]  /*8660*/  MOV R190, R191 ;  /* 0x000000bf00be7202 */ /* 0x000fe40000000f00 */
[----:B--2---:R-:W-:Y:S01]  /*8670*/  F2FP.BF16.F32.PACK_AB R12, R248, R249 ;  /* 0x000000f9f80c723e */ /* 0x004fe200000010ff */
[----:B------:R-:W-:Y:S01]  /*8680*/  IMAD.MOV.U32 R188, RZ, RZ, R89 ;  /* 0x000000ffffbc7224 */ /* 0x000fe200078e0059 */
[----:B------:R-:W-:Y:S01]  /*8690*/  MOV R191, R88 ;  /* 0x0000005800bf7202 */ /* 0x000fe20000000f00 */
[----:B------:R-:W-:Y:S02]  /*86a0*/  IMAD.MOV.U32 R174, RZ, RZ, R91 ;  /* 0x000000ffffae7224 */ /* 0x000fe400078e005b */
[----:B------:R-:W-:-:S02]  /*86b0*/  IMAD.MOV.U32 R243, RZ, RZ, R71 ;  /* 0x000000fffff37224 */ /* 0x000fc400078e0047 */
[C---:B------:R-:W-:Y:S01]  /*86c0*/  HMMA.16816.F32.BF16 R88, R12.reuse, R24, R112 ;  /* 0x000000180c58723c */ /* 0x040fe20000041870 */
[----:B------:R-:W-:Y:S05]  /*86d0*/  MUFU.EX2 R112, R39 ;  /* 0x0000002700707308 */ /* 0x000fea0000000800 */
[C---:B------:R-:W-:Y:S03]  /*86e0*/  HMMA.16816.F32.BF16 R76, R12.reuse, R26, R108 ;  /* 0x0000001a0c4c723c */ /* 0x040fe6000004186c */
[----:B------:R-:W-:Y:S03]  /*86f0*/  MUFU.EX2 R113, R38 ;  /* 0x0000002600717308 */ /* 0x000fe60000000800 */
[C---:B------:R-:W-:Y:S01]  /*8700*/  HMMA.16816.F32.BF16 R64, R12.reuse, R28, R84 ;  /* 0x0000001c0c40723c */ /* 0x040fe20000041854 */
[----:B----4-:R-:W-:Y:S01]  /*8710*/  FADD.FTZ R4, R234, R233 ;  /* 0x000000e9ea047221 */ /* 0x010fe20000010000 */
        /* <DEDUP_REMOVED lines=22> */
[----:B------:R-:W-:Y:S01]  /*8880*/  MUFU.EX2 R109, R37 ;  /* 0x00000025006d7308 */ /* 0x000fe20000000800 */
[----:B------:R-:W-:Y:S01]  /*8890*/  IMAD.MOV.U32 R163, RZ, RZ, R172 ;  /* 0x000000ffffa37224 */ /* 0x000fe200078e00ac */
[----:B------:R-:W-:Y:S01]  /*88a0*/  MOV R172, R173 ;  /* 0x000000ad00ac7202 */ /* 0x000fe20000000f00 */
[----:B---3--:R-:W-:Y:S01]  /*88b0*/  FADD.FTZ R124, R124, R60 ;  /* 0x0000003c7c7c7221 */ /* 0x008fe20000010000 */
[----:B------:R-:W-:Y:S01]  /*88c0*/  IMAD.MOV.U32 R173, RZ, RZ, R175 ;  /* 0x000000ffffad7224 */ /* 0x000fe200078e00af */
[----:B------:R-:W-:Y:S01]  /*88d0*/  MOV R175, R242 ;  /* 0x000000f200af7202 */ /* 0x000fe20000000f00 */
[C---:B------:R-:W-:Y:S06]  /*88e0*/  HMMA.16816.F32.BF16 R56, R12.reuse, R30, R80 ;  /* 0x0000001e0c38723c */ /* 0x040fec0000041850 */
[----:B------:R-:W-:Y:S01]  /*88f0*/  HMMA.16816.F32.BF16 R52, R12, R18, R92 ;  /* 0x000000120c34723c */ /* 0x000fe2000004185c */
[----:B------:R1:W-:Y:S01]  /*8900*/  MUFU.EX2 R110, R36 ;  /* 0x00000024006e7308 */ /* 0x0003e20000000800 */
[----:B------:R-:W-:Y:S01]  /*8910*/  IMAD.MOV.U32 R242, RZ, RZ, R243 ;  /* 0x000000fffff27224 */ /* 0x000fe200078e00f3 */
[----:B------:R-:W-:-:S03]  /*8920*/  MOV R243, R72 ;  /* 0x0000004800f37202 */ /* 0x000fc60000000f00 */
[C---:B------:R-:W-:Y:S01]  /*8930*/  HMMA.16816.F32.BF16 R48, R12.reuse, R22, R100 ;  /* 0x000000160c30723c */ /* 0x040fe20000041864 */
[----:B------:R-:W-:Y:S01]  /*8940*/  MOV R114, R158 ;  /* 0x0000009e00727202 */ /* 0x000fe20000000f00 */
[----:B------:R-:W-:Y:S01]  /*8950*/  IMAD.MOV.U32 R115, RZ, RZ, R142 ;  /* 0x000000ffff737224 */ /* 0x000fe200078e008e */
[----:B------:R2:W-:Y:S01]  /*8960*/  MUFU.EX2 R84, R0 ;  /* 0x0000000000547308 */ /* 0x0005e20000000800 */
[----:B------:R-:W-:Y:S01]  /*8970*/  FADD.FTZ R2, R10, R2 ;  /* 0x000000020a027221 */ /* 0x000fe20000010000 */
[----:B------:R-:W-:Y:S01]  /*8980*/  LDSM.16.MT88.4 R24, [R223+0xb000] ;  /* 0x00b00000df18783b */ /* 0x000fe20000004200 */
[C---:B------:R-:W-:Y:S03]  /*8990*/  HMMA.16816.F32.BF16 R60, R12.reuse, R20, R104 ;  /* 0x000000140c3c723c */ /* 0x040fe60000041868 */
[----:B------:R-:W-:Y:S03]  /*89a0*/  LDSM.16.MT88.4 R28, [R222+0xb000] ;  /* 0x00b00000de1c783b */ /* 0x000fe60000004200 */
[----:B-1----:R-:W-:Y:S01]  /*89b0*/  HMMA.16816.F32.BF16 R36, R12, R16, R96 ;  /* 0x000000100c24723c */ /* 0x002fe20000041860 */
[----:B------:R1:W-:Y:S01]  /*89c0*/  MUFU.EX2 R96, R3 ;  /* 0x0000000300607308 */ /* 0x0003e20000000800 */
[----:B--2---:R-:W-:Y:S01]  /*89d0*/  FADD.FTZ R0, R234, R124 ;  /* 0x0000007cea007221 */ /* 0x004fe20000010000 */
[----:B------:R-:W-:-:S06]  /*89e0*/  FADD.FTZ R2, R9, R2 ;  /* 0x0000000209027221 */ /* 0x000fcc0000010000 */
[----:B------:R-:W-:Y:S01]  /*89f0*/  MUFU.EX2 R82, R5 ;  /* 0x0000000500527308 */ /* 0x000fe20000000800 */
[----:B------:R-:W2:Y:S01]  /*8a00*/  LDSM.16.MT88.4 R20, [R221+0xb000] ;  /* 0x00b00000dd14783b */ /* 0x000ea20000004200 */
[----:B-1----:R-:W-:-:S03]  /*8a10*/  FADD.FTZ R3, R230, R121 ;  /* 0x00000079e6037221 */ /* 0x002fc60000010000 */
[----:B------:R-:W3:Y:S04]  /*8a20*/  LDL.LU R230, [R1+0xf8] ;  /* 0x0000f80001e67983 */ /* 0x000ee80000300800 */
[----:B------:R1:W5:Y:S04]  /*8a30*/  LDL.LU R73, [R1+0xf4] ;  /* 0x0000f40001497983 */ /* 0x0003680000300800 */
[----:B------:R-:W4:Y:S04]  /*8a40*/  LDL.LU R72, [R1+0xf0] ;  /* 0x0000f00001487983 */ /* 0x000f280000300800 */
[----:B------:R-:W2:Y:S01]  /*8a50*/  LDL.LU R234, [R1+0x58] ;  /* 0x0000580001ea7983 */ /* 0x000ea20000300800 */
[----:B------:R-:W-:-:S03]  /*8a60*/  FADD.FTZ R3, R69, R3 ;  /* 0x0000000345037221 */ /* 0x000fc60000010000 */
[----:B------:R1:W5:Y:S01]  /*8a70*/  LDL.LU R69, [R1+0xec] ;  /* 0x0000ec0001457983 */ /* 0x0003620000300800 */
[----:B------:R-:W-:-:S03]  /*8a80*/  FADD.FTZ R3, R8, R3 ;  /* 0x0000000308037221 */ /* 0x000fc60000010000 */
[----:B------:R1:W5:Y:S01]  /*8a90*/  LDL.LU R10, [R1+0xe8] ;  /* 0x0000e800010a7983 */ /* 0x0003620000300800 */
[----:B------:R-:W-:Y:S08]  /*8aa0*/  MUFU.EX2 R101, R6 ;  /* 0x0000000600657308 */ /* 0x000ff00000000800 */
[----:B------:R-:W-:Y:S08]  /*8ab0*/  MUFU.EX2 R108, R35 ;  /* 0x00000023006c7308 */ /* 0x000ff00000000800 */
[----:B------:R-:W-:Y:S08]  /*8ac0*/  MUFU.EX2 R104, R34 ;  /* 0x0000002200687308 */ /* 0x000ff00000000800 */
[----:B------:R-:W-:Y:S08]  /*8ad0*/  MUFU.EX2 R105, R33 ;  /* 0x0000002100697308 */ /* 0x000ff00000000800 */
[----:B------:R1:W-:Y:S02]  /*8ae0*/  MUFU.EX2 R106, R32 ;  /* 0x00000020006a7308 */ /* 0x0003e40000000800 */
[----:B-1----:R-:W1:Y:S06]  /*8af0*/  LDSM.16.MT88.4 R32, [R220+0xb000] ;  /* 0x00b00000dc20783b */ /* 0x002e6c0000004200 */
[----:B------:R-:W1:Y:S01]  /*8b00*/  MUFU.EX2 R100, R11 ;  /* 0x0000000b00647308 */ /* 0x000e620000000800 */
[----:B--2---:R-:W-:Y:S01]  /*8b10*/  FADD.FTZ R4, R234, R4 ;  /* 0x00000004ea047221 */ /* 0x004fe20000010000 */
        /* <DEDUP_REMOVED lines=11> */
[----:B----4-:R-:W-:Y:S01]  /*8bd0*/  FADD.FTZ R0, R72, R0 ;  /* 0x0000000048007221 */ /* 0x010fe20000010000 */
[----:B------:R-:W-:Y:S01]  /*8be0*/  MOV R243, R174 ;  /* 0x000000ae00f37202 */ /* 0x000fe20000000f00 */
[----:B------:R2:W5:Y:S01]  /*8bf0*/  LDL.LU R72, [R1+0xe4] ;  /* 0x0000e40001487983 */ /* 0x0005620000300800 */
[----:B------:R-:W-:Y:S02]  /*8c00*/  IMAD.MOV.U32 R174, RZ, RZ, R74 ;  /* 0x000000ffffae7224 */ /* 0x000fe400078e004a */
[----:B---3--:R-:W-:Y:S01]  /*8c10*/  FADD.FTZ R0, R230, R0 ;  /* 0x00000000e6007221 */ /* 0x008fe20000010000 */
[----:B------:R2:W5:Y:S04]  /*8c20*/  LDL.LU R74, [R1+0xe0] ;  /* 0x0000e000014a7983 */ /* 0x0005680000300800 */
[----:B------:R2:W5:Y:S04]  /*8c30*/  LDL.LU R8, [R1+0xdc] ;  /* 0x0000dc0001087983 */ /* 0x0005680000300800 */
[----:B------:R2:W5:Y:S04]  /*8c40*/  LDL.LU R9, [R1+0xd8] ;  /* 0x0000d80001097983 */ /* 0x0005680000300800 */
[----:B------:R-:W3:Y:S01]  /*8c50*/  LDL.LU R230, [R1+0xd4] ;  /* 0x0000d40001e67983 */ /* 0x000ee20000300800 */
        /* <DEDUP_REMOVED lines=26> */
[----:B------:R-:W-:Y:S02]  /*8e00*/  IMAD.MOV.U32 R195, RZ, RZ, R188 ;  /* 0x000000ffffc37224 */ /* 0x000fe400078e00bc */
[----:B------:R-:W-:Y:S01]  /*8e10*/  FADD.FTZ R4, R235, R3 ;  /* 0x00000003eb047221 */ /* 0x000fe20000010000 */
[----:B------:R-:W-:Y:S01]  /*8e20*/  MOV R196, R159 ;  /* 0x0000009f00c47202 */ /* 0x000fe20000000f00 */
[----:B------:R-:W-:Y:S01]  /*8e30*/  FADD.FTZ R3, R236, R2 ;  /* 0x00000002ec037221 */ /* 0x000fe20000010000 */
[----:B------:R-:W-:Y:S01]  /*8e40*/  MOV R197, R181 ;  /* 0x000000b500c57202 */ /* 0x000fe20000000f00 */
[----:B------:R-:W-:Y:S01]  /*8e50*/  FADD.FTZ R2, R250, R0 ;  /* 0x00000000fa027221 */ /* 0x000fe20000010000 */
        /* <DEDUP_REMOVED lines=19> */
[----:B------:R-:W-:-:S02]  /*8f90*/  MOV R172, R157 ;  /* 0x0000009d00ac7202 */ /* 0x000fc40000000f00 */
[----:B------:R-:W-:Y:S02]  /*8fa0*/  MOV R234, R236 ;  /* 0x000000ec00ea7202 */ /* 0x000fe40000000f00 */
        /* <DEDUP_REMOVED lines=11> */
[----:B------:R-:W-:Y:S02]  /*9060*/  IMAD.MOV.U32 R175, RZ, RZ, R180 ;  /* 0x000000ffffaf7224 */ /* 0x000fe400078e00b4 */
[----:B------:R-:W-:Y:S01]  /*9070*/  FADD.FTZ R4, R229, R4 ;  /* 0x00000004e5047221 */ /* 0x000fe20000010000 */
[----:B------:R-:W-:Y:S01]  /*9080*/  IMAD.MOV.U32 R243, RZ, RZ, R189 ;  /* 0x000000fffff37224 */ /* 0x000fe200078e00bd */
[----:B------:R-:W-:Y:S01]  /*9090*/  MOV R174, R191 ;  /* 0x000000bf00ae7202 */ /* 0x000fe20000000f00 */
[----:B------:R-:W-:Y:S02]  /*90a0*/  IMAD.MOV.U32 R231, RZ, RZ, R232 ;  /* 0x000000ffffe77224 */ /* 0x000fe400078e00e8 */
[----:B------:R-:W-:Y:S01]  /*90b0*/  FADD.FTZ R3, R228, R3 ;  /* 0x00000003e4037221 */ /* 0x000fe20000010000 */
        /* <DEDUP_REMOVED lines=18> */
[----:B------:R-:W-:-:S02]  /*91e0*/  IMAD.MOV.U32 R244, RZ, RZ, R190 ;  /* 0x000000fffff47224 */ /* 0x000fc400078e00be */
[----:B------:R-:W-:Y:S01]  /*91f0*/  FADD.FTZ R2, R196, R5 ;  /* 0x00000005c4027221 */ /* 0x000fe20000010000 */
[----:B------:R-:W-:Y:S01]  /*9200*/  MOV R157, R183 ;  /* 0x000000b7009d7202 */ /* 0x000fe20000000f00 */
[----:B------:R-:W-:Y:S01]  /*9210*/  FADD.FTZ R4, R197, R4 ;  /* 0x00000004c5047221 */ /* 0x000fe20000010000 */
[----:B------:R-:W-:Y:S01]  /*9220*/  MOV R190, R189 ;  /* 0x000000bd00be7202 */ /* 0x000fe20000000f00 */
[----:B------:R-:W-:Y:S02]  /*9230*/  IMAD.MOV.U32 R159, RZ, RZ, R182 ;  /* 0x000000ffff9f7224 */ /* 0x000fe400078e00b6 */
[----:B------:R-:W-:Y:S01]  /*9240*/  FADD.FTZ R3, R198, R3 ;  /* 0x00000003c6037221 */ /* 0x000fe20000010000 */
[----:B------:R-:W-:Y:S01]  /*9250*/  IMAD.MOV.U32 R189, RZ, RZ, R191 ;  /* 0x000000ffffbd7224 */ /* 0x000fe200078e00bf */
[----:B------:R-:W-:Y:S01]  /*9260*/  MOV R93, R173 ;  /* 0x000000ad005d7202 */ /* 0x000fe20000000f00 */
[----:B------:R-:W-:Y:S01]  /*9270*/  FADD.FTZ R0, R141, R0 ;  /* 0x000000008d007221 */ /* 0x000fe20000010000 */
[----:B------:R-:W-:Y:S01]  /*9280*/  MOV R191, R188 ;  /* 0x000000bc00bf7202 */ /* 0x000fe20000000f00 */
[----:B------:R-:W-:-:S02]  /*9290*/  IMAD.MOV.U32 R188, RZ, RZ, R156 ;  /* 0x000000ffffbc7224 */ /* 0x000fc400078e009c */
[----:B------:R-:W-:Y:S01]  /*92a0*/  FADD.FTZ R6, R199, R2 ;  /* 0x00000002c7067221 */ /* 0x000fe20000010000 */
[----:B------:R-:W-:Y:S01]  /*92b0*/  IMAD.MOV.U32 R94, RZ, RZ, R175 ;  /* 0x000000ffff5e7224 */ /* 0x000fe200078e00af */
[----:B------:R-:W-:Y:S01]  /*92c0*/  MOV R95, R243 ;  /* 0x000000f3005f7202 */ /* 0x000fe20000000f00 */
[----:B------:R-:W-:Y:S01]  /*92d0*/  FADD.FTZ R2, R231, R4 ;  /* 0x00000004e7027221 */ /* 0x000fe20000010000 */
        /* <DEDUP_REMOVED lines=17> */
[----:B------:R-:W-:Y:S01]  /*93f0*/  FADD.FTZ R2, R102, R2 ;  /* 0x0000000266027221 */ /* 0x000fe20000010000 */
[----:B------:R-:W-:Y:S01]  /*9400*/  MOV R231, R143 ;  /* 0x0000008f00e77202 */ /* 0x000fe20000000f00 */
[----:B------:R-:W-:Y:S01]  /*9410*/  FADD.FTZ R0, R103, R5 ;  /* 0x0000000567007221 */ /* 0x000fe20000010000 */
[----:B------:R-:W-:Y:S01]  /*9420*/  FADD.FTZ R3, R107, R4 ;  /* 0x000000046b037221 */ /* 0x000fe20000010000 */
[----:B------:R-:W-:-:S02]  /*9430*/  IMAD.MOV.U32 R232, RZ, RZ, R172 ;  /* 0x000000ffffe87224 */ /* 0x000fc400078e00ac */
[----:B------:R-:W-:Y:S01]  /*9440*/  FADD.FTZ R5, R111, R6 ;  /* 0x000000066f057221 */ /* 0x000fe20000010000 */
[----:B------:R-:W-:Y:S01]  /*9450*/  FADD.FTZ R4, R114, R2 ;  /* 0x0000000272047221 */ /* 0x000fe20000010000 */
[----:B------:R-:W-:Y:S01]  /*9460*/  FADD.FTZ R2, R115, R0 ;  /* 0x0000000073027221 */ /* 0x000fe20000010000 */
[----:B------:R-:W-:Y:S02]  /*9470*/  IMAD.MOV.U32 R235, RZ, RZ, R160 ;  /* 0x000000ffffeb7224 */ /* 0x000fe400078e00a0 */
[----:B------:R-:W-:Y:S01]  /*9480*/  FADD.FTZ R0, R231, R3 ;  /* 0x00000003e7007221 */ /* 0x000fe20000010000 */
[----:B------:R-:W-:Y:S02]  /*9490*/  IMAD.MOV.U32 R250, RZ, RZ, R251 ;  /* 0x000000fffffa7224 */ /* 0x000fe400078e00fb */
[----:B------:R-:W-:Y:S01]  /*94a0*/  FADD.FTZ R5, R232, R5 ;  /* 0x00000005e8057221 */ /* 0x000fe20000010000 */
[----:B------:R-:W-:Y:S01]  /*94b0*/  IMAD.MOV.U32 R236, RZ, RZ, R226 ;  /* 0x000000ffffec7224 */ /* 0x000fe200078e00e2 */
[----:B------:R-:W-:Y:S01]  /*94c0*/  MOV R251, R252 ;  /* 0x000000fc00fb7202 */ /* 0x000fe20000000f00 */
[----:B------:R-:W-:Y:S01]  /*94d0*/  FADD.FTZ R3, R233, R4 ;  /* 0x00000004e9037221 */ /* 0x000fe20000010000 */
[----:B------:R-:W-:Y:S01]  /*94e0*/  FADD.FTZ R2, R234, R2 ;  /* 0x00000002ea027221 */ /* 0x000fe20000010000 */
[----:B------:R-:W-:-:S02]  /*94f0*/  IMAD.MOV.U32 R252, RZ, RZ, R163 ;  /* 0x000000fffffc7224 */ /* 0x000fc400078e00a3 */
        /* <DEDUP_REMOVED lines=17> */
[----:B------:R-:W4:Y:S01]  /*9610*/  MUFU.EX2 R71, R41 ;  /* 0x0000002900477308 */ /* 0x000f220000000800 */
[----:B------:R-:W-:Y:S01]  /*9620*/  MOV R244, R188 ;  /* 0x000000bc00f47202 */ /* 0x000fe20000000f00 */
[----:B------:R-:W-:Y:S01]  /*9630*/  FADD.FTZ R0, R210, R0 ;  /* 0x00000000d2007221 */ /* 0x000fe20000010000 */
[----:B------:R-:W-:Y:S01]  /*9640*/  FADD.FTZ R4, R243, R4 ;  /* 0x00000004f3047221 */ /* 0x000fe20000010000 */
[----:B------:R-:W-:Y:S01]  /*9650*/  FADD.FTZ R3, R205, R3 ;  /* 0x00000003cd037221 */ /* 0x000fe20000010000 */
[----:B------:R-:W-:-:S03]  /*9660*/  FADD.FTZ R2, R215, R2 ;  /* 0x00000002d7027221 */ /* 0x000fc60000010000 */
[----:B------:R-:W2:Y:S01]  /*9670*/  MUFU.EX2 R75, R40 ;  /* 0x00000028004b7308 */ /* 0x000ea20000000800 */
[----:B------:R-:W-:Y:S01]  /*9680*/  FADD.FTZ R0, R207, R0 ;  /* 0x00000000cf007221 */ /* 0x000fe20000010000 */
[----:B------:R-:W-:-:S06]  /*9690*/  FADD.FTZ R4, R244, R4 ;  /* 0x00000004f4047221 */ /* 0x000fcc0000010000 */
        /* <DEDUP_REMOVED lines=12> */
[----:B-1----:R-:W-:Y:S01]  /*9760*/  F2FP.BF16.F32.PACK_AB R12, R101, R100 ;  /* 0x00000064650c723e */ /* 0x002fe200000010ff */
[----:B------:R-:W-:Y:S01]  /*9770*/  FADD.FTZ R4, R247, R4 ;  /* 0x00000004f7047221 */ /* 0x000fe20000010000 */
[----:B----4-:R-:W-:Y:S01]  /*9780*/  F2FP.BF16.F32.PACK_AB R13, R71, R70 ;  /* 0x00000046470d723e */ /* 0x010fe200000010ff */
[----:B------:R-:W-:Y:S01]  /*9790*/  FADD.FTZ R3, R128, R3 ;  /* 0x0000000380037221 */ /* 0x000fe20000010000 */
[----:B------:R-:W-:Y:S01]  /*97a0*/  F2FP.BF16.F32.PACK_AB R14, R84, R96 ;  /* 0x00000060540e723e */ /* 0x000fe200000010ff */
[----:B------:R1:W-:Y:S01]  /*97b0*/  MUFU.EX2 R80, R43 ;  /* 0x0000002b00507308 */ /* 0x0003e20000000800 */
[----:B--2---:R-:W-:Y:S01]  /*97c0*/  F2FP.BF16.F32.PACK_AB R15, R82, R75 ;  /* 0x0000004b520f723e */ /* 0x004fe200000010ff */
[----:B------:R-:W2:Y:S01]  /*97d0*/  LDSM.16.MT88.4 R148, [R220+0xb800] ;  /* 0x00b80000dc94783b */ /* 0x000ea20000004200 */
[----:B------:R-:W-:-:S02]  /*97e0*/  F2FP.BF16.F32.PACK_AB R16, R219, R245 ;  /* 0x000000f5db10723e */ /* 0x000fc400000010ff */
[----:B------:R-:W-:Y:S01]  /*97f0*/  F2FP.BF16.F32.PACK_AB R17, R105, R104 ;  /* 0x000000686911723e */ /* 0x000fe200000010ff */
[----:B------:R-:W4:Y:S01]  /*9800*/  LDSM.16.MT88.4 R160, [R223+0xb800] ;  /* 0x00b80000dfa0783b */ /* 0x000f220000004200 */
[----:B------:R-:W-:Y:S02]  /*9810*/  F2FP.BF16.F32.PACK_AB R18, R112, R218 ;  /* 0x000000da7012723e */ /* 0x000fe400000010ff */
[----:B------:R-:W-:Y:S01]  /*9820*/  F2FP.BF16.F32.PACK_AB R19, R81, R106 ;  /* 0x0000006a5113723e */ /* 0x000fe200000010ff */
[----:B------:R-:W-:Y:S01]  /*9830*/  FADD.FTZ R2, R203, R2 ;  /* 0x00000002cb027221 */ /* 0x000fe20000010000 */
[----:B------:R-:W-:Y:S01]  /*9840*/  FADD.FTZ R0, R132, R0 ;  /* 0x0000000084007221 */ /* 0x000fe20000010000 */
[----:B------:R-:W-:Y:S01]  /*9850*/  FADD.FTZ R4, R246, R4 ;  /* 0x00000004f6047221 */ /* 0x000fe20000010000 */
[----:B------:R-:W-:Y:S01]  /*9860*/  FADD.FTZ R3, R129, R3 ;  /* 0x0000000381037221 */ /* 0x000fe20000010000 */
[----:B------:R-:W-:Y:S01]  /*9870*/  FADD.FTZ R2, R204, R2 ;  /* 0x00000002cc027221 */ /* 0x000fe20000010000 */
[-C--:B------:R-:W-:Y:S01]  /*9880*/  HMMA.16816.F32.BF16 R168, R12, R20.reuse, R168 ;  /* 0x000000140ca8723c */ /* 0x080fe200000418a8 */
[----:B------:R-:W-:Y:S01]  /*9890*/  FADD.FTZ R0, R133, R0 ;  /* 0x0000000085007221 */ /* 0x000fe20000010000 */
[----:B------:R-:W-:Y:S01]  /*98a0*/  FADD.FTZ R4, R245, R4 ;  /* 0x00000004f5047221 */ /* 0x000fe20000010000 */
[----:B------:R-:W-:Y:S01]  /*98b0*/  FADD.FTZ R3, R104, R3 ;  /* 0x0000000368037221 */ /* 0x000fe20000010000 */
[----:B------:R-:W-:Y:S01]  /*98c0*/  MUFU.EX2 R47, R47 ;  /* 0x0000002f002f7308 */ /* 0x000fe20000000800 */
[----:B------:R-:W4:Y:S01]  /*98d0*/  LDSM.16.MT88.4 R180, [R221+0xb800] ;  /* 0x00b80000ddb4783b */ /* 0x000f220000004200 */
[----:B------:R-:W-:Y:S01]  /*98e0*/  HMMA.16816.F32.BF16 R36, R16, R20, R36 ;  /* 0x000000141024723c */ /* 0x000fe20000041824 */
[----:B------:R-:W-:Y:S01]  /*98f0*/  FADD.FTZ R2, R100, R2 ;  /* 0x0000000264027221 */ /* 0x000fe20000010000 */
[----:B------:R-:W-:Y:S01]  /*9900*/  FADD.FTZ R0, R70, R0 ;  /* 0x0000000046007221 */ /* 0x000fe20000010000 */
[----:B------:R1:W5:Y:S03]  /*9910*/  LDL.LU R238, [R1+0xd0] ;  /* 0x0000d00001ee7983 */ /* 0x0003660000300800 */
[----:B------:R-:W2:Y:S01]  /*9920*/  MUFU.EX2 R21, R127 ;  /* 0x0000007f00157308 */ /* 0x000ea20000000800 */
[----:B------:R-:W-:Y:S01]  /*9930*/  FADD.FTZ R4, R219, R4 ;  /* 0x00000004db047221 */ /* 0x000fe20000010000 */
[----:B------:R-:W-:Y:S01]  /*9940*/  HMMA.16816.F32.BF16 R136, R12, R32, R136 ;  /* 0x000000200c88723c */ /* 0x000fe20000041888 */
[----:B------:R-:W-:Y:S01]  /*9950*/  FADD.FTZ R3, R105, R3 ;  /* 0x0000000369037221 */ /* 0x000fe20000010000 */
[----:B------:R-:W-:Y:S01]  /*9960*/  FADD.FTZ R2, R101, R2 ;  /* 0x0000000265027221 */ /* 0x000fe20000010000 */
[----:B------:R-:W-:-:S03]  /*9970*/  FADD.FTZ R0, R71, R0 ;  /* 0x0000000047007221 */ /* 0x000fc60000010000 */
[----:B------:R-:W2:Y:S01]  /*9980*/  MUFU.EX2 R20, R130 ;  /* 0x0000008200147308 */ /* 0x000ea20000000800 */
[----:B------:R-:W-:Y:S01]  /*9990*/  HMMA.16816.F32.BF16 R88, R16, R32, R88 ;  /* 0x000000201058723c */ /* 0x000fe20000041858 */
[----:B------:R-:W-:Y:S01]  /*99a0*/  FADD.FTZ R4, R218, R4 ;  /* 0x00000004da047221 */ /* 0x000fe20000010000 */
[----:B------:R-:W-:-:S05]  /*99b0*/  FADD.FTZ R3, R106, R3 ;  /* 0x000000036a037221 */ /* 0x000fca0000010000 */
[----:B------:R-:W4:Y:S01]  /*99c0*/  MUFU.EX2 R44, R44 ;  /* 0x0000002c002c7308 */ /* 0x000f220000000800 */
[C---:B------:R-:W-:Y:S01]  /*99d0*/  HMMA.16816.F32.BF16 R76, R16.reuse, R34, R76 ;  /* 0x00000022104c723c */ /* 0x040fe2000004184c */
[----:B------:R-:W-:Y:S01]  /*99e0*/  FADD.FTZ R2, R96, R2 ;  /* 0x0000000260027221 */ /* 0x000fe20000010000 */
[----:B------:R-:W-:Y:S01]  /*99f0*/  FADD.FTZ R0, R75, R0 ;  /* 0x000000004b007221 */ /* 0x000fe20000010000 */
[----:B------:R1:W5:Y:S03]  /*9a00*/  LDL.LU R229, [R1+0xcc] ;  /* 0x0000cc0001e57983 */ /* 0x0003660000300800 */
[C---:B------:R-:W-:Y:S01]  /*9a10*/  HMMA.16816.F32.BF16 R60, R16.reuse, R24, R60 ;  /* 0x00000018103c723c */ /* 0x040fe2000004183c */
[----:B------:R-:W4:Y:S05]  /*9a20*/  MUFU.EX2 R32, R68 ;  /* 0x0000004400207308 */ /* 0x000f2a0000000800 */
[C---:B------:R-:W-:Y:S03]  /*9a30*/  HMMA.16816.F32.BF16 R48, R16.reuse, R26, R48 ;  /* 0x0000001a1030723c */ /* 0x040fe60000041830 */
[----:B------:R-:W-:Y:S03]  /*9a40*/  MUFU.EX2 R45, R45 ;  /* 0x0000002d002d7308 */ /* 0x000fe60000000800 */
[----:B------:R-:W-:Y:S01]  /*9a50*/  HMMA.16816.F32.BF16 R52, R16, R22, R52 ;  /* 0x000000161034723c */ /* 0x000fe20000041834 */
[----:B------:R-:W-:-:S05]  /*9a60*/  FADD.FTZ R4, R112, R4 ;  /* 0x0000000470047221 */ /* 0x000fca0000010000 */
[C---:B------:R-:W-:Y:S01]  /*9a70*/  HMMA.16816.F32.BF16 R64, R16.reuse, R28, R64 ;  /* 0x0000001c1040723c */ /* 0x040fe20000041840 */
[----:B------:R-:W-:Y:S05]  /*9a80*/  MUFU.EX2 R11, R140 ;  /* 0x0000008c000b7308 */ /* 0x000fea0000000800 */
[----:B------:R-:W-:Y:S01]  /*9a90*/  HMMA.16816.F32.BF16 R56, R16, R30, R56 ;  /* 0x0000001e1038723c */ /* 0x000fe20000041838 */
[----:B------:R-:W-:-:S05]  /*9aa0*/  FADD.FTZ R3, R81, R3 ;  /* 0x0000000351037221 */ /* 0x000fca0000010000 */
[----:B------:R-:W-:Y:S01]  /*9ab0*/  HMMA.16816.F32.BF16 R152, R12, R24, R152 ;  /* 0x000000180c98723c */ /* 0x000fe20000041898 */
[----:B------:R-:W3:Y:S01]  /*9ac0*/  MUFU.EX2 R16, R131 ;  /* 0x0000008300107308 */ /* 0x000ee20000000800 */
[----:B------:R-:W-:-:S04]  /*9ad0*/  FADD.FTZ R2, R84, R2 ;  /* 0x0000000254027221 */ /* 0x000fc80000010000 */
[C---:B------:R-:W-:Y:S01]  /*9ae0*/  HMMA.16816.F32.BF16 R144, R12.reuse, R34, R144 ;  /* 0x000000220c90723c */ /* 0x040fe20000041890 */
[----:B------:R-:W-:Y:S01]  /*9af0*/  FADD.FTZ R0, R82, R0 ;  /* 0x0000000052007221 */ /* 0x000fe20000010000 */
[----:B------:R2:W5:Y:S01]  /*9b00*/  LDL.LU R228, [R1+0xc8] ;  /* 0x0000c80001e47983 */ /* 0x0005620000300800 */
[----:B------:R-:W3:Y:S03]  /*9b10*/  MUFU.EX2 R25, R120 ;  /* 0x0000007800197308 */ /* 0x000ee60000000800 */
[----:B------:R-:W-:Y:S01]  /*9b20*/  HMMA.16816.F32.BF16 R164, R12, R26, R164 ;  /* 0x0000001a0ca4723c */ /* 0x000fe200000418a4 */
[----:B------:R-:W-:-:S05]  /*9b30*/  FADD.FTZ R4, R113, R4 ;  /* 0x0000000471047221 */ /* 0x000fca0000010000 */
[C---:B------:R-:W-:Y:S01]  /*9b40*/  HMMA.16816.F32.BF16 R176, R12.reuse, R22, R176 ;  /* 0x000000160cb0723c */ /* 0x040fe200000418b0 */
[----:B------:R-:W3:Y:S05]  /*9b50*/  MUFU.EX2 R46, R46 ;  /* 0x0000002e002e7308 */ /* 0x000eea0000000800 */
[C---:B------:R-:W-:Y:S03]  /*9b60*/  HMMA.16816.F32.BF16 R184, R12.reuse, R28, R184 ;  /* 0x0000001c0cb8723c */ /* 0x040fe600000418b8 */
[----:B------:R-:W3:Y:S03]  /*9b70*/  MUFU.EX2 R24, R122 ;  /* 0x0000007a00187308 */ /* 0x000ee60000000800 */
[----:B-1----:R-:W-:Y:S01]  /*9b80*/  HMMA.16816.F32.BF16 R40, R12, R30, R116 ;  /* 0x0000001e0c28723c */ /* 0x002fe20000041874 */
[----:B------:R-:W1:Y:S01]  /*9b90*/  LDSM.16.MT88.4 R12, [R222+0xb800] ;  /* 0x00b80000de0c783b */ /* 0x000e620000004200 */
[----:B--2---:R-:W-:Y:S01]  /*9ba0*/  FADD.FTZ R3, R21, R3 ;  /* 0x0000000315037221 */ /* 0x004fe20000010000 */
[----:B------:R-:W-:Y:S01]  /*9bb0*/  FADD.FTZ R2, R80, R2 ;  /* 0x0000000250027221 */ /* 0x000fe20000010000 */
[----:B------:R-:W-:Y:S01]  /*9bc0*/  FADD.FTZ R0, R47, R0 ;  /* 0x000000002f007221 */ /* 0x000fe20000010000 */
[----:B------:R-:W-:Y:S01]  /*9bd0*/  FADD.FTZ R4, R109, R4 ;  /* 0x000000046d047221 */ /* 0x000fe20000010000 */
[----:B------:R-:W-:Y:S01]  /*9be0*/  FADD.FTZ R3, R20, R3 ;  /* 0x0000000314037221 */ /* 0x000fe20000010000 */
[----:B----4-:R-:W-:Y:S01]  /*9bf0*/  FADD.FTZ R2, R44, R2 ;  /* 0x000000022c027221 */ /* 0x010fe20000010000 */
[----:B------:R-:W-:Y:S01]  /*9c00*/  FADD.FTZ R0, R32, R0 ;  /* 0x0000000020007221 */ /* 0x000fe20000010000 */
[----:B------:R-:W-:Y:S01]  /*9c10*/  FADD.FTZ R4, R110, R4 ;  /* 0x000000046e047221 */ /* 0x000fe20000010000 */
[----:B---3--:R-:W-:Y:S01]  /*9c20*/  FADD.FTZ R3, R16, R3 ;  /* 0x0000000310037221 */ /* 0x008fe20000010000 */
[----:B------:R-:W-:Y:S01]  /*9c30*/  FADD.FTZ R2, R45, R2 ;  /* 0x000000022d027221 */ /* 0x000fe20000010000 */
[----:B------:R2:W5:Y:S01]  /*9c40*/  LDL.LU R227, [R1+0xc4] ;  /* 0x0000c40001e37983 */ /* 0x0005620000300800 */
[----:B------:R-:W-:Y:S01]  /*9c50*/  FADD.FTZ R0, R25, R0 ;  /* 0x0000000019007221 */ /* 0x000fe20000010000 */
[----:B------:R-:W-:Y:S01]  /*9c60*/  FADD.FTZ R4, R108, R4 ;  /* 0x000000046c047221 */ /* 0x000fe20000010000 */
[----:B------:R-:W-:Y:S01]  /*9c70*/  FADD.FTZ R3, R11, R3 ;  /* 0x000000030b037221 */ /* 0x000fe20000010000 */
[----:B------:R2:W5:Y:S01]  /*9c80*/  LDL.LU R226, [R1+0xc0] ;  /* 0x0000c00001e27983 */ /* 0x0005620000300800 */
[----:B------:R-:W-:Y:S01]  /*9c90*/  FADD.FTZ R2, R46, R2 ;  /* 0x000000022e027221 */ /* 0x000fe20000010000 */
[----:B------:R-:W-:-:S02]  /*9ca0*/  FADD.FTZ R0, R24, R0 ;  /* 0x0000000018007221 */ /* 0x000fc40000010000 */
        /* <DEDUP_REMOVED lines=19> */
[----:B------:R-:W-:-:S05]  /*9de0*/  IADD3 R237, R230, 0x800, RZ ;  /* 0x00000800e6ed7810 */ /* 0x000fca0007ffe0ff */
[----:B------:R-:W-:Y:S01]  /*9df0*/  HMMA.16816.F32.BF16 R152, R192, R160, R152 ;  /* 0x000000a0c098723c */ /* 0x000fe20000041898 */
[----:B------:R-:W-:-:S05]  /*9e00*/  VIADD R236, R230, 0x1000 ;  /* 0x00001000e6ec7836 */ /* 0x000fca0000000000 */
[----:B------:R-:W-:Y:S01]  /*9e10*/  HMMA.16816.F32.BF16 R164, R192, R162, R164 ;  /* 0x000000a2c0a4723c */ /* 0x000fe200000418a4 */
[----:B------:R-:W-:-:S05]  /*9e20*/  IADD3 R235, R230, 0x1800, RZ ;  /* 0x00001800e6eb7810 */ /* 0x000fca0007ffe0ff */
        /* <DEDUP_REMOVED lines=8> */
[----:B------:R-:W-:Y:S06]  /*9eb0*/  HMMA.16816.F32.BF16 R172, R196, R180, R36 ;  /* 0x000000b4c4ac723c */ /* 0x000fec0000041824 */
[----:B-1----:R-:W-:Y:S06]  /*9ec0*/  HMMA.16816.F32.BF16 R184, R192, R12, R184 ;  /* 0x0000000cc0b8723c */ /* 0x002fec00000418b8 */
[C---:B------:R-:W-:Y:S06]  /*9ed0*/  HMMA.16816.F32.BF16 R148, R196.reuse, R150, R76 ;  /* 0x00000096c494723c */ /* 0x040fec000004184c */
[C---:B------:R-:W-:Y:S06]  /*9ee0*/  HMMA.16816.F32.BF16 R160, R196.reuse, R162, R48 ;  /* 0x000000a2c4a0723c */ /* 0x040fec0000041830 */
[C---:B------:R-:W-:Y:S06]  /*9ef0*/  HMMA.16816.F32.BF16 R180, R196.reuse, R182, R52 ;  /* 0x000000b6c4b4723c */ /* 0x040fec0000041834 */
[----:B------:R-:W-:Y:S06]  /*9f00*/  HMMA.16816.F32.BF16 R188, R196, R12, R64 ;  /* 0x0000000cc4bc723c */ /* 0x000fec0000041840 */
[-C--:B------:R-:W-:Y:S06]  /*9f10*/  HMMA.16816.F32.BF16 R192, R192, R14.reuse, R40 ;  /* 0x0000000ec0c0723c */ /* 0x080fec0000041828 */
[----:B------:R-:W-:Y:S01]  /*9f20*/  HMMA.16816.F32.BF16 R196, R196, R14, R56 ;  /* 0x0000000ec4c4723c */ /* 0x000fe20000041838 */
[----:B------:R-:W-:-:S08]  /*9f30*/  NOP ;  /* 0x0000000000007918 */ /* 0x000fd00000000000 */
[----:B--2---:R-:W-:-:S15]  /*9f40*/  @!P0 BRA `(.L_x_114) ;  /* 0x0000008400f48947 */ /* 0x004fde0003800000 */
[----:B------:R-:W2:Y:S01]  /*9f50*/  LDL.64 R242, [R1+0x98] ;  /* 0x0000980001f27983 */ /* 0x000ea20000100a00 */
[----:B------:R-:W-:Y:S01]  /*9f60*/  UIADD3 UR6, UR14, -0x2, URZ ;  /* 0xfffffffe0e067890 */ /* 0x000fe2000fffe03f */
[----:B------:R-:W-:-:S04]  /*9f70*/  DEPBAR.LE SB0, 0x0 ;  /* 0x000080000000791a */ /* 0x000fc80000000000 */
[----:B------:R-:W-:Y:S01]  /*9f80*/  USHF.R.S32.HI UR4, URZ, 0x1f, UR6 ;  /* 0x0000001f3f047899 */ /* 0x000fe20008011406 */
[----:B------:R-:W-:Y:S01]  /*9f90*/  IMAD.U32 R2, RZ, RZ, UR6 ;  /* 0x00000006ff027e24 */ /* 0x000fe2000f8e00ff */
[----:B------:R-:W-:Y:S01]  /*9fa0*/  UIMAD UR7, UR22, UR6, URZ ;  /* 0x00000006160772a4 */ /* 0x000fe2000f8e023f */
[----:B------:R-:W-:Y:S01]  /*9fb0*/  STL [R1+0xc0], R138 ;  /* 0x0000c08a01007387 */ /* 0x000fe20000100800 */
[----:B------:R-:W-:Y:S02]  /*9fc0*/  USHF.L.U32 UR13, UR8, 0x5, URZ ;  /* 0x00000005080d7899 */ /* 0x000fe4000800063f */
[----:B------:R-:W-:Y:S01]  /*9fd0*/  UIMAD UR4, UR4, UR23, UR7 ;  /* 0x00000017040472a4 */ /* 0x000fe2000f8e0207 */
[----:B------:R-:W-:Y:S02]  /*9fe0*/  STL [R1+0xbc], R137 ;  /* 0x0000bc8901007387 */ /* 0x000fe40000100800 */
[----:B------:R-:W-:Y:S02]  /*9ff0*/  ULDC.64 UR6, c[0x0][0x220] ;  /* 0x0000880000067ab9 */ /* 0x000fe40000000a00 */
[----:B------:R-:W-:Y:S04]  /*a000*/  STL [R1+0xb8], R136 ;  /* 0x0000b88801007387 */ /* 0x000fe80000100800 */
[----:B-----5:R-:W-:Y:S04]  /*a010*/  STL [R1+0xb4], R72 ;  /* 0x0000b44801007387 */ /* 0x020fe80000100800 */
[----:B------:R-:W-:Y:S01]  /*a020*/  STL [R1+0xb0], R69 ;  /* 0x0000b04501007387 */ /* 0x000fe20000100800 */
        /* <DEDUP_REMOVED lines=19> */
[----:B------:R2:W-:Y:S01]  /*a160*/  LDGSTS.E.BYPASS.LTC128B.128 [R238+0x9800], desc[UR16][R16.64] ;  /* 0x0980000010ee7fae */ /* 0x0005e2000b901d50 */
[----:B------:R-:W-:Y:S02]  /*a170*/  IADD3.X R15, R17, UR4, RZ, P0, !PT ;  /* 0x00000004110f7c10 */ /* 0x000fe400087fe4ff */
[----:B------:R-:W-:-:S03]  /*a180*/  IADD3 R12, P0, R14, UR13, RZ ;  /* 0x0000000d0e0c7c10 */ /* 0x000fc6000ff1e0ff */
[----:B------:R-:W-:Y:S01]  /*a190*/  LDGSTS.E.BYPASS.LTC128B.128 [R238+0xa000], desc[UR16][R14.64] ;  /* 0x0a0000000eee7fae */ /* 0x000fe2000b901d50 */
[----:B------:R-:W-:-:S05]  /*a1a0*/  IADD3.X R13, R15, UR4, RZ, P0, !PT ;  /* 0x000000040f0d7c10 */ /* 0x000fca00087fe4ff */
[----:B------:R3:W-:Y:S01]  /*a1b0*/  LDGSTS.E.BYPASS.LTC128B.128 [R238+0xa800], desc[UR16][R12.64] ;  /* 0x0a8000000cee7fae */ /* 0x0007e2000b901d50 */
[----:B-1----:R-:W-:-:S04]  /*a1c0*/  IADD3 R2, P0, R12, UR13, RZ ;  /* 0x0000000d0c027c10 */ /* 0x002fc8000ff1e0ff */
[----:B------:R-:W-:Y:S02]  /*a1d0*/  IADD3.X R3, R13, UR4, RZ, P0, !PT ;  /* 0x000000040d037c10 */ /* 0x000fe400087fe4ff */
[----:B------:R-:W-:-:S03]  /*a1e0*/  IADD3 R4, P0, R2, UR13, RZ ;  /* 0x0000000d02047c10 */ /* 0x000fc6000ff1e0ff */
[----:B------:R-:W-:Y:S01]  /*a1f0*/  LDGSTS.E.BYPASS.LTC128B.128 [R238+0xb000], desc[UR16][R2.64] ;  /* 0x0b00000002ee7fae */ /* 0x000fe2000b901d50 */
[----:B------:R-:W-:Y:S01]  /*a200*/  IADD3.X R5, R3, UR4, RZ, P0, !PT ;  /* 0x0000000403057c10 */ /* 0x000fe200087fe4ff */
[----:B------:R-:W-:-:S04]  /*a210*/  UIADD3 UR4, UR14, -0x2, URZ ;  /* 0xfffffffe0e047890 */ /* 0x000fc8000fffe03f */
[----:B------:R1:W-:Y:S04]  /*a220*/  LDGSTS.E.BYPASS.LTC128B.128 [R238+0xb800], desc[UR16][R4.64] ;  /* 0x0b80000004ee7fae */ /* 0x0003e8000b901d50 */
[----:B------:R-:W-:Y:S04]  /*a230*/  LDSM.16.M88.4 R24, [R226] ;  /* 0x00000000e218783b */ /* 0x000fe80000000200 */
[----:B------:R-:W4:Y:S04]  /*a240*/  LDSM.16.M88.4 R56, [R135+0x4800] ;  /* 0x004800008738783b */ /* 0x000f280000000200 */
[----:B--2---:R-:W-:Y:S04]  /*a250*/  LDSM.16.M88.4 R16, [R229] ;  /* 0x00000000e510783b */ /* 0x004fe80000000200 */
[----:B------:R-:W-:Y:S04]  /*a260*/  LDSM.16.M88.4 R88, [R225+0x4800] ;  /* 0x00480000e158783b */ /* 0x000fe80000000200 */
[----:B------:R-:W2:Y:S04]  /*a270*/  LDSM.16.M88.4 R52, [R135+0x5000] ;  /* 0x005000008734783b */ /* 0x000ea80000000200 */
[----:B------:R-:W1:Y:S04]  /*a280*/  LDSM.16.M88.4 R20, [R226+0x2000] ;  /* 0x00200000e214783b */ /* 0x000e680000000200 */
[----:B------:R-:W1:Y:S04]  /*a290*/  LDSM.16.M88.4 R60, [R135+0x4000] ;  /* 0x00400000873c783b */ /* 0x000e680000000200 */
[----:B------:R-:W-:Y:S04]  /*a2a0*/  LDSM.16.M88.4 R84, [R225+0x5000] ;  /* 0x00500000e154783b */ /* 0x000fe80000000200 */
[----:B---3--:R-:W3:Y:S04]  /*a2b0*/  LDSM.16.M88.4 R12, [R229+0x2000] ;  /* 0x00200000e50c783b */ /* 0x008ee80000000200 */
[----:B------:R-:W3:Y:S04]  /*a2c0*/  LDSM.16.M88.4 R48, [R135+0x5800] ;  /* 0x005800008730783b */ /* 0x000ee80000000200 */
[----:B------:R-:W3:Y:S01]  /*a2d0*/  LDSM.16.M88.4 R40, [R135+0x6000] ;  /* 0x006000008728783b */ /* 0x000ee20000000200 */
[C---:B----4-:R-:W-:Y:S03]  /*a2e0*/  HMMA.16816.F32.BF16 R128, R24.reuse, R56, RZ ;  /* 0x000000381880723c */ /* 0x050fe600000418ff */
[----:B------:R-:W4:Y:S04]  /*a2f0*/  LDSM.16.M88.4 R32, [R225+0x4000] ;  /* 0x00400000e120783b */ /* 0x000f280000000200 */
[----:B------:R-:W4:Y:S04]  /*a300*/  LDSM.16.M88.4 R96, [R225+0x5800] ;  /* 0x00580000e160783b */ /* 0x000f280000000200 */
[----:B------:R-:W4:Y:S01]  /*a310*/  LDSM.16.M88.4 R80, [R135+0x6800] ;  /* 0x006800008750783b */ /* 0x000f220000000200 */
[-C--:B--2---:R-:W-:Y:S03]  /*a320*/  HMMA.16816.F32.BF16 R120, R24, R52.reuse, RZ ;  /* 0x000000341878723c */ /* 0x084fe600000418ff */
[----:B------:R-:W2:Y:S04]  /*a330*/  LDSM.16.M88.4 R76, [R135+0x7000] ;  /* 0x00700000874c783b */ /* 0x000ea80000000200 */
[----:B------:R-:W2:Y:S01]  /*a340*/  LDSM.16.M88.4 R92, [R225+0x6000] ;  /* 0x00600000e15c783b */ /* 0x000ea20000000200 */
[----:B-1----:R-:W-:Y:S03]  /*a350*/  HMMA.16816.F32.BF16 R116, R20, R52, RZ ;  /* 0x000000341474723c */ /* 0x002fe600000418ff */
[----:B------:R-:W1:Y:S03]  /*a360*/  LDSM.16.M88.4 R44, [R225+0x6800] ;  /* 0x00680000e12c783b */ /* 0x000e660000000200 */
[----:B------:R-:W-:Y:S01]  /*a370*/  HMMA.16816.F32.BF16 R68, R16, R88, R128 ;  /* 0x000000581044723c */ /* 0x000fe20000041880 */
[----:B------:R-:W-:Y:S04]  /*a380*/  LDSM.16.M88.4 R64, [R135+0x7800] ;  /* 0x007800008740783b */ /* 0x000fe80000000200 */
[----:B------:R-:W0:Y:S01]  /*a390*/  LDGDEPBAR ;  /* 0x00000000000079af */ /* 0x000e220000000000 */
[-C--:B------:R-:W-:Y:S06]  /*a3a0*/  HMMA.16816.F32.BF16 R36, R24, R60.reuse, RZ ;  /* 0x0000003c1824723c */ /* 0x080fec00000418ff */
[C---:B------:R-:W-:Y:S06]  /*a3b0*/  HMMA.16816.F32.BF16 R28, R20.reuse, R60, RZ ;  /* 0x0000003c141c723c */ /* 0x040fec00000418ff */
[----:B------:R-:W-:Y:S06]  /*a3c0*/  HMMA.16816.F32.BF16 R124, R20, R56, RZ ;  /* 0x00000038147c723c */ /* 0x000fec00000418ff */
[----:B------:R-:W-:Y:S01]  /*a3d0*/  IMAD.MOV.U32 R61, RZ, RZ, R68 ;  /* 0x000000ffff3d7224 */ /* 0x000fe200078e0044 */
[----:B---3--:R-:W-:Y:S01]  /*a3e0*/  HMMA.16816.F32.BF16 R116, R12, R84, R116 ;  /* 0x000000540c74723c */ /* 0x008fe20000041874 */
[----:B------:R-:W-:-:S02]  /*a3f0*/  IMAD.MOV.U32 R60, RZ, RZ, R69 ;  /* 0x000000ffff3c7224 */ /* 0x000fc400078e0045 */
[----:B------:R-:W-:Y:S02]  /*a400*/  IMAD.MOV.U32 R57, RZ, RZ, R70 ;  /* 0x000000ffff397224 */ /* 0x000fe400078e0046 */
[----:B------:R-:W-:Y:S01]  /*a410*/  IMAD.MOV.U32 R56, RZ, RZ, R71 ;  /* 0x000000ffff387224 */ /* 0x000fe200078e0047 */
[----:B------:R-:W-:Y:S06]  /*a420*/  HMMA.16816.F32.BF16 R112, R24, R48, RZ ;  /* 0x000000301870723c */ /* 0x000fec00000418ff */
[----:B------:R-:W-:Y:S06]  /*a430*/  HMMA.16816.F32.BF16 R68, R16, R84, R120 ;  /* 0x000000541044723c */ /* 0x000fec0000041878 */
[----:B------:R-:W-:Y:S06]  /*a440*/  HMMA.16816.F32.BF16 R108, R20, R48, RZ ;  /* 0x00000030146c723c */ /* 0x000fec00000418ff */
[----:B------:R-:W-:Y:S01]  /*a450*/  HMMA.16816.F32.BF16 R104, R24, R40, RZ ;  /* 0x000000281868723c */ /* 0x000fe200000418ff */
[----:B------:R-:W-:-:S05]  /*a460*/  IMAD.MOV.U32 R133, RZ, RZ, R117 ;  /* 0x000000ffff857224 */ /* 0x000fca00078e0075 */
[----:B----4-:R-:W-:Y:S01]  /*a470*/  HMMA.16816.F32.BF16 R248, R16, R32, R36 ;  /* 0x0000002010f8723c */ /* 0x010fe20000041824 */
[----:B------:R-:W3:Y:S05]  /*a480*/  LDSM.16.M88.4 R36, [R225+0x7000] ;  /* 0x00700000e124783b */ /* 0x000eea0000000200 */
[----:B------:R-:W-:Y:S01]  /*a490*/  HMMA.16816.F32.BF16 R244, R12, R88, R124 ;  /* 0x000000580cf4723c */ /* 0x000fe2000004187c */
[----:B------:R-:W-:Y:S02]  /*a4a0*/  IMAD.MOV.U32 R136, RZ, RZ, R69 ;  /* 0x000000ffff887224 */ /* 0x000fe400078e0045 */
[----:B------:R-:W-:Y:S02]  /*a4b0*/  IMAD.MOV.U32 R69, RZ, RZ, R116 ;  /* 0x000000ffff457224 */ /* 0x000fe400078e0074 */
[----:B------:R-:W-:Y:S01]  /*a4c0*/  IMAD.MOV.U32 R134, RZ, RZ, R68 ;  /* 0x000000ffff867224 */ /* 0x000fe200078e0044 */
[----:B------:R-:W-:Y:S01]  /*a4d0*/  HMMA.16816.F32.BF16 R100, R20, R40, RZ ;  /* 0x000000281464723c */ /* 0x000fe200000418ff */
[----:B------:R-:W-:Y:S01]  /*a4e0*/  MOV R89, R70 ;  /* 0x0000004600597202 */ /* 0x000fe20000000f00 */
[----:B------:R-:W-:-:S02]  /*a4f0*/  IMAD.MOV.U32 R88, RZ, RZ, R71 ;  /* 0x000000ffff587224 */ /* 0x000fc400078e0047 */
[----:B------:R-:W-:Y:S02]  /*a500*/  IMAD.MOV.U32 R71, RZ, RZ, R118 ;  /* 0x000000ffff477224 */ /* 0x000fe400078e0076 */
[----:B------:R-:W-:Y:S01]  /*a510*/  IMAD.MOV.U32 R70, RZ, RZ, R119 ;  /* 0x000000ffff467224 */ /* 0x000fe200078e0077 */
[----:B------:R-:W-:Y:S01]  /*a520*/  HMMA.16816.F32.BF16 R112, R16, R96, R112 ;  /* 0x000000601070723c */ /* 0x000fe20000041870 */
[----:B------:R-:W-:Y:S02]  /*a530*/  IMAD.MOV.U32 R84, RZ, RZ, R134 ;  /* 0x000000ffff547224 */ /* 0x000fe400078e0086 */
[----:B------:R-:W-:-:S03]  /*a540*/  IMAD.MOV.U32 R85, RZ, RZ, R136 ;  /* 0x000000ffff557224 */ /* 0x000fc600078e0088 */
[----:B------:R-:W-:Y:S06]  /*a550*/  HMMA.16816.F32.BF16 R108, R12, R96, R108 ;  /* 0x000000600c6c723c */ /* 0x000fec000004186c */
[C---:B------:R-:W-:Y:S06]  /*a560*/  HMMA.16816.F32.BF16 R124, R20.reuse, R80, RZ ;  /* 0x00000050147c723c */ /* 0x040fec00000418ff */
[----:B--2---:R-:W-:Y:S06]  /*a570*/  HMMA.16816.F32.BF16 R116, R20, R76, RZ ;  /* 0x0000004c1474723c */ /* 0x004fec00000418ff */
[----:B------:R-:W-:Y:S01]  /*a580*/  HMMA.16816.F32.BF16 R104, R16, R92, R104 ;  /* 0x0000005c1068723c */ /* 0x000fe20000041868 */
[----:B------:R-:W-:Y:S01]  /*a590*/  IMAD.MOV.U32 R68, RZ, RZ, R115 ;  /* 0x000000ffff447224 */ /* 0x000fe200078e0073 */
[----:B------:R-:W-:Y:S01]  /*a5a0*/  MOV R72, R114 ;  /* 0x0000007200487202 */ /* 0x000fe20000000f00 */
[----:B------:R-:W-:-:S02]  /*a5b0*/  IMAD.MOV.U32 R132, RZ, RZ, R112 ;  /* 0x000000ffff847224 */ /* 0x000fc400078e0070 */
[----:B------:R-:W-:Y:S01]  /*a5c0*/  IMAD.MOV.U32 R75, RZ, RZ, R113 ;  /* 0x000000ffff4b7224 */ /* 0x000fe200078e0071 */
[C---:B------:R-:W-:Y:S01]  /*a5d0*/  HMMA.16816.F32.BF16 R240, R12.reuse, R32, R28 ;  /* 0x000000200cf0723c */ /* 0x040fe2000004181c */
[----:B------:R-:W2:Y:S01]  /*a5e0*/  LDSM.16.M88.4 R28, [R225+0x7800] ;  /* 0x00780000e11c783b */ /* 0x000ea20000000200 */
[----:B------:R-:W-:Y:S02]  /*a5f0*/  IMAD.MOV.U32 R96, RZ, RZ, R111 ;  /* 0x000000ffff607224 */ /* 0x000fe400078e006f */
[----:B------:R-:W-:Y:S02]  /*a600*/  IMAD.MOV.U32 R11, RZ, RZ, R108 ;  /* 0x000000ffff0b7224 */ /* 0x000fe400078e006c */
[----:B------:R-:W-:Y:S01]  /*a610*/  HMMA.16816.F32.BF16 R100, R12, R92, R100 ;  /* 0x0000005c0c64723c */ /* 0x000fe20000041864 */
[----:B------:R-:W-:Y:S02]  /*a620*/  IMAD.MOV.U32 R6, RZ, RZ, R109 ;  /* 0x000000ffff067224 */ /* 0x000fe400078e006d */
[----:B------:R-:W-:-:S03]  /*a630*/  IMAD.MOV.U32 R5, RZ, RZ, R110 ;  /* 0x000000ffff057224 */ /* 0x000fc600078e006e */
[----:B-1----:R-:W-:Y:S01]  /*a640*/  HMMA.16816.F32.BF16 R216, R12, R44, R124 ;  /* 0x0000002c0cd8723c */ /* 0x002fe2000004187c */
[----:B------:R-:W-:Y:S02]  /*a650*/  IMAD.MOV.U32 R92, RZ, RZ, R71 ;  /* 0x000000ffff5c7224 */ /* 0x000fe400078e0047 */
[----:B------:R-:W-:-:S03]  /*a660*/  IMAD.MOV.U32 R93, RZ, RZ, R70 ;  /* 0x000000ffff5d7224 */ /* 0x000fc600078e0046 */
[----:B---3--:R-:W-:Y:S01]  /*a670*/  HMMA.16816.F32.BF16 R116, R12, R36, R116 ;  /* 0x000000240c74723c */ /* 0x008fe20000041874 */
[----:B------:R-:W-:Y:S02]  /*a680*/  IMAD.MOV.U32 R53, RZ, RZ, R105 ;  /* 0x000000ffff357224 */ /* 0x000fe400078e0069 */
[----:B------:R-:W-:Y:S02]  /*a690*/  IMAD.MOV.U32 R52, RZ, RZ, R106 ;  /* 0x000000ffff347224 */ /* 0x000fe400078e006a */
[----:B------:R-:W-:Y:S01]  /*a6a0*/  IMAD.MOV.U32 R49, RZ, RZ, R107 ;  /* 0x000000ffff317224 */ /* 0x000fe200078e006b */
[----:B------:R-:W-:Y:S01]  /*a6b0*/  HMMA.16816.F32.BF16 R108, R20, R64, RZ ;  /* 0x00000040146c723c */ /* 0x000fe200000418ff */
[----:B------:R-:W-:-:S05]  /*a6c0*/  IMAD.MOV.U32 R33, RZ, RZ, R104 ;  /* 0x000000ffff217224 */ /* 0x000fca00078e0068 */
[C---:B------:R-:W-:Y:S01]  /*a6d0*/  HMMA.16816.F32.BF16 R212, R20.reuse, R62, RZ ;  /* 0x0000003e14d4723c */ /* 0x040fe200000418ff */
[----:B------:R-:W-:Y:S01]  /*a6e0*/  MOV R32, R103 ;  /* 0x0000006700207202 */ /* 0x000fe20000000f00 */
[----:B------:R-:W-:Y:S02]  /*a6f0*/  IMAD.MOV.U32 R48, RZ, RZ, R100 ;  /* 0x000000ffff307224 */ /* 0x000fe400078e0064 */
[----:B------:R-:W-:Y:S02]  /*a700*/  IMAD.MOV.U32 R41, RZ, RZ, R101 ;  /* 0x000000ffff297224 */ /* 0x000fe400078e0065 */
[C---:B------:R-:W-:Y:S01]  /*a710*/  HMMA.16816.F32.BF16 R208, R20.reuse, R58, RZ ;  /* 0x0000003a14d0723c */ /* 0x040fe200000418ff */
[----:B------:R-:W-:Y:S02]  /*a720*/  IMAD.MOV.U32 R40, RZ, RZ, R102 ;  /* 0x000000ffff287224 */ /* 0x000fe400078e0066 */
[----:B------:R-:W-:Y:S02]  /*a730*/  IMAD.MOV.U32 R252, RZ, RZ, R217 ;  /* 0x000000fffffc7224 */ /* 0x000fe400078e00d9 */
[----:B------:R-:W-:Y:S01]  /*a740*/  IMAD.MOV.U32 R239, RZ, RZ, R218 ;  /* 0x000000ffffef7224 */ /* 0x000fe200078e00da */
[----:B------:R-:W-:Y:S01]  /*a750*/  HMMA.16816.F32.BF16 R204, R20, R54, RZ ;  /* 0x0000003614cc723c */ /* 0x000fe200000418ff */
[----:B------:R-:W-:Y:S01]  /*a760*/  IMAD.MOV.U32 R138, RZ, RZ, R219 ;  /* 0x000000ffff8a7224 */ /* 0x000fe200078e00db */
[----:B------:R-:W-:Y:S01]  /*a770*/  MOV R3, R117 ;  /* 0x0000007500037202 */ /* 0x000fe20000000f00 */
[----:B------:R-:W-:-:S02]  /*a780*/  IMAD.MOV.U32 R4, RZ, RZ, R116 ;  /* 0x000000ffff047224 */ /* 0x000fc400078e0074 */
[----:B------:R-:W-:Y:S01]  /*a790*/  IMAD.MOV.U32 R2, RZ, RZ, R118 ;  /* 0x000000ffff027224 */ /* 0x000fe200078e0076 */
[----:B------:R-:W-:Y:S01]  /*a7a0*/  HMMA.16816.F32.BF16 R200, R20, R50, RZ ;  /* 0x0000003214c8723c */ /* 0x000fe200000418ff */
[----:B------:R-:W-:-:S05]  /*a7b0*/  IMAD.MOV.U32 R0, RZ, RZ, R119 ;  /* 0x000000ffff007224 */ /* 0x000fca00078e0077 */
[C---:B------:R-:W-:Y:S06]  /*a7c0*/  HMMA.16816.F32.BF16 R128, R20.reuse, R42, RZ ;  /* 0x0000002a1480723c */ /* 0x040fec00000418ff */
[C---:B------:R-:W-:Y:S06]  /*a7d0*/  HMMA.16816.F32.BF16 R120, R20.reuse, R82, RZ ;  /* 0x000000521478723c */ /* 0x040fec00000418ff */
[C---:B------:R-:W-:Y:S06]  /*a7e0*/  HMMA.16816.F32.BF16 R112, R20.reuse, R78, RZ ;  /* 0x0000004e1470723c */ /* 0x040fec00000418ff */
[----:B------:R-:W-:Y:S06]  /*a7f0*/  HMMA.16816.F32.BF16 R104, R20, R66, RZ ;  /* 0x000000421468723c */ /* 0x000fec00000418ff */
[C---:B------:R-:W-:Y:S06]  /*a800*/  HMMA.16816.F32.BF16 R100, R24.reuse, R80, RZ ;  /* 0x000000501864723c */ /* 0x040fec00000418ff */
[----:B------:R-:W-:Y:S01]  /*a810*/  HMMA.16816.F32.BF16 R20, R24, R76, RZ ;  /* 0x0000004c1814723c */ /* 0x000fe200000418ff */
[----:B------:R-:W-:-:S02]  /*a820*/  IMAD.MOV.U32 R80, RZ, RZ, R69 ;  /* 0x000000ffff507224 */ /* 0x000fc400078e0045 */
[----:B------:R-:W-:-:S03]  /*a830*/  IMAD.MOV.U32 R81, RZ, RZ, R133 ;  /* 0x000000ffff517224 */ /* 0x000fc600078e0085 */
[----:B------:R-:W-:Y:S01]  /*a840*/  HMMA.16816.F32.BF16 R212, R12, R34, R212 ;  /* 0x000000220cd4723c */ /* 0x000fe200000418d4 */
[----:B------:R-:W-:Y:S01]  /*a850*/  IMAD.MOV.U32 R76, RZ, RZ, R216 ;  /* 0x000000ffff4c7224 */ /* 0x000fe200078e00d8 */
[----:B------:R-:W-:-:S04]  /*a860*/  MOV R77, R68 ;  /* 0x00000044004d7202 */ /* 0x000fc80000000f00 */
[C---:B--2---:R-:W-:Y:S06]  /*a870*/  HMMA.16816.F32.BF16 R68, R12.reuse, R28, R108 ;  /* 0x0000001c0c44723c */ /* 0x044fec000004186c */
[C---:B------:R-:W-:Y:S01]  /*a880*/  HMMA.16816.F32.BF16 R208, R12.reuse, R90, R208 ;  /* 0x0000005a0cd0723c */ /* 0x040fe200000418d0 */
[----:B------:R-:W-:Y:S02]  /*a890*/  IMAD.MOV.U32 R111, RZ, RZ, R72 ;  /* 0x000000ffff6f7224 */ /* 0x000fe400078e0048 */
[----:B------:R-:W-:Y:S02]  /*a8a0*/  IMAD.MOV.U32 R108, RZ, RZ, R96 ;  /* 0x000000ffff6c7224 */ /* 0x000fe400078e0060 */
[----:B------:R-:W-:Y:S01]  /*a8b0*/  IMAD.MOV.U32 R109, RZ, RZ, R132 ;  /* 0x000000ffff6d7224 */ /* 0x000fe200078e0084 */
[----:B------:R-:W-:Y:S01]  /*a8c0*/  HMMA.16816.F32.BF16 R204, R12, R86, R204 ;  /* 0x000000560ccc723c */ /* 0x000fe200000418cc */
[----:B------:R-:W-:-:S05]  /*a8d0*/  IMAD.MOV.U32 R110, RZ, RZ, R75 ;  /* 0x000000ffff6e7224 */ /* 0x000fca00078e004b */
[C---:B------:R-:W-:Y:S06]  /*a8e0*/  HMMA.16816.F32.BF16 R216, R12.reuse, R98, R200 ;  /* 0x000000620cd8723c */ /* 0x040fec00000418c8 */
        /* <DEDUP_REMOVED lines=8> */
[----:B------:R-:W-:Y:S01]  /*a970*/  IMAD.MOV.U32 R202, RZ, RZ, R203 ;  /* 0x000000ffffca7224 */ /* 0x000fe200078e00cb */
[C---:B------:R-:W-:Y:S01]  /*a980*/  HMMA.16816.F32.BF16 R112, R12.reuse, R38, R112 ;  /* 0x000000260c70723c */ /* 0x040fe20000041870 */
[----:B------:R-:W-:Y:S01]  /*a990*/  IMAD.MOV.U32 R203, RZ, RZ, R108 ;  /* 0x000000ffffcb7224 */ /* 0x000fe200078e006c */
[----:B------:R-:W-:Y:S01]  /*a9a0*/  MOV R122, R89 ;  /* 0x00000059007a7202 */ /* 0x000fe20000000f00 */
        /* <DEDUP_REMOVED lines=14> */
[----:B------:R-:W-:Y:S01]  /*aa90*/  MOV R133, R113 ;  /* 0x0000007100857202 */ /* 0x000fe20000000f00 */
[----:B------:R-:W-:Y:S01]  /*aaa0*/  IMAD.MOV.U32 R134, RZ, RZ, R112 ;  /* 0x000000ffff867224 */ /* 0x000fe200078e0070 */
[----:B------:R-:W-:Y:S01]  /*aab0*/  MOV R113, R52 ;  /* 0x0000003400717202 */ /* 0x000fe20000000f00 */
        /* <DEDUP_REMOVED lines=13> */
[----:B------:R-:W-:Y:S01]  /*ab90*/  HMMA.16816.F32.BF16 R52, R24, R54, RZ ;  /* 0x000000361834723c */ /* 0x000fe200000418ff */
[----:B------:R-:W-:-:S02]  /*aba0*/  IMAD.MOV.U32 R37, RZ, RZ, R33 ;  /* 0x000000ffff257224 */ /* 0x000fc400078e0021 */
[----:B------:R-:W-:Y:S02]  /*abb0*/  IMAD.MOV.U32 R36, RZ, RZ, R32 ;  /* 0x000000ffff247224 */ /* 0x000fe400078e0020 */
[----:B------:R-:W-:Y:S01]  /*abc0*/  IMAD.MOV.U32 R121, RZ, RZ, R85 ;  /* 0x000000ffff797224 */ /* 0x000fe200078e0055 */
[----:B------:R-:W-:Y:S01]  /*abd0*/  HMMA.16816.F32.BF16 R32, R16, R34, R60 ;  /* 0x000000221020723c */ /* 0x000fe2000004183c */
[----:B------:R-:W-:-:S05]  /*abe0*/  IMAD.MOV.U32 R123, RZ, RZ, R88 ;  /* 0x000000ffff7b7224 */ /* 0x000fca00078e0058 */
[C---:B------:R-:W-:Y:S01]  /*abf0*/  HMMA.16816.F32.BF16 R76, R24.reuse, R78, RZ ;  /* 0x0000004e184c723c */ /* 0x040fe200000418ff */
[----:B------:R-:W-:Y:S01]  /*ac00*/  MOV R61, R48 ;  /* 0x00000030003d7202 */ /* 0x000fe20000000f00 */
[----:B------:R-:W-:Y:S02]  /*ac10*/  IMAD.MOV.U32 R62, RZ, RZ, R41 ;  /* 0x000000ffff3e7224 */ /* 0x000fe400078e0029 */
[----:B------:R-:W-:Y:S02]  /*ac20*/  IMAD.MOV.U32 R63, RZ, RZ, R40 ;  /* 0x000000ffff3f7224 */ /* 0x000fe400078e0028 */
[----:B------:R-:W-:Y:S01]  /*ac30*/  IMAD.MOV.U32 R96, RZ, RZ, R12 ;  /* 0x000000ffff607224 */ /* 0x000fe200078e000c */
[----:B------:R-:W-:Y:S01]  /*ac40*/  MOV R137, R14 ;  /* 0x0000000e00897202 */ /* 0x000fe20000000f00 */
[----:B------:R-:W-:Y:S01]  /*ac50*/  IMAD.MOV.U32 R97, RZ, RZ, R13 ;  /* 0x000000ffff617224 */ /* 0x000fe200078e000d */
[----:B------:R-:W-:Y:S01]  /*ac60*/  HMMA.16816.F32.BF16 R48, R24, R50, RZ ;  /* 0x000000321830723c */ /* 0x000fe200000418ff */
[----:B------:R-:W-:-:S05]  /*ac70*/  IMAD.MOV.U32 R136, RZ, RZ, R15 ;  /* 0x000000ffff887224 */ /* 0x000fca00078e000f */
[C---:B------:R-:W-:Y:S06]  /*ac80*/  HMMA.16816.F32.BF16 R12, R24.reuse, R64, RZ ;  /* 0x00000040180c723c */ /* 0x040fec00000418ff */
[C---:B------:R-:W-:Y:S06]  /*ac90*/  HMMA.16816.F32.BF16 R40, R24.reuse, R42, RZ ;  /* 0x0000002a1828723c */ /* 0x040fec00000418ff */
[----:B------:R-:W-:Y:S06]  /*aca0*/  HMMA.16816.F32.BF16 R24, R24, R66, RZ ;  /* 0x000000421818723c */ /* 0x000fec00000418ff */
[C---:B------:R-:W-:Y:S06]  /*acb0*/  HMMA.16816.F32.BF16 R56, R16.reuse, R90, R56 ;  /* 0x0000005a1038723c */ /* 0x040fec0000041838 */
[C---:B------:R-:W-:Y:S01]  /*acc0*/  HMMA.16816.F32.BF16 R20, R16.reuse, R28, R12 ;  /* 0x0000001c1014723c */ /* 0x040fe2000004180c */
[----:B------:R-:W-:Y:S05]  /*acd0*/  LDSM.16.M88.4 R12, [R227+0x2000] ;  /* 0x00200000e30c783b */ /* 0x000fea0000000200 */
[C---:B------:R-:W-:Y:S06]  /*ace0*/  HMMA.16816.F32.BF16 R84, R16.reuse, R86, R52 ;  /* 0x000000561054723c */ /* 0x040fec0000041834 */
[C---:B------:R-:W-:Y:S06]  /*acf0*/  HMMA.16816.F32.BF16 R48, R16.reuse, R98, R48 ;  /* 0x000000621030723c */ /* 0x040fec0000041830 */
[----:B------:R-:W-:Y:S01]  /*ad00*/  HMMA.16816.F32.BF16 R92, R16, R94, R40 ;  /* 0x0000005e105c723c */ /* 0x000fe20000041828 */
[----:B------:R-:W-:-:S02]  /*ad10*/  IMAD.MOV.U32 R98, RZ, RZ, R115 ;  /* 0x000000ffff627224 */ /* 0x000fc400078e0073 */
[----:B------:R-:W-:-:S03]  /*ad20*/  IMAD.MOV.U32 R99, RZ, RZ, R252 ;  /* 0x000000ffff637224 */ /* 0x000fc600078e00fc */
[C---:B------:R-:W-:Y:S01]  /*ad30*/  HMMA.16816.F32.BF16 R80, R16.reuse, R46, R80 ;  /* 0x0000002e1050723c */ /* 0x040fe20000041850 */
[----:B------:R-:W-:Y:S02]  /*ad40*/  IMAD.MOV.U32 R65, RZ, RZ, R22 ;  /* 0x000000ffff417224 */ /* 0x000fe400078e0016 */
[----:B------:R-:W-:Y:S02]  /*ad50*/  IMAD.MOV.U32 R64, RZ, RZ, R23 ;  /* 0x000000ffff407224 */ /* 0x000fe400078e0017 */
[----:B------:R-:W-:Y:S01]  /*ad60*/  IMAD.MOV.U32 R88, RZ, RZ, R20 ;  /* 0x000000ffff587224 */ /* 0x000fe200078e0014 */
[----:B------:R-:W-:Y:S01]  /*ad70*/  HMMA.16816.F32.BF16 R76, R16, R38, R76 ;  /* 0x00000026104c723c */ /* 0x000fe2000004184c */
[----:B------:R-:W-:Y:S02]  /*ad80*/  IMAD.MOV.U32 R89, RZ, RZ, R21 ;  /* 0x000000ffff597224 */ /* 0x000fe400078e0015 */
[----:B------:R-:W1:Y:S01]  /*ad90*/  LDSM.16.M88.4 R20, [R237] ;  /* 0x00000000ed14783b */ /* 0x000e620000000200 */
[----:B------:R-:W-:-:S02]  /*ada0*/  IMAD.MOV.U32 R90, RZ, RZ, R65 ;  /* 0x000000ffff5a7224 */ /* 0x000fc400078e0041 */
[----:B------:R-:W-:Y:S01]  /*adb0*/  HMMA.16816.F32.BF16 R28, R16, R30, R24 ;  /* 0x0000001e101c723c */ /* 0x000fe20000041818 */
[----:B------:R-:W2:Y:S01]  /*adc0*/  LDSM.16.M88.4 R24, [R230] ;  /* 0x00000000e618783b */ /* 0x000ea20000000200 */
[----:B------:R-:W-:-:S03]  /*add0*/  IMAD.MOV.U32 R91, RZ, RZ, R64 ;  /* 0x000000ffff5b7224 */ /* 0x000fc600078e0040 */
[----:B------:R-:W3:Y:S01]  /*ade0*/  LDSM.16.M88.4 R16, [R227] ;  /* 0x00000000e310783b */ /* 0x000ee20000000200 */
[C---:B-1----:R-:W-:Y:S06]  /*adf0*/  HMMA.16816.F32.BF16 R64, R12.reuse, R20, R244 ;  /* 0x000000140c40723c */ /* 0x042fec00000418f4 */
[-C--:B--2---:R-:W-:Y:S06]  /*ae00*/  HMMA.16816.F32.BF16 R44, R12, R24.reuse, R240 ;  /* 0x000000180c2c723c */ /* 0x084fec00000418f0 */
[----:B---3--:R-:W-:Y:S01]  /*ae10*/  HMMA.16816.F32.BF16 R40, R16, R24, R248 ;  /* 0x000000181028723c */ /* 0x008fe200000418f8 */
[----:B------:R-:W-:-:S02]  /*ae20*/  IMAD.MOV.U32 R243, RZ, RZ, R36 ;  /* 0x000000fffff37224 */ /* 0x000fc400078e0024 */
[----:B------:R-:W-:Y:S02]  /*ae30*/  IMAD.MOV.U32 R240, RZ, RZ, R61 ;  /* 0x000000fffff07224 */ /* 0x000fe400078e003d */
[----:B------:R-:W-:Y:S01]  /*ae40*/  IMAD.MOV.U32 R241, RZ, RZ, R62 ;  /* 0x000000fffff17224 */ /* 0x000fe200078e003e */
[-C--:B------:R-:W-:Y:S01]  /*ae50*/  HMMA.16816.F32.BF16 R32, R16, R26.reuse, R32 ;  /* 0x0000001a1020723c */ /* 0x080fe20000041820 */
[----:B------:R-:W-:Y:S01]  /*ae60*/  IMAD.MOV.U32 R248, RZ, RZ, R37 ;  /* 0x000000fffff87224 */ /* 0x000fe200078e0025 */
[----:B------:R-:W-:Y:S01]  /*ae70*/  MOV R249, R112 ;  /* 0x0000007000f97202 */ /* 0x000fe20000000f00 */
[----:B------:R-:W-:Y:S02]  /*ae80*/  IMAD.MOV.U32 R242, RZ, RZ, R63 ;  /* 0x000000fffff27224 */ /* 0x000fe400078e003f */
[----:B------:R-:W-:Y:S01]  /*ae90*/  IMAD.MOV.U32 R250, RZ, RZ, R113 ;  /* 0x000000fffffa7224 */ /* 0x000fe200078e0071 */
[----:B------:R-:W-:Y:S01]  /*aea0*/  HMMA.16816.F32.BF16 R36, R12, R26, R212 ;  /* 0x0000001a0c24723c */ /* 0x000fe200000418d4 */
[----:B------:R-:W1:Y:S01]  /*aeb0*/  LDSM.16.M88.4 R24, [R236] ;  /* 0x00000000ec18783b */ /* 0x000e620000000200 */
[----:B------:R-:W-:-:S04]  /*aec0*/  IMAD.MOV.U32 R251, RZ, RZ, R114 ;  /* 0x000000fffffb7224 */ /* 0x000fc800078e0072 */
[----:B------:R-:W-:Y:S01]  /*aed0*/  HMMA.16816.F32.BF16 R52, R16, R20, R104 ;  /* 0x000000141034723c */ /* 0x000fe20000041868 */
[----:B------:R-:W-:Y:S01]  /*aee0*/  IMAD.MOV.U32 R212, RZ, RZ, R134 ;  /* 0x000000ffffd47224 */ /* 0x000fe200078e0086 */
[----:B------:R-:W-:Y:S01]  /*aef0*/  MOV R215, R75 ;  /* 0x0000004b00d77202 */ /* 0x000fe20000000f00 */
[----:B------:R-:W-:Y:S02]  /*af00*/  IMAD.MOV.U32 R213, RZ, RZ, R133 ;  /* 0x000000ffffd57224 */ /* 0x000fe400078e0085 */
[----:B------:R-:W-:Y:S01]  /*af10*/  IMAD.MOV.U32 R214, RZ, RZ, R132 ;  /* 0x000000ffffd67224 */ /* 0x000fe200078e0084 */
        /* <DEDUP_REMOVED lines=12> */
[----:B------:R-:W2:Y:S05]  /*afe0*/  LDSM.16.M88.4 R20, [R233] ;  /* 0x00000000e914783b */ /* 0x000eaa0000000200 */
[-C--:B-1----:R-:W-:Y:S06]  /*aff0*/  HMMA.16816.F32.BF16 R84, R16, R24.reuse, R248 ;  /* 0x000000181054723c */ /* 0x082fec00000418f8 */
[----:B------:R-:W-:Y:S01]  /*b000*/  HMMA.16816.F32.BF16 R204, R12, R24, R240 ;  /* 0x000000180ccc723c */ /* 0x000fe200000418f0 */
[----:B------:R-:W-:Y:S01]  /*b010*/  IMAD.MOV.U32 R248, RZ, RZ, R98 ;  /* 0x000000fffff87224 */ /* 0x000fe200078e0062 */
[----:B------:R-:W-:Y:S01]  /*b020*/  MOV R249, R99 ;  /* 0x0000006300f97202 */ /* 0x000fe20000000f00 */
[----:B------:R-:W-:-:S02]  /*b030*/  IMAD.MOV.U32 R250, RZ, RZ, R239 ;  /* 0x000000fffffa7224 */ /* 0x000fc400078e00ef */
[----:B------:R-:W-:Y:S01]  /*b040*/  IMAD.MOV.U32 R251, RZ, RZ, R138 ;  /* 0x000000fffffb7224 */ /* 0x000fe200078e008a */
[-C--:B------:R-:W-:Y:S01]  /*b050*/  HMMA.16816.F32.BF16 R116, R12, R26.reuse, R116 ;  /* 0x0000001a0c74723c */ /* 0x080fe20000041874 */
[----:B------:R-:W-:Y:S02]  /*b060*/  IMAD.MOV.U32 R98, RZ, RZ, R137 ;  /* 0x000000ffff627224 */ /* 0x000fe400078e0089 */
[----:B------:R-:W-:Y:S02]  /*b070*/  IMAD.MOV.U32 R99, RZ, RZ, R136 ;  /* 0x000000ffff637224 */ /* 0x000fe400078e0088 */
[----:B------:R-:W-:Y:S01]  /*b080*/  IMAD.MOV.U32 R240, RZ, RZ, R72 ;  /* 0x000000fffff07224 */ /* 0x000fe200078e0048 */
[----:B------:R-:W-:Y:S01]  /*b090*/  HMMA.16816.F32.BF16 R24, R16, R26, R92 ;  /* 0x0000001a1018723c */ /* 0x000fe2000004185c */
[----:B------:R-:W-:Y:S02]  /*b0a0*/  IMAD.MOV.U32 R241, RZ, RZ, R11 ;  /* 0x000000fffff17224 */ /* 0x000fe400078e000b */
[----:B------:R-:W-:-:S02]  /*b0b0*/  IMAD.MOV.U32 R242, RZ, RZ, R6 ;  /* 0x000000fffff27224 */ /* 0x000fc400078e0006 */
[----:B------:R-:W-:Y:S01]  /*b0c0*/  IMAD.MOV.U32 R243, RZ, RZ, R5 ;  /* 0x000000fffff37224 */ /* 0x000fe200078e0005 */
[----:B------:R-:W-:Y:S01]  /*b0d0*/  MOV R50, R85 ;  /* 0x0000005500327202 */ /* 0x000fe20000000f00 */
[----:B------:R-:W-:Y:S01]  /*b0e0*/  IMAD.MOV.U32 R51, RZ, RZ, R84 ;  /* 0x000000ffff337224 */ /* 0x000fe200078e0054 */
[C---:B--2---:R-:W-:Y:S01]  /*b0f0*/  HMMA.16816.F32.BF16 R248, R12.reuse, R20, R248 ;  /* 0x000000140cf8723c */ /* 0x044fe200000418f8 */
[----:B------:R-:W-:Y:S02]  /*b100*/  IMAD.MOV.U32 R49, RZ, RZ, R86 ;  /* 0x000000ffff317224 */ /* 0x000fe400078e0056 */
[----:B------:R-:W-:Y:S02]  /*b110*/  IMAD.MOV.U32 R48, RZ, RZ, R87 ;  /* 0x000000ffff307224 */ /* 0x000fe400078e0057 */
[----:B------:R-:W-:Y:S01]  /*b120*/  IMAD.MOV.U32 R86, RZ, RZ, R204 ;  /* 0x000000ffff567224 */ /* 0x000fe200078e00cc */
[----:B------:R-:W-:Y:S01]  /*b130*/  HMMA.16816.F32.BF16 R244, R12, R22, R124 ;  /* 0x000000160cf4723c */ /* 0x000fe2000004187c */
[----:B------:R-:W-:-:S02]  /*b140*/  IMAD.MOV.U32 R85, RZ, RZ, R205 ;  /* 0x000000ffff557224 */ /* 0x000fc400078e00cd */
[----:B------:R-:W-:Y:S01]  /*b150*/  IMAD.MOV.U32 R84, RZ, RZ, R206 ;  /* 0x000000ffff547224 */ /* 0x000fe200078e00ce */
[----:B------:R-:W-:Y:S01]  /*b160*/  MOV R75, R119 ;  /* 0x00000077004b7202 */ /* 0x000fe20000000f00 */
[----:B------:R-:W-:Y:S02]  /*b170*/  IMAD.MOV.U32 R252, RZ, RZ, R207 ;  /* 0x000000fffffc7224 */ /* 0x000fe400078e00cf */
[----:B------:R-:W-:Y:S01]  /*b180*/  HMMA.16816.F32.BF16 R204, R16, R22, R80 ;  /* 0x0000001610cc723c */ /* 0x000fe20000041850 */
[----:B------:R-:W-:Y:S02]  /*b190*/  IMAD.MOV.U32 R134, RZ, RZ, R116 ;  /* 0x000000ffff867224 */ /* 0x000fe400078e0074 */
[----:B------:R-:W-:Y:S01]  /*b1a0*/  IMAD.MOV.U32 R95, RZ, RZ, R24 ;  /* 0x000000ffff5f7224 */ /* 0x000fe200078e0018 */
[----:B------:R-:W-:Y:S01]  /*b1b0*/  MOV R92, R27 ;  /* 0x0000001b005c7202 */ /* 0x000fe20000000f00 */
[----:B------:R-:W-:Y:S02]  /*b1c0*/  IMAD.MOV.U32 R94, RZ, RZ, R25 ;  /* 0x000000ffff5e7224 */ /* 0x000fe400078e0019 */
[----:B------:R-:W-:-:S02]  /*b1d0*/  IMAD.MOV.U32 R93, RZ, RZ, R26 ;  /* 0x000000ffff5d7224 */ /* 0x000fc400078e001a */
[----:B------:R-:W-:Y:S01]  /*b1e0*/  HMMA.16816.F32.BF16 R24, R16, R20, R100 ;  /* 0x000000141018723c */ /* 0x000fe20000041864 */
[----:B------:R-:W1:Y:S01]  /*b1f0*/  LDSM.16.M88.4 R20, [R231] ;  /* 0x00000000e714783b */ /* 0x000e620000000200 */
[----:B------:R-:W-:Y:S02]  /*b200*/  IMAD.MOV.U32 R133, RZ, RZ, R117 ;  /* 0x000000ffff857224 */ /* 0x000fe400078e0075 */
[----:B------:R-:W-:Y:S02]  /*b210*/  IMAD.MOV.U32 R132, RZ, RZ, R118 ;  /* 0x000000ffff847224 */ /* 0x000fe400078e0076 */
[----:B------:R-:W-:Y:S02]  /*b220*/  IMAD.MOV.U32 R116, RZ, RZ, R4 ;  /* 0x000000ffff747224 */ /* 0x000fe400078e0004 */
[----:B------:R-:W-:Y:S02]  /*b230*/  IMAD.MOV.U32 R117, RZ, RZ, R3 ;  /* 0x000000ffff757224 */ /* 0x000fe400078e0003 */
[----:B------:R-:W-:-:S02]  /*b240*/  IMAD.MOV.U32 R118, RZ, RZ, R2 ;  /* 0x000000ffff767224 */ /* 0x000fc400078e0002 */
[----:B------:R-:W-:-:S12]  /*b250*/  IMAD.MOV.U32 R119, RZ, RZ, R0 ;  /* 0x000000ffff777224 */ /* 0x000fd800078e0000 */
[----:B------:R-:W-:Y:S02]  /*b260*/  IMAD.MOV.U32 R239, RZ, RZ, R24 ;  /* 0x000000ffffef7224 */ /* 0x000fe400078e0018 */
[----:B------:R-:W-:Y:S02]  /*b270*/  IMAD.MOV.U32 R138, RZ, RZ, R25 ;  /* 0x000000ffff8a7224 */ /* 0x000fe400078e0019 */
[----:B------:R-:W-:Y:S02]  /*b280*/  IMAD.MOV.U32 R137, RZ, RZ, R26 ;  /* 0x000000ffff897224 */ /* 0x000fe400078e001a */
[----:B------:R-:W-:Y:S02]  /*b290*/  IMAD.MOV.U32 R136, RZ, RZ, R27 ;  /* 0x000000ffff887224 */ /* 0x000fe400078e001b */
[----:B------:R-:W2:Y:S01]  /*b2a0*/  LDSM.16.M88.4 R24, [R232] ;  /* 0x00000000e818783b */ /* 0x000ea20000000200 */
[C---:B-1----:R-:W-:Y:S06]  /*b2b0*/  HMMA.16816.F32.BF16 R68, R12.reuse, R20, R68 ;  /* 0x000000140c44723c */ /* 0x042fec0000041844 */
[C---:B------:R-:W-:Y:S06]  /*b2c0*/  HMMA.16816.F32.BF16 R240, R12.reuse, R22, R240 ;  /* 0x000000160cf0723c */ /* 0x040fec00000418f0 */
[C---:B--2---:R-:W-:Y:S06]  /*b2d0*/  HMMA.16816.F32.BF16 R100, R12.reuse, R24, R116 ;  /* 0x000000180c64723c */ /* 0x044fec0000041874 */
[----:B------:R-:W-:Y:S01]  /*b2e0*/  HMMA.16816.F32.BF16 R80, R12, R26, R212 ;  /* 0x0000001a0c50723c */ /* 0x000fe200000418d4 */
[----:B------:R-:W-:Y:S05]  /*b2f0*/  LDSM.16.M88.4 R12, [R228+0x2000] ;  /* 0x00200000e40c783b */ /* 0x000fea0000000200 */
[C---:B------:R-:W-:Y:S06]  /*b300*/  HMMA.16816.F32.BF16 R212, R16.reuse, R24, R96 ;  /* 0x0000001810d4723c */ /* 0x040fec0000041860 */
[C---:B------:R-:W-:Y:S01]  /*b310*/  HMMA.16816.F32.BF16 R124, R16.reuse, R26, R76 ;  /* 0x0000001a107c723c */ /* 0x040fe2000004184c */
[----:B------:R-:W1:Y:S05]  /*b320*/  LDSM.16.M88.4 R24, [R224] ;  /* 0x00000000e018783b */ /* 0x000e6a0000000200 */
[----:B------:R-:W-:Y:S01]  /*b330*/  IMAD.MOV.U32 R72, RZ, RZ, R100 ;  /* 0x000000ffff487224 */ /* 0x000fe200078e0064 */
[----:B------:R-:W-:Y:S01]  /*b340*/  MOV R5, R103 ;  /* 0x0000006700057202 */ /* 0x000fe20000000f00 */
[----:B------:R-:W-:Y:S01]  /*b350*/  IMAD.MOV.U32 R11, RZ, RZ, R101 ;  /* 0x000000ffff0b7224 */ /* 0x000fe200078e0065 */
[----:B------:R-:W-:Y:S01]  /*b360*/  HMMA.16816.F32.BF16 R116, R16, R20, R88 ;  /* 0x000000141074723c */ /* 0x000fe20000041858 */
[----:B------:R-:W-:-:S02]  /*b370*/  IMAD.MOV.U32 R6, RZ, RZ, R102 ;  /* 0x000000ffff067224 */ /* 0x000fc400078e0066 */
[----:B------:R-:W-:Y:S02]  /*b380*/  IMAD.MOV.U32 R4, RZ, RZ, R80 ;  /* 0x000000ffff047224 */ /* 0x000fe400078e0050 */
[----:B------:R-:W-:Y:S01]  /*b390*/  IMAD.MOV.U32 R3, RZ, RZ, R81 ;  /* 0x000000ffff037224 */ /* 0x000fe200078e0051 */
[----:B------:R-:W-:Y:S01]  /*b3a0*/  HMMA.16816.F32.BF16 R100, R16, R22, R28 ;  /* 0x000000161064723c */ /* 0x000fe2000004181c */
[----:B------:R-:W2:Y:S01]  /*b3b0*/  LDSM.16.M88.4 R16, [R228] ;  /* 0x00000000e410783b */ /* 0x000ea20000000200 */
[----:B------:R-:W-:Y:S02]  /*b3c0*/  IMAD.MOV.U32 R2, RZ, RZ, R82 ;  /* 0x000000ffff027224 */ /* 0x000fe400078e0052 */
[----:B------:R-:W-:Y:S01]  /*b3d0*/  IMAD.MOV.U32 R0, RZ, RZ, R83 ;  /* 0x000000ffff007224 */ /* 0x000fe200078e0053 */
[----:B------:R-:W3:Y:S02]  /*b3e0*/  LDSM.16.M88.4 R20, [R224+0x800] ;  /* 0x00080000e014783b */ /* 0x000ee40000000200 */
[----:B------:R-:W-:-:S02]  /*b3f0*/  IMAD.MOV.U32 R29, RZ, RZ, R86 ;  /* 0x000000ffff1d7224 */ /* 0x000fc400078e0056 */
[----:B------:R-:W-:Y:S02]  /*b400*/  IMAD.MOV.U32 R30, RZ, RZ, R85 ;  /* 0x000000ffff1e7224 */ /* 0x000fe400078e0055 */
[----:B------:R-:W-:Y:S01]  /*b410*/  IMAD.MOV.U32 R31, RZ, RZ, R84 ;  /* 0x000000ffff1f7224 */ /* 0x000fe200078e0054 */
[C---:B-1----:R-:W-:Y:S06]  /*b420*/  HMMA.16816.F32.BF16 R96, R12.reuse, R24, R44 ;  /* 0x000000180c60723c */ /* 0x042fec000004182c */
[----:B------:R-:W-:Y:S06]  /*b430*/  HMMA.16816.F32.BF16 R84, R12, R26, R36 ;  /* 0x0000001a0c54723c */ /* 0x000fec0000041824 */
[C---:B--2---:R-:W-:Y:S06]  /*b440*/  HMMA.16816.F32.BF16 R88, R16.reuse, R24, R40 ;  /* 0x000000181058723c */ /* 0x044fec0000041828 */
[C---:B------:R-:W-:Y:S01]  /*b450*/  HMMA.16816.F32.BF16 R80, R16.reuse, R26, R32 ;  /* 0x0000001a1050723c */ /* 0x040fe20000041820 */
[----:B------:R-:W1:Y:S05]  /*b460*/  LDSM.16.M88.4 R24, [R224+0x1000] ;  /* 0x00100000e018783b */ /* 0x000e6a0000000200 */
[-C--:B---3--:R-:W-:Y:S06]  /*b470*/  HMMA.16816.F32.BF16 R76, R16, R20.reuse, R52 ;  /* 0x00000014104c723c */ /* 0x088fec0000041834 */
[C---:B------:R-:W-:Y:S06]  /*b480*/  HMMA.16816.F32.BF16 R64, R12.reuse, R20, R64 ;  /* 0x000000140c40723c */ /* 0x040fec0000041840 */
[-C--:B------:R-:W-:Y:S06]  /*b490*/  HMMA.16816.F32.BF16 R60, R12, R22.reuse, R60 ;  /* 0x000000160c3c723c */ /* 0x080fec000004183c */
[C---:B------:R-:W-:Y:S01]  /*b4a0*/  HMMA.16816.F32.BF16 R56, R16.reuse, R22, R56 ;  /* 0x000000161038723c */ /* 0x040fe20000041838 */
[----:B------:R-:W2:Y:S05]  /*b4b0*/  LDSM.16.M88.4 R20, [R224+0x1800] ;  /* 0x00180000e014783b */ /* 0x000eaa0000000200 */
[C---:B-1----:R-:W-:Y:S06]  /*b4c0*/  HMMA.16816.F32.BF16 R52, R16.reuse, R24, R104 ;  /* 0x000000181034723c */ /* 0x042fec0000041868 */
[----:B------:R-:W-:Y:S01]  /*b4d0*/  HMMA.16816.F32.BF16 R40, R16, R26, R112 ;  /* 0x0000001a1028723c */ /* 0x000fe20000041870 */
[----:B------:R-:W-:Y:S01]  /*b4e0*/  MOV R104, R51 ;  /* 0x0000003300687202 */ /* 0x000fe20000000f00 */
        /* <DEDUP_REMOVED lines=9> */
[----:B------:R-:W1:Y:S01]  /*b580*/  LDSM.16.M88.4 R24, [R224+0x2000] ;  /* 0x00200000e018783b */ /* 0x000e620000000200 */
[----:B------:R-:W-:Y:S01]  /*b590*/  MOV R120, R239 ;  /* 0x000000ef00787202 */ /* 0x000fe20000000f00 */
[----:B------:R-:W-:-:S02]  /*b5a0*/  IMAD.MOV.U32 R121, RZ, RZ, R138 ;  /* 0x000000ffff797224 */ /* 0x000fc400078e008a */
[-C--:B--2---:R-:W-:Y:S01]  /*b5b0*/  HMMA.16816.F32.BF16 R36, R16, R20.reuse, R128 ;  /* 0x000000141024723c */ /* 0x084fe20000041880 */
[----:B------:R-:W-:Y:S02]  /*b5c0*/  IMAD.MOV.U32 R108, RZ, RZ, R29 ;  /* 0x000000ffff6c7224 */ /* 0x000fe400078e001d */
[----:B------:R-:W-:Y:S02]  /*b5d0*/  IMAD.MOV.U32 R109, RZ, RZ, R30 ;  /* 0x000000ffff6d7224 */ /* 0x000fe400078e001e */
[----:B------:R-:W-:Y:S01]  /*b5e0*/  IMAD.MOV.U32 R110, RZ, RZ, R31 ;  /* 0x000000ffff6e7224 */ /* 0x000fe200078e001f */
        /* <DEDUP_REMOVED lines=9> */
[----:B------:R-:W-:Y:S01]  /*b680*/  HMMA.16816.F32.BF16 R28, R16, R22, R208 ;  /* 0x00000016101c723c */ /* 0x000fe200000418d0 */
[----:B------:R-:W2:Y:S01]  /*b690*/  LDSM.16.M88.4 R20, [R224+0x2800] ;  /* 0x00280000e014783b */ /* 0x000ea20000000200 */
[----:B------:R-:W-:Y:S01]  /*b6a0*/  MOV R216, R4 ;  /* 0x0000000400d87202 */ /* 0x000fe20000000f00 */
[----:B------:R-:W-:Y:S02]  /*b6b0*/  IMAD.MOV.U32 R217, RZ, RZ, R3 ;  /* 0x000000ffffd97224 */ /* 0x000fe400078e0003 */
[----:B------:R-:W-:Y:S01]  /*b6c0*/  IMAD.MOV.U32 R218, RZ, RZ, R2 ;  /* 0x000000ffffda7224 */ /* 0x000fe200078e0002 */
[----:B------:R-:W3:Y:S01]  /*b6d0*/  S2R R3, SR_TID.X ;  /* 0x0000000000037919 */ /* 0x000ee20000002100 */
[----:B------:R-:W-:-:S02]  /*b6e0*/  IMAD.MOV.U32 R219, RZ, RZ, R0 ;  /* 0x000000ffffdb7224 */ /* 0x000fc400078e0000 */
[----:B------:R-:W-:Y:S01]  /*b6f0*/  FMUL.FTZ R0, R88, UR15 ;  /* 0x0000000f58007c20 */ /* 0x000fe20008410000 */
[----:B------:R-:W-:Y:S02]  /*b700*/  IMAD.MOV.U32 R200, RZ, RZ, R72 ;  /* 0x000000ffffc87224 */ /* 0x000fe400078e0048 */
[----:B------:R-:W-:Y:S02]  /*b710*/  IMAD.MOV.U32 R201, RZ, RZ, R11 ;  /* 0x000000ffffc97224 */ /* 0x000fe400078e000b */
[----:B------:R-:W-:Y:S02]  /*b720*/  IMAD.MOV.U32 R202, RZ, RZ, R6 ;  /* 0x000000ffffca7224 */ /* 0x000fe400078e0006 */
[----:B------:R-:W-:Y:S01]  /*b730*/  IMAD.MOV.U32 R203, RZ, RZ, R5 ;  /* 0x000000ffffcb7224 */ /* 0x000fe200078e0005 */
[----:B-1----:R-:W-:Y:S01]  /*b740*/  HMMA.16816.F32.BF16 R104, R16, R24, R104 ;  /* 0x000000181068723c */ /* 0x002fe20000041868 */
[----:B------:R-:W-:-:S05]  /*b750*/  FMUL.FTZ R2, R92, UR15 ;  /* 0x0000000f5c027c20 */ /* 0x000fca0008410000 */
[C---:B------:R-:W-:Y:S06]  /*b760*/  HMMA.16816.F32.BF16 R108, R12.reuse, R24, R108 ;  /* 0x000000180c6c723c */ /* 0x040fec000004186c */
[-C--:B------:R-:W-:Y:S06]  /*b770*/  HMMA.16816.F32.BF16 R128, R12, R26.reuse, R128 ;  /* 0x0000001a0c80723c */ /* 0x080fec0000041880 */
[----:B------:R-:W-:Y:S01]  /*b780*/  HMMA.16816.F32.BF16 R112, R16, R26, R112 ;  /* 0x0000001a1070723c */ /* 0x000fe20000041870 */
[----:B------:R-:W1:Y:S01]  /*b790*/  LDSM.16.M88.4 R24, [R224+0x3000] ;  /* 0x00300000e018783b */ /* 0x000e620000000200 */
[----:B---3--:R-:W-:-:S04]  /*b7a0*/  SHF.L.U32 R3, R3, 0x1, RZ ;  /* 0x0000000103037819 */ /* 0x008fc800000006ff */
[----:B--2---:R-:W-:Y:S01]  /*b7b0*/  HMMA.16816.F32.BF16 R120, R16, R20, R120 ;  /* 0x000000141078723c */ /* 0x004fe20000041878 */
[----:B------:R-:W-:-:S05]  /*b7c0*/  LOP3.LUT R3, R3, 0x6, RZ, 0xc0, !PT ;  /* 0x0000000603037812 */ /* 0x000fca00078ec0ff */
[C---:B------:R-:W-:Y:S06]  /*b7d0*/  HMMA.16816.F32.BF16 R248, R12.reuse, R20, R248 ;  /* 0x000000140cf8723c */ /* 0x040fec00000418f8 */
[-C--:B------:R-:W-:Y:S06]  /*b7e0*/  HMMA.16816.F32.BF16 R244, R12, R22.reuse, R244 ;  /* 0x000000160cf4723c */ /* 0x080fec00000418f4 */
[----:B------:R-:W-:Y:S01]  /*b7f0*/  HMMA.16816.F32.BF16 R204, R16, R22, R204 ;  /* 0x0000001610cc723c */ /* 0x000fe200000418cc */
[----:B------:R-:W2:Y:S01]  /*b800*/  LDSM.16.M88.4 R20, [R224+0x3800] ;  /* 0x00380000e014783b */ /* 0x000ea20000000200 */
[----:B------:R-:W-:Y:S01]  /*b810*/  UISETP.NE.AND UP0, UPT, UR14, 0x2, UPT ;  /* 0x000000020e00788c */ /* 0x000fe2000bf05270 */
[----:B------:R-:W-:-:S04]  /*b820*/  DEPBAR.LE SB0, 0x0 ;  /* 0x000080000000791a */ /* 0x000fc80000000000 */
[C---:B-1----:R-:W-:Y:S06]  /*b830*/  HMMA.16816.F32.BF16 R208, R12.reuse, R26, R216 ;  /* 0x0000001a0cd0723c */ /* 0x042fec00000418d8 */
[-C--:B------:R-:W-:Y:S06]  /*b840*/  HMMA.16816.F32.BF16 R200, R12, R24.reuse, R200 ;  /* 0x000000180cc8723c */ /* 0x080fec00000418c8 */
[C---:B------:R-:W-:Y:S06]  /*b850*/  HMMA.16816.F32.BF16 R212, R16.reuse, R24, R212 ;  /* 0x0000001810d4723c */ /* 0x040fec00000418d4 */
[----:B------:R-:W-:Y:S05]  /*b860*/  HMMA.16816.F32.BF16 R124, R16, R26, R124 ;  /* 0x0000001a107c723c */ /* 0x000fea000004187c */
[----:B------:R-:W-:Y:S01]  /*b870*/  STL [R1+0x3c], R211 ;  /* 0x00003cd301007387 */ /* 0x000fe20000100800 */
[----:B--2---:R-:W-:Y:S01]  /*b880*/  HMMA.16816.F32.BF16 R68, R12, R20, R68 ;  /* 0x000000140c44723c */ /* 0x004fe20000041844 */
[----:B------:R-:W-:-:S02]  /*b890*/  IMAD.MOV.U32 R138, RZ, RZ, R208 ;  /* 0x000000ffff8a7224 */ /* 0x000fc400078e00d0 */
[----:B------:R-:W-:Y:S02]  /*b8a0*/  IMAD.MOV.U32 R136, RZ, RZ, R210 ;  /* 0x000000ffff887224 */ /* 0x000fe400078e00d2 */
[----:B------:R-:W-:Y:S01]  /*b8b0*/  IMAD.MOV.U32 R137, RZ, RZ, R209 ;  /* 0x000000ffff897224 */ /* 0x000fe200078e00d1 */
[-C--:B------:R-:W-:Y:S06]  /*b8c0*/  HMMA.16816.F32.BF16 R12, R12, R22.reuse, R240 ;  /* 0x000000160c0c723c */ /* 0x080fec00000418f0 */
[C---:B------:R-:W-:Y:S01]  /*b8d0*/  HMMA.16816.F32.BF16 R100, R16.reuse, R22, R100 ;  /* 0x000000161064723c */ /* 0x040fe20000041864 */
[----:B------:R1:W2:Y:S05]  /*b8e0*/  MUFU.TANH R23, R0 ;  /* 0x0000000000177308 */ /* 0x0002aa0000002400 */
[----:B------:R-:W-:Y:S05]  /*b8f0*/  HMMA.16816.F32.BF16 R116, R16, R20, R116 ;  /* 0x000000141074723c */ /* 0x000fea0000041874 */
[----:B------:R-:W-:Y:S01]  /*b900*/  STL.64 [R1+0x48], R70 ;  /* 0x0000484601007387 */ /* 0x000fe20000100a00 */
[----:B------:R-:W-:-:S05]  /*b910*/  IMAD.MOV.U32 R72, RZ, RZ, R68 ;  /* 0x000000ffff487224 */ /* 0x000fca00078e0044 */
[----:B------:R3:W-:Y:S01]  /*b920*/  STL.64 [R1+0x50], R12 ;  /* 0x0000500c01007387 */ /* 0x0007e20000100a00 */
[----:B-1----:R-:W-:-:S03]  /*b930*/  FMUL.FTZ R0, R89, UR15 ;  /* 0x0000000f59007c20 */ /* 0x002fc60008410000 */
[----:B------:R1:W-:Y:S01]  /*b940*/  STL.64 [R1+0x58], R14 ;  /* 0x0000580e01007387 */ /* 0x0003e20000100a00 */
[----:B------:R4:W-:Y:S02]  /*b950*/  MUFU.TANH R133, R0 ;  /* 0x0000000000857308 */ /* 0x0009e40000002400 */
[----:B----4-:R-:W-:-:S06]  /*b960*/  FMUL.FTZ R0, R90, UR15 ;  /* 0x0000000f5a007c20 */ /* 0x010fcc0008410000 */
[----:B------:R4:W2:Y:S08]  /*b970*/  MUFU.TANH R20, R0 ;  /* 0x0000000000147308 */ /* 0x0008b00000002400 */
[----:B---3--:R-:W-:Y:S01]  /*b980*/  MUFU.TANH R12, R2 ;  /* 0x00000002000c7308 */ /* 0x008fe20000002400 */
[----:B----4-:R-:W-:-:S07]  /*b990*/  FMUL.FTZ R0, R91, UR15 ;  /* 0x0000000f5b007c20 */ /* 0x010fce0008410000 */
[----:B------:R3:W-:Y:S02]  /*b9a0*/  MUFU.TANH R132, R0 ;  /* 0x0000000000847308 */ /* 0x0007e40000002400 */
[----:B---3--:R-:W-:-:S06]  /*b9b0*/  FMUL.FTZ R0, R96, UR15 ;  /* 0x0000000f60007c20 */ /* 0x008fcc0008410000 */
[----:B-1----:R1:W3:Y:S02]  /*b9c0*/  MUFU.TANH R15, R0 ;  /* 0x00000000000f7308 */ /* 0x0022e40000002400 */
[----:B-1----:R-:W-:-:S06]  /*b9d0*/  FMUL.FTZ R0, R97, UR15 ;  /* 0x0000000f61007c20 */ /* 0x002fcc0008410000 */
[----:B------:R1:W-:Y:S02]  /*b9e0*/  MUFU.TANH R91, R0 ;  /* 0x00000000005b7308 */ /* 0x0003e40000002400 */
[----:B-1----:R-:W-:-:S06]  /*b9f0*/  FMUL.FTZ R0, R98, UR15 ;  /* 0x0000000f62007c20 */ /* 0x002fcc0008410000 */
[----:B------:R1:W4:Y:S02]  /*ba00*/  MUFU.TANH R6, R0 ;  /* 0x0000000000067308 */ /* 0x0003240000002400 */
[----:B-1----:R-:W-:-:S06]  /*ba10*/  FMUL.FTZ R0, R99, UR15 ;  /* 0x0000000f63007c20 */ /* 0x002fcc0008410000 */
[----:B------:R1:W4:Y:S02]  /*ba20*/  MUFU.TANH R71, R0 ;  /* 0x0000000000477308 */ /* 0x0003240000002400 */
[----:B-1----:R-:W-:-:S06]  /*ba30*/  FMUL.FTZ R0, R80, UR15 ;  /* 0x0000000f50007c20 */ /* 0x002fcc0008410000 */
[----:B------:R1:W4:Y:S02]  /*ba40*/  MUFU.TANH R70, R0 ;  /* 0x0000000000467308 */ /* 0x0003240000002400 */
[----:B-1----:R-:W-:-:S06]  /*ba50*/  FMUL.FTZ R0, R81, UR15 ;  /* 0x0000000f51007c20 */ /* 0x002fcc0008410000 */
[----:B------:R1:W-:Y:S02]  /*ba60*/  MUFU.TANH R208, R0 ;  /* 0x0000000000d07308 */ /* 0x0003e40000002400 */
        /* <DEDUP_REMOVED lines=100> */
[----:B-1----:R-:W-:-:S04]  /*c0b0*/  IMAD.U32 R0, RZ, RZ, UR4 ;  /* 0x00000004ff007e24 */ /* 0x002fc8000f8e00ff */
[----:B------:R-:W-:Y:S02]  /*c0c0*/  IMAD R0, R0, 0x80, R3 ;  /* 0x0000008000007824 */ /* 0x000fe400078e0203 */
[----:B------:R-:W-:Y:S02]  /*c0d0*/  FMUL.FTZ R3, R93, UR15 ;  /* 0x0000000f5d037c20 */ /* 0x000fe40008410000 */
[C---:B------:R-:W-:Y:S02]  /*c0e0*/  VIADD R2, R0.reuse, 0x1 ;  /* 0x0000000100027836 */ /* 0x040fe40000000000 */
[----:B------:R1:W-:Y:S01]  /*c0f0*/  MUFU.TANH R56, R3 ;  /* 0x0000000300387308 */ /* 0x0003e20000002400 */
[C---:B------:R-:W-:Y:S02]  /*c100*/  ISETP.GE.AND P3, PT, R0.reuse, R7, PT ;  /* 0x000000070000720c */ /* 0x040fe40003f66270 */
[----:B------:R-:W-:Y:S02]  /*c110*/  ISETP.GE.AND P5, PT, R0, R10, PT ;  /* 0x0000000a0000720c */ /* 0x000fe40003fa6270 */
[----:B--2---:R-:W-:-:S02]  /*c120*/  FSEL R36, R23, -INF , !P3 ;  /* 0xff80000017247808 */ /* 0x004fc40005800000 */
[----:B------:R-:W-:Y:S01]  /*c130*/  FSEL R40, R20, -INF , !P5 ;  /* 0xff80000014287808 */ /* 0x000fe20006800000 */
[----:B------:R-:W-:Y:S01]  /*c140*/  BAR.SYNC.DEFER_BLOCKING 0x0 ;  /* 0x0000000000007b1d */ /* 0x000fe20000010000 */
[C---:B------:R-:W-:Y:S02]  /*c150*/  ISETP.GE.AND P0, PT, R2.reuse, R7, PT ;  /* 0x000000070200720c */ /* 0x040fe40003f06270 */
[C---:B------:R-:W-:Y:S02]  /*c160*/  ISETP.GE.AND P2, PT, R2.reuse, R10, PT ;  /* 0x0000000a0200720c */ /* 0x040fe40003f46270 */
[CC--:B------:R-:W-:Y:S02]  /*c170*/  ISETP.GE.AND P4, PT, R2.reuse, R9.reuse, PT ;  /* 0x000000090200720c */ /* 0x0c0fe40003f86270 */
[----:B------:R-:W-:Y:S01]  /*c180*/  ISETP.GE.AND P6, PT, R2, R8, PT ;  /* 0x000000080200720c */ /* 0x000fe20003fc6270 */
[----:B------:R-:W-:Y:S01]  /*c190*/  FMUL.FTZ R2, R94, UR15 ;  /* 0x0000000f5e027c20 */ /* 0x000fe20008410000 */
[----:B-1----:R-:W-:Y:S01]  /*c1a0*/  FMUL.FTZ R3, R95, UR15 ;  /* 0x0000000f5f037c20 */ /* 0x002fe20008410000 */
[----:B------:R-:W-:-:S02]  /*c1b0*/  ISETP.GE.AND P1, PT, R0, R9, PT ;  /* 0x000000090000720c */ /* 0x000fc40003f26270 */
[----:B------:R1:W2:Y:S01]  /*c1c0*/  MUFU.TANH R11, R2 ;  /* 0x00000002000b7308 */ /* 0x0002a20000002400 */
[----:B------:R-:W-:Y:S02]  /*c1d0*/  ISETP.GE.AND P3, PT, R0, R8, PT ;  /* 0x000000080000720c */ /* 0x000fe40003f66270 */
[----:B---3--:R-:W-:Y:S02]  /*c1e0*/  FSEL R45, R15, -INF , !P1 ;  /* 0xff8000000f2d7808 */ /* 0x008fe40004800000 */
[----:B----4-:R-:W-:Y:S02]  /*c1f0*/  FSEL R48, R6, -INF , !P3 ;  /* 0xff80000006307808 */ /* 0x010fe40005800000 */
[----:B------:R-:W-:Y:S01]  /*c200*/  FSEL R41, R133, -INF , !P0 ;  /* 0xff80000085297808 */ /* 0x000fe20004000000 */
[----:B------:R3:W4:Y:S01]  /*c210*/  MUFU.TANH R54, R3 ;  /* 0x0000000300367308 */ /* 0x0007220000002400 */
[----:B------:R-:W-:Y:S02]  /*c220*/  FSEL R44, R132, -INF , !P2 ;  /* 0xff800000842c7808 */ /* 0x000fe40005000000 */
[----:B------:R-:W-:-:S02]  /*c230*/  FSEL R49, R91, -INF , !P4 ;  /* 0xff8000005b317808 */ /* 0x000fc40006000000 */
[----:B------:R-:W-:Y:S01]  /*c240*/  FSEL R51, R71, -INF , !P6 ;  /* 0xff80000047337808 */ /* 0x000fe20007000000 */
[----:B-1----:R-:W-:-:S05]  /*c250*/  VIADD R2, R0, 0x8 ;  /* 0x0000000800027836 */ /* 0x002fca0000000000 */
[C---:B------:R-:W-:Y:S02]  /*c260*/  ISETP.GE.AND P5, PT, R2.reuse, R7, PT ;  /* 0x000000070200720c */ /* 0x040fe40003fa6270 */
[----:B------:R-:W-:Y:S01]  /*c270*/  ISETP.GE.AND P1, PT, R2, R10, PT ;  /* 0x0000000a0200720c */ /* 0x000fe20003f26270 */
[----:B---3--:R-:W-:Y:S01]  /*c280*/  FMUL.FTZ R3, R104, UR15 ;  /* 0x0000000f68037c20 */ /* 0x008fe20008410000 */
[C---:B------:R-:W-:Y:S02]  /*c290*/  ISETP.GE.AND P3, PT, R2.reuse, R9, PT ;  /* 0x000000090200720c */ /* 0x040fe40003f66270 */
[----:B------:R-:W-:Y:S01]  /*c2a0*/  ISETP.GE.AND P0, PT, R2, R8, PT ;  /* 0x000000080200720c */ /* 0x000fe20003f06270 */
[----:B------:R1:W-:Y:S01]  /*c2b0*/  MUFU.TANH R23, R3 ;  /* 0x0000000300177308 */ /* 0x0003e20000002400 */
[----:B------:R-:W-:Y:S01]  /*c2c0*/  VIADD R2, R0, 0x9 ;  /* 0x0000000900027836 */ /* 0x000fe20000000000 */
[----:B------:R-:W-:Y:S02]  /*c2d0*/  FSEL R39, R70, -INF , !P5 ;  /* 0xff80000046277808 */ /* 0x000fe40006800000 */
[----:B------:R-:W-:-:S02]  /*c2e0*/  FSEL R50, R14, -INF , !P0 ;  /* 0xff8000000e327808 */ /* 0x000fc40004000000 */
[C---:B------:R-:W-:Y:S02]  /*c2f0*/  ISETP.GE.AND P2, PT, R2.reuse, R7, PT ;  /* 0x000000070200720c */ /* 0x040fe40003f46270 */
[C---:B------:R-:W-:Y:S02]  /*c300*/  ISETP.GE.AND P4, PT, R2.reuse, R10, PT ;  /* 0x0000000a0200720c */ /* 0x040fe40003f86270 */
[CC--:B------:R-:W-:Y:S02]  /*c310*/  ISETP.GE.AND P6, PT, R2.reuse, R9.reuse, PT ;  /* 0x000000090200720c */ /* 0x0c0fe40003fc6270 */
[----:B------:R-:W-:Y:S01]  /*c320*/  ISETP.GE.AND P5, PT, R2, R8, PT ;  /* 0x000000080200720c */ /* 0x000fe20003fa6270 */
[----:B------:R-:W-:Y:S01]  /*c330*/  VIADD R2, R0, 0x10 ;  /* 0x0000001000027836 */ /* 0x000fe20000000000 */
[----:B------:R-:W-:Y:S02]  /*c340*/  FSEL R38, R208, -INF , !P2 ;  /* 0xff800000d0267808 */ /* 0x000fe40005000000 */
[----:B------:R-:W-:Y:S01]  /*c350*/  FSEL R43, R68, -INF , !P1 ;  /* 0xff800000442b7808 */ /* 0x000fe20004800000 */
[----:B-1----:R-:W-:Y:S01]  /*c360*/  FMUL.FTZ R3, R105, UR15 ;  /* 0x0000000f69037c20 */ /* 0x002fe20008410000 */
[----:B------:R-:W-:-:S02]  /*c370*/  ISETP.GE.AND P0, PT, R2, R9, PT ;  /* 0x000000090200720c */ /* 0x000fc40003f06270 */
[----:B------:R-:W-:Y:S01]  /*c380*/  ISETP.GE.AND P2, PT, R2, R8, PT ;  /* 0x000000080200720c */ /* 0x000fe20003f46270 */
[----:B------:R1:W-:Y:S01]  /*c390*/  MUFU.TANH R53, R3 ;  /* 0x0000000300357308 */ /* 0x0003e20000002400 */
[----:B------:R-:W-:Y:S02]  /*c3a0*/  FSEL R84, R22, -INF , !P0 ;  /* 0xff80000016547808 */ /* 0x000fe40004000000 */
[----:B------:R-:W-:Y:S02]  /*c3b0*/  FSEL R86, R19, -INF , !P2 ;  /* 0xff80000013567808 */ /* 0x000fe40005000000 */
[----:B------:R-:W-:Y:S02]  /*c3c0*/  FSEL R47, R21, -INF , !P3 ;  /* 0xff800000152f7808 */ /* 0x000fe40005800000 */
[C---:B------:R-:W-:Y:S02]  /*c3d0*/  ISETP.GE.AND P1, PT, R2.reuse, R7, PT ;  /* 0x000000070200720c */ /* 0x040fe40003f26270 */
[----:B------:R-:W-:Y:S01]  /*c3e0*/  ISETP.GE.AND P3, PT, R2, R10, PT ;  /* 0x0000000a0200720c */ /* 0x000fe20003f66270 */
[----:B------:R-:W-:Y:S01]  /*c3f0*/  VIADD R2, R0, 0x11 ;  /* 0x0000001100027836 */ /* 0x000fe20000000000 */
[----:B------:R-:W-:-:S02]  /*c400*/  FSEL R46, R81, -INF , !P6 ;  /* 0xff800000512e7808 */ /* 0x000fc40007000000 */
[----:B------:R-:W-:Y:S02]  /*c410*/  FSEL R42, R83, -INF , !P4 ;  /* 0xff800000532a7808 */ /* 0x000fe40006000000 */
[----:B------:R-:W-:Y:S01]  /*c420*/  FSEL R55, R80, -INF , !P5 ;  /* 0xff80000050377808 */ /* 0x000fe20006800000 */
[----:B-1----:R-:W-:Y:S01]  /*c430*/  FMUL.FTZ R3, R106, UR15 ;  /* 0x0000000f6a037c20 */ /* 0x002fe20008410000 */
[----:B------:R-:W-:Y:S02]  /*c440*/  FSEL R81, R76, -INF , !P1 ;  /* 0xff8000004c517808 */ /* 0x000fe40004800000 */
[C---:B------:R-:W-:Y:S01]  /*c450*/  ISETP.GE.AND P4, PT, R2.reuse, R7, PT ;  /* 0x000000070200720c */ /* 0x040fe20003f86270 */
[----:B------:R1:W3:Y:S01]  /*c460*/  MUFU.TANH R20, R3 ;  /* 0x0000000300147308 */ /* 0x0002e20000002400 */
[C---:B------:R-:W-:Y:S02]  /*c470*/  ISETP.GE.AND P6, PT, R2.reuse, R10, PT ;  /* 0x0000000a0200720c */ /* 0x040fe40003fc6270 */
[----:B------:R-:W-:-:S02]  /*c480*/  ISETP.GE.AND P5, PT, R2, R9, PT ;  /* 0x000000090200720c */ /* 0x000fc40003fa6270 */
[-C--:B------:R-:W-:Y:S02]  /*c490*/  ISETP.GE.AND P1, PT, R2, R8.reuse, PT ;  /* 0x000000080200720c */ /* 0x080fe40003f26270 */
[----:B------:R-:W-:Y:S02]  /*c4a0*/  IADD3 R2, R0, 0x18, RZ ;  /* 0x0000001800027810 */ /* 0x000fe40007ffe0ff */
[----:B------:R-:W-:Y:S02]  /*c4b0*/  FSEL R83, R75, -INF , !P3 ;  /* 0xff8000004b537808 */ /* 0x000fe40005800000 */
[C---:B------:R-:W-:Y:S02]  /*c4c0*/  ISETP.GE.AND P3, PT, R2.reuse, R7, PT ;  /* 0x000000070200720c */ /* 0x040fe40003f66270 */
[----:B------:R-:W-:Y:S02]  /*c4d0*/  FSEL R77, R77, -INF , !P4 ;  /* 0xff8000004d4d7808 */ /* 0x000fe40006000000 */
[----:B------:R-:W-:Y:S01]  /*c4e0*/  ISETP.GE.AND P4, PT, R2, R8, PT ;  /* 0x000000080200720c */ /* 0x000fe20003f86270 */
[----:B-1----:R-:W-:Y:S01]  /*c4f0*/  FMUL.FTZ R3, R107, UR15 ;  /* 0x0000000f6b037c20 */ /* 0x002fe20008410000 */
[----:B------:R-:W-:-:S02]  /*c500*/  FSEL R71, R82, -INF , !P3 ;  /* 0xff80000052477808 */ /* 0x000fc40005800000 */
[----:B------:R-:W-:Y:S01]  /*c510*/  FSEL R82, R4, -INF , !P4 ;  /* 0xff80000004527808 */ /* 0x000fe20006000000 */
[----:B------:R1:W-:Y:S01]  /*c520*/  MUFU.TANH R52, R3 ;  /* 0x0000000300347308 */ /* 0x0003e20000002400 */
[C---:B------:R-:W-:Y:S02]  /*c530*/  ISETP.GE.AND P0, PT, R2.reuse, R10, PT ;  /* 0x0000000a0200720c */ /* 0x040fe40003f06270 */
[----:B------:R-:W-:Y:S01]  /*c540*/  ISETP.GE.AND P2, PT, R2, R9, PT ;  /* 0x000000090200720c */ /* 0x000fe20003f46270 */
[----:B------:R-:W-:Y:S01]  /*c550*/  VIADD R2, R0, 0x19 ;  /* 0x0000001900027836 */ /* 0x000fe20000000000 */
[----:B------:R-:W-:Y:S02]  /*c560*/  FSEL R78, R78, -INF , !P6 ;  /* 0xff8000004e4e7808 */ /* 0x000fe40007000000 */
[----:B------:R-:W-:Y:S02]  /*c570*/  FSEL R80, R134, -INF , !P5 ;  /* 0xff80000086507808 */ /* 0x000fe40006800000 */
[----:B------:R-:W-:-:S02]  /*c580*/  FSEL R85, R85, -INF , !P1 ;  /* 0xff80000055557808 */ /* 0x000fc40004800000 */
[C---:B------:R-:W-:Y:S02]  /*c590*/  ISETP.GE.AND P6, PT, R2.reuse, R7, PT ;  /* 0x000000070200720c */ /* 0x040fe40003fc6270 */
[C---:B------:R-:W-:Y:S02]  /*c5a0*/  ISETP.GE.AND P5, PT, R2.reuse, R10, PT ;  /* 0x0000000a0200720c */ /* 0x040fe40003fa6270 */
[----:B------:R-:W-:Y:S01]  /*c5b0*/  ISETP.GE.AND P1, PT, R2, R9, PT ;  /* 0x000000090200720c */ /* 0x000fe20003f26270 */
[----:B-1----:R-:W-:Y:S01]  /*c5c0*/  FMUL.FTZ R3, R108, UR15 ;  /* 0x0000000f6c037c20 */ /* 0x002fe20008410000 */
[----:B------:R-:W-:Y:S01]  /*c5d0*/  ISETP.GE.AND P3, PT, R2, R8, PT ;  /* 0x000000080200720c */ /* 0x000fe20003f66270 */
[----:B------:R-:W-:Y:S01]  /*c5e0*/  VIADD R2, R0, 0x20 ;  /* 0x0000002000027836 */ /* 0x000fe20000000000 */
[----:B------:R-:W-:Y:S01]  /*c5f0*/  FSEL R76, R67, -INF , !P2 ;  /* 0xff800000434c7808 */ /* 0x000fe20005000000 */
[----:B------:R1:W3:Y:S01]  /*c600*/  MUFU.TANH R15, R3 ;  /* 0x00000003000f7308 */ /* 0x0002e20000002400 */
        /* <DEDUP_REMOVED lines=9> */
[----:B-1----:R-:W-:Y:S01]  /*c6a0*/  FMUL.FTZ R3, R109, UR15 ;  /* 0x0000000f6d037c20 */ /* 0x002fe20008410000 */
[----:B------:R-:W-:Y:S02]  /*c6b0*/  FSEL R79, R99, -INF , !P3 ;  /* 0xff800000634f7808 */ /* 0x000fe40005800000 */
[C---:B------:R-:W-:Y:S01]  /*c6c0*/  ISETP.GE.AND P5, PT, R2.reuse, R7, PT ;  /* 0x000000070200720c */ /* 0x040fe20003fa6270 */
[----:B------:R1:W-:Y:S01]  /*c6d0*/  MUFU.TANH R37, R3 ;  /* 0x0000000300257308 */ /* 0x0003e20000002400 */
[C---:B------:R-:W-:Y:S02]  /*c6e0*/  ISETP.GE.AND P1, PT, R2.reuse, R10, PT ;  /* 0x0000000a0200720c */ /* 0x040fe40003f26270 */
[----:B------:R-:W-:Y:S02]  /*c6f0*/  ISETP.GE.AND P3, PT, R2, R9, PT ;  /* 0x000000090200720c */ /* 0x000fe40003f66270 */
[----:B------:R-:W-:-:S02]  /*c700*/  FSEL R109, R89, -INF , !P4 ;  /* 0xff800000596d7808 */ /* 0x000fc40006000000 */
[----:B------:R-:W-:Y:S02]  /*c710*/  FSEL R107, R96, -INF , !P3 ;  /* 0xff800000606b7808 */ /* 0x000fe40005800000 */
[----:B------:R-:W-:Y:S01]  /*c720*/  FSEL R99, R209, -INF , !P1 ;  /* 0xff800000d1637808 */ /* 0x000fe20004800000 */
[----:B-1----:R-:W-:Y:S01]  /*c730*/  FMUL.FTZ R3, R110, UR15 ;  /* 0x0000000f6e037c20 */ /* 0x002fe20008410000 */
[----:B------:R-:W-:-:S03]  /*c740*/  FSEL R110, R13, -INF , !P6 ;  /* 0xff8000000d6e7808 */ /* 0x000fc60007000000 */
[----:B------:R1:W3:Y:S02]  /*c750*/  MUFU.TANH R14, R3 ;  /* 0x00000003000e7308 */ /* 0x0002e40000002400 */
[----:B-1----:R-:W-:-:S06]  /*c760*/  FMUL.FTZ R3, R111, UR15 ;  /* 0x0000000f6f037c20 */ /* 0x002fcc0008410000 */
[----:B------:R1:W-:Y:S02]  /*c770*/  MUFU.TANH R33, R3 ;  /* 0x0000000300217308 */ /* 0x0003e40000002400 */
[----:B-1----:R-:W-:-:S06]  /*c780*/  FMUL.FTZ R3, R112, UR15 ;  /* 0x0000000f70037c20 */ /* 0x002fcc0008410000 */
[----:B------:R1:W-:Y:S02]  /*c790*/  MUFU.TANH R22, R3 ;  /* 0x0000000300167308 */ /* 0x0003e40000002400 */
[----:B-1----:R-:W-:-:S06]  /*c7a0*/  FMUL.FTZ R3, R113, UR15 ;  /* 0x0000000f71037c20 */ /* 0x002fcc0008410000 */
[----:B------:R1:W-:Y:S02]  /*c7b0*/  MUFU.TANH R35, R3 ;  /* 0x0000000300237308 */ /* 0x0003e40000002400 */
[----:B-1----:R-:W-:Y:S01]  /*c7c0*/  FMUL.FTZ R3, R114, UR15 ;  /* 0x0000000f72037c20 */ /* 0x002fe20008410000 */
[----:B------:R-:W-:-:S05]  /*c7d0*/  FSEL R114, R210, -INF , !P5 ;  /* 0xff800000d2727808 */ /* 0x000fca0006800000 */
[----:B------:R1:W-:Y:S02]  /*c7e0*/  MUFU.TANH R19, R3 ;  /* 0x0000000300137308 */ /* 0x0003e40000002400 */
[----:B-1----:R-:W-:Y:S01]  /*c7f0*/  FMUL.FTZ R3, R115, UR15 ;  /* 0x0000000f73037c20 */ /* 0x002fe20008410000 */
[----:B------:R-:W-:-:S05]  /*c800*/  FSEL R115, R97, -INF , !P2 ;  /* 0xff80000061737808 */ /* 0x000fca0005000000 */
[----:B------:R1:W-:Y:S02]  /*c810*/  MUFU.TANH R34, R3 ;  /* 0x0000000300227308 */ /* 0x0003e40000002400 */
[----:B-1----:R-:W-:Y:S01]  /*c820*/  FMUL.FTZ R3, R128, UR15 ;  /* 0x0000000f80037c20 */ /* 0x002fe20008410000 */
[----:B------:R-:W-:Y:S02]  /*c830*/  FSEL R128, R98, -INF , !P0 ;  /* 0xff80000062807808 */ /* 0x000fe40004000000 */
[----:B------:R-:W-:-:S03]  /*c840*/  ISETP.GE.AND P0, PT, R2, R8, PT ;  /* 0x000000080200720c */ /* 0x000fc60003f06270 */
[----:B------:R1:W3:Y:S01]  /*c850*/  MUFU.TANH R6, R3 ;  /* 0x0000000300067308 */ /* 0x0002e20000002400 */
[----:B------:R-:W-:Y:S01]  /*c860*/  VIADD R2, R0, 0x28 ;  /* 0x0000002800027836 */ /* 0x000fe20000000000 */
[----:B------:R-:W-:-:S04]  /*c870*/  FSEL R108, R88, -INF , !P0 ;  /* 0xff800000586c7808 */ /* 0x000fc80004000000 */
[C---:B------:R-:W-:Y:S02]  /*c880*/  ISETP.GE.AND P6, PT, R2.reuse, R9, PT ;  /* 0x000000090200720c */ /* 0x040fe40003fc6270 */
[CC--:B------:R-:W-:Y:S02]  /*c890*/  ISETP.GE.AND P2, PT, R2.reuse, R7.reuse, PT ;  /* 0x000000070200720c */ /* 0x0c0fe40003f46270 */
[C---:B------:R-:W-:Y:S02]  /*c8a0*/  ISETP.GE.AND P4, PT, R2.reuse, R10, PT ;  /* 0x0000000a0200720c */ /* 0x040fe40003f86270 */
[----:B------:R-:W-:Y:S01]  /*c8b0*/  ISETP.GE.AND P5, PT, R2, R8, PT ;  /* 0x000000080200720c */ /* 0x000fe20003fa6270 */
[----:B------:R-:W-:Y:S01]  /*c8c0*/  VIADD R2, R0, 0x29 ;  /* 0x0000002900027836 */ /* 0x000fe20000000000 */
[----:B------:R-:W-:Y:S02]  /*c8d0*/  FSEL R104, R18, -INF , !P6 ;  /* 0xff80000012687808 */ /* 0x000fe40007000000 */
[----:B------:R-:W-:Y:S01]  /*c8e0*/  FSEL R96, R66, -INF , !P2 ;  /* 0xff80000042607808 */ /* 0x000fe20005000000 */
[----:B-1----:R-:W-:Y:S01]  /*c8f0*/  FMUL.FTZ R3, R129, UR15 ;  /* 0x0000000f81037c20 */ /* 0x002fe20008410000 */
[----:B------:R-:W-:-:S02]  /*c900*/  ISETP.GE.AND P1, PT, R2, R7, PT ;  /* 0x000000070200720c */ /* 0x000fc40003f26270 */
[C---:B------:R-:W-:Y:S01]  /*c910*/  ISETP.GE.AND P3, PT, R2.reuse, R10, PT ;  /* 0x0000000a0200720c */ /* 0x040fe20003f66270 */
[----:B------:R1:W-:Y:S01]  /*c920*/  MUFU.TANH R32, R3 ;  /* 0x0000000300207308 */ /* 0x0003e20000002400 */
[C---:B------:R-:W-:Y:S02]  /*c930*/  ISETP.GE.AND P0, PT, R2.reuse, R9, PT ;  /* 0x000000090200720c */ /* 0x040fe40003f06270 */
[----:B------:R-:W-:Y:S01]  /*c940*/  ISETP.GE.AND P2, PT, R2, R8, PT ;  /* 0x000000080200720c */ /* 0x000fe20003f46270 */
[----:B------:R-:W-:Y:S01]  /*c950*/  VIADD R2, R0, 0x30 ;  /* 0x0000003000027836 */ /* 0x000fe20000000000 */
[----:B------:R-:W-:Y:S02]  /*c960*/  FSEL R105, R5, -INF , !P5 ;  /* 0xff80000005697808 */ /* 0x000fe40006800000 */
[----:B------:R-:W-:Y:S02]  /*c970*/  FSEL R91, R65, -INF , !P4 ;  /* 0xff800000415b7808 */ /* 0x000fe40006000000 */
[----:B------:R-:W-:-:S02]  /*c980*/  ISETP.GE.AND P6, PT, R2, R10, PT ;  /* 0x0000000a0200720c */ /* 0x000fc40003fc6270 */
[----:B------:R-:W-:Y:S02]  /*c990*/  ISETP.GE.AND P5, PT, R2, R9, PT ;  /* 0x000000090200720c */ /* 0x000fe40003fa6270 */
[----:B------:R-:W-:Y:S02]  /*c9a0*/  FSEL R112, R25, -INF , !P6 ;  /* 0xff80000019707808 */ /* 0x000fe40007000000 */
[----:B------:R-:W-:Y:S01]  /*c9b0*/  FSEL R90, R90, -INF , !P1 ;  /* 0xff8000005a5a7808 */ /* 0x000fe20004800000 */
[----:B-1----:R-:W-:Y:S01]  /*c9c0*/  FMUL.FTZ R3, R130, UR15 ;  /* 0x0000000f82037c20 */ /* 0x002fe20008410000 */
[C---:B------:R-:W-:Y:S01]  /*c9d0*/  ISETP.GE.AND P4, PT, R2.reuse, R7, PT ;  /* 0x000000070200720c */ /* 0x040fe20003f86270 */
[----:B------:R-:W-:Y:S01]  /*c9e0*/  STL [R1+0x30], R112 ;  /* 0x0000307001007387 */ /* 0x000fe20000100800 */
[----:B------:R-:W-:Y:S01]  /*c9f0*/  ISETP.GE.AND P1, PT, R2, R8, PT ;  /* 0x000000080200720c */ /* 0x000fe20003f26270 */
[----:B------:R1:W3:Y:S01]  /*ca00*/  MUFU.TANH R4, R3 ;  /* 0x0000000300047308 */ /* 0x0002e20000002400 */
[----:B------:R-:W-:Y:S01]  /*ca10*/  FSEL R93, R17, -INF , !P5 ;  /* 0xff800000115d7808 */ /* 0x000fe20006800000 */
        /* <DEDUP_REMOVED lines=9> */
[----:B------:R-:W-:-:S02]  /*cab0*/  ISETP.GE.AND P4, PT, R2, R8, PT ;  /* 0x000000080200720c */ /* 0x000fc40003f86270 */
[----:B------:R-:W-:Y:S01]  /*cac0*/  IADD3 R2, R0, 0x38, RZ ;  /* 0x0000003800027810 */ /* 0x000fe20007ffe0ff */
[----:B------:R1:W3:Y:S01]  /*cad0*/  MUFU.TANH R29, R3 ;  /* 0x00000003001d7308 */ /* 0x0002e20000002400 */
[----:B------:R-:W-:Y:S02]  /*cae0*/  FSEL R92, R16, -INF , !P1 ;  /* 0xff800000105c7808 */ /* 0x000fe40004800000 */
[C---:B------:R-:W-:Y:S02]  /*caf0*/  ISETP.GE.AND P6, PT, R2.reuse, R7, PT ;  /* 0x000000070200720c */ /* 0x040fe40003fc6270 */
[----:B------:R-:W-:Y:S02]  /*cb00*/  FSEL R113, R63, -INF , !P3 ;  /* 0xff8000003f717808 */ /* 0x000fe40005800000 */
[C---:B------:R-:W-:Y:S02]  /*cb10*/  ISETP.GE.AND P5, PT, R2.reuse, R10, PT ;  /* 0x0000000a0200720c */ /* 0x040fe40003fa6270 */
[C---:B------:R-:W-:Y:S01]  /*cb20*/  ISETP.GE.AND P1, PT, R2.reuse, R9, PT ;  /* 0x000000090200720c */ /* 0x040fe20003f26270 */
[----:B------:R-:W-:Y:S01]  /*cb30*/  STL [R1], R113 ;  /* 0x0000007101007387 */ /* 0x000fe20000100800 */
[----:B------:R-:W-:Y:S01]  /*cb40*/  ISETP.GE.AND P3, PT, R2, R8, PT ;  /* 0x000000080200720c */ /* 0x000fe20003f66270 */
[----:B------:R-:W-:Y:S01]  /*cb50*/  VIADD R2, R0, 0x39 ;  /* 0x0000003900027836 */ /* 0x000fe20000000000 */
[----:B------:R-:W-:-:S02]  /*cb60*/  FSEL R132, R61, -INF , !P0 ;  /* 0xff8000003d847808 */ /* 0x000fc40004000000 */
[----:B------:R-:W-:Y:S01]  /*cb70*/  FSEL R111, R60, -INF , !P2 ;  /* 0xff8000003c6f7808 */ /* 0x000fe20005000000 */
[----:B-1----:R-:W-:Y:S01]  /*cb80*/  FMUL.FTZ R3, R120, UR15 ;  /* 0x0000000f78037c20 */ /* 0x002fe20008410000 */
[----:B------:R-:W-:Y:S01]  /*cb90*/  FSEL R24, R24, -INF , !P5 ;  /* 0xff80000018187808 */ /* 0x000fe20006800000 */
[----:B------:R-:W-:Y:S01]  /*cba0*/  STL [R1+0x28], R132 ;  /* 0x0000288401007387 */ /* 0x000fe20000100800 */
[----:B------:R-:W-:Y:S01]  /*cbb0*/  FSEL R95, R12, -INF , !P1 ;  /* 0xff8000000c5f7808 */ /* 0x000fe20004800000 */
[----:B------:R1:W-:Y:S01]  /*cbc0*/  MUFU.TANH R21, R3 ;  /* 0x0000000300157308 */ /* 0x0003e20000002400 */
[----:B------:R-:W-:Y:S01]  /*cbd0*/  ISETP.GE.AND P2, PT, R2, R10, PT ;  /* 0x0000000a0200720c */ /* 0x000fe20003f46270 */
[----:B------:R3:W-:Y:S01]  /*cbe0*/  STL [R1+0x18], R24 ;  /* 0x0000181801007387 */ /* 0x0007e20000100800 */
[----:B------:R-:W-:Y:S02]  /*cbf0*/  FSEL R94, R58, -INF , !P4 ;  /* 0xff8000003a5e7808 */ /* 0x000fe40006000000 */
[----:B--2---:R-:W-:-:S02]  /*cc00*/  FSEL R89, R11, -INF , !P3 ;  /* 0xff8000000b597808 */ /* 0x004fc40005800000 */
[C---:B------:R-:W-:Y:S02]  /*cc10*/  ISETP.GE.AND P0, PT, R2.reuse, R7, PT ;  /* 0x000000070200720c */ /* 0x040fe40003f06270 */
[----:B------:R-:W-:Y:S02]  /*cc20*/  ISETP.GE.AND P4, PT, R2, R9, PT ;  /* 0x000000090200720c */ /* 0x000fe40003f86270 */
[----:B------:R-:W-:Y:S02]  /*cc30*/  FSEL R11, R57, -INF , !P2 ;  /* 0xff800000390b7808 */ /* 0x000fe40005000000 */
[----:B------:R-:W-:-:S03]  /*cc40*/  FSEL R56, R56, -INF , !P4 ;  /* 0xff80000038387808 */ /* 0x000fc60006000000 */
[----:B------:R2:W-:Y:S01]  /*cc50*/  STL [R1+0x8], R11 ;  /* 0x0000080b01007387 */ /* 0x0005e20000100800 */
[----:B-1----:R-:W-:-:S04]  /*cc60*/  FMUL.FTZ R3, R121, UR15 ;  /* 0x0000000f79037c20 */ /* 0x002fc80008410000 */
[----:B------:R1:W-:Y:S02]  /*cc70*/  MUFU.TANH R31, R3 ;  /* 0x00000003001f7308 */ /* 0x0003e40000002400 */
[----:B-1----:R-:W-:-:S06]  /*cc80*/  FMUL.FTZ R3, R122, UR15 ;  /* 0x0000000f7a037c20 */ /* 0x002fcc0008410000 */
[----:B------:R1:W2:Y:S02]  /*cc90*/  MUFU.TANH R13, R3 ;  /* 0x00000003000d7308 */ /* 0x0002a40000002400 */
[----:B-1----:R-:W-:-:S06]  /*cca0*/  FMUL.FTZ R3, R123, UR15 ;  /* 0x0000000f7b037c20 */ /* 0x002fcc0008410000 */
[----:B------:R1:W-:Y:S02]  /*ccb0*/  MUFU.TANH R30, R3 ;  /* 0x00000003001e7308 */ /* 0x0003e40000002400 */
[----:B-1----:R-:W-:Y:S01]  /*ccc0*/  FMUL.FTZ R3, R248, UR15 ;  /* 0x0000000ff8037c20 */ /* 0x002fe20008410000 */
[----:B------:R-:W-:-:S05]  /*ccd0*/  FSEL R248, R59, -INF , !P0 ;  /* 0xff8000003bf87808 */ /* 0x000fca0004000000 */
[----:B------:R1:W-:Y:S02]  /*cce0*/  MUFU.TANH R18, R3 ;  /* 0x0000000300127308 */ /* 0x0003e40000002400 */
[----:B-1----:R-:W-:Y:S01]  /*ccf0*/  FMUL.FTZ R3, R249, UR15 ;  /* 0x0000000ff9037c20 */ /* 0x002fe20008410000 */
[----:B------:R-:W-:Y:S02]  /*cd00*/  FSEL R249, R26, -INF , !P6 ;  /* 0xff8000001af97808 */ /* 0x000fe40007000000 */
[----:B------:R-:W-:-:S03]  /*cd10*/  ISETP.GE.AND P6, PT, R2, R8, PT ;  /* 0x000000080200720c */ /* 0x000fc60003fc6270 */
[----:B------:R1:W-:Y:S01]  /*cd20*/  MUFU.TANH R28, R3 ;  /* 0x00000003001c7308 */ /* 0x0003e20000002400 */
[----:B------:R-:W-:Y:S01]  /*cd30*/  VIADD R2, R0, 0x40 ;  /* 0x0000004000027836 */ /* 0x000fe20000000000 */
[----:B----4-:R-:W-:-:S04]  /*cd40*/  FSEL R61, R54, -INF , !P6 ;  /* 0xff800000363d7808 */ /* 0x010fc80007000000 */
[C---:B------:R-:W-:Y:S02]  /*cd50*/  ISETP.GE.AND P1, PT, R2.reuse, R10, PT ;  /* 0x0000000a0200720c */ /* 0x040fe40003f26270 */
[----:B------:R-:W-:Y:S02]  /*cd60*/  ISETP.GE.AND P3, PT, R2, R9, PT ;  /* 0x000000090200720c */ /* 0x000fe40003f66270 */
[----:B---3--:R-:W-:Y:S02]  /*cd70*/  FSEL R252, R20, -INF , !P1 ;  /* 0xff80000014fc7808 */ /* 0x008fe40004800000 */
[C---:B------:R-:W-:Y:S02]  /*cd80*/  ISETP.GE.AND P5, PT, R2.reuse, R7, PT ;  /* 0x000000070200720c */ /* 0x040fe40003fa6270 */
[----:B------:R-:W-:Y:S01]  /*cd90*/  ISETP.GE.AND P0, PT, R2, R8, PT ;  /* 0x000000080200720c */ /* 0x000fe20003f06270 */
[----:B------:R-:W-:Y:S01]  /*cda0*/  VIADD R2, R0, 0x41 ;  /* 0x0000004100027836 */ /* 0x000fe20000000000 */
[----:B------:R-:W-:Y:S01]  /*cdb0*/  FSEL R60, R15, -INF , !P3 ;  /* 0xff8000000f3c7808 */ /* 0x000fe20005800000 */
[----:B-1----:R-:W-:Y:S01]  /*cdc0*/  FMUL.FTZ R3, R250, UR15 ;  /* 0x0000000ffa037c20 */ /* 0x002fe20008410000 */
[----:B------:R-:W-:-:S02]  /*cdd0*/  FSEL R241, R23, -INF , !P5 ;  /* 0xff80000017f17808 */ /* 0x000fc40006800000 */
[C---:B------:R-:W-:Y:S01]  /*cde0*/  ISETP.GE.AND P2, PT, R2.reuse, R7, PT ;  /* 0x000000070200720c */ /* 0x040fe20003f46270 */
[----:B------:R1:W3:Y:S01]  /*cdf0*/  MUFU.TANH R5, R3 ;  /* 0x0000000300057308 */ /* 0x0002e20000002400 */
        /* <DEDUP_REMOVED lines=14> */
[----:B------:R-:W-:-:S02]  /*cee0*/  FSEL R58, R37, -INF , !P6 ;  /* 0xff800000253a7808 */ /* 0x000fc40007000000 */
[----:B------:R-:W-:Y:S02]  /*cef0*/  FSEL R59, R33, -INF , !P5 ;  /* 0xff800000213b7808 */ /* 0x000fe40006800000 */
[C---:B------:R-:W-:Y:S02]  /*cf00*/  ISETP.GE.AND P6, PT, R2.reuse, R10, PT ;  /* 0x0000000a0200720c */ /* 0x040fe40003fc6270 */
[----:B------:R-:W-:Y:S02]  /*cf10*/  ISETP.GE.AND P5, PT, R2, R9, PT ;  /* 0x000000090200720c */ /* 0x000fe40003fa6270 */
[----:B------:R-:W-:Y:S02]  /*cf20*/  FSEL R243, R19, -INF , !P3 ;  /* 0xff80000013f37808 */ /* 0x000fe40005800000 */
[----:B------:R-:W-:Y:S02]  /*cf30*/  FSEL R33, R4, -INF , !P2 ;  /* 0xff80000004217808 */ /* 0x000fe40005000000 */
[----:B------:R-:W-:Y:S01]  /*cf40*/  FSEL R239, R34, -INF , !P6 ;  /* 0xff80000022ef7808 */ /* 0x000fe20007000000 */
[----:B-1----:R-:W-:-:S04]  /*cf50*/  FMUL.FTZ R3, R204, UR15 ;  /* 0x0000000fcc037c20 */ /* 0x002fc80008410000 */
        /* <DEDUP_REMOVED lines=9> */
[----:B-1----:R-:W-:Y:S01]  /*cff0*/  FMUL.FTZ R3, R245, UR15 ;  /* 0x0000000ff5037c20 */ /* 0x002fe20008410000 */
[----:B------:R-:W-:-:S05]  /*d000*/  FSEL R245, R32, -INF , !P5 ;  /* 0xff80000020f57808 */ /* 0x000fca0006800000 */
[----:B------:R1:W-:Y:S02]  /*d010*/  MUFU.TANH R24, R3 ;  /* 0x0000000300187308 */ /* 0x0003e40000002400 */
[----:B-1----:R-:W-:-:S06]  /*d020*/  FMUL.FTZ R3, R246, UR15 ;  /* 0x0000000ff6037c20 */ /* 0x002fcc0008410000 */
[----:B--2---:R1:W2:Y:S02]  /*d030*/  MUFU.TANH R11, R3 ;  /* 0x00000003000b7308 */ /* 0x0042a40000002400 */
[----:B-1----:R-:W-:Y:S01]  /*d040*/  FMUL.FTZ R3, R247, UR15 ;  /* 0x0000000ff7037c20 */ /* 0x002fe20008410000 */
[----:B------:R-:W-:Y:S02]  /*d050*/  FSEL R247, R52, -INF , !P4 ;  /* 0xff80000034f77808 */ /* 0x000fe40006000000 */
[----:B------:R-:W-:-:S03]  /*d060*/  ISETP.GE.AND P4, PT, R2, R7, PT ;  /* 0x000000070200720c */ /* 0x000fc60003f86270 */
[----:B------:R1:W-:Y:S01]  /*d070*/  MUFU.TANH R20, R3 ;  /* 0x0000000300147308 */ /* 0x0003e20000002400 */
[----:B------:R-:W-:Y:S01]  /*d080*/  FSEL R210, R35, -INF , !P4 ;  /* 0xff80000023d27808 */ /* 0x000fe20006000000 */
[----:B-1----:R-:W-:-:S06]  /*d090*/  FMUL.FTZ R3, R212, UR15 ;  /* 0x0000000fd4037c20 */ /* 0x002fcc0008410000 */
[----:B------:R1:W-:Y:S02]  /*d0a0*/  MUFU.TANH R15, R3 ;  /* 0x00000003000f7308 */ /* 0x0003e40000002400 */
[----:B-1----:R-:W-:-:S06]  /*d0b0*/  FMUL.FTZ R3, R213, UR15 ;  /* 0x0000000fd5037c20 */ /* 0x002fcc0008410000 */
[----:B------:R1:W-:Y:S02]  /*d0c0*/  MUFU.TANH R23, R3 ;  /* 0x0000000300177308 */ /* 0x0003e40000002400 */
[----:B-1----:R-:W-:Y:S01]  /*d0d0*/  FMUL.FTZ R3, R214, UR15 ;  /* 0x0000000fd6037c20 */ /* 0x002fe20008410000 */
[----:B------:R-:W-:Y:S02]  /*d0e0*/  FSEL R214, R22, -INF , !P1 ;  /* 0xff80000016d67808 */ /* 0x000fe40004800000 */
[----:B------:R-:W-:-:S03]  /*d0f0*/  ISETP.GE.AND P1, PT, R2, R8, PT ;  /* 0x000000080200720c */ /* 0x000fc60003f26270 */
[----:B------:R1:W2:Y:S01]  /*d100*/  MUFU.TANH R14, R3 ;  /* 0x00000003000e7308 */ /* 0x0002a20000002400 */
[----:B------:R-:W-:Y:S01]  /*d110*/  VIADD R2, R0, 0x50 ;  /* 0x0000005000027836 */ /* 0x000fe20000000000 */
[----:B------:R-:W-:-:S04]  /*d120*/  FSEL R29, R29, -INF , !P1 ;  /* 0xff8000001d1d7808 */ /* 0x000fc80004800000 */
[C---:B------:R-:W-:Y:S02]  /*d130*/  ISETP.GE.AND P0, PT, R2.reuse, R10, PT ;  /* 0x0000000a0200720c */ /* 0x040fe40003f06270 */
[C---:B------:R-:W-:Y:S02]  /*d140*/  ISETP.GE.AND P3, PT, R2.reuse, R7, PT ;  /* 0x000000070200720c */ /* 0x040fe40003f66270 */
[C---:B------:R-:W-:Y:S02]  /*d150*/  ISETP.GE.AND P2, PT, R2.reuse, R9, PT ;  /* 0x000000090200720c */ /* 0x040fe40003f46270 */
[----:B------:R-:W-:Y:S01]  /*d160*/  ISETP.GE.AND P4, PT, R2, R8, PT ;  /* 0x000000080200720c */ /* 0x000fe20003f86270 */
[----:B------:R-:W-:Y:S01]  /*d170*/  VIADD R2, R0, 0x51 ;  /* 0x0000005100027836 */ /* 0x000fe20000000000 */
[----:B------:R-:W-:Y:S02]  /*d180*/  FSEL R216, R13, -INF , !P0 ;  /* 0xff8000000dd87808 */ /* 0x000fe40004000000 */
[----:B------:R-:W-:Y:S01]  /*d190*/  FSEL R206, R21, -INF , !P3 ;  /* 0xff80000015ce7808 */ /* 0x000fe20005800000 */
[----:B-1----:R-:W-:Y:S01]  /*d1a0*/  FMUL.FTZ R3, R215, UR15 ;  /* 0x0000000fd7037c20 */ /* 0x002fe20008410000 */
[----:B---3--:R-:W-:-:S02]  /*d1b0*/  FSEL R251, R5, -INF , !P4 ;  /* 0xff80000005fb7808 */ /* 0x008fc40006000000 */
[C---:B------:R-:W-:Y:S01]  /*d1c0*/  ISETP.GE.AND P6, PT, R2.reuse, R7, PT ;  /* 0x000000070200720c */ /* 0x040fe20003fc6270 */
[----:B------:R1:W-:Y:S01]  /*d1d0*/  MUFU.TANH R22, R3 ;  /* 0x0000000300167308 */ /* 0x0003e20000002400 */
[C---:B------:R-:W-:Y:S02]  /*d1e0*/  ISETP.GE.AND P5, PT, R2.reuse, R10, PT ;  /* 0x0000000a0200720c */ /* 0x040fe40003fa6270 */
[C---:B------:R-:W-:Y:S02]  /*d1f0*/  ISETP.GE.AND P1, PT, R2.reuse, R9, PT ;  /* 0x000000090200720c */ /* 0x040fe40003f26270 */
[----:B------:R-:W-:Y:S02]  /*d200*/  ISETP.GE.AND P3, PT, R2, R8, PT ;  /* 0x000000080200720c */ /* 0x000fe40003f66270 */
[----:B------:R-:W-:Y:S02]  /*d210*/  IADD3 R2, R0, 0x58, RZ ;  /* 0x0000005800027810 */ /* 0x000fe40007ffe0ff */
[----:B------:R-:W-:-:S02]  /*d220*/  FSEL R242, R18, -INF , !P2 ;  /* 0xff80000012f27808 */ /* 0x000fc40005000000 */
[C---:B------:R-:W-:Y:S02]  /*d230*/  ISETP.GE.AND P0, PT, R2.reuse, R7, PT ;  /* 0x000000070200720c */ /* 0x040fe40003f06270 */
[----:B------:R-:W-:Y:S02]  /*d240*/  ISETP.GE.AND P4, PT, R2, R9, PT ;  /* 0x000000090200720c */ /* 0x000fe40003f86270 */
[----:B----4-:R-:W-:Y:S01]  /*d250*/  FSEL R120, R17, -INF , !P0 ;  /* 0xff80000011787808 */ /* 0x010fe20004000000 */
[----:B-1----:R-:W-:Y:S01]  /*d260*/  FMUL.FTZ R3, R200, UR15 ;  /* 0x0000000fc8037c20 */ /* 0x002fe20008410000 */
[----:B------:R-:W-:Y:S02]  /*d270*/  ISETP.GE.AND P2, PT, R2, R10, PT ;  /* 0x0000000a0200720c */ /* 0x000fe40003f46270 */
[----:B------:R-:W-:Y:S01]  /*d280*/  FSEL R215, R12, -INF , !P4 ;  /* 0xff8000000cd77808 */ /* 0x000fe20006000000 */
[----:B------:R1:W3:Y:S01]  /*d290*/  MUFU.TANH R6, R3 ;  /* 0x0000000300067308 */ /* 0x0002e20000002400 */
[----:B------:R-:W-:-:S02]  /*d2a0*/  FSEL R212, R30, -INF , !P5 ;  /* 0xff8000001ed47808 */ /* 0x000fc40006800000 */
[----:B------:R-:W-:Y:S02]  /*d2b0*/  FSEL R219, R28, -INF , !P1 ;  /* 0xff8000001cdb7808 */ /* 0x000fe40004800000 */
[----:B------:R-:W-:Y:S02]  /*d2c0*/  FSEL R246, R25, -INF , !P3 ;  /* 0xff80000019f67808 */ /* 0x000fe40005800000 */
[----:B------:R-:W-:Y:S01]  /*d2d0*/  FSEL R207, R16, -INF , !P2 ;  /* 0xff80000010cf7808 */ /* 0x000fe20005000000 */
[----:B-1----:R-:W-:-:S04]  /*d2e0*/  FMUL.FTZ R3, R201, UR15 ;  /* 0x0000000fc9037c20 */ /* 0x002fc80008410000 */
[----:B------:R1:W-:Y:S02]  /*d2f0*/  MUFU.TANH R19, R3 ;  /* 0x0000000300137308 */ /* 0x0003e40000002400 */
[----:B-1----:R-:W-:-:S06]  /*d300*/  FMUL.FTZ R3, R202, UR15 ;  /* 0x0000000fca037c20 */ /* 0x002fcc0008410000 */
[----:B------:R1:W4:Y:S02]  /*d310*/  MUFU.TANH R4, R3 ;  /* 0x0000000300047308 */ /* 0x0003240000002400 */
[----:B-1----:R-:W-:Y:S01]  /*d320*/  FMUL.FTZ R3, R203, UR15 ;  /* 0x0000000fcb037c20 */ /* 0x002fe20008410000 */
[----:B------:R-:W-:Y:S02]  /*d330*/  FSEL R203, R31, -INF , !P6 ;  /* 0xff8000001fcb7808 */ /* 0x000fe40007000000 */
[----:B------:R-:W-:-:S03]  /*d340*/  ISETP.GE.AND P6, PT, R2, R8, PT ;  /* 0x000000080200720c */ /* 0x000fc60003fc6270 */
[----:B------:R1:W4:Y:S01]  /*d350*/  MUFU.TANH R13, R3 ;  /* 0x00000003000d7308 */ /* 0x0003220000002400 */
[----:B------:R-:W-:-:S05]  /*d360*/  VIADD R2, R0, 0x59 ;  /* 0x0000005900027836 */ /* 0x000fca0000000000 */
[C---:B------:R-:W-:Y:S02]  /*d370*/  ISETP.GE.AND P5, PT, R2.reuse, R7, PT ;  /* 0x000000070200720c */ /* 0x040fe40003fa6270 */
[C---:B------:R-:W-:Y:S02]  /*d380*/  ISETP.GE.AND P1, PT, R2.reuse, R10, PT ;  /* 0x0000000a0200720c */ /* 0x040fe40003f26270 */
[C---:B------:R-:W-:Y:S02]  /*d390*/  ISETP.GE.AND P3, PT, R2.reuse, R9, PT ;  /* 0x000000090200720c */ /* 0x040fe40003f66270 */
[----:B------:R-:W-:Y:S01]  /*d3a0*/  ISETP.GE.AND P0, PT, R2, R8, PT ;  /* 0x000000080200720c */ /* 0x000fe20003f06270 */
[----:B------:R-:W-:Y:S02]  /*d3b0*/  VIADD R2, R0, 0x60 ;  /* 0x0000006000027836 */ /* 0x000fe40000000000 */
[----:B-1----:R-:W-:Y:S01]  /*d3c0*/  FMUL.FTZ R3, R124, UR15 ;  /* 0x0000000f7c037c20 */ /* 0x002fe20008410000 */
[----:B--2---:R-:W-:-:S02]  /*d3d0*/  FSEL R244, R11, -INF , !P6 ;  /* 0xff8000000bf47808 */ /* 0x004fc40007000000 */
[C---:B------:R-:W-:Y:S01]  /*d3e0*/  ISETP.GE.AND P4, PT, R2.reuse, R10, PT ;  /* 0x0000000a0200720c */ /* 0x040fe20003f86270 */
[----:B------:R1:W-:Y:S01]  /*d3f0*/  MUFU.TANH R5, R3 ;  /* 0x0000000300057308 */ /* 0x0003e20000002400 */
[----:B------:R-:W-:Y:S02]  /*d400*/  FSEL R66, R27, -INF , !P5 ;  /* 0xff8000001b427808 */ /* 0x000fe40006800000 */
[----:B------:R-:W-:Y:S01]  /*d410*/  ISETP.GE.AND P2, PT, R2, R7, PT ;  /* 0x000000070200720c */ /* 0x000fe20003f46270 */
[----:B-1----:R-:W-:-:S04]  /*d420*/  FMUL.FTZ R3, R125, UR15 ;  /* 0x0000000f7d037c20 */ /* 0x002fc80008410000 */
[----:B------:R1:W-:Y:S02]  /*d430*/  MUFU.TANH R21, R3 ;  /* 0x0000000300157308 */ /* 0x0003e40000002400 */
[----:B-1----:R-:W-:-:S06]  /*d440*/  FMUL.FTZ R3, R126, UR15 ;  /* 0x0000000f7e037c20 */ /* 0x002fcc0008410000 */
[----:B------:R1:W-:Y:S02]  /*d450*/  MUFU.TANH R17, R3 ;  /* 0x0000000300117308 */ /* 0x0003e40000002400 */
[----:B-1----:R-:W-:-:S06]  /*d460*/  FMUL.FTZ R3, R127, UR15 ;  /* 0x0000000f7f037c20 */ /* 0x002fcc0008410000 */
[----:B------:R1:W-:Y:S02]  /*d470*/  MUFU.TANH R18, R3 ;  /* 0x0000000300127308 */ /* 0x0003e40000002400 */
[----:B-1----:R-:W-:Y:S01]  /*d480*/  FMUL.FTZ R3, R138, UR15 ;  /* 0x0000000f8a037c20 */ /* 0x002fe20008410000 */
[----:B------:R-:W-:Y:S01]  /*d490*/  FSEL R202, R14, -INF , !P4 ;  /* 0xff8000000eca7808 */ /* 0x000fe20006000000 */
[----:B------:R-:W-:Y:S01]  /*d4a0*/  IMAD.MOV.U32 R35, RZ, RZ, R91 ;  /* 0x000000ffff237224 */ /* 0x000fe200078e005b */
[----:B------:R-:W-:-:S03]  /*d4b0*/  ISETP.GE.AND P6, PT, R2, R9, PT ;  /* 0x000000090200720c */ /* 0x000fc60003fc6270 */
[----:B------:R1:W2:Y:S01]  /*d4c0*/  MUFU.TANH R12, R3 ;  /* 0x00000003000c7308 */ /* 0x0002a20000002400 */
[----:B------:R-:W-:Y:S01]  /*d4d0*/  ISETP.GE.AND P5, PT, R2, R8, PT ;  /* 0x000000080200720c */ /* 0x000fe20003fa6270 */
[----:B------:R-:W-:Y:S01]  /*d4e0*/  VIADD R2, R0, 0x61 ;  /* 0x0000006100027836 */ /* 0x000fe20000000000 */
[----:B------:R-:W-:Y:S01]  /*d4f0*/  FSEL R205, R26, -INF , !P1 ;  /* 0xff8000001acd7808 */ /* 0x000fe20004800000 */
[----:B------:R2:W5:Y:S01]  /*d500*/  LDL.LU R138, [R1+0xc0] ;  /* 0x0000c000018a7983 */ /* 0x0005620000300800 */
[----:B-1----:R-:W-:Y:S01]  /*d510*/  FMUL.FTZ R3, R137, UR15 ;  /* 0x0000000f89037c20 */ /* 0x002fe20008410000 */
[----:B---3--:R-:W-:Y:S02]  /*d520*/  FSEL R209, R6, -INF , !P6 ;  /* 0xff80000006d17808 */ /* 0x008fe40007000000 */
[----:B------:R1:W5:Y:S01]  /*d530*/  LDL.LU R137, [R1+0xbc] ;  /* 0x0000bc0001897983 */ /* 0x0003620000300800 */
[----:B------:R-:W-:Y:S01]  /*d540*/  FSEL R211, R24, -INF , !P3 ;  /* 0xff80000018d37808 */ /* 0x000fe20005800000 */
[----:B------:R3:W-:Y:S01]  /*d550*/  MUFU.TANH R16, R3 ;  /* 0x0000000300107308 */ /* 0x0007e20000002400 */
[----:B------:R-:W-:-:S02]  /*d560*/  FSEL R240, R20, -INF , !P0 ;  /* 0xff80000014f07808 */ /* 0x000fc40004000000 */
[----:B------:R-:W-:Y:S02]  /*d570*/  FSEL R65, R15, -INF , !P2 ;  /* 0xff8000000f417808 */ /* 0x000fe40005000000 */
[C---:B------:R-:W-:Y:S02]  /*d580*/  ISETP.GE.AND P1, PT, R2.reuse, R7, PT ;  /* 0x000000070200720c */ /* 0x040fe40003f26270 */
[----:B------:R-:W-:Y:S01]  /*d590*/  ISETP.GE.AND P3, PT, R2, R10, PT ;  /* 0x0000000a0200720c */ /* 0x000fe20003f66270 */
[----:B---3--:R-:W-:Y:S01]  /*d5a0*/  FMUL.FTZ R3, R136, UR15 ;  /* 0x0000000f88037c20 */ /* 0x008fe20008410000 */
[C---:B------:R-:W-:Y:S01]  /*d5b0*/  ISETP.GE.AND P0, PT, R2.reuse, R9, PT ;  /* 0x000000090200720c */ /* 0x040fe20003f06270 */
[----:B------:R1:W5:Y:S01]  /*d5c0*/  LDL.LU R136, [R1+0xb8] ;  /* 0x0000b80001887983 */ /* 0x0003620000300800 */
[----:B------:R-:W-:Y:S01]  /*d5d0*/  ISETP.GE.AND P2, PT, R2, R8, PT ;  /* 0x000000080200720c */ /* 0x000fe20003f46270 */
[----:B------:R3:W1:Y:S01]  /*d5e0*/  MUFU.TANH R11, R3 ;  /* 0x00000003000b7308 */ /* 0x0006620000002400 */
[----:B------:R-:W-:Y:S01]  /*d5f0*/  VIADD R2, R0, 0x68 ;  /* 0x0000006800027836 */ /* 0x000fe20000000000 */
[----:B----4-:R-:W-:Y:S01]  /*d600*/  FSEL R217, R4, -INF , !P5 ;  /* 0xff80000004d97808 */ /* 0x010fe20006800000 */
[----:B------:R-:W-:Y:S01]  /*d610*/  VIADD R4, R0, 0x70 ;  /* 0x0000007000047836 */ /* 0x000fe20000000000 */
[----:B------:R-:W-:Y:S01]  /*d620*/  FSEL R213, R13, -INF , !P2 ;  /* 0xff8000000dd57808 */ /* 0x000fe20005000000 */
[----:B------:R-:W-:Y:S01]  /*d630*/  IMAD.MOV.U32 R37, RZ, RZ, R114 ;  /* 0x000000ffff257224 */ /* 0x000fe200078e0072 */
[C---:B------:R-:W-:Y:S01]  /*d640*/  ISETP.GE.AND P4, PT, R2.reuse, R7, PT ;  /* 0x000000070200720c */ /* 0x040fe20003f86270 */
[----:B------:R-:W-:Y:S01]  /*d650*/  IMAD.MOV.U32 R62, RZ, RZ, R115 ;  /* 0x000000ffff3e7224 */ /* 0x000fe200078e0073 */
[----:B------:R-:W-:-:S02]  /*d660*/  ISETP.GE.AND P5, PT, R2, R9, PT ;  /* 0x000000090200720c */ /* 0x000fc40003fa6270 */
[----:B------:R-:W-:Y:S02]  /*d670*/  FSEL R64, R23, -INF , !P1 ;  /* 0xff80000017407808 */ /* 0x000fe40004800000 */
[C---:B------:R-:W-:Y:S02]  /*d680*/  ISETP.GE.AND P6, PT, R2.reuse, R10, PT ;  /* 0x0000000a0200720c */ /* 0x040fe40003fc6270 */
[----:B------:R-:W-:Y:S01]  /*d690*/  ISETP.GE.AND P1, PT, R2, R8, PT ;  /* 0x000000080200720c */ /* 0x000fe20003f26270 */
[----:B------:R-:W-:Y:S01]  /*d6a0*/  VIADD R2, R0, 0x69 ;  /* 0x0000006900027836 */ /* 0x000fe20000000000 */
[----:B--2---:R-:W-:Y:S01]  /*d6b0*/  FSEL R201, R12, -INF , !P5 ;  /* 0xff8000000cc97808 */ /* 0x004fe20006800000 */
[----:B---3--:R-:W-:Y:S01]  /*d6c0*/  FMUL.FTZ R3, R116, UR15 ;  /* 0x0000000f74037c20 */ /* 0x008fe20008410000 */
[----:B------:R-:W-:Y:S02]  /*d6d0*/  FSEL R200, R22, -INF , !P3 ;  /* 0xff80000016c87808 */ /* 0x000fe40005800000 */
[----:B------:R-:W-:Y:S01]  /*d6e0*/  FSEL R204, R19, -INF , !P0 ;  /* 0xff80000013cc7808 */ /* 0x000fe20004000000 */
[----:B------:R2:W3:Y:S01]  /*d6f0*/  MUFU.TANH R14, R3 ;  /* 0x00000003000e7308 */ /* 0x0004e20000002400 */
[----:B------:R-:W-:-:S02]  /*d700*/  ISETP.GE.AND P3, PT, R2, R7, PT ;  /* 0x000000070200720c */ /* 0x000fc40003f66270 */
[C---:B------:R-:W-:Y:S02]  /*d710*/  ISETP.GE.AND P0, PT, R2.reuse, R10, PT ;  /* 0x0000000a0200720c */ /* 0x040fe40003f06270 */
[----:B------:R-:W-:Y:S02]  /*d720*/  ISETP.GE.AND P2, PT, R2, R9, PT ;  /* 0x000000090200720c */ /* 0x000fe40003f46270 */
[----:B-1----:R-:W-:Y:S02]  /*d730*/  FSEL R208, R11, -INF , !P1 ;  /* 0xff8000000bd07808 */ /* 0x002fe40004800000 */
[----:B------:R-:W-:Y:S02]  /*d740*/  FSEL R133, R17, -INF , !P6 ;  /* 0xff80000011857808 */ /* 0x000fe40007000000 */
[----:B------:R-:W-:Y:S02]  /*d750*/  FSEL R116, R21, -INF , !P3 ;  /* 0xff80000015747808 */ /* 0x000fe40005800000 */
[----:B------:R-:W-:-:S02]  /*d760*/  ISETP.GE.AND P6, PT, R4, R7, PT ;  /* 0x000000070400720c */ /* 0x000fc40003fc6270 */
[----:B------:R-:W-:Y:S01]  /*d770*/  FSEL R130, R18, -INF , !P0 ;  /* 0xff80000012827808 */ /* 0x000fe20004000000 */
[----:B--2---:R-:W-:Y:S01]  /*d780*/  FMUL.FTZ R3, R117, UR15 ;  /* 0x0000000f75037c20 */ /* 0x004fe20008410000 */
[----:B------:R-:W-:Y:S01]  /*d790*/  FSEL R117, R5, -INF , !P4 ;  /* 0xff80000005757808 */ /* 0x000fe20006000000 */
[----:B------:R-:W-:Y:S01]  /*d7a0*/  FMUL.FTZ R5, R118, UR15 ;  /* 0x0000000f76057c20 */ /* 0x000fe20008410000 */
[----:B------:R-:W-:Y:S01]  /*d7b0*/  ISETP.GE.AND P4, PT, R2, R8, PT ;  /* 0x000000080200720c */ /* 0x000fe20003f86270 */
[----:B------:R1:W-:Y:S01]  /*d7c0*/  MUFU.TANH R6, R3 ;  /* 0x0000000300067308 */ /* 0x0003e20000002400 */
[----:B------:R-:W-:Y:S01]  /*d7d0*/  VIADD R2, R0, 0x78 ;  /* 0x0000007800027836 */ /* 0x000fe20000000000 */
[----:B------:R-:W-:Y:S02]  /*d7e0*/  ISETP.GE.AND P0, PT, R4, R10, PT ;  /* 0x0000000a0400720c */ /* 0x000fe40003f06270 */
[----:B------:R-:W-:Y:S02]  /*d7f0*/  FSEL R134, R16, -INF , !P2 ;  /* 0xff80000010867808 */ /* 0x000fe40005000000 */
[----:B------:R-:W-:-:S02]  /*d800*/  ISETP.GE.AND P1, PT, R2, R7, PT ;  /* 0x000000070200720c */ /* 0x000fc40003f26270 */
[----:B------:R2:W4:Y:S01]  /*d810*/  MUFU.TANH R12, R5 ;  /* 0x00000005000c7308 */ /* 0x0005220000002400 */
[----:B---3--:R-:W-:Y:S02]  /*d820*/  FSEL R115, R14, -INF , !P6 ;  /* 0xff8000000e737808 */ /* 0x008fe40007000000 */
[----:B------:R-:W-:Y:S01]  /*d830*/  ISETP.GE.AND P6, PT, R2, R10, PT ;  /* 0x0000000a0200720c */ /* 0x000fe20003fc6270 */
[----:B-1----:R-:W-:-:S04]  /*d840*/  FMUL.FTZ R3, R100, UR15 ;  /* 0x0000000f64037c20 */ /* 0x002fc80008410000 */
[----:B------:R1:W3:Y:S01]  /*d850*/  MUFU.TANH R15, R3 ;  /* 0x00000003000f7308 */ /* 0x0002e20000002400 */
[----:B--2---:R-:W-:Y:S01]  /*d860*/  FMUL.FTZ R5, R119, UR15 ;  /* 0x0000000f77057c20 */ /* 0x004fe20008410000 */
[----:B----4-:R-:W-:-:S06]  /*d870*/  FSEL R127, R12, -INF , !P0 ;  /* 0xff8000000c7f7808 */ /* 0x010fcc0004000000 */
[----:B------:R2:W-:Y:S01]  /*d880*/  MUFU.TANH R11, R5 ;  /* 0x00000005000b7308 */ /* 0x0005e20000002400 */
[----:B-1----:R-:W-:Y:S01]  /*d890*/  FMUL.FTZ R3, R101, UR15 ;  /* 0x0000000f65037c20 */ /* 0x002fe20008410000 */
[----:B------:R-:W-:Y:S01]  /*d8a0*/  IMAD.MOV.U32 R101, RZ, RZ, R90 ;  /* 0x000000ffff657224 */ /* 0x000fe200078e005a */
[----:B---3--:R-:W-:-:S05]  /*d8b0*/  FSEL R90, R15, -INF , !P1 ;  /* 0xff8000000f5a7808 */ /* 0x008fca0004800000 */
[----:B------:R1:W3:Y:S01]  /*d8c0*/  MUFU.TANH R13, R3 ;  /* 0x00000003000d7308 */ /* 0x0002e20000002400 */
[----:B------:R-:W-:Y:S01]  /*d8d0*/  ISETP.GE.AND P1, PT, R4, R9, PT ;  /* 0x000000090400720c */ /* 0x000fe20003f26270 */
[----:B--2---:R-:W-:Y:S01]  /*d8e0*/  FMUL.FTZ R5, R102, UR15 ;  /* 0x0000000f66057c20 */ /* 0x004fe20008410000 */
[----:B------:R-:W-:Y:S01]  /*d8f0*/  IMAD.MOV.U32 R102, RZ, RZ, R128 ;  /* 0x000000ffff667224 */ /* 0x000fe200078e0080 */
[C---:B-1----:R-:W-:Y:S01]  /*d900*/  IADD3 R3, R0.reuse, 0x71, RZ ;  /* 0x0000007100037810 */ /* 0x042fe20007ffe0ff */
[----:B------:R-:W-:-:S03]  /*d910*/  VIADD R0, R0, 0x79 ;  /* 0x0000007900007836 */ /* 0x000fc60000000000 */
[-C--:B------:R-:W-:Y:S02]  /*d920*/  ISETP.GE.AND P5, PT, R3, R7.reuse, PT ;  /* 0x000000070300720c */ /* 0x080fe40003fa6270 */
[----:B------:R-:W-:Y:S02]  /*d930*/  ISETP.GE.AND P3, PT, R0, R7, PT ;  /* 0x000000070000720c */ /* 0x000fe40003f66270 */
[----:B------:R-:W-:Y:S01]  /*d940*/  FSEL R91, R6, -INF , !P5 ;  /* 0xff800000065b7808 */ /* 0x000fe20006800000 */
[----:B------:R-:W-:Y:S01]  /*d950*/  FMUL.FTZ R6, R103, UR15 ;  /* 0x0000000f67067c20 */ /* 0x000fe20008410000 */
[----:B------:R1:W2:Y:S01]  /*d960*/  MUFU.TANH R7, R5 ;  /* 0x0000000500077308 */ /* 0x0002a20000002400 */
[----:B---3--:R-:W-:Y:S02]  /*d970*/  FSEL R88, R13, -INF , !P3 ;  /* 0xff8000000d587808 */ /* 0x008fe40005800000 */
[----:B------:R-:W-:Y:S02]  /*d980*/  ISETP.GE.AND P3, PT, R4, R8, PT ;  /* 0x000000080400720c */ /* 0x000fe40003f66270 */
[----:B------:R-:W-:-:S02]  /*d990*/  ISETP.GE.AND P5, PT, R0, R10, PT ;  /* 0x0000000a0000720c */ /* 0x000fc40003fa6270 */
[C---:B------:R-:W-:Y:S01]  /*d9a0*/  ISETP.GE.AND P2, PT, R3.reuse, R10, PT ;  /* 0x0000000a0300720c */ /* 0x040fe20003f46270 */
[----:B------:R-:W3:Y:S01]  /*d9b0*/  MUFU.TANH R6, R6 ;  /* 0x0000000600067308 */ /* 0x000ee20000002400 */
[----:B------:R-:W-:Y:S02]  /*d9c0*/  ISETP.GE.AND P0, PT, R3, R9, PT ;  /* 0x000000090300720c */ /* 0x000fe40003f06270 */
[----:B------:R-:W-:Y:S02]  /*d9d0*/  FSEL R126, R11, -INF , !P2 ;  /* 0xff8000000b7e7808 */ /* 0x000fe40005000000 */
[----:B------:R-:W-:Y:S02]  /*d9e0*/  ISETP.GE.AND P2, PT, R3, R8, PT ;  /* 0x000000080300720c */ /* 0x000fe40003f46270 */
[----:B-1----:R-:W-:Y:S02]  /*d9f0*/  FMNMX.FTZ R5, R74, R36, !PT ;  /* 0x000000244a057209 */ /* 0x002fe40007810000 */
[----:B--2---:R-:W-:-:S02]  /*da00*/  FSEL R124, R7, -INF , !P6 ;  /* 0xff800000077c7808 */ /* 0x004fc40007000000 */
[----:B------:R-:W-:Y:S02]  /*da10*/  FMNMX.FTZ R5, R41, R5, !PT ;  /* 0x0000000529057209 */ /* 0x000fe40007810000 */
[----:B------:R-:W-:Y:S02]  /*da20*/  ISETP.GE.AND P6, PT, R2, R9, PT ;  /* 0x000000090200720c */ /* 0x000fe40003fc6270 */
[----:B------:R-:W-:Y:S02]  /*da30*/  FMNMX.FTZ R5, R39, R5, !PT ;  /* 0x0000000527057209 */ /* 0x000fe40007810000 */
[----:B---3--:R-:W-:Y:S02]  /*da40*/  FSEL R122, R6, -INF , !P5 ;  /* 0xff800000067a7808 */ /* 0x008fe40006800000 */
[----:B------:R-:W-:Y:S01]  /*da50*/  FMNMX.FTZ R4, R38, R5, !PT ;  /* 0x0000000526047209 */ /* 0x000fe20007810000 */
[----:B------:R-:W-:Y:S01]  /*da60*/  FMUL.FTZ R5, R72, UR15 ;  /* 0x0000000f48057c20 */ /* 0x000fe20008410000 */
[----:B------:R-:W-:Y:S01]  /*da70*/  ISETP.GE.AND P5, PT, R0, R9, PT ;  /* 0x000000090000720c */ /* 0x000fe20003fa6270 */
[----:B------:R1:W5:Y:S01]  /*da80*/  LDL.LU R72, [R1+0xb4] ;  /* 0x0000b40001487983 */ /* 0x0003620000300800 */
[----:B------:R-:W-:Y:S01]  /*da90*/  FMNMX.FTZ R4, R81, R4, !PT ;  /* 0x0000000451047209 */ /* 0x000fe20007810000 */
[----:B------:R2:W-:Y:S03]  /*daa0*/  MUFU.TANH R6, R5 ;  /* 0x0000000500067308 */ /* 0x0005e60000002400 */
[----:B------:R-:W-:-:S04]  /*dab0*/  FMNMX.FTZ R3, R77, R4, !PT ;  /* 0x000000044d037209 */ /* 0x000fc80007810000 */
[----:B------:R-:W-:Y:S02]  /*dac0*/  FMNMX.FTZ R4, R71, R3, !PT ;  /* 0x0000000347047209 */ /* 0x000fe40007810000 */
[----:B------:R-:W-:Y:S02]  /*dad0*/  FMNMX.FTZ R3, R73, R40, !PT ;  /* 0x0000002849037209 */ /* 0x000fe40007810000 */
[----:B------:R-:W-:Y:S02]  /*dae0*/  FMNMX.FTZ R4, R67, R4, !PT ;  /* 0x0000000443047209 */ /* 0x000fe40007810000 */
[----:B------:R-:W-:Y:S02]  /*daf0*/  FMNMX.FTZ R3, R44, R3, !PT ;  /* 0x000000032c037209 */ /* 0x000fe40007810000 */
[----:B------:R-:W-:Y:S01]  /*db00*/  FMNMX.FTZ R4, R102, R4, !PT ;  /* 0x0000000466047209 */ /* 0x000fe20007810000 */
[----:B--2---:R-:W-:Y:S01]  /*db10*/  FMUL.FTZ R5, R69, UR15 ;  /* 0x0000000f45057c20 */ /* 0x004fe20008410000 */
[----:B------:R-:W-:Y:S01]  /*db20*/  FMNMX.FTZ R3, R43, R3, !PT ;  /* 0x000000032b037209 */ /* 0x000fe20007810000 */
[----:B------:R1:W5:Y:S01]  /*db30*/  LDL.LU R69, [R1+0xb0] ;  /* 0x0000b00001457983 */ /* 0x0003620000300800 */
[----:B------:R-:W-:-:S02]  /*db40*/  FMNMX.FTZ R4, R37, R4, !PT ;  /* 0x0000000425047209 */ /* 0x000fc40007810000 */
[----:B------:R-:W-:Y:S02]  /*db50*/  FMNMX.FTZ R3, R42, R3, !PT ;  /* 0x000000032a037209 */ /* 0x000fe40007810000 */
[----:B------:R-:W-:Y:S01]  /*db60*/  FMNMX.FTZ R4, R96, R4, !PT ;  /* 0x0000000460047209 */ /* 0x000fe20007810000 */
[----:B------:R-:W2:Y:S01]  /*db70*/  MUFU.TANH R5, R5 ;  /* 0x0000000500057308 */ /* 0x000ea20000002400 */
        /* <DEDUP_REMOVED lines=10> */
[----:B--2---:R-:W-:Y:S02]  /*dc20*/  FSEL R113, R5, -INF , !P0 ;  /* 0xff80000005717808 */ /* 0x004fe40004000000 */
[----:B------:R-:W-:Y:S02]  /*dc30*/  PLOP3.LUT P0, PT, PT, PT, UP0, 0x80, 0x0 ;  /* 0x000000000000781c */ /* 0x000fe40003f0f008 */
[----:B------:R-:W-:Y:S02]  /*dc40*/  FMNMX.FTZ R3, R99, R3, !PT ;  /* 0x0000000363037209 */ /* 0x000fe40007810000 */
[----:B------:R-:W-:Y:S02]  /*dc50*/  FMNMX.FTZ R4, R241, R4, !PT ;  /* 0x00000004f1047209 */ /* 0x000fe40007810000 */
[----:B------:R-:W-:Y:S02]  /*dc60*/  FSEL R114, R6, -INF , !P1 ;  /* 0xff80000006727808 */ /* 0x000fe40004800000 */
[----:B------:R-:W-:-:S02]  /*dc70*/  ISETP.GE.AND P1, PT, R2, R8, PT ;  /* 0x000000080200720c */ /* 0x000fc40003f26270 */
[----:B------:R-:W-:Y:S02]  /*dc80*/  FMNMX.FTZ R2, R35, R3, !PT ;  /* 0x0000000323027209 */ /* 0x000fe40007810000 */
[----:B------:R-:W-:Y:S02]  /*dc90*/  FMNMX.FTZ R3, R218, R4, !PT ;  /* 0x00000004da037209 */ /* 0x000fe40007810000 */
[----:B------:R-:W-:Y:S02]  /*dca0*/  FMNMX.FTZ R2, R98, R2, !PT ;  /* 0x0000000262027209 */ /* 0x000fe40007810000 */
[----:B------:R-:W-:Y:S02]  /*dcb0*/  FMNMX.FTZ R3, R214, R3, !PT ;  /* 0x00000003d6037209 */ /* 0x000fe40007810000 */
[----:B------:R-:W-:Y:S02]  /*dcc0*/  FMNMX.FTZ R5, R112, R2, !PT ;  /* 0x0000000270057209 */ /* 0x000fe40007810000 */
[----:B------:R-:W-:Y:S01]  /*dcd0*/  FMNMX.FTZ R6, R210, R3, !PT ;  /* 0x00000003d2067209 */ /* 0x000fe20007810000 */
[----:B-1----:R-:W-:Y:S06]  /*dce0*/  @!P0 BRA `(.L_x_115) ;  /* 0x0000000000b08947 */ /* 0x002fec0003800000 */
        /* <DEDUP_REMOVED lines=22> */
[----:B-1----:R-:W-:-:S04]  /*de50*/  IADD3 R2, P0, R2, UR6, RZ ;  /* 0x0000000602027c10 */ /* 0x002fc8000ff1e0ff */
[----:B------:R-:W-:-:S05]  /*de60*/  IADD3.X R3, R3, UR7, RZ, P0, !PT ;  /* 0x0000000703037c10 */ /* 0x000fca00087fe4ff */
        /* <DEDUP_REMOVED lines=18> */
[----:B------:R1:W-:Y:S04]  /*df90*/  LDGSTS.E.BYPASS.LTC128B.128 [R238+0x7800], desc[UR16][R2.64] ;  /* 0x0780000002ee7fae */ /* 0x0003e8000b901d50 */
[----:B------:R-:W0:Y:S02]  /*dfa0*/  LDGDEPBAR ;  /* 0x00000000000079af */ /* 0x000e240000000000 */
.L_x_115:
[----:B-1----:R-:W2:Y:S04]  /*dfb0*/  LDL.LU R2, [R1+0x50] ;  /* 0x0000500001027983 */ /* 0x002ea80000300800 */
[----:B------:R1:W-:Y:S01]  /*dfc0*/  STL [R1+0xd4], R232 ;  /* 0x0000d4e801007387 */ /* 0x0003e20000100800 */
[----:B------:R-:W-:Y:S02]  /*dfd0*/  FMNMX.FTZ R3, R132, R5, !PT ;  /* 0x0000000584037209 */ /* 0x000fe40007810000 */
[----:B------:R-:W-:Y:S02]  /*dfe0*/  ISETP.GE.AND P0, PT, R0, R8, PT ;  /* 0x000000080000720c */ /* 0x000fe40003f06270 */
[----:B------:R-:W-:Y:S02]  /*dff0*/  MOV R21, R93 ;  /* 0x0000005d00157202 */ /* 0x000fe40000000f00 */
[----:B------:R-:W-:-:S02]  /*e000*/  MOV R100, R95 ;  /* 0x0000005f00647202 */ /* 0x000fc40000000f00 */
[----:B------:R-:W-:Y:S01]  /*e010*/  MOV R20, R56 ;  /* 0x0000003800147202 */ /* 0x000fe20000000f00 */
[----:B------:R-:W-:Y:S01]  /*e020*/  IMAD.MOV.U32 R22, RZ, RZ, R92 ;  /* 0x000000ffff167224 */ /* 0x000fe200078e005c */
[----:B------:R-:W-:Y:S01]  /*e030*/  MOV R103, R94 ;  /* 0x0000005e00677202 */ /* 0x000fe20000000f00 */
[----:B------:R-:W-:Y:S01]  /*e040*/  IMAD.MOV.U32 R26, RZ, RZ, R59 ;  /* 0x000000ffff1a7224 */ /* 0x000fe200078e003b */
[----:B------:R-:W-:Y:S04]  /*e050*/  LDSM.16.MT88.4 R16, [R220+0x8000] ;  /* 0x00800000dc10783b */ /* 0x000fe80000004200 */
[----:B-1----:R-:W3:Y:S04]  /*e060*/  LDL.LU R232, [R1+0x18] ;  /* 0x0000180001e87983 */ /* 0x002ee80000300800 */
[----:B------:R1:W-:Y:S04]  /*e070*/  STL [R1+0xd0], R231 ;  /* 0x0000d0e701007387 */ /* 0x0003e80000100800 */
[----:B-1----:R-:W4:Y:S04]  /*e080*/  LDL.LU R231, [R1+0x8] ;  /* 0x0000080001e77983 */ /* 0x002f280000300800 */
        /* <DEDUP_REMOVED lines=8> */
[----:B------:R-:W4:Y:S04]  /*e110*/  LDL.LU R11, [R1+0x3c] ;  /* 0x00003c00010b7983 */ /* 0x000f280000300800 */
[----:B------:R-:W4:Y:S04]  /*e120*/  LDL.LU R7, [R1+0x54] ;  /* 0x0000540001077983 */ /* 0x000f280000300800 */
[----:B------:R-:W4:Y:S04]  /*e130*/  LDL.LU R9, [R1+0x48] ;  /* 0x0000480001097983 */ /* 0x000f280000300800 */
[----:B------:R-:W4:Y:S04]  /*e140*/  LDL.LU R14, [R1+0x4c] ;  /* 0x00004c00010e7983 */ /* 0x000f280000300800 */
[----:B------:R-:W4:Y:S01]  /*e150*/  LDL.LU R13, [R1+0x58] ;  /* 0x00005800010d7983 */ /* 0x000f220000300800 */
[----:B-----5:R-:W-:-:S02]  /*e160*/  FMNMX.FTZ R0, R72, R45, !PT ;  /* 0x0000002d48007209 */ /* 0x020fc40007810000 */
[----:B-1----:R-:W-:Y:S01]  /*e170*/  MOV R224, R58 ;  /* 0x0000003a00e07202 */ /* 0x002fe20000000f00 */
[----:B------:R-:W4:Y:S01]  /*e180*/  LDL.LU R12, [R1+0x5c] ;  /* 0x00005c00010c7983 */ /* 0x000f220000300800 */
[----:B------:R-:W-:Y:S02]  /*e190*/  FMNMX.FTZ R0, R49, R0, !PT ;  /* 0x0000000031007209 */ /* 0x000fe40007810000 */
[----:B------:R-:W-:Y:S02]  /*e1a0*/  MOV R135, R89 ;  /* 0x0000005900877202 */ /* 0x000fe40000000f00 */
[----:B------:R-:W-:Y:S02]  /*e1b0*/  FMNMX.FTZ R0, R47, R0, !PT ;  /* 0x000000002f007209 */ /* 0x000fe40007810000 */
[----:B--2---:R-:W-:Y:S02]  /*e1c0*/  MOV R10, R2 ;  /* 0x00000002000a7202 */ /* 0x004fe40000000f00 */
[----:B------:R-:W-:-:S04]  /*e1d0*/  FMNMX.FTZ R2, R206, R6, !PT ;  /* 0x00000006ce027209 */ /* 0x000fc80007810000 */
[----:B------:R-:W-:-:S04]  /*e1e0*/  FMNMX.FTZ R2, R203, R2, !PT ;  /* 0x00000002cb027209 */ /* 0x000fc80007810000 */
[----:B------:R-:W-:-:S04]  /*e1f0*/  FMNMX.FTZ R2, R120, R2, !PT ;  /* 0x0000000278027209 */ /* 0x000fc80007810000 */
[----:B------:R-:W-:Y:S02]  /*e200*/  FMNMX.FTZ R4, R66, R2, !PT ;  /* 0x0000000242047209 */ /* 0x000fe40007810000 */
[----:B------:R-:W-:Y:S02]  /*e210*/  FMNMX.FTZ R2, R46, R0, !PT ;  /* 0x000000002e027209 */ /* 0x000fe40007810000 */
[----:B---3--:R-:W-:Y:S02]  /*e220*/  FMNMX.FTZ R3, R232, R3, !PT ;  /* 0x00000003e8037209 */ /* 0x008fe40007810000 */
[----:B------:R-:W-:Y:S02]  /*e230*/  FMNMX.FTZ R2, R84, R2, !PT ;  /* 0x0000000254027209 */ /* 0x000fe40007810000 */
[----:B------:R-:W-:Y:S02]  /*e240*/  FMNMX.FTZ R0, R69, R48, !PT ;  /* 0x0000003045007209 */ /* 0x000fe40007810000 */
[----:B------:R-:W-:-:S02]  /*e250*/  FMNMX.FTZ R4, R65, R4, !PT ;  /* 0x0000000441047209 */ /* 0x000fc40007810000 */
[----:B------:R-:W-:Y:S02]  /*e260*/  FMNMX.FTZ R2, R80, R2, !PT ;  /* 0x0000000250027209 */ /* 0x000fe40007810000 */
[----:B------:R-:W-:Y:S02]  /*e270*/  FMNMX.FTZ R0, R51, R0, !PT ;  /* 0x0000000033007209 */ /* 0x000fe40007810000 */
[----:B----4-:R-:W-:-:S04]  /*e280*/  FMNMX.FTZ R3, R231, R3, !PT ;  /* 0x00000003e7037209 */ /* 0x010fc80007810000 */
[----:B------:R-:W-:-:S04]  /*e290*/  FMNMX.FTZ R3, R252, R3, !PT ;  /* 0x00000003fc037209 */ /* 0x000fc80007810000 */
[----:B------:R-:W-:-:S04]  /*e2a0*/  FMNMX.FTZ R3, R247, R3, !PT ;  /* 0x00000003f7037209 */ /* 0x000fc80007810000 */
        /* <DEDUP_REMOVED lines=29> */
[----:B------:R-:W-:Y:S01]  /*e480*/  FMNMX.FTZ R2, R110, R2, !PT ;  /* 0x000000026e027209 */ /* 0x000fe20007810000 */
[----:B------:R-:W1:Y:S01]  /*e490*/  SHFL.BFLY PT, R6, R0, 0x2, 0x1f ;  /* 0x0c401f0000067f89 */ /* 0x000e6200000e0000 */
        /* <DEDUP_REMOVED lines=16> */
[----:B-1----:R-:W-:Y:S02]  /*e5a0*/  FMNMX.FTZ R0, R0, R6, !PT ;  /* 0x0000000600007209 */ /* 0x002fe40007810000 */
[----:B------:R-:W-:Y:S01]  /*e5b0*/  FMNMX.FTZ R4, R245, R4, !PT ;  /* 0x00000004f5047209 */ /* 0x000fe20007810000 */
[----:B------:R-:W1:Y:S01]  /*e5c0*/  SHFL.BFLY PT, R6, R2, 0x2, 0x1f ;  /* 0x0c401f0002067f89 */ /* 0x000e6200000e0000 */
[----:B------:R-:W-:-:S02]  /*e5d0*/  FMNMX.FTZ R3, R135, R3, !PT ;  /* 0x0000000387037209 */ /* 0x000fc40007810000 */
[----:B------:R-:W-:Y:S02]  /*e5e0*/  FMNMX.FTZ R4, R242, R4, !PT ;  /* 0x00000004f2047209 */ /* 0x000fe40007810000 */
[----:B------:R-:W-:Y:S02]  /*e5f0*/  FMNMX.FTZ R3, R61, R3, !PT ;  /* 0x000000033d037209 */ /* 0x000fe40007810000 */
[----:B------:R-:W-:Y:S01]  /*e600*/  FMNMX.FTZ R4, R219, R4, !PT ;  /* 0x00000004db047209 */ /* 0x000fe20007810000 */
[----:B------:R-:W-:Y:S01]  /*e610*/  FMUL.FTZ R5, R11, UR15 ;  /* 0x0000000f0b057c20 */ /* 0x000fe20008410000 */
[----:B------:R-:W-:Y:S02]  /*e620*/  FMNMX.FTZ R3, R63, R3, !PT ;  /* 0x000000033f037209 */ /* 0x000fe40007810000 */
[----:B------:R-:W-:Y:S01]  /*e630*/  FMNMX.FTZ R4, R215, R4, !PT ;  /* 0x00000004d7047209 */ /* 0x000fe20007810000 */
[----:B------:R2:W-:Y:S01]  /*e640*/  MUFU.TANH R11, R5 ;  /* 0x00000005000b7308 */ /* 0x0005e20000002400 */
[----:B------:R-:W-:-:S02]  /*e650*/  FMNMX.FTZ R3, R26, R3, !PT ;  /* 0x000000031a037209 */ /* 0x000fc40007810000 */
[----:B------:R-:W-:Y:S02]  /*e660*/  FMNMX.FTZ R4, R211, R4, !PT ;  /* 0x00000004d3047209 */ /* 0x000fe40007810000 */
[----:B------:R-:W-:Y:S02]  /*e670*/  FMNMX.FTZ R3, R33, R3, !PT ;  /* 0x0000000321037209 */ /* 0x000fe40007810000 */
[----:B------:R-:W-:Y:S02]  /*e680*/  FMNMX.FTZ R4, R209, R4, !PT ;  /* 0x00000004d1047209 */ /* 0x000fe40007810000 */
[----:B------:R-:W-:Y:S01]  /*e690*/  FMNMX.FTZ R3, R29, R3, !PT ;  /* 0x000000031d037209 */ /* 0x000fe20007810000 */
[----:B--2---:R-:W-:Y:S01]  /*e6a0*/  FMUL.FTZ R5, R10, UR15 ;  /* 0x0000000f0a057c20 */ /* 0x004fe20008410000 */
[----:B------:R-:W-:-:S03]  /*e6b0*/  FMNMX.FTZ R4, R204, R4, !PT ;  /* 0x00000004cc047209 */ /* 0x000fc60007810000 */
[----:B------:R2:W3:Y:S01]  /*e6c0*/  MUFU.TANH R10, R5 ;  /* 0x00000005000a7308 */ /* 0x0004e20000002400 */
[----:B-1----:R-:W-:Y:S02]  /*e6d0*/  FMNMX.FTZ R2, R2, R6, !PT ;  /* 0x0000000602027209 */ /* 0x002fe40007810000 */
[----:B------:R-:W1:Y:S01]  /*e6e0*/  SHFL.BFLY PT, R6, R0, 0x1, 0x1f ;  /* 0x0c201f0000067f89 */ /* 0x000e6200000e0000 */
[----:B------:R-:W-:Y:S02]  /*e6f0*/  FMNMX.FTZ R4, R201, R4, !PT ;  /* 0x00000004c9047209 */ /* 0x000fe40007810000 */
[----:B------:R-:W-:Y:S01]  /*e700*/  FMNMX.FTZ R3, R251, R3, !PT ;  /* 0x00000003fb037209 */ /* 0x000fe20007810000 */
[----:B--2---:R-:W-:-:S04]  /*e710*/  FMUL.FTZ R5, R7, UR15 ;  /* 0x0000000f07057c20 */ /* 0x004fc80008410000 */
[----:B------:R2:W4:Y:S01]  /*e720*/  MUFU.TANH R7, R5 ;  /* 0x0000000500077308 */ /* 0x0005220000002400 */
[----:B------:R-:W-:Y:S02]  /*e730*/  FMNMX.FTZ R4, R134, R4, !PT ;  /* 0x0000000486047209 */ /* 0x000fe40007810000 */
[----:B------:R-:W-:Y:S02]  /*e740*/  FMNMX.FTZ R3, R246, R3, !PT ;  /* 0x00000003f6037209 */ /* 0x000fe40007810000 */
[----:B------:R-:W-:Y:S02]  /*e750*/  FMNMX.FTZ R4, R114, R4, !PT ;  /* 0x0000000472047209 */ /* 0x000fe40007810000 */
[----:B------:R-:W-:Y:S02]  /*e760*/  FMNMX.FTZ R3, R244, R3, !PT ;  /* 0x00000003f4037209 */ /* 0x000fe40007810000 */
[----:B---3--:R-:W-:Y:S01]  /*e770*/  FSEL R112, R10, -INF , !P6 ;  /* 0xff8000000a707808 */ /* 0x008fe20007000000 */
[----:B--2---:R-:W-:-:S04]  /*e780*/  FMUL.FTZ R5, R9, UR15 ;  /* 0x0000000f09057c20 */ /* 0x004fc80008410000 */
[----:B------:R2:W3:Y:S01]  /*e790*/  MUFU.TANH R9, R5 ;  /* 0x0000000500097308 */ /* 0x0004e20000002400 */
[----:B------:R-:W-:Y:S02]  /*e7a0*/  FMNMX.FTZ R4, R113, R4, !PT ;  /* 0x0000000471047209 */ /* 0x000fe40007810000 */
[----:B------:R-:W-:Y:S02]  /*e7b0*/  FMNMX.FTZ R3, R240, R3, !PT ;  /* 0x00000003f0037209 */ /* 0x000fe40007810000 */
[----:B----4-:R-:W-:Y:S02]  /*e7c0*/  FSEL R89, R7, -INF , !P5 ;  /* 0xff80000007597808 */ /* 0x010fe40006800000 */
[----:B------:R-:W-:Y:S02]  /*e7d0*/  FMNMX.FTZ R7, R112, R4, !PT ;  /* 0x0000000470077209 */ /* 0x000fe40007810000 */
[----:B------:R-:W-:Y:S01]  /*e7e0*/  FMNMX.FTZ R3, R217, R3, !PT ;  /* 0x00000003d9037209 */ /* 0x000fe20007810000 */
[----:B--2---:R-:W-:-:S04]  /*e7f0*/  FMUL.FTZ R5, R14, UR15 ;  /* 0x0000000f0e057c20 */ /* 0x004fc80008410000 */
[----:B------:R2:W4:Y:S01]  /*e800*/  MUFU.TANH R8, R5 ;  /* 0x0000000500087308 */ /* 0x0005220000002400 */
[----:B------:R-:W-:Y:S01]  /*e810*/  FMUL.FTZ R4, R12, UR15 ;  /* 0x0000000f0c047c20 */ /* 0x000fe20008410000 */
[----:B------:R-:W-:Y:S02]  /*e820*/  FMNMX.FTZ R7, R89, R7, !PT ;  /* 0x0000000759077209 */ /* 0x000fe40007810000 */
[----:B------:R-:W-:Y:S02]  /*e830*/  FMNMX.FTZ R3, R213, R3, !PT ;  /* 0x00000003d5037209 */ /* 0x000fe40007810000 */
[----:B-1----:R-:W-:Y:S01]  /*e840*/  FMNMX.FTZ R125, R0, R6, !PT ;  /* 0x00000006007d7209 */ /* 0x002fe20007810000 */
[----:B--2---:R-:W-:Y:S01]  /*e850*/  FMUL.FTZ R5, R13, UR15 ;  /* 0x0000000f0d057c20 */ /* 0x004fe20008410000 */
[----:B------:R1:W-:Y:S01]  /*e860*/  MUFU.TANH R6, R4 ;  /* 0x0000000400067308 */ /* 0x0003e20000002400 */
[----:B------:R-:W-:Y:S02]  /*e870*/  FSEL R132, R11, -INF , !P4 ;  /* 0xff8000000b847808 */ /* 0x000fe40006000000 */
[----:B------:R-:W-:-:S05]  /*e880*/  FMNMX.FTZ R3, R208, R3, !PT ;  /* 0x00000003d0037209 */ /* 0x000fca0007810000 */
[----:B------:R-:W2:Y:S01]  /*e890*/  MUFU.TANH R5, R5 ;  /* 0x0000000500057308 */ /* 0x000ea20000002400 */
[----:B---3--:R-:W-:Y:S02]  /*e8a0*/  FSEL R131, R9, -INF , !P3 ;  /* 0xff80000009837808 */ /* 0x008fe40005800000 */
[----:B------:R-:W-:Y:S01]  /*e8b0*/  FMNMX.FTZ R0, R132, R3, !PT ;  /* 0x0000000384007209 */ /* 0x000fe20007810000 */
[----:B-1----:R-:W1:Y:S01]  /*e8c0*/  SHFL.BFLY PT, R4, R7, 0x2, 0x1f ;  /* 0x0c401f0007047f89 */ /* 0x002e6200000e0000 */
[----:B----4-:R-:W-:Y:S02]  /*e8d0*/  FSEL R129, R8, -INF , !P2 ;  /* 0xff80000008817808 */ /* 0x010fe40005000000 */
[----:B------:R-:W-:-:S04]  /*e8e0*/  FMNMX.FTZ R0, R131, R0, !PT ;  /* 0x0000000083007209 */ /* 0x000fc80007810000 */
[----:B------:R-:W-:Y:S02]  /*e8f0*/  FMNMX.FTZ R0, R129, R0, !PT ;  /* 0x0000000081007209 */ /* 0x000fe40007810000 */
[----:B--2---:R-:W-:Y:S02]  /*e900*/  FSEL R128, R5, -INF , !P1 ;  /* 0xff80000005807808 */ /* 0x004fe40004800000 */
[----:B------:R-:W-:Y:S02]  /*e910*/  FSEL R23, R6, -INF , !P0 ;  /* 0xff80000006177808 */ /* 0x000fe40004000000 */
[----:B------:R-:W-:Y:S01]  /*e920*/  FMNMX.FTZ R0, R128, R0, !PT ;  /* 0x0000000080007209 */ /* 0x000fe20007810000 */
[----:B------:R-:W2:Y:S03]  /*e930*/  SHFL.BFLY PT, R5, R2, 0x1, 0x1f ;  /* 0x0c201f0002057f89 */ /* 0x000ea600000e0000 */
[----:B------:R-:W-:Y:S01]  /*e940*/  FMNMX.FTZ R0, R23, R0, !PT ;  /* 0x0000000017007209 */ /* 0x000fe20007810000 */
[----:B------:R-:W-:Y:S01]  /*e950*/  FMUL.FTZ R8, R125, UR18 ;  /* 0x000000127d087c20 */ /* 0x000fe20008410000 */
[----:B-1----:R-:W-:-:S03]  /*e960*/  FMNMX.FTZ R7, R7, R4, !PT ;  /* 0x0000000407077209 */ /* 0x002fc60007810000 */
[----:B------:R-:W1:Y:S01]  /*e970*/  SHFL.BFLY PT, R4, R0, 0x2, 0x1f ;  /* 0x0c401f0000047f89 */ /* 0x000e6200000e0000 */
[----:B------:R-:W-:-:S04]  /*e980*/  FSETP.NEU.FTZ.AND P1, PT, R125, -INF , PT ;  /* 0xff8000007d00780b */ /* 0x000fc80003f3d000 */
[----:B------:R-:W-:Y:S01]  /*e990*/  FSEL R8, R8, RZ, P1 ;  /* 0x000000ff08087208 */ /* 0x000fe20000800000 */
[----:B------:R-:W3:Y:S04]  /*e9a0*/  SHFL.BFLY PT, R6, R7, 0x1, 0x1f ;  /* 0x0c201f0007067f89 */ /* 0x000ee800000e0000 */
[----:B------:R-:W-:Y:S01]  /*e9b0*/  FFMA.FTZ R3, R36, UR18, -R8 ;  /* 0x0000001224037c23 */ /* 0x000fe20008010808 */
[----:B--2---:R-:W-:-:S03]  /*e9c0*/  FMNMX.FTZ R123, R2, R5, !PT ;  /* 0x00000005027b7209 */ /* 0x004fc60007810000 */
[----:B------:R2:W-:Y:S01]  /*e9d0*/  MUFU.EX2 R25, R3 ;  /* 0x0000000300197308 */ /* 0x0005e20000000800 */
[--C-:B------:R-:W-:Y:S01]  /*e9e0*/  FFMA.FTZ R2, R39, UR18, -R8.reuse ;  /* 0x0000001227027c23 */ /* 0x100fe20008010808 */
[----:B------:R-:W-:Y:S02]  /*e9f0*/  FSETP.NEU.FTZ.AND P3, PT, R123, -INF , PT ;  /* 0xff8000007b00780b */ /* 0x000fe40003f7d000 */
[----:B-1----:R-:W-:Y:S01]  /*ea00*/  FMNMX.FTZ R0, R0, R4, !PT ;  /* 0x0000000400007209 */ /* 0x002fe20007810000 */
[----:B--2---:R-:W-:-:S04]  /*ea10*/  FFMA.FTZ R3, R41, UR18, -R8 ;  /* 0x0000001229037c23 */ /* 0x004fc80008010808 */
[----:B------:R1:W2:Y:S01]  /*ea20*/  MUFU.EX2 R10, R3 ;  /* 0x00000003000a7308 */ /* 0x0002a20000000800 */
[----:B------:R-:W4:Y:S07]  /*ea30*/  SHFL.BFLY PT, R5, R0, 0x1, 0x1f ;  /* 0x0c201f0000057f89 */ /* 0x000f2e00000e0000 */
[----:B------:R3:W-:Y:S01]  /*ea40*/  MUFU.EX2 R12, R2 ;  /* 0x00000002000c7308 */ /* 0x0007e20000000800 */
[----:B-1----:R-:W-:-:S05]  /*ea50*/  FMUL.FTZ R3, R123, UR18 ;  /* 0x000000127b037c20 */ /* 0x002fca0008410000 */
[----:B------:R-:W-:Y:S01]  /*ea60*/  FSEL R3, R3, RZ, P3 ;  /* 0x000000ff03037208 */ /* 0x000fe20001800000 */
[----:B---3--:R-:W-:-:S04]  /*ea70*/  FFMA.FTZ R2, R38, UR18, -R8 ;  /* 0x0000001226027c23 */ /* 0x008fc80008010808 */
[----:B------:R1:W-:Y:S01]  /*ea80*/  MUFU.EX2 R228, R2 ;  /* 0x0000000200e47308 */ /* 0x0003e20000000800 */
[----:B------:R-:W-:Y:S01]  /*ea90*/  FMNMX.FTZ R121, R7, R6, !PT ;  /* 0x0000000607797209 */ /* 0x000fe20007810000 */
[----:B------:R-:W-:-:S03]  /*eaa0*/  FFMA.FTZ R4, R43, UR18, -R3 ;  /* 0x000000122b047c23 */ /* 0x000fc60008010803 */
[----:B------:R-:W-:Y:S01]  /*eab0*/  FSETP.NEU.FTZ.AND P2, PT, R121, -INF , PT ;  /* 0xff8000007900780b */ /* 0x000fe20003f5d000 */
[----:B-1----:R-:W-:-:S04]  /*eac0*/  FFMA.FTZ R2, R40, UR18, -R3 ;  /* 0x0000001228027c23 */ /* 0x002fc80008010803 */
[----:B------:R1:W-:Y:S01]  /*ead0*/  MUFU.EX2 R24, R2 ;  /* 0x0000000200187308 */ /* 0x0003e20000000800 */
[----:B----4-:R-:W-:-:S07]  /*eae0*/  FMNMX.FTZ R119, R0, R5, !PT ;  /* 0x0000000500777209 */ /* 0x010fce0007810000 */
[----:B------:R3:W4:Y:S01]  /*eaf0*/  MUFU.EX2 R6, R4 ;  /* 0x0000000400067308 */ /* 0x0007220000000800 */
[----:B-1----:R-:W-:-:S07]  /*eb00*/  FFMA.FTZ R2, R44, UR18, -R3 ;  /* 0x000000122c027c23 */ /* 0x002fce0008010803 */
[----:B------:R1:W4:Y:S01]  /*eb10*/  MUFU.EX2 R13, R2 ;  /* 0x00000002000d7308 */ /* 0x0003220000000800 */
[----:B---3--:R-:W-:-:S07]  /*eb20*/  FFMA.FTZ R4, R42, UR18, -R3 ;  /* 0x000000122a047c23 */ /* 0x008fce0008010803 */
[----:B------:R3:W-:Y:S01]  /*eb30*/  MUFU.EX2 R227, R4 ;  /* 0x0000000400e37308 */ /* 0x0007e20000000800 */
[----:B-1----:R-:W-:-:S05]  /*eb40*/  FMUL.FTZ R2, R121, UR18 ;  /* 0x0000001279027c20 */ /* 0x002fca0008410000 */
[----:B------:R-:W-:-:S05]  /*eb50*/  FSEL R2, R2, RZ, P2 ;  /* 0x000000ff02027208 */ /* 0x000fca0001000000 */
[--C-:B---3--:R-:W-:Y:S01]  /*eb60*/  FFMA.FTZ R4, R45, UR18, -R2.reuse ;  /* 0x000000122d047c23 */ /* 0x108fe20008010802 */
[--C-:B------:R-:W-:Y:S01]  /*eb70*/  FFMA.FTZ R0, R49, UR18, -R2.reuse ;  /* 0x0000001231007c23 */ /* 0x100fe20008010802 */
[----:B------:R-:W-:Y:S02]  /*eb80*/  FSETP.NEU.FTZ.AND P0, PT, R119, -INF , PT ;  /* 0xff8000007700780b */ /* 0x000fe40003f1d000 */
[----:B------:R1:W-:Y:S08]  /*eb90*/  MUFU.EX2 R42, R4 ;  /* 0x00000004002a7308 */ /* 0x0003f00000000800 */
[----:B------:R3:W-:Y:S01]  /*eba0*/  MUFU.EX2 R118, R0 ;  /* 0x0000000000767308 */ /* 0x0007e20000000800 */
[----:B-1----:R-:W-:-:S07]  /*ebb0*/  FFMA.FTZ R4, R47, UR18, -R2 ;  /* 0x000000122f047c23 */ /* 0x002fce0008010802 */
[----:B------:R1:W-:Y:S01]  /*ebc0*/  MUFU.EX2 R230, R4 ;  /* 0x0000000400e67308 */ /* 0x0003e20000000800 */
[----:B---3--:R-:W-:-:S05]  /*ebd0*/  FMUL.FTZ R0, R119, UR18 ;  /* 0x0000001277007c20 */ /* 0x008fca0008410000 */
[----:B------:R-:W-:Y:S01]  /*ebe0*/  FSEL R0, R0, RZ, P0 ;  /* 0x000000ff00007208 */ /* 0x000fe20000000000 */
[----:B-1----:R-:W-:-:S04]  /*ebf0*/  FFMA.FTZ R4, R46, UR18, -R2 ;  /* 0x000000122e047c23 */ /* 0x002fc80008010802 */
[----:B------:R1:W-:Y:S01]  /*ec00*/  MUFU.EX2 R226, R4 ;  /* 0x0000000400e27308 */ /* 0x0003e20000000800 */
[----:B------:R-:W-:Y:S01]  /*ec10*/  FSEL R5, R125, RZ, P1 ;  /* 0x000000ff7d057208 */ /* 0x000fe20000800000 */
[----:B-1----:R-:W-:-:S06]  /*ec20*/  FFMA.FTZ R4, R48, UR18, -R0 ;  /* 0x0000001230047c23 */ /* 0x002fcc0008010800 */
[----:B------:R1:W-:Y:S01]  /*ec30*/  MUFU.EX2 R41, R4 ;  /* 0x0000000400297308 */ /* 0x0003e20000000800 */
[----:B------:R-:W-:Y:S01]  /*ec40*/  FADD.FTZ R5, R74, -R5 ;  /* 0x800000054a057221 */ /* 0x000fe20000010000 */
[----:B--2---:R-:W-:Y:S01]  /*ec50*/  MOV R74, R10 ;  /* 0x0000000a004a7202 */ /* 0x004fe20000000f00 */
[----:B-1----:R-:W-:-:S05]  /*ec60*/  FFMA.FTZ R4, R51, UR18, -R0 ;  /* 0x0000001233047c23 */ /* 0x002fca0008010800 */
[----:B------:R1:W-:Y:S01]  /*ec70*/  MUFU.EX2 R27, R4 ;  /* 0x00000004001b7308 */ /* 0x0003e20000000800 */
[----:B------:R-:W-:Y:S01]  /*ec80*/  FMUL.FTZ R10, R5, UR18 ;  /* 0x00000012050a7c20 */ /* 0x000fe20008410000 */
[----:B-1----:R-:W-:-:S06]  /*ec90*/  FFMA.FTZ R4, R50, UR18, -R0 ;  /* 0x0000001232047c23 */ /* 0x002fcc0008010800 */
[----:B------:R1:W-:Y:S02]  /*eca0*/  MUFU.EX2 R229, R4 ;  /* 0x0000000400e57308 */ /* 0x0003e40000000800 */
[----:B-1----:R-:W-:-:S05]  /*ecb0*/  FSEL R4, R123, RZ, P3 ;  /* 0x000000ff7b047208 */ /* 0x002fca0001800000 */
[----:B------:R-:W-:Y:S01]  /*ecc0*/  FADD.FTZ R5, R73, -R4 ;  /* 0x8000000449057221 */ /* 0x000fe20000010000 */
[----:B------:R-:W-:-:S03]  /*ecd0*/  FSEL R4, R121, RZ, P2 ;  /* 0x000000ff79047208 */ /* 0x000fc60001000000 */
[----:B------:R-:W-:Y:S02]  /*ece0*/  FMUL.FTZ R9, R5, UR18 ;  /* 0x0000001205097c20 */ /* 0x000fe40008410000 */
[----:B------:R-:W-:Y:S01]  /*ecf0*/  FADD.FTZ R5, R72, -R4 ;  /* 0x8000000448057221 */ /* 0x000fe20000010000 */
[----:B------:R-:W-:-:S05]  /*ed00*/  FSEL R4, R119, RZ, P0 ;  /* 0x000000ff77047208 */ /* 0x000fca0000000000 */
[----:B------:R-:W-:-:S04]  /*ed10*/  FADD.FTZ R4, R69, -R4 ;  /* 0x8000000445047221 */ /* 0x000fc80000010000 */
[----:B------:R-:W-:Y:S01]  /*ed20*/  FMUL.FTZ R4, R4, UR18 ;  /* 0x0000001204047c20 */ /* 0x000fe20008410000 */
[----:B------:R-:W-:-:S03]  /*ed30*/  FMUL.FTZ R5, R5, UR18 ;  /* 0x0000001205057c20 */ /* 0x000fc60008410000 */
[----:B------:R1:W-:Y:S08]  /*ed40*/  MUFU.EX2 R11, R4 ;  /* 0x00000004000b7308 */ /* 0x0003f00000000800 */
[----:B------:R-:W2:Y:S01]  /*ed50*/  MUFU.EX2 R10, R10 ;  /* 0x0000000a000a7308 */ /* 0x000ea20000000800 */
[----:B-1----:R-:W-:-:S07]  /*ed60*/  FFMA.FTZ R4, R55, UR18, -R0 ;  /* 0x0000001237047c23 */ /* 0x002fce0008010800 */
[----:B------:R-:W1:Y:S08]  /*ed70*/  MUFU.EX2 R9, R9 ;  /* 0x0000000900097308 */ /* 0x000e700000000800 */
[----:B------:R-:W3:Y:S08]  /*ed80*/  MUFU.EX2 R40, R5 ;  /* 0x0000000500287308 */ /* 0x000ef00000000800 */
[----:B------:R3:W3:Y:S01]  /*ed90*/  MUFU.EX2 R225, R4 ;  /* 0x0000000400e17308 */ /* 0x0006e20000000800 */
[----:B----4-:R-:W-:Y:S01]  /*eda0*/  IMAD.MOV.U32 R72, RZ, RZ, R6 ;  /* 0x000000ffff487224 */ /* 0x010fe200078e0006 */
[----:B------:R-:W-:-:S02]  /*edb0*/  MOV R43, R13 ;  /* 0x0000000d002b7202 */ /* 0x000fc40000000f00 */
[----:B------:R-:W-:Y:S01]  /*edc0*/  MOV R69, R12 ;  /* 0x0000000c00457202 */ /* 0x000fe20000000f00 */
[-C--:B--2---:R-:W-:Y:S01]  /*edd0*/  FMUL.FTZ R140, R140, R10.reuse ;  /* 0x0000000a8c8c7220 */ /* 0x084fe20000410000 */
[----:B------:R-:W-:Y:S01]  /*ede0*/  FMUL.FTZ R141, R141, R10 ;  /* 0x0000000a8d8d7220 */ /* 0x000fe20000410000 */
[-C--:B-1----:R-:W-:Y:S01]  /*edf0*/  FMUL.FTZ R142, R142, R9.reuse ;  /* 0x000000098e8e7220 */ /* 0x082fe20000410000 */
[----:B------:R-:W-:Y:S01]  /*ee00*/  FMUL.FTZ R143, R143, R9 ;  /* 0x000000098f8f7220 */ /* 0x000fe20000410000 */
[----:B------:R-:W-:Y:S01]  /*ee10*/  F2FP.BF16.F32.PACK_AB R12, R74, R25 ;  /* 0x000000194a0c723e */ /* 0x000fe200000010ff */
[----:B---3--:R-:W-:Y:S01]  /*ee20*/  FMUL.FTZ R136, R136, R40 ;  /* 0x0000002888887220 */ /* 0x008fe20000410000 */
[----:B------:R-:W-:Y:S01]  /*ee30*/  F2FP.BF16.F32.PACK_AB R13, R43, R24 ;  /* 0x000000182b0d723e */ /* 0x000fe200000010ff */
[----:B------:R-:W-:Y:S01]  /*ee40*/  FMUL.FTZ R137, R137, R40 ;  /* 0x0000002889897220 */ /* 0x000fe20000410000 */
[----:B------:R-:W-:Y:S01]  /*ee50*/  F2FP.BF16.F32.PACK_AB R14, R228, R69 ;  /* 0x00000045e40e723e */ /* 0x000fe200000010ff */
[-C--:B------:R-:W-:Y:S01]  /*ee60*/  FMUL.FTZ R138, R138, R11.reuse ;  /* 0x0000000b8a8a7220 */ /* 0x080fe20000410000 */
[----:B------:R-:W-:Y:S01]  /*ee70*/  F2FP.BF16.F32.PACK_AB R15, R227, R72 ;  /* 0x00000048e30f723e */ /* 0x000fe200000010ff */
[----:B------:R-:W-:Y:S01]  /*ee80*/  FMUL.FTZ R139, R139, R11 ;  /* 0x0000000b8b8b7220 */ /* 0x000fe20000410000 */
[----:B------:R-:W-:Y:S01]  /*ee90*/  F2FP.BF16.F32.PACK_AB R4, R118, R42 ;  /* 0x0000002a7604723e */ /* 0x000fe200000010ff */
[-C--:B------:R-:W-:Y:S01]  /*eea0*/  FMUL.FTZ R148, R148, R10.reuse ;  /* 0x0000000a94947220 */ /* 0x080fe20000410000 */
[----:B------:R-:W-:Y:S01]  /*eeb0*/  F2FP.BF16.F32.PACK_AB R5, R27, R41 ;  /* 0x000000291b05723e */ /* 0x000fe200000010ff */
[----:B------:R-:W-:Y:S01]  /*eec0*/  FMUL.FTZ R149, R149, R10 ;  /* 0x0000000a95957220 */ /* 0x000fe20000410000 */
[----:B------:R-:W-:Y:S01]  /*eed0*/  F2FP.BF16.F32.PACK_AB R6, R226, R230 ;  /* 0x000000e6e206723e */ /* 0x000fe200000010ff */
[----:B------:R-:W-:Y:S01]  /*eee0*/  FMUL.FTZ R150, R150, R9 ;  /* 0x0000000996967220 */ /* 0x000fe20000410000 */
[----:B------:R-:W-:Y:S01]  /*eef0*/  F2FP.BF16.F32.PACK_AB R7, R225, R229 ;  /* 0x000000e5e107723e */ /* 0x000fe200000010ff */
[-C--:B------:R-:W-:Y:S01]  /*ef00*/  FMUL.FTZ R144, R144, R40.reuse ;  /* 0x0000002890907220 */ /* 0x080fe20000410000 */
[-C--:B------:R-:W-:Y:S01]  /*ef10*/  FMUL.FTZ R145, R145, R40.reuse ;  /* 0x0000002891917220 */ /* 0x080fe20000410000 */
[-C--:B------:R-:W-:Y:S01]  /*ef20*/  FMUL.FTZ R146, R146, R11.reuse ;  /* 0x0000000b92927220 */ /* 0x080fe20000410000 */
[----:B------:R-:W-:Y:S01]  /*ef30*/  FMUL.FTZ R147, R147, R11 ;  /* 0x0000000b93937220 */ /* 0x000fe20000410000 */
[----:B------:R-:W-:Y:S01]  /*ef40*/  FMUL.FTZ R151, R151, R9 ;  /* 0x0000000997977220 */ /* 0x000fe20000410000 */
[-C--:B------:R-:W-:Y:S06]  /*ef50*/  HMMA.16816.F32.BF16 R140, R12, R16.reuse, R140 ;  /* 0x000000100c8c723c */ /* 0x080fec000004188c */
[C---:B------:R-:W-:Y:S06]  /*ef60*/  HMMA.16816.F32.BF16 R56, R4.reuse, R16, R136 ;  /* 0x000000100438723c */ /* 0x040fec0000041888 */
[-C--:B------:R-:W-:Y:S06]  /*ef70*/  HMMA.16816.F32.BF16 R52, R4, R18.reuse, R144 ;  /* 0x000000120434723c */ /* 0x080fec0000041890 */
[----:B------:R-:W-:Y:S01]  /*ef80*/  HMMA.16816.F32.BF16 R148, R12, R18, R148 ;  /* 0x000000120c94723c */ /* 0x000fe20000041894 */
[----:B------:R-:W1:Y:S01]  /*ef90*/  LDSM.16.MT88.4 R16, [R223+0x8000] ;  /* 0x00800000df10783b */ /* 0x000e620000004200 */
[-C--:B------:R-:W-:Y:S01]  /*efa0*/  FMUL.FTZ R152, R152, R40.reuse ;  /* 0x0000002898987220 */ /* 0x080fe20000410000 */
[-C--:B------:R-:W-:Y:S01]  /*efb0*/  FMUL.FTZ R153, R153, R40.reuse ;  /* 0x0000002899997220 */ /* 0x080fe20000410000 */
[-C--:B------:R-:W-:Y:S01]  /*efc0*/  FMUL.FTZ R154, R154, R11.reuse ;  /* 0x0000000b9a9a7220 */ /* 0x080fe20000410000 */
[-C--:B------:R-:W-:Y:S01]  /*efd0*/  FMUL.FTZ R155, R155, R11.reuse ;  /* 0x0000000b9b9b7220 */ /* 0x080fe20000410000 */
[-C--:B------:R-:W-:Y:S01]  /*efe0*/  FMUL.FTZ R164, R164, R40.reuse ;  /* 0x00000028a4a47220 */ /* 0x080fe20000410000 */
[----:B------:R-:W-:Y:S01]  /*eff0*/  FMUL.FTZ R165, R165, R40 ;  /* 0x00000028a5a57220 */ /* 0x000fe20000410000 */
[-C--:B------:R-:W-:Y:S01]  /*f000*/  FMUL.FTZ R166, R166, R11.reuse ;  /* 0x0000000ba6a67220 */ /* 0x080fe20000410000 */
[----:B------:R-:W-:-:S03]  /*f010*/  FMUL.FTZ R167, R167, R11 ;  /* 0x0000000ba7a77220 */ /* 0x000fc60000410000 */
[C---:B-1----:R-:W-:Y:S01]  /*f020*/  HMMA.16816.F32.BF16 R48, R4.reuse, R16, R152 ;  /* 0x000000100430723c */ /* 0x042fe20000041898 */
[----:B------:R-:W2:Y:S05]  /*f030*/  LDL.LU R152, [R1+0x64] ;  /* 0x0000640001987983 */ /* 0x000eaa0000300800 */
[----:B------:R-:W-:Y:S01]  /*f040*/  HMMA.16816.F32.BF16 R44, R4, R18, R164 ;  /* 0x00000012042c723c */ /* 0x000fe200000418a4 */
[----:B------:R-:W3:Y:S01]  /*f050*/  LDL.LU R167, [R1+0x60] ;  /* 0x0000600001a77983 */ /* 0x000ee20000300800 */
[-C--:B------:R-:W-:Y:S01]  /*f060*/  FMUL.FTZ R156, R156, R10.reuse ;  /* 0x0000000a9c9c7220 */ /* 0x080fe20000410000 */
[-C--:B------:R-:W-:Y:S01]  /*f070*/  FMUL.FTZ R157, R157, R10.reuse ;  /* 0x0000000a9d9d7220 */ /* 0x080fe20000410000 */
[-C--:B------:R-:W-:Y:S01]  /*f080*/  FMUL.FTZ R158, R158, R9.reuse ;  /* 0x000000099e9e7220 */ /* 0x080fe20000410000 */
[-C--:B------:R-:W-:Y:S01]  /*f090*/  FMUL.FTZ R159, R159, R9.reuse ;  /* 0x000000099f9f7220 */ /* 0x080fe20000410000 */
[-C--:B------:R-:W-:Y:S01]  /*f0a0*/  FMUL.FTZ R160, R160, R10.reuse ;  /* 0x0000000aa0a07220 */ /* 0x080fe20000410000 */
[----:B------:R-:W-:Y:S01]  /*f0b0*/  FMUL.FTZ R161, R161, R10 ;  /* 0x0000000aa1a17220 */ /* 0x000fe20000410000 */
[-C--:B------:R-:W-:Y:S01]  /*f0c0*/  FMUL.FTZ R162, R162, R9.reuse ;  /* 0x00000009a2a27220 */ /* 0x080fe20000410000 */
[----:B------:R-:W-:Y:S01]  /*f0d0*/  FMUL.FTZ R163, R163, R9 ;  /* 0x00000009a3a37220 */ /* 0x000fe20000410000 */
[----:B------:R-:W-:-:S02]  /*f0e0*/  IMAD.MOV.U32 R153, RZ, RZ, R98 ;  /* 0x000000ffff997224 */ /* 0x000fc400078e0062 */
[----:B------:R-:W-:Y:S01]  /*f0f0*/  HMMA.16816.F32.BF16 R92, R12, R16, R156 ;  /* 0x000000100c5c723c */ /* 0x000fe2000004189c */
[----:B------:R-:W-:Y:S01]  /*f100*/  MOV R73, R23 ;  /* 0x0000001700497202 */ /* 0x000fe20000000f00 */
[----:B------:R-:W-:Y:S01]  /*f110*/  IMAD.MOV.U32 R147, RZ, RZ, R21 ;  /* 0x000000ffff937224 */ /* 0x000fe200078e0015 */
[----:B------:R-:W-:Y:S02]  /*f120*/  MOV R146, R22 ;  /* 0x0000001600927202 */ /* 0x000fe40000000f00 */
[----:B------:R-:W-:Y:S02]  /*f130*/  MOV R136, R20 ;  /* 0x0000001400887202 */ /* 0x000fe40000000f00 */
[----:B------:R-:W-:Y:S01]  /*f140*/  MOV R158, R96 ;  /* 0x00000060009e7202 */ /* 0x000fe20000000f00 */
[----:B------:R-:W1:Y:S01]  /*f150*/  LDSM.16.MT88.4 R20, [R221+0x8000] ;  /* 0x00800000dd14783b */ /* 0x000e620000004200 */
[----:B------:R-:W-:Y:S02]  /*f160*/  MOV R159, R97 ;  /* 0x00000061009f7202 */ /* 0x000fe40000000f00 */
[----:B------:R-:W-:-:S02]  /*f170*/  MOV R156, R99 ;  /* 0x00000063009c7202 */ /* 0x000fc40000000f00 */
[----:B------:R-:W-:Y:S01]  /*f180*/  HMMA.16816.F32.BF16 R96, R12, R18, R160 ;  /* 0x000000120c60723c */ /* 0x000fe200000418a0 */
[----:B------:R-:W4:Y:S01]  /*f190*/  LDSM.16.MT88.4 R16, [R222+0x8000] ;  /* 0x00800000de10783b */ /* 0x000f220000004200 */
[-C--:B------:R-:W-:Y:S01]  /*f1a0*/  FMUL.FTZ R168, R168, R40.reuse ;  /* 0x00000028a8a87220 */ /* 0x080fe20000410000 */
        /* <DEDUP_REMOVED lines=11> */
[-C--:B------:R-:W-:Y:S01]  /*f260*/  FMUL.FTZ R186, R186, R11.reuse ;  /* 0x0000000bbaba7220 */ /* 0x080fe20000410000 */
[-C--:B------:R-:W-:Y:S01]  /*f270*/  FMUL.FTZ R187, R187, R11.reuse ;  /* 0x0000000bbbbb7220 */ /* 0x080fe20000410000 */
[-C--:B------:R-:W-:Y:S01]  /*f280*/  FMUL.FTZ R194, R194, R11.reuse ;  /* 0x0000000bc2c27220 */ /* 0x080fe20000410000 */
[----:B------:R-:W-:Y:S01]  /*f290*/  FMUL.FTZ R195, R195, R11 ;  /* 0x0000000bc3c37220 */ /* 0x000fe20000410000 */
[----:B------:R-:W-:Y:S01]  /*f2a0*/  MOV R155, R35 ;  /* 0x00000023009b7202 */ /* 0x000fe20000000f00 */
[----:B------:R-:W-:Y:S01]  /*f2b0*/  IMAD.MOV.U32 R144, RZ, RZ, R37 ;  /* 0x000000ffff907224 */ /* 0x000fe200078e0025 */
[----:B------:R-:W-:Y:S01]  /*f2c0*/  MOV R154, R33 ;  /* 0x00000021009a7202 */ /* 0x000fe20000000f00 */
[----:B------:R-:W-:Y:S01]  /*f2d0*/  IMAD.MOV.U32 R139, RZ, RZ, R60 ;  /* 0x000000ffff8b7224 */ /* 0x000fe200078e003c */
[----:B------:R-:W-:-:S02]  /*f2e0*/  MOV R145, R29 ;  /* 0x0000001d00917202 */ /* 0x000fc40000000f00 */
[----:B------:R-:W-:Y:S02]  /*f2f0*/  MOV R137, R63 ;  /* 0x0000003f00897202 */ /* 0x000fe40000000f00 */
[----:B------:R-:W-:Y:S02]  /*f300*/  MOV R138, R61 ;  /* 0x0000003d008a7202 */ /* 0x000fe40000000f00 */
[----:B------:R-:W-:Y:S01]  /*f310*/  MOV R157, R62 ;  /* 0x0000003e009d7202 */ /* 0x000fe20000000f00 */
[C---:B-1----:R-:W-:Y:S06]  /*f320*/  HMMA.16816.F32.BF16 R36, R4.reuse, R20, R168 ;  /* 0x000000140424723c */ /* 0x042fec00000418a8 */
[C---:B------:R-:W-:Y:S06]  /*f330*/  HMMA.16816.F32.BF16 R32, R4.reuse, R22, R176 ;  /* 0x000000160420723c */ /* 0x040fec00000418b0 */
[C---:B----4-:R-:W-:Y:S06]  /*f340*/  HMMA.16816.F32.BF16 R60, R4.reuse, R16, R184 ;  /* 0x00000010043c723c */ /* 0x050fec00000418b8 */
[----:B------:R-:W-:Y:S07]  /*f350*/  HMMA.16816.F32.BF16 R28, R4, R18, R192 ;  /* 0x00000012041c723c */ /* 0x000fee00000418c0 */
[----:B------:R-:W-:-:S04]  /*f360*/  FFMA.FTZ R4, R81, UR18, -R8 ;  /* 0x0000001251047c23 */ /* 0x000fc80008010808 */
        /* <DEDUP_REMOVED lines=14> */
[----:B------:R1:W-:Y:S01]  /*f450*/  MUFU.EX2 R163, R4 ;  /* 0x0000000400a37308 */ /* 0x0003e20000000800 */
[-C--:B------:R-:W-:Y:S01]  /*f460*/  FMUL.FTZ R188, R188, R10.reuse ;  /* 0x0000000abcbc7220 */ /* 0x080fe20000410000 */
[----:B------:R-:W-:Y:S01]  /*f470*/  FMUL.FTZ R189, R189, R10 ;  /* 0x0000000abdbd7220 */ /* 0x000fe20000410000 */
[----:B-1----:R-:W-:-:S05]  /*f480*/  FFMA.FTZ R4, R84, UR18, -R2 ;  /* 0x0000001254047c23 */ /* 0x002fca0008010802 */
[----:B------:R1:W-:Y:S01]  /*f490*/  MUFU.EX2 R187, R4 ;  /* 0x0000000400bb7308 */ /* 0x0003e20000000800 */
[-C--:B------:R-:W-:Y:S01]  /*f4a0*/  FMUL.FTZ R190, R190, R9.reuse ;  /* 0x00000009bebe7220 */ /* 0x080fe20000410000 */
[-C--:B------:R-:W-:Y:S01]  /*f4b0*/  FMUL.FTZ R191, R191, R9.reuse ;  /* 0x00000009bfbf7220 */ /* 0x080fe20000410000 */
[-C--:B------:R-:W-:Y:S01]  /*f4c0*/  FMUL.FTZ R196, R196, R10.reuse ;  /* 0x0000000ac4c47220 */ /* 0x080fe20000410000 */
[----:B------:R-:W-:Y:S01]  /*f4d0*/  FMUL.FTZ R197, R197, R10 ;  /* 0x0000000ac5c57220 */ /* 0x000fe20000410000 */
[-C--:B------:R-:W-:Y:S01]  /*f4e0*/  FMUL.FTZ R198, R198, R9.reuse ;  /* 0x00000009c6c67220 */ /* 0x080fe20000410000 */
[----:B------:R-:W-:Y:S01]  /*f4f0*/  FMUL.FTZ R199, R199, R9 ;  /* 0x00000009c7c77220 */ /* 0x000fe20000410000 */
[----:B-1----:R-:W-:-:S04]  /*f500*/  FFMA.FTZ R4, R80, UR18, -R2 ;  /* 0x0000001250047c23 */ /* 0x002fc80008010802 */
[----:B------:R1:W-:Y:S01]  /*f510*/  MUFU.EX2 R170, R4 ;  /* 0x0000000400aa7308 */ /* 0x0003e20000000800 */
[----:B------:R-:W-:Y:S01]  /*f520*/  HMMA.16816.F32.BF16 R188, R12, R16, R188 ;  /* 0x000000100cbc723c */ /* 0x000fe200000418bc */
[----:B-1----:R-:W-:-:S06]  /*f530*/  FFMA.FTZ R4, R76, UR18, -R2 ;  /* 0x000000124c047c23 */ /* 0x002fcc0008010802 */
[----:B------:R1:W-:Y:S01]  /*f540*/  MUFU.EX2 R192, R4 ;  /* 0x0000000400c07308 */ /* 0x0003e20000000800 */
[----:B------:R-:W-:Y:S01]  /*f550*/  HMMA.16816.F32.BF16 R196, R12, R18, R196 ;  /* 0x000000120cc4723c */ /* 0x000fe200000418c4 */
[----:B------:R-:W4:Y:S01]  /*f560*/  LDSM.16.MT88.4 R16, [R220+0x8800] ;  /* 0x00880000dc10783b */ /* 0x000f220000004200 */
[----:B-1----:R-:W-:Y:S01]  /*f570*/  FFMA.FTZ R4, R70, UR18, -R2 ;  /* 0x0000001246047c23 */ /* 0x002fe20008010802 */
[----:B------:R-:W-:Y:S02]  /*f580*/  MOV R70, R157 ;  /* 0x0000009d00467202 */ /* 0x000fe40000000f00 */
[----:B------:R-:W-:Y:S02]  /*f590*/  MOV R157, R159 ;  /* 0x0000009f009d7202 */ /* 0x000fe40000000f00 */
[----:B------:R-:W-:Y:S02]  /*f5a0*/  MOV R159, R118 ;  /* 0x00000076009f7202 */ /* 0x000fe40000000f00 */
[----:B------:R1:W-:Y:S02]  /*f5b0*/  MUFU.EX2 R118, R4 ;  /* 0x0000000400767308 */ /* 0x0003e40000000800 */
[----:B-1----:R-:W-:-:S06]  /*f5c0*/  FFMA.FTZ R4, R86, UR18, -R0 ;  /* 0x0000001256047c23 */ /* 0x002fcc0008010800 */
[----:B------:R1:W-:Y:S01]  /*f5d0*/  MUFU.EX2 R186, R4 ;  /* 0x0000000400ba7308 */ /* 0x0003e20000000800 */
[----:B------:R-:W-:Y:S02]  /*f5e0*/  IMAD.MOV.U32 R75, RZ, RZ, R155 ;  /* 0x000000ffff4b7224 */ /* 0x000fe400078e009b */
[----:B------:R-:W-:Y:S02]  /*f5f0*/  IMAD.MOV.U32 R155, RZ, RZ, R224 ;  /* 0x000000ffff9b7224 */ /* 0x000fe400078e00e0 */
[----:B-1----:R-:W-:-:S04]  /*f600*/  FFMA.FTZ R4, R85, UR18, -R0 ;  /* 0x0000001255047c23 */ /* 0x002fc80008010800 */
[----:B------:R1:W2:Y:S02]  /*f610*/  MUFU.EX2 R171, R4 ;  /* 0x0000000400ab7308 */ /* 0x0002a40000000800 */
[----:B-1----:R-:W-:-:S06]  /*f620*/  FFMA.FTZ R4, R82, UR18, -R0 ;  /* 0x0000001252047c23 */ /* 0x002fcc0008010800 */
[----:B------:R1:W-:Y:S01]  /*f630*/  MUFU.EX2 R176, R4 ;  /* 0x0000000400b07308 */ /* 0x0003e20000000800 */
[-C--:B------:R-:W-:Y:S01]  /*f640*/  FMUL.FTZ R172, R172, R10.reuse ;  /* 0x0000000aacac7220 */ /* 0x080fe20000410000 */
[-C--:B------:R-:W-:Y:S01]  /*f650*/  FMUL.FTZ R173, R173, R10.reuse ;  /* 0x0000000aadad7220 */ /* 0x080fe20000410000 */
[-C--:B------:R-:W-:Y:S01]  /*f660*/  FMUL.FTZ R174, R174, R9.reuse ;  /* 0x00000009aeae7220 */ /* 0x080fe20000410000 */
[-C--:B------:R-:W-:Y:S01]  /*f670*/  FMUL.FTZ R175, R175, R9.reuse ;  /* 0x00000009afaf7220 */ /* 0x080fe20000410000 */
[----:B-1----:R-:W-:Y:S01]  /*f680*/  FFMA.FTZ R4, R79, UR18, -R0 ;  /* 0x000000124f047c23 */ /* 0x002fe20008010800 */
[-C--:B------:R-:W-:Y:S01]  /*f690*/  FMUL.FTZ R180, R180, R10.reuse ;  /* 0x0000000ab4b47220 */ /* 0x080fe20000410000 */
[----:B------:R-:W-:Y:S01]  /*f6a0*/  FMUL.FTZ R181, R181, R10 ;  /* 0x0000000ab5b57220 */ /* 0x000fe20000410000 */
[-C--:B------:R-:W-:Y:S01]  /*f6b0*/  FMUL.FTZ R182, R182, R9.reuse ;  /* 0x00000009b6b67220 */ /* 0x080fe20000410000 */
[----:B------:R1:W4:Y:S01]  /*f6c0*/  MUFU.EX2 R224, R4 ;  /* 0x0000000400e07308 */ /* 0x0003220000000800 */
[-C--:B------:R-:W-:Y:S01]  /*f6d0*/  FMUL.FTZ R183, R183, R9.reuse ;  /* 0x00000009b7b77220 */ /* 0x080fe20000410000 */
[C---:B------:R-:W-:Y:S01]  /*f6e0*/  HMMA.16816.F32.BF16 R172, R12.reuse, R20, R172 ;  /* 0x000000140cac723c */ /* 0x040fe200000418ac */
[----:B--2---:R-:W-:Y:S01]  /*f6f0*/  F2FP.BF16.F32.PACK_AB R5, R171, R186 ;  /* 0x000000baab05723e */ /* 0x004fe200000010ff */
[----:B---3--:R-:W-:Y:S01]  /*f700*/  FFMA.FTZ R162, R167, R10, R25 ;  /* 0x0000000aa7a27223 */ /* 0x008fe20000010019 */
[----:B------:R-:W-:Y:S01]  /*f710*/  F2FP.BF16.F32.PACK_AB R6, R118, R192 ;  /* 0x000000c07606723e */ /* 0x000fe200000010ff */
[----:B------:R-:W-:Y:S01]  /*f720*/  FFMA.FTZ R161, R152, R9, R24 ;  /* 0x0000000998a17223 */ /* 0x000fe20000010018 */
[----:B------:R-:W-:Y:S01]  /*f730*/  MOV R67, R154 ;  /* 0x0000009a00437202 */ /* 0x000fe20000000f00 */
[----:B------:R-:W-:Y:S01]  /*f740*/  HMMA.16816.F32.BF16 R180, R12, R22, R180 ;  /* 0x000000160cb4723c */ /* 0x000fe200000418b4 */
[----:B------:R-:W-:Y:S01]  /*f750*/  MOV R68, R156 ;  /* 0x0000009c00447202 */ /* 0x000fe20000000f00 */
[----:B------:R-:W2:Y:S01]  /*f760*/  LDSM.16.MT88.4 R20, [R221+0x8800] ;  /* 0x00880000dd14783b */ /* 0x000ea20000004200 */
[----:B------:R-:W-:-:S03]  /*f770*/  MOV R77, R157 ;  /* 0x0000009d004d7202 */ /* 0x000fc60000000f00 */
[----:B------:R-:W3:Y:S01]  /*f780*/  LDL.LU R79, [R1+0x68] ;  /* 0x00006800014f7983 */ /* 0x000ee20000300800 */
[----:B------:R-:W-:Y:S02]  /*f790*/  F2FP.BF16.F32.PACK_AB R12, R168, R177 ;  /* 0x000000b1a80c723e */ /* 0x000fe400000010ff */
[----:B------:R-:W-:Y:S01]  /*f7a0*/  F2FP.BF16.F32.PACK_AB R13, R169, R195 ;  /* 0x000000c3a90d723e */ /* 0x000fe200000010ff */
[----:B------:R-:W3:Y:S01]  /*f7b0*/  LDL.LU R78, [R1+0x6c] ;  /* 0x00006c00014e7983 */ /* 0x000ee20000300800 */
[----:B------:R-:W-:Y:S02]  /*f7c0*/  F2FP.BF16.F32.PACK_AB R14, R160, R178 ;  /* 0x000000b2a00e723e */ /* 0x000fe400000010ff */
[----:B------:R-:W-:Y:S01]  /*f7d0*/  F2FP.BF16.F32.PACK_AB R15, R163, R179 ;  /* 0x000000b3a30f723e */ /* 0x000fe200000010ff */
[----:B------:R-:W3:Y:S01]  /*f7e0*/  LDL.LU R76, [R1] ;  /* 0x00000000014c7983 */ /* 0x000ee20000300800 */
[----:B-1----:R-:W-:Y:S02]  /*f7f0*/  F2FP.BF16.F32.PACK_AB R4, R170, R187 ;  /* 0x000000bbaa04723e */ /* 0x002fe400000010ff */
[----:B----4-:R-:W-:-:S02]  /*f800*/  F2FP.BF16.F32.PACK_AB R7, R224, R176 ;  /* 0x000000b0e007723e */ /* 0x010fc400000010ff */
[----:B------:R-:W-:Y:S01]  /*f810*/  MOV R156, R27 ;  /* 0x0000001b009c7202 */ /* 0x000fe20000000f00 */
[-C--:B------:R-:W-:Y:S01]  /*f820*/  HMMA.16816.F32.BF16 R140, R12, R16.reuse, R140 ;  /* 0x000000100c8c723c */ /* 0x080fe2000004188c */
[----:B------:R-:W-:Y:S02]  /*f830*/  MOV R154, R26 ;  /* 0x0000001a009a7202 */ /* 0x000fe40000000f00 */
[----:B------:R-:W1:Y:S03]  /*f840*/  LDSM.16.MT88.4 R24, [R223+0x8800] ;  /* 0x00880000df18783b */ /* 0x000e660000004200 */
[C---:B------:R-:W-:Y:S06]  /*f850*/  HMMA.16816.F32.BF16 R56, R4.reuse, R16, R56 ;  /* 0x000000100438723c */ /* 0x040fec0000041838 */
[-C--:B------:R-:W-:Y:S06]  /*f860*/  HMMA.16816.F32.BF16 R52, R4, R18.reuse, R52 ;  /* 0x000000120434723c */ /* 0x080fec0000041834 */
[----:B------:R-:W-:Y:S01]  /*f870*/  HMMA.16816.F32.BF16 R148, R12, R18, R148 ;  /* 0x000000120c94723c */ /* 0x000fe20000041894 */
[----:B------:R-:W4:Y:S05]  /*f880*/  LDSM.16.MT88.4 R16, [R222+0x8800] ;  /* 0x00880000de10783b */ /* 0x000f2a0000004200 */
[C---:B--2---:R-:W-:Y:S06]  /*f890*/  HMMA.16816.F32.BF16 R36, R4.reuse, R20, R36 ;  /* 0x000000140424723c */ /* 0x044fec0000041824 */
[C---:B------:R-:W-:Y:S06]  /*f8a0*/  HMMA.16816.F32.BF16 R32, R4.reuse, R22, R32 ;  /* 0x000000160420723c */ /* 0x040fec0000041820 */
[C---:B-1----:R-:W-:Y:S06]  /*f8b0*/  HMMA.16816.F32.BF16 R48, R4.reuse, R24, R48 ;  /* 0x000000180430723c */ /* 0x042fec0000041830 */
[C---:B------:R-:W-:Y:S06]  /*f8c0*/  HMMA.16816.F32.BF16 R44, R4.reuse, R26, R44 ;  /* 0x0000001a042c723c */ /* 0x040fec000004182c */
[C---:B----4-:R-:W-:Y:S06]  /*f8d0*/  HMMA.16816.F32.BF16 R60, R4.reuse, R16, R60 ;  /* 0x00000010043c723c */ /* 0x050fec000004183c */
[----:B------:R-:W-:Y:S07]  /*f8e0*/  HMMA.16816.F32.BF16 R28, R4, R18, R28 ;  /* 0x00000012041c723c */ /* 0x000fee000004181c */
[----:B------:R-:W-:-:S04]  /*f8f0*/  FFMA.FTZ R4, R109, UR18, -R2 ;  /* 0x000000126d047c23 */ /* 0x000fc80008010802 */
[----:B------:R1:W-:Y:S01]  /*f900*/  MUFU.EX2 R157, R4 ;  /* 0x00000004009d7308 */ /* 0x0003e20000000800 */
[----:B------:R-:W-:Y:S01]  /*f910*/  HMMA.16816.F32.BF16 R80, R12, R22, R180 ;  /* 0x000000160c50723c */ /* 0x000fe200000418b4 */
[----:B-1----:R-:W-:-:S06]  /*f920*/  FFMA.FTZ R4, R107, UR18, -R2 ;  /* 0x000000126b047c23 */ /* 0x002fcc0008010802 */
[----:B------:R1:W-:Y:S01]  /*f930*/  MUFU.EX2 R193, R4 ;  /* 0x0000000400c17308 */ /* 0x0003e20000000800 */
[----:B------:R-:W-:Y:S01]  /*f940*/  HMMA.16816.F32.BF16 R172, R12, R20, R172 ;  /* 0x000000140cac723c */ /* 0x000fe200000418ac */
[----:B------:R-:W-:Y:S01]  /*f950*/  MOV R9, R158 ;  /* 0x0000009e00097202 */ /* 0x000fe20000000f00 */
[----:B------:R-:W2:Y:S01]  /*f960*/  LDSM.16.MT88.4 R20, [R220+0x9000] ;  /* 0x00900000dc14783b */ /* 0x000ea20000004200 */
[----:B-1----:R-:W-:-:S04]  /*f970*/  FFMA.FTZ R4, R104, UR18, -R2 ;  /* 0x0000001268047c23 */ /* 0x002fc80008010802 */
[----:B------:R1:W-:Y:S01]  /*f980*/  MUFU.EX2 R182, R4 ;  /* 0x0000000400b67308 */ /* 0x0003e20000000800 */
[----:B------:R-:W-:Y:S01]  /*f990*/  HMMA.16816.F32.BF16 R188, R12, R16, R188 ;  /* 0x000000100cbc723c */ /* 0x000fe200000418bc */
[----:B-1----:R-:W-:-:S06]  /*f9a0*/  FFMA.FTZ R4, R87, UR18, -R2 ;  /* 0x0000001257047c23 */ /* 0x002fcc0008010802 */
[----:B------:R1:W4:Y:S01]  /*f9b0*/  MUFU.EX2 R184, R4 ;  /* 0x0000000400b87308 */ /* 0x0003220000000800 */
[C---:B------:R-:W-:Y:S01]  /*f9c0*/  HMMA.16816.F32.BF16 R196, R12.reuse, R18, R196 ;  /* 0x000000120cc4723c */ /* 0x040fe200000418c4 */
[----:B------:R-:W2:Y:S05]  /*f9d0*/  LDSM.16.MT88.4 R16, [R223+0x9000] ;  /* 0x00900000df10783b */ /* 0x000eaa0000004200 */
[----:B------:R-:W-:Y:S01]  /*f9e0*/  HMMA.16816.F32.BF16 R92, R12, R24, R92 ;  /* 0x000000180c5c723c */ /* 0x000fe2000004185c */
[----:B-1----:R-:W-:-:S04]  /*f9f0*/  FFMA.FTZ R4, R110, UR18, -R0 ;  /* 0x000000126e047c23 */ /* 0x002fc80008010800 */
[----:B------:R1:W-:Y:S01]  /*fa00*/  MUFU.EX2 R158, R4 ;  /* 0x00000004009e7308 */ /* 0x0003e20000000800 */
[----:B------:R-:W-:Y:S01]  /*fa10*/  HMMA.16816.F32.BF16 R96, R12, R26, R96 ;  /* 0x0000001a0c60723c */ /* 0x000fe20000041860 */
[----:B------:R-:W2:Y:S01]  /*fa20*/  LDSM.16.MT88.4 R12, [R221+0x9000] ;  /* 0x00900000dd0c783b */ /* 0x000ea20000004200 */
[----:B------:R-:W-:Y:S01]  /*fa30*/  MOV R185, R145 ;  /* 0x0000009100b97202 */ /* 0x000fe20000000f00 */
[----:B------:R-:W-:Y:S01]  /*fa40*/  IMAD.MOV.U32 R145, RZ, RZ, R135 ;  /* 0x000000ffff917224 */ /* 0x000fe200078e0087 */
[----:B----4-:R-:W-:Y:S01]  /*fa50*/  F2FP.BF16.F32.PACK_AB R6, R184, R182 ;  /* 0x000000b6b806723e */ /* 0x010fe200000010ff */
[----:B------:R-:W-:Y:S02]  /*fa60*/  IMAD.MOV.U32 R183, RZ, RZ, R154 ;  /* 0x000000ffffb77224 */ /* 0x000fe400078e009a */
[----:B-1----:R-:W-:Y:S01]  /*fa70*/  FFMA.FTZ R4, R108, UR18, -R0 ;  /* 0x000000126c047c23 */ /* 0x002fe20008010800 */
[----:B------:R-:W-:Y:S01]  /*fa80*/  MOV R181, R155 ;  /* 0x0000009b00b57202 */ /* 0x000fe20000000f00 */
[----:B------:R-:W-:Y:S01]  /*fa90*/  IMAD.MOV.U32 R10, RZ, RZ, R144 ;  /* 0x000000ffff0a7224 */ /* 0x000fe200078e0090 */
[----:B------:R-:W-:Y:S01]  /*faa0*/  MOV R71, R153 ;  /* 0x0000009900477202 */ /* 0x000fe20000000f00 */
[----:B------:R1:W4:Y:S01]  /*fab0*/  MUFU.EX2 R194, R4 ;  /* 0x0000000400c27308 */ /* 0x0003220000000800 */
[----:B------:R-:W3:Y:S01]  /*fac0*/  LDSM.16.MT88.4 R24, [R222+0x9000] ;  /* 0x00900000de18783b */ /* 0x000ee20000004200 */
[----:B-1----:R-:W-:-:S06]  /*fad0*/  FFMA.FTZ R4, R105, UR18, -R0 ;  /* 0x0000001269047c23 */ /* 0x002fcc0008010800 */
[----:B------:R1:W-:Y:S02]  /*fae0*/  MUFU.EX2 R180, R4 ;  /* 0x0000000400b47308 */ /* 0x0003e40000000800 */
[----:B-1----:R-:W-:-:S06]  /*faf0*/  FFMA.FTZ R4, R106, UR18, -R0 ;  /* 0x000000126a047c23 */ /* 0x002fcc0008010800 */
[----:B------:R1:W2:Y:S01]  /*fb00*/  MUFU.EX2 R135, R4 ;  /* 0x0000000400877308 */ /* 0x0002a20000000800 */
[----:B----4-:R-:W-:Y:S02]  /*fb10*/  F2FP.BF16.F32.PACK_AB R5, R194, R158 ;  /* 0x0000009ec205723e */ /* 0x010fe400000010ff */
[----:B------:R-:W-:Y:S02]  /*fb20*/  MOV R154, R147 ;  /* 0x00000093009a7202 */ /* 0x000fe40000000f00 */
[----:B------:R-:W-:Y:S02]  /*fb30*/  MOV R155, R146 ;  /* 0x00000092009b7202 */ /* 0x000fe40000000f00 */
[----:B------:R-:W-:Y:S01]  /*fb40*/  MOV R147, R137 ;  /* 0x0000008900937202 */ /* 0x000fe20000000f00 */
[----:B------:R-:W-:Y:S01]  /*fb50*/  IMAD.MOV.U32 R153, RZ, RZ, R136 ;  /* 0x000000ffff997224 */ /* 0x000fe200078e0088 */
[----:B------:R-:W-:Y:S02]  /*fb60*/  MOV R146, R138 ;  /* 0x0000008a00927202 */ /* 0x000fe40000000f00 */
[----:B------:R-:W-:-:S02]  /*fb70*/  MOV R144, R139 ;  /* 0x0000008b00907202 */ /* 0x000fc40000000f00 */
[----:B-1----:R-:W-:Y:S02]  /*fb80*/  F2FP.BF16.F32.PACK_AB R4, R193, R157 ;  /* 0x0000009dc104723e */ /* 0x002fe400000010ff */
[----:B--2---:R-:W-:-:S07]  /*fb90*/  F2FP.BF16.F32.PACK_AB R7, R135, R180 ;  /* 0x000000b48707723e */ /* 0x004fce00000010ff */
[----:B------:R-:W-:Y:S07]  /*fba0*/  HMMA.16816.F32.BF16 R136, R4, R20, R56 ;  /* 0x000000140488723c */ /* 0x000fee0000041838 */
[----:B------:R-:W-:Y:S01]  /*fbb0*/  MOV R58, R144 ;  /* 0x00000090003a7202 */ /* 0x000fe20000000f00 */
[----:B------:R-:W-:Y:S01]  /*fbc0*/  IMAD.MOV.U32 R59, RZ, RZ, R147 ;  /* 0x000000ffff3b7224 */ /* 0x000fe200078e0093 */
[----:B------:R-:W-:Y:S02]  /*fbd0*/  MOV R56, R145 ;  /* 0x0000009100387202 */ /* 0x000fe40000000f00 */
[----:B------:R-:W-:-:S02]  /*fbe0*/  MOV R57, R146 ;  /* 0x0000009200397202 */ /* 0x000fc40000000f00 */
[----:B------:R-:W-:Y:S07]  /*fbf0*/  HMMA.16816.F32.BF16 R144, R4, R22, R52 ;  /* 0x000000160490723c */ /* 0x000fee0000041834 */
[----:B------:R-:W-:Y:S01]  /*fc00*/  MOV R52, R153 ;  /* 0x0000009900347202 */ /* 0x000fe20000000f00 */
[----:B------:R-:W-:Y:S01]  /*fc10*/  IMAD.MOV.U32 R55, RZ, RZ, R103 ;  /* 0x000000ffff377224 */ /* 0x000fe200078e0067 */
[----:B------:R-:W-:Y:S02]  /*fc20*/  MOV R53, R154 ;  /* 0x0000009a00357202 */ /* 0x000fe40000000f00 */
[----:B------:R-:W-:-:S02]  /*fc30*/  MOV R54, R155 ;  /* 0x0000009b00367202 */ /* 0x000fc40000000f00 */
[C---:B------:R-:W-:Y:S07]  /*fc40*/  HMMA.16816.F32.BF16 R152, R4.reuse, R16, R48 ;  /* 0x000000100498723c */ /* 0x040fee0000041830 */
[----:B------:R-:W-:Y:S01]  /*fc50*/  IMAD.MOV.U32 R51, RZ, RZ, R111 ;  /* 0x000000ffff337224 */ /* 0x000fe200078e006f */
[C---:B------:R-:W-:Y:S06]  /*fc60*/  HMMA.16816.F32.BF16 R164, R4.reuse, R18, R44 ;  /* 0x0000001204a4723c */ /* 0x040fec000004182c */
[----:B------:R-:W-:Y:S01]  /*fc70*/  HMMA.16816.F32.BF16 R108, R4, R12, R36 ;  /* 0x0000000c046c723c */ /* 0x000fe20000041824 */
[----:B------:R-:W-:-:S06]  /*fc80*/  MOV R45, R55 ;  /* 0x00000037002d7202 */ /* 0x000fcc0000000f00 */
[----:B------:R-:W-:Y:S02]  /*fc90*/  MOV R39, R56 ;  /* 0x0000003800277202 */ /* 0x000fe40000000f00 */
[----:B------:R-:W2:Y:S04]  /*fca0*/  LDL.LU R56, [R1+0x30] ;  /* 0x0000300001387983 */ /* 0x000ea80000300800 */
[----:B------:R-:W4:Y:S01]  /*fcb0*/  LDL.LU R55, [R1+0x28] ;  /* 0x0000280001377983 */ /* 0x000f220000300800 */
[----:B------:R-:W-:Y:S02]  /*fcc0*/  MOV R48, R102 ;  /* 0x0000006600307202 */ /* 0x000fe40000000f00 */
[----:B------:R-:W-:Y:S01]  /*fcd0*/  MOV R49, R101 ;  /* 0x0000006500317202 */ /* 0x000fe20000000f00 */
[----:B---3--:R-:W-:Y:S01]  /*fce0*/  FFMA.FTZ R78, R78, R11, R41 ;  /* 0x0000000b4e4e7223 */ /* 0x008fe20000010029 */
[----:B------:R-:W-:Y:S01]  /*fcf0*/  MOV R50, R100 ;  /* 0x0000006400327202 */ /* 0x000fe20000000f00 */
[----:B------:R-:W-:Y:S01]  /*fd00*/  HMMA.16816.F32.BF16 R104, R4, R14, R32 ;  /* 0x0000000e0468723c */ /* 0x000fe20000041820 */
[----:B------:R-:W-:Y:S01]  /*fd10*/  FFMA.FTZ R11, R48, UR18, -R8 ;  /* 0x00000012300b7c23 */ /* 0x000fe20008010808 */
[----:B------:R-:W-:Y:S01]  /*fd20*/  MOV R48, R51 ;  /* 0x0000003300307202 */ /* 0x000fe20000000f00 */
[----:B------:R-:W-:Y:S01]  /*fd30*/  IMAD.MOV.U32 R46, RZ, RZ, R54 ;  /* 0x000000ffff2e7224 */ /* 0x000fe200078e0036 */
[----:B------:R-:W-:-:S02]  /*fd40*/  MOV R47, R53 ;  /* 0x00000035002f7202 */ /* 0x000fc40000000f00 */
[----:B------:R-:W-:Y:S01]  /*fd50*/  HMMA.16816.F32.BF16 R100, R4, R24, R60 ;  /* 0x000000180464723c */ /* 0x000fe2000004183c */
[----:B------:R-:W-:Y:S01]  /*fd60*/  MOV R34, R68 ;  /* 0x0000004400227202 */ /* 0x000fe20000000f00 */
[----:B------:R-:W-:Y:S01]  /*fd70*/  IMAD.MOV.U32 R53, RZ, RZ, R75 ;  /* 0x000000ffff357224 */ /* 0x000fe200078e004b */
[----:B------:R-:W-:-:S03]  /*fd80*/  MOV R36, R183 ;  /* 0x000000b700247202 */ /* 0x000fc60000000f00 */
[----:B------:R-:W-:Y:S01]  /*fd90*/  HMMA.16816.F32.BF16 R84, R4, R26, R28 ;  /* 0x0000001a0454723c */ /* 0x000fe2000004181c */
[----:B------:R-:W-:Y:S01]  /*fda0*/  FFMA.FTZ R75, R249, UR18, -R8 ;  /* 0x00000012f94b7c23 */ /* 0x000fe20008010808 */
[----:B------:R-:W-:-:S05]  /*fdb0*/  IMAD.MOV.U32 R249, RZ, RZ, R48 ;  /* 0x000000fffff97224 */ /* 0x000fca00078e0030 */
[--C-:B------:R-:W-:Y:S01]  /*fdc0*/  FFMA.FTZ R7, R49, UR18, -R8.reuse ;  /* 0x0000001231077c23 */ /* 0x100fe20008010808 */
[----:B------:R-:W-:Y:S01]  /*fdd0*/  MOV R49, R50 ;  /* 0x0000003200317202 */ /* 0x000fe20000000f00 */
[----:B------:R-:W-:Y:S01]  /*fde0*/  FFMA.FTZ R5, R34, UR18, -R3 ;  /* 0x0000001222057c23 */ /* 0x000fe20008010803 */
[--C-:B------:R-:W-:Y:S01]  /*fdf0*/  FFMA.FTZ R10, R10, UR18, -R8.reuse ;  /* 0x000000120a0a7c23 */ /* 0x100fe20008010808 */
[----:B------:R-:W-:Y:S01]  /*fe00*/  MOV R33, R70 ;  /* 0x0000004600217202 */ /* 0x000fe20000000f00 */
[----:B------:R-:W-:Y:S01]  /*fe10*/  IMAD.MOV.U32 R44, RZ, RZ, R185 ;  /* 0x000000ffff2c7224 */ /* 0x000fe200078e00b9 */
[----:B------:R-:W-:Y:S02]  /*fe20*/  MOV R54, R71 ;  /* 0x0000004700367202 */ /* 0x000fe40000000f00 */
[----:B------:R-:W-:Y:S01]  /*fe30*/  MOV R183, R72 ;  /* 0x0000004800b77202 */ /* 0x000fe20000000f00 */
[----:B------:R-:W-:Y:S01]  /*fe40*/  FFMA.FTZ R72, R218, UR18, -R8 ;  /* 0x00000012da487c23 */ /* 0x000fe20008010808 */
[----:B------:R-:W-:-:S02]  /*fe50*/  MOV R34, R36 ;  /* 0x0000002400227202 */ /* 0x000fc40000000f00 */
[----:B------:R-:W-:Y:S02]  /*fe60*/  MOV R30, R46 ;  /* 0x0000002e001e7202 */ /* 0x000fe40000000f00 */
[----:B------:R-:W-:Y:S01]  /*fe70*/  MOV R41, R49 ;  /* 0x0000003100297202 */ /* 0x000fe20000000f00 */
[----:B------:R-:W-:Y:S01]  /*fe80*/  IMAD.MOV.U32 R37, RZ, RZ, R59 ;  /* 0x000000ffff257224 */ /* 0x000fe200078e003b */
[----:B------:R-:W-:Y:S01]  /*fe90*/  MOV R50, R192 ;  /* 0x000000c000327202 */ /* 0x000fe20000000f00 */
[----:B------:R-:W-:Y:S01]  /*fea0*/  IMAD.MOV.U32 R51, RZ, RZ, R74 ;  /* 0x000000ffff337224 */ /* 0x000fe200078e004a */
        /* <DEDUP_REMOVED lines=25> */
[----:B-1----:R-:W-:Y:S01]  /*10040*/  FFMA.FTZ R11, R249, UR18, -R2 ;  /* 0x00000012f90b7c23 */ /* 0x002fe20008010802 */
[----:B------:R1:W3:Y:S01]  /*10050*/  MUFU.EX2 R8, R10 ;  /* 0x0000000a00087308 */ /* 0x0002e20000000800 */
[----:B------:R-:W-:Y:S01]  /*10060*/  MOV R249, R30 ;  /* 0x0000001e00f97202 */ /* 0x000fe20000000f00 */
[--C-:B------:R-:W-:Y:S01]  /*10070*/  FFMA.FTZ R6, R33, UR18, -R3.reuse ;  /* 0x0000001221067c23 */ /* 0x100fe20008010803 */
[--C-:B------:R-:W-:Y:S01]  /*10080*/  FFMA.FTZ R4, R53, UR18, -R3.reuse ;  /* 0x0000001235047c23 */ /* 0x100fe20008010803 */
[----:B------:R-:W-:Y:S01]  /*10090*/  FFMA.FTZ R29, R54, UR18, -R3 ;  /* 0x00000012361d7c23 */ /* 0x000fe20008010803 */
[----:B------:R-:W-:-:S02]  /*100a0*/  IMAD.MOV.U32 R30, RZ, RZ, R34 ;  /* 0x000000ffff1e7224 */ /* 0x000fc400078e0022 */
[----:B------:R-:W-:Y:S01]  /*100b0*/  FFMA.FTZ R79, R79, R40, R42 ;  /* 0x000000284f4f7223 */ /* 0x000fe2000001002a */
[----:B------:R-:W-:Y:S01]  /*100c0*/  MOV R34, R184 ;  /* 0x000000b800227202 */ /* 0x000fe20000000f00 */
[----:B------:R-:W3:Y:S01]  /*100d0*/  MUFU.EX2 R7, R7 ;  /* 0x0000000700077308 */ /* 0x000ee20000000800 */
[----:B------:R-:W-:Y:S01]  /*100e0*/  IMAD.MOV.U32 R32, RZ, RZ, R39 ;  /* 0x000000ffff207224 */ /* 0x000fe200078e0027 */
[----:B------:R-:W-:Y:S01]  /*100f0*/  MOV R40, R52 ;  /* 0x0000003400287202 */ /* 0x000fe20000000f00 */
[----:B------:R-:W-:Y:S01]  /*10100*/  IMAD.MOV.U32 R45, RZ, RZ, R118 ;  /* 0x000000ffff2d7224 */ /* 0x000fe200078e0076 */
[----:B------:R-:W-:Y:S01]  /*10110*/  MOV R184, R159 ;  /* 0x0000009f00b87202 */ /* 0x000fe20000000f00 */
[----:B------:R-:W-:Y:S02]  /*10120*/  IMAD.MOV.U32 R42, RZ, RZ, R181 ;  /* 0x000000ffff2a7224 */ /* 0x000fe400078e00b5 */
[--C-:B------:R-:W-:Y:S01]  /*10130*/  FFMA.FTZ R39, R247, UR18, -R3.reuse ;  /* 0x00000012f7277c23 */ /* 0x100fe20008010803 */
[----:B-1----:R-:W-:Y:S01]  /*10140*/  FFMA.FTZ R10, R41, UR18, -R2 ;  /* 0x00000012290a7c23 */ /* 0x002fe20008010802 */
[----:B------:R-:W-:Y:S01]  /*10150*/  MOV R41, R31 ;  /* 0x0000001f00297202 */ /* 0x000fe20000000f00 */
[--C-:B------:R-:W-:Y:S01]  /*10160*/  FFMA.FTZ R118, R212, UR18, -R3.reuse ;  /* 0x00000012d4767c23 */ /* 0x100fe20008010803 */
[----:B------:R-:W-:Y:S01]  /*10170*/  MOV R31, R35 ;  /* 0x00000023001f7202 */ /* 0x000fe20000000f00 */
[----:B------:R-:W-:Y:S01]  /*10180*/  FFMA.FTZ R116, R205, UR18, -R3 ;  /* 0x00000012cd747c23 */ /* 0x000fe20008010803 */
[----:B------:R-:W-:-:S02]  /*10190*/  IMAD.MOV.U32 R35, RZ, RZ, R185 ;  /* 0x000000ffff237224 */ /* 0x000fc400078e00b9 */
[--C-:B------:R-:W-:Y:S01]  /*101a0*/  FFMA.FTZ R159, R209, UR18, -R2.reuse ;  /* 0x00000012d19f7c23 */ /* 0x100fe20008010802 */
[----:B------:R-:W-:Y:S01]  /*101b0*/  MOV R33, R37 ;  /* 0x0000002500217202 */ /* 0x000fe20000000f00 */
[----:B------:R1:W-:Y:S01]  /*101c0*/  MUFU.EX2 R212, R9 ;  /* 0x0000000900d47308 */ /* 0x0003e20000000800 */
[----:B------:R-:W-:Y:S01]  /*101d0*/  FFMA.FTZ R90, R42, UR18, -R2 ;  /* 0x000000122a5a7c23 */ /* 0x000fe20008010802 */
[----:B------:R-:W-:Y:S02]  /*101e0*/  MOV R48, R193 ;  /* 0x000000c100307202 */ /* 0x000fe40000000f00 */
[----:B------:R-:W-:-:S04]  /*101f0*/  MOV R42, R33 ;  /* 0x00000021002a7202 */ /* 0x000fc80000000f00 */
[----:B------:R-:W-:Y:S01]  /*10200*/  MUFU.EX2 R185, R6 ;  /* 0x0000000600b97308 */ /* 0x000fe20000000800 */
[----:B------:R-:W-:-:S07]  /*10210*/  MOV R33, R183 ;  /* 0x000000b700217202 */ /* 0x000fce0000000f00 */
[----:B------:R-:W3:Y:S01]  /*10220*/  MUFU.EX2 R247, R5 ;  /* 0x0000000500f77308 */ /* 0x000ee20000000800 */
[----:B-1----:R-:W-:Y:S01]  /*10230*/  FFMA.FTZ R9, R40, UR18, -R2 ;  /* 0x0000001228097c23 */ /* 0x002fe20008010802 */
[----:B------:R-:W-:-:S06]  /*10240*/  MOV R40, R32 ;  /* 0x0000002000287202 */ /* 0x000fcc0000000f00 */
[----:B------:R1:W-:Y:S01]  /*10250*/  MUFU.EX2 R205, R4 ;  /* 0x0000000400cd7308 */ /* 0x0003e20000000800 */
[----:B------:R-:W-:-:S07]  /*10260*/  MOV R28, R47 ;  /* 0x0000002f001c7202 */ /* 0x000fce0000000f00 */
[----:B------:R-:W1:Y:S01]  /*10270*/  MUFU.EX2 R209, R29 ;  /* 0x0000001d00d17308 */ /* 0x000e620000000800 */
[----:B------:R-:W-:Y:S02]  /*10280*/  MOV R46, R157 ;  /* 0x0000009d002e7202 */ /* 0x000fe40000000f00 */
[----:B------:R-:W-:Y:S02]  /*10290*/  MOV R32, R44 ;  /* 0x0000002c00207202 */ /* 0x000fe40000000f00 */
[----:B------:R-:W-:Y:S02]  /*102a0*/  MOV R47, R158 ;  /* 0x0000009e002f7202 */ /* 0x000fe40000000f00 */
[----:B------:R-:W-:Y:S02]  /*102b0*/  MOV R44, R163 ;  /* 0x000000a3002c7202 */ /* 0x000fe40000000f00 */
[----:B------:R-:W-:Y:S01]  /*102c0*/  MOV R206, R249 ;  /* 0x000000f900ce7202 */ /* 0x000fe20000000f00 */
[----:B------:R-:W-:Y:S01]  /*102d0*/  IMAD.MOV.U32 R248, RZ, RZ, R30 ;  /* 0x000000fffff87224 */ /* 0x000fe200078e001e */
[----:B------:R-:W-:-:S02]  /*102e0*/  MOV R183, R160 ;  /* 0x000000a000b77202 */ /* 0x000fc40000000f00 */
[----:B------:R-:W-:Y:S01]  /*102f0*/  MOV R214, R40 ;  /* 0x0000002800d67202 */ /* 0x000fe20000000f00 */
[----:B------:R-:W-:Y:S01]  /*10300*/  IMAD.MOV.U32 R40, RZ, RZ, R35 ;  /* 0x000000ffff287224 */ /* 0x000fe200078e0023 */
[----:B------:R-:W-:Y:S02]  /*10310*/  MOV R241, R42 ;  /* 0x0000002a00f17202 */ /* 0x000fe40000000f00 */
[----:B------:R-:W-:Y:S01]  /*10320*/  MOV R249, R31 ;  /* 0x0000001f00f97202 */ /* 0x000fe20000000f00 */
[----:B------:R-:W-:Y:S01]  /*10330*/  IMAD.MOV.U32 R35, RZ, RZ, R48 ;  /* 0x000000ffff237224 */ /* 0x000fe200078e0030 */
[----:B------:R-:W-:Y:S02]  /*10340*/  MOV R49, R194 ;  /* 0x000000c200317202 */ /* 0x000fe40000000f00 */
[----:B------:R-:W-:Y:S02]  /*10350*/  MOV R210, R41 ;  /* 0x0000002900d27202 */ /* 0x000fe40000000f00 */
[----:B------:R-:W-:Y:S01]  /*10360*/  MOV R31, R33 ;  /* 0x00000021001f7202 */ /* 0x000fe20000000f00 */
[----:B------:R-:W-:Y:S01]  /*10370*/  FFMA.FTZ R194, R126, UR18, -R3 ;  /* 0x000000127ec27c23 */ /* 0x000fe20008010803 */
[----:B------:R-:W-:Y:S01]  /*10380*/  MOV R41, R32 ;  /* 0x0000002000297202 */ /* 0x000fe20000000f00 */
[----:B------:R-:W-:Y:S01]  /*10390*/  FFMA.FTZ R163, R201, UR18, -R2 ;  /* 0x00000012c9a37c23 */ /* 0x000fe20008010802 */
[----:B------:R-:W-:Y:S01]  /*103a0*/  MOV R30, R34 ;  /* 0x00000022001e7202 */ /* 0x000fe20000000f00 */
[----:B------:R-:W-:Y:S01]  /*103b0*/  IMAD.MOV.U32 R48, RZ, RZ, R184 ;  /* 0x000000ffff307224 */ /* 0x000fe200078e00b8 */
[----:B------:R-:W-:Y:S01]  /*103c0*/  MOV R33, R46 ;  /* 0x0000002e00217202 */ /* 0x000fe20000000f00 */
[----:B------:R-:W-:Y:S01]  /*103d0*/  FFMA.FTZ R126, R215, UR18, -R2 ;  /* 0x00000012d77e7c23 */ /* 0x000fe20008010802 */
[----:B------:R-:W-:Y:S01]  /*103e0*/  MOV R42, R44 ;  /* 0x0000002c002a7202 */ /* 0x000fe20000000f00 */
[----:B---3--:R-:W-:Y:S01]  /*103f0*/  IMAD.MOV.U32 R201, RZ, RZ, R8 ;  /* 0x000000ffffc97224 */ /* 0x008fe200078e0008 */
[----:B------:R-:W-:Y:S01]  /*10400*/  MOV R34, R47 ;  /* 0x0000002f00227202 */ /* 0x000fe20000000f00 */
[----:B------:R-:W-:Y:S01]  /*10410*/  FFMA.FTZ R184, R89, UR18, -R2 ;  /* 0x0000001259b87c23 */ /* 0x000fe20008010802 */
[----:B------:R-:W-:Y:S01]  /*10420*/  MOV R46, R182 ;  /* 0x000000b6002e7202 */ /* 0x000fe20000000f00 */
[----:B------:R-:W-:Y:S01]  /*10430*/  FFMA.FTZ R89, R241, UR18, -R0 ;  /* 0x00000012f1597c23 */ /* 0x000fe20008010800 */
[----:B------:R-:W-:-:S02]  /*10440*/  MOV R32, R45 ;  /* 0x0000002d00207202 */ /* 0x000fc40000000f00 */
[----:B------:R-:W-:Y:S01]  /*10450*/  MOV R47, R183 ;  /* 0x000000b7002f7202 */ /* 0x000fe20000000f00 */
[--C-:B------:R-:W-:Y:S01]  /*10460*/  FFMA.FTZ R183, R112, UR18, -R2.reuse ;  /* 0x0000001270b77c23 */ /* 0x100fe20008010802 */
[----:B------:R-:W-:Y:S01]  /*10470*/  MOV R215, R7 ;  /* 0x0000000700d77202 */ /* 0x000fe20000000f00 */
[----:B------:R-:W-:Y:S01]  /*10480*/  FFMA.FTZ R182, R113, UR18, -R2 ;  /* 0x0000001271b67c23 */ /* 0x000fe20008010802 */
[----:B------:R-:W-:Y:S01]  /*10490*/  MOV R44, R49 ;  /* 0x00000031002c7202 */ /* 0x000fe20000000f00 */
[----:B------:R-:W-:Y:S01]  /*104a0*/  FFMA.FTZ R112, R248, UR18, -R0 ;  /* 0x00000012f8707c23 */ /* 0x000fe20008010800 */
[----:B------:R-:W-:Y:S01]  /*104b0*/  MOV R45, R180 ;  /* 0x000000b4002d7202 */ /* 0x000fe20000000f00 */
[----:B------:R-:W-:Y:S01]  /*104c0*/  FFMA.FTZ R180, R114, UR18, -R2 ;  /* 0x0000001272b47c23 */ /* 0x000fe20008010802 */
[----:B------:R-:W-:Y:S01]  /*104d0*/  MOV R49, R176 ;  /* 0x000000b000317202 */ /* 0x000fe20000000f00 */
[--C-:B------:R-:W-:Y:S01]  /*104e0*/  FFMA.FTZ R113, R249, UR18, -R0.reuse ;  /* 0x00000012f9717c23 */ /* 0x100fe20008010800 */
[----:B------:R-:W-:Y:S01]  /*104f0*/  MOV R241, R40 ;  /* 0x0000002800f17202 */ /* 0x000fe20000000f00 */
[----:B------:R-:W-:Y:S01]  /*10500*/  FFMA.FTZ R114, R41, UR18, -R0 ;  /* 0x0000001229727c23 */ /* 0x000fe20008010800 */
[----:B------:R-:W-:Y:S01]  /*10510*/  MOV R36, R38 ;  /* 0x0000002600247202 */ /* 0x000fe20000000f00 */
[----:B------:R-:W-:Y:S01]  /*10520*/  IMAD.MOV.U32 R41, RZ, RZ, R33 ;  /* 0x000000ffff297224 */ /* 0x000fe200078e0021 */
[----:B------:R-:W-:-:S02]  /*10530*/  MOV R248, R42 ;  /* 0x0000002a00f87202 */ /* 0x000fc40000000f00 */
[----:B------:R-:W-:Y:S01]  /*10540*/  MOV R40, R34 ;  /* 0x0000002200287202 */ /* 0x000fe20000000f00 */
[----:B------:R-:W-:Y:S01]  /*10550*/  IMAD.MOV.U32 R34, RZ, RZ, R46 ;  /* 0x000000ffff227224 */ /* 0x000fe200078e002e */
[----:B------:R-:W-:Y:S01]  /*10560*/  MOV R38, R58 ;  /* 0x0000003a00267202 */ /* 0x000fe20000000f00 */
[----:B------:R-:W-:Y:S01]  /*10570*/  FFMA.FTZ R193, R127, UR18, -R3 ;  /* 0x000000127fc17c23 */ /* 0x000fe20008010803 */
[----:B------:R-:W-:Y:S02]  /*10580*/  MOV R249, R32 ;  /* 0x0000002000f97202 */ /* 0x000fe40000000f00 */
[----:B------:R-:W-:Y:S01]  /*10590*/  MOV R42, R35 ;  /* 0x00000023002a7202 */ /* 0x000fe20000000f00 */
[----:B------:R-:W-:Y:S01]  /*105a0*/  FFMA.FTZ R127, R211, UR18, -R2 ;  /* 0x00000012d37f7c23 */ /* 0x000fe20008010802 */
[----:B------:R-:W-:Y:S02]  /*105b0*/  MOV R32, R44 ;  /* 0x0000002c00207202 */ /* 0x000fe40000000f00 */
[----:B------:R-:W-:-:S02]  /*105c0*/  MOV R33, R45 ;  /* 0x0000002d00217202 */ /* 0x000fc40000000f00 */
[----:B------:R-:W-:Y:S01]  /*105d0*/  MOV R35, R47 ;  /* 0x0000002f00237202 */ /* 0x000fe20000000f00 */
[----:B------:R-:W-:Y:S01]  /*105e0*/  IMAD.MOV.U32 R47, RZ, RZ, R179 ;  /* 0x000000ffff2f7224 */ /* 0x000fe200078e00b3 */
[----:B------:R-:W-:Y:S02]  /*105f0*/  MOV R46, R50 ;  /* 0x00000032002e7202 */ /* 0x000fe40000000f00 */
[----:B-1----:R-:W-:Y:S02]  /*10600*/  F2FP.BF16.F32.PACK_AB R4, R201, R218 ;  /* 0x000000dac904723e */ /* 0x002fe400000010ff */
[----:B------:R-:W-:Y:S02]  /*10610*/  F2FP.BF16.F32.PACK_AB R5, R247, R185 ;  /* 0x000000b9f705723e */ /* 0x000fe400000010ff */
[----:B------:R-:W-:Y:S02]  /*10620*/  F2FP.BF16.F32.PACK_AB R6, R215, R212 ;  /* 0x000000d4d706723e */ /* 0x000fe400000010ff */
[----:B------:R-:W-:Y:S01]  /*10630*/  F2FP.BF16.F32.PACK_AB R7, R209, R205 ;  /* 0x000000cdd107723e */ /* 0x000fe200000010ff */
[--C-:B------:R-:W-:Y:S01]  /*10640*/  FFMA.FTZ R120, R202, UR18, -R3.reuse ;  /* 0x00000012ca787c23 */ /* 0x100fe20008010803 */
[----:B------:R-:W-:Y:S01]  /*10650*/  MOV R44, R48 ;  /* 0x00000030002c7202 */ /* 0x000fe20000000f00 */
[----:B------:R-:W-:Y:S01]  /*10660*/  FFMA.FTZ R157, R200, UR18, -R3 ;  /* 0x00000012c89d7c23 */ /* 0x000fe20008010803 */
[----:B------:R-:W-:-:S02]  /*10670*/  MOV R45, R49 ;  /* 0x00000031002d7202 */ /* 0x000fc40000000f00 */
[----:B------:R-:W-:Y:S01]  /*10680*/  MOV R50, R156 ;  /* 0x0000009c00327202 */ /* 0x000fe20000000f00 */
[--C-:B------:R-:W-:Y:S01]  /*10690*/  FFMA.FTZ R200, R124, UR18, -R3.reuse ;  /* 0x000000127cc87c23 */ /* 0x100fe20008010803 */
[----:B------:R-:W-:Y:S01]  /*106a0*/  MOV R48, R178 ;  /* 0x000000b200307202 */ /* 0x000fe20000000f00 */
[--C-:B------:R-:W-:Y:S01]  /*106b0*/  FFMA.FTZ R202, R122, UR18, -R3.reuse ;  /* 0x000000127aca7c23 */ /* 0x100fe20008010803 */
[----:B------:R-:W-:Y:S02]  /*106c0*/  MOV R49, R177 ;  /* 0x000000b100317202 */ /* 0x000fe40000000f00 */
        /* <DEDUP_REMOVED lines=19> */
[----:B------:R-:W-:Y:S01]  /*10800*/  MOV R203, R241 ;  /* 0x000000f100cb7202 */ /* 0x000fe20000000f00 */
[----:B------:R-:W-:Y:S01]  /*10810*/  FFMA.FTZ R2, R214, UR18, -R0 ;  /* 0x00000012d6027c23 */ /* 0x000fe20008010800 */
[----:B------:R-:W-:Y:S01]  /*10820*/  MOV R29, R41 ;  /* 0x00000029001d7202 */ /* 0x000fe20000000f00 */
[----:B------:R-:W-:-:S02]  /*10830*/  IMAD.MOV.U32 R207, RZ, RZ, R248 ;  /* 0x000000ffffcf7224 */ /* 0x000fc400078e00f8 */
[--C-:B------:R-:W-:Y:S01]  /*10840*/  FFMA.FTZ R133, R246, UR18, -R0.reuse ;  /* 0x00000012f6857c23 */ /* 0x100fe20008010800 */
[----:B------:R-:W-:Y:S01]  /*10850*/  MOV R248, R44 ;  /* 0x0000002c00f87202 */ /* 0x000fe20000000f00 */
[----:B------:R-:W-:Y:S01]  /*10860*/  IMAD.MOV.U32 R216, RZ, RZ, R45 ;  /* 0x000000ffffd87224 */ /* 0x000fe200078e002d */
[----:B------:R-:W-:Y:S01]  /*10870*/  MOV R239, R46 ;  /* 0x0000002e00ef7202 */ /* 0x000fe20000000f00 */
[----:B------:R-:W-:Y:S01]  /*10880*/  IMAD.MOV.U32 R246, RZ, RZ, R211 ;  /* 0x000000fffff67224 */ /* 0x000fe200078e00d3 */
[----:B------:R-:W-:Y:S01]  /*10890*/  MOV R243, R47 ;  /* 0x0000002f00f37202 */ /* 0x000fe20000000f00 */
        /* <DEDUP_REMOVED lines=18> */
[----:B------:R-:W-:Y:S01]  /*109c0*/  IMAD.MOV.U32 R242, RZ, RZ, R32 ;  /* 0x000000fffff27224 */ /* 0x000fe200078e0020 */
[----:B------:R-:W-:Y:S01]  /*109d0*/  MOV R245, R33 ;  /* 0x0000002100f57202 */ /* 0x000fe20000000f00 */
[C---:B------:R-:W-:Y:S01]  /*109e0*/  HMMA.16816.F32.BF16 R80, R4.reuse, R14, R80 ;  /* 0x0000000e0450723c */ /* 0x040fe20000041850 */
[----:B------:R-:W-:Y:S01]  /*109f0*/  MOV R250, R34 ;  /* 0x0000002200fa7202 */ /* 0x000fe20000000f00 */
[--C-:B--2---:R-:W-:Y:S01]  /*10a00*/  FFMA.FTZ R56, R56, UR18, -R3.reuse ;  /* 0x0000001238387c23 */ /* 0x104fe20008010803 */
[----:B----4-:R-:W-:Y:S01]  /*10a10*/  FFMA.FTZ R55, R55, UR18, -R3 ;  /* 0x0000001237377c23 */ /* 0x010fe20008010803 */
[----:B------:R-:W-:Y:S01]  /*10a20*/  FFMA.FTZ R3, R210, UR18, -R0 ;  /* 0x00000012d2037c23 */ /* 0x000fe20008010800 */
[----:B------:R-:W-:Y:S01]  /*10a30*/  IMAD.MOV.U32 R210, RZ, RZ, R50 ;  /* 0x000000ffffd27224 */ /* 0x000fe200078e0032 */
[----:B------:R-:W-:Y:S01]  /*10a40*/  MOV R249, R35 ;  /* 0x0000002300f97202 */ /* 0x000fe20000000f00 */
[C---:B------:R-:W-:Y:S01]  /*10a50*/  HMMA.16816.F32.BF16 R48, R4.reuse, R20, R140 ;  /* 0x000000140430723c */ /* 0x040fe2000004188c */
[----:B------:R-:W-:Y:S01]  /*10a60*/  MOV R241, R43 ;  /* 0x0000002b00f17202 */ /* 0x000fe20000000f00 */
[----:B------:R1:W-:Y:S01]  /*10a70*/  MUFU.EX2 R140, R28 ;  /* 0x0000001c008c7308 */ /* 0x0003e20000000800 */
[----:B------:R-:W-:Y:S01]  /*10a80*/  MOV R211, R203 ;  /* 0x000000cb00d37202 */ /* 0x000fe20000000f00 */
[----:B------:R2:W5:Y:S01]  /*10a90*/  LDL.LU R232, [R1+0xd4] ;  /* 0x0000d40001e87983 */ /* 0x0005620000300800 */
[----:B------:R-:W-:Y:S01]  /*10aa0*/  MOV R244, R29 ;  /* 0x0000001d00f47202 */ /* 0x000fe20000000f00 */
[C---:B------:R-:W-:Y:S01]  /*10ab0*/  HMMA.16816.F32.BF16 R20, R4.reuse, R12, R172 ;  /* 0x0000000c0414723c */ /* 0x040fe200000418ac */
[----:B------:R-:W-:Y:S01]  /*10ac0*/  MOV R203, R30 ;  /* 0x0000001e00cb7202 */ /* 0x000fe20000000f00 */
[----:B------:R-:W-:Y:S01]  /*10ad0*/  LDSM.16.MT88.4 R12, [R223+0x9800] ;  /* 0x00980000df0c783b */ /* 0x000fe20000004200 */
[----:B------:R-:W-:Y:S01]  /*10ae0*/  MOV R251, R31 ;  /* 0x0000001f00fb7202 */ /* 0x000fe20000000f00 */
[----:B------:R-:W-:Y:S02]  /*10af0*/  MUFU.EX2 R143, R11 ;  /* 0x0000000b008f7308 */ /* 0x000fe40000000800 */
[----:B------:R-:W-:Y:S01]  /*10b00*/  HMMA.16816.F32.BF16 R40, R4, R16, R92 ;  /* 0x000000100428723c */ /* 0x000fe2000004185c */
[----:B------:R-:W-:Y:S01]  /*10b10*/  MOV R150, R205 ;  /* 0x000000cd00967202 */ /* 0x000fe20000000f00 */
[----:B------:R-:W-:-:S04]  /*10b20*/  IMAD.MOV.U32 R151, RZ, RZ, R212 ;  /* 0x000000ffff977224 */ /* 0x000fc800078e00d4 */
[----:B------:R-:W-:Y:S01]  /*10b30*/  MUFU.EX2 R217, R75 ;  /* 0x0000004b00d97308 */ /* 0x000fe20000000800 */
[C---:B------:R-:W-:Y:S01]  /*10b40*/  HMMA.16816.F32.BF16 R32, R4.reuse, R18, R96 ;  /* 0x000000120420723c */ /* 0x040fe20000041860 */
[----:B------:R-:W3:Y:S04]  /*10b50*/  LDSM.16.MT88.4 R16, [R220+0x9800] ;  /* 0x00980000dc10783b */ /* 0x000ee80000004200 */
[----:B-1----:R-:W-:Y:S02]  /*10b60*/  LDSM.16.MT88.4 R28, [R222+0x9800] ;  /* 0x00980000de1c783b */ /* 0x002fe40000004200 */
[----:B------:R-:W1:Y:S01]  /*10b70*/  MUFU.EX2 R0, R10 ;  /* 0x0000000a00007308 */ /* 0x000e620000000800 */
[----:B------:R-:W-:Y:S01]  /*10b80*/  MOV R213, R248 ;  /* 0x000000f800d57202 */ /* 0x000fe20000000f00 */
[----:B------:R2:W5:Y:S06]  /*10b90*/  LDL.LU R231, [R1+0xd0] ;  /* 0x0000d00001e77983 */ /* 0x00056c0000300800 */
[----:B------:R-:W-:Y:S08]  /*10ba0*/  MUFU.EX2 R173, R9 ;  /* 0x0000000900ad7308 */ /* 0x000ff00000000800 */
[----:B------:R4:W-:Y:S02]  /*10bb0*/  MUFU.EX2 R141, R8 ;  /* 0x00000008008d7308 */ /* 0x0009e40000000800 */
[----:B----4-:R-:W4:Y:S06]  /*10bc0*/  LDSM.16.MT88.4 R8, [R221+0x9800] ;  /* 0x00980000dd08783b */ /* 0x010f2c0000004200 */
[----:B------:R-:W2:Y:S08]  /*10bd0*/  MUFU.EX2 R142, R3 ;  /* 0x00000003008e7308 */ /* 0x000eb00000000800 */
[----:B------:R-:W-:Y:S08]  /*10be0*/  MUFU.EX2 R172, R2 ;  /* 0x0000000200ac7308 */ /* 0x000ff00000000800 */
[----:B------:R3:W4:Y:S01]  /*10bf0*/  MUFU.EX2 R174, R36 ;  /* 0x0000002400ae7308 */ /* 0x0007220000000800 */
[----:B-1----:R-:W-:Y:S01]  /*10c00*/  MOV R175, R0 ;  /* 0x0000000000af7202 */ /* 0x002fe20000000f00 */
[----:B------:R-:W-:Y:S01]  /*10c10*/  HMMA.16816.F32.BF16 R92, R4, R24, R188 ;  /* 0x00000018045c723c */ /* 0x000fe200000418bc */
[----:B------:R-:W-:-:S05]  /*10c20*/  MOV R0, R210 ;  /* 0x000000d200007202 */ /* 0x000fca0000000f00 */
[----:B------:R-:W-:Y:S01]  /*10c30*/  MUFU.EX2 R205, R56 ;  /* 0x0000003800cd7308 */ /* 0x000fe20000000800 */
[----:B------:R-:W-:Y:S01]  /*10c40*/  MOV R191, R215 ;  /* 0x000000d700bf7202 */ /* 0x000fe20000000f00 */
[----:B------:R-:W-:Y:S01]  /*10c50*/  IMAD.MOV.U32 R190, RZ, RZ, R219 ;  /* 0x000000ffffbe7224 */ /* 0x000fe200078e00db */
[----:B------:R-:W-:Y:S01]  /*10c60*/  MOV R188, R216 ;  /* 0x000000d800bc7202 */ /* 0x000fe20000000f00 */
[----:B------:R-:W-:Y:S04]  /*10c70*/  HMMA.16816.F32.BF16 R96, R4, R26, R196 ;  /* 0x0000001a0460723c */ /* 0x000fe800000418c4 */
[----:B------:R-:W-:Y:S01]  /*10c80*/  MUFU.EX2 R215, R77 ;  /* 0x0000004d00d77308 */ /* 0x000fe20000000800 */
[----:B---3--:R-:W-:Y:S02]  /*10c90*/  MOV R36, R209 ;  /* 0x000000d100247202 */ /* 0x008fe40000000f00 */
[----:B------:R-:W-:-:S02]  /*10ca0*/  F2FP.BF16.F32.PACK_AB R4, R143, R140 ;  /* 0x0000008c8f04723e */ /* 0x000fc400000010ff */
[----:B--2---:R-:W-:-:S03]  /*10cb0*/  F2FP.BF16.F32.PACK_AB R5, R142, R141 ;  /* 0x0000008d8e05723e */ /* 0x004fc600000010ff */
[----:B------:R-:W-:Y:S01]  /*10cc0*/  MUFU.EX2 R216, R76 ;  /* 0x0000004c00d87308 */ /* 0x000fe20000000800 */
[----:B------:R-:W-:Y:S02]  /*10cd0*/  F2FP.BF16.F32.PACK_AB R6, R173, R175 ;  /* 0x000000afad06723e */ /* 0x000fe400000010ff */
[----:B----4-:R-:W-:-:S05]  /*10ce0*/  F2FP.BF16.F32.PACK_AB R7, R174, R172 ;  /* 0x000000acae07723e */ /* 0x010fca00000010ff */
[----:B------:R-:W-:Y:S01]  /*10cf0*/  MUFU.EX2 R219, R74 ;  /* 0x0000004a00db7308 */ /* 0x000fe20000000800 */
[----:B------:R-:W-:-:S07]  /*10d00*/  MOV R2, R214 ;  /* 0x000000d600027202 */ /* 0x000fce0000000f00 */
[----:B------:R-:W1:Y:S01]  /*10d10*/  MUFU.EX2 R208, R55 ;  /* 0x0000003700d07308 */ /* 0x000e620000000800 */
[----:B------:R-:W-:-:S07]  /*10d20*/  MOV R3, R241 ;  /* 0x000000f100037202 */ /* 0x000fce0000000f00 */
[----:B------:R-:W-:Y:S08]  /*10d30*/  MUFU.EX2 R209, R54 ;  /* 0x0000003600d17308 */ /* 0x000ff00000000800 */
[----:B------:R-:W2:Y:S01]  /*10d40*/  MUFU.EX2 R210, R53 ;  /* 0x0000003500d27308 */ /* 0x000ea20000000800 */
[----:B------:R-:W-:Y:S01]  /*10d50*/  HMMA.16816.F32.BF16 R136, R4, R16, R136 ;  /* 0x000000100488723c */ /* 0x000fe20000041888 */
[----:B------:R-:W-:Y:S01]  /*10d60*/  FADD.FTZ R3, R3, R161 ;  /* 0x000000a103037221 */ /* 0x000fe20000010000 */
[----:B------:R-:W-:-:S04]  /*10d70*/  MOV R27, R244 ;  /* 0x000000f4001b7202 */ /* 0x000fc80000000f00 */
[C---:B------:R-:W-:Y:S01]  /*10d80*/  HMMA.16816.F32.BF16 R144, R4.reuse, R18, R144 ;  /* 0x000000120490723c */ /* 0x040fe20000041890 */
[----:B------:R3:W-:Y:S05]  /*10d90*/  MUFU.EX2 R244, R68 ;  /* 0x0000004400f47308 */ /* 0x0007ea0000000800 */
[C---:B------:R-:W-:Y:S06]  /*10da0*/  HMMA.16816.F32.BF16 R152, R4.reuse, R12, R152 ;  /* 0x0000000c0498723c */ /* 0x040fec0000041898 */
[C---:B------:R-:W-:Y:S06]  /*10db0*/  HMMA.16816.F32.BF16 R164, R4.reuse, R14, R164 ;  /* 0x0000000e04a4723c */ /* 0x040fec00000418a4 */
[C---:B------:R-:W-:Y:S06]  /*10dc0*/  HMMA.16816.F32.BF16 R108, R4.reuse, R8, R108 ;  /* 0x00000008046c723c */ /* 0x040fec000004186c */
[C---:B------:R-:W-:Y:S06]  /*10dd0*/  HMMA.16816.F32.BF16 R104, R4.reuse, R10, R104 ;  /* 0x0000000a0468723c */ /* 0x040fec0000041868 */
[C---:B------:R-:W-:Y:S06]  /*10de0*/  HMMA.16816.F32.BF16 R100, R4.reuse, R28, R100 ;  /* 0x0000001c0464723c */ /* 0x040fec0000041864 */
[----:B------:R-:W-:Y:S07]  /*10df0*/  HMMA.16816.F32.BF16 R84, R4, R30, R84 ;  /* 0x0000001e0454723c */ /* 0x000fee0000041854 */
[----:B------:R-:W-:Y:S01]  /*10e00*/  MOV R7, R251 ;  /* 0x000000fb00077202 */ /* 0x000fe20000000f00 */
[----:B------:R-:W-:Y:S01]  /*10e10*/  FADD.FTZ R4, R2, R162 ;  /* 0x000000a202047221 */ /* 0x000fe20000010000 */
[----:B------:R-:W-:-:S02]  /*10e20*/  MOV R6, R211 ;  /* 0x000000d300067202 */ /* 0x000fc40000000f00 */
[----:B-1----:R-:W-:Y:S01]  /*10e30*/  F2FP.BF16.F32.PACK_AB R5, R208, R205 ;  /* 0x000000cdd005723e */ /* 0x002fe200000010ff */
[----:B------:R-:W-:Y:S01]  /*10e40*/  FADD.FTZ R3, R7, R3 ;  /* 0x0000000307037221 */ /* 0x000fe20000010000 */
[----:B--2---:R-:W-:Y:S01]  /*10e50*/  F2FP.BF16.F32.PACK_AB R7, R210, R209 ;  /* 0x000000d1d207723e */ /* 0x004fe200000010ff */
[----:B---3--:R-:W-:Y:S01]  /*10e60*/  FADD.FTZ R68, R6, R4 ;  /* 0x0000000406447221 */ /* 0x008fe20000010000 */
[----:B------:R-:W-:Y:S02]  /*10e70*/  F2FP.BF16.F32.PACK_AB R4, R216, R215 ;  /* 0x000000d7d804723e */ /* 0x000fe400000010ff */
[----:B------:R-:W-:Y:S01]  /*10e80*/  F2FP.BF16.F32.PACK_AB R6, R219, R217 ;  /* 0x000000d9db06723e */ /* 0x000fe200000010ff */
[----:B------:R-:W-:Y:S01]  /*10e90*/  IMAD.MOV.U32 R26, RZ, RZ, R246 ;  /* 0x000000ffff1a7224 */ /* 0x000fe200078e00f6 */
[----:B------:R-:W-:Y:S01]  /*10ea0*/  MOV R25, R239 ;  /* 0x000000ef00197202 */ /* 0x000fe20000000f00 */
[----:B------:R-:W-:Y:S01]  /*10eb0*/  IMAD.MOV.U32 R198, RZ, RZ, R206 ;  /* 0x000000ffffc67224 */ /* 0x000fe200078e00ce */
[----:B------:R-:W-:Y:S01]  /*10ec0*/  MOV R24, R243 ;  /* 0x000000f300187202 */ /* 0x000fe20000000f00 */
[----:B------:R-:W-:Y:S01]  /*10ed0*/  IMAD.MOV.U32 R206, RZ, RZ, R249 ;  /* 0x000000ffffce7224 */ /* 0x000fe200078e00f9 */
[----:B------:R-:W-:Y:S01]  /*10ee0*/  MOV R148, R245 ;  /* 0x000000f500947202 */ /* 0x000fe20000000f00 */
[----:B------:R-:W-:Y:S01]  /*10ef0*/  MUFU.EX2 R243, R69 ;  /* 0x0000004500f37308 */ /* 0x000fe20000000800 */
[----:B------:R-:W-:Y:S01]  /*10f00*/  FADD.FTZ R2, R213, R79 ;  /* 0x0000004fd5027221 */ /* 0x000fe20000010000 */
[----:B------:R-:W-:-:S02]  /*10f10*/  MOV R162, R26 ;  /* 0x0000001a00a27202 */ /* 0x000fc40000000f00 */
[----:B------:R-:W-:-:S04]  /*10f20*/  MOV R161, R27 ;  /* 0x0000001b00a17202 */ /* 0x000fc80000000f00 */
[----:B------:R-:W-:Y:S01]  /*10f30*/  MUFU.EX2 R245, R67 ;  /* 0x0000004300f57308 */ /* 0x000fe20000000800 */
[----:B------:R-:W-:Y:S02]  /*10f40*/  MOV R76, R24 ;  /* 0x00000018004c7202 */ /* 0x000fe40000000f00 */
[----:B------:R-:W-:Y:S02]  /*10f50*/  MOV R75, R25 ;  /* 0x00000019004b7202 */ /* 0x000fe40000000f00 */
[----:B------:R-:W-:Y:S03]  /*10f60*/  LDSM.16.MT88.4 R24, [R220+0xa000] ;  /* 0x00a00000dc18783b */ /* 0x000fe60000004200 */
[----:B------:R-:W-:Y:S08]  /*10f70*/  MUFU.EX2 R246, R66 ;  /* 0x0000004200f67308 */ /* 0x000ff00000000800 */
[----:B------:R-:W-:Y:S08]  /*10f80*/  MUFU.EX2 R248, R65 ;  /* 0x0000004100f87308 */ /* 0x000ff00000000800 */
[----:B------:R1:W-:Y:S08]  /*10f90*/  MUFU.EX2 R249, R64 ;  /* 0x0000004000f97308 */ /* 0x0003f00000000800 */
[----:B------:R-:W-:Y:S08]  /*10fa0*/  MUFU.EX2 R196, R59 ;  /* 0x0000003b00c47308 */ /* 0x000ff00000000800 */
[----:B------:R-:W-:Y:S01]  /*10fb0*/  MUFU.EX2 R69, R57 ;  /* 0x0000003900457308 */ /* 0x000fe20000000800 */
[----:B-1----:R-:W-:Y:S07]  /*10fc0*/  HMMA.16816.F32.BF16 R64, R4, R16, R48 ;  /* 0x000000100440723c */ /* 0x002fee0000041830 */
[----:B------:R1:W-:Y:S01]  /*10fd0*/  MUFU.EX2 R213, R58 ;  /* 0x0000003a00d57308 */ /* 0x0003e20000000800 */
[----:B------:R-:W-:-:S02]  /*10fe0*/  MOV R189, R242 ;  /* 0x000000f200bd7202 */ /* 0x000fc40000000f00 */
[----:B------:R-:W-:Y:S01]  /*10ff0*/  MOV R79, R204 ;  /* 0x000000cc004f7202 */ /* 0x000fe20000000f00 */
[----:B------:R-:W-:Y:S01]  /*11000*/  IMAD.MOV.U32 R74, RZ, RZ, R188 ;  /* 0x000000ffff4a7224 */ /* 0x000fe200078e00bc */
[C---:B-1----:R-:W-:Y:S01]  /*11010*/  HMMA.16816.F32.BF16 R56, R4.reuse, R18, R44 ;  /* 0x000000120438723c */ /* 0x042fe2000004182c */
[----:B------:R-:W1:Y:S02]  /*11020*/  LDSM.16.MT88.4 R16, [R221+0xa000] ;  /* 0x00a00000dd10783b */ /* 0x000e640000004200 */
[----:B------:R2:W-:Y:S01]  /*11030*/  MUFU.EX2 R204, R90 ;  /* 0x0000005a00cc7308 */ /* 0x0005e20000000800 */
[----:B------:R-:W-:Y:S01]  /*11040*/  MOV R188, R189 ;  /* 0x000000bd00bc7202 */ /* 0x000fe20000000f00 */
[----:B------:R-:W-:Y:S01]  /*11050*/  FADD.FTZ R0, R0, R78 ;  /* 0x0000004e00007221 */ /* 0x000fe20000010000 */
[----:B------:R-:W-:Y:S01]  /*11060*/  MOV R189, R191 ;  /* 0x000000bf00bd7202 */ /* 0x000fe20000000f00 */
[----:B------:R-:W-:Y:S01]  /*11070*/  HMMA.16816.F32.BF16 R44, R4, R8, R20 ;  /* 0x00000008042c723c */ /* 0x000fe20000041814 */
[----:B------:R-:W-:Y:S01]  /*11080*/  MOV R78, R207 ;  /* 0x000000cf004e7202 */ /* 0x000fe20000000f00 */
[----:B------:R-:W3:Y:S01]  /*11090*/  LDSM.16.MT88.4 R20, [R223+0xa000] ;  /* 0x00a00000df14783b */ /* 0x000ee20000004200 */
[----:B------:R-:W-:Y:S01]  /*110a0*/  MOV R191, R203 ;  /* 0x000000cb00bf7202 */ /* 0x000fe20000000f00 */
[----:B------:R-:W-:Y:S01]  /*110b0*/  MUFU.EX2 R207, R38 ;  /* 0x0000002600cf7308 */ /* 0x000fe20000000800 */
[----:B--2---:R-:W-:-:S07]  /*110c0*/  IMAD.MOV.U32 R90, RZ, RZ, R206 ;  /* 0x000000ffff5a7224 */ /* 0x004fce00078e00ce */
[----:B------:R2:W-:Y:S08]  /*110d0*/  MUFU.EX2 R206, R88 ;  /* 0x0000005800ce7308 */ /* 0x0005f00000000800 */
[----:B------:R-:W-:Y:S01]  /*110e0*/  MUFU.EX2 R203, R91 ;  /* 0x0000005b00cb7308 */ /* 0x000fe20000000800 */
[----:B--2---:R-:W-:Y:S01]  /*110f0*/  MOV R88, R198 ;  /* 0x000000c600587202 */ /* 0x004fe20000000f00 */
[----:B------:R-:W-:-:S06]  /*11100*/  IMAD.MOV.U32 R198, RZ, RZ, R201 ;  /* 0x000000ffffc67224 */ /* 0x000fcc00078e00c9 */
[----:B------:R-:W-:Y:S08]  /*11110*/  MUFU.EX2 R112, R112 ;  /* 0x0000007000707308 */ /* 0x000ff00000000800 */
[----:B------:R-:W-:Y:S08]  /*11120*/  MUFU.EX2 R201, R89 ;  /* 0x0000005900c97308 */ /* 0x000ff00000000800 */
[----:B------:R-:W-:Y:S08]  /*11130*/  MUFU.EX2 R113, R113 ;  /* 0x0000007100717308 */ /* 0x000ff00000000800 */
[----:B------:R-:W-:Y:S01]  /*11140*/  MUFU.EX2 R114, R114 ;  /* 0x0000007200727308 */ /* 0x000fe20000000800 */
[----:B------:R-:W-:-:S07]  /*11150*/  MOV R199, R252 ;  /* 0x000000fc00c77202 */ /* 0x000fce0000000f00 */
[----:B------:R-:W-:Y:S08]  /*11160*/  MUFU.EX2 R239, R73 ;  /* 0x0000004900ef7308 */ /* 0x000ff00000000800 */
[----:B------:R-:W-:Y:S08]  /*11170*/  MUFU.EX2 R240, R72 ;  /* 0x0000004800f07308 */ /* 0x000ff00000000800 */
[----:B------:R-:W-:Y:S08]  /*11180*/  MUFU.EX2 R241, R71 ;  /* 0x0000004700f17308 */ /* 0x000ff00000000800 */
[----:B------:R-:W-:Y:S08]  /*11190*/  MUFU.EX2 R242, R70 ;  /* 0x0000004600f27308 */ /* 0x000ff00000000800 */
[----:B------:R2:W-:Y:S08]  /*111a0*/  MUFU.EX2 R211, R52 ;  /* 0x0000003400d37308 */ /* 0x0005f00000000800 */
[----:B------:R-:W4:Y:S08]  /*111b0*/  MUFU.EX2 R212, R39 ;  /* 0x0000002700d47308 */ /* 0x000f300000000800 */
[----:B------:R1:W3:Y:S01]  /*111c0*/  MUFU.EX2 R214, R37 ;  /* 0x0000002500d67308 */ /* 0x0002e20000000800 */
[----:B------:R-:W-:Y:S01]  /*111d0*/  MOV R77, R199 ;  /* 0x000000c7004d7202 */ /* 0x000fe20000000f00 */
[----:B------:R-:W-:Y:S01]  /*111e0*/  HMMA.16816.F32.BF16 R48, R4, R12, R40 ;  /* 0x0000000c0430723c */ /* 0x000fe20000041828 */
[----:B------:R-:W-:Y:S01]  /*111f0*/  MOV R149, R250 ;  /* 0x000000fa00957202 */ /* 0x000fe20000000f00 */
[----:B------:R-:W-:Y:S01]  /*11200*/  FADD.FTZ R8, R228, R68 ;  /* 0x00000044e4087221 */ /* 0x000fe20000010000 */
[----:B------:R-:W-:-:S03]  /*11210*/  MOV R199, R190 ;  /* 0x000000be00c77202 */ /* 0x000fc60000000f00 */
[C---:B--2---:R-:W-:Y:S01]  /*11220*/  HMMA.16816.F32.BF16 R52, R4.reuse, R14, R32 ;  /* 0x0000000e0434723c */ /* 0x044fe20000041820 */
[----:B------:R-:W2:Y:S01]  /*11230*/  LDSM.16.MT88.4 R12, [R222+0xa000] ;  /* 0x00a00000de0c783b */ /* 0x000ea20000004200 */
[----:B------:R-:W-:Y:S01]  /*11240*/  MUFU.EX2 R250, R63 ;  /* 0x0000003f00fa7308 */ /* 0x000fe20000000800 */
[----:B------:R-:W-:Y:S01]  /*11250*/  MOV R190, R36 ;  /* 0x0000002400be7202 */ /* 0x000fe20000000f00 */
[----:B------:R-:W-:Y:S01]  /*11260*/  FADD.FTZ R2, R230, R2 ;  /* 0x00000002e6027221 */ /* 0x000fe20000010000 */
[----:B------:R-:W-:Y:S01]  /*11270*/  MOV R70, R74 ;  /* 0x0000004a00467202 */ /* 0x000fe20000000f00 */
[C---:B------:R-:W-:Y:S04]  /*11280*/  HMMA.16816.F32.BF16 R40, R4.reuse, R30, R96 ;  /* 0x0000001e0428723c */ /* 0x040fe80000041860 */
[----:B------:R-:W-:Y:S01]  /*11290*/  MUFU.EX2 R251, R62 ;  /* 0x0000003e00fb7308 */ /* 0x000fe20000000800 */
[----:B----4-:R-:W-:Y:S01]  /*112a0*/  F2FP.BF16.F32.PACK_AB R9, R212, R211 ;  /* 0x000000d3d409723e */ /* 0x010fe200000010ff */
[----:B-1----:R-:W-:Y:S01]  /*112b0*/  HMMA.16816.F32.BF16 R36, R4, R10, R80 ;  /* 0x0000000a0424723c */ /* 0x002fe20000041850 */
[----:B------:R-:W-:-:S05]  /*112c0*/  MOV R71, R75 ;  /* 0x0000004b00477202 */ /* 0x000fca0000000f00 */
[----:B------:R-:W-:Y:S01]  /*112d0*/  MUFU.EX2 R252, R61 ;  /* 0x0000003d00fc7308 */ /* 0x000fe20000000800 */
[----:B------:R-:W-:Y:S01]  /*112e0*/  F2FP.BF16.F32.PACK_AB R10, R242, R241 ;  /* 0x000000f1f20a723e */ /* 0x000fe200000010ff */
[----:B------:R-:W-:Y:S01]  /*112f0*/  FADD.FTZ R3, R227, R3 ;  /* 0x00000003e3037221 */ /* 0x000fe20000010000 */
[----:B---3--:R-:W-:-:S05]  /*11300*/  F2FP.BF16.F32.PACK_AB R11, R213, R214 ;  /* 0x000000d6d50b723e */ /* 0x008fca00000010ff */
[----:B------:R1:W-:Y:S01]  /*11310*/  MUFU.EX2 R197, R60 ;  /* 0x0000003c00c57308 */ /* 0x0003e20000000800 */
[----:B------:R-:W-:Y:S01]  /*11320*/  MOV R72, R76 ;  /* 0x0000004c00487202 */ /* 0x000fe20000000f00 */
[----:B------:R-:W-:Y:S02]  /*11330*/  IMAD.MOV.U32 R73, RZ, RZ, R77 ;  /* 0x000000ffff497224 */ /* 0x000fe400078e004d */
[----:B------:R-:W-:Y:S01]  /*11340*/  FADD.FTZ R2, R226, R2 ;  /* 0x00000002e2027221 */ /* 0x000fe20000010000 */
[----:B------:R-:W-:Y:S01]  /*11350*/  MOV R74, R171 ;  /* 0x000000ab004a7202 */ /* 0x000fe20000000f00 */
[----:B------:R-:W-:Y:S01]  /*11360*/  LDSM.16.MT88.4 R32, [R223+0xa800] ;  /* 0x00a80000df20783b */ /* 0x000fe20000004200 */
[----:B------:R-:W-:Y:S02]  /*11370*/  MOV R75, R170 ;  /* 0x000000aa004b7202 */ /* 0x000fe40000000f00 */
[----:B------:R-:W-:Y:S01]  /*11380*/  MOV R76, R169 ;  /* 0x000000a9004c7202 */ /* 0x000fe20000000f00 */
[----:B------:R-:W-:Y:S01]  /*11390*/  MUFU.EX2 R115, R115 ;  /* 0x0000007300737308 */ /* 0x000fe20000000800 */
[----:B------:R-:W-:-:S07]  /*113a0*/  MOV R77, R168 ;  /* 0x000000a8004d7202 */ /* 0x000fce0000000f00 */
[----:B------:R-:W3:Y:S01]  /*113b0*/  MUFU.EX2 R118, R118 ;  /* 0x0000007600767308 */ /* 0x000ee20000000800 */
[----:B-1----:R-:W-:Y:S01]  /*113c0*/  HMMA.16816.F32.BF16 R60, R4, R28, R92 ;  /* 0x0000001c043c723c */ /* 0x002fe2000004185c */
[----:B------:R-:W-:Y:S01]  /*113d0*/  FADD.FTZ R3, R195, R3 ;  /* 0x00000003c3037221 */ /* 0x000fe20000010000 */
[----:B------:R-:W-:Y:S01]  /*113e0*/  FADD.FTZ R2, R187, R2 ;  /* 0x00000002bb027221 */ /* 0x000fe20000010000 */
[----:B------:R-:W-:Y:S01]  /*113f0*/  MOV R98, R79 ;  /* 0x0000004f00627202 */ /* 0x000fe20000000f00 */
[----:B------:R-:W-:Y:S03]  /*11400*/  LDSM.16.MT88.4 R28, [R221+0xa800] ;  /* 0x00a80000dd1c783b */ /* 0x000fe60000004200 */
[----:B------:R-:W-:Y:S01]  /*11410*/  F2FP.BF16.F32.PACK_AB R4, R204, R207 ;  /* 0x000000cfcc04723e */ /* 0x000fe200000010ff */
[----:B------:R-:W-:Y:S01]  /*11420*/  FADD.FTZ R92, R88, R8 ;  /* 0x00000008585c7221 */ /* 0x000fe20000010000 */
[----:B------:R-:W-:Y:S01]  /*11430*/  F2FP.BF16.F32.PACK_AB R5, R112, R201 ;  /* 0x000000c97005723e */ /* 0x000fe200000010ff */
[----:B------:R-:W-:Y:S01]  /*11440*/  MUFU.EX2 R117, R117 ;  /* 0x0000007500757308 */ /* 0x000fe20000000800 */
[----:B------:R-:W-:-:S07]  /*11450*/  F2FP.BF16.F32.PACK_AB R6, R203, R206 ;  /* 0x000000cecb06723e */ /* 0x000fce00000010ff */
[----:B------:R-:W1:Y:S01]  /*11460*/  MUFU.EX2 R116, R116 ;  /* 0x0000007400747308 */ /* 0x000e620000000800 */
[----:B------:R-:W-:-:S07]  /*11470*/  F2FP.BF16.F32.PACK_AB R7, R114, R113 ;  /* 0x000000717207723e */ /* 0x000fce00000010ff */
[----:B------:R-:W-:Y:S01]  /*11480*/  MUFU.EX2 R122, R122 ;  /* 0x0000007a007a7308 */ /* 0x000fe20000000800 */
[----:B------:R-:W-:Y:S01]  /*11490*/  F2FP.BF16.F32.PACK_AB R8, R240, R239 ;  /* 0x000000eff008723e */ /* 0x000fe200000010ff */
[----:B------:R-:W-:Y:S01]  /*114a0*/  HMMA.16816.F32.BF16 R168, R4, R16, R108 ;  /* 0x0000001004a8723c */ /* 0x000fe2000004186c */
[----:B------:R-:W-:-:S05]  /*114b0*/  MOV R195, R72 ;  /* 0x0000004800c37202 */ /* 0x000fca0000000f00 */
[----:B------:R-:W4:Y:S01]  /*114c0*/  MUFU.EX2 R124, R124 ;  /* 0x0000007c007c7308 */ /* 0x000f220000000800 */
[----:B------:R-:W-:Y:S01]  /*114d0*/  HMMA.16816.F32.BF16 R80, R4, R18, R104 ;  /* 0x000000120450723c */ /* 0x000fe20000041868 */
[----:B------:R-:W-:-:S06]  /*114e0*/  MOV R111, R78 ;  /* 0x0000004e006f7202 */ /* 0x000fcc0000000f00 */
[----:B------:R-:W-:Y:S01]  /*114f0*/  MUFU.EX2 R126, R126 ;  /* 0x0000007e007e7308 */ /* 0x000fe20000000800 */
[----:B------:R-:W-:Y:S01]  /*11500*/  MOV R187, R73 ;  /* 0x0000004900bb7202 */ /* 0x000fe20000000f00 */
[----:B------:R-:W-:Y:S01]  /*11510*/  IMAD.MOV.U32 R107, RZ, RZ, R74 ;  /* 0x000000ffff6b7224 */ /* 0x000fe200078e004a */
[----:B------:R-:W-:Y:S01]  /*11520*/  MOV R106, R75 ;  /* 0x0000004b006a7202 */ /* 0x000fe20000000f00 */
[----:B------:R-:W-:Y:S01]  /*11530*/  HMMA.16816.F32.BF16 R136, R4, R24, R136 ;  /* 0x000000180488723c */ /* 0x000fe20000041888 */
[----:B------:R-:W-:-:S03]  /*11540*/  MOV R105, R76 ;  /* 0x0000004c00697202 */ /* 0x000fc60000000f00 */
[----:B------:R-:W-:Y:S01]  /*11550*/  MUFU.EX2 R127, R127 ;  /* 0x0000007f007f7308 */ /* 0x000fe20000000800 */
[----:B------:R-:W-:Y:S01]  /*11560*/  MOV R104, R77 ;  /* 0x0000004d00687202 */ /* 0x000fe20000000f00 */
[----:B------:R-:W-:Y:S06]  /*11570*/  HMMA.16816.F32.BF16 R144, R4, R26, R144 ;  /* 0x0000001a0490723c */ /* 0x000fec0000041890 */
[----:B------:R-:W-:Y:S01]  /*11580*/  MUFU.EX2 R130, R130 ;  /* 0x0000008200827308 */ /* 0x000fe20000000800 */
[C---:B------:R-:W-:Y:S07]  /*11590*/  HMMA.16816.F32.BF16 R76, R8.reuse, R24, R64 ;  /* 0x00000018084c723c */ /* 0x040fee0000041840 */
[----:B------:R-:W4:Y:S01]  /*115a0*/  MUFU.EX2 R133, R133 ;  /* 0x0000008500857308 */ /* 0x000f220000000800 */
[C---:B------:R-:W-:Y:S01]  /*115b0*/  HMMA.16816.F32.BF16 R72, R8.reuse, R26, R56 ;  /* 0x0000001a0848723c */ /* 0x040fe20000041838 */
[----:B------:R-:W4:Y:S06]  /*115c0*/  LDSM.16.MT88.4 R24, [R220+0xa800] ;  /* 0x00a80000dc18783b */ /* 0x000f2c0000004200 */
[----:B------:R-:W-:Y:S01]  /*115d0*/  MUFU.EX2 R134, R134 ;  /* 0x0000008600867308 */ /* 0x000fe20000000800 */
[C---:B------:R-:W-:Y:S01]  /*115e0*/  HMMA.16816.F32.BF16 R64, R8.reuse, R22, R52 ;  /* 0x000000160840723c */ /* 0x040fe20000041834 */
[----:B------:R-:W-:Y:S01]  /*115f0*/  FADD.FTZ R0, R229, R0 ;  /* 0x00000000e5007221 */ /* 0x000fe20000010000 */
[----:B------:R1:W5:Y:S04]  /*11600*/  LDL.LU R230, [R1+0xcc] ;  /* 0x0000cc0001e67983 */ /* 0x0003680000300800 */
[----:B------:R-:W-:Y:S01]  /*11610*/  HMMA.16816.F32.BF16 R52, R8, R16, R44 ;  /* 0x000000100834723c */ /* 0x000fe2000004182c */
[----:B------:R-:W4:Y:S01]  /*11620*/  MUFU.EX2 R97, R156 ;  /* 0x0000009c00617308 */ /* 0x000f220000000800 */
[----:B------:R-:W-:-:S02]  /*11630*/  MOV R99, R161 ;  /* 0x000000a100637202 */ /* 0x000fc40000000f00 */
[----:B------:R-:W-:Y:S02]  /*11640*/  MOV R109, R70 ;  /* 0x00000046006d7202 */ /* 0x000fe40000000f00 */
[----:B------:R-:W-:Y:S01]  /*11650*/  MOV R108, R71 ;  /* 0x00000047006c7202 */ /* 0x000fe20000000f00 */
[----:B------:R-:W-:Y:S01]  /*11660*/  HMMA.16816.F32.BF16 R44, R8, R18, R36 ;  /* 0x00000012082c723c */ /* 0x000fe20000041824 */
[----:B------:R-:W4:Y:S01]  /*11670*/  LDSM.16.MT88.4 R36, [R222+0xa800] ;  /* 0x00a80000de24783b */ /* 0x000f220000004200 */
[----:B------:R-:W-:Y:S01]  /*11680*/  MOV R161, R162 ;  /* 0x000000a200a17202 */ /* 0x000fe20000000f00 */
[----:B------:R-:W-:-:S03]  /*11690*/  IMAD.MOV.U32 R162, RZ, RZ, R69 ;  /* 0x000000ffffa27224 */ /* 0x000fc600078e0045 */
[C---:B--2---:R-:W-:Y:S01]  /*116a0*/  HMMA.16816.F32.BF16 R40, R8.reuse, R14, R40 ;  /* 0x0000000e0828723c */ /* 0x044fe20000041828 */
[----:B------:R-:W-:Y:S01]  /*116b0*/  IMAD.MOV.U32 R110, RZ, RZ, R90 ;  /* 0x000000ffff6e7224 */ /* 0x000fe200078e005a */
[----:B------:R-:W-:Y:S04]  /*116c0*/  LDSM.16.MT88.4 R16, [R223+0xb000] ;  /* 0x00b00000df10783b */ /* 0x000fe80000004200 */
[-C--:B------:R-:W-:Y:S06]  /*116d0*/  HMMA.16816.F32.BF16 R68, R8, R20.reuse, R48 ;  /* 0x000000140844723c */ /* 0x080fec0000041830 */
[C---:B------:R-:W-:Y:S06]  /*116e0*/  HMMA.16816.F32.BF16 R152, R4.reuse, R20, R152 ;  /* 0x000000140498723c */ /* 0x040fec0000041898 */
[C---:B------:R-:W-:Y:S01]  /*116f0*/  HMMA.16816.F32.BF16 R164, R4.reuse, R22, R164 ;  /* 0x0000001604a4723c */ /* 0x040fe200000418a4 */
[----:B------:R-:W2:Y:S05]  /*11700*/  LDSM.16.MT88.4 R20, [R220+0xb000] ;  /* 0x00b00000dc14783b */ /* 0x000eaa0000004200 */
[----:B------:R-:W-:Y:S01]  /*11710*/  HMMA.16816.F32.BF16 R84, R4, R14, R84 ;  /* 0x0000000e0454723c */ /* 0x000fe20000041854 */
[----:B------:R-:W-:Y:S01]  /*11720*/  MUFU.EX2 R93, R159 ;  /* 0x0000009f005d7308 */ /* 0x000fe20000000800 */
[----:B------:R-:W-:-:S07]  /*11730*/  FADD.FTZ R0, R225, R0 ;  /* 0x00000000e1007221 */ /* 0x000fce0000010000 */
[----:B------:R-:W2:Y:S01]  /*11740*/  MUFU.EX2 R94, R160 ;  /* 0x000000a0005e7308 */ /* 0x000ea20000000800 */
[-C--:B------:R-:W-:Y:S01]  /*11750*/  HMMA.16816.F32.BF16 R48, R8, R12.reuse, R60 ;  /* 0x0000000c0830723c */ /* 0x080fe2000004183c */
[----:B------:R-:W-:Y:S01]  /*11760*/  FADD.FTZ R3, R105, R3 ;  /* 0x0000000369037221 */ /* 0x000fe20000010000 */
[----:B------:R-:W-:Y:S01]  /*11770*/  FADD.FTZ R2, R106, R2 ;  /* 0x000000026a027221 */ /* 0x000fe20000010000 */
[----:B------:R2:W5:Y:S04]  /*11780*/  LDL.LU R229, [R1+0xc8] ;  /* 0x0000c80001e57983 */ /* 0x0005680000300800 */
[----:B------:R-:W-:Y:S01]  /*11790*/  FADD.FTZ R8, R104, R92 ;  /* 0x0000005c68087221 */ /* 0x000fe20000010000 */
[----:B------:R-:W-:Y:S01]  /*117a0*/  HMMA.16816.F32.BF16 R88, R4, R12, R100 ;  /* 0x0000000c0458723c */ /* 0x000fe20000041864 */
[----:B---3--:R-:W-:Y:S01]  /*117b0*/  F2FP.BF16.F32.PACK_AB R9, R118, R115 ;  /* 0x000000737609723e */ /* 0x008fe200000010ff */
[----:B------:R-:W3:Y:S01]  /*117c0*/  LDSM.16.MT88.4 R12, [R221+0xb000] ;  /* 0x00b00000dd0c783b */ /* 0x000ee20000004200 */
[----:B------:R-:W-:Y:S01]  /*117d0*/  FADD.FTZ R56, R187, R8 ;  /* 0x00000008bb387221 */ /* 0x000fe20000010000 */
[----:B------:R-:W-:-:S02]  /*117e0*/  F2FP.BF16.F32.PACK_AB R8, R244, R243 ;  /* 0x000000f3f408723e */ /* 0x000fc400000010ff */
[----:B------:R-:W-:Y:S02]  /*117f0*/  F2FP.BF16.F32.PACK_AB R10, R246, R245 ;  /* 0x000000f5f60a723e */ /* 0x000fe400000010ff */
[----:B-1----:R-:W-:Y:S01]  /*11800*/  F2FP.BF16.F32.PACK_AB R11, R116, R117 ;  /* 0x00000075740b723e */ /* 0x002fe200000010ff */
[----:B------:R-:W-:Y:S01]  /*11810*/  MUFU.EX2 R63, R163 ;  /* 0x000000a3003f7308 */ /* 0x000fe20000000800 */
[----:B----4-:R-:W-:-:S07]  /*11820*/  F2FP.BF16.F32.PACK_AB R4, R124, R122 ;  /* 0x0000007a7c04723e */ /* 0x010fce00000010ff */
[----:B------:R-:W-:Y:S01]  /*11830*/  MUFU.EX2 R62, R176 ;  /* 0x000000b0003e7308 */ /* 0x000fe20000000800 */
[----:B------:R-:W-:-:S07]  /*11840*/  F2FP.BF16.F32.PACK_AB R5, R133, R130 ;  /* 0x000000828505723e */ /* 0x000fce00000010ff */
[----:B------:R-:W-:Y:S01]  /*11850*/  MUFU.EX2 R61, R177 ;  /* 0x000000b1003d7308 */ /* 0x000fe20000000800 */
[----:B------:R-:W-:-:S07]  /*11860*/  F2FP.BF16.F32.PACK_AB R6, R127, R126 ;  /* 0x0000007e7f06723e */ /* 0x000fce00000010ff */
[----:B------:R-:W1:Y:S01]  /*11870*/  MUFU.EX2 R60, R178 ;  /* 0x000000b2003c7308 */ /* 0x000e620000000800 */
[----:B------:R-:W-:Y:S01]  /*11880*/  F2FP.BF16.F32.PACK_AB R7, R134, R97 ;  /* 0x000000618607723e */ /* 0x000fe200000010ff */
[-C--:B------:R-:W-:Y:S06]  /*11890*/  HMMA.16816.F32.BF16 R76, R8, R24.reuse, R76 ;  /* 0x00000018084c723c */ /* 0x080fec000004184c */
[----:B------:R-:W-:Y:S01]  /*118a0*/  MUFU.EX2 R59, R179 ;  /* 0x000000b3003b7308 */ /* 0x000fe20000000800 */
[C---:B------:R-:W-:Y:S07]  /*118b0*/  HMMA.16816.F32.BF16 R136, R4.reuse, R24, R136 ;  /* 0x000000180488723c */ /* 0x040fee0000041888 */
[----:B------:R-:W4:Y:S01]  /*118c0*/  MUFU.EX2 R57, R132 ;  /* 0x0000008400397308 */ /* 0x000f220000000800 */
[-C--:B------:R-:W-:Y:S01]  /*118d0*/  HMMA.16816.F32.BF16 R144, R4, R26.reuse, R144 ;  /* 0x0000001a0490723c */ /* 0x080fe20000041890 */
[----:B------:R-:W-:Y:S01]  /*118e0*/  FADD.FTZ R0, R186, R0 ;  /* 0x00000000ba007221 */ /* 0x000fe20000010000 */
[----:B------:R-:W-:Y:S01]  /*118f0*/  FADD.FTZ R3, R195, R3 ;  /* 0x00000003c3037221 */ /* 0x000fe20000010000 */
[----:B------:R-:W-:Y:S01]  /*11900*/  FADD.FTZ R2, R108, R2 ;  /* 0x000000026c027221 */ /* 0x000fe20000010000 */
[----:B------:R-:W-:Y:S01]  /*11910*/  MOV R105, R143 ;  /* 0x0000008f00697202 */ /* 0x000fe20000000f00 */
[----:B------:R-:W-:Y:S01]  /*11920*/  IMAD.MOV.U32 R106, RZ, RZ, R142 ;  /* 0x000000ffff6a7224 */ /* 0x000fe200078e008e */
[----:B------:R-:W-:Y:S01]  /*11930*/  HMMA.16816.F32.BF16 R72, R8, R26, R72 ;  /* 0x0000001a0848723c */ /* 0x000fe20000041848 */
[----:B------:R-:W3:Y:S01]  /*11940*/  LDSM.16.MT88.4 R24, [R222+0xb000] ;  /* 0x00b00000de18783b */ /* 0x000ee20000004200 */
[----:B------:R-:W-:Y:S03]  /*11950*/  MUFU.EX2 R120, R120 ;  /* 0x0000007800787308 */ /* 0x000fe60000000800 */
[----:B------:R1:W5:Y:S01]  /*11960*/  LDL.LU R228, [R1+0xc4] ;  /* 0x0000c40001e47983 */ /* 0x0003620000300800 */
[C---:B------:R-:W-:Y:S06]  /*11970*/  HMMA.16816.F32.BF16 R152, R4.reuse, R32, R152 ;  /* 0x000000200498723c */ /* 0x040fec0000041898 */
[C---:B------:R-:W-:Y:S06]  /*11980*/  HMMA.16816.F32.BF16 R164, R4.reuse, R34, R164 ;  /* 0x0000002204a4723c */ /* 0x040fec00000418a4 */
[C---:B------:R-:W-:Y:S06]  /*11990*/  HMMA.16816.F32.BF16 R168, R4.reuse, R28, R168 ;  /* 0x0000001c04a8723c */ /* 0x040fec00000418a8 */
[C---:B------:R-:W-:Y:S06]  /*119a0*/  HMMA.16816.F32.BF16 R80, R4.reuse, R30, R80 ;  /* 0x0000001e0450723c */ /* 0x040fec0000041850 */
[C---:B------:R-:W-:Y:S06]  /*119b0*/  HMMA.16816.F32.BF16 R88, R4.reuse, R36, R88 ;  /* 0x000000240458723c */ /* 0x040fec0000041858 */
[----:B------:R-:W-:Y:S01]  /*119c0*/  HMMA.16816.F32.BF16 R84, R4, R38, R84 ;  /* 0x000000260454723c */ /* 0x000fe20000041854 */
[----:B------:R-:W-:Y:S01]  /*119d0*/  FADD.FTZ R0, R107, R0 ;  /* 0x000000006b007221 */ /* 0x000fe20000010000 */
[----:B------:R-:W-:-:S04]  /*119e0*/  FADD.FTZ R3, R111, R3 ;  /* 0x000000036f037221 */ /* 0x000fc80000010000 */
[----:B------:R-:W-:Y:S01]  /*119f0*/  HMMA.16816.F32.BF16 R68, R8, R32, R68 ;  /* 0x000000200844723c */ /* 0x000fe20000041844 */
[----:B------:R-:W-:Y:S01]  /*11a00*/  FADD.FTZ R0, R109, R0 ;  /* 0x000000006d007221 */ /* 0x000fe20000010000 */
[----:B--2---:R-:W-:-:S04]  /*11a10*/  F2FP.BF16.F32.PACK_AB R4, R94, R93 ;  /* 0x0000005d5e04723e */ /* 0x004fc800000010ff */
[C---:B------:R-:W-:Y:S01]  /*11a20*/  HMMA.16816.F32.BF16 R64, R8.reuse, R34, R64 ;  /* 0x000000220840723c */ /* 0x040fe20000041840 */
[----:B-1----:R-:W-:Y:S01]  /*11a30*/  F2FP.BF16.F32.PACK_AB R5, R60, R61 ;  /* 0x0000003d3c05723e */ /* 0x002fe200000010ff */
[----:B------:R-:W-:Y:S01]  /*11a40*/  FADD.FTZ R2, R98, R2 ;  /* 0x0000000262027221 */ /* 0x000fe20000010000 */
[----:B------:R-:W-:Y:S01]  /*11a50*/  F2FP.BF16.F32.PACK_AB R6, R62, R63 ;  /* 0x0000003f3e06723e */ /* 0x000fe200000010ff */
[----:B------:R-:W1:Y:S02]  /*11a60*/  MUFU.EX2 R95, R157 ;  /* 0x0000009d005f7308 */ /* 0x000e640000000800 */
[----:B------:R-:W-:Y:S01]  /*11a70*/  HMMA.16816.F32.BF16 R52, R8, R28, R52 ;  /* 0x0000001c0834723c */ /* 0x000fe20000041834 */
[----:B----4-:R-:W-:Y:S01]  /*11a80*/  F2FP.BF16.F32.PACK_AB R7, R57, R59 ;  /* 0x0000003b3907723e */ /* 0x010fe200000010ff */
[----:B------:R-:W-:-:S04]  /*11a90*/  FADD.FTZ R0, R224, R0 ;  /* 0x00000000e0007221 */ /* 0x000fc80000010000 */
[C---:B------:R-:W-:Y:S01]  /*11aa0*/  HMMA.16816.F32.BF16 R44, R8.reuse, R30, R44 ;  /* 0x0000001e082c723c */ /* 0x040fe2000004182c */
[----:B------:R-:W-:Y:S01]  /*11ab0*/  MOV R109, R198 ;  /* 0x000000c6006d7202 */ /* 0x000fe20000000f00 */
[----:B------:R-:W-:Y:S04]  /*11ac0*/  MUFU.EX2 R96, R158 ;  /* 0x0000009e00607308 */ /* 0x000fe80000000800 */
[C---:B------:R-:W-:Y:S01]  /*11ad0*/  HMMA.16816.F32.BF16 R40, R8.reuse, R38, R40 ;  /* 0x000000260828723c */ /* 0x040fe20000041828 */
[----:B------:R-:W-:Y:S01]  /*11ae0*/  MOV R103, R140 ;  /* 0x0000008c00677202 */ /* 0x000fe20000000f00 */
[----:B------:R2:W5:Y:S04]  /*11af0*/  LDL.LU R227, [R1+0xc0] ;  /* 0x0000c00001e37983 */ /* 0x0005680000300800 */
[----:B------:R-:W-:Y:S01]  /*11b00*/  HMMA.16816.F32.BF16 R32, R8, R36, R48 ;  /* 0x000000240820723c */ /* 0x000fe20000041830 */
[----:B------:R-:W-:Y:S01]  /*11b10*/  FADD.FTZ R28, R185, R3 ;  /* 0x00000003b91c7221 */ /* 0x000fe20000010000 */
[----:B------:R-:W-:Y:S01]  /*11b20*/  IMAD.MOV.U32 R98, RZ, RZ, R196 ;  /* 0x000000ffff627224 */ /* 0x000fe200078e00c4 */
[----:B------:R-:W-:Y:S01]  /*11b30*/  MOV R111, R197 ;  /* 0x000000c5006f7202 */ /* 0x000fe20000000f00 */
[----:B------:R-:W-:Y:S01]  /*11b40*/  FADD.FTZ R0, R161, R0 ;  /* 0x00000000a1007221 */ /* 0x000fe20000010000 */
[----:B------:R-:W-:Y:S01]  /*11b50*/  MOV R198, R150 ;  /* 0x0000009600c67202 */ /* 0x000fe20000000f00 */
[----:B------:R-:W-:Y:S01]  /*11b60*/  HMMA.16816.F32.BF16 R136, R4, R20, R136 ;  /* 0x000000140488723c */ /* 0x000fe20000041888 */
[----:B------:R-:W-:Y:S01]  /*11b70*/  FADD.FTZ R8, R110, R56 ;  /* 0x000000386e087221 */ /* 0x000fe20000010000 */
[----:B------:R-:W-:Y:S01]  /*11b80*/  MOV R110, R199 ;  /* 0x000000c7006e7202 */ /* 0x000fe20000000f00 */
[----:B------:R-:W-:-:S03]  /*11b90*/  FADD.FTZ R3, R99, R2 ;  /* 0x0000000263037221 */ /* 0x000fc60000010000 */
[C---:B------:R-:W-:Y:S01]  /*11ba0*/  HMMA.16816.F32.BF16 R144, R4.reuse, R22, R144 ;  /* 0x000000160490723c */ /* 0x040fe20000041890 */
[----:B------:R-:W-:Y:S01]  /*11bb0*/  FADD.FTZ R29, R218, R8 ;  /* 0x00000008da1d7221 */ /* 0x000fe20000010000 */
[----:B------:R-:W-:Y:S01]  /*11bc0*/  MOV R196, R188 ;  /* 0x000000bc00c47202 */ /* 0x000fe20000000f00 */
[----:B------:R4:W-:Y:S01]  /*11bd0*/  MUFU.EX2 R36, R184 ;  /* 0x000000b800247308 */ /* 0x0009e20000000800 */
[----:B------:R-:W-:Y:S01]  /*11be0*/  MOV R197, R151 ;  /* 0x0000009700c57202 */ /* 0x000fe20000000f00 */
[----:B------:R-:W-:Y:S01]  /*11bf0*/  FADD.FTZ R2, R109, R29 ;  /* 0x0000001d6d027221 */ /* 0x000fe20000010000 */
[----:B------:R-:W-:Y:S01]  /*11c00*/  HMMA.16816.F32.BF16 R152, R4, R16, R152 ;  /* 0x000000100498723c */ /* 0x000fe20000041898 */
[----:B------:R-:W-:Y:S01]  /*11c10*/  MOV R199, R149 ;  /* 0x0000009500c77202 */ /* 0x000fe20000000f00 */
[----:B------:R-:W-:-:S04]  /*11c20*/  IMAD.MOV.U32 R188, RZ, RZ, R148 ;  /* 0x000000ffffbc7224 */ /* 0x000fc800078e0094 */
[----:B------:R-:W-:Y:S01]  /*11c30*/  HMMA.16816.F32.BF16 R164, R4, R18, R164 ;  /* 0x0000001204a4723c */ /* 0x000fe200000418a4 */
[----:B------:R-:W-:-:S05]  /*11c40*/  FADD.FTZ R2, R197, R2 ;  /* 0x00000002c5027221 */ /* 0x000fca0000010000 */
[C---:B---3--:R-:W-:Y:S06]  /*11c50*/  HMMA.16816.F32.BF16 R168, R4.reuse, R12, R168 ;  /* 0x0000000c04a8723c */ /* 0x048fec00000418a8 */
[C---:B------:R-:W-:Y:S06]  /*11c60*/  HMMA.16816.F32.BF16 R176, R4.reuse, R14, R80 ;  /* 0x0000000e04b0723c */ /* 0x040fec0000041850 */
[----:B------:R-:W-:Y:S01]  /*11c70*/  HMMA.16816.F32.BF16 R84, R4, R26, R84 ;  /* 0x0000001a0454723c */ /* 0x000fe20000041854 */
[----:B------:R-:W-:-:S02]  /*11c80*/  MOV R104, R141 ;  /* 0x0000008d00687202 */ /* 0x000fc40000000f00 */
[----:B------:R-:W-:Y:S02]  /*11c90*/  MOV R107, R175 ;  /* 0x000000af006b7202 */ /* 0x000fe40000000f00 */
[----:B------:R-:W-:Y:S01]  /*11ca0*/  MOV R108, R172 ;  /* 0x000000ac006c7202 */ /* 0x000fe20000000f00 */
[----:B----4-:R-:W-:Y:S01]  /*11cb0*/  HMMA.16816.F32.BF16 R184, R4, R24, R88 ;  /* 0x0000001804b8723c */ /* 0x010fe20000041858 */
[----:B------:R-:W-:Y:S01]  /*11cc0*/  IMAD.MOV.U32 R109, RZ, RZ, R173 ;  /* 0x000000ffff6d7224 */ /* 0x000fe200078e00ad */
[----:B------:R-:W3:Y:S01]  /*11cd0*/  MUFU.EX2 R58, R181 ;  /* 0x000000b5003a7308 */ /* 0x000ee20000000800 */
[----:B------:R-:W-:Y:S01]  /*11ce0*/  F2FP.BF16.F32.PACK_AB R8, R249, R248 ;  /* 0x000000f8f908723e */ /* 0x000fe200000010ff */
[----:B------:R-:W4:Y:S03]  /*11cf0*/  LDSM.16.MT88.4 R148, [R220+0xb800] ;  /* 0x00b80000dc94783b */ /* 0x000f260000004200 */
        /* <DEDUP_REMOVED lines=62> */
[----:B------:R-:W-:Y:S01]  /*120e0*/  FADD.FTZ R0, R134, R0 ;  /* 0x0000000086007221 */ /* 0x000fe20000010000 */
[C---:B------:R-:W-:Y:S01]  /*120f0*/  HMMA.16816.F32.BF16 R64, R8.reuse, R18, R64 ;  /* 0x000000120840723c */ /* 0x040fe20000041840 */
[----:B------:R-:W1:Y:S01]  /*12100*/  MUFU.EX2 R18, R193 ;  /* 0x000000c100127308 */ /* 0x000e620000000800 */
[----:B------:R-:W-:Y:S01]  /*12110*/  FADD.FTZ R4, R248, R4 ;  /* 0x00000004f8047221 */ /* 0x000fe20000010000 */
[----:B------:R-:W-:Y:S01]  /*12120*/  FADD.FTZ R3, R120, R3 ;  /* 0x0000000378037221 */ /* 0x000fe20000010000 */
[----:B------:R-:W-:Y:S01]  /*12130*/  FADD.FTZ R2, R93, R2 ;  /* 0x000000025d027221 */ /* 0x000fe20000010000 */
[----:B------:R-:W-:Y:S01]  /*12140*/  FADD.FTZ R0, R61, R0 ;  /* 0x000000003d007221 */ /* 0x000fe20000010000 */
[C---:B------:R-:W-:Y:S01]  /*12150*/  HMMA.16816.F32.BF16 R68, R8.reuse, R16, R68 ;  /* 0x000000100844723c */ /* 0x040fe20000041844 */
[----:B------:R2:W5:Y:S02]  /*12160*/  LDL.LU R226, [R1+0xbc] ;  /* 0x0000bc0001e27983 */ /* 0x0005640000300800 */
[----:B------:R-:W3:Y:S01]  /*12170*/  MUFU.EX2 R48, R180 ;  /* 0x000000b400307308 */ /* 0x000ee20000000800 */
[----:B------:R-:W-:Y:S01]  /*12180*/  FADD.FTZ R4, R249, R4 ;  /* 0x00000004f9047221 */ /* 0x000fe20000010000 */
[----:B------:R-:W-:Y:S01]  /*12190*/  FADD.FTZ R3, R95, R3 ;  /* 0x000000035f037221 */ /* 0x000fe20000010000 */
[----:B------:R-:W-:Y:S01]  /*121a0*/  FADD.FTZ R2, R94, R2 ;  /* 0x000000025e027221 */ /* 0x000fe20000010000 */
[----:B------:R-:W-:Y:S01]  /*121b0*/  HMMA.16816.F32.BF16 R76, R8, R20, R76 ;  /* 0x00000014084c723c */ /* 0x000fe2000004184c */
[----:B------:R-:W-:-:S03]  /*121c0*/  FADD.FTZ R0, R60, R0 ;  /* 0x000000003c007221 */ /* 0x000fc60000010000 */
[----:B------:R-:W4:Y:S01]  /*121d0*/  MUFU.EX2 R17, R194 ;  /* 0x000000c200117308 */ /* 0x000f220000000800 */
[----:B------:R-:W-:Y:S01]  /*121e0*/  FADD.FTZ R4, R250, R4 ;  /* 0x00000004fa047221 */ /* 0x000fe20000010000 */
[----:B------:R-:W-:Y:S01]  /*121f0*/  HMMA.16816.F32.BF16 R72, R8, R22, R72 ;  /* 0x000000160848723c */ /* 0x000fe20000041848 */
[----:B------:R-:W-:-:S05]  /*12200*/  FADD.FTZ R3, R96, R3 ;  /* 0x0000000360037221 */ /* 0x000fca0000010000 */
[----:B------:R-:W2:Y:S01]  /*12210*/  MUFU.EX2 R38, R182 ;  /* 0x000000b600267308 */ /* 0x000ea20000000800 */
[C---:B------:R-:W-:Y:S01]  /*12220*/  HMMA.16816.F32.BF16 R52, R8.reuse, R12, R52 ;  /* 0x0000000c0834723c */ /* 0x040fe20000041834 */
[----:B------:R-:W-:Y:S01]  /*12230*/  MOV R99, R162 ;  /* 0x000000a200637202 */ /* 0x000fe20000000f00 */
[----:B------:R-:W-:Y:S01]  /*12240*/  FADD.FTZ R2, R63, R2 ;  /* 0x000000023f027221 */ /* 0x000fe20000010000 */
[----:B------:R-:W2:Y:S03]  /*12250*/  LDSM.16.MT88.4 R160, [R223+0xb800] ;  /* 0x00b80000dfa0783b */ /* 0x000ea60000004200 */
[C---:B------:R-:W-:Y:S01]  /*12260*/  HMMA.16816.F32.BF16 R44, R8.reuse, R14, R44 ;  /* 0x0000000e082c723c */ /* 0x040fe2000004182c */
[----:B------:R-:W2:Y:S01]  /*12270*/  MUFU.EX2 R30, R129 ;  /* 0x00000081001e7308 */ /* 0x000ea20000000800 */
[----:B------:R-:W-:Y:S01]  /*12280*/  FADD.FTZ R0, R59, R0 ;  /* 0x000000003b007221 */ /* 0x000fe20000010000 */
[----:B------:R-:W-:Y:S03]  /*12290*/  LDSM.16.MT88.4 R12, [R222+0xb800] ;  /* 0x00b80000de0c783b */ /* 0x000fe60000004200 */
[C---:B------:R-:W-:Y:S03]  /*122a0*/  HMMA.16816.F32.BF16 R32, R8.reuse, R24, R32 ;  /* 0x000000180820723c */ /* 0x040fe60000041820 */
[----:B------:R1:W-:Y:S03]  /*122b0*/  MUFU.EX2 R37, R183 ;  /* 0x000000b700257308 */ /* 0x0003e60000000800 */
[----:B------:R-:W-:Y:S01]  /*122c0*/  HMMA.16816.F32.BF16 R40, R8, R26, R40 ;  /* 0x0000001a0828723c */ /* 0x000fe20000041828 */
[----:B------:R-:W-:Y:S01]  /*122d0*/  FADD.FTZ R4, R251, R4 ;  /* 0x00000004fb047221 */ /* 0x000fe20000010000 */
[----:B------:R2:W5:Y:S03]  /*122e0*/  LDL.LU R225, [R1+0xb8] ;  /* 0x0000b80001e17983 */ /* 0x0005660000300800 */
[----:B------:R-:W2:Y:S01]  /*122f0*/  MUFU.EX2 R9, R200 ;  /* 0x000000c800097308 */ /* 0x000ea20000000800 */
[----:B------:R-:W-:Y:S01]  /*12300*/  FADD.FTZ R3, R58, R3 ;  /* 0x000000033a037221 */ /* 0x000fe20000010000 */
[----:B------:R-:W-:Y:S01]  /*12310*/  FADD.FTZ R2, R62, R2 ;  /* 0x000000023e027221 */ /* 0x000fe20000010000 */
[----:B------:R-:W-:-:S05]  /*12320*/  FADD.FTZ R0, R57, R0 ;  /* 0x0000000039007221 */ /* 0x000fca0000010000 */
[----:B------:R-:W2:Y:S01]  /*12330*/  MUFU.EX2 R20, R128 ;  /* 0x0000008000147308 */ /* 0x000ea20000000800 */
[----:B-1----:R-:W1:Y:S01]  /*12340*/  LDSM.16.MT88.4 R180, [R221+0xb800] ;  /* 0x00b80000ddb4783b */ /* 0x002e620000004200 */
[----:B------:R-:W-:Y:S01]  /*12350*/  FADD.FTZ R4, R252, R4 ;  /* 0x00000004fc047221 */ /* 0x000fe20000010000 */
[----:B------:R-:W-:-:S05]  /*12360*/  FADD.FTZ R3, R18, R3 ;  /* 0x0000000312037221 */ /* 0x000fca0000010000 */
[----:B------:R-:W2:Y:S01]  /*12370*/  MUFU.EX2 R8, R202 ;  /* 0x000000ca00087308 */ /* 0x000ea20000000800 */
[----:B---3--:R-:W-:Y:S01]  /*12380*/  FADD.FTZ R2, R48, R2 ;  /* 0x0000000230027221 */ /* 0x008fe20000010000 */
[----:B------:R-:W-:-:S06]  /*12390*/  FADD.FTZ R0, R31, R0 ;  /* 0x000000001f007221 */ /* 0x000fcc0000010000 */
[----:B------:R-:W3:Y:S01]  /*123a0*/  MUFU.EX2 R16, R192 ;  /* 0x000000c000107308 */ /* 0x000ee20000000800 */
[----:B------:R-:W-:Y:S01]  /*123b0*/  FADD.FTZ R4, R111, R4 ;  /* 0x000000046f047221 */ /* 0x000fe20000010000 */
[----:B----4-:R-:W-:Y:S01]  /*123c0*/  FADD.FTZ R3, R17, R3 ;  /* 0x0000000311037221 */ /* 0x010fe20000010000 */
[----:B--2---:R-:W-:Y:S01]  /*123d0*/  FADD.FTZ R2, R38, R2 ;  /* 0x0000000226027221 */ /* 0x004fe20000010000 */
        /* <DEDUP_REMOVED lines=8> */
[----:B------:R2:W5:Y:S01]  /*12460*/  LDL.LU R224, [R1+0xb4] ;  /* 0x0000b40001e07983 */ /* 0x0005620000300800 */
[----:B------:R-:W-:-:S03]  /*12470*/  UISETP.GE.AND UP0, UPT, UR14, 0x3, UPT ;  /* 0x000000030e00788c */ /* 0x000fc6000bf06270 */
[----:B------:R2:W5:Y:S01]  /*12480*/  LDL.LU R135, [R1+0xb0] ;  /* 0x0000b00001877983 */ /* 0x0005620000300800 */
[----:B---3--:R-:W-:-:S03]  /*12490*/  FADD.FTZ R0, R16, R0 ;  /* 0x0000000010007221 */ /* 0x008fc60000010000 */
        /* <DEDUP_REMOVED lines=14> */
[----:B------:R-:W-:-:S05]  /*12580*/  @UP0 UIADD3 UR14, UR14, -0x3, URZ ;  /* 0xfffffffd0e0e0890 */ /* 0x000fca000fffe03f */
[C---:B------:R-:W-:Y:S06]  /*12590*/  HMMA.16816.F32.BF16 R144, R192.reuse, R150, R144 ;  /* 0x00000096c090723c */ /* 0x040fec0000041890 */
[C---:B------:R-:W-:Y:S06]  /*125a0*/  HMMA.16816.F32.BF16 R152, R192.reuse, R160, R152 ;  /* 0x000000a0c098723c */ /* 0x040fec0000041898 */
[C---:B------:R-:W-:Y:S06]  /*125b0*/  HMMA.16816.F32.BF16 R164, R192.reuse, R162, R164 ;  /* 0x000000a2c0a4723c */ /* 0x040fec00000418a4 */
[C---:B-1----:R-:W-:Y:S06]  /*125c0*/  HMMA.16816.F32.BF16 R168, R192.reuse, R180, R168 ;  /* 0x000000b4c0a8723c */ /* 0x042fec00000418a8 */
[----:B------:R-:W-:Y:S06]  /*125d0*/  HMMA.16816.F32.BF16 R176, R192, R182, R176 ;  /* 0x000000b6c0b0723c */ /* 0x000fec00000418b0 */
[C---:B------:R-:W-:Y:S06]  /*125e0*/  HMMA.16816.F32.BF16 R140, R196.reuse, R148, R76 ;  /* 0x00000094c48c723c */ /* 0x040fec000004184c */
[C---:B------:R-:W-:Y:S06]  /*125f0*/  HMMA.16816.F32.BF16 R156, R196.reuse, R160, R68 ;  /* 0x000000a0c49c723c */ /* 0x040fec0000041844 */
[----:B------:R-:W-:Y:S01]  /*12600*/  HMMA.16816.F32.BF16 R172, R196, R180, R52 ;  /* 0x000000b4c4ac723c */ /* 0x000fe20000041834 */
[----:B------:R-:W-:-:S05]  /*12610*/  MOV R69, R119 ;  /* 0x0000007700457202 */ /* 0x000fca0000000f00 */
[----:B------:R-:W-:Y:S01]  /*12620*/  HMMA.16816.F32.BF16 R184, R192, R12, R184 ;  /* 0x0000000cc0b8723c */ /* 0x000fe200000418b8 */
[----:B------:R-:W-:-:S05]  /*12630*/  @P0 MOV R69, R119 ;  /* 0x0000007700450202 */ /* 0x000fca0000000f00 */
[C---:B------:R-:W-:Y:S06]  /*12640*/  HMMA.16816.F32.BF16 R148, R196.reuse, R150, R72 ;  /* 0x00000096c494723c */ /* 0x040fec0000041848 */
[----:B------:R-:W-:Y:S01]  /*12650*/  HMMA.16816.F32.BF16 R160, R196, R162, R64 ;  /* 0x000000a2c4a0723c */ /* 0x000fe20000041840 */
[----:B------:R-:W-:Y:S01]  /*12660*/  MOV R73, R123 ;  /* 0x0000007b00497202 */ /* 0x000fe20000000f00 */
[----:B------:R-:W-:Y:S01]  /*12670*/  IMAD.MOV.U32 R72, RZ, RZ, R121 ;  /* 0x000000ffff487224 */ /* 0x000fe200078e0079 */
[----:B------:R-:W-:-:S03]  /*12680*/  MOV R74, R125 ;  /* 0x0000007d004a7202 */ /* 0x000fc60000000f00 */
[----:B------:R-:W-:Y:S01]  /*12690*/  HMMA.16816.F32.BF16 R180, R196, R182, R44 ;  /* 0x000000b6c4b4723c */ /* 0x000fe2000004182c */
[----:B------:R-:W-:-:S05]  /*126a0*/  @P0 MOV R73, R123 ;  /* 0x0000007b00490202 */ /* 0x000fca0000000f00 */
[----:B------:R-:W-:Y:S01]  /*126b0*/  HMMA.16816.F32.BF16 R188, R196, R12, R32 ;  /* 0x0000000cc4bc723c */ /* 0x000fe20000041820 */
[----:B------:R-:W-:Y:S02]  /*126c0*/  @P0 MOV R74, R125 ;  /* 0x0000007d004a0202 */ /* 0x000fe40000000f00 */
[----:B------:R-:W-:-:S03]  /*126d0*/  @P0 MOV R72, R121 ;  /* 0x0000007900480202 */ /* 0x000fc60000000f00 */
[-C--:B------:R-:W-:Y:S06]  /*126e0*/  HMMA.16816.F32.BF16 R192, R192, R14.reuse, R84 ;  /* 0x0000000ec0c0723c */ /* 0x080fec0000041854 */
[----:B------:R-:W-:Y:S01]  /*126f0*/  HMMA.16816.F32.BF16 R196, R196, R14, R40 ;  /* 0x0000000ec4c4723c */ /* 0x000fe20000041828 */
[----:B------:R-:W-:-:S08]  /*12700*/  NOP ;  /* 0x0000000000007918 */ /* 0x000fd00000000000 */
[----:B--2---:R-:W-:-:S15]  /*12710*/  @P0 BRA `(.L_x_116) ;  /* 0x0000000000040947 */ /* 0x004fde0003800000 */
.L_x_114:
[----:B------:R-:W-:-:S12]  /*12720*/  UIADD3 UR14, UR4, -0x1, URZ ;  /* 0xffffffff040e7890 */ /* 0x000fd8000fffe03f */
.L_x_116:
[----:B------:R-:W-:-:S13]  /*12730*/  ISETP.LE.AND P0, PT, RZ, UR14, PT ;  /* 0x0000000eff007c0c */ /* 0x000fda000bf03270 */
[----:B------:R-:W-:Y:S05]  /*12740*/  @!P0 BRA `(.L_x_117) ;  /* 0x0000006000388947 */ /* 0x000fea0003800000 */
[----:B-----5:R-:W2:Y:S01]  /*12750*/  LDL.LU.64 R6, [R1+0x98] ;  /* 0x0000980001067983 */ /* 0x020ea20000300a00 */
[----:B------:R-:W-:Y:S01]  /*12760*/  MOV R132, R73 ;  /* 0x0000004900847202 */ /* 0x000fe20000000f00 */
[----:B------:R-:W-:Y:S01]  /*12770*/  IMAD.MOV.U32 R134, RZ, RZ, R69 ;  /* 0x000000ffff867224 */ /* 0x000fe200078e0045 */
        /* <DEDUP_REMOVED lines=8> */
[----:B------:R-:W-:Y:S01]  /*12800*/  ULDC UR4, c[0x0][0x2ec] ;  /* 0x0000bb0000047ab9 */ /* 0x000fe20000000800 */
[----:B------:R-:W-:Y:S01]  /*12810*/  ULDC.64 UR6, c[0x0][0x218] ;  /* 0x0000860000067ab9 */ /* 0x000fe20000000a00 */
[----:B------:R-:W-:Y:S01]  /*12820*/  ULDC.64 UR10, c[0x0][0x220] ;  /* 0x00008800000a7ab9 */ /* 0x000fe20000000a00 */
[----:B------:R-:W-:Y:S01]  /*12830*/  ULDC.64 UR8, c[0x0][0x248] ;  /* 0x0000920000087ab9 */ /* 0x000fe20000000a00 */
[----:B--2---:R-:W-:-:S05]  /*12840*/  IMAD.MOV.U32 R5, RZ, RZ, R7 ;  /* 0x000000ffff057224 */ /* 0x004fca00078e0007 */
[----:B------:R1:W-:Y:S01]  /*12850*/  STL.64 [R1+0x70], R4 ;  /* 0x0000700401007387 */ /* 0x0003e20000100a00 */
[----:B------:R-:W-:Y:S05]  /*12860*/  BRA `(.L_x_118) ;  /* 0x0000000000a87947 */ /* 0x000fea0003800000 */
.L_x_120:
[----:B------:R-:W2:Y:S01]  /*12870*/  LDL.64 R72, [R1+0x90] ;  /* 0x0000900001487983 */ /* 0x000ea20000100a00 */
[----:B------:R-:W-:Y:S03]  /*12880*/  UIADD3 UR24, UR14, -0x1, URZ ;  /* 0xffffffff0e187890 */ /* 0x000fe6000fffe03f */
[----:B------:R-:W4:Y:S01]  /*12890*/  LDL.64 R68, [R1+0x80] ;  /* 0x0000800001447983 */ /* 0x000f220000100a00 */
        /* <DEDUP_REMOVED lines=39> */
.L_x_118:
[----:B--2---:R-:W2:Y:S01]  /*12b10*/  LDL.64 R6, [R1+0x70] ;  /* 0x0000700001067983 */ /* 0x004ea20000100a00 */
        /* <DEDUP_REMOVED lines=14> */
[----:B------:R-:W-:Y:S01]  /*12c00*/  LDGSTS.E.BYPASS.LTC128B.128 [R238+0x8000], desc[UR16][R6.64] ;  /* 0x0800000006ee7fae */ /* 0x000fe2000b901d50 */
        /* <DEDUP_REMOVED lines=21> */
[----:B-----5:R-:W-:Y:S08]  /*12d60*/  LDSM.16.M88.4 R128, [R226] ;  /* 0x00000000e280783b */ /* 0x020ff00000000200 */
[----:B------:R-:W1:Y:S08]  /*12d70*/  LDSM.16.M88.4 R16, [R135+0x4000] ;  /* 0x004000008710783b */ /* 0x000e700000000200 */
        /* <DEDUP_REMOVED lines=16> */
[----:B------:R-:W3:Y:S03]  /*12e80*/  LDSM.16.M88.4 R208, [R225+0x4000] ;  /* 0x00400000e1d0783b */ /* 0x000ee60000000200 */
[C---:B------:R-:W-:Y:S05]  /*12e90*/  HMMA.16816.F32.BF16 R32, R128.reuse, R34, RZ ;  /* 0x000000228020723c */ /* 0x040fea00000418ff */
[----:B------:R-:W3:Y:S01]  /*12ea0*/  LDSM.16.M88.4 R212, [R229+0x2000] ;  /* 0x00200000e5d4783b */ /* 0x000ee20000000200 */
[-C--:B----4-:R-:W-:Y:S06]  /*12eb0*/  HMMA.16816.F32.BF16 R36, R128, R48.reuse, RZ ;  /* 0x000000308024723c */ /* 0x090fec00000418ff */
[C---:B------:R-:W-:Y:S01]  /*12ec0*/  HMMA.16816.F32.BF16 R40, R124.reuse, R48, RZ ;  /* 0x000000307c28723c */ /* 0x040fe200000418ff */
[----:B------:R-:W4:Y:S05]  /*12ed0*/  LDSM.16.M88.4 R216, [R225+0x4800] ;  /* 0x00480000e1d8783b */ /* 0x000f2a0000000200 */
[-C--:B------:R-:W-:Y:S03]  /*12ee0*/  HMMA.16816.F32.BF16 R44, R124, R50.reuse, RZ ;  /* 0x000000327c2c723c */ /* 0x080fe600000418ff */
[----:B------:R-:W0:Y:S03]  /*12ef0*/  LDGDEPBAR ;  /* 0x00000000000079af */ /* 0x000e260000000000 */
        /* <DEDUP_REMOVED lines=63> */
[----:B------:R-:W4:Y:S01]  /*132f0*/  LDSM.16.M88.4 R216, [R236] ;  /* 0x00000000ecd8783b */ /* 0x000f220000000200 */
        /* <DEDUP_REMOVED lines=10> */
[-C--:B----4-:R-:W-:Y:S06]  /*133a0*/  HMMA.16816.F32.BF16 R36, R200, R216.reuse, R36 ;  /* 0x000000d8c824723c */ /* 0x090fec0000041824 */
        /* <DEDUP_REMOVED lines=14> */
[-C--:B---3--:R-:W-:Y:S06]  /*13490*/  HMMA.16816.F32.BF16 R84, R200, R216.reuse, R84 ;  /* 0x000000d8c854723c */ /* 0x088fec0000041854 */
[C---:B------:R-:W-:Y:S06]  /*134a0*/  HMMA.16816.F32.BF16 R88, R212.reuse, R216, R88 ;  /* 0x000000d8d458723c */ /* 0x040fec0000041858 */
[-C--:B------:R-:W-:Y:S06]  /*134b0*/  HMMA.16816.F32.BF16 R92, R212, R218.reuse, R92 ;  /* 0x000000dad45c723c */ /* 0x080fec000004185c */
[C---:B------:R-:W-:Y:S01]  /*134c0*/  HMMA.16816.F32.BF16 R96, R200.reuse, R218, R96 ;  /* 0x000000dac860723c */ /* 0x040fe20000041860 */
[----:B------:R-:W-:Y:S05]  /*134d0*/  LDSM.16.M88.4 R216, [R228] ;  /* 0x00000000e4d8783b */ /* 0x000fea0000000200 */
[-C--:B-1----:R-:W-:Y:S06]  /*134e0*/  HMMA.16816.F32.BF16 R100, R200, R208.reuse, R100 ;  /* 0x000000d0c864723c */ /* 0x082fec0000041864 */
        /* <DEDUP_REMOVED lines=8> */
[----:B------:R-:W-:Y:S06]  /*13570*/  HMMA.16816.F32.BF16 R128, R200, R206, R128 ;  /* 0x000000cec880723c */ /* 0x000fec0000041880 */
[-C--:B-1----:R-:W-:Y:S06]  /*13580*/  HMMA.16816.F32.BF16 R4, R216, R208.reuse, R4 ;  /* 0x000000d0d804723c */ /* 0x082fec0000041804 */
[C---:B--2---:R-:W-:Y:S11]  /*13590*/  HMMA.16816.F32.BF16 R8, R212.reuse, R208, R8 ;  /* 0x000000d0d408723c */ /* 0x044ff60000041808 */
[----:B------:R-:W-:Y:S07]  /*135a0*/  @!UPT UIADD3 URZ, URZ, URZ, URZ ;  /* 0x0000003f3f3ff290 */ /* 0x000fee000fffe03f */
[----:B------:R-:W-:Y:S01]  /*135b0*/  FMUL.FTZ R5, R5, UR19 ;  /* 0x0000001305057c20 */ /* 0x000fe20008410000 */
[----:B------:R-:W-:Y:S01]  /*135c0*/  FMUL.FTZ R7, R7, UR19 ;  /* 0x0000001307077c20 */ /* 0x000fe20008410000 */
[----:B------:R-:W-:Y:S01]  /*135d0*/  FMUL.FTZ R4, R4, UR19 ;  /* 0x0000001304047c20 */ /* 0x000fe20008410000 */
[-C--:B------:R-:W-:Y:S01]  /*135e0*/  HMMA.16816.F32.BF16 R12, R212, R210.reuse, R12 ;  /* 0x000000d2d40c723c */ /* 0x080fe2000004180c */
[----:B------:R-:W1:Y:S02]  /*135f0*/  MUFU.TANH R2, R5 ;  /* 0x0000000500027308 */ /* 0x000e640000002400 */
[----:B------:R-:W-:Y:S03]  /*13600*/  FMUL.FTZ R6, R6, UR19 ;  /* 0x0000001306067c20 */ /* 0x000fe60008410000 */
[C---:B------:R-:W-:Y:S05]  /*13610*/  HMMA.16816.F32.BF16 R16, R216.reuse, R210, R16 ;  /* 0x000000d2d810723c */ /* 0x040fea0000041810 */
[----:B------:R-:W2:Y:S10]  /*13620*/  MUFU.TANH R0, R7 ;  /* 0x0000000700007308 */ /* 0x000eb40000002400 */
[----:B------:R-:W-:Y:S01]  /*13630*/  MUFU.TANH R248, R4 ;  /* 0x0000000400f87308 */ /* 0x000fe20000002400 */
[----:B-1----:R1:W-:Y:S01]  /*13640*/  STL [R1+0x14], R2 ;  /* 0x0000140201007387 */ /* 0x0023e20000100800 */
[----:B------:R-:W-:Y:S01]  /*13650*/  FMUL.FTZ R8, R8, UR19 ;  /* 0x0000001308087c20 */ /* 0x000fe20008410000 */
[----:B------:R-:W-:Y:S01]  /*13660*/  FMUL.FTZ R10, R10, UR19 ;  /* 0x000000130a0a7c20 */ /* 0x000fe20008410000 */
[----:B------:R-:W-:Y:S01]  /*13670*/  FMUL.FTZ R9, R9, UR19 ;  /* 0x0000001309097c20 */ /* 0x000fe20008410000 */
[----:B------:R-:W-:Y:S01]  /*13680*/  FMUL.FTZ R11, R11, UR19 ;  /* 0x000000130b0b7c20 */ /* 0x000fe20008410000 */
[----:B------:R-:W-:Y:S04]  /*13690*/  FMUL.FTZ R12, R12, UR19 ;  /* 0x000000130c0c7c20 */ /* 0x000fe80008410000 */
[----:B------:R3:W-:Y:S01]  /*136a0*/  MUFU.TANH R250, R6 ;  /* 0x0000000600fa7308 */ /* 0x0007e20000002400 */
[----:B--2---:R2:W-:Y:S01]  /*136b0*/  STL [R1+0x10], R0 ;  /* 0x0000100001007387 */ /* 0x0045e20000100800 */
[----:B------:R-:W-:Y:S01]  /*136c0*/  FMUL.FTZ R14, R14, UR19 ;  /* 0x000000130e0e7c20 */ /* 0x000fe20008410000 */
[----:B------:R-:W-:Y:S01]  /*136d0*/  FMUL.FTZ R13, R13, UR19 ;  /* 0x000000130d0d7c20 */ /* 0x000fe20008410000 */
[----:B------:R-:W-:Y:S01]  /*136e0*/  FMUL.FTZ R15, R15, UR19 ;  /* 0x000000130f0f7c20 */ /* 0x000fe20008410000 */
[----:B------:R-:W-:Y:S01]  /*136f0*/  FMUL.FTZ R17, R17, UR19 ;  /* 0x0000001311117c20 */ /* 0x000fe20008410000 */
[----:B------:R-:W-:Y:S01]  /*13700*/  FMUL.FTZ R18, R18, UR19 ;  /* 0x0000001312127c20 */ /* 0x000fe20008410000 */
[----:B------:R-:W-:Y:S03]  /*13710*/  FMUL.FTZ R16, R16, UR19 ;  /* 0x0000001310107c20 */ /* 0x000fe60008410000 */
[----:B------:R-:W-:Y:S01]  /*13720*/  MUFU.TANH R247, R8 ;  /* 0x0000000800f77308 */ /* 0x000fe20000002400 */
[----:B------:R-:W-:Y:S09]  /*13730*/  FMUL.FTZ R19, R19, UR19 ;  /* 0x0000001313137c20 */ /* 0x000ff20008410000 */
[----:B------:R-:W-:Y:S01]  /*13740*/  MUFU.TANH R239, R17 ;  /* 0x0000001100ef7308 */ /* 0x000fe20000002400 */
[----:B---3--:R-:W3:Y:S09]  /*13750*/  LDSM.16.M88.4 R4, [R224+0x800] ;  /* 0x00080000e004783b */ /* 0x008ef20000000200 */
[----:B------:R-:W-:Y:S10]  /*13760*/  MUFU.TANH R249, R10 ;  /* 0x0000000a00f97308 */ /* 0x000ff40000002400 */
[----:B------:R-:W-:Y:S10]  /*13770*/  MUFU.TANH R241, R18 ;  /* 0x0000001200f17308 */ /* 0x000ff40000002400 */
[----:B-1----:R-:W1:Y:S10]  /*13780*/  MUFU.TANH R2, R9 ;  /* 0x0000000900027308 */ /* 0x002e740000002400 */
[----:B------:R-:W-:Y:S10]  /*13790*/  MUFU.TANH R242, R16 ;  /* 0x0000001000f27308 */ /* 0x000ff40000002400 */
[----:B--2---:R2:W4:Y:S01]  /*137a0*/  MUFU.TANH R0, R11 ;  /* 0x0000000b00007308 */ /* 0x0045220000002400 */
[----:B-1----:R1:W-:Y:S01]  /*137b0*/  STL [R1+0xc], R2 ;  /* 0x00000c0201007387 */ /* 0x0023e20000100800 */
[-C--:B---3--:R-:W-:Y:S08]  /*137c0*/  HMMA.16816.F32.BF16 R20, R216, R4.reuse, R20 ;  /* 0x00000004d814723c */ /* 0x088ff00000041814 */
[----:B------:R-:W-:Y:S01]  /*137d0*/  MUFU.TANH R252, R13 ;  /* 0x0000000d00fc7308 */ /* 0x000fe20000002400 */
[C---:B------:R-:W-:Y:S06]  /*137e0*/  HMMA.16816.F32.BF16 R24, R212.reuse, R4, R24 ;  /* 0x00000004d418723c */ /* 0x040fec0000041818 */
[-C--:B------:R-:W-:Y:S03]  /*137f0*/  HMMA.16816.F32.BF16 R28, R212, R6.reuse, R28 ;  /* 0x00000006d41c723c */ /* 0x080fe6000004181c */
[----:B------:R-:W-:Y:S01]  /*13800*/  MUFU.TANH R19, R19 ;  /* 0x0000001300137308 */ /* 0x000fe20000002400 */
[----:B--2---:R-:W2:Y:S02]  /*13810*/  LDSM.16.M88.4 R8, [R224+0x1000] ;  /* 0x00100000e008783b */ /* 0x004ea40000000200 */
[C---:B------:R-:W-:Y:S07]  /*13820*/  HMMA.16816.F32.BF16 R32, R216.reuse, R6, R32 ;  /* 0x00000006d820723c */ /* 0x040fee0000041820 */
[----:B------:R-:W-:Y:S01]  /*13830*/  MUFU.TANH R251, R15 ;  /* 0x0000000f00fb7308 */ /* 0x000fe20000002400 */
[----:B------:R-:W3:Y:S03]  /*13840*/  LDSM.16.M88.4 R4, [R224+0x1800] ;  /* 0x00180000e004783b */ /* 0x000ee60000000200 */
[----:B------:R-:W-:Y:S01]  /*13850*/  FMUL.FTZ R23, R23, UR19 ;  /* 0x0000001317177c20 */ /* 0x000fe20008410000 */
[----:B------:R-:W-:Y:S01]  /*13860*/  FMUL.FTZ R20, R20, UR19 ;  /* 0x0000001314147c20 */ /* 0x000fe20008410000 */
[----:B------:R-:W-:Y:S01]  /*13870*/  FMUL.FTZ R22, R22, UR19 ;  /* 0x0000001316167c20 */ /* 0x000fe20008410000 */
[----:B------:R-:W-:Y:S03]  /*13880*/  FMUL.FTZ R21, R21, UR19 ;  /* 0x0000001315157c20 */ /* 0x000fe60008410000 */
[----:B-1----:R-:W1:Y:S01]  /*13890*/  MUFU.TANH R2, R12 ;  /* 0x0000000c00027308 */ /* 0x002e620000002400 */
[----:B----4-:R4:W-:Y:S01]  /*138a0*/  STL [R1+0x8], R0 ;  /* 0x0000080001007387 */ /* 0x0109e20000100800 */
[----:B------:R-:W-:Y:S01]  /*138b0*/  FMUL.FTZ R26, R26, UR19 ;  /* 0x000000131a1a7c20 */ /* 0x000fe20008410000 */
[----:B------:R-:W-:Y:S01]  /*138c0*/  FMUL.FTZ R27, R27, UR19 ;  /* 0x000000131b1b7c20 */ /* 0x000fe20008410000 */
[----:B------:R-:W-:Y:S01]  /*138d0*/  FMUL.FTZ R24, R24, UR19 ;  /* 0x0000001318187c20 */ /* 0x000fe20008410000 */
[----:B------:R-:W-:Y:S01]  /*138e0*/  FMUL.FTZ R25, R25, UR19 ;  /* 0x0000001319197c20 */ /* 0x000fe20008410000 */
[----:B------:R-:W-:Y:S04]  /*138f0*/  FMUL.FTZ R28, R28, UR19 ;  /* 0x000000131c1c7c20 */ /* 0x000fe80008410000 */
[----:B------:R-:W-:Y:S01]  /*13900*/  MUFU.TANH R17, R27 ;  /* 0x0000001b00117308 */ /* 0x000fe20000002400 */
[----:B------:R-:W-:Y:S01]  /*13910*/  FMUL.FTZ R30, R30, UR19 ;  /* 0x000000131e1e7c20 */ /* 0x000fe20008410000 */
[----:B------:R-:W-:Y:S01]  /*13920*/  FMUL.FTZ R29, R29, UR19 ;  /* 0x000000131d1d7c20 */ /* 0x000fe20008410000 */
[----:B------:R-:W-:Y:S01]  /*13930*/  FMUL.FTZ R31, R31, UR19 ;  /* 0x000000131f1f7c20 */ /* 0x000fe20008410000 */
[----:B------:R-:W-:Y:S01]  /*13940*/  FMUL.FTZ R32, R32, UR19 ;  /* 0x0000001320207c20 */ /* 0x000fe20008410000 */
[----:B------:R-:W-:Y:S01]  /*13950*/  FMUL.FTZ R34, R34, UR19 ;  /* 0x0000001322227c20 */ /* 0x000fe20008410000 */
[----:B------:R-:W-:Y:S04]  /*13960*/  FMUL.FTZ R33, R33, UR19 ;  /* 0x0000001321217c20 */ /* 0x000fe80008410000 */
[----:B------:R-:W-:Y:S01]  /*13970*/  MUFU.TANH R201, R28 ;  /* 0x0000001c00c97308 */ /* 0x000fe20000002400 */
[----:B-1----:R-:W-:Y:S01]  /*13980*/  STL [R1+0x4], R2 ;  /* 0x0000040201007387 */ /* 0x002fe20000100800 */
[----:B------:R-:W-:Y:S08]  /*13990*/  FMUL.FTZ R35, R35, UR19 ;  /* 0x0000001323237c20 */ /* 0x000ff00008410000 */
[----:B------:R-:W-:Y:S01]  /*139a0*/  MUFU.TANH R202, R30 ;  /* 0x0000001e00ca7308 */ /* 0x000fe20000002400 */
[-C--:B--2---:R-:W-:Y:S06]  /*139b0*/  HMMA.16816.F32.BF16 R36, R216, R8.reuse, R36 ;  /* 0x00000008d824723c */ /* 0x084fec0000041824 */
[C---:B------:R-:W-:Y:S03]  /*139c0*/  HMMA.16816.F32.BF16 R40, R212.reuse, R8, R40 ;  /* 0x00000008d428723c */ /* 0x040fe60000041828 */
[----:B----4-:R-:W1:Y:S03]  /*139d0*/  MUFU.TANH R0, R14 ;  /* 0x0000000e00007308 */ /* 0x010e660000002400 */
[-C--:B------:R-:W-:Y:S07]  /*139e0*/  HMMA.16816.F32.BF16 R44, R212, R10.reuse, R44 ;  /* 0x0000000ad42c723c */ /* 0x080fee000004182c */
[----:B------:R-:W-:Y:S01]  /*139f0*/  MUFU.TANH R244, R23 ;  /* 0x0000001700f47308 */ /* 0x000fe20000002400 */
[C---:B------:R-:W-:Y:S01]  /*13a00*/  HMMA.16816.F32.BF16 R48, R216.reuse, R10, R48 ;  /* 0x0000000ad830723c */ /* 0x040fe20000041830 */
[----:B------:R-:W2:Y:S08]  /*13a10*/  LDSM.16.M88.4 R8, [R224+0x2000] ;  /* 0x00200000e008783b */ /* 0x000eb00000000200 */
[----:B------:R-:W-:Y:S01]  /*13a20*/  MUFU.TANH R20, R20 ;  /* 0x0000001400147308 */ /* 0x000fe20000002400 */
[-C--:B---3--:R-:W-:Y:S01]  /*13a30*/  HMMA.16816.F32.BF16 R52, R216, R4.reuse, R52 ;  /* 0x00000004d834723c */ /* 0x088fe20000041834 */
[----:B-1----:R1:W-:Y:S02]  /*13a40*/  STL [R1], R0 ;  /* 0x0000000001007387 */ /* 0x0023e40000100800 */
[----:B------:R-:W-:Y:S03]  /*13a50*/  FMUL.FTZ R36, R36, UR19 ;  /* 0x0000001324247c20 */ /* 0x000fe60008410000 */
[C---:B------:R-:W-:Y:S03]  /*13a60*/  HMMA.16816.F32.BF16 R56, R212.reuse, R4, R56 ;  /* 0x00000004d438723c */ /* 0x040fe60000041838 */
[----:B------:R-:W-:Y:S02]  /*13a70*/  MUFU.TANH R24, R24 ;  /* 0x0000001800187308 */ /* 0x000fe40000002400 */
[----:B------:R-:W-:Y:S01]  /*13a80*/  FMUL.FTZ R39, R39, UR19 ;  /* 0x0000001327277c20 */ /* 0x000fe20008410000 */
[-C--:B------:R-:W-:Y:S07]  /*13a90*/  HMMA.16816.F32.BF16 R60, R212, R6.reuse, R60 ;  /* 0x00000006d43c723c */ /* 0x080fee000004183c */
[----:B------:R-:W-:Y:S01]  /*13aa0*/  MUFU.TANH R27, R36 ;  /* 0x00000024001b7308 */ /* 0x000fe20000002400 */
[----:B------:R-:W-:Y:S01]  /*13ab0*/  FMUL.FTZ R46, R46, UR19 ;  /* 0x000000132e2e7c20 */ /* 0x000fe20008410000 */
[C---:B------:R-:W-:Y:S08]  /*13ac0*/  HMMA.16816.F32.BF16 R64, R216.reuse, R6, R64 ;  /* 0x00000006d840723c */ /* 0x040ff00000041840 */
[----:B------:R-:W-:Y:S03]  /*13ad0*/  MUFU.TANH R30, R39 ;  /* 0x00000027001e7308 */ /* 0x000fe60000002400 */
[----:B------:R-:W-:Y:S01]  /*13ae0*/  FMUL.FTZ R55, R55, UR19 ;  /* 0x0000001337377c20 */ /* 0x000fe20008410000 */
[----:B------:R-:W-:Y:S01]  /*13af0*/  FMUL.FTZ R38, R38, UR19 ;  /* 0x0000001326267c20 */ /* 0x000fe20008410000 */
[----:B------:R-:W-:Y:S01]  /*13b00*/  FMUL.FTZ R37, R37, UR19 ;  /* 0x0000001325257c20 */ /* 0x000fe20008410000 */
[----:B------:R-:W-:Y:S01]  /*13b10*/  FMUL.FTZ R40, R40, UR19 ;  /* 0x0000001328287c20 */ /* 0x000fe20008410000 */
[----:B------:R-:W-:Y:S03]  /*13b20*/  FMUL.FTZ R56, R56, UR19 ;  /* 0x0000001338387c20 */ /* 0x000fe60008410000 */
[----:B-1----:R-:W1:Y:S01]  /*13b30*/  MUFU.TANH R0, R26 ;  /* 0x0000001a00007308 */ /* 0x002e620000002400 */
[----:B------:R-:W-:Y:S01]  /*13b40*/  FMUL.FTZ R57, R57, UR19 ;  /* 0x0000001339397c20 */ /* 0x000fe20008410000 */
[----:B------:R-:W-:Y:S01]  /*13b50*/  FMUL.FTZ R59, R59, UR19 ;  /* 0x000000133b3b7c20 */ /* 0x000fe20008410000 */
[----:B------:R-:W-:Y:S01]  /*13b60*/  FMUL.FTZ R58, R58, UR19 ;  /* 0x000000133a3a7c20 */ /* 0x000fe20008410000 */
[-C--:B--2---:R-:W-:Y:S03]  /*13b70*/  HMMA.16816.F32.BF16 R68, R216, R8.reuse, R68 ;  /* 0x00000008d844723c */ /* 0x084fe60000041844 */
[----:B------:R-:W-:Y:S03]  /*13b80*/  FMUL.FTZ R63, R63, UR19 ;  /* 0x000000133f3f7c20 */ /* 0x000fe60008410000 */
[----:B------:R-:W-:Y:S01]  /*13b90*/  MUFU.TANH R5, R56 ;  /* 0x0000003800057308 */ /* 0x000fe20000002400 */
[----:B------:R-:W-:Y:S01]  /*13ba0*/  FMUL.FTZ R61, R61, UR19 ;  /* 0x000000133d3d7c20 */ /* 0x000fe20008410000 */
[C---:B------:R-:W-:Y:S04]  /*13bb0*/  HMMA.16816.F32.BF16 R72, R212.reuse, R8, R72 ;  /* 0x00000008d448723c */ /* 0x040fe80000041848 */
[----:B------:R-:W-:Y:S04]  /*13bc0*/  FMUL.FTZ R66, R66, UR19 ;  /* 0x0000001342427c20 */ /* 0x000fe80008410000 */
[----:B------:R-:W2:Y:S01]  /*13bd0*/  MUFU.TANH R18, R59 ;  /* 0x0000003b00127308 */ /* 0x000ea20000002400 */
[----:B-1----:R-:W-:Y:S01]  /*13be0*/  STL [R1+0x24], R0 ;  /* 0x0000240001007387 */ /* 0x002fe20000100800 */
[-C--:B------:R-:W-:Y:S03]  /*13bf0*/  HMMA.16816.F32.BF16 R76, R212, R10.reuse, R76 ;  /* 0x0000000ad44c723c */ /* 0x080fe6000004184c */
[----:B------:R-:W-:Y:S01]  /*13c00*/  STL [R1+0x2c], R17 ;  /* 0x00002c1101007387 */ /* 0x000fe20000100800 */
[----:B------:R-:W-:Y:S01]  /*13c10*/  FMUL.FTZ R64, R64, UR19 ;  /* 0x0000001340407c20 */ /* 0x000fe20008410000 */
[----:B------:R-:W-:Y:S03]  /*13c20*/  FMUL.FTZ R67, R67, UR19 ;  /* 0x0000001343437c20 */ /* 0x000fe60008410000 */
[----:B------:R-:W-:Y:S01]  /*13c30*/  MUFU.TANH R14, R61 ;  /* 0x0000003d000e7308 */ /* 0x000fe20000002400 */
[----:B------:R-:W-:Y:S01]  /*13c40*/  STL [R1+0x20], R201 ;  /* 0x000020c901007387 */ /* 0x000fe20000100800 */
[C---:B------:R-:W-:Y:S03]  /*13c50*/  HMMA.16816.F32.BF16 R80, R216.reuse, R10, R80 ;  /* 0x0000000ad850723c */ /* 0x040fe60000041850 */
[----:B------:R-:W-:Y:S01]  /*13c60*/  LDSM.16.M88.4 R8, [R224+0x3000] ;  /* 0x00300000e008783b */ /* 0x000fe20000000200 */
[----:B------:R-:W-:Y:S01]  /*13c70*/  FMUL.FTZ R70, R70, UR19 ;  /* 0x0000001346467c20 */ /* 0x000fe20008410000 */
[----:B------:R-:W-:Y:S03]  /*13c80*/  FMUL.FTZ R71, R71, UR19 ;  /* 0x0000001347477c20 */ /* 0x000fe60008410000 */
[----:B------:R-:W-:Y:S03]  /*13c90*/  MUFU.TANH R36, R66 ;  /* 0x0000004200247308 */ /* 0x000fe60000002400 */
[----:B------:R-:W-:Y:S01]  /*13ca0*/  FMUL.FTZ R68, R68, UR19 ;  /* 0x0000001344447c20 */ /* 0x000fe20008410000 */
[----:B------:R-:W-:Y:S01]  /*13cb0*/  FMUL.FTZ R73, R73, UR19 ;  /* 0x0000001349497c20 */ /* 0x000fe20008410000 */
[----:B------:R-:W-:Y:S01]  /*13cc0*/  STL [R1+0x1c], R202 ;  /* 0x00001cca01007387 */ /* 0x000fe20000100800 */
[----:B------:R-:W-:Y:S01]  /*13cd0*/  FMUL.FTZ R74, R74, UR19 ;  /* 0x000000134a4a7c20 */ /* 0x000fe20008410000 */
[----:B------:R-:W-:Y:S03]  /*13ce0*/  FMUL.FTZ R75, R75, UR19 ;  /* 0x000000134b4b7c20 */ /* 0x000fe60008410000 */
        /* <DEDUP_REMOVED lines=8> */
[----:B------:R2:W3:Y:S01]  /*13d70*/  MUFU.TANH R66, R70 ;  /* 0x0000004600427308 */ /* 0x0004e20000002400 */
        /* <DEDUP_REMOVED lines=8> */
[----:B------:R-:W-:Y:S01]  /*13e00*/  FMUL.FTZ R47, R47, UR19 ;  /* 0x000000132f2f7c20 */ /* 0x000fe20008410000 */
[----:B------:R-:W-:Y:S01]  /*13e10*/  FMUL.FTZ R50, R50, UR19 ;  /* 0x0000001332327c20 */ /* 0x000fe20008410000 */
[----:B------:R-:W-:Y:S01]  /*13e20*/  FMUL.FTZ R49, R49, UR19 ;  /* 0x0000001331317c20 */ /* 0x000fe20008410000 */
[----:B------:R-:W-:Y:S01]  /*13e30*/  FMUL.FTZ R52, R52, UR19 ;  /* 0x0000001334347c20 */ /* 0x000fe20008410000 */
[----:B------:R-:W-:Y:S01]  /*13e40*/  FMUL.FTZ R53, R53, UR19 ;  /* 0x0000001335357c20 */ /* 0x000fe20008410000 */
[----:B------:R-:W-:Y:S01]  /*13e50*/  FMUL.FTZ R45, R45, UR19 ;  /* 0x000000132d2d7c20 */ /* 0x000fe20008410000 */
[----:B------:R-:W-:Y:S03]  /*13e60*/  FMUL.FTZ R60, R60, UR19 ;  /* 0x000000133c3c7c20 */ /* 0x000fe60008410000 */
[----:B------:R-:W-:Y:S01]  /*13e70*/  MUFU.TANH R26, R37 ;  /* 0x00000025001a7308 */ /* 0x000fe20000002400 */
[----:B--2---:R-:W-:Y:S01]  /*13e80*/  MOV R70, R18 ;  /* 0x0000001200467202 */ /* 0x004fe20000000f00 */
[----:B------:R-:W-:Y:S01]  /*13e90*/  FMUL.FTZ R51, R51, UR19 ;  /* 0x0000001333337c20 */ /* 0x000fe20008410000 */
[----:B------:R-:W-:Y:S01]  /*13ea0*/  FMUL.FTZ R77, R77, UR19 ;  /* 0x000000134d4d7c20 */ /* 0x000fe20008410000 */
[----:B------:R-:W-:Y:S01]  /*13eb0*/  FMUL.FTZ R54, R54, UR19 ;  /* 0x0000001336367c20 */ /* 0x000fe20008410000 */
[----:B------:R-:W-:Y:S01]  /*13ec0*/  FMUL.FTZ R83, R83, UR19 ;  /* 0x0000001353537c20 */ /* 0x000fe20008410000 */
[----:B------:R-:W-:Y:S04]  /*13ed0*/  FMUL.FTZ R82, R82, UR19 ;  /* 0x0000001352527c20 */ /* 0x000fe80008410000 */
[----:B------:R2:W-:Y:S01]  /*13ee0*/  MUFU.TANH R61, R64 ;  /* 0x00000040003d7308 */ /* 0x0005e20000002400 */
[----:B-1----:R-:W-:Y:S09]  /*13ef0*/  IMAD.MOV.U32 R63, RZ, RZ, R4 ;  /* 0x000000ffff3f7224 */ /* 0x002ff200078e0004 */
[----:B------:R1:W-:Y:S10]  /*13f00*/  MUFU.TANH R23, R67 ;  /* 0x0000004300177308 */ /* 0x0003f40000002400 */
[----:B------:R4:W-:Y:S01]  /*13f10*/  MUFU.TANH R246, R68 ;  /* 0x0000004400f67308 */ /* 0x0009e20000002400 */
[----:B--2---:R-:W-:Y:S02]  /*13f20*/  MOV R64, R5 ;  /* 0x0000000500407202 */ /* 0x004fe40000000f00 */
[----:B------:R-:W2:Y:S07]  /*13f30*/  LDSM.16.M88.4 R4, [R224+0x2800] ;  /* 0x00280000e004783b */ /* 0x000eae0000000200 */
[----:B------:R-:W-:Y:S01]  /*13f40*/  MUFU.TANH R37, R62 ;  /* 0x0000003e00257308 */ /* 0x000fe20000002400 */
[----:B-1----:R-:W-:Y:S09]  /*13f50*/  IMAD.MOV.U32 R67, RZ, RZ, R202 ;  /* 0x000000ffff437224 */ /* 0x002ff200078e00ca */
[----:B------:R-:W-:Y:S01]  /*13f60*/  MUFU.TANH R62, R65 ;  /* 0x00000041003e7308 */ /* 0x000fe20000002400 */
[----:B----4-:R-:W-:Y:S09]  /*13f70*/  IMAD.MOV.U32 R68, RZ, RZ, R201 ;  /* 0x000000ffff447224 */ /* 0x010ff200078e00c9 */
[----:B------:R-:W1:Y:S10]  /*13f80*/  MUFU.TANH R65, R72 ;  /* 0x0000004800417308 */ /* 0x000e740000002400 */
[----:B------:R4:W-:Y:S10]  /*13f90*/  MUFU.TANH R16, R79 ;  /* 0x0000004f00107308 */ /* 0x0009f40000002400 */
[----:B------:R5:W-:Y:S01]  /*13fa0*/  MUFU.TANH R243, R69 ;  /* 0x0000004500f37308 */ /* 0x000be20000002400 */
[-C--:B--2---:R-:W-:Y:S09]  /*13fb0*/  HMMA.16816.F32.BF16 R84, R216, R4.reuse, R84 ;  /* 0x00000004d854723c */ /* 0x084ff20000041854 */
[----:B------:R3:W-:Y:S01]  /*13fc0*/  MUFU.TANH R200, R73 ;  /* 0x0000004900c87308 */ /* 0x0007e20000002400 */
[C---:B------:R-:W-:Y:S04]  /*13fd0*/  HMMA.16816.F32.BF16 R88, R212.reuse, R4, R88 ;  /* 0x00000004d458723c */ /* 0x040fe80000041858 */
[----:B----4-:R-:W-:Y:S02]  /*13fe0*/  MOV R79, R70 ;  /* 0x00000046004f7202 */ /* 0x010fe40000000f00 */
[-C--:B------:R-:W-:Y:S03]  /*13ff0*/  HMMA.16816.F32.BF16 R92, R212, R6.reuse, R92 ;  /* 0x00000006d45c723c */ /* 0x080fe6000004185c */
[----:B------:R-:W-:Y:S02]  /*14000*/  MUFU.TANH R72, R74 ;  /* 0x0000004a00487308 */ /* 0x000fe40000002400 */
[----:B------:R-:W-:Y:S01]  /*14010*/  IMAD.MOV.U32 R70, RZ, RZ, R68 ;  /* 0x000000ffff467224 */ /* 0x000fe200078e0044 */
[C---:B------:R-:W-:Y:S01]  /*14020*/  HMMA.16816.F32.BF16 R96, R216.reuse, R6, R96 ;  /* 0x00000006d860723c */ /* 0x040fe20000041860 */
[----:B------:R-:W2:Y:S01]  /*14030*/  LDSM.16.M88.4 R4, [R224+0x3800] ;  /* 0x00380000e004783b */ /* 0x000ea20000000200 */
[----:B------:R-:W-:Y:S05]  /*14040*/  DEPBAR.LE SB0, 0x0 ;  /* 0x000080000000791a */ /* 0x000fea0000000000 */
[----:B------:R-:W-:Y:S01]  /*14050*/  MUFU.TANH R28, R38 ;  /* 0x00000026001c7308 */ /* 0x000fe20000002400 */
[----:B------:R-:W-:Y:S03]  /*14060*/  MOV R68, R67 ;  /* 0x0000004300447202 */ /* 0x000fe60000000f00 */
[----:B-----5:R-:W-:Y:S01]  /*14070*/  IMAD.MOV.U32 R69, RZ, RZ, R17 ;  /* 0x000000ffff457224 */ /* 0x020fe200078e0011 */
[-C--:B------:R-:W-:Y:S05]  /*14080*/  HMMA.16816.F32.BF16 R100, R216, R8.reuse, R100 ;  /* 0x00000008d864723c */ /* 0x080fea0000041864 */
[----:B------:R4:W-:Y:S01]  /*14090*/  MUFU.TANH R56, R75 ;  /* 0x0000004b00387308 */ /* 0x0009e20000002400 */
[----:B------:R-:W-:Y:S01]  /*140a0*/  BAR.SYNC.DEFER_BLOCKING 0x0 ;  /* 0x0000000000007b1d */ /* 0x000fe20000010000 */
[----:B---3--:R-:W-:Y:S01]  /*140b0*/  MOV R73, R66 ;  /* 0x0000004200497202 */ /* 0x008fe20000000f00 */
[C---:B------:R-:W-:Y:S04]  /*140c0*/  HMMA.16816.F32.BF16 R104, R212.reuse, R8, R104 ;  /* 0x00000008d468723c */ /* 0x040fe80000041868 */
[----:B------:R-:W-:Y:S03]  /*140d0*/  FMUL.FTZ R95, R95, UR19 ;  /* 0x000000135f5f7c20 */ /* 0x000fe60008410000 */
[----:B------:R-:W3:Y:S01]  /*140e0*/  MUFU.TANH R39, R71 ;  /* 0x0000004700277308 */ /* 0x000ee20000002400 */
[-C--:B------:R-:W-:Y:S03]  /*140f0*/  HMMA.16816.F32.BF16 R108, R212, R10.reuse, R108 ;  /* 0x0000000ad46c723c */ /* 0x080fe6000004186c */
[----:B------:R-:W-:Y:S03]  /*14100*/  FMUL.FTZ R84, R84, UR19 ;  /* 0x0000001354547c20 */ /* 0x000fe60008410000 */
[C---:B------:R-:W-:Y:S03]  /*14110*/  HMMA.16816.F32.BF16 R112, R216.reuse, R10, R112 ;  /* 0x0000000ad870723c */ /* 0x040fe60000041870 */
[----:B------:R1:W-:Y:S02]  /*14120*/  MUFU.TANH R12, R95 ;  /* 0x0000005f000c7308 */ /* 0x0003e40000002400 */
[----:B----4-:R-:W-:Y:S02]  /*14130*/  IMAD.MOV.U32 R75, RZ, RZ, R64 ;  /* 0x000000ffff4b7224 */ /* 0x010fe400078e0040 */
[----:B------:R-:W-:Y:S01]  /*14140*/  FMUL.FTZ R91, R91, UR19 ;  /* 0x000000135b5b7c20 */ /* 0x000fe20008410000 */
[----:B------:R-:W-:Y:S03]  /*14150*/  FMUL.FTZ R103, R103, UR19 ;  /* 0x0000001367677c20 */ /* 0x000fe60008410000 */
[----:B------:R-:W-:Y:S02]  /*14160*/  FMUL.FTZ R89, R89, UR19 ;  /* 0x0000001359597c20 */ /* 0x000fe40008410000 */
[----:B------:R3:W-:Y:S01]  /*14170*/  MUFU.TANH R38, R78 ;  /* 0x0000004e00267308 */ /* 0x0007e20000002400 */
[----:B------:R-:W-:Y:S01]  /*14180*/  FMUL.FTZ R90, R90, UR19 ;  /* 0x000000135a5a7c20 */ /* 0x000fe20008410000 */
[----:B------:R-:W-:Y:S01]  /*14190*/  FMUL.FTZ R107, R107, UR19 ;  /* 0x000000136b6b7c20 */ /* 0x000fe20008410000 */
[-C--:B--2---:R-:W-:Y:S03]  /*141a0*/  HMMA.16816.F32.BF16 R116, R216, R4.reuse, R116 ;  /* 0x00000004d874723c */ /* 0x084fe60000041874 */
[----:B------:R-:W-:Y:S04]  /*141b0*/  FMUL.FTZ R86, R86, UR19 ;  /* 0x0000001356567c20 */ /* 0x000fe80008410000 */
[----:B------:R2:W-:Y:S01]  /*141c0*/  MUFU.TANH R57, R76 ;  /* 0x0000004c00397308 */ /* 0x0005e20000002400 */
[----:B-1----:R-:W-:Y:S03]  /*141d0*/  IMAD.MOV.U32 R95, RZ, RZ, R65 ;  /* 0x000000ffff5f7224 */ /* 0x002fe600078e0041 */
[----:B------:R-:W-:Y:S01]  /*141e0*/  MOV R65, R203 ;  /* 0x000000cb00417202 */ /* 0x000fe20000000f00 */
[C---:B------:R-:W-:Y:S04]  /*141f0*/  HMMA.16816.F32.BF16 R120, R212.reuse, R4, R120 ;  /* 0x00000004d478723c */ /* 0x040fe80000041878 */
[----:B------:R-:W-:Y:S01]  /*14200*/  IMAD.MOV.U32 R74, RZ, RZ, R65 ;  /* 0x000000ffff4a7224 */ /* 0x000fe200078e0041 */
[----:B------:R1:W-:Y:S01]  /*14210*/  MUFU.TANH R17, R107 ;  /* 0x0000006b00117308 */ /* 0x0003e20000002400 */
[----:B---3--:R-:W-:Y:S01]  /*14220*/  IMAD.MOV.U32 R78, RZ, RZ, R39 ;  /* 0x000000ffff4e7224 */ /* 0x008fe200078e0027 */
[-C--:B------:R-:W-:Y:S04]  /*14230*/  HMMA.16816.F32.BF16 R124, R212, R6.reuse, R124 ;  /* 0x00000006d47c723c */ /* 0x080fe8000004187c */
[----:B------:R-:W-:Y:S01]  /*14240*/  FMNMX.FTZ R4, R247, R133, !PT ;  /* 0x00000085f7047209 */ /* 0x000fe20007810000 */
[----:B------:R-:W-:Y:S03]  /*14250*/  FMUL.FTZ R110, R110, UR19 ;  /* 0x000000136e6e7c20 */ /* 0x000fe60008410000 */
[----:B------:R-:W-:Y:S03]  /*14260*/  MUFU.TANH R205, R80 ;  /* 0x0000005000cd7308 */ /* 0x000fe60000002400 */
[----:B--2---:R-:W-:Y:S01]  /*14270*/  MOV R76, R23 ;  /* 0x00000017004c7202 */ /* 0x004fe20000000f00 */
[----:B------:R-:W-:Y:S04]  /*14280*/  HMMA.16816.F32.BF16 R128, R216, R6, R128 ;  /* 0x00000006d880723c */ /* 0x000fe80000041880 */
[----:B------:R-:W-:Y:S01]  /*14290*/  FMNMX.FTZ R5, R250, R132, !PT ;  /* 0x00000084fa057209 */ /* 0x000fe20007810000 */
[----:B------:R-:W-:Y:S01]  /*142a0*/  FMUL.FTZ R115, R115, UR19 ;  /* 0x0000001373737c20 */ /* 0x000fe20008410000 */
[----:B------:R2:W-:Y:S01]  /*142b0*/  MUFU.TANH R204, R81 ;  /* 0x0000005100cc7308 */ /* 0x0005e20000002400 */
[----:B-1----:R-:W-:Y:S01]  /*142c0*/  MOV R107, R36 ;  /* 0x00000024006b7202 */ /* 0x002fe20000000f00 */
[----:B------:R-:W-:Y:S03]  /*142d0*/  FMUL.FTZ R114, R114, UR19 ;  /* 0x0000001372727c20 */ /* 0x000fe60008410000 */
[----:B------:R-:W-:Y:S01]  /*142e0*/  FMUL.FTZ R93, R93, UR19 ;  /* 0x000000135d5d7c20 */ /* 0x000fe20008410000 */
[----:B------:R-:W-:Y:S01]  /*142f0*/  FMUL.FTZ R102, R102, UR19 ;  /* 0x0000001366667c20 */ /* 0x000fe20008410000 */
[----:B------:R-:W-:Y:S03]  /*14300*/  FMUL.FTZ R87, R87, UR19 ;  /* 0x0000001357577c20 */ /* 0x000fe60008410000 */
[----:B------:R-:W1:Y:S01]  /*14310*/  MUFU.TANH R0, R46 ;  /* 0x0000002e00007308 */ /* 0x000e620000002400 */
[----:B------:R-:W-:Y:S01]  /*14320*/  FMUL.FTZ R108, R108, UR19 ;  /* 0x000000136c6c7c20 */ /* 0x000fe20008410000 */
[----:B------:R-:W-:Y:S01]  /*14330*/  FMUL.FTZ R94, R94, UR19 ;  /* 0x000000135e5e7c20 */ /* 0x000fe20008410000 */
[----:B------:R-:W-:Y:S01]  /*14340*/  FMUL.FTZ R117, R117, UR19 ;  /* 0x0000001375757c20 */ /* 0x000fe20008410000 */
[----:B------:R-:W-:Y:S01]  /*14350*/  FMUL.FTZ R99, R99, UR19 ;  /* 0x0000001363637c20 */ /* 0x000fe20008410000 */
[----:B------:R-:W-:Y:S02]  /*14360*/  IMAD.MOV.U32 R71, RZ, RZ, R14 ;  /* 0x000000ffff477224 */ /* 0x000fe400078e000e */
[----:B------:R-:W-:Y:S01]  /*14370*/  FMUL.FTZ R109, R109, UR19 ;  /* 0x000000136d6d7c20 */ /* 0x000fe20008410000 */
[----:B------:R-:W-:Y:S02]  /*14380*/  FMUL.FTZ R123, R123, UR19 ;  /* 0x000000137b7b7c20 */ /* 0x000fe40008410000 */
[----:B------:R3:W-:Y:S01]  /*14390*/  MUFU.TANH R59, R84 ;  /* 0x00000054003b7308 */ /* 0x0007e20000002400 */
[----:B--2---:R-:W-:Y:S01]  /*143a0*/  MOV R81, R56 ;  /* 0x0000003800517202 */ /* 0x004fe20000000f00 */
[----:B------:R-:W-:Y:S01]  /*143b0*/  FMUL.FTZ R88, R88, UR19 ;  /* 0x0000001358587c20 */ /* 0x000fe20008410000 */
[----:B------:R-:W-:Y:S01]  /*143c0*/  FMUL.FTZ R85, R85, UR19 ;  /* 0x0000001355557c20 */ /* 0x000fe20008410000 */
[----:B------:R-:W-:Y:S01]  /*143d0*/  FMUL.FTZ R96, R96, UR19 ;  /* 0x0000001360607c20 */ /* 0x000fe20008410000 */
[----:B------:R-:W-:Y:S01]  /*143e0*/  FMUL.FTZ R98, R98, UR19 ;  /* 0x0000001362627c20 */ /* 0x000fe20008410000 */
[----:B------:R-:W-:Y:S01]  /*143f0*/  FMUL.FTZ R97, R97, UR19 ;  /* 0x0000001361617c20 */ /* 0x000fe20008410000 */
[----:B------:R-:W-:Y:S03]  /*14400*/  FMUL.FTZ R92, R92, UR19 ;  /* 0x000000135c5c7c20 */ /* 0x000fe60008410000 */
[----:B------:R-:W2:Y:S01]  /*14410*/  MUFU.TANH R2, R58 ;  /* 0x0000003a00027308 */ /* 0x000ea20000002400 */
[----:B-1----:R1:W-:Y:S01]  /*14420*/  STL [R1+0x38], R0 ;  /* 0x0000380001007387 */ /* 0x0023e20000100800 */
[----:B------:R-:W-:Y:S01]  /*14430*/  FMUL.FTZ R100, R100, UR19 ;  /* 0x0000001364647c20 */ /* 0x000fe20008410000 */
[----:B------:R-:W-:Y:S01]  /*14440*/  FMUL.FTZ R101, R101, UR19 ;  /* 0x0000001365657c20 */ /* 0x000fe20008410000 */
[----:B------:R-:W-:Y:S01]  /*14450*/  FMUL.FTZ R118, R118, UR19 ;  /* 0x0000001376767c20 */ /* 0x000fe20008410000 */
[----:B------:R-:W-:Y:S01]  /*14460*/  FMUL.FTZ R106, R106, UR19 ;  /* 0x000000136a6a7c20 */ /* 0x000fe20008410000 */
[----:B------:R-:W-:Y:S01]  /*14470*/  FMUL.FTZ R112, R112, UR19 ;  /* 0x0000001370707c20 */ /* 0x000fe20008410000 */
[----:B------:R-:W-:Y:S03]  /*14480*/  FMUL.FTZ R113, R113, UR19 ;  /* 0x0000001371717c20 */ /* 0x000fe60008410000 */
[----:B------:R-:W-:Y:S01]  /*14490*/  MUFU.TANH R22, R22 ;  /* 0x0000001600167308 */ /* 0x000fe20000002400 */
[----:B---3--:R-:W-:Y:S01]  /*144a0*/  FMUL.FTZ R84, R131, UR19 ;  /* 0x0000001383547c20 */ /* 0x008fe20008410000 */
[----:B------:R-:W-:Y:S01]  /*144b0*/  FMUL.FTZ R104, R104, UR19 ;  /* 0x0000001368687c20 */ /* 0x000fe20008410000 */
[----:B------:R-:W-:Y:S01]  /*144c0*/  FMUL.FTZ R116, R116, UR19 ;  /* 0x0000001374747c20 */ /* 0x000fe20008410000 */
[----:B------:R-:W-:Y:S01]  /*144d0*/  FMUL.FTZ R105, R105, UR19 ;  /* 0x0000001369697c20 */ /* 0x000fe20008410000 */
[----:B------:R-:W-:Y:S01]  /*144e0*/  FMUL.FTZ R111, R111, UR19 ;  /* 0x000000136f6f7c20 */ /* 0x000fe20008410000 */
[----:B------:R-:W-:Y:S01]  /*144f0*/  FMUL.FTZ R119, R119, UR19 ;  /* 0x0000001377777c20 */ /* 0x000fe20008410000 */
[----:B------:R-:W-:Y:S03]  /*14500*/  FMUL.FTZ R120, R120, UR19 ;  /* 0x0000001378787c20 */ /* 0x000fe60008410000 */
[----:B------:R-:W-:Y:S01]  /*14510*/  MUFU.TANH R21, R21 ;  /* 0x0000001500157308 */ /* 0x000fe20000002400 */
[----:B--2---:R-:W-:Y:S01]  /*14520*/  IMAD.MOV.U32 R131, RZ, RZ, R2 ;  /* 0x000000ffff837224 */ /* 0x004fe200078e0002 */
[----:B------:R-:W-:Y:S01]  /*14530*/  FMNMX.FTZ R2, R248, R3, !PT ;  /* 0x00000003f8027209 */ /* 0x000fe20007810000 */
[----:B------:R-:W-:Y:S01]  /*14540*/  FMUL.FTZ R121, R121, UR19 ;  /* 0x0000001379797c20 */ /* 0x000fe20008410000 */
[----:B------:R-:W-:Y:S01]  /*14550*/  FMUL.FTZ R124, R124, UR19 ;  /* 0x000000137c7c7c20 */ /* 0x000fe20008410000 */
[----:B------:R-:W-:Y:S01]  /*14560*/  FMUL.FTZ R125, R125, UR19 ;  /* 0x000000137d7d7c20 */ /* 0x000fe20008410000 */
[----:B------:R-:W-:Y:S04]  /*14570*/  FMUL.FTZ R122, R122, UR19 ;  /* 0x000000137a7a7c20 */ /* 0x000fe80008410000 */
[----:B------:R-:W-:Y:S10]  /*14580*/  MUFU.TANH R25, R25 ;  /* 0x0000001900197308 */ /* 0x000ff40000002400 */
[----:B-1----:R-:W1:Y:S10]  /*14590*/  MUFU.TANH R0, R55 ;  /* 0x0000003700007308 */ /* 0x002e740000002400 */
[----:B------:R-:W-:Y:S10]  /*145a0*/  MUFU.TANH R32, R32 ;  /* 0x0000002000207308 */ /* 0x000ff40000002400 */
[----:B------:R-:W-:Y:S01]  /*145b0*/  MUFU.TANH R34, R34 ;  /* 0x0000002200227308 */ /* 0x000fe20000002400 */
[----:B-1----:R1:W-:Y:S04]  /*145c0*/  STL [R1+0x34], R0 ;  /* 0x0000340001007387 */ /* 0x0023e80000100800 */
[----:B------:R-:W2:Y:S05]  /*145d0*/  LDL R67, [R1+0x14] ;  /* 0x0000140001437983 */ /* 0x000eaa0000100800 */
[----:B------:R-:W-:Y:S01]  /*145e0*/  MUFU.TANH R33, R33 ;  /* 0x0000002100217308 */ /* 0x000fe20000002400 */
[----:B------:R-:W3:Y:S04]  /*145f0*/  LDL R66, [R1+0xc] ;  /* 0x00000c0001427983 */ /* 0x000ee80000100800 */
[----:B------:R-:W4:Y:S05]  /*14600*/  LDL R65, [R1+0x10] ;  /* 0x0000100001417983 */ /* 0x000f2a0000100800 */
[----:B------:R-:W-:Y:S01]  /*14610*/  MUFU.TANH R29, R29 ;  /* 0x0000001d001d7308 */ /* 0x000fe20000002400 */
[----:B------:R-:W5:Y:S04]  /*14620*/  LDL R64, [R1+0x8] ;  /* 0x0000080001407983 */ /* 0x000f680000100800 */
[----:B------:R-:W5:Y:S05]  /*14630*/  LDL R39, [R1+0x4] ;  /* 0x0000040001277983 */ /* 0x000f6a0000100800 */
[----:B------:R-:W-:Y:S01]  /*14640*/  MUFU.TANH R35, R35 ;  /* 0x0000002300237308 */ /* 0x000fe20000002400 */
[----:B------:R-:W5:Y:S04]  /*14650*/  LDL R23, [R1] ;  /* 0x0000000001177983 */ /* 0x000f680000100800 */
[----:B------:R-:W5:Y:S05]  /*14660*/  LDL R36, [R1+0x24] ;  /* 0x0000240001247983 */ /* 0x000f6a0000100800 */
[----:B------:R-:W-:Y:S01]  /*14670*/  MUFU.TANH R31, R31 ;  /* 0x0000001f001f7308 */ /* 0x000fe20000002400 */
[----:B------:R-:W5:Y:S04]  /*14680*/  LDL R80, [R1+0x38] ;  /* 0x0000380001507983 */ /* 0x000f680000100800 */
[----:B------:R-:W5:Y:S05]  /*14690*/  LDL R56, [R1+0x34] ;  /* 0x0000340001387983 */ /* 0x000f6a0000100800 */
[----:B------:R-:W-:Y:S10]  /*146a0*/  MUFU.TANH R40, R40 ;  /* 0x0000002800287308 */ /* 0x000ff40000002400 */
        /* <DEDUP_REMOVED lines=10> */
[----:B-1----:R-:W1:Y:S10]  /*14750*/  MUFU.TANH R0, R60 ;  /* 0x0000003c00007308 */ /* 0x002e740000002400 */
[----:B------:R-:W-:Y:S10]  /*14760*/  MUFU.TANH R53, R91 ;  /* 0x0000005b00357308 */ /* 0x000ff40000002400 */
[----:B------:R-:W-:Y:S10]  /*14770*/  MUFU.TANH R45, R45 ;  /* 0x0000002d002d7308 */ /* 0x000ff40000002400 */
[----:B------:R1:W5:Y:S10]  /*14780*/  MUFU.TANH R60, R77 ;  /* 0x0000004d003c7308 */ /* 0x0003740000002400 */
[----:B------:R1:W-:Y:S10]  /*14790*/  MUFU.TANH R91, R103 ;  /* 0x00000067005b7308 */ /* 0x0003f40000002400 */
[----:B------:R-:W5:Y:S01]  /*147a0*/  MUFU.TANH R51, R51 ;  /* 0x0000003300337308 */ /* 0x000f620000002400 */
[----:B-1----:R-:W-:Y:S01]  /*147b0*/  MOV R77, R63 ;  /* 0x0000003f004d7202 */ /* 0x002fe20000000f00 */
[----:B------:R-:W-:Y:S01]  /*147c0*/  FMUL.FTZ R63, R129, UR19 ;  /* 0x00000013813f7c20 */ /* 0x000fe20008410000 */
[----:B------:R-:W-:Y:S07]  /*147d0*/  MOV R129, R79 ;  /* 0x0000004f00817202 */ /* 0x000fee0000000f00 */
[----:B------:R-:W-:Y:S01]  /*147e0*/  MUFU.TANH R240, R89 ;  /* 0x0000005900f07308 */ /* 0x000fe20000002400 */
[----:B------:R-:W-:Y:S09]  /*147f0*/  MOV R103, R75 ;  /* 0x0000004b00677202 */ /* 0x000ff20000000f00 */
[----:B------:R-:W-:Y:S10]  /*14800*/  MUFU.TANH R55, R90 ;  /* 0x0000005a00377308 */ /* 0x000ff40000002400 */
[----:B------:R1:W-:Y:S10]  /*14810*/  MUFU.TANH R18, R110 ;  /* 0x0000006e00127308 */ /* 0x0003f40000002400 */
[----:B------:R1:W-:Y:S10]  /*14820*/  MUFU.TANH R89, R115 ;  /* 0x0000007300597308 */ /* 0x0003f40000002400 */
[----:B------:R-:W5:Y:S01]  /*14830*/  MUFU.TANH R54, R54 ;  /* 0x0000003600367308 */ /* 0x000f620000002400 */
[----:B-1----:R-:W-:Y:S09]  /*14840*/  MOV R110, R200 ;  /* 0x000000c8006e7202 */ /* 0x002ff20000000f00 */
[----:B------:R1:W-:Y:S01]  /*14850*/  MUFU.TANH R90, R114 ;  /* 0x00000072005a7308 */ /* 0x0003e20000002400 */
[----:B------:R-:W-:Y:S09]  /*14860*/  MOV R115, R77 ;  /* 0x0000004d00737202 */ /* 0x000ff20000000f00 */
[----:B------:R2:W-:Y:S10]  /*14870*/  MUFU.TANH R207, R86 ;  /* 0x0000005600cf7308 */ /* 0x0005f40000002400 */
[----:B------:R-:W-:Y:S01]  /*14880*/  MUFU.TANH R208, R93 ;  /* 0x0000005d00d07308 */ /* 0x000fe20000002400 */
[----:B-1----:R-:W-:Y:S02]  /*14890*/  IMAD.MOV.U32 R114, RZ, RZ, R71 ;  /* 0x000000ffff727224 */ /* 0x002fe400078e0047 */
[----:B------:R-:W-:Y:S01]  /*148a0*/  FMUL.FTZ R71, R126, UR19 ;  /* 0x000000137e477c20 */ /* 0x000fe20008410000 */
[----:B------:R-:W-:Y:S02]  /*148b0*/  IMAD.MOV.U32 R126, RZ, RZ, R0 ;  /* 0x000000ffff7e7224 */ /* 0x000fe400078e0000 */
[----:B------:R-:W-:Y:S01]  /*148c0*/  FMUL.FTZ R0, R127, UR19 ;  /* 0x000000137f007c20 */ /* 0x000fe20008410000 */
[----:B------:R-:W-:Y:S03]  /*148d0*/  MOV R127, R74 ;  /* 0x0000004a007f7202 */ /* 0x000fe60000000f00 */
[----:B------:R1:W-:Y:S01]  /*148e0*/  MUFU.TANH R93, R102 ;  /* 0x00000066005d7308 */ /* 0x0003e20000002400 */
[----:B--2---:R-:W-:Y:S09]  /*148f0*/  FMUL.FTZ R86, R130, UR19 ;  /* 0x0000001382567c20 */ /* 0x004ff20008410000 */
[----:B------:R2:W-:Y:S10]  /*14900*/  MUFU.TANH R201, R108 ;  /* 0x0000006c00c97308 */ /* 0x0005f40000002400 */
[----:B------:R-:W-:Y:S01]  /*14910*/  MUFU.TANH R206, R87 ;  /* 0x0000005700ce7308 */ /* 0x000fe20000002400 */
[----:B-1----:R-:W-:Y:S09]  /*14920*/  IMAD.MOV.U32 R102, RZ, RZ, R76 ;  /* 0x000000ffff667224 */ /* 0x002ff200078e004c */
[----:B------:R-:W-:Y:S01]  /*14930*/  MUFU.TANH R210, R83 ;  /* 0x0000005300d27308 */ /* 0x000fe20000002400 */
[----:B--2---:R-:W-:Y:S09]  /*14940*/  IMAD.MOV.U32 R108, RZ, RZ, R73 ;  /* 0x000000ffff6c7224 */ /* 0x004ff200078e0049 */
[----:B------:R1:W-:Y:S10]  /*14950*/  MUFU.TANH R87, R117 ;  /* 0x0000007500577308 */ /* 0x0003f40000002400 */
[----:B------:R-:W-:Y:S10]  /*14960*/  MUFU.TANH R83, R94 ;  /* 0x0000005e00537308 */ /* 0x000ff40000002400 */
[----:B------:R2:W-:Y:S01]  /*14970*/  MUFU.TANH R94, R99 ;  /* 0x00000063005e7308 */ /* 0x0005e20000002400 */
[----:B-1----:R-:W-:Y:S09]  /*14980*/  IMAD.MOV.U32 R117, RZ, RZ, R72 ;  /* 0x000000ffff757224 */ /* 0x002ff200078e0048 */
[----:B------:R1:W-:Y:S10]  /*14990*/  MUFU.TANH R200, R109 ;  /* 0x0000006d00c87308 */ /* 0x0003f40000002400 */
[----:B------:R5:W-:Y:S01]  /*149a0*/  MUFU.TANH R130, R123 ;  /* 0x0000007b00827308 */ /* 0x000be20000002400 */
[----:B------:R-:W-:Y:S01]  /*149b0*/  FMNMX.FTZ R6, R67, R2, !PT ;  /* 0x0000000243067209 */ /* 0x000fe20007810000 */
[----:B--2---:R-:W-:Y:S01]  /*149c0*/  IMAD.MOV.U32 R99, RZ, RZ, R78 ;  /* 0x000000ffff637224 */ /* 0x004fe200078e004e */
[----:B------:R-:W-:Y:S02]  /*149d0*/  FMNMX.FTZ R2, R249, R134, !PT ;  /* 0x00000086f9027209 */ /* 0x000fe40007810000 */
[----:B---3--:R-:W-:Y:S02]  /*149e0*/  FMNMX.FTZ R4, R66, R4, !PT ;  /* 0x0000000442047209 */ /* 0x008fe40007810000 */
[----:B------:R-:W-:Y:S03]  /*149f0*/  FMNMX.FTZ R6, R242, R6, !PT ;  /* 0x00000006f2067209 */ /* 0x000fe60007810000 */
[----:B------:R-:W-:Y:S01]  /*14a00*/  MUFU.TANH R211, R82 ;  /* 0x0000005200d37308 */ /* 0x000fe20000002400 */
[----:B----4-:R-:W-:Y:S01]  /*14a10*/  FMNMX.FTZ R5, R65, R5, !PT ;  /* 0x0000000541057209 */ /* 0x010fe20007810000 */
[----:B-1----:R-:W-:Y:S01]  /*14a20*/  IMAD.MOV.U32 R109, RZ, RZ, R57 ;  /* 0x000000ffff6d7224 */ /* 0x002fe200078e0039 */
[----:B------:R-:W-:Y:S02]  /*14a30*/  FMNMX.FTZ R6, R239, R6, !PT ;  /* 0x00000006ef067209 */ /* 0x000fe40007810000 */
[----:B-----5:R-:W-:Y:S02]  /*14a40*/  FMNMX.FTZ R2, R64, R2, !PT ;  /* 0x0000000240027209 */ /* 0x020fe40007810000 */
[----:B------:R-:W-:Y:S03]  /*14a50*/  FMNMX.FTZ R5, R241, R5, !PT ;  /* 0x00000005f1057209 */ /* 0x000fe60007810000 */
[----:B------:R-:W-:Y:S01]  /*14a60*/  MUFU.TANH R245, R88 ;  /* 0x0000005800f57308 */ /* 0x000fe20000002400 */
[----:B------:R-:W-:Y:S01]  /*14a70*/  FMNMX.FTZ R4, R39, R4, !PT ;  /* 0x0000000427047209 */ /* 0x000fe20007810000 */
[----:B------:R-:W-:Y:S01]  /*14a80*/  IMAD.MOV.U32 R123, RZ, RZ, R60 ;  /* 0x000000ffff7b7224 */ /* 0x000fe200078e003c */
[----:B------:R-:W-:Y:S02]  /*14a90*/  FMNMX.FTZ R5, R19, R5, !PT ;  /* 0x0000000513057209 */ /* 0x000fe40007810000 */
[----:B------:R-:W-:Y:S02]  /*14aa0*/  FMNMX.FTZ R2, R23, R2, !PT ;  /* 0x0000000217027209 */ /* 0x000fe40007810000 */
[----:B------:R-:W-:Y:S03]  /*14ab0*/  FMNMX.FTZ R4, R252, R4, !PT ;  /* 0x00000004fc047209 */ /* 0x000fe60007810000 */
[----:B------:R1:W-:Y:S01]  /*14ac0*/  MUFU.TANH R58, R85 ;  /* 0x00000055003a7308 */ /* 0x0003e20000002400 */
        /* <DEDUP_REMOVED lines=10> */
[----:B------:R-:W-:Y:S01]  /*14b70*/  FMNMX.FTZ R6, R32, R6, !PT ;  /* 0x0000000620067209 */ /* 0x000fe20007810000 */
[----:B-1----:R-:W-:Y:S01]  /*14b80*/  FMUL.FTZ R85, R128, UR19 ;  /* 0x0000001380557c20 */ /* 0x002fe20008410000 */
        /* <DEDUP_REMOVED lines=33> */
[----:B------:R-:W1:Y:S01]  /*14da0*/  MUFU.TANH R14, R106 ;  /* 0x0000006a000e7308 */ /* 0x000e620000002400 */
[----:B------:R-:W-:Y:S02]  /*14db0*/  FMNMX.FTZ R6, R52, R6, !PT ;  /* 0x0000000634067209 */ /* 0x000fe40007810000 */
[----:B------:R-:W-:Y:S02]  /*14dc0*/  FMNMX.FTZ R2, R131, R2, !PT ;  /* 0x0000000283027209 */ /* 0x000fe40007810000 */
[----:B------:R-:W-:Y:S02]  /*14dd0*/  FMNMX.FTZ R4, R115, R4, !PT ;  /* 0x0000000473047209 */ /* 0x000fe40007810000 */
[----:B------:R-:W-:Y:S03]  /*14de0*/  FMNMX.FTZ R5, R56, R5, !PT ;  /* 0x0000000538057209 */ /* 0x000fe60007810000 */
[----:B------:R2:W3:Y:S01]  /*14df0*/  MUFU.TANH R57, R112 ;  /* 0x0000007000397308 */ /* 0x0004e20000002400 */
[----:B------:R-:W-:Y:S02]  /*14e00*/  FMNMX.FTZ R6, R61, R6, !PT ;  /* 0x000000063d067209 */ /* 0x000fe40007810000 */
[----:B------:R-:W-:Y:S02]  /*14e10*/  FMNMX.FTZ R2, R129, R2, !PT ;  /* 0x0000000281027209 */ /* 0x000fe40007810000 */
[----:B------:R-:W-:Y:S02]  /*14e20*/  FMNMX.FTZ R4, R126, R4, !PT ;  /* 0x000000047e047209 */ /* 0x000fe40007810000 */
[----:B------:R-:W-:Y:S03]  /*14e30*/  FMNMX.FTZ R5, R107, R5, !PT ;  /* 0x000000056b057209 */ /* 0x000fe60007810000 */
[----:B------:R-:W4:Y:S01]  /*14e40*/  MUFU.TANH R203, R104 ;  /* 0x0000006800cb7308 */ /* 0x000f220000002400 */
[----:B------:R-:W-:Y:S01]  /*14e50*/  FMNMX.FTZ R6, R62, R6, !PT ;  /* 0x000000063e067209 */ /* 0x000fe20007810000 */
[----:B-1----:R-:W-:Y:S01]  /*14e60*/  IMAD.MOV.U32 R128, RZ, RZ, R14 ;  /* 0x000000ffff807224 */ /* 0x002fe200078e000e */
[----:B------:R-:W-:Y:S02]  /*14e70*/  FMNMX.FTZ R2, R37, R2, !PT ;  /* 0x0000000225027209 */ /* 0x000fe40007810000 */
[----:B------:R-:W-:Y:S02]  /*14e80*/  FMNMX.FTZ R4, R114, R4, !PT ;  /* 0x0000000472047209 */ /* 0x000fe40007810000 */
[----:B------:R-:W-:Y:S03]  /*14e90*/  FMNMX.FTZ R5, R102, R5, !PT ;  /* 0x0000000566057209 */ /* 0x000fe60007810000 */
[----:B------:R-:W1:Y:S01]  /*14ea0*/  MUFU.TANH R113, R113 ;  /* 0x0000007100717308 */ /* 0x000e620000002400 */
[----:B------:R-:W-:Y:S01]  /*14eb0*/  FMNMX.FTZ R6, R246, R6, !PT ;  /* 0x00000006f6067209 */ /* 0x000fe20007810000 */
[----:B--2---:R-:W-:Y:S01]  /*14ec0*/  IMAD.MOV.U32 R112, RZ, RZ, R17 ;  /* 0x000000ffff707224 */ /* 0x004fe200078e0011 */
[----:B------:R-:W-:Y:S02]  /*14ed0*/  FMNMX.FTZ R2, R127, R2, !PT ;  /* 0x000000027f027209 */ /* 0x000fe40007810000 */
[----:B------:R-:W-:Y:S02]  /*14ee0*/  FMNMX.FTZ R4, R95, R4, !PT ;  /* 0x000000045f047209 */ /* 0x000fe40007810000 */
[----:B------:R-:W-:Y:S03]  /*14ef0*/  FMNMX.FTZ R5, R108, R5, !PT ;  /* 0x000000056c057209 */ /* 0x000fe60007810000 */
[----:B------:R-:W2:Y:S01]  /*14f00*/  MUFU.TANH R202, R105 ;  /* 0x0000006900ca7308 */ /* 0x000ea20000002400 */
        /* <DEDUP_REMOVED lines=11> */
[----:B------:R-:W-:Y:S02]  /*14fc0*/  MOV R82, R16 ;  /* 0x0000001000527202 */ /* 0x000fe40000000f00 */
[----:B------:R-:W-:Y:S02]  /*14fd0*/  FMNMX.FTZ R2, R38, R2, !PT ;  /* 0x0000000226027209 */ /* 0x000fe40007810000 */
[----:B------:R-:W-:Y:S03]  /*14fe0*/  FMNMX.FTZ R4, R123, R4, !PT ;  /* 0x000000047b047209 */ /* 0x000fe60007810000 */
[----:B------:R-:W5:Y:S01]  /*14ff0*/  MUFU.TANH R119, R119 ;  /* 0x0000007700777308 */ /* 0x000f620000002400 */
        /* <DEDUP_REMOVED lines=21> */
[----:B------:R-:W-:Y:S02]  /*15150*/  MOV R118, R12 ;  /* 0x0000000c00767202 */ /* 0x000fe40000000f00 */
[----:B------:R-:W-:Y:S02]  /*15160*/  FMNMX.FTZ R2, R93, R0, !PT ;  /* 0x000000005d027209 */ /* 0x000fe40007810000 */
[----:B------:R-:W-:Y:S03]  /*15170*/  FMNMX.FTZ R4, R101, R4, !PT ;  /* 0x0000000465047209 */ /* 0x000fe60007810000 */
[----:B------:R-:W-:Y:S01]  /*15180*/  MUFU.TANH R124, R124 ;  /* 0x0000007c007c7308 */ /* 0x000fe20000002400 */
[----:B------:R-:W-:Y:S02]  /*15190*/  FMNMX.FTZ R0, R118, R6, !PT ;  /* 0x0000000676007209 */ /* 0x000fe40007810000 */
[----:B------:R-:W-:Y:S02]  /*151a0*/  FMNMX.FTZ R5, R208, R5, !PT ;  /* 0x00000005d0057209 */ /* 0x000fe40007810000 */
[----:B------:R-:W-:Y:S02]  /*151b0*/  FMNMX.FTZ R2, R91, R2, !PT ;  /* 0x000000025b027209 */ /* 0x000fe40007810000 */
[----:B---3--:R-:W-:Y:S03]  /*151c0*/  FMNMX.FTZ R4, R57, R4, !PT ;  /* 0x0000000439047209 */ /* 0x008fe60007810000 */
[----:B------:R-:W-:Y:S01]  /*151d0*/  MUFU.TANH R125, R125 ;  /* 0x0000007d007d7308 */ /* 0x000fe20000002400 */
[----:B------:R-:W-:Y:S02]  /*151e0*/  FMNMX.FTZ R0, R128, R0, !PT ;  /* 0x0000000080007209 */ /* 0x000fe40007810000 */
[----:B----4-:R-:W-:Y:S02]  /*151f0*/  FMNMX.FTZ R5, R203, R5, !PT ;  /* 0x00000005cb057209 */ /* 0x010fe40007810000 */
[----:B------:R-:W-:Y:S02]  /*15200*/  FMNMX.FTZ R2, R90, R2, !PT ;  /* 0x000000025a027209 */ /* 0x000fe40007810000 */
[----:B-1----:R-:W-:Y:S03]  /*15210*/  FMNMX.FTZ R4, R113, R4, !PT ;  /* 0x0000000471047209 */ /* 0x002fe60007810000 */
[----:B------:R-:W-:Y:S01]  /*15220*/  MUFU.TANH R71, R71 ;  /* 0x0000004700477308 */ /* 0x000fe20000002400 */
[----:B------:R-:W-:Y:S02]  /*15230*/  FMNMX.FTZ R6, R112, R0, !PT ;  /* 0x0000000070067209 */ /* 0x000fe40007810000 */
[----:B--2---:R-:W-:Y:S02]  /*15240*/  FMNMX.FTZ R5, R202, R5, !PT ;  /* 0x00000005ca057209 */ /* 0x004fe40007810000 */
[----:B------:R-:W-:Y:S02]  /*15250*/  FMNMX.FTZ R0, R89, R2, !PT ;  /* 0x0000000259007209 */ /* 0x000fe40007810000 */
[----:B-----5:R-:W-:Y:S03]  /*15260*/  FMNMX.FTZ R4, R116, R4, !PT ;  /* 0x0000000474047209 */ /* 0x020fe60007810000 */
[----:B------:R-:W1:Y:S01]  /*15270*/  MUFU.TANH R86, R86 ;  /* 0x0000005600567308 */ /* 0x000e620000002400 */
[----:B------:R-:W-:Y:S02]  /*15280*/  MOV R111, R18 ;  /* 0x00000012006f7202 */ /* 0x000fe40000000f00 */
        /* <DEDUP_REMOVED lines=8> */
[----:B------:R-:W3:Y:S01]  /*15310*/  MUFU.TANH R84, R84 ;  /* 0x0000005400547308 */ /* 0x000ee20000002400 */
[----:B------:R-:W-:Y:S02]  /*15320*/  FMNMX.FTZ R18, R213, R5, !PT ;  /* 0x00000005d5127209 */ /* 0x000fe40007810000 */
[----:B------:R-:W-:Y:S02]  /*15330*/  FMNMX.FTZ R16, R120, R2, !PT ;  /* 0x0000000278107209 */ /* 0x000fe40007810000 */
[----:B-1----:R-:W-:Y:S02]  /*15340*/  FMNMX.FTZ R17, R86, R0, !PT ;  /* 0x0000000056117209 */ /* 0x002fe40007810000 */
[----:B--2---:R-:W-:Y:S01]  /*15350*/  FMNMX.FTZ R74, R63, R74, !PT ;  /* 0x0000004a3f4a7209 */ /* 0x004fe20007810000 */
[----:B------:R-:W-:Y:S06]  /*15360*/  @P0 BRA `(.L_x_120) ;  /* 0xffffffd400400947 */ /* 0x000fec000383ffff */
.L_x_119:
[----:B------:R-:W-:Y:S01]  /*15370*/  FMNMX.FTZ R0, R212, R18, !PT ;  /* 0x00000012d4007209 */ /* 0x000fe20007810000 */
[----:B----4-:R-:W-:Y:S01]  /*15380*/  SHFL.BFLY PT, R6, R74, 0x2, 0x1f ;  /* 0x0c401f004a067f89 */ /* 0x010fe200000e0000 */
[----:B------:R-:W-:Y:S01]  /*15390*/  FMNMX.FTZ R2, R121, R16, !PT ;  /* 0x0000001079027209 */ /* 0x000fe20007810000 */
[----:B------:R-:W-:Y:S01]  /*153a0*/  UIADD3 UR14, UR14, -0x1, URZ ;  /* 0xffffffff0e0e7890 */ /* 0x000fe2000fffe03f */
        /* <DEDUP_REMOVED lines=8> */
[----:B---3--:R-:W-:Y:S03]  /*15430*/  FMNMX.FTZ R5, R84, R17, !PT ;  /* 0x0000001154057209 */ /* 0x008fe60007810000 */
[----:B------:R-:W-:Y:S08]  /*15440*/  SHFL.BFLY PT, R2, R0, 0x2, 0x1f ;  /* 0x0c401f0000027f89 */ /* 0x000ff000000e0000 */
[----:B------:R-:W-:Y:S08]  /*15450*/  SHFL.BFLY PT, R72, R4, 0x2, 0x1f ;  /* 0x0c401f0004487f89 */ /* 0x000ff000000e0000 */
[----:B------:R-:W1:Y:S08]  /*15460*/  SHFL.BFLY PT, R7, R5, 0x2, 0x1f ;  /* 0x0c401f0005077f89 */ /* 0x000e7000000e0000 */
[----:B------:R-:W-:Y:S01]  /*15470*/  STL [R1+0xb0], R135 ;  /* 0x0000b08701007387 */ /* 0x000fe20000100800 */
[----:B-1----:R-:W-:Y:S02]  /*15480*/  FMNMX.FTZ R5, R5, R7, !PT ;  /* 0x0000000705057209 */ /* 0x002fe40007810000 */
[----:B------:R-:W-:Y:S02]  /*15490*/  FMNMX.FTZ R74, R74, R6, !PT ;  /* 0x000000064a4a7209 */ /* 0x000fe40007810000 */
[----:B------:R-:W-:Y:S01]  /*154a0*/  FMNMX.FTZ R2, R0, R2, !PT ;  /* 0x0000000200027209 */ /* 0x000fe20007810000 */
[----:B------:R-:W1:Y:S01]  /*154b0*/  SHFL.BFLY PT, R73, R5, 0x1, 0x1f ;  /* 0x0c201f0005497f89 */ /* 0x000e6200000e0000 */
[----:B------:R-:W-:Y:S07]  /*154c0*/  FMNMX.FTZ R72, R4, R72, !PT ;  /* 0x0000004804487209 */ /* 0x000fee0007810000 */
[----:B------:R-:W2:Y:S08]  /*154d0*/  SHFL.BFLY PT, R6, R74, 0x1, 0x1f ;  /* 0x0c201f004a067f89 */ /* 0x000eb000000e0000 */
[----:B------:R-:W3:Y:S08]  /*154e0*/  SHFL.BFLY PT, R4, R2, 0x1, 0x1f ;  /* 0x0c201f0002047f89 */ /* 0x000ef000000e0000 */
[----:B------:R-:W4:Y:S01]  /*154f0*/  SHFL.BFLY PT, R7, R72, 0x1, 0x1f ;  /* 0x0c201f0048077f89 */ /* 0x000f2200000e0000 */
[----:B-1----:R-:W-:Y:S02]  /*15500*/  FMNMX.FTZ R73, R5, R73, !PT ;  /* 0x0000004905497209 */ /* 0x002fe40007810000 */
[----:B--2---:R-:W-:Y:S03]  /*15510*/  FMNMX.FTZ R74, R74, R6, !PT ;  /* 0x000000064a4a7209 */ /* 0x004fe60007810000 */
[----:B------:R-:W-:Y:S01]  /*15520*/  FMUL.FTZ R75, R73, UR4 ;  /* 0x00000004494b7c20 */ /* 0x000fe20008410000 */
[C---:B------:R-:W-:Y:S01]  /*15530*/  FSETP.NEU.FTZ.AND P1, PT, R74.reuse, -INF , PT ;  /* 0xff8000004a00780b */ /* 0x040fe20003f3d000 */
[----:B------:R-:W-:Y:S01]  /*15540*/  FMUL.FTZ R60, R74, UR4 ;  /* 0x000000044a3c7c20 */ /* 0x000fe20008410000 */
[----:B---3--:R-:W-:Y:S01]  /*15550*/  FMNMX.FTZ R69, R2, R4, !PT ;  /* 0x0000000402457209 */ /* 0x008fe20007810000 */
[----:B------:R-:W-:Y:S01]  /*15560*/  FADD.FTZ R0, -R74, R3 ;  /* 0x000000034a007221 */ /* 0x000fe20000010100 */
[----:B----4-:R-:W-:Y:S02]  /*15570*/  FMNMX.FTZ R72, R72, R7, !PT ;  /* 0x0000000748487209 */ /* 0x010fe40007810000 */
[----:B------:R-:W-:Y:S01]  /*15580*/  FSEL R60, R60, RZ, P1 ;  /* 0x000000ff3c3c7208 */ /* 0x000fe20000800000 */
[----:B------:R-:W-:Y:S01]  /*15590*/  FMUL.FTZ R104, R69, UR4 ;  /* 0x0000000445687c20 */ /* 0x000fe20008410000 */
[----:B------:R-:W-:Y:S01]  /*155a0*/  FSETP.NEU.FTZ.AND P1, PT, R73, -INF , PT ;  /* 0xff8000004900780b */ /* 0x000fe20003f3d000 */
[----:B------:R-:W-:Y:S01]  /*155b0*/  FMUL.FTZ R92, R72, UR4 ;  /* 0x00000004485c7c20 */ /* 0x000fe20008410000 */
[----:B------:R-:W-:Y:S01]  /*155c0*/  FMUL.FTZ R3, R0, UR4 ;  /* 0x0000000400037c20 */ /* 0x000fe20008410000 */
[--C-:B------:R-:W-:Y:S01]  /*155d0*/  FFMA.FTZ R4, R248, UR4, -R60.reuse ;  /* 0x00000004f8047c23 */ /* 0x100fe2000801083c */
[----:B------:R-:W-:Y:S01]  /*155e0*/  FFMA.FTZ R7, R32, UR4, -R60 ;  /* 0x0000000420077c23 */ /* 0x000fe2000801083c */
[----:B------:R-:W-:Y:S01]  /*155f0*/  FSEL R75, R75, RZ, P1 ;  /* 0x000000ff4b4b7208 */ /* 0x000fe20000800000 */
[----:B------:R1:W2:Y:S01]  /*15600*/  MUFU.EX2 R68, R3 ;  /* 0x0000000300447308 */ /* 0x0002a20000000800 */
[----:B------:R-:W-:Y:S01]  /*15610*/  FADD.FTZ R0, -R73, R132 ;  /* 0x0000008449007221 */ /* 0x000fe20000010100 */
[----:B------:R-:W-:Y:S01]  /*15620*/  MOV R132, R37 ;  /* 0x0000002500847202 */ /* 0x000fe20000000f00 */
[--C-:B------:R-:W-:Y:S01]  /*15630*/  FFMA.FTZ R26, R26, UR4, -R60.reuse ;  /* 0x000000041a1a7c23 */ /* 0x100fe2000801083c */
[--C-:B------:R-:W-:Y:S01]  /*15640*/  FFMA.FTZ R99, R99, UR4, -R75.reuse ;  /* 0x0000000463637c23 */ /* 0x100fe2000801084b */
[--C-:B------:R-:W-:Y:S01]  /*15650*/  FFMA.FTZ R5, R19, UR4, -R75.reuse ;  /* 0x0000000413057c23 */ /* 0x100fe2000801084b */
[--C-:B------:R-:W-:Y:S01]  /*15660*/  FFMA.FTZ R10, R35, UR4, -R75.reuse ;  /* 0x00000004230a7c23 */ /* 0x100fe2000801084b */
[--C-:B------:R-:W-:Y:S03]  /*15670*/  FFMA.FTZ R30, R30, UR4, -R75.reuse ;  /* 0x000000041e1e7c23 */ /* 0x100fe6000801084b */
[----:B------:R3:W-:Y:S01]  /*15680*/  MUFU.EX2 R215, R4 ;  /* 0x0000000400d77308 */ /* 0x0007e20000000800 */
[----:B------:R-:W-:Y:S01]  /*15690*/  FSETP.NEU.FTZ.AND P1, PT, R72, -INF , PT ;  /* 0xff8000004800780b */ /* 0x000fe20003f3d000 */
[--C-:B------:R-:W-:Y:S01]  /*156a0*/  FFMA.FTZ R28, R28, UR4, -R75.reuse ;  /* 0x000000041c1c7c23 */ /* 0x100fe2000801084b */
[----:B------:R-:W-:Y:S01]  /*156b0*/  FFMA.FTZ R56, R56, UR4, -R75 ;  /* 0x0000000438387c23 */ /* 0x000fe2000801084b */
[--C-:B------:R-:W-:Y:S01]  /*156c0*/  FFMA.FTZ R61, R61, UR4, -R60.reuse ;  /* 0x000000043d3d7c23 */ /* 0x100fe2000801083c */
[----:B------:R-:W-:Y:S01]  /*156d0*/  FSEL R92, R92, RZ, P1 ;  /* 0x000000ff5c5c7208 */ /* 0x000fe20000800000 */
[----:B------:R-:W-:Y:S01]  /*156e0*/  FFMA.FTZ R62, R62, UR4, -R60 ;  /* 0x000000043e3e7c23 */ /* 0x000fe2000801083c */
[----:B------:R-:W-:Y:S03]  /*156f0*/  FSETP.NEU.FTZ.AND P1, PT, R69, -INF , PT ;  /* 0xff8000004500780b */ /* 0x000fe60003f3d000 */
[----:B------:R4:W-:Y:S01]  /*15700*/  MUFU.EX2 R122, R5 ;  /* 0x00000005007a7308 */ /* 0x0009e20000000800 */
[----:B-1----:R-:W-:Y:S01]  /*15710*/  FMUL.FTZ R3, R0, UR4 ;  /* 0x0000000400037c20 */ /* 0x002fe20008410000 */
[--C-:B------:R-:W-:Y:S01]  /*15720*/  FFMA.FTZ R6, R247, UR4, -R92.reuse ;  /* 0x00000004f7067c23 */ /* 0x100fe2000801085c */
[----:B------:R-:W-:Y:S01]  /*15730*/  FSEL R104, R104, RZ, P1 ;  /* 0x000000ff68687208 */ /* 0x000fe20000800000 */
[----:B------:R-:W-:Y:S01]  /*15740*/  FADD.FTZ R0, -R72, R133 ;  /* 0x0000008548007221 */ /* 0x000fe20000010100 */
[----:B------:R-:W-:Y:S01]  /*15750*/  MOV R133, R38 ;  /* 0x0000002600857202 */ /* 0x000fe20000000f00 */
[----:B------:R-:W-:Y:S01]  /*15760*/  FFMA.FTZ R95, R95, UR4, -R92 ;  /* 0x000000045f5f7c23 */ /* 0x000fe2000801085c */
[----:B--2---:R-:W-:Y:S03]  /*15770*/  FMUL.FTZ R17, R68, R149 ;  /* 0x0000009544117220 */ /* 0x004fe60000410000 */
[----:B------:R1:W-:Y:S01]  /*15780*/  MUFU.EX2 R106, R6 ;  /* 0x00000006006a7308 */ /* 0x0003e20000000800 */
[----:B---3--:R-:W-:Y:S01]  /*15790*/  FFMA.FTZ R4, R67, UR4, -R60 ;  /* 0x0000000443047c23 */ /* 0x008fe2000801083c */
[----:B------:R-:W-:Y:S01]  /*157a0*/  FMUL.FTZ R2, R0, UR4 ;  /* 0x0000000400027c20 */ /* 0x000fe20008410000 */
[----:B------:R-:W-:Y:S01]  /*157b0*/  FADD.FTZ R0, -R69, R134 ;  /* 0x0000008645007221 */ /* 0x000fe20000010100 */
[----:B------:R-:W-:Y:S01]  /*157c0*/  FMUL.FTZ R16, R68, R148 ;  /* 0x0000009444107220 */ /* 0x000fe20000410000 */
[--C-:B------:R-:W-:Y:S01]  /*157d0*/  FFMA.FTZ R12, R24, UR4, -R92.reuse ;  /* 0x00000004180c7c23 */ /* 0x100fe2000801085c */
[--C-:B------:R-:W-:Y:S01]  /*157e0*/  FFMA.FTZ R18, R25, UR4, -R92.reuse ;  /* 0x0000000419127c23 */ /* 0x100fe2000801085c */
[--C-:B------:R-:W-:Y:S03]  /*157f0*/  FFMA.FTZ R125, R125, UR4, -R92.reuse ;  /* 0x000000047d7d7c23 */ /* 0x100fe6000801085c */
[----:B------:R2:W3:Y:S01]  /*15800*/  MUFU.EX2 R248, R4 ;  /* 0x0000000400f87308 */ /* 0x0004e20000000800 */
[--C-:B----4-:R-:W-:Y:S01]  /*15810*/  FFMA.FTZ R5, R39, UR4, -R92.reuse ;  /* 0x0000000427057c23 */ /* 0x110fe2000801085c */
[----:B------:R-:W-:Y:S01]  /*15820*/  FMUL.FTZ R0, R0, UR4 ;  /* 0x0000000400007c20 */ /* 0x000fe20008410000 */
[--C-:B------:R-:W-:Y:S01]  /*15830*/  FFMA.FTZ R44, R44, UR4, -R92.reuse ;  /* 0x000000042c2c7c23 */ /* 0x100fe2000801085c */
[--C-:B------:R-:W-:Y:S01]  /*15840*/  FFMA.FTZ R124, R124, UR4, -R92.reuse ;  /* 0x000000047c7c7c23 */ /* 0x100fe2000801085c */
[--C-:B------:R-:W-:Y:S01]  /*15850*/  FFMA.FTZ R203, R203, UR4, -R92.reuse ;  /* 0x00000004cbcb7c23 */ /* 0x100fe2000801085c */
[--C-:B------:R-:W-:Y:S01]  /*15860*/  FFMA.FTZ R202, R202, UR4, -R92.reuse ;  /* 0x00000004caca7c23 */ /* 0x100fe2000801085c */
[----:B------:R-:W-:Y:S03]  /*15870*/  FFMA.FTZ R201, R201, UR4, -R92 ;  /* 0x00000004c9c97c23 */ /* 0x000fe6000801085c */
[----:B------:R4:W-:Y:S01]  /*15880*/  MUFU.EX2 R217, R5 ;  /* 0x0000000500d97308 */ /* 0x0009e20000000800 */
[----:B-1----:R-:W-:Y:S01]  /*15890*/  FFMA.FTZ R6, R20, UR4, -R60 ;  /* 0x0000000414067c23 */ /* 0x002fe2000801083c */
[--C-:B------:R-:W-:Y:S01]  /*158a0*/  FFMA.FTZ R200, R200, UR4, -R92.reuse ;  /* 0x00000004c8c87c23 */ /* 0x100fe2000801085c */
[--C-:B------:R-:W-:Y:S01]  /*158b0*/  FFMA.FTZ R120, R120, UR4, -R92.reuse ;  /* 0x0000000478787c23 */ /* 0x100fe2000801085c */
[----:B------:R-:W-:Y:S06]  /*158c0*/  FFMA.FTZ R121, R121, UR4, -R92 ;  /* 0x0000000479797c23 */ /* 0x000fec000801085c */
[----:B------:R-:W1:Y:S01]  /*158d0*/  MUFU.EX2 R2, R2 ;  /* 0x0000000200027308 */ /* 0x000e620000000800 */
[--C-:B--2---:R-:W-:Y:S01]  /*158e0*/  FFMA.FTZ R4, R250, UR4, -R75.reuse ;  /* 0x00000004fa047c23 */ /* 0x104fe2000801084b */
[----:B---3--:R-:W-:Y:S08]  /*158f0*/  F2FP.BF16.F32.PACK_AB R76, R248, R215 ;  /* 0x000000d7f84c723e */ /* 0x008ff000000010ff */
[----:B------:R2:W-:Y:S01]  /*15900*/  MUFU.EX2 R214, R4 ;  /* 0x0000000400d67308 */ /* 0x0005e20000000800 */
[--C-:B----4-:R-:W-:Y:S09]  /*15910*/  FFMA.FTZ R5, R244, UR4, -R75.reuse ;  /* 0x00000004f4057c23 */ /* 0x110ff2000801084b */
[----:B------:R-:W3:Y:S01]  /*15920*/  MUFU.EX2 R3, R3 ;  /* 0x0000000300037308 */ /* 0x000ee20000000800 */
[C---:B-1----:R-:W-:Y:S01]  /*15930*/  FMUL.FTZ R8, R2.reuse, R136 ;  /* 0x0000008802087220 */ /* 0x042fe20000410000 */
[----:B------:R-:W-:Y:S01]  /*15940*/  MOV R136, R53 ;  /* 0x0000003500887202 */ /* 0x000fe20000000f00 */
[C---:B------:R-:W-:Y:S01]  /*15950*/  FMUL.FTZ R9, R2.reuse, R137 ;  /* 0x0000008902097220 */ /* 0x040fe20000410000 */
[C---:B------:R-:W-:Y:S01]  /*15960*/  FMUL.FTZ R13, R2.reuse, R145 ;  /* 0x00000091020d7220 */ /* 0x040fe20000410000 */
[C---:B------:R-:W-:Y:S01]  /*15970*/  FMUL.FTZ R25, R2.reuse, R153 ;  /* 0x0000009902197220 */ /* 0x040fe20000410000 */
[----:B------:R-:W-:Y:S01]  /*15980*/  FMUL.FTZ R24, R2, R152 ;  /* 0x0000009802187220 */ /* 0x000fe20000410000 */
[----:B------:R-:W-:Y:S03]  /*15990*/  MOV R152, R46 ;  /* 0x0000002e00987202 */ /* 0x000fe60000000f00 */
[----:B------:R1:W-:Y:S01]  /*159a0*/  MUFU.EX2 R244, R5 ;  /* 0x0000000500f47308 */ /* 0x0003e20000000800 */
[--C-:B--2---:R-:W-:Y:S09]  /*159b0*/  FFMA.FTZ R4, R65, UR4, -R75.reuse ;  /* 0x0000000441047c23 */ /* 0x104ff2000801084b */
[----:B------:R2:W4:Y:S01]  /*159c0*/  MUFU.EX2 R219, R4 ;  /* 0x0000000400db7308 */ /* 0x0005220000000800 */
[C---:B---3--:R-:W-:Y:S01]  /*159d0*/  FMUL.FTZ R19, R3.reuse, R151 ;  /* 0x0000009703137220 */ /* 0x048fe20000410000 */
[----:B------:R-:W-:Y:S08]  /*159e0*/  FMUL.FTZ R35, R3, R163 ;  /* 0x000000a303237220 */ /* 0x000ff00000410000 */
[----:B------:R3:W-:Y:S01]  /*159f0*/  MUFU.EX2 R225, R7 ;  /* 0x0000000700e17308 */ /* 0x0007e20000000800 */
[----:B-1----:R-:W-:Y:S01]  /*15a00*/  FMUL.FTZ R5, R68, R141 ;  /* 0x0000008d44057220 */ /* 0x002fe20000410000 */
[----:B------:R-:W-:Y:S08]  /*15a10*/  MOV R141, R81 ;  /* 0x00000051008d7202 */ /* 0x000ff00000000f00 */
[----:B------:R-:W1:Y:S01]  /*15a20*/  MUFU.EX2 R0, R0 ;  /* 0x0000000000007308 */ /* 0x000e620000000800 */
[--C-:B--2---:R-:W-:Y:S01]  /*15a30*/  FFMA.FTZ R4, R242, UR4, -R60.reuse ;  /* 0x00000004f2047c23 */ /* 0x104fe2000801083c */
[----:B----4-:R-:W-:Y:S08]  /*15a40*/  F2FP.BF16.F32.PACK_AB R77, R219, R214 ;  /* 0x000000d6db4d723e */ /* 0x010ff000000010ff */
[----:B------:R2:W-:Y:S01]  /*15a50*/  MUFU.EX2 R242, R4 ;  /* 0x0000000400f27308 */ /* 0x0005e20000000800 */
[----:B---3--:R-:W-:Y:S09]  /*15a60*/  FMUL.FTZ R7, R3, R143 ;  /* 0x0000008f03077220 */ /* 0x008ff20000410000 */
[----:B------:R3:W-:Y:S01]  /*15a70*/  MUFU.EX2 R135, R10 ;  /* 0x0000000a00877308 */ /* 0x0007e20000000800 */
[C---:B-1----:R-:W-:Y:S01]  /*15a80*/  FMUL.FTZ R14, R0.reuse, R146 ;  /* 0x00000092000e7220 */ /* 0x042fe20000410000 */
[C---:B------:R-:W-:Y:S01]  /*15a90*/  FMUL.FTZ R15, R0.reuse, R147 ;  /* 0x00000093000f7220 */ /* 0x040fe20000410000 */
[----:B------:R-:W-:Y:S01]  /*15aa0*/  MOV R147, R82 ;  /* 0x0000005200937202 */ /* 0x000fe20000000f00 */
[C---:B------:R-:W-:Y:S06]  /*15ab0*/  FMUL.FTZ R46, R0.reuse, R178 ;  /* 0x000000b2002e7220 */ /* 0x040fec0000410000 */
[----:B------:R1:W-:Y:S01]  /*15ac0*/  MUFU.EX2 R146, R18 ;  /* 0x0000001200927308 */ /* 0x0003e20000000800 */
[--C-:B--2---:R-:W-:Y:S09]  /*15ad0*/  FFMA.FTZ R4, R239, UR4, -R60.reuse ;  /* 0x00000004ef047c23 */ /* 0x104ff2000801083c */
[----:B------:R2:W4:Y:S01]  /*15ae0*/  MUFU.EX2 R11, R4 ;  /* 0x00000004000b7308 */ /* 0x0005220000000800 */
[C---:B---3--:R-:W-:Y:S09]  /*15af0*/  FMUL.FTZ R10, R0.reuse, R138 ;  /* 0x0000008a000a7220 */ /* 0x048ff20000410000 */
[----:B------:R3:W-:Y:S01]  /*15b00*/  MUFU.EX2 R153, R26 ;  /* 0x0000001a00997308 */ /* 0x0007e20000000800 */
[----:B-1----:R-:W-:Y:S09]  /*15b10*/  FMUL.FTZ R18, R3, R150 ;  /* 0x0000009603127220 */ /* 0x002ff20000410000 */
[----:B------:R1:W-:Y:S01]  /*15b20*/  MUFU.EX2 R150, R28 ;  /* 0x0000001c00967308 */ /* 0x0003e20000000800 */
[--C-:B--2---:R-:W-:Y:S01]  /*15b30*/  FFMA.FTZ R4, R241, UR4, -R75.reuse ;  /* 0x00000004f1047c23 */ /* 0x104fe2000801084b */
[----:B----4-:R-:W-:Y:S01]  /*15b40*/  MOV R137, R11 ;  /* 0x0000000b00897202 */ /* 0x010fe20000000f00 */
[C---:B------:R-:W-:Y:S01]  /*15b50*/  FMUL.FTZ R11, R0.reuse, R139 ;  /* 0x0000008b000b7220 */ /* 0x040fe20000410000 */
[----:B------:R-:W-:Y:S02]  /*15b60*/  MOV R139, R55 ;  /* 0x00000037008b7202 */ /* 0x000fe40000000f00 */
[----:B------:R-:W-:Y:S04]  /*15b70*/  F2FP.BF16.F32.PACK_AB R78, R137, R242 ;  /* 0x000000f2894e723e */ /* 0x000fe800000010ff */
[----:B------:R2:W4:Y:S01]  /*15b80*/  MUFU.EX2 R239, R4 ;  /* 0x0000000400ef7308 */ /* 0x0005220000000800 */
[----:B---3--:R-:W-:Y:S09]  /*15b90*/  FMUL.FTZ R26, R0, R154 ;  /* 0x0000009a001a7220 */ /* 0x008ff20000410000 */
[----:B------:R-:W-:Y:S01]  /*15ba0*/  MUFU.EX2 R203, R203 ;  /* 0x000000cb00cb7308 */ /* 0x000fe20000000800 */
[----:B-1----:R-:W-:Y:S01]  /*15bb0*/  FMUL.FTZ R28, R2, R164 ;  /* 0x000000a4021c7220 */ /* 0x002fe20000410000 */
[----:B------:R-:W-:Y:S01]  /*15bc0*/  MOV R164, R128 ;  /* 0x0000008000a47202 */ /* 0x000fe20000000f00 */
[----:B------:R-:W-:Y:S01]  /*15bd0*/  FFMA.FTZ R128, R101, UR4, -R60 ;  /* 0x0000000465807c23 */ /* 0x000fe2000801083c */
[--C-:B------:R-:W-:Y:S06]  /*15be0*/  FFMA.FTZ R101, R211, UR4, -R75.reuse ;  /* 0x00000004d3657c23 */ /* 0x100fec000801084b */
[----:B------:R-:W-:Y:S01]  /*15bf0*/  MUFU.EX2 R202, R202 ;  /* 0x000000ca00ca7308 */ /* 0x000fe20000000800 */
[----:B--2---:R-:W-:Y:S01]  /*15c00*/  FFMA.FTZ R4, R66, UR4, -R92 ;  /* 0x0000000442047c23 */ /* 0x004fe2000801085c */
[----:B----4-:R-:W-:Y:S08]  /*15c10*/  F2FP.BF16.F32.PACK_AB R79, R122, R239 ;  /* 0x000000ef7a4f723e */ /* 0x010ff000000010ff */
[----:B------:R1:W2:Y:S10]  /*15c20*/  MUFU.EX2 R218, R4 ;  /* 0x0000000400da7308 */ /* 0x0002b40000000800 */
[----:B------:R-:W-:Y:S10]  /*15c30*/  MUFU.EX2 R128, R128 ;  /* 0x0000008000807308 */ /* 0x000ff40000000800 */
[----:B------:R-:W-:Y:S01]  /*15c40*/  MUFU.EX2 R201, R201 ;  /* 0x000000c900c97308 */ /* 0x000fe20000000800 */
[--C-:B-1----:R-:W-:Y:S09]  /*15c50*/  FFMA.FTZ R4, R249, UR4, -R104.reuse ;  /* 0x00000004f9047c23 */ /* 0x102ff20008010868 */
[----:B------:R1:W-:Y:S10]  /*15c60*/  MUFU.EX2 R105, R4 ;  /* 0x0000000400697308 */ /* 0x0003f40000000800 */
[----:B------:R3:W-:Y:S10]  /*15c70*/  MUFU.EX2 R249, R6 ;  /* 0x0000000600f97308 */ /* 0x0007f40000000800 */
[----:B------:R-:W-:Y:S01]  /*15c80*/  MUFU.EX2 R200, R200 ;  /* 0x000000c800c87308 */ /* 0x000fe20000000800 */
[----:B-1----:R-:W-:Y:S01]  /*15c90*/  FFMA.FTZ R4, R64, UR4, -R104 ;  /* 0x0000000440047c23 */ /* 0x002fe20008010868 */
[----:B--2---:R-:W-:Y:S08]  /*15ca0*/  F2FP.BF16.F32.PACK_AB R64, R218, R106 ;  /* 0x0000006ada40723e */ /* 0x004ff000000010ff */
[----:B------:R1:W2:Y:S01]  /*15cb0*/  MUFU.EX2 R216, R4 ;  /* 0x0000000400d87308 */ /* 0x0002a20000000800 */
[----:B---3--:R-:W-:Y:S09]  /*15cc0*/  FMUL.FTZ R6, R3, R142 ;  /* 0x0000008e03067220 */ /* 0x008ff20000410000 */
[----:B------:R3:W-:Y:S01]  /*15cd0*/  MUFU.EX2 R142, R12 ;  /* 0x0000000c008e7308 */ /* 0x0007e20000000800 */
[----:B-1----:R-:W-:Y:S01]  /*15ce0*/  FFMA.FTZ R4, R252, UR4, -R92 ;  /* 0x00000004fc047c23 */ /* 0x002fe2000801085c */
[----:B--2---:R-:W-:Y:S08]  /*15cf0*/  F2FP.BF16.F32.PACK_AB R65, R216, R105 ;  /* 0x00000069d841723e */ /* 0x004ff000000010ff */
[----:B------:R1:W2:Y:S01]  /*15d00*/  MUFU.EX2 R247, R4 ;  /* 0x0000000400f77308 */ /* 0x0002a20000000800 */
[----:B---3--:R-:W-:Y:S01]  /*15d10*/  FMUL.FTZ R12, R2, R144 ;  /* 0x00000090020c7220 */ /* 0x008fe20000410000 */
[--C-:B-1----:R-:W-:Y:S01]  /*15d20*/  FFMA.FTZ R4, R23, UR4, -R104.reuse ;  /* 0x0000000417047c23 */ /* 0x102fe20008010868 */
[----:B--2---:R-:W-:Y:S07]  /*15d30*/  F2FP.BF16.F32.PACK_AB R66, R247, R217 ;  /* 0x000000d9f742723e */ /* 0x004fee00000010ff */
[----:B------:R1:W-:Y:S02]  /*15d40*/  MUFU.EX2 R241, R4 ;  /* 0x0000000400f17308 */ /* 0x0003e40000000800 */
[----:B-1----:R-:W-:Y:S08]  /*15d50*/  FFMA.FTZ R4, R251, UR4, -R104 ;  /* 0x00000004fb047c23 */ /* 0x002ff00008010868 */
[----:B------:R1:W2:Y:S02]  /*15d60*/  MUFU.EX2 R250, R4 ;  /* 0x0000000400fa7308 */ /* 0x0002a40000000800 */
[--C-:B-1----:R-:W-:Y:S01]  /*15d70*/  FFMA.FTZ R4, R21, UR4, -R60.reuse ;  /* 0x0000000415047c23 */ /* 0x102fe2000801083c */
[----:B--2---:R-:W-:Y:S07]  /*15d80*/  F2FP.BF16.F32.PACK_AB R67, R250, R241 ;  /* 0x000000f1fa43723e */ /* 0x004fee00000010ff */
[----:B------:R1:W-:Y:S02]  /*15d90*/  MUFU.EX2 R226, R4 ;  /* 0x0000000400e27308 */ /* 0x0003e40000000800 */
[--C-:B-1----:R-:W-:Y:S02]  /*15da0*/  FFMA.FTZ R4, R22, UR4, -R75.reuse ;  /* 0x0000000416047c23 */ /* 0x102fe4000801084b */
[----:B------:R-:W1:Y:S06]  /*15db0*/  LDSM.16.MT88.4 R20, [R220+0x8000] ;  /* 0x00800000dc14783b */ /* 0x000e6c0000004200 */
[----:B------:R2:W-:Y:S02]  /*15dc0*/  MUFU.EX2 R251, R4 ;  /* 0x0000000400fb7308 */ /* 0x0005e40000000800 */
[----:B--2---:R-:W-:Y:S02]  /*15dd0*/  FFMA.FTZ R4, R33, UR4, -R60 ;  /* 0x0000000421047c23 */ /* 0x004fe4000801083c */
[----:B------:R-:W2:Y:S06]  /*15de0*/  LDL.LU R33, [R1+0x2c] ;  /* 0x00002c0001217983 */ /* 0x000eac0000300800 */
[----:B------:R3:W-:Y:S01]  /*15df0*/  MUFU.EX2 R224, R4 ;  /* 0x0000000400e07308 */ /* 0x0007e20000000800 */
[----:B------:R-:W4:Y:S04]  /*15e00*/  LDL.LU R32, [R1+0x20] ;  /* 0x0000200001207983 */ /* 0x000f280000300800 */
[----:B------:R-:W4:Y:S01]  /*15e10*/  LDL.LU R134, [R1+0x1c] ;  /* 0x00001c0001867983 */ /* 0x000f220000300800 */
[--C-:B---3--:R-:W-:Y:S01]  /*15e20*/  FFMA.FTZ R4, R34, UR4, -R75.reuse ;  /* 0x0000000422047c23 */ /* 0x108fe2000801084b */
[C---:B------:R-:W-:Y:S03]  /*15e30*/  FMUL.FTZ R34, R3.reuse, R162 ;  /* 0x000000a203227220 */ /* 0x040fe60000410000 */
[----:B------:R3:W-:Y:S02]  /*15e40*/  MUFU.EX2 R252, R4 ;  /* 0x0000000400fc7308 */ /* 0x0007e40000000800 */
[----:B---3--:R-:W-:Y:S01]  /*15e50*/  FMUL.FTZ R4, R68, R140 ;  /* 0x0000008c44047220 */ /* 0x008fe20000410000 */
[----:B------:R-:W-:Y:S06]  /*15e60*/  MOV R140, R83 ;  /* 0x00000053008c7202 */ /* 0x000fec0000000f00 */
[-C--:B-1----:R-:W-:Y:S06]  /*15e70*/  HMMA.16816.F32.BF16 R4, R76, R20.reuse, R4 ;  /* 0x000000144c04723c */ /* 0x082fec0000041804 */
[C---:B------:R-:W-:Y:S06]  /*15e80*/  HMMA.16816.F32.BF16 R8, R64.reuse, R20, R8 ;  /* 0x000000144008723c */ /* 0x040fec0000041808 */
[-C--:B------:R-:W-:Y:S05]  /*15e90*/  HMMA.16816.F32.BF16 R12, R64, R22.reuse, R12 ;  /* 0x00000016400c723c */ /* 0x080fea000004180c */
[--C-:B------:R-:W-:Y:S01]  /*15ea0*/  FFMA.FTZ R20, R36, UR4, -R104.reuse ;  /* 0x0000000424147c23 */ /* 0x100fe20008010868 */
[C---:B------:R-:W-:Y:S01]  /*15eb0*/  HMMA.16816.F32.BF16 R16, R76.reuse, R22, R16 ;  /* 0x000000164c10723c */ /* 0x040fe20000041810 */
[----:B------:R-:W1:Y:S02]  /*15ec0*/  LDSM.16.MT88.4 R36, [R223+0x8000] ;  /* 0x00800000df24783b */ /* 0x000e640000004200 */
[----:B------:R-:W-:Y:S04]  /*15ed0*/  MUFU.EX2 R143, R20 ;  /* 0x00000014008f7308 */ /* 0x000fe80000000800 */
[C---:B------:R-:W-:Y:S01]  /*15ee0*/  FMUL.FTZ R22, R3.reuse, R158 ;  /* 0x0000009e03167220 */ /* 0x040fe20000410000 */
[----:B------:R-:W-:Y:S03]  /*15ef0*/  FMUL.FTZ R23, R3, R159 ;  /* 0x0000009f03177220 */ /* 0x000fe60000410000 */
[----:B------:R-:W-:Y:S02]  /*15f00*/  MOV R158, R52 ;  /* 0x00000034009e7202 */ /* 0x000fe40000000f00 */
[----:B------:R-:W-:Y:S01]  /*15f10*/  MOV R159, R47 ;  /* 0x0000002f009f7202 */ /* 0x000fe20000000f00 */
[----:B------:R-:W-:Y:S02]  /*15f20*/  FMUL.FTZ R47, R0, R179 ;  /* 0x000000b3002f7220 */ /* 0x000fe40000410000 */
[----:B------:R3:W-:Y:S02]  /*15f30*/  MUFU.EX2 R179, R56 ;  /* 0x0000003800b37308 */ /* 0x0007e40000000800 */
[----:B---3--:R-:W-:Y:S01]  /*15f40*/  FMUL.FTZ R56, R2, R184 ;  /* 0x000000b802387220 */ /* 0x008fe20000410000 */
[----:B------:R-:W-:Y:S01]  /*15f50*/  MOV R184, R115 ;  /* 0x0000007300b87202 */ /* 0x000fe20000000f00 */
[--C-:B------:R-:W-:Y:S01]  /*15f60*/  FFMA.FTZ R115, R94, UR4, -R75.reuse ;  /* 0x000000045e737c23 */ /* 0x100fe2000801084b */
[----:B--2---:R-:W-:Y:S01]  /*15f70*/  FFMA.FTZ R20, R33, UR4, -R104 ;  /* 0x0000000421147c23 */ /* 0x004fe20008010868 */
[----:B------:R-:W-:Y:S04]  /*15f80*/  FMUL.FTZ R33, R68, R161 ;  /* 0x000000a144217220 */ /* 0x000fe80000410000 */
[----:B------:R2:W-:Y:S01]  /*15f90*/  MUFU.EX2 R144, R20 ;  /* 0x0000001400907308 */ /* 0x0005e20000000800 */
[--C-:B----4-:R-:W-:Y:S01]  /*15fa0*/  FFMA.FTZ R21, R32, UR4, -R92.reuse ;  /* 0x0000000420157c23 */ /* 0x110fe2000801085c */
[----:B------:R-:W-:Y:S08]  /*15fb0*/  FMUL.FTZ R32, R68, R160 ;  /* 0x000000a044207220 */ /* 0x000ff00000410000 */
[----:B------:R-:W-:Y:S01]  /*15fc0*/  MUFU.EX2 R145, R21 ;  /* 0x0000001500917308 */ /* 0x000fe20000000800 */
[----:B--2---:R-:W-:Y:S01]  /*15fd0*/  FFMA.FTZ R20, R29, UR4, -R92 ;  /* 0x000000041d147c23 */ /* 0x004fe2000801085c */
[----:B------:R-:W-:Y:S08]  /*15fe0*/  FMUL.FTZ R29, R2, R165 ;  /* 0x000000a5021d7220 */ /* 0x000ff00000410000 */
[----:B------:R2:W-:Y:S10]  /*15ff0*/  MUFU.EX2 R165, R30 ;  /* 0x0000001e00a57308 */ /* 0x0005f40000000800 */
[----:B------:R3:W-:Y:S01]  /*16000*/  MUFU.EX2 R151, R20 ;  /* 0x0000001400977308 */ /* 0x0007e20000000800 */
[----:B--2---:R-:W-:Y:S01]  /*16010*/  FMUL.FTZ R30, R0, R166 ;  /* 0x000000a6001e7220 */ /* 0x004fe20000410000 */
[--C-:B---3--:R-:W-:Y:S08]  /*16020*/  FFMA.FTZ R20, R134, UR4, -R104.reuse ;  /* 0x0000000486147c23 */ /* 0x108ff00008010868 */
[----:B------:R2:W-:Y:S02]  /*16030*/  MUFU.EX2 R149, R20 ;  /* 0x0000001400957308 */ /* 0x0005e40000000800 */
[----:B--2---:R-:W-:Y:S01]  /*16040*/  FFMA.FTZ R20, R31, UR4, -R104 ;  /* 0x000000041f147c23 */ /* 0x004fe20008010868 */
[C---:B------:R-:W-:Y:S01]  /*16050*/  FMUL.FTZ R31, R0.reuse, R167 ;  /* 0x000000a7001f7220 */ /* 0x040fe20000410000 */
[----:B------:R-:W-:Y:S06]  /*16060*/  MOV R167, R147 ;  /* 0x0000009300a77202 */ /* 0x000fec0000000f00 */
[----:B------:R2:W-:Y:S01]  /*16070*/  MUFU.EX2 R134, R20 ;  /* 0x0000001400867308 */ /* 0x0005e20000000800 */
[----:B------:R-:W-:Y:S01]  /*16080*/  MOV R147, R111 ;  /* 0x0000006f00937202 */ /* 0x000fe20000000f00 */
[--C-:B------:R-:W-:Y:S01]  /*16090*/  FFMA.FTZ R111, R59, UR4, -R60.reuse ;  /* 0x000000043b6f7c23 */ /* 0x100fe2000801083c */
[C---:B------:R-:W-:Y:S01]  /*160a0*/  FMUL.FTZ R59, R0.reuse, R187 ;  /* 0x000000bb003b7220 */ /* 0x040fe20000410000 */
[--C-:B--2---:R-:W-:Y:S01]  /*160b0*/  FFMA.FTZ R20, R27, UR4, -R60.reuse ;  /* 0x000000041b147c23 */ /* 0x104fe2000801083c */
[----:B------:R-:W-:Y:S01]  /*160c0*/  FMUL.FTZ R27, R0, R155 ;  /* 0x0000009b001b7220 */ /* 0x000fe20000410000 */
[----:B------:R-:W-:Y:S01]  /*160d0*/  MOV R155, R132 ;  /* 0x00000084009b7202 */ /* 0x000fe20000000f00 */
[--C-:B------:R-:W-:Y:S03]  /*160e0*/  FFMA.FTZ R132, R57, UR4, -R60.reuse ;  /* 0x0000000439847c23 */ /* 0x100fe6000801083c */
[----:B------:R2:W3:Y:S01]  /*160f0*/  MUFU.EX2 R21, R20 ;  /* 0x0000001400157308 */ /* 0x0004e20000000800 */
[----:B------:R-:W-:Y:S09]  /*16100*/  FMUL.FTZ R57, R2, R185 ;  /* 0x000000b902397220 */ /* 0x000ff20000410000 */
[----:B------:R-:W-:Y:S01]  /*16110*/  MUFU.EX2 R132, R132 ;  /* 0x0000008400847308 */ /* 0x000fe20000000800 */
[C---:B--2---:R-:W-:Y:S01]  /*16120*/  FMUL.FTZ R20, R68.reuse, R156 ;  /* 0x0000009c44147220 */ /* 0x044fe20000410000 */
[----:B---3--:R-:W-:Y:S01]  /*16130*/  MOV R156, R21 ;  /* 0x00000015009c7202 */ /* 0x008fe20000000f00 */
[----:B------:R-:W-:Y:S01]  /*16140*/  FMUL.FTZ R21, R68, R157 ;  /* 0x0000009d44157220 */ /* 0x000fe20000410000 */
[----:B------:R-:W-:Y:S02]  /*16150*/  MOV R157, R54 ;  /* 0x00000036009d7202 */ /* 0x000fe40000000f00 */
[----:B------:R-:W2:Y:S04]  /*16160*/  LDSM.16.MT88.4 R52, [R221+0x8000] ;  /* 0x00800000dd34783b */ /* 0x000ea80000004200 */
[-C--:B-1----:R-:W-:Y:S06]  /*16170*/  HMMA.16816.F32.BF16 R20, R76, R36.reuse, R20 ;  /* 0x000000244c14723c */ /* 0x082fec0000041814 */
[C---:B------:R-:W-:Y:S06]  /*16180*/  HMMA.16816.F32.BF16 R24, R64.reuse, R36, R24 ;  /* 0x000000244018723c */ /* 0x040fec0000041818 */
[-C--:B------:R-:W-:Y:S05]  /*16190*/  HMMA.16816.F32.BF16 R28, R64, R38.reuse, R28 ;  /* 0x00000026401c723c */ /* 0x080fea000004181c */
[--C-:B------:R-:W-:Y:S01]  /*161a0*/  FFMA.FTZ R36, R48, UR4, -R60.reuse ;  /* 0x0000000430247c23 */ /* 0x100fe2000801083c */
[C---:B------:R-:W-:Y:S03]  /*161b0*/  HMMA.16816.F32.BF16 R32, R76.reuse, R38, R32 ;  /* 0x000000264c20723c */ /* 0x040fe60000041820 */
[----:B------:R1:W3:Y:S02]  /*161c0*/  MUFU.EX2 R154, R36 ;  /* 0x00000024009a7308 */ /* 0x0002e40000000800 */
[C---:B------:R-:W-:Y:S01]  /*161d0*/  FMUL.FTZ R37, R68.reuse, R173 ;  /* 0x000000ad44257220 */ /* 0x040fe20000410000 */
[----:B------:R-:W-:Y:S01]  /*161e0*/  FMUL.FTZ R48, R68, R180 ;  /* 0x000000b444307220 */ /* 0x000fe20000410000 */
[C---:B------:R-:W-:Y:S01]  /*161f0*/  FMUL.FTZ R38, R3.reuse, R174 ;  /* 0x000000ae03267220 */ /* 0x040fe20000410000 */
[----:B------:R-:W-:Y:S03]  /*16200*/  FMUL.FTZ R39, R3, R175 ;  /* 0x000000af03277220 */ /* 0x000fe60000410000 */
        /* <DEDUP_REMOVED lines=8> */
[----:B-1----:R-:W-:Y:S01]  /*16290*/  FFMA.FTZ R36, R49, UR4, -R60 ;  /* 0x0000000431247c23 */ /* 0x002fe2000801083c */
[----:B------:R-:W-:Y:S02]  /*162a0*/  FMUL.FTZ R49, R68, R181 ;  /* 0x000000b544317220 */ /* 0x000fe40000410000 */
[--C-:B------:R-:W-:Y:S01]  /*162b0*/  FFMA.FTZ R96, R96, UR4, -R92.reuse ;  /* 0x0000000460607c23 */ /* 0x100fe2000801085c */
[----:B------:R1:W-:Y:S02]  /*162c0*/  MUFU.EX2 R166, R36 ;  /* 0x0000002400a67308 */ /* 0x0003e40000000800 */
[--C-:B-1----:R-:W-:Y:S01]  /*162d0*/  FFMA.FTZ R36, R50, UR4, -R75.reuse ;  /* 0x0000000432247c23 */ /* 0x102fe2000801084b */
[--C-:B------:R-:W-:Y:S01]  /*162e0*/  FFMA.FTZ R50, R45, UR4, -R92.reuse ;  /* 0x000000042d327c23 */ /* 0x100fe2000801085c */
[----:B------:R-:W-:Y:S06]  /*162f0*/  FMUL.FTZ R45, R2, R177 ;  /* 0x000000b1022d7220 */ /* 0x000fec0000410000 */
[----:B------:R1:W-:Y:S10]  /*16300*/  MUFU.EX2 R163, R36 ;  /* 0x0000002400a37308 */ /* 0x0003f40000000800 */
[----:B------:R4:W-:Y:S01]  /*16310*/  MUFU.EX2 R178, R50 ;  /* 0x0000003200b27308 */ /* 0x0009e20000000800 */
[--C-:B-1----:R-:W-:Y:S01]  /*16320*/  FFMA.FTZ R36, R51, UR4, -R75.reuse ;  /* 0x0000000433247c23 */ /* 0x102fe2000801084b */
[C---:B------:R-:W-:Y:S08]  /*16330*/  FMUL.FTZ R51, R3.reuse, R183 ;  /* 0x000000b703337220 */ /* 0x040ff00000410000 */
[----:B------:R1:W2:Y:S01]  /*16340*/  MUFU.EX2 R138, R36 ;  /* 0x00000024008a7308 */ /* 0x0002a20000000800 */
[----:B----4-:R-:W-:Y:S01]  /*16350*/  FMUL.FTZ R50, R3, R182 ;  /* 0x000000b603327220 */ /* 0x010fe20000410000 */
[----:B-1----:R-:W-:Y:S01]  /*16360*/  FFMA.FTZ R36, R40, UR4, -R92 ;  /* 0x0000000428247c23 */ /* 0x002fe2000801085c */
[----:B------:R-:W-:Y:S01]  /*16370*/  FFMA.FTZ R40, R43, UR4, -R104 ;  /* 0x000000042b287c23 */ /* 0x000fe20008010868 */
[----:B------:R-:W-:Y:S01]  /*16380*/  FMUL.FTZ R43, R0, R171 ;  /* 0x000000ab002b7220 */ /* 0x000fe20000410000 */
[----:B------:R-:W-:Y:S05]  /*16390*/  MOV R171, R103 ;  /* 0x0000006700ab7202 */ /* 0x000fea0000000f00 */
[----:B------:R1:W-:Y:S01]  /*163a0*/  MUFU.EX2 R148, R36 ;  /* 0x0000002400947308 */ /* 0x0003e20000000800 */
[----:B------:R-:W-:Y:S09]  /*163b0*/  FFMA.FTZ R103, R246, UR4, -R60 ;  /* 0x00000004f6677c23 */ /* 0x000ff2000801083c */
[----:B------:R4:W-:Y:S10]  /*163c0*/  MUFU.EX2 R161, R40 ;  /* 0x0000002800a17308 */ /* 0x0009f40000000800 */
[----:B------:R3:W-:Y:S01]  /*163d0*/  MUFU.EX2 R246, R61 ;  /* 0x0000003d00f67308 */ /* 0x0007e20000000800 */
[----:B-1----:R-:W-:Y:S01]  /*163e0*/  FFMA.FTZ R36, R41, UR4, -R92 ;  /* 0x0000000429247c23 */ /* 0x002fe2000801085c */
[C---:B------:R-:W-:Y:S08]  /*163f0*/  FMUL.FTZ R41, R2.reuse, R169 ;  /* 0x000000a902297220 */ /* 0x040ff00000410000 */
[----:B------:R1:W-:Y:S01]  /*16400*/  MUFU.EX2 R162, R36 ;  /* 0x0000002400a27308 */ /* 0x0003e20000000800 */
[----:B----4-:R-:W-:Y:S01]  /*16410*/  FMUL.FTZ R40, R2, R168 ;  /* 0x000000a802287220 */ /* 0x010fe20000410000 */
[----:B------:R-:W-:Y:S01]  /*16420*/  MOV R168, R141 ;  /* 0x0000008d00a87202 */ /* 0x000fe20000000f00 */
[----:B------:R-:W-:Y:S01]  /*16430*/  FFMA.FTZ R141, R63, UR4, -R60 ;  /* 0x000000043f8d7c23 */ /* 0x000fe2000801083c */
[----:B------:R-:W-:Y:S06]  /*16440*/  FMUL.FTZ R63, R0, R195 ;  /* 0x000000c3003f7220 */ /* 0x000fec0000410000 */
[----:B------:R4:W2:Y:S01]  /*16450*/  MUFU.EX2 R169, R44 ;  /* 0x0000002c00a97308 */ /* 0x0008a20000000800 */
[----:B---3--:R-:W-:Y:S01]  /*16460*/  FMUL.FTZ R61, R2, R193 ;  /* 0x000000c1023d7220 */ /* 0x008fe20000410000 */
[----:B-1----:R-:W-:Y:S01]  /*16470*/  FFMA.FTZ R36, R42, UR4, -R104 ;  /* 0x000000042a247c23 */ /* 0x002fe20008010868 */
[----:B------:R-:W-:Y:S01]  /*16480*/  FMUL.FTZ R42, R0, R170 ;  /* 0x000000aa002a7220 */ /* 0x000fe20000410000 */
[----:B------:R-:W-:Y:S01]  /*16490*/  MOV R170, R108 ;  /* 0x0000006c00aa7202 */ /* 0x000fe20000000f00 */
[--C-:B------:R-:W-:Y:S05]  /*164a0*/  FFMA.FTZ R108, R205, UR4, -R60.reuse ;  /* 0x00000004cd6c7c23 */ /* 0x100fea000801083c */
[----:B------:R1:W-:Y:S01]  /*164b0*/  MUFU.EX2 R160, R36 ;  /* 0x0000002400a07308 */ /* 0x0003e20000000800 */
[----:B------:R-:W-:Y:S01]  /*164c0*/  MOV R205, R134 ;  /* 0x0000008600cd7202 */ /* 0x000fe20000000f00 */
[--C-:B------:R-:W-:Y:S01]  /*164d0*/  FFMA.FTZ R134, R88, UR4, -R75.reuse ;  /* 0x0000000458867c23 */ /* 0x100fe2000801084b */
[--C-:B------:R-:W-:Y:S01]  /*164e0*/  FFMA.FTZ R97, R170, UR4, -R75.reuse ;  /* 0x00000004aa617c23 */ /* 0x100fe2000801084b */
[----:B----4-:R-:W-:Y:S01]  /*164f0*/  FMUL.FTZ R44, R2, R176 ;  /* 0x000000b0022c7220 */ /* 0x010fe20000410000 */
[----:B------:R-:W-:Y:S01]  /*16500*/  MOV R176, R102 ;  /* 0x0000006600b07202 */ /* 0x000fe20000000f00 */
[--C-:B------:R-:W-:Y:S01]  /*16510*/  FFMA.FTZ R102, R243, UR4, -R60.reuse ;  /* 0x00000004f3667c23 */ /* 0x100fe2000801083c */
[----:B------:R-:W-:Y:S01]  /*16520*/  MOV R243, R107 ;  /* 0x0000006b00f37202 */ /* 0x000fe20000000f00 */
[--C-:B------:R-:W-:Y:S01]  /*16530*/  FFMA.FTZ R107, R204, UR4, -R60.reuse ;  /* 0x00000004cc6b7c23 */ /* 0x100fe2000801083c */
[----:B------:R-:W-:Y:S01]  /*16540*/  MOV R170, R168 ;  /* 0x000000a800aa7202 */ /* 0x000fe20000000f00 */
[----:B------:R-:W-:Y:S01]  /*16550*/  MUFU.EX2 R134, R134 ;  /* 0x0000008600867308 */ /* 0x000fe20000000800 */
[----:B------:R-:W-:Y:S01]  /*16560*/  MOV R204, R123 ;  /* 0x0000007b00cc7202 */ /* 0x000fe20000000f00 */
[--C-:B------:R-:W-:Y:S01]  /*16570*/  FFMA.FTZ R123, R93, UR4, -R75.reuse ;  /* 0x000000045d7b7c23 */ /* 0x100fe2000801084b */
[----:B------:R-:W-:Y:S02]  /*16580*/  MOV R168, R154 ;  /* 0x0000009a00a87202 */ /* 0x000fe40000000f00 */
[----:B------:R-:W-:Y:S01]  /*16590*/  MOV R154, R139 ;  /* 0x0000008b009a7202 */ /* 0x000fe20000000f00 */
[--C-:B------:R-:W-:Y:S01]  /*165a0*/  FFMA.FTZ R139, R86, UR4, -R75.reuse ;  /* 0x00000004568b7c23 */ /* 0x100fe2000801084b */
[----:B-1----:R-:W-:Y:S01]  /*165b0*/  FMUL.FTZ R36, R68, R172 ;  /* 0x000000ac44247220 */ /* 0x002fe20000410000 */
[----:B--2---:R-:W-:Y:S01]  /*165c0*/  MOV R172, R138 ;  /* 0x0000008a00ac7202 */ /* 0x004fe20000000f00 */
[----:B------:R-:W-:Y:S01]  /*165d0*/  FFMA.FTZ R138, R87, UR4, -R60 ;  /* 0x00000004578a7c23 */ /* 0x000fe2000801083c */
[----:B------:R-:W-:Y:S01]  /*165e0*/  MOV R187, R169 ;  /* 0x000000a900bb7202 */ /* 0x000fe20000000f00 */
[----:B------:R-:W-:Y:S03]  /*165f0*/  MUFU.EX2 R123, R123 ;  /* 0x0000007b007b7308 */ /* 0x000fe60000000800 */
[-C--:B------:R-:W-:Y:S06]  /*16600*/  HMMA.16816.F32.BF16 R36, R76, R52.reuse, R36 ;  /* 0x000000344c24723c */ /* 0x080fec0000041824 */
[C---:B------:R-:W-:Y:S06]  /*16610*/  HMMA.16816.F32.BF16 R40, R64.reuse, R52, R40 ;  /* 0x000000344028723c */ /* 0x040fec0000041828 */
[-C--:B------:R-:W-:Y:S05]  /*16620*/  HMMA.16816.F32.BF16 R44, R64, R54.reuse, R44 ;  /* 0x00000036402c723c */ /* 0x080fea000004182c */
[----:B------:R-:W-:Y:S01]  /*16630*/  FFMA.FTZ R52, R80, UR4, -R104 ;  /* 0x0000000450347c23 */ /* 0x000fe20008010868 */
[C---:B------:R-:W-:Y:S01]  /*16640*/  HMMA.16816.F32.BF16 R48, R76.reuse, R54, R48 ;  /* 0x000000364c30723c */ /* 0x040fe20000041830 */
[----:B------:R-:W1:Y:S02]  /*16650*/  LDSM.16.MT88.4 R80, [R222+0x8000] ;  /* 0x00800000de50783b */ /* 0x000e640000004200 */
[----:B------:R2:W-:Y:S02]  /*16660*/  MUFU.EX2 R180, R52 ;  /* 0x0000003400b47308 */ /* 0x0005e40000000800 */
[--C-:B------:R-:W-:Y:S01]  /*16670*/  FFMA.FTZ R53, R158, UR4, -R60.reuse ;  /* 0x000000049e357c23 */ /* 0x100fe2000801083c */
[----:B------:R-:W-:Y:S01]  /*16680*/  MOV R158, R127 ;  /* 0x0000007f009e7202 */ /* 0x000fe20000000f00 */
[----:B------:R-:W-:Y:S01]  /*16690*/  FFMA.FTZ R127, R100, UR4, -R60 ;  /* 0x00000004647f7c23 */ /* 0x000fe2000801083c */
[C---:B------:R-:W-:Y:S05]  /*166a0*/  FMUL.FTZ R54, R3.reuse, R190 ;  /* 0x000000be03367220 */ /* 0x040fea0000410000 */
[----:B------:R3:W4:Y:S01]  /*166b0*/  MUFU.EX2 R177, R53 ;  /* 0x0000003500b17308 */ /* 0x0007220000000800 */
[----:B------:R-:W-:Y:S01]  /*166c0*/  FMUL.FTZ R55, R3, R191 ;  /* 0x000000bf03377220 */ /* 0x000fe20000410000 */
[----:B------:R-:W-:Y:S01]  /*166d0*/  MOV R191, R129 ;  /* 0x0000008100bf7202 */ /* 0x000fe20000000f00 */
[--C-:B------:R-:W-:Y:S01]  /*166e0*/  FFMA.FTZ R100, R210, UR4, -R75.reuse ;  /* 0x00000004d2647c23 */ /* 0x100fe2000801084b */
[----:B------:R-:W-:Y:S01]  /*166f0*/  MOV R190, R126 ;  /* 0x0000007e00be7202 */ /* 0x000fe20000000f00 */
[--C-:B------:R-:W-:Y:S01]  /*16700*/  FFMA.FTZ R126, R91, UR4, -R75.reuse ;  /* 0x000000045b7e7c23 */ /* 0x100fe2000801084b */
[--C-:B------:R-:W-:Y:S04]  /*16710*/  FFMA.FTZ R129, R90, UR4, -R75.reuse ;  /* 0x000000045a817c23 */ /* 0x100fe8000801084b */
[----:B------:R-:W-:Y:S01]  /*16720*/  MUFU.EX2 R127, R127 ;  /* 0x0000007f007f7308 */ /* 0x000fe20000000800 */
[----:B--2---:R-:W-:Y:S01]  /*16730*/  FFMA.FTZ R52, R152, UR4, -R104 ;  /* 0x0000000498347c23 */ /* 0x004fe20008010868 */
[----:B------:R-:W-:Y:S01]  /*16740*/  MOV R152, R133 ;  /* 0x0000008500987202 */ /* 0x000fe20000000f00 */
[----:B------:R-:W-:Y:S01]  /*16750*/  FFMA.FTZ R133, R113, UR4, -R60 ;  /* 0x0000000471857c23 */ /* 0x000fe2000801083c */
[----:B------:R-:W-:Y:S01]  /*16760*/  MOV R113, R131 ;  /* 0x0000008300717202 */ /* 0x000fe20000000f00 */
[--C-:B------:R-:W-:Y:S02]  /*16770*/  FFMA.FTZ R131, R89, UR4, -R75.reuse ;  /* 0x0000000459837c23 */ /* 0x100fe4000801084b */
[----:B------:R-:W-:Y:S03]  /*16780*/  LDSM.16.MT88.4 R88, [R223+0x8800] ;  /* 0x00880000df58783b */ /* 0x000fe60000004200 */
[----:B------:R2:W4:Y:S01]  /*16790*/  MUFU.EX2 R183, R52 ;  /* 0x0000003400b77308 */ /* 0x0005220000000800 */
[----:B---3--:R-:W-:Y:S01]  /*167a0*/  FMUL.FTZ R53, R68, R189 ;  /* 0x000000bd44357220 */ /* 0x008fe20000410000 */
[----:B------:R-:W-:Y:S01]  /*167b0*/  MOV R189, R114 ;  /* 0x0000007200bd7202 */ /* 0x000fe20000000f00 */
[--C-:B------:R-:W-:Y:S01]  /*167c0*/  FFMA.FTZ R114, R98, UR4, -R75.reuse ;  /* 0x0000000462727c23 */ /* 0x100fe2000801084b */
[--C-:B------:R-:W-:Y:S03]  /*167d0*/  FFMA.FTZ R98, R204, UR4, -R92.reuse ;  /* 0x00000004cc627c23 */ /* 0x100fe6000801085c */
[----:B------:R-:W-:Y:S03]  /*167e0*/  FFMA.FTZ R93, R189, UR4, -R92 ;  /* 0x00000004bd5d7c23 */ /* 0x000fe6000801085c */
[----:B------:R-:W-:Y:S10]  /*167f0*/  MUFU.EX2 R126, R126 ;  /* 0x0000007e007e7308 */ /* 0x000ff40000000800 */
[----:B------:R-:W-:Y:S01]  /*16800*/  MUFU.EX2 R133, R133 ;  /* 0x0000008500857308 */ /* 0x000fe20000000800 */
[--C-:B--2---:R-:W-:Y:S01]  /*16810*/  FFMA.FTZ R52, R159, UR4, -R60.reuse ;  /* 0x000000049f347c23 */ /* 0x104fe2000801083c */
[----:B------:R-:W-:Y:S02]  /*16820*/  MOV R159, R156 ;  /* 0x0000009c009f7202 */ /* 0x000fe40000000f00 */
[----:B------:R-:W-:Y:S01]  /*16830*/  MOV R156, R137 ;  /* 0x00000089009c7202 */ /* 0x000fe20000000f00 */
[----:B------:R-:W-:Y:S01]  /*16840*/  FFMA.FTZ R137, R116, UR4, -R60 ;  /* 0x0000000474897c23 */ /* 0x000fe2000801083c */
[----:B------:R-:W-:Y:S04]  /*16850*/  FFMA.FTZ R116, R240, UR4, -R92 ;  /* 0x00000004f0747c23 */ /* 0x000fe8000801085c */
[----:B------:R2:W-:Y:S10]  /*16860*/  MUFU.EX2 R182, R52 ;  /* 0x0000003400b67308 */ /* 0x0005f40000000800 */
[----:B------:R-:W-:Y:S10]  /*16870*/  MUFU.EX2 R129, R129 ;  /* 0x0000008100817308 */ /* 0x000ff40000000800 */
[----:B------:R-:W-:Y:S01]  /*16880*/  MUFU.EX2 R131, R131 ;  /* 0x0000008300837308 */ /* 0x000fe20000000800 */
[--C-:B--2---:R-:W-:Y:S01]  /*16890*/  FFMA.FTZ R52, R157, UR4, -R75.reuse ;  /* 0x000000049d347c23 */ /* 0x104fe2000801084b */
[----:B------:R-:W-:Y:S01]  /*168a0*/  MOV R157, R112 ;  /* 0x00000070009d7202 */ /* 0x000fe20000000f00 */
[----:B------:R-:W-:Y:S01]  /*168b0*/  FFMA.FTZ R112, R58, UR4, -R60 ;  /* 0x000000043a707c23 */ /* 0x000fe2000801083c */
[--C-:B------:R-:W-:Y:S01]  /*168c0*/  FFMA.FTZ R60, R243, UR4, -R75.reuse ;  /* 0x00000004f33c7c23 */ /* 0x100fe2000801084b */
[----:B------:R-:W-:Y:S01]  /*168d0*/  FMUL.FTZ R58, R0, R186 ;  /* 0x000000ba003a7220 */ /* 0x000fe20000410000 */
[----:B------:R-:W-:Y:S04]  /*168e0*/  MOV R186, R168 ;  /* 0x000000a800ba7202 */ /* 0x000fe80000000f00 */
[----:B------:R2:W-:Y:S01]  /*168f0*/  MUFU.EX2 R181, R52 ;  /* 0x0000003400b57308 */ /* 0x0005e20000000800 */
[----:B------:R-:W-:Y:S09]  /*16900*/  MOV R168, R154 ;  /* 0x0000009a00a87202 */ /* 0x000ff20000000f00 */
[----:B------:R3:W-:Y:S10]  /*16910*/  MUFU.EX2 R243, R62 ;  /* 0x0000003e00f37308 */ /* 0x0007f40000000800 */
[----:B------:R4:W-:Y:S01]  /*16920*/  MUFU.EX2 R211, R60 ;  /* 0x0000003c00d37308 */ /* 0x0009e20000000800 */
[----:B--2---:R-:W-:Y:S01]  /*16930*/  FMUL.FTZ R52, R68, R188 ;  /* 0x000000bc44347220 */ /* 0x004fe20000410000 */
[----:B------:R-:W-:Y:S01]  /*16940*/  MOV R188, R110 ;  /* 0x0000006e00bc7202 */ /* 0x000fe20000000f00 */
[--C-:B------:R-:W-:Y:S04]  /*16950*/  FFMA.FTZ R110, R206, UR4, -R75.reuse ;  /* 0x00000004ce6e7c23 */ /* 0x100fe8000801084b */
[--C-:B------:R-:W-:Y:S01]  /*16960*/  FFMA.FTZ R94, R188, UR4, -R92.reuse ;  /* 0x00000004bc5e7c23 */ /* 0x100fe2000801085c */
[-C--:B-1----:R-:W-:Y:S02]  /*16970*/  HMMA.16816.F32.BF16 R52, R76, R80.reuse, R52 ;  /* 0x000000504c34723c */ /* 0x082fe40000041834 */
[----:B------:R-:W-:Y:S01]  /*16980*/  MUFU.EX2 R154, R97 ;  /* 0x00000061009a7308 */ /* 0x000fe20000000800 */
[----:B---3--:R-:W-:Y:S01]  /*16990*/  FMUL.FTZ R62, R0, R194 ;  /* 0x000000c2003e7220 */ /* 0x008fe20000410000 */
[----:B------:R-:W-:Y:S02]  /*169a0*/  MOV R188, R205 ;  /* 0x000000cd00bc7202 */ /* 0x000fe40000000f00 */
[C---:B------:R-:W-:Y:S06]  /*169b0*/  HMMA.16816.F32.BF16 R56, R64.reuse, R80, R56 ;  /* 0x000000504038723c */ /* 0x040fec0000041838 */
[----:B------:R-:W-:Y:S01]  /*169c0*/  MUFU.EX2 R206, R102 ;  /* 0x0000006600ce7308 */ /* 0x000fe20000000800 */
[----:B----4-:R-:W-:Y:S01]  /*169d0*/  FMUL.FTZ R60, R2, R192 ;  /* 0x000000c0023c7220 */ /* 0x010fe20000410000 */
[--C-:B------:R-:W-:Y:S03]  /*169e0*/  FFMA.FTZ R80, R176, UR4, -R75.reuse ;  /* 0x00000004b0507c23 */ /* 0x100fe6000801084b */
[----:B------:R-:W-:Y:S02]  /*169f0*/  MOV R176, R166 ;  /* 0x000000a600b07202 */ /* 0x000fe40000000f00 */
[----:B------:R-:W-:Y:S01]  /*16a00*/  MOV R166, R159 ;  /* 0x0000009f00a67202 */ /* 0x000fe20000000f00 */
[-C--:B------:R-:W-:Y:S02]  /*16a10*/  HMMA.16816.F32.BF16 R60, R64, R82.reuse, R60 ;  /* 0x00000052403c723c */ /* 0x080fe4000004183c */
[----:B------:R1:W-:Y:S01]  /*16a20*/  MUFU.EX2 R210, R80 ;  /* 0x0000005000d27308 */ /* 0x0003e20000000800 */
[----:B------:R-:W-:Y:S01]  /*16a30*/  MOV R205, R176 ;  /* 0x000000b000cd7202 */ /* 0x000fe20000000f00 */
[--C-:B------:R-:W-:Y:S01]  /*16a40*/  FFMA.FTZ R81, R171, UR4, -R92.reuse ;  /* 0x00000004ab517c23 */ /* 0x100fe2000801085c */
[----:B------:R-:W-:Y:S02]  /*16a50*/  MOV R176, R170 ;  /* 0x000000aa00b07202 */ /* 0x000fe40000000f00 */
[----:B------:R-:W-:Y:S01]  /*16a60*/  FMUL.FTZ R66, R3, R198 ;  /* 0x000000c603427220 */ /* 0x000fe20000410000 */
[----:B------:R-:W-:Y:S04]  /*16a70*/  MOV R198, R188 ;  /* 0x000000bc00c67202 */ /* 0x000fe80000000f00 */
[----:B------:R2:W-:Y:S01]  /*16a80*/  MUFU.EX2 R159, R81 ;  /* 0x00000051009f7308 */ /* 0x0005e20000000800 */
[----:B------:R-:W-:Y:S01]  /*16a90*/  MOV R188, R178 ;  /* 0x000000b200bc7202 */ /* 0x000fe20000000f00 */
[----:B------:R-:W-:Y:S01]  /*16aa0*/  FFMA.FTZ R65, R184, UR4, -R92 ;  /* 0x00000004b8417c23 */ /* 0x000fe2000801085c */
[----:B------:R-:W-:Y:S01]  /*16ab0*/  MOV R189, R176 ;  /* 0x000000b000bd7202 */ /* 0x000fe20000000f00 */
[--C-:B------:R-:W-:Y:S01]  /*16ac0*/  FFMA.FTZ R64, R113, UR4, -R104.reuse ;  /* 0x0000000471407c23 */ /* 0x100fe20008010868 */
[----:B------:R-:W-:Y:S01]  /*16ad0*/  MOV R192, R188 ;  /* 0x000000bc00c07202 */ /* 0x000fe20000000f00 */
[----:B------:R-:W-:Y:S01]  /*16ae0*/  FMUL.FTZ R67, R3, R199 ;  /* 0x000000c703437220 */ /* 0x000fe20000410000 */
[----:B------:R-:W-:Y:S03]  /*16af0*/  MOV R188, R165 ;  /* 0x000000a500bc7202 */ /* 0x000fe60000000f00 */
[----:B------:R3:W4:Y:S01]  /*16b00*/  MUFU.EX2 R207, R65 ;  /* 0x0000004100cf7308 */ /* 0x0007220000000800 */
[----:B------:R-:W-:Y:S01]  /*16b10*/  MOV R176, R156 ;  /* 0x0000009c00b07202 */ /* 0x000fe20000000f00 */
[----:B-1----:R-:W-:Y:S01]  /*16b20*/  FFMA.FTZ R80, R191, UR4, -R104 ;  /* 0x00000004bf507c23 */ /* 0x002fe20008010868 */
[----:B------:R-:W-:Y:S01]  /*16b30*/  MOV R171, R172 ;  /* 0x000000ac00ab7202 */ /* 0x000fe20000000f00 */
[--C-:B------:R-:W-:Y:S01]  /*16b40*/  FFMA.FTZ R113, R245, UR4, -R92.reuse ;  /* 0x00000004f5717c23 */ /* 0x100fe2000801085c */
[----:B------:R-:W-:Y:S02]  /*16b50*/  MOV R172, R167 ;  /* 0x000000a700ac7202 */ /* 0x000fe40000000f00 */
[----:B------:R-:W-:Y:S03]  /*16b60*/  MOV R167, R153 ;  /* 0x0000009900a77202 */ /* 0x000fe60000000f00 */
[----:B------:R1:W-:Y:S01]  /*16b70*/  MUFU.EX2 R165, R94 ;  /* 0x0000005e00a57308 */ /* 0x0003e20000000800 */
[----:B------:R-:W-:Y:S01]  /*16b80*/  MOV R153, R136 ;  /* 0x0000008800997202 */ /* 0x000fe20000000f00 */
[--C-:B------:R-:W-:Y:S01]  /*16b90*/  FFMA.FTZ R136, R119, UR4, -R75.reuse ;  /* 0x0000000477887c23 */ /* 0x100fe2000801084b */
[----:B------:R-:W-:Y:S01]  /*16ba0*/  MOV R204, R171 ;  /* 0x000000ab00cc7202 */ /* 0x000fe20000000f00 */
[----:B------:R-:W-:Y:S01]  /*16bb0*/  FFMA.FTZ R75, R84, UR4, -R75 ;  /* 0x00000004544b7c23 */ /* 0x000fe2000801084b */
[----:B------:R-:W-:Y:S01]  /*16bc0*/  MOV R171, R174 ;  /* 0x000000ae00ab7202 */ /* 0x000fe20000000f00 */
[----:B------:R-:W4:Y:S01]  /*16bd0*/  LDSM.16.MT88.4 R84, [R220+0x8800] ;  /* 0x00880000dc54783b */ /* 0x000f220000004200 */
[----:B------:R-:W-:Y:S03]  /*16be0*/  MOV R174, R158 ;  /* 0x0000009e00ae7202 */ /* 0x000fe60000000f00 */
[----:B------:R1:W-:Y:S01]  /*16bf0*/  MUFU.EX2 R156, R93 ;  /* 0x0000005d009c7308 */ /* 0x0003e20000000800 */
[----:B------:R-:W-:Y:S01]  /*16c00*/  MOV R158, R147 ;  /* 0x00000093009e7202 */ /* 0x000fe20000000f00 */
[--C-:B--2---:R-:W-:Y:S01]  /*16c10*/  FFMA.FTZ R81, R190, UR4, -R92.reuse ;  /* 0x00000004be517c23 */ /* 0x104fe2000801085c */
[----:B------:R-:W-:Y:S01]  /*16c20*/  MOV R170, R175 ;  /* 0x000000af00aa7202 */ /* 0x000fe20000000f00 */
[----:B---3--:R-:W-:Y:S01]  /*16c30*/  FMUL.FTZ R65, R68, R197 ;  /* 0x000000c544417220 */ /* 0x008fe20000410000 */
[----:B------:R-:W-:Y:S01]  /*16c40*/  MOV R175, R164 ;  /* 0x000000a400af7202 */ /* 0x000fe20000000f00 */
[--C-:B------:R-:W-:Y:S01]  /*16c50*/  FFMA.FTZ R119, R209, UR4, -R92.reuse ;  /* 0x00000004d1777c23 */ /* 0x100fe2000801085c */
[----:B------:R-:W-:Y:S03]  /*16c60*/  MOV R164, R157 ;  /* 0x0000009d00a47202 */ /* 0x000fe60000000f00 */
[----:B------:R2:W-:Y:S01]  /*16c70*/  MUFU.EX2 R147, R64 ;  /* 0x0000004000937308 */ /* 0x0005e20000000800 */
[----:B-1----:R-:W3:Y:S01]  /*16c80*/  LDL.LU R94, [R1+0x60] ;  /* 0x00006000015e7983 */ /* 0x002ee20000300800 */
[----:B------:R-:W-:Y:S01]  /*16c90*/  MOV R157, R122 ;  /* 0x0000007a009d7202 */ /* 0x000fe20000000f00 */
[----:B------:R-:W-:Y:S01]  /*16ca0*/  FFMA.FTZ R122, R208, UR4, -R92 ;  /* 0x00000004d07a7c23 */ /* 0x000fe2000801085c */
[----:B------:R-:W-:Y:S02]  /*16cb0*/  MOV R178, R175 ;  /* 0x000000af00b27202 */ /* 0x000fe40000000f00 */
[----:B------:R-:W-:Y:S02]  /*16cc0*/  MOV R190, R174 ;  /* 0x000000ae00be7202 */ /* 0x000fe40000000f00 */
[----:B------:R-:W-:Y:S01]  /*16cd0*/  MOV R174, R158 ;  /* 0x0000009e00ae7202 */ /* 0x000fe20000000f00 */
[----:B------:R-:W3:Y:S01]  /*16ce0*/  LDL.LU R93, [R1+0x64] ;  /* 0x00006400015d7983 */ /* 0x000ee20000300800 */
[----:B------:R-:W-:Y:S01]  /*16cf0*/  MOV R175, R157 ;  /* 0x0000009d00af7202 */ /* 0x000fe20000000f00 */
[----:B------:R1:W3:Y:S01]  /*16d00*/  MUFU.EX2 R158, R80 ;  /* 0x00000050009e7308 */ /* 0x0002e20000000800 */
[--C-:B------:R-:W-:Y:S01]  /*16d10*/  FFMA.FTZ R92, R190, UR4, -R104.reuse ;  /* 0x00000004be5c7c23 */ /* 0x100fe20008010868 */
[----:B------:R-:W3:Y:S01]  /*16d20*/  LDL.LU R97, [R1+0x68] ;  /* 0x0000680001617983 */ /* 0x000ee20000300800 */
[----:B------:R-:W-:Y:S02]  /*16d30*/  MOV R185, R167 ;  /* 0x000000a700b97202 */ /* 0x000fe40000000f00 */
[----:B------:R-:W-:Y:S01]  /*16d40*/  MOV R195, R189 ;  /* 0x000000bd00c37202 */ /* 0x000fe20000000f00 */
[----:B--2---:R-:W-:Y:S01]  /*16d50*/  FMUL.FTZ R64, R68, R196 ;  /* 0x000000c444407220 */ /* 0x004fe20000410000 */
[----:B------:R-:W-:Y:S03]  /*16d60*/  MOV R245, R179 ;  /* 0x000000b300f57202 */ /* 0x000fe60000000f00 */
[----:B------:R2:W3:Y:S01]  /*16d70*/  MUFU.EX2 R157, R81 ;  /* 0x00000051009d7308 */ /* 0x0004e20000000800 */
[----:B------:R-:W-:Y:S02]  /*16d80*/  MOV R184, R166 ;  /* 0x000000a600b87202 */ /* 0x000fe40000000f00 */
[----:B------:R-:W-:Y:S01]  /*16d90*/  MOV R169, R153 ;  /* 0x0000009900a97202 */ /* 0x000fe20000000f00 */
[----:B------:R-:W-:Y:S06]  /*16da0*/  HMMA.16816.F32.BF16 R64, R76, R82, R64 ;  /* 0x000000524c40723c */ /* 0x000fec0000041840 */
[----:B------:R4:W-:Y:S01]  /*16db0*/  MUFU.EX2 R167, R92 ;  /* 0x0000005c00a77308 */ /* 0x0009e20000000800 */
[----:B-1----:R-:W-:Y:S04]  /*16dc0*/  F2FP.BF16.F32.PACK_AB R80, R146, R142 ;  /* 0x0000008e9250723e */ /* 0x002fe800000010ff */
[----:B------:R-:W-:Y:S02]  /*16dd0*/  MOV R196, R185 ;  /* 0x000000b900c47202 */ /* 0x000fe40000000f00 */
[----:B------:R-:W-:Y:S02]  /*16de0*/  F2FP.BF16.F32.PACK_AB R76, R226, R249 ;  /* 0x000000f9e24c723e */ /* 0x000fe400000010ff */
[----:B------:R-:W-:Y:S01]  /*16df0*/  F2FP.BF16.F32.PACK_AB R78, R224, R225 ;  /* 0x000000e1e04e723e */ /* 0x000fe200000010ff */
[----:B------:R1:W-:Y:S01]  /*16e00*/  MUFU.EX2 R191, R107 ;  /* 0x0000006b00bf7308 */ /* 0x0003e20000000800 */
[----:B------:R-:W-:Y:S02]  /*16e10*/  F2FP.BF16.F32.PACK_AB R79, R135, R252 ;  /* 0x000000fc874f723e */ /* 0x000fe400000010ff */
[----:B------:R-:W-:Y:S02]  /*16e20*/  F2FP.BF16.F32.PACK_AB R77, R244, R251 ;  /* 0x000000fbf44d723e */ /* 0x000fe400000010ff */
[----:B------:R-:W-:Y:S02]  /*16e30*/  F2FP.BF16.F32.PACK_AB R82, R151, R145 ;  /* 0x000000919752723e */ /* 0x000fe400000010ff */
[----:B------:R-:W-:Y:S03]  /*16e40*/  F2FP.BF16.F32.PACK_AB R83, R198, R149 ;  /* 0x00000095c653723e */ /* 0x000fe600000010ff */
[----:B------:R-:W-:Y:S01]  /*16e50*/  MUFU.EX2 R153, R95 ;  /* 0x0000005f00997308 */ /* 0x000fe20000000800 */
[----:B--2---:R-:W-:Y:S01]  /*16e60*/  F2FP.BF16.F32.PACK_AB R81, R144, R143 ;  /* 0x0000008f9051723e */ /* 0x004fe200000010ff */
[-C--:B----4-:R-:W-:Y:S03]  /*16e70*/  HMMA.16816.F32.BF16 R4, R76, R84.reuse, R4 ;  /* 0x000000544c04723c */ /* 0x090fe60000041804 */
[----:B------:R-:W-:Y:S01]  /*16e80*/  MOV R193, R204 ;  /* 0x000000cc00c17202 */ /* 0x000fe20000000f00 */
[--C-:B------:R-:W-:Y:S01]  /*16e90*/  FFMA.FTZ R92, R173, UR4, -R104.reuse ;  /* 0x00000004ad5c7c23 */ /* 0x100fe20008010868 */
[----:B------:R-:W-:Y:S01]  /*16ea0*/  MOV R173, R152 ;  /* 0x0000009800ad7202 */ /* 0x000fe20000000f00 */
[C---:B------:R-:W-:Y:S01]  /*16eb0*/  HMMA.16816.F32.BF16 R8, R80.reuse, R84, R8 ;  /* 0x000000545008723c */ /* 0x040fe20000041808 */
[----:B-1----:R-:W2:Y:S01]  /*16ec0*/  LDL.LU R107, [R1+0x6c] ;  /* 0x00006c00016b7983 */ /* 0x002ea20000300800 */
[----:B------:R-:W-:Y:S03]  /*16ed0*/  MUFU.EX2 R166, R99 ;  /* 0x0000006300a67308 */ /* 0x000fe60000000800 */
[----:B------:R-:W-:Y:S01]  /*16ee0*/  MOV R194, R205 ;  /* 0x000000cd00c27202 */ /* 0x000fe20000000f00 */
[-C--:B------:R-:W-:Y:S06]  /*16ef0*/  HMMA.16816.F32.BF16 R12, R80, R86.reuse, R12 ;  /* 0x00000056500c723c */ /* 0x080fec000004180c */
[----:B------:R-:W-:Y:S01]  /*16f00*/  MUFU.EX2 R204, R103 ;  /* 0x0000006700cc7308 */ /* 0x000fe20000000800 */
[--C-:B------:R-:W-:Y:S01]  /*16f10*/  FFMA.FTZ R84, R155, UR4, -R104.reuse ;  /* 0x000000049b547c23 */ /* 0x100fe20008010868 */
[C---:B------:R-:W-:Y:S04]  /*16f20*/  HMMA.16816.F32.BF16 R16, R76.reuse, R86, R16 ;  /* 0x000000564c10723c */ /* 0x040fe80000041810 */
[----:B------:R-:W-:Y:S02]  /*16f30*/  MOV R208, R188 ;  /* 0x000000bc00d07202 */ /* 0x000fe40000000f00 */
[-C--:B------:R-:W-:Y:S02]  /*16f40*/  HMMA.16816.F32.BF16 R20, R76, R88.reuse, R20 ;  /* 0x000000584c14723c */ /* 0x080fe40000041814 */
[----:B------:R1:W4:Y:S03]  /*16f50*/  MUFU.EX2 R155, R84 ;  /* 0x00000054009b7308 */ /* 0x0003260000000800 */
[----:B------:R-:W-:Y:S01]  /*16f60*/  MOV R185, R177 ;  /* 0x000000b100b97202 */ /* 0x000fe20000000f00 */
[C---:B------:R-:W-:Y:S06]  /*16f70*/  HMMA.16816.F32.BF16 R24, R80.reuse, R88, R24 ;  /* 0x000000585018723c */ /* 0x040fec0000041818 */
[----:B------:R-:W-:Y:S01]  /*16f80*/  MUFU.EX2 R188, R96 ;  /* 0x0000006000bc7308 */ /* 0x000fe20000000800 */
[----:B------:R-:W-:Y:S01]  /*16f90*/  MOV R177, R175 ;  /* 0x000000af00b17202 */ /* 0x000fe20000000f00 */
[-C--:B------:R-:W-:Y:S08]  /*16fa0*/  HMMA.16816.F32.BF16 R28, R80, R90.reuse, R28 ;  /* 0x0000005a501c723c */ /* 0x080ff0000004181c */
[----:B------:R-:W-:Y:S01]  /*16fb0*/  MUFU.EX2 R189, R101 ;  /* 0x0000006500bd7308 */ /* 0x000fe20000000800 */
[C---:B------:R-:W-:Y:S01]  /*16fc0*/  HMMA.16816.F32.BF16 R32, R76.reuse, R90, R32 ;  /* 0x0000005a4c20723c */ /* 0x040fe20000041820 */
[----:B-1----:R-:W1:Y:S03]  /*16fd0*/  LDSM.16.MT88.4 R84, [R221+0x8800] ;  /* 0x00880000dd54783b */ /* 0x002e660000004200 */
[----:B------:R-:W-:Y:S05]  /*16fe0*/  MOV R240, R185 ;  /* 0x000000b900f07202 */ /* 0x000fea0000000f00 */
[----:B------:R4:W-:Y:S02]  /*16ff0*/  MUFU.EX2 R152, R92 ;  /* 0x0000005c00987308 */ /* 0x0009e40000000800 */
[----:B------:R-:W-:Y:S01]  /*17000*/  MOV R179, R164 ;  /* 0x000000a400b37202 */ /* 0x000fe20000000f00 */
[----:B------:R-:W1:Y:S01]  /*17010*/  LDSM.16.MT88.4 R88, [R222+0x8800] ;  /* 0x00880000de58783b */ /* 0x000e620000004200 */
[----:B------:R-:W-:Y:S02]  /*17020*/  MOV R197, R184 ;  /* 0x000000b800c57202 */ /* 0x000fe40000000f00 */
[----:B------:R-:W-:Y:S04]  /*17030*/  MOV R184, R174 ;  /* 0x000000ae00b87202 */ /* 0x000fe80000000f00 */
[----:B------:R4:W-:Y:S01]  /*17040*/  MUFU.EX2 R205, R100 ;  /* 0x0000006400cd7308 */ /* 0x0009e20000000800 */
[----:B------:R-:W-:Y:S02]  /*17050*/  MOV R209, R186 ;  /* 0x000000ba00d17202 */ /* 0x000fe40000000f00 */
[----:B------:R-:W-:Y:S07]  /*17060*/  MOV R199, R184 ;  /* 0x000000b800c77202 */ /* 0x000fee0000000f00 */
[----:B------:R1:W-:Y:S01]  /*17070*/  MUFU.EX2 R190, R108 ;  /* 0x0000006c00be7308 */ /* 0x0003e20000000800 */
[--C-:B----4-:R-:W-:Y:S01]  /*17080*/  FFMA.FTZ R92, R195, UR4, -R104.reuse ;  /* 0x00000004c35c7c23 */ /* 0x110fe20008010868 */
[----:B------:R-:W-:Y:S08]  /*17090*/  MOV R195, R187 ;  /* 0x000000bb00c37202 */ /* 0x000ff00000000f00 */
[----:B------:R-:W-:Y:S01]  /*170a0*/  MUFU.EX2 R187, R98 ;  /* 0x0000006200bb7308 */ /* 0x000fe20000000800 */
[----:B------:R-:W-:Y:S09]  /*170b0*/  LDSM.16.MT88.4 R100, [R222+0x9000] ;  /* 0x00900000de64783b */ /* 0x000ff20000004200 */
[----:B------:R4:W-:Y:S01]  /*170c0*/  MUFU.EX2 R164, R92 ;  /* 0x0000005c00a47308 */ /* 0x0009e20000000800 */
[----:B-1----:R-:W-:Y:S01]  /*170d0*/  MOV R108, R179 ;  /* 0x000000b3006c7202 */ /* 0x002fe20000000f00 */
[-C--:B------:R-:W-:Y:S04]  /*170e0*/  HMMA.16816.F32.BF16 R36, R76, R84.reuse, R36 ;  /* 0x000000544c24723c */ /* 0x080fe80000041824 */
[--C-:B------:R-:W-:Y:S02]  /*170f0*/  FFMA.FTZ R108, R108, UR4, -R104.reuse ;  /* 0x000000046c6c7c23 */ /* 0x100fe40008010868 */
[C---:B------:R-:W-:Y:S02]  /*17100*/  HMMA.16816.F32.BF16 R40, R80.reuse, R84, R40 ;  /* 0x000000545028723c */ /* 0x040fe40000041828 */
[----:B------:R1:W-:Y:S04]  /*17110*/  MUFU.EX2 R186, R112 ;  /* 0x0000007000ba7308 */ /* 0x0003e80000000800 */
[-C--:B------:R-:W-:Y:S06]  /*17120*/  HMMA.16816.F32.BF16 R44, R80, R86.reuse, R44 ;  /* 0x00000056502c723c */ /* 0x080fec000004182c */
[----:B------:R-:W-:Y:S01]  /*17130*/  MUFU.EX2 R179, R117 ;  /* 0x0000007500b37308 */ /* 0x000fe20000000800 */
[--C-:B------:R-:W-:Y:S01]  /*17140*/  FFMA.FTZ R84, R173, UR4, -R104.reuse ;  /* 0x00000004ad547c23 */ /* 0x100fe20008010868 */
[C---:B------:R-:W-:Y:S08]  /*17150*/  HMMA.16816.F32.BF16 R48, R76.reuse, R86, R48 ;  /* 0x000000564c30723c */ /* 0x040ff00000041830 */
[----:B------:R1:W-:Y:S01]  /*17160*/  MUFU.EX2 R175, R84 ;  /* 0x0000005400af7308 */ /* 0x0003e20000000800 */
[-C--:B------:R-:W-:Y:S03]  /*17170*/  HMMA.16816.F32.BF16 R52, R76, R88.reuse, R52 ;  /* 0x000000584c34723c */ /* 0x080fe60000041834 */
[--C-:B----4-:R-:W-:Y:S03]  /*17180*/  FFMA.FTZ R92, R172, UR4, -R104.reuse ;  /* 0x00000004ac5c7c23 */ /* 0x110fe60008010868 */
[C---:B------:R-:W-:Y:S03]  /*17190*/  HMMA.16816.F32.BF16 R56, R80.reuse, R88, R56 ;  /* 0x000000585038723c */ /* 0x040fe60000041838 */
[----:B------:R4:W-:Y:S02]  /*171a0*/  MUFU.EX2 R173, R111 ;  /* 0x0000006f00ad7308 */ /* 0x0009e40000000800 */
[--C-:B-1----:R-:W-:Y:S01]  /*171b0*/  FFMA.FTZ R112, R130, UR4, -R104.reuse ;  /* 0x0000000482707c23 */ /* 0x102fe20008010868 */
[-C--:B------:R-:W-:Y:S07]  /*171c0*/  HMMA.16816.F32.BF16 R60, R80, R90.reuse, R60 ;  /* 0x0000005a503c723c */ /* 0x080fee000004183c */
[----:B------:R-:W-:Y:S01]  /*171d0*/  MUFU.EX2 R174, R92 ;  /* 0x0000005c00ae7308 */ /* 0x000fe20000000800 */
[----:B------:R-:W1:Y:S01]  /*171e0*/  LDSM.16.MT88.4 R84, [R220+0x9000] ;  /* 0x00900000dc54783b */ /* 0x000e620000004200 */
[----:B------:R-:W-:Y:S04]  /*171f0*/  HMMA.16816.F32.BF16 R64, R76, R90, R64 ;  /* 0x0000005a4c40723c */ /* 0x000fe80000041840 */
[----:B------:R-:W-:Y:S03]  /*17200*/  F2FP.BF16.F32.PACK_AB R80, R162, R148 ;  /* 0x00000094a250723e */ /* 0x000fe600000010ff */
[----:B------:R-:W-:Y:S01]  /*17210*/  LDSM.16.MT88.4 R88, [R223+0x9800] ;  /* 0x00980000df58783b */ /* 0x000fe20000004200 */
[----:B------:R-:W-:Y:S01]  /*17220*/  F2FP.BF16.F32.PACK_AB R77, R208, R150 ;  /* 0x00000096d04d723e */ /* 0x000fe200000010ff */
[----:B------:R4:W-:Y:S02]  /*17230*/  MUFU.EX2 R172, R109 ;  /* 0x0000006d00ac7308 */ /* 0x0009e40000000800 */
[----:B------:R-:W-:Y:S02]  /*17240*/  F2FP.BF16.F32.PACK_AB R79, R193, R163 ;  /* 0x000000a3c14f723e */ /* 0x000fe400000010ff */
[----:B------:R-:W-:Y:S02]  /*17250*/  F2FP.BF16.F32.PACK_AB R76, R196, R197 ;  /* 0x000000c5c44c723e */ /* 0x000fe400000010ff */
[----:B------:R-:W-:Y:S04]  /*17260*/  F2FP.BF16.F32.PACK_AB R78, R194, R209 ;  /* 0x000000d1c24e723e */ /* 0x000fe800000010ff */
[----:B------:R-:W-:Y:S01]  /*17270*/  MUFU.EX2 R185, R118 ;  /* 0x0000007600b97308 */ /* 0x000fe20000000800 */
[----:B------:R-:W-:Y:S02]  /*17280*/  F2FP.BF16.F32.PACK_AB R81, R161, R160 ;  /* 0x000000a0a151723e */ /* 0x000fe400000010ff */
[----:B------:R-:W-:Y:S02]  /*17290*/  F2FP.BF16.F32.PACK_AB R83, R183, R180 ;  /* 0x000000b4b753723e */ /* 0x000fe400000010ff */
[----:B------:R-:W-:Y:S02]  /*172a0*/  F2FP.BF16.F32.PACK_AB R82, R192, R195 ;  /* 0x000000c3c052723e */ /* 0x000fe400000010ff */
[----:B----4-:R-:W-:Y:S03]  /*172b0*/  MOV R111, R169 ;  /* 0x000000a9006f7202 */ /* 0x010fe60000000f00 */
[----:B------:R-:W-:Y:S01]  /*172c0*/  MUFU.EX2 R184, R115 ;  /* 0x0000007300b87308 */ /* 0x000fe20000000800 */
[----:B------:R-:W-:Y:S01]  /*172d0*/  FFMA.FTZ R109, R199, UR4, -R104 ;  /* 0x00000004c76d7c23 */ /* 0x000fe20008010868 */
[----:B------:R-:W-:Y:S08]  /*172e0*/  MOV R199, R177 ;  /* 0x000000b100c77202 */ /* 0x000ff00000000f00 */
[----:B------:R-:W-:Y:S01]  /*172f0*/  MUFU.EX2 R130, R122 ;  /* 0x0000007a00827308 */ /* 0x000fe20000000800 */
[-C--:B-1----:R-:W-:Y:S09]  /*17300*/  HMMA.16816.F32.BF16 R4, R76, R84.reuse, R4 ;  /* 0x000000544c04723c */ /* 0x082ff20000041804 */
[----:B------:R-:W-:Y:S01]  /*17310*/  MUFU.EX2 R169, R116 ;  /* 0x0000007400a97308 */ /* 0x000fe20000000800 */
[C---:B------:R-:W-:Y:S09]  /*17320*/  HMMA.16816.F32.BF16 R8, R80.reuse, R84, R8 ;  /* 0x000000545008723c */ /* 0x040ff20000041808 */
[----:B------:R-:W-:Y:S01]  /*17330*/  MUFU.EX2 R117, R108 ;  /* 0x0000006c00757308 */ /* 0x000fe20000000800 */
[-C--:B------:R-:W-:Y:S06]  /*17340*/  HMMA.16816.F32.BF16 R12, R80, R86.reuse, R12 ;  /* 0x00000056500c723c */ /* 0x080fec000004180c */
[C---:B------:R-:W-:Y:S01]  /*17350*/  HMMA.16816.F32.BF16 R16, R76.reuse, R86, R16 ;  /* 0x000000564c10723c */ /* 0x040fe20000041810 */
[----:B------:R-:W-:Y:S02]  /*17360*/  LDSM.16.MT88.4 R84, [R220+0x9800] ;  /* 0x00980000dc54783b */ /* 0x000fe40000004200 */
[----:B------:R-:W-:Y:S10]  /*17370*/  MUFU.EX2 R108, R140 ;  /* 0x0000008c006c7308 */ /* 0x000ff40000000800 */
[----:B------:R-:W-:Y:S10]  /*17380*/  MUFU.EX2 R112, R112 ;  /* 0x0000007000707308 */ /* 0x000ff40000000800 */
[----:B------:R-:W-:Y:S10]  /*17390*/  MUFU.EX2 R116, R109 ;  /* 0x0000006d00747308 */ /* 0x000ff40000000800 */
[----:B------:R-:W-:Y:S01]  /*173a0*/  MUFU.EX2 R109, R136 ;  /* 0x00000088006d7308 */ /* 0x000fe20000000800 */
[----:B---3--:R-:W-:Y:S01]  /*173b0*/  FFMA.FTZ R68, R68, R94, R215 ;  /* 0x0000005e44447223 */ /* 0x008fe200000100d7 */
[----:B------:R-:W-:Y:S08]  /*173c0*/  MOV R215, R171 ;  /* 0x000000ab00d77202 */ /* 0x000ff00000000f00 */
[----:B------:R1:W-:Y:S01]  /*173d0*/  MUFU.EX2 R171, R110 ;  /* 0x0000006e00ab7308 */ /* 0x0003e20000000800 */
[----:B------:R-:W-:Y:S01]  /*173e0*/  FADD.FTZ R68, R248, R68 ;  /* 0x00000044f8447221 */ /* 0x000fe20000010000 */
[----:B------:R-:W-:Y:S01]  /*173f0*/  FFMA.FTZ R3, R3, R93, R214 ;  /* 0x0000005d03037223 */ /* 0x000fe200000100d6 */
[----:B------:R-:W-:Y:S01]  /*17400*/  MOV R214, R170 ;  /* 0x000000aa00d67202 */ /* 0x000fe20000000f00 */
[----:B------:R-:W3:Y:S06]  /*17410*/  LDSM.16.MT88.4 R92, [R223+0x9000] ;  /* 0x00900000df5c783b */ /* 0x000eec0000004200 */
[----:B------:R4:W-:Y:S01]  /*17420*/  MUFU.EX2 R170, R113 ;  /* 0x0000007100aa7308 */ /* 0x0009e20000000800 */
[----:B------:R-:W-:Y:S01]  /*17430*/  FFMA.FTZ R106, R2, R97, R106 ;  /* 0x00000061026a7223 */ /* 0x000fe2000001006a */
[----:B------:R-:W-:Y:S01]  /*17440*/  FADD.FTZ R3, R219, R3 ;  /* 0x00000003db037221 */ /* 0x000fe20000010000 */
[--C-:B------:R-:W-:Y:S01]  /*17450*/  FFMA.FTZ R2, R214, UR4, -R104.reuse ;  /* 0x00000004d6027c23 */ /* 0x100fe20008010868 */
[----:B------:R-:W2:Y:S06]  /*17460*/  LDSM.16.MT88.4 R96, [R221+0x9000] ;  /* 0x00900000dd60783b */ /* 0x000eac0000004200 */
[----:B------:R-:W-:Y:S01]  /*17470*/  MUFU.EX2 R122, R2 ;  /* 0x00000002007a7308 */ /* 0x000fe20000000800 */
[--C-:B-1----:R-:W-:Y:S09]  /*17480*/  FFMA.FTZ R110, R213, UR4, -R104.reuse ;  /* 0x00000004d56e7c23 */ /* 0x102ff20008010868 */
[----:B------:R-:W-:Y:S01]  /*17490*/  MUFU.EX2 R115, R110 ;  /* 0x0000006e00737308 */ /* 0x000fe20000000800 */
[----:B----4-:R-:W-:Y:S01]  /*174a0*/  FFMA.FTZ R113, R71, UR4, -R104 ;  /* 0x0000000447717c23 */ /* 0x010fe20008010868 */
[----:B------:R-:W-:Y:S01]  /*174b0*/  FADD.FTZ R71, R242, R68 ;  /* 0x00000044f2477221 */ /* 0x000fe20000010000 */
[----:B------:R-:W-:Y:S04]  /*174c0*/  FADD.FTZ R68, R239, R3 ;  /* 0x00000003ef447221 */ /* 0x000fe80000010000 */
[----:B------:R-:W-:Y:S03]  /*174d0*/  FADD.FTZ R68, R199, R68 ;  /* 0x00000044c7447221 */ /* 0x000fe60000010000 */
[----:B------:R-:W-:Y:S01]  /*174e0*/  MUFU.EX2 R110, R138 ;  /* 0x0000008a006e7308 */ /* 0x000fe20000000800 */
[-C--:B---3--:R-:W-:Y:S03]  /*174f0*/  HMMA.16816.F32.BF16 R20, R76, R92.reuse, R20 ;  /* 0x0000005c4c14723c */ /* 0x088fe60000041814 */
[----:B--2---:R-:W-:Y:S01]  /*17500*/  FFMA.FTZ R105, R0, R107, R105 ;  /* 0x0000006b00697223 */ /* 0x004fe20000010069 */
[--C-:B------:R-:W-:Y:S01]  /*17510*/  FFMA.FTZ R0, R168, UR4, -R104.reuse ;  /* 0x00000004a8007c23 */ /* 0x100fe20008010868 */
[----:B------:R-:W-:Y:S01]  /*17520*/  MOV R107, R178 ;  /* 0x000000b2006b7202 */ /* 0x000fe20000000f00 */
[C---:B------:R-:W-:Y:S03]  /*17530*/  HMMA.16816.F32.BF16 R24, R80.reuse, R92, R24 ;  /* 0x0000005c5018723c */ /* 0x040fe60000041818 */
[----:B------:R-:W-:Y:S02]  /*17540*/  MUFU.EX2 R178, R114 ;  /* 0x0000007200b27308 */ /* 0x000fe40000000800 */
[--C-:B------:R-:W-:Y:S01]  /*17550*/  FFMA.FTZ R107, R107, UR4, -R104.reuse ;  /* 0x000000046b6b7c23 */ /* 0x100fe20008010868 */
[-C--:B------:R-:W-:Y:S07]  /*17560*/  HMMA.16816.F32.BF16 R28, R80, R94.reuse, R28 ;  /* 0x0000005e501c723c */ /* 0x080fee000004181c */
[----:B------:R1:W-:Y:S01]  /*17570*/  MUFU.EX2 R168, R0 ;  /* 0x0000000000a87308 */ /* 0x0003e20000000800 */
[C---:B------:R-:W-:Y:S01]  /*17580*/  HMMA.16816.F32.BF16 R32, R76.reuse, R94, R32 ;  /* 0x0000005e4c20723c */ /* 0x040fe20000041820 */
[----:B------:R-:W2:Y:S08]  /*17590*/  LDSM.16.MT88.4 R92, [R221+0x9800] ;  /* 0x00980000dd5c783b */ /* 0x000eb00000004200 */
[----:B------:R-:W-:Y:S01]  /*175a0*/  MUFU.EX2 R118, R107 ;  /* 0x0000006b00767308 */ /* 0x000fe20000000800 */
[-C--:B------:R-:W-:Y:S06]  /*175b0*/  HMMA.16816.F32.BF16 R36, R76, R96.reuse, R36 ;  /* 0x000000604c24723c */ /* 0x080fec0000041824 */
[C---:B------:R-:W-:Y:S03]  /*175c0*/  HMMA.16816.F32.BF16 R40, R80.reuse, R96, R40 ;  /* 0x000000605028723c */ /* 0x040fe60000041828 */
[----:B------:R-:W-:Y:S02]  /*175d0*/  MUFU.EX2 R107, R141 ;  /* 0x0000008d006b7308 */ /* 0x000fe40000000800 */
[--C-:B-1----:R-:W-:Y:S01]  /*175e0*/  FFMA.FTZ R0, R111, UR4, -R104.reuse ;  /* 0x000000046f007c23 */ /* 0x102fe20008010868 */
[-C--:B------:R-:W-:Y:S07]  /*175f0*/  HMMA.16816.F32.BF16 R44, R80, R98.reuse, R44 ;  /* 0x00000062502c723c */ /* 0x080fee000004182c */
[----:B------:R1:W-:Y:S01]  /*17600*/  MUFU.EX2 R177, R0 ;  /* 0x0000000000b17308 */ /* 0x0003e20000000800 */
[----:B------:R-:W-:Y:S01]  /*17610*/  FFMA.FTZ R111, R212, UR4, -R104 ;  /* 0x00000004d46f7c23 */ /* 0x000fe20008010868 */
[C---:B------:R-:W-:Y:S01]  /*17620*/  HMMA.16816.F32.BF16 R48, R76.reuse, R98, R48 ;  /* 0x000000624c30723c */ /* 0x040fe20000041830 */
[----:B------:R-:W3:Y:S07]  /*17630*/  LDSM.16.MT88.4 R96, [R222+0x9800] ;  /* 0x00980000de60783b */ /* 0x000eee0000004200 */
[----:B------:R-:W-:Y:S01]  /*17640*/  MUFU.EX2 R114, R137 ;  /* 0x0000008900727308 */ /* 0x000fe20000000800 */
[-C--:B------:R-:W-:Y:S06]  /*17650*/  HMMA.16816.F32.BF16 R52, R76, R100.reuse, R52 ;  /* 0x000000644c34723c */ /* 0x080fec0000041834 */
[C---:B------:R-:W-:Y:S03]  /*17660*/  HMMA.16816.F32.BF16 R56, R80.reuse, R100, R56 ;  /* 0x000000645038723c */ /* 0x040fe60000041838 */
[----:B------:R-:W-:Y:S02]  /*17670*/  MUFU.EX2 R111, R111 ;  /* 0x0000006f006f7308 */ /* 0x000fe40000000800 */
[----:B-1----:R-:W-:Y:S01]  /*17680*/  FADD.FTZ R0, R218, R106 ;  /* 0x0000006ada007221 */ /* 0x002fe20000010000 */
[-C--:B------:R-:W-:Y:S07]  /*17690*/  HMMA.16816.F32.BF16 R60, R80, R102.reuse, R60 ;  /* 0x00000066503c723c */ /* 0x080fee000004183c */
[----:B------:R-:W-:Y:S01]  /*176a0*/  MUFU.EX2 R106, R139 ;  /* 0x0000008b006a7308 */ /* 0x000fe20000000800 */
[--C-:B------:R-:W-:Y:S01]  /*176b0*/  FFMA.FTZ R100, R215, UR4, -R104.reuse ;  /* 0x00000004d7647c23 */ /* 0x100fe20008010868 */
[----:B------:R-:W-:Y:S04]  /*176c0*/  HMMA.16816.F32.BF16 R64, R76, R102, R64 ;  /* 0x000000664c40723c */ /* 0x000fe80000041840 */
[----:B------:R-:W-:Y:S01]  /*176d0*/  F2FP.BF16.F32.PACK_AB R80, R207, R159 ;  /* 0x0000009fcf50723e */ /* 0x000fe200000010ff */
[----:B------:R-:W-:Y:S02]  /*176e0*/  FFMA.FTZ R104, R70, UR4, -R104 ;  /* 0x0000000446687c23 */ /* 0x000fe40008010868 */
[----:B------:R-:W-:Y:S01]  /*176f0*/  F2FP.BF16.F32.PACK_AB R76, R240, R182 ;  /* 0x000000b6f04c723e */ /* 0x000fe200000010ff */
[----:B------:R-:W-:Y:S02]  /*17700*/  FADD.FTZ R70, R216, R105 ;  /* 0x00000069d8467221 */ /* 0x000fe40000010000 */
[----:B------:R-:W1:Y:S01]  /*17710*/  MUFU.EX2 R105, R75 ;  /* 0x0000004b00697308 */ /* 0x000e620000000800 */
        /* <DEDUP_REMOVED lines=11> */
[-C--:B------:R-:W-:Y:S01]  /*177d0*/  HMMA.16816.F32.BF16 R4, R76, R84.reuse, R4 ;  /* 0x000000544c04723c */ /* 0x080fe20000041804 */
[----:B------:R-:W-:Y:S02]  /*177e0*/  MUFU.EX2 R104, R104 ;  /* 0x0000006800687308 */ /* 0x000fe40000000800 */
[----:B------:R-:W-:Y:S02]  /*177f0*/  MOV R215, R176 ;  /* 0x000000b000d77202 */ /* 0x000fe40000000f00 */
[----:B-1----:R-:W-:Y:S01]  /*17800*/  F2FP.BF16.F32.PACK_AB R199, R105, R106 ;  /* 0x0000006a69c7723e */ /* 0x002fe200000010ff */
[C---:B------:R-:W-:Y:S05]  /*17810*/  HMMA.16816.F32.BF16 R8, R80.reuse, R84, R8 ;  /* 0x000000545008723c */ /* 0x040fea0000041808 */
[----:B------:R-:W1:Y:S01]  /*17820*/  MUFU.EX2 R176, R119 ;  /* 0x0000007700b07308 */ /* 0x000e620000000800 */
[----:B------:R-:W-:Y:S01]  /*17830*/  FADD.FTZ R2, R215, R71 ;  /* 0x00000047d7027221 */ /* 0x000fe20000010000 */
[-C--:B------:R-:W-:Y:S08]  /*17840*/  HMMA.16816.F32.BF16 R12, R80, R86.reuse, R12 ;  /* 0x00000056500c723c */ /* 0x080ff0000004180c */
[----:B------:R4:W1:Y:S01]  /*17850*/  MUFU.EX2 R119, R100 ;  /* 0x0000006400777308 */ /* 0x0008620000000800 */
[C---:B------:R-:W-:Y:S01]  /*17860*/  HMMA.16816.F32.BF16 R16, R76.reuse, R86, R16 ;  /* 0x000000564c10723c */ /* 0x040fe20000041810 */
[----:B------:R-:W1:Y:S03]  /*17870*/  LDSM.16.MT88.4 R84, [R220+0xa000] ;  /* 0x00a00000dc54783b */ /* 0x000e660000004200 */
[----:B------:R-:W-:Y:S02]  /*17880*/  FADD.FTZ R71, R249, R2 ;  /* 0x00000002f9477221 */ /* 0x000fe40000010000 */
[-C--:B------:R-:W-:Y:S05]  /*17890*/  HMMA.16816.F32.BF16 R20, R76, R88.reuse, R20 ;  /* 0x000000584c14723c */ /* 0x080fea0000041814 */
[----:B------:R-:W-:Y:S01]  /*178a0*/  FADD.FTZ R68, R226, R71 ;  /* 0x00000047e2447221 */ /* 0x000fe20000010000 */
[C---:B------:R-:W-:Y:S01]  /*178b0*/  HMMA.16816.F32.BF16 R24, R80.reuse, R88, R24 ;  /* 0x000000585018723c */ /* 0x040fe20000041818 */
[----:B------:R1:W5:Y:S04]  /*178c0*/  LDL.LU R226, [R1+0xbc] ;  /* 0x0000bc0001e27983 */ /* 0x0003680000300800 */
[----:B----4-:R-:W-:Y:S01]  /*178d0*/  LDSM.16.MT88.4 R100, [R222+0xa000] ;  /* 0x00a00000de64783b */ /* 0x010fe20000004200 */
[-C--:B------:R-:W-:Y:S05]  /*178e0*/  HMMA.16816.F32.BF16 R28, R80, R90.reuse, R28 ;  /* 0x0000005a501c723c */ /* 0x080fea000004181c */
[----:B------:R-:W-:Y:S01]  /*178f0*/  FADD.FTZ R71, R225, R68 ;  /* 0x00000044e1477221 */ /* 0x000fe20000010000 */
[C---:B------:R-:W-:Y:S01]  /*17900*/  HMMA.16816.F32.BF16 R32, R76.reuse, R90, R32 ;  /* 0x0000005a4c20723c */ /* 0x040fe20000041820 */
[----:B------:R-:W4:Y:S04]  /*17910*/  LDSM.16.MT88.4 R88, [R223+0xa000] ;  /* 0x00a00000df58783b */ /* 0x000f280000004200 */
[----:B------:R-:W-:Y:S01]  /*17920*/  FADD.FTZ R2, R143, R0 ;  /* 0x000000008f027221 */ /* 0x000fe20000010000 */
[-C--:B--2---:R-:W-:Y:S03]  /*17930*/  HMMA.16816.F32.BF16 R36, R76, R92.reuse, R36 ;  /* 0x0000005c4c24723c */ /* 0x084fe60000041824 */
[----:B------:R2:W5:Y:S02]  /*17940*/  LDL.LU R225, [R1+0xb8] ;  /* 0x0000b80001e17983 */ /* 0x0005640000300800 */
[----:B------:R-:W-:Y:S01]  /*17950*/  FADD.FTZ R2, R144, R2 ;  /* 0x0000000290027221 */ /* 0x000fe20000010000 */
[C---:B------:R-:W-:Y:S05]  /*17960*/  HMMA.16816.F32.BF16 R40, R80.reuse, R92, R40 ;  /* 0x0000005c5028723c */ /* 0x040fea0000041828 */
[----:B------:R-:W-:Y:S01]  /*17970*/  FADD.FTZ R68, R149, R2 ;  /* 0x0000000295447221 */ /* 0x000fe20000010000 */
[-C--:B------:R-:W-:Y:S05]  /*17980*/  HMMA.16816.F32.BF16 R44, R80, R94.reuse, R44 ;  /* 0x0000005e502c723c */ /* 0x080fea000004182c */
[----:B------:R-:W-:Y:S01]  /*17990*/  FADD.FTZ R68, R198, R68 ;  /* 0x00000044c6447221 */ /* 0x000fe20000010000 */
[C---:B------:R-:W-:Y:S01]  /*179a0*/  HMMA.16816.F32.BF16 R48, R76.reuse, R94, R48 ;  /* 0x0000005e4c30723c */ /* 0x040fe20000041830 */
[----:B------:R-:W2:Y:S04]  /*179b0*/  LDSM.16.MT88.4 R92, [R221+0xa000] ;  /* 0x00a00000dd5c783b */ /* 0x000ea80000004200 */
[----:B------:R-:W-:Y:S01]  /*179c0*/  F2FP.BF16.F32.PACK_AB R198, R107, R108 ;  /* 0x0000006c6bc6723e */ /* 0x000fe200000010ff */
[-C--:B---3--:R-:W-:Y:S06]  /*179d0*/  HMMA.16816.F32.BF16 R52, R76, R96.reuse, R52 ;  /* 0x000000604c34723c */ /* 0x088fec0000041834 */
[C---:B------:R-:W-:Y:S06]  /*179e0*/  HMMA.16816.F32.BF16 R56, R80.reuse, R96, R56 ;  /* 0x000000605038723c */ /* 0x040fec0000041838 */
[-C--:B------:R-:W-:Y:S05]  /*179f0*/  HMMA.16816.F32.BF16 R60, R80, R98.reuse, R60 ;  /* 0x00000062503c723c */ /* 0x080fea000004183c */
[----:B------:R-:W-:Y:S01]  /*17a00*/  FADD.FTZ R96, R142, R3 ;  /* 0x000000038e607221 */ /* 0x000fe20000010000 */
[----:B------:R-:W-:Y:S05]  /*17a10*/  HMMA.16816.F32.BF16 R64, R76, R98, R64 ;  /* 0x000000624c40723c */ /* 0x000fea0000041840 */
[----:B------:R-:W-:Y:S01]  /*17a20*/  F2FP.BF16.F32.PACK_AB R80, R165, R153 ;  /* 0x00000099a550723e */ /* 0x000fe200000010ff */
[----:B------:R-:W-:Y:S01]  /*17a30*/  FADD.FTZ R0, R146, R96 ;  /* 0x0000006092007221 */ /* 0x000fe20000010000 */
[----:B------:R-:W-:Y:S01]  /*17a40*/  F2FP.BF16.F32.PACK_AB R76, R206, R204 ;  /* 0x000000ccce4c723e */ /* 0x000fe200000010ff */
[----:B------:R-:W-:Y:S03]  /*17a50*/  LDSM.16.MT88.4 R96, [R222+0xa800] ;  /* 0x00a80000de60783b */ /* 0x000fe60000004200 */
[----:B------:R-:W-:Y:S01]  /*17a60*/  F2FP.BF16.F32.PACK_AB R77, R166, R154 ;  /* 0x0000009aa64d723e */ /* 0x000fe200000010ff */
[----:B------:R-:W-:Y:S01]  /*17a70*/  FADD.FTZ R3, R244, R70 ;  /* 0x00000046f4037221 */ /* 0x000fe20000010000 */
[----:B------:R-:W-:Y:S01]  /*17a80*/  F2FP.BF16.F32.PACK_AB R78, R191, R190 ;  /* 0x000000bebf4e723e */ /* 0x000fe200000010ff */
[----:B------:R-:W-:Y:S01]  /*17a90*/  FADD.FTZ R70, R145, R0 ;  /* 0x0000000091467221 */ /* 0x000fe20000010000 */
[----:B------:R-:W-:Y:S01]  /*17aa0*/  F2FP.BF16.F32.PACK_AB R79, R205, R189 ;  /* 0x000000bdcd4f723e */ /* 0x000fe200000010ff */
[----:B------:R-:W-:Y:S01]  /*17ab0*/  FADD.FTZ R0, R224, R71 ;  /* 0x00000047e0007221 */ /* 0x000fe20000010000 */
[----:B------:R-:W-:Y:S01]  /*17ac0*/  F2FP.BF16.F32.PACK_AB R81, R164, R152 ;  /* 0x00000098a451723e */ /* 0x000fe200000010ff */
[----:B------:R3:W5:Y:S01]  /*17ad0*/  LDL.LU R224, [R1+0xb4] ;  /* 0x0000b40001e07983 */ /* 0x0007620000300800 */
[----:B------:R-:W-:Y:S01]  /*17ae0*/  F2FP.BF16.F32.PACK_AB R82, R187, R188 ;  /* 0x000000bcbb52723e */ /* 0x000fe200000010ff */
[----:B------:R-:W-:Y:S01]  /*17af0*/  FADD.FTZ R2, R151, R70 ;  /* 0x0000004697027221 */ /* 0x000fe20000010000 */
[----:B------:R-:W-:Y:S01]  /*17b00*/  F2FP.BF16.F32.PACK_AB R83, R174, R175 ;  /* 0x000000afae53723e */ /* 0x000fe200000010ff */
[-C--:B-1----:R-:W-:Y:S03]  /*17b10*/  HMMA.16816.F32.BF16 R4, R76, R84.reuse, R4 ;  /* 0x000000544c04723c */ /* 0x082fe60000041804 */
[----:B------:R-:W-:Y:S01]  /*17b20*/  FADD.FTZ R70, R148, R2 ;  /* 0x0000000294467221 */ /* 0x000fe20000010000 */
[----:B------:R-:W-:Y:S01]  /*17b30*/  FADD.FTZ R3, R252, R3 ;  /* 0x00000003fc037221 */ /* 0x000fe20000010000 */
[----:B------:R-:W-:Y:S01]  /*17b40*/  FADD.FTZ R75, R197, R0 ;  /* 0x00000000c54b7221 */ /* 0x000fe20000010000 */
[C---:B------:R-:W-:Y:S05]  /*17b50*/  HMMA.16816.F32.BF16 R8, R80.reuse, R84, R8 ;  /* 0x000000545008723c */ /* 0x040fea0000041808 */
[----:B------:R-:W-:Y:S01]  /*17b60*/  FADD.FTZ R3, R135, R3 ;  /* 0x0000000387037221 */ /* 0x000fe20000010000 */
[-C--:B------:R-:W-:Y:S01]  /*17b70*/  HMMA.16816.F32.BF16 R12, R80, R86.reuse, R12 ;  /* 0x00000056500c723c */ /* 0x080fe2000004180c */
[----:B------:R3:W5:Y:S04]  /*17b80*/  LDL.LU R135, [R1+0xb0] ;  /* 0x0000b00001877983 */ /* 0x0007680000300800 */
[----:B------:R-:W-:Y:S01]  /*17b90*/  FADD.FTZ R71, R150, R3 ;  /* 0x0000000396477221 */ /* 0x000fe20000010000 */
[C---:B------:R-:W-:Y:S01]  /*17ba0*/  HMMA.16816.F32.BF16 R16, R76.reuse, R86, R16 ;  /* 0x000000564c10723c */ /* 0x040fe20000041810 */
[----:B------:R-:W1:Y:S04]  /*17bb0*/  LDSM.16.MT88.4 R84, [R220+0xa800] ;  /* 0x00a80000dc54783b */ /* 0x000e680000004200 */
[----:B------:R-:W-:Y:S01]  /*17bc0*/  FADD.FTZ R0, R160, R68 ;  /* 0x00000044a0007221 */ /* 0x000fe20000010000 */
[-C--:B----4-:R-:W-:Y:S03]  /*17bd0*/  HMMA.16816.F32.BF16 R20, R76, R88.reuse, R20 ;  /* 0x000000584c14723c */ /* 0x090fe60000041814 */
[----:B------:R-:W-:Y:S02]  /*17be0*/  LDSM.16.MT88.4 R148, [R220+0xb800] ;  /* 0x00b80000dc94783b */ /* 0x000fe40000004200 */
[----:B------:R-:W-:Y:S01]  /*17bf0*/  FADD.FTZ R70, R162, R70 ;  /* 0x00000046a2467221 */ /* 0x000fe20000010000 */
[C---:B------:R-:W-:Y:S05]  /*17c00*/  HMMA.16816.F32.BF16 R24, R80.reuse, R88, R24 ;  /* 0x000000585018723c */ /* 0x040fea0000041818 */
[----:B------:R-:W-:Y:S01]  /*17c10*/  FADD.FTZ R68, R161, R0 ;  /* 0x00000000a1447221 */ /* 0x000fe20000010000 */
[-C--:B------:R-:W-:Y:S05]  /*17c20*/  HMMA.16816.F32.BF16 R28, R80, R90.reuse, R28 ;  /* 0x0000005a501c723c */ /* 0x080fea000004181c */
[----:B------:R-:W-:Y:S01]  /*17c30*/  FADD.FTZ R68, R180, R68 ;  /* 0x00000044b4447221 */ /* 0x000fe20000010000 */
[C---:B------:R-:W-:Y:S01]  /*17c40*/  HMMA.16816.F32.BF16 R32, R76.reuse, R90, R32 ;  /* 0x0000005a4c20723c */ /* 0x040fe20000041820 */
[----:B------:R-:W4:Y:S04]  /*17c50*/  LDSM.16.MT88.4 R88, [R223+0xa800] ;  /* 0x00a80000df58783b */ /* 0x000f280000004200 */
[----:B------:R-:W-:Y:S01]  /*17c60*/  FADD.FTZ R2, R208, R71 ;  /* 0x00000047d0027221 */ /* 0x000fe20000010000 */
[-C--:B--2---:R-:W-:Y:S05]  /*17c70*/  HMMA.16816.F32.BF16 R36, R76, R92.reuse, R36 ;  /* 0x0000005c4c24723c */ /* 0x084fea0000041824 */
[----:B------:R-:W-:Y:S01]  /*17c80*/  FADD.FTZ R2, R163, R2 ;  /* 0x00000002a3027221 */ /* 0x000fe20000010000 */
[C---:B------:R-:W-:Y:S01]  /*17c90*/  HMMA.16816.F32.BF16 R40, R80.reuse, R92, R40 ;  /* 0x0000005c5028723c */ /* 0x040fe20000041828 */
[----:B------:R-:W-:Y:S04]  /*17ca0*/  LDSM.16.MT88.4 R160, [R223+0xb800] ;  /* 0x00b80000dfa0783b */ /* 0x000fe80000004200 */
[----:B------:R-:W-:Y:S01]  /*17cb0*/  F2FP.BF16.F32.PACK_AB R197, R109, R134 ;  /* 0x000000866dc5723e */ /* 0x000fe200000010ff */
[-C--:B------:R-:W-:Y:S05]  /*17cc0*/  HMMA.16816.F32.BF16 R44, R80, R94.reuse, R44 ;  /* 0x0000005e502c723c */ /* 0x080fea000004182c */
[----:B------:R-:W-:Y:S01]  /*17cd0*/  FADD.FTZ R0, R195, R70 ;  /* 0x00000046c3007221 */ /* 0x000fe20000010000 */
[C---:B------:R-:W-:Y:S01]  /*17ce0*/  HMMA.16816.F32.BF16 R48, R76.reuse, R94, R48 ;  /* 0x0000005e4c30723c */ /* 0x040fe20000041830 */
[----:B------:R-:W2:Y:S04]  /*17cf0*/  LDSM.16.MT88.4 R92, [R221+0xa800] ;  /* 0x00a80000dd5c783b */ /* 0x000ea80000004200 */
[----:B------:R-:W-:Y:S01]  /*17d00*/  FADD.FTZ R70, R193, R2 ;  /* 0x00000002c1467221 */ /* 0x000fe20000010000 */
[-C--:B------:R-:W-:Y:S05]  /*17d10*/  HMMA.16816.F32.BF16 R52, R76, R100.reuse, R52 ;  /* 0x000000644c34723c */ /* 0x080fea0000041834 */
[----:B------:R-:W-:Y:S01]  /*17d20*/  FADD.FTZ R2, R183, R68 ;  /* 0x00000044b7027221 */ /* 0x000fe20000010000 */
[C---:B------:R-:W-:Y:S05]  /*17d30*/  HMMA.16816.F32.BF16 R56, R80.reuse, R100, R56 ;  /* 0x000000645038723c */ /* 0x040fea0000041838 */
[----:B------:R-:W-:Y:S01]  /*17d40*/  FADD.FTZ R71, R192, R0 ;  /* 0x00000000c0477221 */ /* 0x000fe20000010000 */
        /* <DEDUP_REMOVED lines=18> */
[-C--:B-1----:R-:W-:Y:S03]  /*17e70*/  HMMA.16816.F32.BF16 R4, R76, R84.reuse, R4 ;  /* 0x000000544c04723c */ /* 0x082fe60000041804 */
[----:B------:R-:W-:Y:S01]  /*17e80*/  F2FP.BF16.F32.PACK_AB R196, R110, R114 ;  /* 0x000000726ec4723e */ /* 0x000fe200000010ff */
[----:B------:R-:W-:Y:S01]  /*17e90*/  FADD.FTZ R2, R155, R2 ;  /* 0x000000029b027221 */ /* 0x000fe20000010000 */
[----:B------:R-:W-:Y:S01]  /*17ea0*/  F2FP.BF16.F32.PACK_AB R193, R112, R111 ;  /* 0x0000006f70c1723e */ /* 0x000fe200000010ff */
[C---:B------:R-:W-:Y:S06]  /*17eb0*/  HMMA.16816.F32.BF16 R8, R80.reuse, R84, R8 ;  /* 0x000000545008723c */ /* 0x040fec0000041808 */
[-C--:B------:R-:W-:Y:S06]  /*17ec0*/  HMMA.16816.F32.BF16 R12, R80, R86.reuse, R12 ;  /* 0x00000056500c723c */ /* 0x080fec000004180c */
[C---:B------:R-:W-:Y:S01]  /*17ed0*/  HMMA.16816.F32.BF16 R16, R76.reuse, R86, R16 ;  /* 0x000000564c10723c */ /* 0x040fe20000041810 */
[----:B------:R-:W1:Y:S05]  /*17ee0*/  LDSM.16.MT88.4 R84, [R220+0xb000] ;  /* 0x00b00000dc54783b */ /* 0x000e6a0000004200 */
[-C--:B----4-:R-:W-:Y:S06]  /*17ef0*/  HMMA.16816.F32.BF16 R20, R76, R88.reuse, R20 ;  /* 0x000000584c14723c */ /* 0x090fec0000041814 */
        /* <DEDUP_REMOVED lines=9> */
[-C--:B------:R-:W-:Y:S06]  /*17f90*/  HMMA.16816.F32.BF16 R52, R76, R96.reuse, R52 ;  /* 0x000000604c34723c */ /* 0x080fec0000041834 */
[C---:B------:R-:W-:Y:S01]  /*17fa0*/  HMMA.16816.F32.BF16 R56, R80.reuse, R96, R56 ;  /* 0x000000605038723c */ /* 0x040fe20000041838 */
[----:B------:R-:W-:Y:S05]  /*17fb0*/  MUFU.EX2 R97, R120 ;  /* 0x0000007800617308 */ /* 0x000fea0000000800 */
[-C--:B------:R-:W-:Y:S05]  /*17fc0*/  HMMA.16816.F32.BF16 R60, R80, R98.reuse, R60 ;  /* 0x00000062503c723c */ /* 0x080fea000004183c */
[----:B------:R-:W3:Y:S01]  /*17fd0*/  MUFU.EX2 R96, R121 ;  /* 0x0000007900607308 */ /* 0x000ee20000000800 */
[----:B------:R-:W-:Y:S05]  /*17fe0*/  HMMA.16816.F32.BF16 R64, R76, R98, R64 ;  /* 0x000000624c40723c */ /* 0x000fea0000041840 */
        /* <DEDUP_REMOVED lines=8> */
[-C--:B-1----:R-:W-:Y:S03]  /*18070*/  HMMA.16816.F32.BF16 R4, R76, R84.reuse, R4 ;  /* 0x000000544c04723c */ /* 0x082fe60000041804 */
[----:B---3--:R-:W-:Y:S03]  /*18080*/  F2FP.BF16.F32.PACK_AB R192, R96, R97 ;  /* 0x0000006160c0723e */ /* 0x008fe600000010ff */
[C---:B------:R-:W-:Y:S01]  /*18090*/  HMMA.16816.F32.BF16 R8, R80.reuse, R84, R8 ;  /* 0x000000545008723c */ /* 0x040fe20000041808 */
[----:B------:R-:W-:Y:S05]  /*180a0*/  MUFU.EX2 R85, R125 ;  /* 0x0000007d00557308 */ /* 0x000fea0000000800 */
[-C--:B------:R-:W-:Y:S05]  /*180b0*/  HMMA.16816.F32.BF16 R12, R80, R86.reuse, R12 ;  /* 0x00000056500c723c */ /* 0x080fea000004180c */
[----:B------:R-:W1:Y:S01]  /*180c0*/  MUFU.EX2 R84, R113 ;  /* 0x0000007100547308 */ /* 0x000e620000000800 */
[C---:B------:R-:W-:Y:S09]  /*180d0*/  HMMA.16816.F32.BF16 R16, R76.reuse, R86, R16 ;  /* 0x000000564c10723c */ /* 0x040ff20000041810 */
[----:B------:R-:W3:Y:S01]  /*180e0*/  MUFU.EX2 R86, R124 ;  /* 0x0000007c00567308 */ /* 0x000ee20000000800 */
[-C--:B----4-:R-:W-:Y:S06]  /*180f0*/  HMMA.16816.F32.BF16 R20, R76, R88.reuse, R20 ;  /* 0x000000584c14723c */ /* 0x090fec0000041814 */
[C---:B------:R-:W-:Y:S05]  /*18100*/  HMMA.16816.F32.BF16 R24, R80.reuse, R88, R24 ;  /* 0x000000585018723c */ /* 0x040fea0000041818 */
[----:B-1----:R-:W-:Y:S01]  /*18110*/  F2FP.BF16.F32.PACK_AB R195, R104, R84 ;  /* 0x0000005468c3723e */ /* 0x002fe200000010ff */
[-C--:B------:R-:W-:Y:S05]  /*18120*/  HMMA.16816.F32.BF16 R28, R80, R90.reuse, R28 ;  /* 0x0000005a501c723c */ /* 0x080fea000004181c */
[----:B---3--:R-:W-:Y:S01]  /*18130*/  F2FP.BF16.F32.PACK_AB R194, R85, R86 ;  /* 0x0000005655c2723e */ /* 0x008fe200000010ff */
[C---:B------:R-:W-:Y:S06]  /*18140*/  HMMA.16816.F32.BF16 R32, R76.reuse, R90, R32 ;  /* 0x0000005a4c20723c */ /* 0x040fec0000041820 */
[-C--:B--2---:R-:W-:Y:S06]  /*18150*/  HMMA.16816.F32.BF16 R36, R76, R92.reuse, R36 ;  /* 0x0000005c4c24723c */ /* 0x084fec0000041824 */
[C---:B------:R-:W-:Y:S06]  /*18160*/  HMMA.16816.F32.BF16 R40, R80.reuse, R92, R40 ;  /* 0x0000005c5028723c */ /* 0x040fec0000041828 */
[-C--:B------:R-:W-:Y:S06]  /*18170*/  HMMA.16816.F32.BF16 R44, R80, R94.reuse, R44 ;  /* 0x0000005e502c723c */ /* 0x080fec000004182c */
[C---:B------:R-:W-:Y:S06]  /*18180*/  HMMA.16816.F32.BF16 R48, R76.reuse, R94, R48 ;  /* 0x0000005e4c30723c */ /* 0x040fec0000041830 */
[-C--:B------:R-:W-:Y:S06]  /*18190*/  HMMA.16816.F32.BF16 R52, R76, R100.reuse, R52 ;  /* 0x000000644c34723c */ /* 0x080fec0000041834 */
[C---:B------:R-:W-:Y:S06]  /*181a0*/  HMMA.16816.F32.BF16 R56, R80.reuse, R100, R56 ;  /* 0x000000645038723c */ /* 0x040fec0000041838 */
[-C--:B------:R-:W-:Y:S06]  /*181b0*/  HMMA.16816.F32.BF16 R60, R80, R102.reuse, R60 ;  /* 0x00000066503c723c */ /* 0x080fec000004183c */
[----:B------:R-:W-:Y:S06]  /*181c0*/  HMMA.16816.F32.BF16 R64, R76, R102, R64 ;  /* 0x000000664c40723c */ /* 0x000fec0000041840 */
[-C--:B------:R-:W-:Y:S06]  /*181d0*/  HMMA.16816.F32.BF16 R140, R196, R148.reuse, R4 ;  /* 0x00000094c48c723c */ /* 0x080fec0000041804 */
[C---:B------:R-:W-:Y:S05]  /*181e0*/  HMMA.16816.F32.BF16 R136, R192.reuse, R148, R8 ;  /* 0x00000094c088723c */ /* 0x040fea0000041808 */
[----:B------:R-:W-:Y:S01]  /*181f0*/  FADD.FTZ R4, R182, R3 ;  /* 0x00000003b6047221 */ /* 0x000fe20000010000 */
[-C--:B------:R-:W-:Y:S01]  /*18200*/  HMMA.16816.F32.BF16 R144, R192, R150.reuse, R12 ;  /* 0x00000096c090723c */ /* 0x080fe2000004180c */
[----:B------:R-:W1:Y:S04]  /*18210*/  LDSM.16.MT88.4 R180, [R221+0xb800] ;  /* 0x00b80000ddb4783b */ /* 0x000e680000004200 */
[----:B------:R-:W-:Y:S01]  /*18220*/  FADD.FTZ R3, R159, R71 ;  /* 0x000000479f037221 */ /* 0x000fe20000010000 */
[C---:B------:R-:W-:Y:S05]  /*18230*/  HMMA.16816.F32.BF16 R148, R196.reuse, R150, R16 ;  /* 0x00000096c494723c */ /* 0x040fea0000041810 */
        /* <DEDUP_REMOVED lines=14> */
[----:B------:R-:W2:Y:S01]  /*18320*/  LDSM.16.MT88.4 R4, [R222+0xb800] ;  /* 0x00b80000de04783b */ /* 0x000ea20000004200 */
        /* <DEDUP_REMOVED lines=18> */
[-C--:B-1----:R-:W-:Y:S03]  /*18450*/  HMMA.16816.F32.BF16 R172, R196, R180.reuse, R36 ;  /* 0x000000b4c4ac723c */ /* 0x082fe60000041824 */
        /* <DEDUP_REMOVED lines=33> */
[----:B------:R-:W-:Y:S03]  /*18670*/  MOV R132, R73 ;  /* 0x0000004900847202 */ /* 0x000fe60000000f00 */
        /* <DEDUP_REMOVED lines=8> */
[----:B------:R-:W-:Y:S02]  /*18700*/  MOV R134, R69 ;  /* 0x0000004500867202 */ /* 0x000fe40000000f00 */
        /* <DEDUP_REMOVED lines=16> */
[----:B-1----:R-:W-:Y:S01]  /*18810*/  MOV R3, R74 ;  /* 0x0000004a00037202 */ /* 0x002fe20000000f00 */
[----:B------:R-:W-:Y:S06]  /*18820*/  @P0 BRA `(.L_x_118) ;  /* 0xffffffa000b80947 */ /* 0x000fec000383ffff */
.L_x_117:
[----:B-----5:R-:W2:Y:S04]  /*18830*/  LDL.LU R8, [R1+0x60] ;  /* 0x0000600001087983 */ /* 0x020ea80000300800 */
        /* <DEDUP_REMOVED lines=84> */
.L_x_121:
        /* <DEDUP_REMOVED lines=24> */
.L_x_122:
[----:B------:R-:W-:Y:S01]  /*18f00*/  ISETP.NE.AND P1, PT, RZ, UR8, PT ;  /* 0x00000008ff007c0c */ /* 0x000fe2000bf25270 */
[----:B--2---:R-:W-:Y:S01]  /*18f10*/  @P3 FFMA.FTZ R46, R74, R5, R0 ;  /* 0x000000054a2e3223 */ /* 0x004fe20000010000 */
        /* <DEDUP_REMOVED lines=73> */
[----:B------:R-:W4:Y:S01]  /*193b0*/  S2UR UR6, SR_CTAID.X ;  /* 0x00000000000679c3 */ /* 0x000f220000002500 */
        /* <DEDUP_REMOVED lines=18> */
[----:B-----5:R-:W-:Y:S01]  /*194e0*/  IMAD.IADD R3, R0, 0x1, R37 ;  /* 0x0000000100037824 */ /* 0x020fe200078e0225 */
[----:B------:R-:W-:-:S02]  /*194f0*/  F2FP.BF16.F32.PACK_AB R18, R18, R180 ;  /* 0x000000b41212723e */ /* 0x000fc400000010ff */
[----:B------:R-:W-:Y:S02]  /*19500*/  F2FP.BF16.F32.PACK_AB R17, R17, R182 ;  /* 0x000000b61111723e */ /* 0x000fe400000010ff */
[----:B----4-:R-:W-:Y:S02]  /*19510*/  IADD3 R2, R21, R37, RZ ;  /* 0x0000002515027210 */ /* 0x010fe40007ffe0ff */
        /* <DEDUP_REMOVED lines=29> */
[----:B-----5:R-:W5:Y:S02]  /*196f0*/  @P1 LDC.64 R8, c[0x0][0x2c0] ;  /* 0x0000b000ff081b82 */ /* 0x020f640000000a00 */
[----:B------:R-:W-:Y:S04]  /*19700*/  STS [R22+0x400], R23 ;  /* 0x0004001716007388 */ /* 0x000fe80000000800 */
[----:B------:R-:W-:Y:S04]  /*19710*/  STS [R0], R18 ;  /* 0x0000001200007388 */ /* 0x000fe80000000800 */
[----:B------:R-:W-:Y:S01]  /*19720*/  STS [R0+0x400], R17 ;  /* 0x0004001100007388 */ /* 0x000fe20000000800 */
[----:B---3--:R-:W-:Y:S01]  /*19730*/  IMAD.IADD R2, R37, 0x1, R22 ;  /* 0x0000000125027824 */ /* 0x008fe200078e0216 */
[----:B------:R-:W-:-:S02]  /*19740*/  SHF.R.S32.HI R14, RZ, 0x3, R45 ;  /* 0x00000003ff0e7819 */ /* 0x000fc4000001142d */
[----:B------:R3:W-:Y:S04]  /*19750*/  STS [R22+0x2000], R20 ;  /* 0x0020001416007388 */ /* 0x0007e80000000800 */
[----:B------:R1:W-:Y:S01]  /*19760*/  STS [R22+0x2400], R19 ;  /* 0x0024001316007388 */ /* 0x0003e20000000800 */
[----:B--2---:R-:W-:-:S03]  /*19770*/  IADD3 R3, R37, R0, RZ ;  /* 0x0000000025037210 */ /* 0x004fc60007ffe0ff */
[----:B------:R-:W-:Y:S04]  /*19780*/  STS [R0+0x2000], R34 ;  /* 0x0020002200007388 */ /* 0x000fe80000000800 */
[----:B------:R2:W-:Y:S04]  /*19790*/  STS [R0+0x2400], R33 ;  /* 0x0024002100007388 */ /* 0x0005e80000000800 */
[----:B------:R-:W-:Y:S04]  /*197a0*/  STS [R2], R32 ;  /* 0x0000002002007388 */ /* 0x000fe80000000800 */
[----:B------:R-:W-:Y:S04]  /*197b0*/  STS [R2+0x400], R31 ;  /* 0x0004001f02007388 */ /* 0x000fe80000000800 */
[----:B------:R-:W-:Y:S01]  /*197c0*/  STS [R3], R28 ;  /* 0x0000001c03007388 */ /* 0x000fe20000000800 */
[----:B---3--:R-:W-:-:S03]  /*197d0*/  IMAD.MOV.U32 R20, RZ, RZ, 0x7f800000 ;  /* 0x7f800000ff147424 */ /* 0x008fc600078e00ff */
[----:B------:R-:W-:Y:S01]  /*197e0*/  STS [R4], R27 ;  /* 0x0000001b04007388 */ /* 0x000fe20000000800 */
[----:B-1----:R-:W-:-:S03]  /*197f0*/  MOV R19, 0x7f800000 ;  /* 0x7f80000000137802 */ /* 0x002fc60000000f00 */
[----:B------:R-:W-:Y:S04]  /*19800*/  STS [R2+0x2000], R30 ;  /* 0x0020001e02007388 */ /* 0x000fe80000000800 */
[----:B------:R5:W-:Y:S01]  /*19810*/  STS [R2+0x2400], R29 ;  /* 0x0024001d02007388 */ /* 0x000be20000000800 */
[----:B--2---:R-:W-:Y:S01]  /*19820*/  @P1 MOV R0, 0x1 ;  /* 0x0000000100001802 */ /* 0x004fe20000000f00 */
[----:B------:R-:W-:Y:S02]  /*19830*/  @!P1 IMAD R0, R16, R7, RZ ;  /* 0x0000000710009224 */ /* 0x000fe400078e02ff */
[----:B------:R1:W-:Y:S01]  /*19840*/  STS [R3+0x2000], R35 ;  /* 0x0020002303007388 */ /* 0x0003e20000000800 */
[----:B------:R-:W2:Y:S03]  /*19850*/  @P6 MUFU.LG2 R7, R44 ;  /* 0x0000002c00076308 */ /* 0x000ea60000000c00 */
[----:B------:R3:W-:Y:S01]  /*19860*/  STS [R4+0x2000], R36 ;  /* 0x0020002404007388 */ /* 0x0007e20000000800 */
[----:B------:R-:W-:Y:S06]  /*19870*/  BAR.SYNC.DEFER_BLOCKING 0x0 ;  /* 0x0000000000007b1d */ /* 0x000fec0000010000 */
[----:B------:R-:W4:Y:S01]  /*19880*/  S2R R11, SR_CTAID.Y ;  /* 0x00000000000b7919 */ /* 0x000f220000002600 */
[----:B------:R-:W4:Y:S01]  /*19890*/  S2R R23, SR_CTAID.Z ;  /* 0x0000000000177919 */ /* 0x000f220000002700 */
[----:B-----5:R-:W-:Y:S01]  /*198a0*/  @P1 IMAD R2, R9, R8, RZ ;  /* 0x0000000809021224 */ /* 0x020fe200078e02ff */
[----:B------:R-:W-:Y:S01]  /*198b0*/  @!P1 MOV R2, R16 ;  /* 0x0000001000029202 */ /* 0x000fe20000000f00 */
[----:B------:R-:W5:Y:S01]  /*198c0*/  @P4 LDC R8, c[0x0][0x2e8] ;  /* 0x0000ba00ff084b82 */ /* 0x000f620000000800 */
[C---:B------:R-:W-:Y:S01]  /*198d0*/  IADD3 R9, R14.reuse, 0x30, RZ ;  /* 0x000000300e097810 */ /* 0x040fe20007ffe0ff */
[----:B-1----:R-:W-:Y:S01]  /*198e0*/  VIADD R3, R14, 0x10 ;  /* 0x000000100e037836 */ /* 0x002fe20000000000 */
[----:B------:R-:W-:-:S02]  /*198f0*/  SHF.L.U32 R16, R47, 0x3, RZ ;  /* 0x000000032f107819 */ /* 0x000fc400000006ff */
[----:B------:R-:W-:Y:S01]  /*19900*/  ISETP.GE.AND P1, PT, R9, UR5, PT ;  /* 0x0000000509007c0c */ /* 0x000fe2000bf26270 */
[----:B---3--:R-:W1:Y:S01]  /*19910*/  @P4 MUFU.LG2 R4, R43 ;  /* 0x0000002b00044308 */ /* 0x008e620000000c00 */
[----:B------:R-:W-:Y:S01]  /*19920*/  ISETP.GE.AND P3, PT, R3, UR5, PT ;  /* 0x0000000503007c0c */ /* 0x000fe2000bf66270 */
[----:B------:R-:W-:Y:S01]  /*19930*/  @P0 FMUL.FTZ R3, R5, 0.69314718246459960938 ;  /* 0x3f31721805030820 */ /* 0x000fe20000410000 */
[----:B------:R3:W3:Y:S01]  /*19940*/  LDS.128 R24, [R238+0x3800] ;  /* 0x00380000ee187984 */ /* 0x0006e20000000c00 */
[----:B--2---:R-:W-:Y:S02]  /*19950*/  @P6 FMUL.FTZ R5, R7, 0.69314718246459960938 ;  /* 0x3f31721807056820 */ /* 0x004fe40000410000 */
[----:B----4-:R-:W-:Y:S01]  /*19960*/  @P0 FFMA.FTZ R21, R73, R10, R3 ;  /* 0x0000000a49150223 */ /* 0x010fe20000010003 */
[----:B------:R-:W-:Y:S02]  /*19970*/  IMAD R3, R6, UR6, RZ ;  /* 0x0000000606037c24 */ /* 0x000fe4000f8e02ff */
[----:B------:R-:W-:-:S03]  /*19980*/  @P6 FFMA.FTZ R20, R69, R12, R5 ;  /* 0x0000000c45146223 */ /* 0x000fc60000010005 */
[----:B------:R-:W-:Y:S01]  /*19990*/  SHF.L.U32 R3, R3, 0x7, RZ ;  /* 0x0000000703037819 */ /* 0x000fe200000006ff */
[----:B-1----:R-:W-:Y:S01]  /*199a0*/  @P4 FMUL.FTZ R4, R4, 0.69314718246459960938 ;  /* 0x3f31721804044820 */ /* 0x002fe20000410000 */
[----:B------:R-:W-:-:S03]  /*199b0*/  IMAD R0, R11, R0, RZ ;  /* 0x000000000b007224 */ /* 0x000fc600078e02ff */
[----:B-----5:R-:W-:Y:S01]  /*199c0*/  @P4 FFMA.FTZ R19, R72, R8, R4 ;  /* 0x0000000848134223 */ /* 0x020fe20000010004 */
        /* <DEDUP_REMOVED lines=10> */
[----:B---3--:R-:W-:Y:S06]  /*19a70*/  @P5 BRA `(.L_x_124) ;  /* 0x0000000000b85947 */ /* 0x008fec0003800000 */
        /* <DEDUP_REMOVED lines=46> */
.L_x_124:
[----:B------:R-:W-:Y:S05]  /*19d60*/  BSYNC B0 ;  /* 0x0000000000007941 */ /* 0x000fea0003800000 */
.L_x_123:
        /* <DEDUP_REMOVED lines=29> */
.L_x_126:
[----:B------:R-:W-:Y:S05]  /*19f40*/  BSYNC B0 ;  /* 0x0000000000007941 */ /* 0x000fea0003800000 */
.L_x_125:
        /* <DEDUP_REMOVED lines=17> */
.L_x_128:
[----:B------:R-:W-:Y:S05]  /*1a060*/  BSYNC B0 ;  /* 0x0000000000007941 */ /* 0x000fea0003800000 */
.L_x_127:
        /* <DEDUP_REMOVED lines=16> */
.L_x_130:
[----:B------:R-:W-:Y:S05]  /*1a170*/  BSYNC B0 ;  /* 0x0000000000007941 */ /* 0x000fea0003800000 */
.L_x_129:
        /* <DEDUP_REMOVED lines=16> */
.L_x_132:
[----:B------:R-:W-:Y:S05]  /*1a280*/  BSYNC B0 ;  /* 0x0000000000007941 */ /* 0x000fea0003800000 */
.L_x_131:
        /* <DEDUP_REMOVED lines=16> */
.L_x_134:
[----:B------:R-:W-:Y:S05]  /*1a390*/  BSYNC B0 ;  /* 0x0000000000007941 */ /* 0x000fea0003800000 */
.L_x_133:
        /* <DEDUP_REMOVED lines=16> */
.L_x_136:
[----:B------:R-:W-:Y:S05]  /*1a4a0*/  BSYNC B0 ;  /* 0x0000000000007941 */ /* 0x000fea0003800000 */
.L_x_135:
        /* <DEDUP_REMOVED lines=16> */
.L_x_138:
[----:B------:R-:W-:Y:S05]  /*1a5b0*/  BSYNC B0 ;  /* 0x0000000000007941 */ /* 0x000fea0003800000 */
.L_x_137:
        /* <DEDUP_REMOVED lines=15> */
.L_x_110:
        /* <DEDUP_REMOVED lines=85> */
.L_x_140:
[----:B------:R-:W-:Y:S05]  /*1ac00*/  BSYNC B0 ;  /* 0x0000000000007941 */ /* 0x000fea0003800000 */
.L_x_139:
        /* <DEDUP_REMOVED lines=17> */
.L_x_142:
[----:B------:R-:W-:Y:S05]  /*1ad20*/  BSYNC B0 ;  /* 0x0000000000007941 */ /* 0x000fea0003800000 */
.L_x_141:
        /* <DEDUP_REMOVED lines=17> */
.L_x_144:
[----:B------:R-:W-:Y:S05]  /*1ae40*/  BSYNC B0 ;  /* 0x0000000000007941 */ /* 0x000fea0003800000 */
.L_x_143:
        /* <DEDUP_REMOVED lines=16> */
.L_x_146:
[----:B------:R-:W-:Y:S05]  /*1af50*/  BSYNC B0 ;  /* 0x0000000000007941 */ /* 0x000fea0003800000 */
.L_x_145:
        /* <DEDUP_REMOVED lines=16> */
.L_x_148:
[----:B------:R-:W-:Y:S05]  /*1b060*/  BSYNC B0 ;  /* 0x0000000000007941 */ /* 0x000fea0003800000 */
.L_x_147:
        /* <DEDUP_REMOVED lines=16> */
.L_x_150:
[----:B------:R-:W-:Y:S05]  /*1b170*/  BSYNC B0 ;  /* 0x0000000000007941 */ /* 0x000fea0003800000 */
.L_x_149:
        /* <DEDUP_REMOVED lines=15> */
.L_x_152:
[----:B------:R-:W-:Y:S05]  /*1b270*/  BSYNC B0 ;  /* 0x0000000000007941 */ /* 0x000fea0003800000 */
.L_x_151:
        /* <DEDUP_REMOVED lines=14> */
.L_x_154:
[----:B------:R-:W-:Y:S05]  /*1b360*/  BSYNC B0 ;  /* 0x0000000000007941 */ /* 0x000fea0003800000 */
.L_x_153:
        /* <DEDUP_REMOVED lines=10> */
.L_x_156:
[----:B------:R-:W-:Y:S05]  /*1b410*/  BSYNC B0 ;  /* 0x0000000000007941 */ /* 0x000fea0003800000 */
.L_x_155:
        /* <DEDUP_REMOVED lines=15> */
.L_x_158:
[----:B------:R-:W-:Y:S05]  /*1b510*/  BSYNC B0 ;  /* 0x0000000000007941 */ /* 0x000fea0003800000 */
.L_x_157:
        /* <DEDUP_REMOVED lines=10> */
.L_x_160:
[----:B------:R-:W-:Y:S05]  /*1b5c0*/  BSYNC B0 ;  /* 0x0000000000007941 */ /* 0x000fea0003800000 */
.L_x_159:
        /* <DEDUP_REMOVED lines=10> */
.L_x_162:
[----:B------:R-:W-:Y:S05]  /*1b670*/  BSYNC B0 ;  /* 0x0000000000007941 */ /* 0x000fea0003800000 */
.L_x_161:
        /* <DEDUP_REMOVED lines=10> */
.L_x_164:
[----:B------:R-:W-:Y:S05]  /*1b720*/  BSYNC B0 ;  /* 0x0000000000007941 */ /* 0x000fea0003800000 */
.L_x_163:
        /* <DEDUP_REMOVED lines=10> */
.L_x_166:
[----:B------:R-:W-:Y:S05]  /*1b7d0*/  BSYNC B0 ;  /* 0x0000000000007941 */ /* 0x000fea0003800000 */
.L_x_165:
        /* <DEDUP_REMOVED lines=10> */
.L_x_168:
[----:B------:R-:W-:Y:S05]  /*1b880*/  BSYNC B0 ;  /* 0x0000000000007941 */ /* 0x000fea0003800000 */
.L_x_167:
        /* <DEDUP_REMOVED lines=10> */
.L_x_169:
        /* <DEDUP_REMOVED lines=13> */
.L_x_1418:


//--------------------- .text._ZN5flash16flash_fwd_kernelI23Flash_fwd_kernel_traitsILi64ELi128ELi128ELi4ELb0ELb0EN7cutlass10bfloat16_tE19Flash_kernel_traitsILi64ELi128ELi128ELi4ES3_EELb0ELb1ELb0ELb0ELb0ELb0ELb0ELb0EEEvNS_16Flash_fwd_paramsE --------------------------
	.section	.text._ZN5flash16flash_fwd_kernelI23Flash_fwd_kernel_traitsILi64ELi128ELi128ELi4ELb0ELb0EN7cutlass10bfloat16_tE19Flash_kernel_traitsILi64ELi128ELi128ELi4ES3_EELb0ELb1ELb0ELb0ELb0ELb0ELb0ELb0EEEvNS_16Flash_fwd_paramsE,"ax",@progbits
	.align	128
        .global         _ZN5flash16flash_fwd_kernelI23Flash_fwd_kernel_traitsILi64ELi128ELi128ELi4ELb0ELb0EN7cutlass10bfloat16_tE19Flash_kernel_traitsILi64ELi128ELi128ELi4ES3_EELb0ELb1ELb0ELb0ELb0ELb0ELb0ELb0EEEvNS_16Flash_fwd_paramsE
        .type           _ZN5flash16flash_fwd_kernelI23Flash_fwd_kernel_traitsILi64ELi128ELi128ELi4ELb0ELb0EN7cutlass10bfloat16_tE19Flash_kernel_traitsILi64ELi128ELi128ELi4ES3_EELb0ELb1ELb0ELb0ELb0ELb0ELb0ELb0EEEvNS_16Flash_fwd_paramsE,@function
        .size           _ZN5flash16flash_fwd_kernelI23Flash_fwd_kernel_traitsILi64ELi128ELi128ELi4ELb0ELb0EN7cutlass10bfloat16_tE19Flash_kernel_traitsILi64ELi128ELi128ELi4ES3_EELb0ELb1ELb0ELb0ELb0ELb0ELb0ELb0EEEvNS_16Flash_fwd_paramsE,(.L_x_1419 - _ZN5flash16flash_fwd_kernelI23Flash_fwd_kernel_traitsILi64ELi128ELi128ELi4ELb0ELb0EN7cutlass10bfloat16_tE19Flash_kernel_traitsILi64ELi128ELi128ELi4ES3_EELb0ELb1ELb0ELb0ELb0ELb0ELb0ELb0EEEvNS_16Flash_fwd_paramsE)
        .other          _ZN5flash16flash_fwd_kernelI23Flash_fwd_kernel_traitsILi64ELi128ELi128ELi4ELb0ELb0EN7cutlass10bfloat16_tE19Flash_kernel_traitsILi64ELi128ELi128ELi4ES3_EELb0ELb1ELb0ELb0ELb0ELb0ELb0ELb0EEEvNS_16Flash_fwd_paramsE,@"STO_CUDA_ENTRY STV_DEFAULT"
_ZN5flash16flash_fwd_kernelI23Flash_fwd_kernel_traitsILi64ELi128ELi128ELi4ELb0ELb0EN7cutlass10bfloat16_tE19Flash_kernel_traitsILi64ELi128ELi128ELi4ES3_EELb0ELb1ELb0ELb0ELb0ELb0ELb0ELb0EEEvNS_16Flash_fwd_paramsE:
.text._ZN5flash16flash_fwd_kernelI23Flash_fwd_kernel_traitsILi64ELi128ELi128ELi4ELb0ELb0EN7cutlass10bfloat16_tE19Flash_kernel_traitsILi64ELi128ELi128ELi4ES3_EELb0ELb1ELb0ELb0ELb0ELb0ELb0ELb0EEEvNS_16Flash_fwd_paramsE:
        /* <DEDUP_REMOVED lines=55> */
.L_x_170:
[----:B------:R-:W-:-:S05]  /*0370*/  ULDC UR6, c[0x0][0x2c8] ;  /* 0x0000b20000067ab9 */ /* 0x000fca0000000800 */
.L_x_171:
        /* <DEDUP_REMOVED lines=38> */
[----:B------:R-:W2:Y:S01]  /*05e0*/  S2R R4, SR_CTAID.Z ;  /* 0x0000000000047919 */ /* 0x000ea20000002700 */
[----:B------:R-:W-:Y:S01]  /*05f0*/  UISETP.NE.AND UP1, UPT, UR16, -0x1, UPT ;  /* 0xffffffff1000788c */ /* 0x000fe2000bf25270 */
[----:B------:R-:W-:Y:S01]  /*0600*/  SHF.R.S32.HI R26, RZ, 0x1f, R98 ;  /* 0x0000001fff1a7819 */ /* 0x000fe20000011462 */
[----:B------:R-:W-:Y:S02]  /*0610*/  UISETP.NE.AND UP0, UPT, UR11, -0x1, UPT ;  /* 0xffffffff0b00788c */ /* 0x000fe4000bf05270 */
[----:B------:R-:W-:Y:S01]  /*0620*/  UIADD3 UR19, UR23, -0x1, URZ ;  /* 0xffffffff17137890 */ /* 0x000fe2000fffe03f */
[----:B------:R-:W-:-:S03]  /*0630*/  LEA.HI R5, R26, R98, RZ, 0x6 ;  /* 0x000000621a057211 */ /* 0x000fc600078f30ff */
[----:B------:R-:W-:Y:S01]  /*0640*/  PLOP3.LUT P0, PT, PT, PT, UP0, 0x80, 0x0 ;  /* 0x000000000000781c */ /* 0x000fe20003f0f008 */
[----:B------:R-:W-:Y:S02]  /*0650*/  UIMAD UR28, UR19, -0x80, UR27 ;  /* 0xffffff80131c78a4 */ /* 0x000fe4000f8e021b */
[----:B------:R-:W-:Y:S01]  /*0660*/  @UP1 ULDC.64 UR4, c[0x0][0x240] ;  /* 0x0000900000041ab9 */ /* 0x000fe20000000a00 */
[----:B------:R-:W-:Y:S01]  /*0670*/  @!UP1 ULDC.64 UR6, c[0x0][0x228] ;  /* 0x00008a0000069ab9 */ /* 0x000fe20000000a00 */
[----:B------:R-:W-:Y:S02]  /*0680*/  @UP1 UIMAD.WIDE.U32 UR34, UR16, UR4, URZ ;  /* 0x00000004102212a5 */ /* 0x000fe4000f8e003f */
[----:B------:R-:W-:Y:S02]  /*0690*/  @UP0 UIADD3 UR12, UR10, UR11, URZ ;  /* 0x0000000b0a0c0290 */ /* 0x000fe4000fffe03f */
[----:B------:R-:W-:Y:S02]  /*06a0*/  @UP1 UIMAD UR4, UR16, UR5, UR35 ;  /* 0x00000005100412a4 */ /* 0x000fe4000f8e0223 */
[----:B------:R-:W-:Y:S01]  /*06b0*/  @!UP1 USHF.R.S32.HI UR5, URZ, 0x1f, UR30 ;  /* 0x0000001f3f059899 */ /* 0x000fe2000801141e */
[----:B------:R-:W-:Y:S01]  /*06c0*/  @UP0 ULDC.64 UR8, c[0x0][0x248] ;  /* 0x0000920000080ab9 */ /* 0x000fe20000000a00 */
[----:B-1----:R-:W-:-:S02]  /*06d0*/  IABS R0, R24 ;  /* 0x0000001800007213 */ /* 0x002fc40000000000 */
[----:B------:R-:W-:Y:S02]  /*06e0*/  @!UP1 UIMAD UR5, UR5, UR6, URZ ;  /* 0x00000006050592a4 */ /* 0x000fe4000f8e023f */
[----:B------:R-:W-:Y:S01]  /*06f0*/  @!UP1 UIMAD.WIDE.U32 UR32, UR30, UR6, URZ ;  /* 0x000000061e2092a5 */ /* 0x000fe2000f8e003f */
[----:B------:R-:W-:Y:S01]  /*0700*/  IMAD.MOV.U32 R21, RZ, RZ, R0 ;  /* 0x000000ffff157224 */ /* 0x000fe200078e0000 */
[----:B------:R-:W-:Y:S02]  /*0710*/  @UP0 UIMAD.WIDE.U32 UR36, UR12, UR8, URZ ;  /* 0x000000080c2402a5 */ /* 0x000fe4000f8e003f */
[----:B------:R-:W-:Y:S01]  /*0720*/  @!UP1 UIMAD UR7, UR30, UR7, UR5 ;  /* 0x000000071e0792a4 */ /* 0x000fe2000f8e0205 */
[----:B------:R-:W1:Y:S01]  /*0730*/  I2F.RP R2, R21 ;  /* 0x0000001500027306 */ /* 0x000e620000209400 */
[----:B--2---:R-:W-:Y:S01]  /*0740*/  IABS R4, R4 ;  /* 0x0000000400047213 */ /* 0x004fe20000000000 */
[----:B------:R-:W-:Y:S01]  /*0750*/  @UP0 UIMAD UR12, UR12, UR9, URZ ;  /* 0x000000090c0c02a4 */ /* 0x000fe2000f8e023f */
[----:B------:R-:W-:Y:S01]  /*0760*/  @UP1 UMOV UR26, UR34 ;  /* 0x00000022001a1c82 */ /* 0x000fe20008000000 */
[----:B------:R-:W-:-:S02]  /*0770*/  UIADD3 UR5, -UR15, UR18, URZ ;  /* 0x000000120f057290 */ /* 0x000fc4000fffe13f */
[----:B------:R-:W-:Y:S01]  /*0780*/  @UP0 UIADD3 UR12, UR37, UR12, URZ ;  /* 0x0000000c250c0290 */ /* 0x000fe2000fffe03f */
[----:B------:R-:W-:Y:S01]  /*0790*/  @UP0 UMOV UR20, UR36 ;  /* 0x0000002400140c82 */ /* 0x000fe20008000000 */
[----:B------:R-:W-:Y:S01]  /*07a0*/  @!UP1 UIADD3 UR4, UR33, UR7, URZ ;  /* 0x0000000721049290 */ /* 0x000fe2000fffe03f */
[----:B------:R-:W-:Y:S01]  /*07b0*/  @!UP1 UMOV UR26, UR32 ;  /* 0x00000020001a9c82 */ /* 0x000fe20008000000 */
[----:B-1----:R-:W1:Y:S02]  /*07c0*/  MUFU.RCP R2, R2 ;  /* 0x0000000200027308 */ /* 0x002e640000001000 */
[----:B-1----:R-:W-:-:S06]  /*07d0*/  VIADD R2, R2, 0xffffffe ;  /* 0x0ffffffe02027836 */ /* 0x002fcc0000000000 */
[----:B------:R-:W1:Y:S02]  /*07e0*/  F2I.FTZ.U32.TRUNC.NTZ R3, R2 ;  /* 0x0000000200037305 */ /* 0x000e64000021f000 */
[----:B-1----:R-:W-:Y:S01]  /*07f0*/  IADD3 R0, RZ, -R3, RZ ;  /* 0x80000003ff007210 */ /* 0x002fe20007ffe0ff */
[----:B------:R-:W-:-:S04]  /*0800*/  IMAD.MOV.U32 R2, RZ, RZ, RZ ;  /* 0x000000ffff027224 */ /* 0x000fc800078e00ff */
[----:B------:R-:W-:-:S04]  /*0810*/  IMAD R0, R0, R21, RZ ;  /* 0x0000001500007224 */ /* 0x000fc800078e02ff */
[----:B------:R-:W-:Y:S01]  /*0820*/  IMAD.HI.U32 R2, R3, R0, R2 ;  /* 0x0000000003027227 */ /* 0x000fe200078e0002 */
[----:B------:R-:W-:-:S05]  /*0830*/  MOV R3, R4 ;  /* 0x0000000400037202 */ /* 0x000fca0000000f00 */
[----:B------:R-:W-:Y:S01]  /*0840*/  IMAD.HI.U32 R15, R2, R3, RZ ;  /* 0x00000003020f7227 */ /* 0x000fe200078e00ff */
[----:B------:R-:W-:-:S03]  /*0850*/  LEA.HI R2, R26, R98, RZ, 0x3 ;  /* 0x000000621a027211 */ /* 0x000fc600078f18ff */
[----:B------:R-:W-:Y:S01]  /*0860*/  IMAD.MOV R0, RZ, RZ, -R15 ;  /* 0x000000ffff007224 */ /* 0x000fe200078e0a0f */
[----:B------:R-:W-:-:S03]  /*0870*/  SHF.R.S32.HI R12, RZ, 0x3, R2 ;  /* 0x00000003ff0c7819 */ /* 0x000fc60000011402 */
[----:B------:R-:W-:Y:S01]  /*0880*/  IMAD R16, R21, R0, R3 ;  /* 0x0000000015107224 */ /* 0x000fe200078e0203 */
[----:B------:R-:W-:Y:S01]  /*0890*/  LOP3.LUT R0, R2, 0xfffffff8, RZ, 0xc0, !PT ;  /* 0xfffffff802007812 */ /* 0x000fe200078ec0ff */
[C---:B------:R-:W-:Y:S01]  /*08a0*/  IMAD.SHL.U32 R3, R12.reuse, 0x40, RZ ;  /* 0x000000400c037824 */ /* 0x040fe200078e00ff */
[----:B------:R-:W-:Y:S02]  /*08b0*/  IADD3 R2, R12, 0x10, RZ ;  /* 0x000000100c027810 */ /* 0x000fe40007ffe0ff */
[----:B------:R-:W-:Y:S01]  /*08c0*/  IADD3 R97, -R0, R98, RZ ;  /* 0x0000006200617210 */ /* 0x000fe20007ffe1ff */
[----:B------:R-:W-:Y:S06]  /*08d0*/  @P0 BRA `(.L_x_173) ;  /* 0x0000000000340947 */ /* 0x000fec0003800000 */
[----:B------:R-:W-:Y:S01]  /*08e0*/  USHF.R.S32.HI UR13, URZ, 0x1f, UR10 ;  /* 0x0000001f3f0d7899 */ /* 0x000fe2000801140a */
[----:B------:R-:W-:Y:S01]  /*08f0*/  ULDC.64 UR8, c[0x0][0x248] ;  /* 0x0000920000087ab9 */ /* 0x000fe20000000a00 */
[----:B------:R-:W-:Y:S02]  /*0900*/  USHF.R.S32.HI UR12, URZ, 0x1f, UR30 ;  /* 0x0000001f3f0c7899 */ /* 0x000fe4000801141e */
[----:B------:R-:W-:Y:S02]  /*0910*/  UIMAD UR13, UR13, UR8, URZ ;  /* 0x000000080d0d72a4 */ /* 0x000fe4000f8e023f */
[----:B------:R-:W-:Y:S02]  /*0920*/  UIMAD.WIDE.U32 UR32, UR10, UR8, URZ ;  /* 0x000000080a2072a5 */ /* 0x000fe4000f8e003f */
[----:B------:R-:W-:Y:S01]  /*0930*/  UIMAD UR13, UR10, UR9, UR13 ;  /* 0x000000090a0d72a4 */ /* 0x000fe2000f8e020d */
[----:B------:R-:W-:Y:S02]  /*0940*/  ULDC.64 UR6, c[0x0][0x230] ;  /* 0x00008c0000067ab9 */ /* 0x000fe40000000a00 */
[----:B------:R-:W-:-:S02]  /*0950*/  UIMAD UR12, UR12, UR6, URZ ;  /* 0x000000060c0c72a4 */ /* 0x000fc4000f8e023f */
[----:B------:R-:W-:Y:S02]  /*0960*/  UIADD3 UR33, UR33, UR13, URZ ;  /* 0x0000000d21217290 */ /* 0x000fe4000fffe03f */
[----:B------:R-:W-:Y:S02]  /*0970*/  UIMAD UR12, UR30, UR7, UR12 ;  /* 0x000000071e0c72a4 */ /* 0x000fe4000f8e020c */
[----:B------:R-:W-:-:S04]  /*0980*/  UIMAD.WIDE.U32 UR6, UR30, UR6, UR32 ;  /* 0x000000061e0672a5 */ /* 0x000fc8000f8e0020 */
[----:B------:R-:W-:-:S03]  /*0990*/  UIADD3 UR12, UR7, UR12, URZ ;  /* 0x0000000c070c7290 */ /* 0x000fc6000fffe03f */
[----:B------:R-:W-:-:S09]  /*09a0*/  UMOV UR20, UR6 ;  /* 0x0000000600147c82 */ /* 0x000fd20008000000 */
.L_x_173:
[----:B------:R-:W-:Y:S01]  /*09b0*/  @UP0 UIADD3 UR11, UR10, UR11, URZ ;  /* 0x0000000b0a0b0290 */ /* 0x000fe2000fffe03f */
[----:B------:R-:W-:Y:S01]  /*09c0*/  LOP3.LUT R3, R3, 0x1c0, RZ, 0xc0, !PT ;  /* 0x000001c003037812 */ /* 0x000fe200078ec0ff */
[----:B------:R-:W-:Y:S01]  /*09d0*/  @UP0 ULDC.64 UR6, c[0x0][0x250] ;  /* 0x0000940000060ab9 */ /* 0x000fe20000000a00 */
[----:B------:R-:W-:Y:S01]  /*09e0*/  USHF.R.S32.HI UR29, URZ, 0x1f, UR21 ;  /* 0x0000001f3f1d7899 */ /* 0x000fe20008011415 */
[----:B------:R-:W-:Y:S01]  /*09f0*/  LOP3.LUT R14, R24, UR21, RZ, 0x3c, !PT ;  /* 0x00000015180e7c12 */ /* 0x000fe2000f8e3cff */
[----:B------:R-:W-:Y:S01]  /*0a00*/  @UP0 UIMAD.WIDE.U32 UR32, UR11, UR6, URZ ;  /* 0x000000060b2002a5 */ /* 0x000fe2000f8e003f */
[----:B------:R-:W-:Y:S01]  /*0a10*/  VIADD R0, R12, 0x20 ;  /* 0x000000200c007836 */ /* 0x000fe20000000000 */
[----:B------:R-:W-:Y:S01]  /*0a20*/  @UP0 UIMAD UR13, UR11, UR7, URZ ;  /* 0x000000070b0d02a4 */ /* 0x000fe2000f8e023f */
[----:B------:R-:W-:Y:S01]  /*0a30*/  IMAD.SHL.U32 R204, R97, 0x8, RZ ;  /* 0x0000000861cc7824 */ /* 0x000fe200078e00ff */
[----:B------:R-:W-:Y:S02]  /*0a40*/  SHF.R.U32.HI R4, RZ, 0x3, R3 ;  /* 0x00000003ff047819 */ /* 0x000fe40000011603 */
[----:B------:R-:W-:Y:S01]  /*0a50*/  @UP0 UIADD3 UR13, UR33, UR13, URZ ;  /* 0x0000000d210d0290 */ /* 0x000fe2000fffe03f */
[----:B------:R-:W-:Y:S01]  /*0a60*/  @UP0 UMOV UR22, UR32 ;  /* 0x0000002000160c82 */ /* 0x000fe20008000000 */
[----:B------:R-:W-:Y:S10]  /*0a70*/  @P0 BRA `(.L_x_174) ;  /* 0x0000000000340947 */ /* 0x000ff40003800000 */
        /* <DEDUP_REMOVED lines=8> */
[----:B------:R-:W-:-:S04]  /*0b00*/  UIMAD UR13, UR13, UR10, URZ ;  /* 0x0000000a0d0d72a4 */ /* 0x000fc8000f8e023f */
[----:B------:R-:W-:Y:S02]  /*0b10*/  UIMAD UR13, UR30, UR11, UR13 ;  /* 0x0000000b1e0d72a4 */ /* 0x000fe4000f8e020d */
[----:B------:R-:W-:-:S04]  /*0b20*/  UIMAD.WIDE.U32 UR10, UR30, UR10, UR32 ;  /* 0x0000000a1e0a72a5 */ /* 0x000fc8000f8e0020 */
[----:B------:R-:W-:-:S03]  /*0b30*/  UIADD3 UR13, UR11, UR13, URZ ;  /* 0x0000000d0b0d7290 */ /* 0x000fc6000fffe03f */
[----:B------:R-:W-:-:S09]  /*0b40*/  UMOV UR22, UR10 ;  /* 0x0000000a00167c82 */ /* 0x000fd20008000000 */
.L_x_174:
[----:B------:R-:W-:Y:S01]  /*0b50*/  ISETP.GT.U32.AND P2, PT, R21, R16, PT ;  /* 0x000000101500720c */ /* 0x000fe20003f44070 */
[----:B------:R-:W1:Y:S01]  /*0b60*/  S2UR UR30, SR_CgaCtaId ;  /* 0x00000000001e79c3 */ /* 0x000e620000008800 */
[--C-:B------:R-:W-:Y:S01]  /*0b70*/  LOP3.LUT R3, R3, 0x38, R204.reuse, 0xf8, !PT ;  /* 0x0000003803037812 */ /* 0x100fe200078ef8cc */
[----:B------:R-:W-:Y:S01]  /*0b80*/  ULDC.64 UR10, c[0x0][0x258] ;  /* 0x00009600000a7ab9 */ /* 0x000fe20000000a00 */
[C---:B------:R-:W-:Y:S01]  /*0b90*/  ISETP.GE.AND P1, PT, R2.reuse, UR5, PT ;  /* 0x0000000502007c0c */ /* 0x040fe2000bf26270 */
[----:B------:R-:W-:Y:S01]  /*0ba0*/  UIMAD UR29, UR29, UR10, URZ ;  /* 0x0000000a1d1d72a4 */ /* 0x000fe2000f8e023f */
[C---:B------:R-:W-:Y:S01]  /*0bb0*/  ISETP.GE.AND P6, PT, R2.reuse, UR28, PT ;  /* 0x0000001c02007c0c */ /* 0x040fe2000bfc6270 */
[----:B------:R-:W-:Y:S01]  /*0bc0*/  IMAD.U32 R6, RZ, RZ, UR17 ;  /* 0x00000011ff067e24 */ /* 0x000fe2000f8e00ff */
[----:B------:R-:W-:Y:S01]  /*0bd0*/  ISETP.GE.AND P3, PT, R2, UR28, PT ;  /* 0x0000001c02007c0c */ /* 0x000fe2000bf66270 */
[----:B------:R-:W-:Y:S01]  /*0be0*/  UIMAD UR11, UR21, UR11, UR29 ;  /* 0x0000000b150b72a4 */ /* 0x000fe2000f8e021d */
[----:B------:R-:W-:Y:S01]  /*0bf0*/  LOP3.LUT R2, R3, R4, RZ, 0x3c, !PT ;  /* 0x0000000403027212 */ /* 0x000fe200078e3cff */
[----:B------:R-:W-:Y:S01]  /*0c00*/  IMAD.SHL.U32 R3, R5, 0x8, RZ ;  /* 0x0000000805037824 */ /* 0x000fe200078e00ff */
[----:B------:R-:W-:Y:S01]  /*0c10*/  SHF.R.S32.HI R205, RZ, 0x1f, R204 ;  /* 0x0000001fffcd7819 */ /* 0x000fe200000114cc */
[----:B------:R-:W-:Y:S01]  /*0c20*/  @!P2 IMAD.IADD R16, R16, 0x1, -R21 ;  /* 0x000000011010a824 */ /* 0x000fe200078e0a15 */
[----:B------:R-:W-:Y:S01]  /*0c30*/  ISETP.GE.AND P4, PT, R0, UR5, PT ;  /* 0x0000000500007c0c */ /* 0x000fe2000bf86270 */
[----:B------:R-:W-:Y:S01]  /*0c40*/  @!P2 VIADD R15, R15, 0x1 ;  /* 0x000000010f0fa836 */ /* 0x000fe20000000000 */
[----:B------:R-:W-:Y:S01]  /*0c50*/  LOP3.LUT R231, R2, 0xfffffe00, R3, 0xf8, !PT ;  /* 0xfffffe0002e77812 */ /* 0x000fe200078ef803 */
[----:B------:R-:W-:Y:S01]  /*0c60*/  BSSY B0, `(.L_x_175) ;  /* 0x0000020000007945 */ /* 0x000fe20003800000 */
[----:B------:R-:W-:-:S02]  /*0c70*/  IADD3 R2, P2, R204, UR26, RZ ;  /* 0x0000001acc027c10 */ /* 0x000fc4000ff5e0ff */
[----:B------:R-:W-:Y:S02]  /*0c80*/  ISETP.GE.AND P5, PT, R0, UR28, PT ;  /* 0x0000001c00007c0c */ /* 0x000fe4000bfa6270 */
[----:B------:R-:W-:Y:S01]  /*0c90*/  IADD3.X R3, R205, UR4, RZ, P2, !PT ;  /* 0x00000004cd037c10 */ /* 0x000fe200097fe4ff */
[----:B------:R-:W-:Y:S01]  /*0ca0*/  UMOV UR4, 0x400 ;  /* 0x0000040000047882 */ /* 0x000fe20000000000 */
[----:B------:R-:W-:Y:S01]  /*0cb0*/  ISETP.GE.AND P2, PT, R12, UR5, PT ;  /* 0x000000050c007c0c */ /* 0x000fe2000bf46270 */
[----:B-1----:R-:W-:Y:S01]  /*0cc0*/  ULEA UR4, UR30, UR4, 0x18 ;  /* 0x000000041e047291 */ /* 0x002fe2000f8ec03f */
[----:B------:R-:W-:Y:S01]  /*0cd0*/  ISETP.GE.AND P0, PT, R0, UR28, PT ;  /* 0x0000001c00007c0c */ /* 0x000fe2000bf06270 */
[----:B------:R-:W-:Y:S01]  /*0ce0*/  IMAD.U32 R0, RZ, RZ, UR10 ;  /* 0x0000000aff007e24 */ /* 0x000fe2000f8e00ff */
[----:B------:R-:W-:-:S03]  /*0cf0*/  SHF.R.S32.HI R13, RZ, 0x1f, R12 ;  /* 0x0000001fff0d7819 */ /* 0x000fc6000001140c */
[----:B------:R-:W-:Y:S01]  /*0d00*/  IMAD.WIDE.U32 R10, R0, UR21, R2 ;  /* 0x00000015000a7c25 */ /* 0x000fe2000f8e0002 */
[----:B------:R-:W-:-:S03]  /*0d10*/  LEA R231, R231, UR4, 0x1 ;  /* 0x00000004e7e77c11 */ /* 0x000fc6000f8e08ff */
[----:B------:R-:W-:Y:S02]  /*0d20*/  VIADD R9, R11, UR11 ;  /* 0x0000000b0b097c36 */ /* 0x000fe40008000000 */
[----:B------:R-:W-:Y:S01]  /*0d30*/  IMAD.WIDE R6, R6, 0x80, R12 ;  /* 0x0000008006067825 */ /* 0x000fe200078e020c */
[----:B------:R-:W-:Y:S06]  /*0d40*/  @P2 BRA `(.L_x_176) ;  /* 0x0000000000442947 */ /* 0x000fec0003800000 */
[----:B------:R-:W-:Y:S02]  /*0d50*/  ULDC UR10, c[0x0][0x2d0] ;  /* 0x0000b400000a7ab9 */ /* 0x000fe40000000800 */
[----:B------:R-:W-:-:S13]  /*0d60*/  ISETP.GE.AND P2, PT, R204, UR10, PT ;  /* 0x0000000acc007c0c */ /* 0x000fda000bf46270 */
[----:B------:R1:W-:Y:S01]  /*0d70*/  @P2 STS.128 [R231], RZ ;  /* 0x000000ffe7002388 */ /* 0x0003e20000000c00 */
[----:B------:R-:W-:Y:S05]  /*0d80*/  @P2 BRA `(.L_x_176) ;  /* 0x0000000000342947 */ /* 0x000fea0003800000 */
        /* <DEDUP_REMOVED lines=9> */
[----:B------:R-:W-:Y:S01]  /*0e20*/  @!PT LDS RZ, [RZ] ;  /* 0x00000000fffff984 */ /* 0x000fe20000000800 */
[----:B------:R-:W-:Y:S01]  /*0e30*/  @!PT LDS RZ, [RZ] ;  /* 0x00000000fffff984 */ /* 0x000fe20000000800 */
[----:B------:R-:W-:Y:S01]  /*0e40*/  @!PT LDS RZ, [RZ] ;  /* 0x00000000fffff984 */ /* 0x000fe20000000800 */
[----:B------:R2:W-:Y:S02]  /*0e50*/  LDGSTS.E.BYPASS.LTC128B.128 [R231], desc[UR24][R4.64] ;  /* 0x0000000004e77fae */ /* 0x0005e4000b901d58 */
.L_x_176:
[----:B------:R-:W-:Y:S05]  /*0e60*/  BSYNC B0 ;  /* 0x0000000000007941 */ /* 0x000fea0003800000 */
.L_x_175:
[----:B------:R-:W-:Y:S01]  /*0e70*/  BSSY B0, `(.L_x_177) ;  /* 0x0000018000007945 */ /* 0x000fe20003800000 */
[----:B------:R-:W-:Y:S02]  /*0e80*/  ISETP.GE.AND P2, PT, R14, RZ, PT ;  /* 0x000000ff0e00720c */ /* 0x000fe40003f46270 */
[----:B------:R-:W-:Y:S01]  /*0e90*/  IADD3 R17, R12, 0x30, RZ ;  /* 0x000000300c117810 */ /* 0x000fe20007ffe0ff */
[----:B------:R-:W-:Y:S05]  /*0ea0*/  @P1 BRA `(.L_x_178) ;  /* 0x0000000000501947 */ /* 0x000fea0003800000 */
[----:B------:R-:W-:Y:S02]  /*0eb0*/  ULDC UR10, c[0x0][0x2d0] ;  /* 0x0000b400000a7ab9 */ /* 0x000fe40000000800 */
[----:B------:R-:W-:-:S13]  /*0ec0*/  ISETP.GE.AND P1, PT, R204, UR10, PT ;  /* 0x0000000acc007c0c */ /* 0x000fda000bf26270 */
[----:B------:R3:W-:Y:S01]  /*0ed0*/  @P1 STS.128 [R231+0x800], RZ ;  /* 0x000800ffe7001388 */ /* 0x0007e20000000c00 */
[----:B------:R-:W-:Y:S05]  /*0ee0*/  @P1 BRA `(.L_x_178) ;  /* 0x0000000000401947 */ /* 0x000fea0003800000 */
[----:B------:R-:W-:Y:S01]  /*0ef0*/  IADD3 R0, P1, R6, 0x10, RZ ;  /* 0x0000001006007810 */ /* 0x000fe20007f3e0ff */
[----:B------:R-:W-:Y:S01]  /*0f00*/  ULDC.64 UR10, c[0x0][0x240] ;  /* 0x00009000000a7ab9 */ /* 0x000fe20000000a00 */
[----:B------:R-:W-:-:S03]  /*0f10*/  MOV R3, R9 ;  /* 0x0000000900037202 */ /* 0x000fc60000000f00 */
[----:B------:R-:W-:-:S04]  /*0f20*/  IMAD.X R2, RZ, RZ, R7, P1 ;  /* 0x000000ffff027224 */ /* 0x000fc800008e0607 */
[----:B--2---:R-:W-:Y:S02]  /*0f30*/  IMAD R4, R2, UR10, RZ ;  /* 0x0000000a02047c24 */ /* 0x004fe4000f8e02ff */
[----:B------:R-:W-:-:S04]  /*0f40*/  IMAD.MOV.U32 R2, RZ, RZ, R10 ;  /* 0x000000ffff027224 */ /* 0x000fc800078e000a */
        /* <DEDUP_REMOVED lines=9> */
[----:B------:R4:W-:Y:S02]  /*0fe0*/  LDGSTS.E.BYPASS.LTC128B.128 [R231+0x800], desc[UR24][R4.64] ;  /* 0x0080000004e77fae */ /* 0x0009e4000b901d58 */
.L_x_178:
[----:B------:R-:W-:Y:S05]  /*0ff0*/  BSYNC B0 ;  /* 0x0000000000007941 */ /* 0x000fea0003800000 */
.L_x_177:
[----:B------:R-:W-:Y:S01]  /*1000*/  BSSY B0, `(.L_x_179) ;  /* 0x0000018000007945 */ /* 0x000fe20003800000 */
[----:B------:R-:W-:Y:S02]  /*1010*/  ISETP.GE.AND P1, PT, R17, UR5, PT ;  /* 0x0000000511007c0c */ /* 0x000fe4000bf26270 */
        /* <DEDUP_REMOVED lines=10> */
[----:B--2-4-:R-:W-:Y:S02]  /*10c0*/  IMAD R4, R2, UR10, RZ ;  /* 0x0000000a02047c24 */ /* 0x014fe4000f8e02ff */
        /* <DEDUP_REMOVED lines=11> */
.L_x_180:
[----:B------:R-:W-:Y:S05]  /*1180*/  BSYNC B0 ;  /* 0x0000000000007941 */ /* 0x000fea0003800000 */
.L_x_179:
        /* <DEDUP_REMOVED lines=24> */
.L_x_182:
[----:B------:R-:W-:Y:S05]  /*1310*/  BSYNC B0 ;  /* 0x0000000000007941 */ /* 0x000fea0003800000 */
.L_x_181:
        /* <DEDUP_REMOVED lines=24> */
.L_x_184:
[----:B------:R-:W-:Y:S05]  /*14a0*/  BSYNC B0 ;  /* 0x0000000000007941 */ /* 0x000fea0003800000 */
.L_x_183:
        /* <DEDUP_REMOVED lines=24> */
.L_x_186:
[----:B------:R-:W-:Y:S05]  /*1630*/  BSYNC B0 ;  /* 0x0000000000007941 */ /* 0x000fea0003800000 */
.L_x_185:
[----:B------:R-:W-:Y:S01]  /*1640*/  LEA.HI R25, R26, R98, RZ, 0x4 ;  /* 0x000000621a197211 */ /* 0x000fe200078f20ff */
[----:B------:R-:W-:Y:S01]  /*1650*/  BSSY B0, `(.L_x_187) ;  /* 0x0000018000007945 */ /* 0x000fe20003800000 */
[----:B------:R-:W-:Y:S02]  /*1660*/  ISETP.GE.AND P1, PT, R23, UR5, PT ;  /* 0x0000000517007c0c */ /* 0x000fe4000bf26270 */
[----:B------:R-:W-:Y:S01]  /*1670*/  LOP3.LUT R14, R25, 0xfffffff0, RZ, 0xc0, !PT ;  /* 0xfffffff0190e7812 */ /* 0x000fe200078ec0ff */
        /* <DEDUP_REMOVED lines=21> */
.L_x_188:
[----:B------:R-:W-:Y:S05]  /*17d0*/  BSYNC B0 ;  /* 0x0000000000007941 */ /* 0x000fea0003800000 */
.L_x_187:
[----:B------:R-:W-:Y:S01]  /*17e0*/  IMAD.IADD R14, R98, 0x1, -R14 ;  /* 0x00000001620e7824 */ /* 0x000fe200078e0a0e */
[----:B------:R-:W-:Y:S01]  /*17f0*/  BSSY B0, `(.L_x_189) ;  /* 0x0000018000007945 */ /* 0x000fe20003800000 */
[----:B------:R-:W-:-:S03]  /*1800*/  ISETP.GE.U32.AND P4, PT, R16, R21, PT ;  /* 0x000000151000720c */ /* 0x000fc60003f86070 */
[----:B------:R-:W-:Y:S01]  /*1810*/  SHF.R.S32.HI R16, RZ, 0x1f, R14 ;  /* 0x0000001fff107819 */ /* 0x000fe2000001140e */
[----:B------:R-:W-:Y:S05]  /*1820*/  @P1 BRA `(.L_x_190) ;  /* 0x0000000000501947 */ /* 0x000fea0003800000 */
[----:B------:R-:W-:Y:S02]  /*1830*/  ULDC UR10, c[0x0][0x2d0] ;  /* 0x0000b400000a7ab9 */ /* 0x000fe40000000800 */
[----:B------:R-:W-:-:S13]  /*1840*/  ISETP.GE.AND P1, PT, R204, UR10, PT ;  /* 0x0000000acc007c0c */ /* 0x000fda000bf26270 */
[----:B------:R1:W-:Y:S01]  /*1850*/  @P1 STS.128 [R231+0x3800], RZ ;  /* 0x003800ffe7001388 */ /* 0x0003e20000000c00 */
[----:B------:R-:W-:Y:S05]  /*1860*/  @P1 BRA `(.L_x_190) ;  /* 0x0000000000401947 */ /* 0x000fea0003800000 */
[----:B------:R-:W-:Y:S01]  /*1870*/  IADD3 R0, P1, R6, 0x70, RZ ;  /* 0x0000007006007810 */ /* 0x000fe20007f3e0ff */
[----:B------:R-:W-:Y:S01]  /*1880*/  ULDC.64 UR10, c[0x0][0x240] ;  /* 0x00009000000a7ab9 */ /* 0x000fe20000000a00 */
[----:B------:R-:W-:Y:S01]  /*1890*/  MOV R3, R9 ;  /* 0x0000000900037202 */ /* 0x000fe20000000f00 */
[----:B------:R-:W-:Y:S02]  /*18a0*/  IMAD.MOV.U32 R2, RZ, RZ, R10 ;  /* 0x000000ffff027224 */ /* 0x000fe400078e000a */
[----:B------:R-:W-:Y:S02]  /*18b0*/  IMAD.X R6, RZ, RZ, R7, P1 ;  /* 0x000000ffff067224 */ /* 0x000fe400008e0607 */
[----:B--2-4-:R-:W-:-:S04]  /*18c0*/  IMAD.WIDE.U32 R4, R0, UR10, R2 ;  /* 0x0000000a00047c25 */ /* 0x014fc8000f8e0002 */
[----:B------:R-:W-:-:S04]  /*18d0*/  IMAD R6, R6, UR10, RZ ;  /* 0x0000000a06067c24 */ /* 0x000fc8000f8e02ff */
        /* <DEDUP_REMOVED lines=9> */
.L_x_190:
[----:B------:R-:W-:Y:S05]  /*1970*/  BSYNC B0 ;  /* 0x0000000000007941 */ /* 0x000fea0003800000 */
.L_x_189:
[----:B------:R-:W-:Y:S01]  /*1980*/  ISETP.NE.AND P1, PT, R24, RZ, PT ;  /* 0x000000ff1800720c */ /* 0x000fe20003f25270 */
[----:B------:R-:W-:Y:S01]  /*1990*/  @P4 VIADD R15, R15, 0x1 ;  /* 0x000000010f0f4836 */ /* 0x000fe20000000000 */
[----:B------:R-:W-:Y:S01]  /*19a0*/  ULDC.64 UR10, c[0x0][0x260] ;  /* 0x00009800000a7ab9 */ /* 0x000fe20000000a00 */
[C---:B------:R-:W-:Y:S01]  /*19b0*/  IMAD R7, R13.reuse, UR8, RZ ;  /* 0x000000080d077c24 */ /* 0x040fe2000f8e02ff */
[----:B------:R-:W-:Y:S01]  /*19c0*/  LEA.HI R22, R16, R14, RZ, 0x3 ;  /* 0x0000000e10167211 */ /* 0x000fe200078f18ff */
[----:B------:R-:W-:Y:S01]  /*19d0*/  IMAD.MOV.U32 R0, RZ, RZ, R15 ;  /* 0x000000ffff007224 */ /* 0x000fe200078e000f */
[----:B------:R-:W-:Y:S01]  /*19e0*/  USHF.L.U32 UR26, UR8, 0x7, URZ ;  /* 0x00000007081a7899 */ /* 0x000fe2000800063f */
[----:B------:R-:W-:Y:S01]  /*19f0*/  IMAD R6, R13, UR6, RZ ;  /* 0x000000060d067c24 */ /* 0x000fe2000f8e02ff */
[----:B------:R-:W-:Y:S01]  /*1a00*/  LOP3.LUT R10, R22, 0xfffffff8, RZ, 0xc0, !PT ;  /* 0xfffffff8160a7812 */ /* 0x000fe200078ec0ff */
[--C-:B--2-4-:R-:W-:Y:S01]  /*1a10*/  IMAD.WIDE.U32 R4, R12, UR8, R204.reuse ;  /* 0x000000080c047c25 */ /* 0x114fe2000f8e00cc */
[----:B------:R-:W-:Y:S01]  /*1a20*/  @!P2 IADD3 R0, -R0, RZ, RZ ;  /* 0x000000ff0000a210 */ /* 0x000fe20007ffe1ff */
[----:B------:R-:W-:Y:S02]  /*1a30*/  BSSY B0, `(.L_x_191) ;  /* 0x0000032000007945 */ /* 0x000fe40003800000 */
[----:B------:R-:W-:Y:S01]  /*1a40*/  IMAD.WIDE.U32 R2, R12, UR6, R204 ;  /* 0x000000060c027c25 */ /* 0x000fe2000f8e00cc */
[----:B------:R-:W-:-:S03]  /*1a50*/  @!P1 LOP3.LUT R0, RZ, R24, RZ, 0x33, !PT ;  /* 0x00000018ff009212 */ /* 0x000fc600078e33ff */
[----:B------:R-:W-:Y:S01]  /*1a60*/  IMAD R7, R12, UR9, R7 ;  /* 0x000000090c077c24 */ /* 0x000fe2000f8e0207 */
[----:B------:R-:W-:Y:S01]  /*1a70*/  IADD3 R8, P2, R2, UR22, RZ ;  /* 0x0000001602087c10 */ /* 0x000fe2000ff5e0ff */
[----:B------:R-:W-:Y:S01]  /*1a80*/  IMAD R9, R12, UR7, R6 ;  /* 0x000000070c097c24 */ /* 0x000fe2000f8e0206 */
[----:B------:R-:W-:Y:S01]  /*1a90*/  IADD3 R6, P4, R4, UR20, RZ ;  /* 0x0000001404067c10 */ /* 0x000fe2000ff9e0ff */
[----:B------:R-:W-:Y:S01]  /*1aa0*/  IMAD.IADD R21, R14, 0x1, -R10 ;  /* 0x000000010e157824 */ /* 0x000fe200078e0a0a */
[----:B------:R-:W-:Y:S01]  /*1ab0*/  SHF.R.S32.HI R2, RZ, 0x1f, R0 ;  /* 0x0000001fff027819 */ /* 0x000fe20000011400 */
[----:B------:R-:W-:Y:S01]  /*1ac0*/  IMAD.MOV.U32 R48, RZ, RZ, 0x10 ;  /* 0x00000010ff307424 */ /* 0x000fe200078e00ff */
[----:B------:R-:W-:Y:S01]  /*1ad0*/  IADD3.X R7, R5, UR12, R7, P4, !PT ;  /* 0x0000000c05077c10 */ /* 0x000fe2000a7fe407 */
[----:B------:R-:W-:Y:S01]  /*1ae0*/  USHF.L.U64.HI UR22, UR8, 0x7, UR9 ;  /* 0x0000000708167899 */ /* 0x000fe20008010209 */
[----:B------:R-:W-:Y:S01]  /*1af0*/  IADD3.X R9, R3, UR13, R9, P2, !PT ;  /* 0x0000000d03097c10 */ /* 0x000fe200097fe409 */
[----:B------:R-:W-:Y:S01]  /*1b00*/  IMAD R3, R2, UR10, RZ ;  /* 0x0000000a02037c24 */ /* 0x000fe2000f8e02ff */
[----:B------:R-:W-:Y:S01]  /*1b10*/  R2P PR, R21, 0x6 ;  /* 0x0000000615007804 */ /* 0x000fe20000000000 */
[C---:B------:R-:W-:Y:S01]  /*1b20*/  IMAD.WIDE.U32 R28, R0.reuse, UR10, R6 ;  /* 0x0000000a001c7c25 */ /* 0x040fe2000f8e0006 */
[----:B------:R-:W-:Y:S01]  /*1b30*/  USHF.R.S32.HI UR20, URZ, 0x1f, UR19 ;  /* 0x0000001f3f147899 */ /* 0x000fe20008011413 */
[----:B------:R-:W-:Y:S01]  /*1b40*/  MOV R5, 0x20 ;  /* 0x0000002000057802 */ /* 0x000fe20000000f00 */
[----:B------:R-:W-:Y:S01]  /*1b50*/  UIMAD UR12, UR22, UR19, URZ ;  /* 0x00000013160c72a4 */ /* 0x000fe2000f8e023f */
[----:B------:R-:W-:Y:S01]  /*1b60*/  IMAD R4, R0, UR11, R3 ;  /* 0x0000000b00047c24 */ /* 0x000fe2000f8e0203 */
[----:B------:R-:W-:Y:S01]  /*1b70*/  ULDC.64 UR10, c[0x0][0x268] ;  /* 0x00009a00000a7ab9 */ /* 0x000fe20000000a00 */
[----:B------:R2:W-:Y:S01]  /*1b80*/  STL.64 [R1+0x80], R28 ;  /* 0x0000801c01007387 */ /* 0x0005e20000100a00 */
[----:B------:R-:W-:Y:S01]  /*1b90*/  MOV R222, R28 ;  /* 0x0000001c00de7202 */ /* 0x000fe20000000f00 */
[----:B------:R-:W-:Y:S01]  /*1ba0*/  IMAD.IADD R223, R29, 0x1, R4 ;  /* 0x000000011ddf7824 */ /* 0x000fe200078e0204 */
[----:B------:R-:W-:Y:S01]  /*1bb0*/  SEL R4, R48, 0xfffffff0, !P1 ;  /* 0xfffffff030047807 */ /* 0x000fe20004800000 */
[----:B------:R-:W-:Y:S01]  /*1bc0*/  UIMAD UR12, UR20, UR26, UR12 ;  /* 0x0000001a140c72a4 */ /* 0x000fe2000f8e020c */
[----:B------:R-:W-:Y:S01]  /*1bd0*/  ISETP.GE.AND P1, PT, R12, UR28, PT ;  /* 0x0000001c0c007c0c */ /* 0x000fe2000bf26270 */
[----:B------:R-:W-:Y:S01]  /*1be0*/  IMAD R6, R2, UR10, RZ ;  /* 0x0000000a02067c24 */ /* 0x000fe2000f8e02ff */
[----:B------:R4:W-:Y:S01]  /*1bf0*/  STL.64 [R1+0x78], R222 ;  /* 0x000078de01007387 */ /* 0x0009e20000100a00 */
[----:B------:R-:W-:-:S02]  /*1c00*/  MOV R3, UR19 ;  /* 0x0000001300037c02 */ /* 0x000fc40008000f00 */
[C---:B------:R-:W-:Y:S01]  /*1c10*/  IMAD R24, R0.reuse, UR11, R6 ;  /* 0x0000000b00187c24 */ /* 0x040fe2000f8e0206 */
[----:B------:R-:W-:Y:S02]  /*1c20*/  SEL R5, R5, 0xffffffe0, !P2 ;  /* 0xffffffe005057807 */ /* 0x000fe40005000000 */
[----:B------:R-:W-:Y:S01]  /*1c30*/  IMAD.WIDE.U32 R2, R3, UR26, R222 ;  /* 0x0000001a03027c25 */ /* 0x000fe2000f8e00de */
[C---:B------:R-:W-:Y:S02]  /*1c40*/  ISETP.GE.AND P4, PT, R17.reuse, UR28, PT ;  /* 0x0000001c11007c0c */ /* 0x040fe4000bf86270 */
[----:B------:R-:W-:Y:S01]  /*1c50*/  ISETP.GE.AND P2, PT, R17, UR28, PT ;  /* 0x0000001c11007c0c */ /* 0x000fe2000bf46270 */
[----:B------:R-:W-:Y:S02]  /*1c60*/  VIADD R7, R3, UR12 ;  /* 0x0000000c03077c36 */ /* 0x000fe40008000000 */
[----:B--2---:R-:W-:-:S05]  /*1c70*/  IMAD.WIDE.U32 R28, R0, UR10, R8 ;  /* 0x0000000a001c7c25 */ /* 0x004fca000f8e0008 */
[----:B------:R4:W-:Y:S01]  /*1c80*/  STL.64 [R1+0xb0], R28 ;  /* 0x0000b01c01007387 */ /* 0x0009e20000100a00 */
[----:B------:R-:W-:Y:S05]  /*1c90*/  @P1 BRA `(.L_x_192) ;  /* 0x00000000002c1947 */ /* 0x000fea0003800000 */
[----:B------:R-:W-:Y:S02]  /*1ca0*/  ULDC UR10, c[0x0][0x2d0] ;  /* 0x0000b400000a7ab9 */ /* 0x000fe40000000800 */
[----:B------:R-:W-:-:S13]  /*1cb0*/  ISETP.GE.AND P1, PT, R204, UR10, PT ;  /* 0x0000000acc007c0c */ /* 0x000fda000bf26270 */
[----:B------:R2:W-:Y:S01]  /*1cc0*/  @P1 STS.128 [R231+0x4000], RZ ;  /* 0x004000ffe7001388 */ /* 0x0005e20000000c00 */
[----:B------:R-:W-:Y:S05]  /*1cd0*/  @P1 BRA `(.L_x_192) ;  /* 0x00000000001c1947 */ /* 0x000fea0003800000 */
[----:B------:R-:W-:Y:S02]  /*1ce0*/  ULDC.64 UR10, c[0x0][0x218] ;  /* 0x00008600000a7ab9 */ /* 0x000fe40000000a00 */
[----:B------:R-:W-:-:S04]  /*1cf0*/  LEA R8, P1, R2, UR10, 0x1 ;  /* 0x0000000a02087c11 */ /* 0x000fc8000f8208ff */
[----:B------:R-:W-:-:S05]  /*1d00*/  LEA.HI.X R9, R2, UR11, R7, 0x1, P1 ;  /* 0x0000000b02097c11 */ /* 0x000fca00088f0c07 */
[----:B------:R-:W-:Y:S01]  /*1d10*/  @!PT LDS RZ, [RZ] ;  /* 0x00000000fffff984 */ /* 0x000fe20000000800 */
[----:B------:R-:W-:Y:S01]  /*1d20*/  @!PT LDS RZ, [RZ] ;  /* 0x00000000fffff984 */ /* 0x000fe20000000800 */
[----:B------:R-:W-:Y:S01]  /*1d30*/  @!PT LDS RZ, [RZ] ;  /* 0x00000000fffff984 */ /* 0x000fe20000000800 */
[----:B------:R1:W-:Y:S04]  /*1d40*/  LDGSTS.E.BYPASS.LTC128B.128 [R231+0x4000], desc[UR24][R8.64] ;  /* 0x0400000008e77fae */ /* 0x0003e8000b901d58 */
.L_x_192:
[----:B------:R-:W-:Y:S05]  /*1d50*/  BSYNC B0 ;  /* 0x0000000000007941 */ /* 0x000fea0003800000 */
.L_x_191:
[----:B------:R-:W-:Y:S01]  /*1d60*/  USHF.L.U64.HI UR10, UR8, 0x4, UR9 ;  /* 0x00000004080a7899 */ /* 0x000fe20008010209 */
[----:B------:R-:W-:Y:S01]  /*1d70*/  BSSY B0, `(.L_x_193) ;  /* 0x0000011000007945 */ /* 0x000fe20003800000 */
[----:B------:R-:W-:Y:S01]  /*1d80*/  USHF.L.U32 UR11, UR8, 0x4, URZ ;  /* 0x00000004080b7899 */ /* 0x000fe2000800063f */
[----:B------:R-:W-:Y:S02]  /*1d90*/  ISETP.GE.AND P1, PT, R18, UR28, PT ;  /* 0x0000001c12007c0c */ /* 0x000fe4000bf26270 */
[----:B------:R-:W-:Y:S11]  /*1da0*/  @P6 BRA `(.L_x_194) ;  /* 0x0000000000346947 */ /* 0x000ff60003800000 */
[----:B------:R-:W-:Y:S02]  /*1db0*/  ULDC UR12, c[0x0][0x2d0] ;  /* 0x0000b400000c7ab9 */ /* 0x000fe40000000800 */
[----:B------:R-:W-:-:S13]  /*1dc0*/  ISETP.GE.AND P6, PT, R204, UR12, PT ;  /* 0x0000000ccc007c0c */ /* 0x000fda000bfc6270 */
[----:B------:R1:W-:Y:S01]  /*1dd0*/  @P6 STS.128 [R231+0x4800], RZ ;  /* 0x004800ffe7006388 */ /* 0x0003e20000000c00 */
[----:B------:R-:W-:Y:S05]  /*1de0*/  @P6 BRA `(.L_x_194) ;  /* 0x0000000000246947 */ /* 0x000fea0003800000 */
[----:B------:R-:W-:Y:S01]  /*1df0*/  IADD3 R0, P6, R2, UR11, RZ ;  /* 0x0000000b02007c10 */ /* 0x000fe2000ffde0ff */
[----:B------:R-:W-:-:S03]  /*1e00*/  ULDC.64 UR12, c[0x0][0x218] ;  /* 0x00008600000c7ab9 */ /* 0x000fc60000000a00 */
[----:B-1----:R-:W-:Y:S02]  /*1e10*/  IADD3.X R9, R7, UR10, RZ, P6, !PT ;  /* 0x0000000a07097c10 */ /* 0x002fe4000b7fe4ff */
[----:B------:R-:W-:-:S04]  /*1e20*/  LEA R8, P6, R0, UR12, 0x1 ;  /* 0x0000000c00087c11 */ /* 0x000fc8000f8c08ff */
[----:B------:R-:W-:-:S05]  /*1e30*/  LEA.HI.X R9, R0, UR13, R9, 0x1, P6 ;  /* 0x0000000d00097c11 */ /* 0x000fca000b0f0c09 */
[----:B------:R-:W-:Y:S01]  /*1e40*/  @!PT LDS RZ, [RZ] ;  /* 0x00000000fffff984 */ /* 0x000fe20000000800 */
[----:B------:R-:W-:Y:S01]  /*1e50*/  @!PT LDS RZ, [RZ] ;  /* 0x00000000fffff984 */ /* 0x000fe20000000800 */
[----:B------:R-:W-:Y:S01]  /*1e60*/  @!PT LDS RZ, [RZ] ;  /* 0x00000000fffff984 */ /* 0x000fe20000000800 */
[----:B------:R1:W-:Y:S04]  /*1e70*/  LDGSTS.E.BYPASS.LTC128B.128 [R231+0x4800], desc[UR24][R8.64] ;  /* 0x0480000008e77fae */ /* 0x0003e8000b901d58 */
.L_x_194:
[----:B------:R-:W-:Y:S05]  /*1e80*/  BSYNC B0 ;  /* 0x0000000000007941 */ /* 0x000fea0003800000 */
.L_x_193:
[----:B------:R-:W-:Y:S01]  /*1e90*/  BSSY B0, `(.L_x_195) ;  /* 0x0000013000007945 */ /* 0x000fe20003800000 */
[----:B------:R-:W-:-:S03]  /*1ea0*/  ISETP.GE.AND P6, PT, R18, UR28, PT ;  /* 0x0000001c12007c0c */ /* 0x000fc6000bfc6270 */
[----:B------:R-:W-:Y:S10]  /*1eb0*/  @P5 BRA `(.L_x_196) ;  /* 0x0000000000405947 */ /* 0x000ff40003800000 */
[----:B------:R-:W-:Y:S02]  /*1ec0*/  ULDC UR12, c[0x0][0x2d0] ;  /* 0x0000b400000c7ab9 */ /* 0x000fe40000000800 */
[----:B------:R-:W-:-:S13]  /*1ed0*/  ISETP.GE.AND P5, PT, R204, UR12, PT ;  /* 0x0000000ccc007c0c */ /* 0x000fda000bfa6270 */
[----:B------:R1:W-:Y:S01]  /*1ee0*/  @P5 STS.128 [R231+0x5000], RZ ;  /* 0x005000ffe7005388 */ /* 0x0003e20000000c00 */
[----:B------:R-:W-:Y:S05]  /*1ef0*/  @P5 BRA `(.L_x_196) ;  /* 0x0000000000305947 */ /* 0x000fea0003800000 */
[----:B------:R-:W-:Y:S01]  /*1f00*/  IMAD.U32 R0, RZ, RZ, UR8 ;  /* 0x00000008ff007e24 */ /* 0x000fe2000f8e00ff */
[----:B------:R-:W-:Y:S01]  /*1f10*/  ULDC.64 UR12, c[0x0][0x218] ;  /* 0x00008600000c7ab9 */ /* 0x000fe20000000a00 */
[----:B-1----:R-:W-:Y:S02]  /*1f20*/  IMAD.U32 R9, RZ, RZ, UR8 ;  /* 0x00000008ff097e24 */ /* 0x002fe4000f8e00ff */
[----:B------:R-:W-:Y:S01]  /*1f30*/  IMAD.U32 R8, RZ, RZ, UR9 ;  /* 0x00000009ff087e24 */ /* 0x000fe2000f8e00ff */
[----:B------:R-:W-:-:S04]  /*1f40*/  LEA R0, P5, R0, R2, 0x5 ;  /* 0x0000000200007211 */ /* 0x000fc800078a28ff */
[----:B------:R-:W-:Y:S02]  /*1f50*/  LEA.HI.X R9, R9, R7, R8, 0x5, P5 ;  /* 0x0000000709097211 */ /* 0x000fe400028f2c08 */
[----:B------:R-:W-:-:S04]  /*1f60*/  LEA R8, P5, R0, UR12, 0x1 ;  /* 0x0000000c00087c11 */ /* 0x000fc8000f8a08ff */
[----:B------:R-:W-:-:S05]  /*1f70*/  LEA.HI.X R9, R0, UR13, R9, 0x1, P5 ;  /* 0x0000000d00097c11 */ /* 0x000fca000a8f0c09 */
[----:B------:R-:W-:Y:S01]  /*1f80*/  @!PT LDS RZ, [RZ] ;  /* 0x00000000fffff984 */ /* 0x000fe20000000800 */
[----:B------:R-:W-:Y:S01]  /*1f90*/  @!PT LDS RZ, [RZ] ;  /* 0x00000000fffff984 */ /* 0x000fe20000000800 */
[----:B------:R-:W-:Y:S01]  /*1fa0*/  @!PT LDS RZ, [RZ] ;  /* 0x00000000fffff984 */ /* 0x000fe20000000800 */
[----:B------:R1:W-:Y:S04]  /*1fb0*/  LDGSTS.E.BYPASS.LTC128B.128 [R231+0x5000], desc[UR24][R8.64] ;  /* 0x0500000008e77fae */ /* 0x0003e8000b901d58 */
.L_x_196:
[----:B------:R-:W-:Y:S05]  /*1fc0*/  BSYNC B0 ;  /* 0x0000000000007941 */ /* 0x000fea0003800000 */
.L_x_195:
[----:B------:R-:W-:Y:S01]  /*1fd0*/  BSSY B0, `(.L_x_197) ;  /* 0x0000013000007945 */ /* 0x000fe20003800000 */
[----:B------:R-:W-:-:S03]  /*1fe0*/  ISETP.GE.AND P5, PT, R19, UR28, PT ;  /* 0x0000001c13007c0c */ /* 0x000fc6000bfa6270 */
[----:B------:R-:W-:Y:S10]  /*1ff0*/  @P4 BRA `(.L_x_198) ;  /* 0x0000000000404947 */ /* 0x000ff40003800000 */
[----:B------:R-:W-:Y:S02]  /*2000*/  ULDC UR12, c[0x0][0x2d0] ;  /* 0x0000b400000c7ab9 */ /* 0x000fe40000000800 */
[----:B------:R-:W-:-:S13]  /*2010*/  ISETP.GE.AND P4, PT, R204, UR12, PT ;  /* 0x0000000ccc007c0c */ /* 0x000fda000bf86270 */
[----:B------:R1:W-:Y:S01]  /*2020*/  @P4 STS.128 [R231+0x5800], RZ ;  /* 0x005800ffe7004388 */ /* 0x0003e20000000c00 */
[----:B------:R-:W-:Y:S05]  /*2030*/  @P4 BRA `(.L_x_198) ;  /* 0x0000000000304947 */ /* 0x000fea0003800000 */
[----:B------:R-:W-:Y:S01]  /*2040*/  MOV R6, R2 ;  /* 0x0000000200067202 */ /* 0x000fe20000000f00 */
[----:B-1----:R-:W-:Y:S01]  /*2050*/  IMAD.U32 R8, RZ, RZ, UR8 ;  /* 0x00000008ff087e24 */ /* 0x002fe2000f8e00ff */
[----:B------:R-:W-:Y:S01]  /*2060*/  UIMAD UR21, UR9, 0x30, URZ ;  /* 0x00000030091578a4 */ /* 0x000fe2000f8e023f */
[----:B------:R-:W-:Y:S02]  /*2070*/  ULDC.64 UR12, c[0x0][0x218] ;  /* 0x00008600000c7ab9 */ /* 0x000fe40000000a00 */
[----:B------:R-:W-:-:S04]  /*2080*/  IMAD.WIDE.U32 R8, R8, 0x30, R6 ;  /* 0x0000003008087825 */ /* 0x000fc800078e0006 */
[----:B------:R-:W-:Y:S01]  /*2090*/  VIADD R0, R9, UR21 ;  /* 0x0000001509007c36 */ /* 0x000fe20008000000 */
[----:B------:R-:W-:-:S04]  /*20a0*/  LEA R10, P4, R8, UR12, 0x1 ;  /* 0x0000000c080a7c11 */ /* 0x000fc8000f8808ff */
[----:B------:R-:W-:-:S05]  /*20b0*/  LEA.HI.X R11, R8, UR13, R0, 0x1, P4 ;  /* 0x0000000d080b7c11 */ /* 0x000fca000a0f0c00 */
[----:B------:R-:W-:Y:S01]  /*20c0*/  @!PT LDS RZ, [RZ] ;  /* 0x00000000fffff984 */ /* 0x000fe20000000800 */
[----:B------:R-:W-:Y:S01]  /*20d0*/  @!PT LDS RZ, [RZ] ;  /* 0x00000000fffff984 */ /* 0x000fe20000000800 */
[----:B------:R-:W-:Y:S01]  /*20e0*/  @!PT LDS RZ, [RZ] ;  /* 0x00000000fffff984 */ /* 0x000fe20000000800 */
[----:B------:R1:W-:Y:S04]  /*20f0*/  LDGSTS.E.BYPASS.LTC128B.128 [R231+0x5800], desc[UR24][R10.64] ;  /* 0x058000000ae77fae */ /* 0x0003e8000b901d58 */
.L_x_198:
[----:B------:R-:W-:Y:S05]  /*2100*/  BSYNC B0 ;  /* 0x0000000000007941 */ /* 0x000fea0003800000 */
.L_x_197:
[----:B------:R-:W-:Y:S01]  /*2110*/  BSSY B0, `(.L_x_199) ;  /* 0x0000014000007945 */ /* 0x000fe20003800000 */
[----:B------:R-:W-:Y:S02]  /*2120*/  ISETP.GE.AND P4, PT, R19, UR28, PT ;  /* 0x0000001c13007c0c */ /* 0x000fe4000bf86270 */
[----:B------:R-:W-:Y:S01]  /*2130*/  LEA.HI R17, R26, R98, RZ, 0x5 ;  /* 0x000000621a117211 */ /* 0x000fe200078f28ff */
[----:B------:R-:W-:Y:S05]  /*2140*/  @P1 BRA `(.L_x_200) ;  /* 0x0000000000401947 */ /* 0x000fea0003800000 */
        /* <DEDUP_REMOVED lines=16> */
.L_x_200:
[----:B------:R-:W-:Y:S05]  /*2250*/  BSYNC B0 ;  /* 0x0000000000007941 */ /* 0x000fea0003800000 */
.L_x_199:
[----:B------:R-:W-:Y:S01]  /*2260*/  LOP3.LUT R0, R17, 0xffffffe0, RZ, 0xc0, !PT ;  /* 0xffffffe011007812 */ /* 0x000fe200078ec0ff */
[----:B------:R-:W-:Y:S01]  /*2270*/  BSSY B0, `(.L_x_201) ;  /* 0x0000015000007945 */ /* 0x000fe20003800000 */
[----:B------:R-:W-:-:S03]  /*2280*/  ISETP.GE.AND P1, PT, R20, UR28, PT ;  /* 0x0000001c14007c0c */ /* 0x000fc6000bf26270 */
[----:B------:R-:W-:Y:S01]  /*2290*/  IMAD.IADD R0, R98, 0x1, -R0 ;  /* 0x0000000162007824 */ /* 0x000fe200078e0a00 */
[----:B------:R-:W-:Y:S05]  /*22a0*/  @P5 BRA `(.L_x_202) ;  /* 0x0000000000445947 */ /* 0x000fea0003800000 */
[----:B------:R-:W-:Y:S02]  /*22b0*/  ULDC UR12, c[0x0][0x2d0] ;  /* 0x0000b400000c7ab9 */ /* 0x000fe40000000800 */
[----:B------:R-:W-:-:S13]  /*22c0*/  ISETP.GE.AND P5, PT, R204, UR12, PT ;  /* 0x0000000ccc007c0c */ /* 0x000fda000bfa6270 */
[----:B------:R1:W-:Y:S01]  /*22d0*/  @P5 STS.128 [R231+0x6800], RZ ;  /* 0x006800ffe7005388 */ /* 0x0003e20000000c00 */
[----:B------:R-:W-:Y:S05]  /*22e0*/  @P5 BRA `(.L_x_202) ;  /* 0x0000000000345947 */ /* 0x000fea0003800000 */
[----:B-1----:R-:W-:Y:S01]  /*22f0*/  MOV R9, R7 ;  /* 0x0000000700097202 */ /* 0x002fe20000000f00 */
[----:B------:R-:W-:Y:S01]  /*2300*/  IMAD.U32 R10, RZ, RZ, UR8 ;  /* 0x00000008ff0a7e24 */ /* 0x000fe2000f8e00ff */
[----:B------:R-:W-:Y:S01]  /*2310*/  UIMAD UR21, UR9, 0x50, URZ ;  /* 0x00000050091578a4 */ /* 0x000fe2000f8e023f */
[----:B------:R-:W-:Y:S01]  /*2320*/  IMAD.MOV.U32 R8, RZ, RZ, R2 ;  /* 0x000000ffff087224 */ /* 0x000fe200078e0002 */
[----:B------:R-:W-:-:S03]  /*2330*/  ULDC.64 UR12, c[0x0][0x218] ;  /* 0x00008600000c7ab9 */ /* 0x000fc60000000a00 */
[----:B------:R-:W-:-:S05]  /*2340*/  IMAD.WIDE.U32 R8, R10, 0x50, R8 ;  /* 0x000000500a087825 */ /* 0x000fca00078e0008 */
[----:B------:R-:W-:Y:S02]  /*2350*/  IADD3 R9, R9, UR21, RZ ;  /* 0x0000001509097c10 */ /* 0x000fe4000fffe0ff */
[----:B------:R-:W-:-:S04]  /*2360*/  LEA R10, P5, R8, UR12, 0x1 ;  /* 0x0000000c080a7c11 */ /* 0x000fc8000f8a08ff */
[----:B------:R-:W-:-:S05]  /*2370*/  LEA.HI.X R11, R8, UR13, R9, 0x1, P5 ;  /* 0x0000000d080b7c11 */ /* 0x000fca000a8f0c09 */
[----:B------:R-:W-:Y:S01]  /*2380*/  @!PT LDS RZ, [RZ] ;  /* 0x00000000fffff984 */ /* 0x000fe20000000800 */
[----:B------:R-:W-:Y:S01]  /*2390*/  @!PT LDS RZ, [RZ] ;  /* 0x00000000fffff984 */ /* 0x000fe20000000800 */
[----:B------:R-:W-:Y:S01]  /*23a0*/  @!PT LDS RZ, [RZ] ;  /* 0x00000000fffff984 */ /* 0x000fe20000000800 */
[----:B------:R1:W-:Y:S04]  /*23b0*/  LDGSTS.E.BYPASS.LTC128B.128 [R231+0x6800], desc[UR24][R10.64] ;  /* 0x068000000ae77fae */ /* 0x0003e8000b901d58 */
.L_x_202:
[----:B------:R-:W-:Y:S05]  /*23c0*/  BSYNC B0 ;  /* 0x0000000000007941 */ /* 0x000fea0003800000 */
.L_x_201:
[----:B------:R-:W-:Y:S01]  /*23d0*/  SHF.R.S32.HI R15, RZ, 0x1f, R0 ;  /* 0x0000001fff0f7819 */ /* 0x000fe20000011400 */
[----:B------:R-:W-:Y:S01]  /*23e0*/  BSSY B0, `(.L_x_203) ;  /* 0x0000018000007945 */ /* 0x000fe20003800000 */
[----:B------:R-:W-:Y:S02]  /*23f0*/  SHF.R.S32.HI R16, RZ, 0x4, R25 ;  /* 0x00000004ff107819 */ /* 0x000fe40000011419 */
[----:B------:R-:W-:Y:S02]  /*2400*/  ISETP.GE.AND P5, PT, R20, UR28, PT ;  /* 0x0000001c14007c0c */ /* 0x000fe4000bfa6270 */
[----:B------:R-:W-:Y:S02]  /*2410*/  LEA.HI R15, R15, R0, RZ, 0x2 ;  /* 0x000000000f0f7211 */ /* 0x000fe400078f10ff */
[----:B------:R-:W-:Y:S02]  /*2420*/  SHF.R.S32.HI R17, RZ, 0x5, R17 ;  /* 0x00000005ff117819 */ /* 0x000fe40000011411 */
[----:B------:R-:W-:Y:S01]  /*2430*/  LEA.HI R14, R25, R16, RZ, 0x1 ;  /* 0x00000010190e7211 */ /* 0x000fe200078f08ff */
        /* <DEDUP_REMOVED lines=18> */
.L_x_204:
[----:B------:R-:W-:Y:S05]  /*2560*/  BSYNC B0 ;  /* 0x0000000000007941 */ /* 0x000fea0003800000 */
.L_x_203:
[----:B------:R-:W-:Y:S01]  /*2570*/  ISETP.GE.AND P1, PT, R23, UR28, PT ;  /* 0x0000001c17007c0c */ /* 0x000fe2000bf26270 */
[----:B------:R-:W-:Y:S01]  /*2580*/  BSSY B0, `(.L_x_205) ;  /* 0x0000017000007945 */ /* 0x000fe20003800000 */
[----:B------:R-:W-:Y:S02]  /*2590*/  LOP3.LUT R14, R14, 0xfffffffe, RZ, 0xc0, !PT ;  /* 0xfffffffe0e0e7812 */ /* 0x000fe400078ec0ff */
[----:B-1----:R-:W-:Y:S02]  /*25a0*/  LEA R8, R17, UR15, 0x4 ;  /* 0x0000000f11087c11 */ /* 0x002fe4000f8e20ff */
[----:B------:R-:W-:Y:S01]  /*25b0*/  SHF.R.S32.HI R0, RZ, 0x2, R15 ;  /* 0x00000002ff007819 */ /* 0x000fe2000001140f */
[----:B------:R-:W-:-:S03]  /*25c0*/  IMAD.IADD R14, R16, 0x1, -R14 ;  /* 0x00000001100e7824 */ /* 0x000fc600078e0a0e */
[----:B------:R-:W-:-:S03]  /*25d0*/  IADD3 R11, R8, 0x1, R0 ;  /* 0x00000001080b7810 */ /* 0x000fc60007ffe000 */
[----:B------:R-:W-:Y:S05]  /*25e0*/  @P1 BRA `(.L_x_206) ;  /* 0x0000000000401947 */ /* 0x000fea0003800000 */
[----:B------:R-:W-:Y:S02]  /*25f0*/  ULDC UR12, c[0x0][0x2d0] ;  /* 0x0000b400000c7ab9 */ /* 0x000fe40000000800 */
[----:B------:R-:W-:-:S13]  /*2600*/  ISETP.GE.AND P1, PT, R204, UR12, PT ;  /* 0x0000000ccc007c0c */ /* 0x000fda000bf26270 */
[----:B------:R1:W-:Y:S01]  /*2610*/  @P1 STS.128 [R231+0x7800], RZ ;  /* 0x007800ffe7001388 */ /* 0x0003e20000000c00 */
[----:B------:R-:W-:Y:S05]  /*2620*/  @P1 BRA `(.L_x_206) ;  /* 0x0000000000301947 */ /* 0x000fea0003800000 */
[----:B------:R-:W-:Y:S01]  /*2630*/  MOV R3, R7 ;  /* 0x0000000700037202 */ /* 0x000fe20000000f00 */
[----:B------:R-:W-:Y:S01]  /*2640*/  IMAD.U32 R0, RZ, RZ, UR8 ;  /* 0x00000008ff007e24 */ /* 0x000fe2000f8e00ff */
        /* <DEDUP_REMOVED lines=10> */
.L_x_206:
[----:B------:R-:W-:Y:S05]  /*26f0*/  BSYNC B0 ;  /* 0x0000000000007941 */ /* 0x000fea0003800000 */
.L_x_205:
[----:B------:R-:W0:Y:S01]  /*2700*/  LDGDEPBAR ;  /* 0x00000000000079af */ /* 0x000e220000000000 */
[----:B------:R-:W-:Y:S01]  /*2710*/  IMAD.SHL.U32 R0, R97, 0x40, RZ ;  /* 0x0000004061007824 */ /* 0x000fe200078e00ff */
[C---:B------:R-:W-:Y:S01]  /*2720*/  ISETP.GE.AND P1, PT, R12.reuse, UR28, PT ;  /* 0x0000001c0c007c0c */ /* 0x040fe2000bf26270 */
[----:B------:R-:W-:Y:S01]  /*2730*/  IMAD.SHL.U32 R3, R12, 0x8, RZ ;  /* 0x000000080c037824 */ /* 0x000fe200078e00ff */
[----:B------:R-:W-:Y:S01]  /*2740*/  MOV R18, R28 ;  /* 0x0000001c00127202 */ /* 0x000fe20000000f00 */
[----:B------:R-:W-:Y:S01]  /*2750*/  IMAD.IADD R19, R29, 0x1, R24 ;  /* 0x000000011d137824 */ /* 0x000fe200078e0218 */
[----:B------:R-:W-:Y:S01]  /*2760*/  LOP3.LUT R0, R0, 0x1c0, RZ, 0xc0, !PT ;  /* 0x000001c000007812 */ /* 0x000fe200078ec0ff */
[----:B------:R-:W-:Y:S01]  /*2770*/  IMAD.U32 R9, RZ, RZ, UR27 ;  /* 0x0000001bff097e24 */ /* 0x000fe2000f8e00ff */
[----:B-1----:R-:W-:Y:S01]  /*2780*/  SHF.L.U32 R6, R14, 0x3, RZ ;  /* 0x000000030e067819 */ /* 0x002fe200000006ff */
[----:B------:R-:W-:Y:S01]  /*2790*/  IMAD.SHL.U32 R2, R21, 0x40, RZ ;  /* 0x0000004015027824 */ /* 0x000fe200078e00ff */
[----:B------:R-:W-:Y:S01]  /*27a0*/  LOP3.LUT R8, R0, 0x8, R3, 0xf8, !PT ;  /* 0x0000000800087812 */ /* 0x000fe200078ef803 */
[----:B------:R1:W-:Y:S01]  /*27b0*/  STL.64 [R1+0x98], R18 ;  /* 0x0000981201007387 */ /* 0x0003e20000100a00 */
[----:B------:R-:W-:Y:S01]  /*27c0*/  SHF.R.U32.HI R0, RZ, 0x3, R0 ;  /* 0x00000003ff007819 */ /* 0x000fe20000011600 */
[----:B------:R-:W-:Y:S01]  /*27d0*/  USHF.L.U64.HI UR12, UR6, 0x7, UR7 ;  /* 0x00000007060c7899 */ /* 0x000fe20008010207 */
[----:B------:R-:W-:Y:S01]  /*27e0*/  LOP3.LUT R2, R2, 0x1c0, RZ, 0xc0, !PT ;  /* 0x000001c002027812 */ /* 0x000fe200078ec0ff */
[----:B------:R-:W-:Y:S01]  /*27f0*/  IMAD.SHL.U32 R7, R22, 0x40, RZ ;  /* 0x0000004016077824 */ /* 0x000fe200078e00ff */
[----:B------:R-:W-:Y:S01]  /*2800*/  LOP3.LUT R10, R8, R0, RZ, 0x3c, !PT ;  /* 0x00000000080a7212 */ /* 0x000fe200078e3cff */
[----:B------:R-:W-:Y:S01]  /*2810*/  USHF.L.U32 UR13, UR6, 0x7, URZ ;  /* 0x00000007060d7899 */ /* 0x000fe2000800063f */
[----:B------:R-:W-:Y:S01]  /*2820*/  IADD3 R0, R9, -UR18, R11 ;  /* 0x8000001209007c10 */ /* 0x000fe2000fffe00b */
[----:B------:R-:W-:Y:S01]  /*2830*/  BSSY B0, `(.L_x_207) ;  /* 0x000001c000007945 */ /* 0x000fe20003800000 */
[----:B------:R-:W-:-:S02]  /*2840*/  LOP3.LUT R3, R2, 0x8, R6, 0xf8, !PT ;  /* 0x0000000802037812 */ /* 0x000fc400078ef806 */
[----:B------:R-:W-:Y:S01]  /*2850*/  MOV R6, UR19 ;  /* 0x0000001300067c02 */ /* 0x000fe20008000f00 */
[----:B------:R-:W-:Y:S01]  /*2860*/  VIADD R96, R0, UR14 ;  /* 0x0000000e00607c36 */ /* 0x000fe20008000000 */
[----:B------:R-:W-:-:S04]  /*2870*/  DEPBAR.LE SB0, 0x0 ;  /* 0x000080000000791a */ /* 0x000fc80000000000 */
[----:B------:R-:W-:Y:S01]  /*2880*/  BAR.SYNC.DEFER_BLOCKING 0x0 ;  /* 0x0000000000007b1d */ /* 0x000fe20000010000 */
[----:B------:R-:W-:Y:S01]  /*2890*/  UIMAD UR14, UR12, UR19, URZ ;  /* 0x000000130c0e72a4 */ /* 0x000fe2000f8e023f */
[----:B------:R-:W-:Y:S02]  /*28a0*/  SHF.R.U32.HI R2, RZ, 0x3, R2 ;  /* 0x00000003ff027819 */ /* 0x000fe40000011602 */
[----:B------:R-:W-:Y:S01]  /*28b0*/  LOP3.LUT R207, R7, 0xfffffe00, RZ, 0xc0, !PT ;  /* 0xfffffe0007cf7812 */ /* 0x000fe200078ec0ff */
[----:B------:R-:W-:Y:S01]  /*28c0*/  UIMAD UR14, UR20, UR13, UR14 ;  /* 0x0000000d140e72a4 */ /* 0x000fe2000f8e020e */
[----:B------:R-:W-:Y:S01]  /*28d0*/  IMAD.WIDE.U32 R6, R6, UR13, R18 ;  /* 0x0000000d06067c25 */ /* 0x000fe2000f8e0012 */
[----:B------:R-:W-:-:S03]  /*28e0*/  LOP3.LUT R206, R3, R2, RZ, 0x3c, !PT ;  /* 0x0000000203ce7212 */ /* 0x000fc600078e3cff */
[----:B------:R-:W-:Y:S02]  /*28f0*/  IMAD R2, R17, 0x400, R207 ;  /* 0x0000040011027824 */ /* 0x000fe400078e02cf */
[----:B------:R-:W-:Y:S02]  /*2900*/  VIADD R3, R7, UR14 ;  /* 0x0000000e07037c36 */ /* 0x000fe40008000000 */
[----:B------:R-:W-:Y:S01]  /*2910*/  IMAD.IADD R2, R206, 0x1, R2 ;  /* 0x00000001ce027824 */ /* 0x000fe200078e0202 */
[----:B------:R1:W-:Y:S01]  /*2920*/  @P1 STS.128 [R231+0x8000], RZ ;  /* 0x008000ffe7001388 */ /* 0x0003e20000000c00 */
        /* <DEDUP_REMOVED lines=12> */
.L_x_208:
[----:B------:R-:W-:Y:S05]  /*29f0*/  BSYNC B0 ;  /* 0x0000000000007941 */ /* 0x000fea0003800000 */
.L_x_207:
[----:B------:R1:W-:Y:S01]  /*2a00*/  @P3 STS.128 [R231+0x8800], RZ ;  /* 0x008800ffe7003388 */ /* 0x0003e20000000c00 */
[----:B------:R-:W-:Y:S01]  /*2a10*/  IMAD R0, R14, 0x200, R10 ;  /* 0x000002000e007824 */ /* 0x000fe200078e020a */
[----:B------:R-:W-:Y:S01]  /*2a20*/  USHF.L.U64.HI UR14, UR6, 0x4, UR7 ;  /* 0x00000004060e7899 */ /* 0x000fe20008010207 */
[----:B------:R-:W-:Y:S01]  /*2a30*/  BSSY B0, `(.L_x_209) ;  /* 0x0000013000007945 */ /* 0x000fe20003800000 */
[----:B------:R-:W-:Y:S01]  /*2a40*/  USHF.L.U32 UR15, UR6, 0x4, URZ ;  /* 0x00000004060f7899 */ /* 0x000fe2000800063f */
[----:B------:R-:W-:Y:S02]  /*2a50*/  ISETP.GE.AND P1, PT, R23, UR28, PT ;  /* 0x0000001c17007c0c */ /* 0x000fe4000bf26270 */
[----:B------:R-:W-:Y:S02]  /*2a60*/  LEA R227, R2, UR4, 0x1 ;  /* 0x0000000402e37c11 */ /* 0x000fe4000f8e08ff */
[----:B------:R-:W-:Y:S01]  /*2a70*/  LEA R220, R0, UR4, 0x1 ;  /* 0x0000000400dc7c11 */ /* 0x000fe2000f8e08ff */
[----:B------:R-:W-:Y:S05]  /*2a80*/  @P3 BRA `(.L_x_210) ;  /* 0x0000000000343947 */ /* 0x000fea0003800000 */
        /* <DEDUP_REMOVED lines=13> */
.L_x_210:
[----:B------:R-:W-:Y:S05]  /*2b60*/  BSYNC B0 ;  /* 0x0000000000007941 */ /* 0x000fea0003800000 */
.L_x_209:
[----:B------:R1:W-:Y:S01]  /*2b70*/  @P0 STS.128 [R231+0x9000], RZ ;  /* 0x009000ffe7000388 */ /* 0x0003e20000000c00 */
[----:B------:R-:W-:Y:S04]  /*2b80*/  BSSY B0, `(.L_x_211) ;  /* 0x0000012000007945 */ /* 0x000fe80003800000 */
        /* <DEDUP_REMOVED lines=17> */
.L_x_212:
[----:B------:R-:W-:Y:S05]  /*2ca0*/  BSYNC B0 ;  /* 0x0000000000007941 */ /* 0x000fea0003800000 */
.L_x_211:
[----:B------:R1:W-:Y:S01]  /*2cb0*/  @P2 STS.128 [R231+0x9800], RZ ;  /* 0x009800ffe7002388 */ /* 0x0003e20000000c00 */
[----:B------:R-:W-:Y:S04]  /*2cc0*/  BSSY B0, `(.L_x_213) ;  /* 0x0000012000007945 */ /* 0x000fe80003800000 */
[----:B------:R-:W-:Y:S05]  /*2cd0*/  @P2 BRA `(.L_x_214) ;  /* 0x0000000000402947 */ /* 0x000fea0003800000 */
        /* <DEDUP_REMOVED lines=16> */
.L_x_214:
[----:B------:R-:W-:Y:S05]  /*2de0*/  BSYNC B0 ;  /* 0x0000000000007941 */ /* 0x000fea0003800000 */
.L_x_213:
        /* <DEDUP_REMOVED lines=19> */
.L_x_216:
[----:B------:R-:W-:Y:S05]  /*2f20*/  BSYNC B0 ;  /* 0x0000000000007941 */ /* 0x000fea0003800000 */
.L_x_215:
[----:B------:R1:W-:Y:S01]  /*2f30*/  @P4 STS.128 [R231+0xa800], RZ ;  /* 0x00a800ffe7004388 */ /* 0x0003e20000000c00 */
[----:B------:R-:W-:Y:S04]  /*2f40*/  BSSY B0, `(.L_x_217) ;  /* 0x0000013000007945 */ /* 0x000fe80003800000 */
        /* <DEDUP_REMOVED lines=18> */
.L_x_218:
[----:B------:R-:W-:Y:S05]  /*3070*/  BSYNC B0 ;  /* 0x0000000000007941 */ /* 0x000fea0003800000 */
.L_x_217:
        /* <DEDUP_REMOVED lines=20> */
.L_x_220:
[----:B------:R-:W-:Y:S05]  /*31c0*/  BSYNC B0 ;  /* 0x0000000000007941 */ /* 0x000fea0003800000 */
.L_x_219:
        /* <DEDUP_REMOVED lines=19> */
.L_x_222:
[----:B------:R-:W-:Y:S05]  /*3300*/  BSYNC B0 ;  /* 0x0000000000007941 */ /* 0x000fea0003800000 */
.L_x_221:
[----:B-1----:R-:W-:Y:S01]  /*3310*/  LDSM.16.M88.4 R16, [R227] ;  /* 0x00000000e310783b */ /* 0x002fe20000000200 */
[C---:B------:R-:W-:Y:S01]  /*3320*/  LOP3.LUT P0, RZ, R97.reuse, 0x2, RZ, 0xc0, !PT ;  /* 0x0000000261ff7812 */ /* 0x040fe2000780c0ff */
[----:B------:R-:W-:Y:S01]  /*3330*/  IMAD R252, R4, 0x2, R227 ;  /* 0x0000000204fc7824 */ /* 0x000fe200078e02e3 */
[----:B------:R-:W-:Y:S01]  /*3340*/  UISETP.GE.AND UP0, UPT, UR23, 0x2, UPT ;  /* 0x000000021700788c */ /* 0x000fe2000bf06270 */
[----:B------:R-:W1:Y:S01]  /*3350*/  LDSM.16.M88.4 R12, [R220+0x4000] ;  /* 0x00400000dc0c783b */ /* 0x000e620000000200 */
[----:B------:R-:W-:Y:S01]  /*3360*/  SEL R0, R48, 0xfffffff0, !P0 ;  /* 0xfffffff030007807 */ /* 0x000fe20004000000 */
[----:B------:R-:W-:Y:S01]  /*3370*/  IMAD.SHL.U32 R98, R98, 0x2, RZ ;  /* 0x0000000262627824 */ /* 0x000fe200078e00ff */
[----:B------:R-:W-:Y:S01]  /*3380*/  LOP3.LUT P0, RZ, R97, 0x4, RZ, 0xc0, !PT ;  /* 0x0000000461ff7812 */ /* 0x000fe2000780c0ff */
[----:B------:R-:W5:Y:S02]  /*3390*/  LDSM.16.M88.4 R8, [R227+0x2000] ;  /* 0x00200000e308783b */ /* 0x000f640000000200 */
[----:B------:R-:W-:-:S02]  /*33a0*/  IMAD R226, R0, 0x2, R220 ;  /* 0x0000000200e27824 */ /* 0x000fc400078e02dc */
[----:B------:R-:W2:Y:S04]  /*33b0*/  LDSM.16.M88.4 R20, [R220+0x4800] ;  /* 0x00480000dc14783b */ /* 0x000ea80000000200 */
[----:B------:R-:W3:Y:S04]  /*33c0*/  LDSM.16.M88.4 R36, [R220+0x6800] ;  /* 0x00680000dc24783b */ /* 0x000ee80000000200 */
[----:B------:R-:W3:Y:S04]  /*33d0*/  LDSM.16.M88.4 R24, [R220+0x5000] ;  /* 0x00500000dc18783b */ /* 0x000ee80000000200 */
[----:B------:R-:W3:Y:S04]  /*33e0*/  LDSM.16.M88.4 R44, [R220+0x5800] ;  /* 0x00580000dc2c783b */ /* 0x000ee80000000200 */
[----:B------:R-:W3:Y:S04]  /*33f0*/  LDSM.16.M88.4 R40, [R220+0x6000] ;  /* 0x00600000dc28783b */ /* 0x000ee80000000200 */
[----:B------:R-:W3:Y:S04]  /*3400*/  LDSM.16.M88.4 R32, [R220+0x7000] ;  /* 0x00700000dc20783b */ /* 0x000ee80000000200 */
[----:B----4-:R-:W4:Y:S04]  /*3410*/  LDSM.16.M88.4 R28, [R220+0x7800] ;  /* 0x00780000dc1c783b */ /* 0x010f280000000200 */
[----:B------:R-:W-:Y:S01]  /*3420*/  LDSM.16.M88.4 R64, [R226+0x7800] ;  /* 0x00780000e240783b */ /* 0x000fe20000000200 */
[----:B-1----:R-:W-:Y:S03]  /*3430*/  HMMA.16816.F32.BF16 R52, R16, R14, RZ ;  /* 0x0000000e1034723c */ /* 0x002fe600000418ff */
[----:B------:R-:W-:Y:S04]  /*3440*/  LDSM.16.M88.4 R48, [R226+0x4000] ;  /* 0x00400000e230783b */ /* 0x000fe80000000200 */
[----:B------:R-:W-:Y:S01]  /*3450*/  LDSM.16.M88.4 R56, [R226+0x5800] ;  /* 0x00580000e238783b */ /* 0x000fe20000000200 */
[C---:B-----5:R-:W-:Y:S03]  /*3460*/  HMMA.16816.F32.BF16 R144, R8.reuse, R12, RZ ;  /* 0x0000000c0890723c */ /* 0x060fe600000418ff */
[----:B------:R-:W-:Y:S03]  /*3470*/  LDSM.16.M88.4 R76, [R226+0x6000] ;  /* 0x00600000e24c783b */ /* 0x000fe60000000200 */
[C---:B--2---:R-:W-:Y:S01]  /*3480*/  HMMA.16816.F32.BF16 R136, R8.reuse, R20, RZ ;  /* 0x000000140888723c */ /* 0x044fe200000418ff */
[----:B------:R-:W-:Y:S04]  /*3490*/  LDSM.16.M88.4 R72, [R226+0x6800] ;  /* 0x00680000e248783b */ /* 0x000fe80000000200 */
[----:B------:R-:W-:Y:S01]  /*34a0*/  LDSM.16.M88.4 R60, [R226+0x5000] ;  /* 0x00500000e23c783b */ /* 0x000fe20000000200 */
[----:B------:R-:W-:Y:S03]  /*34b0*/  HMMA.16816.F32.BF16 R132, R8, R22, RZ ;  /* 0x000000160884723c */ /* 0x000fe600000418ff */
[----:B------:R-:W-:Y:S03]  /*34c0*/  LDSM.16.M88.4 R68, [R226+0x7000] ;  /* 0x00700000e244783b */ /* 0x000fe60000000200 */
[----:B------:R-:W-:Y:S01]  /*34d0*/  HMMA.16816.F32.BF16 R148, R16, R20, RZ ;  /* 0x000000141094723c */ /* 0x000fe200000418ff */
[----:B------:R-:W-:Y:S01]  /*34e0*/  IMAD.MOV.U32 R170, RZ, RZ, R52 ;  /* 0x000000ffffaa7224 */ /* 0x000fe200078e0034 */
[----:B------:R-:W0:Y:S01]  /*34f0*/  LDGDEPBAR ;  /* 0x00000000000079af */ /* 0x000e220000000000 */
[----:B------:R-:W-:-:S02]  /*3500*/  IMAD.MOV.U32 R169, RZ, RZ, R53 ;  /* 0x000000ffffa97224 */ /* 0x000fc400078e0035 */
[----:B------:R-:W-:Y:S01]  /*3510*/  IMAD.MOV.U32 R168, RZ, RZ, R54 ;  /* 0x000000ffffa87224 */ /* 0x000fe200078e0036 */
[C---:B------:R-:W-:Y:S01]  /*3520*/  HMMA.16816.F32.BF16 R244, R16.reuse, R22, RZ ;  /* 0x0000001610f4723c */ /* 0x040fe200000418ff */
[----:B------:R-:W-:Y:S02]  /*3530*/  IMAD.MOV.U32 R99, RZ, RZ, R55 ;  /* 0x000000ffff637224 */ /* 0x000fe400078e0037 */
[----:B------:R-:W-:Y:S03]  /*3540*/  LDSM.16.M88.4 R52, [R226+0x4800] ;  /* 0x00480000e234783b */ /* 0x000fe60000000200 */
[----:B---3--:R-:W-:Y:S06]  /*3550*/  HMMA.16816.F32.BF16 R20, R16, R38, RZ ;  /* 0x000000261014723c */ /* 0x008fec00000418ff */
        /* <DEDUP_REMOVED lines=10> */
[C---:B------:R-:W-:Y:S06]  /*3600*/  HMMA.16816.F32.BF16 R100, R8.reuse, R38, RZ ;  /* 0x000000260864723c */ /* 0x040fec00000418ff */
[C---:B------:R-:W-:Y:S06]  /*3610*/  HMMA.16816.F32.BF16 R88, R8.reuse, R34, RZ ;  /* 0x000000220858723c */ /* 0x040fec00000418ff */
[----:B------:R-:W-:Y:S01]  /*3620*/  HMMA.16816.F32.BF16 R80, R8, R30, RZ ;  /* 0x0000001e0850723c */ /* 0x000fe200000418ff */
[----:B------:R-:W-:Y:S05]  /*3630*/  LDSM.16.M88.4 R8, [R252] ;  /* 0x00000000fc08783b */ /* 0x000fea0000000200 */
[C---:B------:R-:W-:Y:S01]  /*3640*/  HMMA.16816.F32.BF16 R152, R16.reuse, R12, RZ ;  /* 0x0000000c1098723c */ /* 0x040fe200000418ff */
[----:B------:R-:W1:Y:S05]  /*3650*/  LDSM.16.M88.4 R12, [R252+0x2000] ;  /* 0x00200000fc0c783b */ /* 0x000e6a0000000200 */
[C---:B------:R-:W-:Y:S06]  /*3660*/  HMMA.16816.F32.BF16 R180, R16.reuse, R24, RZ ;  /* 0x0000001810b4723c */ /* 0x040fec00000418ff */
[----:B------:R-:W-:Y:S01]  /*3670*/  HMMA.16816.F32.BF16 R240, R16, R26, RZ ;  /* 0x0000001a10f0723c */ /* 0x000fe200000418ff */
[----:B------:R-:W-:-:S02]  /*3680*/  IMAD.MOV.U32 R25, RZ, RZ, R22 ;  /* 0x000000ffff197224 */ /* 0x000fc400078e0016 */
[----:B------:R-:W-:-:S03]  /*3690*/  IMAD.MOV.U32 R24, RZ, RZ, R23 ;  /* 0x000000ffff187224 */ /* 0x000fc600078e0017 */
[----:B------:R-:W-:Y:S01]  /*36a0*/  HMMA.16816.F32.BF16 R156, R16, R42, RZ ;  /* 0x0000002a109c723c */ /* 0x000fe200000418ff */
[----:B------:R-:W-:Y:S02]  /*36b0*/  IMAD.MOV.U32 R27, RZ, RZ, R20 ;  /* 0x000000ffff1b7224 */ /* 0x000fe400078e0014 */
[----:B------:R-:W-:-:S03]  /*36c0*/  IMAD.MOV.U32 R26, RZ, RZ, R21 ;  /* 0x000000ffff1a7224 */ /* 0x000fc600078e0015 */
[C---:B------:R-:W-:Y:S06]  /*36d0*/  HMMA.16816.F32.BF16 R20, R16.reuse, R28, RZ ;  /* 0x0000001c1014723c */ /* 0x040fec00000418ff */
[C---:B------:R-:W-:Y:S06]  /*36e0*/  HMMA.16816.F32.BF16 R196, R16.reuse, R44, RZ ;  /* 0x0000002c10c4723c */ /* 0x040fec00000418ff */
[----:B------:R-:W-:Y:S06]  /*36f0*/  HMMA.16816.F32.BF16 R236, R16, R46, RZ ;  /* 0x0000002e10ec723c */ /* 0x000fec00000418ff */
[----:B------:R-:W-:Y:S01]  /*3700*/  IMAD.MOV.U32 R3, RZ, RZ, R158 ;  /* 0x000000ffff037224 */ /* 0x000fe200078e009e */
[----:B-1----:R-:W-:Y:S01]  /*3710*/  HMMA.16816.F32.BF16 R216, R12, R48, R144 ;  /* 0x000000300cd8723c */ /* 0x002fe20000041890 */
[----:B------:R-:W-:-:S02]  /*3720*/  IMAD.MOV.U32 R7, RZ, RZ, R156 ;  /* 0x000000ffff077224 */ /* 0x000fc400078e009c */
[----:B------:R-:W-:Y:S02]  /*3730*/  IMAD.MOV.U32 R6, RZ, RZ, R157 ;  /* 0x000000ffff067224 */ /* 0x000fe400078e009d */
[----:B------:R-:W-:Y:S01]  /*3740*/  IMAD.MOV.U32 R2, RZ, RZ, R159 ;  /* 0x000000ffff027224 */ /* 0x000fe200078e009f */
[-C--:B------:R-:W-:Y:S06]  /*3750*/  HMMA.16816.F32.BF16 R20, R8, R64.reuse, R20 ;  /* 0x000000400814723c */ /* 0x080fec0000041814 */
[C---:B------:R-:W-:Y:S06]  /*3760*/  HMMA.16816.F32.BF16 R164, R12.reuse, R64, R84 ;  /* 0x000000400ca4723c */ /* 0x040fec0000041854 */
[----:B------:R-:W-:Y:S01]  /*3770*/  HMMA.16816.F32.BF16 R176, R12, R50, R140 ;  /* 0x000000320cb0723c */ /* 0x000fe2000004188c */
[----:B------:R-:W-:-:S02]  /*3780*/  IMAD.MOV.U32 R84, RZ, RZ, R170 ;  /* 0x000000ffff547224 */ /* 0x000fc400078e00aa */
[----:B------:R-:W-:Y:S02]  /*3790*/  IMAD.MOV.U32 R85, RZ, RZ, R169 ;  /* 0x000000ffff557224 */ /* 0x000fe400078e00a9 */
[----:B------:R-:W-:Y:S01]  /*37a0*/  IMAD.MOV.U32 R86, RZ, RZ, R168 ;  /* 0x000000ffff567224 */ /* 0x000fe200078e00a8 */
[----:B------:R-:W-:Y:S01]  /*37b0*/  HMMA.16816.F32.BF16 R144, R12, R58, R116 ;  /* 0x0000003a0c90723c */ /* 0x000fe20000041874 */
[----:B------:R-:W-:-:S05]  /*37c0*/  IMAD.MOV.U32 R87, RZ, RZ, R99 ;  /* 0x000000ffff577224 */ /* 0x000fca00078e0063 */
[----:B------:R-:W-:Y:S01]  /*37d0*/  HMMA.16816.F32.BF16 R140, R12, R78, R108 ;  /* 0x0000004e0c8c723c */ /* 0x000fe2000004186c */
[----:B------:R-:W-:Y:S02]  /*37e0*/  IMAD.MOV.U32 R99, RZ, RZ, R20 ;  /* 0x000000ffff637224 */ /* 0x000fe400078e0014 */
[----:B------:R-:W-:-:S03]  /*37f0*/  IMAD.MOV.U32 R97, RZ, RZ, R21 ;  /* 0x000000ffff617224 */ /* 0x000fc600078e0015 */
[C---:B------:R-:W-:Y:S06]  /*3800*/  HMMA.16816.F32.BF16 R116, R12.reuse, R74, R100 ;  /* 0x0000004a0c74723c */ /* 0x040fec0000041864 */
[C---:B------:R-:W-:Y:S06]  /*3810*/  HMMA.16816.F32.BF16 R212, R12.reuse, R52, R136 ;  /* 0x000000340cd4723c */ /* 0x040fec0000041888 */
[----:B------:R-:W-:Y:S01]  /*3820*/  HMMA.16816.F32.BF16 R208, R12, R60, R128 ;  /* 0x0000003c0cd0723c */ /* 0x000fe20000041880 */
[----:B------:R-:W-:Y:S01]  /*3830*/  VIADD R139, R220, 0x4040 ;  /* 0x00004040dc8b7836 */ /* 0x000fe20000000000 */
[----:B------:R-:W-:-:S04]  /*3840*/  LOP3.LUT R136, R98, 0x6, RZ, 0xc0, !PT ;  /* 0x0000000662887812 */ /* 0x000fc800078ec0ff */
[C---:B------:R-:W-:Y:S01]  /*3850*/  HMMA.16816.F32.BF16 R200, R12.reuse, R56, R120 ;  /* 0x000000380cc8723c */ /* 0x040fe20000041878 */
[----:B------:R-:W-:Y:S02]  /*3860*/  IMAD.MOV.U32 R128, RZ, RZ, R27 ;  /* 0x000000ffff807224 */ /* 0x000fe400078e001b */
[----:B------:R-:W-:Y:S02]  /*3870*/  IMAD.MOV.U32 R129, RZ, RZ, R26 ;  /* 0x000000ffff817224 */ /* 0x000fe400078e001a */
[----:B------:R-:W-:Y:S01]  /*3880*/  IMAD.MOV.U32 R130, RZ, RZ, R25 ;  /* 0x000000ffff827224 */ /* 0x000fe200078e0019 */
[----:B------:R-:W-:Y:S01]  /*3890*/  HMMA.16816.F32.BF16 R184, R12, R76, R112 ;  /* 0x0000004c0cb8723c */ /* 0x000fe20000041870 */
[----:B------:R-:W-:-:S05]  /*38a0*/  IMAD.MOV.U32 R131, RZ, RZ, R24 ;  /* 0x000000ffff837224 */ /* 0x000fca00078e0018 */
[C---:B------:R-:W-:Y:S06]  /*38b0*/  HMMA.16816.F32.BF16 R160, R12.reuse, R72, R104 ;  /* 0x000000480ca0723c */ /* 0x040fec0000041868 */
[C---:B------:R-:W-:Y:S06]  /*38c0*/  HMMA.16816.F32.BF16 R156, R12.reuse, R68, R92 ;  /* 0x000000440c9c723c */ /* 0x040fec000004185c */
[C---:B------:R-:W-:Y:S06]  /*38d0*/  HMMA.16816.F32.BF16 R172, R12.reuse, R54, R132 ;  /* 0x000000360cac723c */ /* 0x040fec0000041884 */
[C---:B------:R-:W-:Y:S06]  /*38e0*/  HMMA.16816.F32.BF16 R168, R12.reuse, R62, R124 ;  /* 0x0000003e0ca8723c */ /* 0x040fec000004187c */
[C---:B------:R-:W-:Y:S06]  /*38f0*/  HMMA.16816.F32.BF16 R108, R12.reuse, R70, R88 ;  /* 0x000000460c6c723c */ /* 0x040fec0000041858 */
[----:B------:R-:W-:Y:S06]  /*3900*/  HMMA.16816.F32.BF16 R100, R12, R66, R80 ;  /* 0x000000420c64723c */ /* 0x000fec0000041850 */
[----:B------:R-:W-:Y:S01]  /*3910*/  HMMA.16816.F32.BF16 R192, R16, R40, RZ ;  /* 0x0000002810c0723c */ /* 0x000fe200000418ff */
[----:B------:R-:W-:-:S02]  /*3920*/  IMAD.MOV.U32 R14, RZ, RZ, R3 ;  /* 0x000000ffff0e7224 */ /* 0x000fc400078e0003 */
[----:B------:R-:W-:Y:S02]  /*3930*/  VIADD R3, R220, 0x4000 ;  /* 0x00004000dc037836 */ /* 0x000fe40000000000 */
[----:B------:R-:W-:Y:S01]  /*3940*/  IMAD.MOV.U32 R15, RZ, RZ, R2 ;  /* 0x000000ffff0f7224 */ /* 0x000fe200078e0002 */
[C---:B------:R-:W-:Y:S01]  /*3950*/  HMMA.16816.F32.BF16 R188, R16.reuse, R36, RZ ;  /* 0x0000002410bc723c */ /* 0x040fe200000418ff */
[----:B------:R-:W-:Y:S02]  /*3960*/  IMAD R2, R5, 0x2, R227 ;  /* 0x0000000205027824 */ /* 0x000fe400078e02e3 */
[----:B------:R-:W-:Y:S02]  /*3970*/  @P0 VIADD R139, R3, 0xffffffc0 ;  /* 0xffffffc0038b0836 */ /* 0x000fe40000000000 */
[----:B------:R-:W-:Y:S01]  /*3980*/  IMAD.MOV.U32 R13, RZ, RZ, R6 ;  /* 0x000000ffff0d7224 */ /* 0x000fe200078e0006 */
[----:B------:R-:W-:Y:S01]  /*3990*/  HMMA.16816.F32.BF16 R44, R16, R32, RZ ;  /* 0x00000020102c723c */ /* 0x000fe200000418ff */
[----:B------:R-:W-:Y:S01]  /*39a0*/  IMAD.MOV.U32 R6, RZ, RZ, R22 ;  /* 0x000000ffff067224 */ /* 0x000fe200078e0016 */
[----:B------:R-:W-:Y:S01]  /*39b0*/  LDSM.16.M88.4 R40, [R139] ;  /* 0x000000008b28783b */ /* 0x000fe20000000200 */
[----:B------:R-:W-:-:S02]  /*39c0*/  IMAD.MOV.U32 R3, RZ, RZ, R23 ;  /* 0x000000ffff037224 */ /* 0x000fc400078e0017 */
[----:B------:R-:W-:Y:S01]  /*39d0*/  IMAD.MOV.U32 R12, RZ, RZ, R7 ;  /* 0x000000ffff0c7224 */ /* 0x000fe200078e0007 */
[C---:B------:R-:W-:Y:S01]  /*39e0*/  HMMA.16816.F32.BF16 R248, R16.reuse, R34, RZ ;  /* 0x0000002210f8723c */ /* 0x040fe200000418ff */
[----:B------:R-:W-:Y:S01]  /*39f0*/  LDSM.16.M88.4 R36, [R139+0x800] ;  /* 0x000800008b24783b */ /* 0x000fe20000000200 */
[----:B------:R-:W-:Y:S02]  /*3a00*/  IMAD R228, R4, 0x2, R2 ;  /* 0x0000000204e47824 */ /* 0x000fe400078e0202 */
[----:B------:R-:W-:Y:S01]  /*3a10*/  IMAD R225, R0, 0x2, R139 ;  /* 0x0000000200e17824 */ /* 0x000fe200078e028b */
[----:B------:R-:W-:Y:S01]  /*3a20*/  LDSM.16.M88.4 R132, [R139+0x3000] ;  /* 0x003000008b84783b */ /* 0x000fe20000000200 */
[----:B------:R-:W-:Y:S01]  /*3a30*/  HMMA.16816.F32.BF16 R232, R16, R30, RZ ;  /* 0x0000001e10e8723c */ /* 0x000fe200000418ff */
[----:B------:R-:W-:Y:S02]  /*3a40*/  IMAD.U32 R0, RZ, RZ, UR19 ;  /* 0x00000013ff007e24 */ /* 0x000fe4000f8e00ff */
[----:B------:R-:W1:Y:S01]  /*3a50*/  LDSM.16.M88.4 R16, [R2+0x2000] ;  /* 0x002000000210783b */ /* 0x000e620000000200 */
[----:B------:R-:W-:-:S02]  /*3a60*/  IMAD.MOV.U32 R7, RZ, RZ, 0x8 ;  /* 0x00000008ff077424 */ /* 0x000fc400078e00ff */
[----:B------:R-:W-:Y:S01]  /*3a70*/  HMMA.16816.F32.BF16 R92, R8, R48, R152 ;  /* 0x00000030085c723c */ /* 0x000fe20000041898 */
[----:B------:R-:W2:Y:S01]  /*3a80*/  LDSM.16.M88.4 R32, [R139+0x1000] ;  /* 0x001000008b20783b */ /* 0x000ea20000000200 */
[----:B------:R-:W-:-:S03]  /*3a90*/  IMAD R0, R0, 0x80, R136 ;  /* 0x0000008000007824 */ /* 0x000fc600078e0288 */
[----:B------:R-:W3:Y:S01]  /*3aa0*/  LDSM.16.M88.4 R28, [R139+0x1800] ;  /* 0x001800008b1c783b */ /* 0x000ee20000000200 */
[C---:B------:R-:W-:Y:S03]  /*3ab0*/  HMMA.16816.F32.BF16 R48, R8.reuse, R50, R84 ;  /* 0x000000320830723c */ /* 0x040fe60000041854 */
[----:B------:R-:W4:Y:S03]  /*3ac0*/  LDSM.16.M88.4 R24, [R139+0x2000] ;  /* 0x002000008b18783b */ /* 0x000f260000000200 */
[C---:B------:R-:W-:Y:S01]  /*3ad0*/  HMMA.16816.F32.BF16 R112, R8.reuse, R60, R180 ;  /* 0x0000003c0870723c */ /* 0x040fe200000418b4 */
[----:B------:R-:W5:Y:S04]  /*3ae0*/  LDSM.16.M88.4 R88, [R139+0x2800] ;  /* 0x002800008b58783b */ /* 0x000f680000000200 */
[----:B------:R-:W5:Y:S01]  /*3af0*/  LDSM.16.M88.4 R152, [R139+0x3800] ;  /* 0x003800008b98783b */ /* 0x000f620000000200 */
[C---:B------:R-:W-:Y:S03]  /*3b00*/  HMMA.16816.F32.BF16 R120, R8.reuse, R56, R196 ;  /* 0x000000380878723c */ /* 0x040fe600000418c4 */
[----:B------:R-:W5:Y:S03]  /*3b10*/  LDSM.16.M88.4 R20, [R2] ;  /* 0x000000000214783b */ /* 0x000f660000000200 */
[C---:B------:R-:W-:Y:S06]  /*3b20*/  HMMA.16816.F32.BF16 R124, R8.reuse, R76, R192 ;  /* 0x0000004c087c723c */ /* 0x040fec00000418c0 */
[C---:B------:R-:W-:Y:S06]  /*3b30*/  HMMA.16816.F32.BF16 R104, R8.reuse, R52, R148 ;  /* 0x000000340868723c */ /* 0x040fec0000041894 */
[C---:B------:R-:W-:Y:S06]  /*3b40*/  HMMA.16816.F32.BF16 R188, R8.reuse, R72, R188 ;  /* 0x0000004808bc723c */ /* 0x040fec00000418bc */
[C---:B------:R-:W-:Y:S06]  /*3b50*/  HMMA.16816.F32.BF16 R192, R8.reuse, R68, R44 ;  /* 0x0000004408c0723c */ /* 0x040fec000004182c */
[C---:B------:R-:W-:Y:S06]  /*3b60*/  HMMA.16816.F32.BF16 R80, R8.reuse, R54, R244 ;  /* 0x000000360850723c */ /* 0x040fec00000418f4 */
[----:B------:R-:W-:Y:S01]  /*3b70*/  HMMA.16816.F32.BF16 R84, R8, R62, R240 ;  /* 0x0000003e0854723c */ /* 0x000fe200000418f0 */
[----:B------:R-:W-:-:S02]  /*3b80*/  IMAD.MOV.U32 R246, RZ, RZ, R6 ;  /* 0x000000fffff67224 */ /* 0x000fc400078e0006 */
[----:B------:R-:W-:Y:S02]  /*3b90*/  IMAD.MOV.U32 R6, RZ, RZ, 0x40 ;  /* 0x00000040ff067424 */ /* 0x000fe400078e00ff */
[----:B------:R-:W-:Y:S01]  /*3ba0*/  IMAD.MOV.U32 R247, RZ, RZ, R3 ;  /* 0x000000fffff77224 */ /* 0x000fe200078e0003 */
[C---:B------:R-:W-:Y:S01]  /*3bb0*/  HMMA.16816.F32.BF16 R56, R8.reuse, R58, R236 ;  /* 0x0000003a0838723c */ /* 0x040fe200000418ec */
[----:B------:R-:W-:Y:S02]  /*3bc0*/  VIADD R3, R0, 0x1 ;  /* 0x0000000100037836 */ /* 0x000fe40000000000 */
[----:B------:R-:W-:Y:S02]  /*3bd0*/  IMAD.MOV.U32 R244, RZ, RZ, R99 ;  /* 0x000000fffff47224 */ /* 0x000fe400078e0063 */
[----:B------:R-:W-:Y:S01]  /*3be0*/  IMAD.MOV.U32 R245, RZ, RZ, R97 ;  /* 0x000000fffff57224 */ /* 0x000fe200078e0061 */
[C---:B------:R-:W-:Y:S01]  /*3bf0*/  HMMA.16816.F32.BF16 R76, R8.reuse, R78, R12 ;  /* 0x0000004e084c723c */ /* 0x040fe2000004180c */
[----:B------:R-:W-:Y:S05]  /*3c00*/  LDSM.16.M88.4 R12, [R228] ;  /* 0x00000000e40c783b */ /* 0x000fea0000000200 */
[C---:B------:R-:W-:Y:S01]  /*3c10*/  HMMA.16816.F32.BF16 R180, R8.reuse, R74, R128 ;  /* 0x0000004a08b4723c */ /* 0x040fe20000041880 */
[----:B------:R-:W-:Y:S05]  /*3c20*/  LDSM.16.M88.4 R72, [R225] ;  /* 0x00000000e148783b */ /* 0x000fea0000000200 */
[C---:B------:R-:W-:Y:S06]  /*3c30*/  HMMA.16816.F32.BF16 R248, R8.reuse, R70, R248 ;  /* 0x0000004608f8723c */ /* 0x040fec00000418f8 */
[----:B------:R-:W-:Y:S01]  /*3c40*/  HMMA.16816.F32.BF16 R232, R8, R66, R232 ;  /* 0x0000004208e8723c */ /* 0x000fe200000418e8 */
[----:B------:R-:W5:Y:S05]  /*3c50*/  LDSM.16.M88.4 R8, [R228+0x2000] ;  /* 0x00200000e408783b */ /* 0x000f6a0000000200 */
[C---:B-1----:R-:W-:Y:S06]  /*3c60*/  HMMA.16816.F32.BF16 R44, R16.reuse, R40, R216 ;  /* 0x00000028102c723c */ /* 0x042fec00000418d8 */
[C---:B------:R-:W-:Y:S06]  /*3c70*/  HMMA.16816.F32.BF16 R128, R16.reuse, R36, R212 ;  /* 0x000000241080723c */ /* 0x040fec00000418d4 */
[C---:B------:R-:W-:Y:S06]  /*3c80*/  HMMA.16816.F32.BF16 R196, R16.reuse, R132, R156 ;  /* 0x0000008410c4723c */ /* 0x040fec000004189c */
[C---:B------:R-:W-:Y:S06]  /*3c90*/  HMMA.16816.F32.BF16 R148, R16.reuse, R38, R172 ;  /* 0x000000261094723c */ /* 0x040fec00000418ac */
[C---:B--2---:R-:W-:Y:S06]  /*3ca0*/  HMMA.16816.F32.BF16 R208, R16.reuse, R32, R208 ;  /* 0x0000002010d0723c */ /* 0x044fec00000418d0 */
[C---:B---3--:R-:W-:Y:S06]  /*3cb0*/  HMMA.16816.F32.BF16 R200, R16.reuse, R28, R200 ;  /* 0x0000001c10c8723c */ /* 0x048fec00000418c8 */
[C---:B----4-:R-:W-:Y:S06]  /*3cc0*/  HMMA.16816.F32.BF16 R184, R16.reuse, R24, R184 ;  /* 0x0000001810b8723c */ /* 0x050fec00000418b8 */
[C---:B-----5:R-:W-:Y:S06]  /*3cd0*/  HMMA.16816.F32.BF16 R160, R16.reuse, R88, R160 ;  /* 0x0000005810a0723c */ /* 0x060fec00000418a0 */
        /* <DEDUP_REMOVED lines=8> */
[C---:B------:R-:W-:Y:S06]  /*3d60*/  HMMA.16816.F32.BF16 R16, R20.reuse, R42, R48 ;  /* 0x0000002a1410723c */ /* 0x040fec0000041830 */
[C---:B------:R-:W-:Y:S01]  /*3d70*/  HMMA.16816.F32.BF16 R164, R20.reuse, R40, R92 ;  /* 0x0000002814a4723c */ /* 0x040fe2000004185c */
[----:B------:R-:W1:Y:S05]  /*3d80*/  LDSM.16.M88.4 R40, [R225+0x800] ;  /* 0x00080000e128783b */ /* 0x000e6a0000000200 */
[----:B------:R-:W-:Y:S06]  /*3d90*/  HMMA.16816.F32.BF16 R60, R20, R38, R80 ;  /* 0x00000026143c723c */ /* 0x000fec0000041850 */
[----:B------:R-:W-:Y:S06]  /*3da0*/  HMMA.16816.F32.BF16 R80, R8, R72, R44 ;  /* 0x000000480850723c */ /* 0x000fec000004182c */
[C---:B------:R-:W-:Y:S06]  /*3db0*/  HMMA.16816.F32.BF16 R48, R20.reuse, R36, R104 ;  /* 0x000000241430723c */ /* 0x040fec0000041868 */
[C---:B------:R-:W-:Y:S06]  /*3dc0*/  HMMA.16816.F32.BF16 R68, R20.reuse, R28, R120 ;  /* 0x0000001c1444723c */ /* 0x040fec0000041878 */
[----:B------:R-:W-:Y:S06]  /*3dd0*/  HMMA.16816.F32.BF16 R56, R20, R30, R56 ;  /* 0x0000001e1438723c */ /* 0x000fec0000041838 */
[----:B------:R-:W-:Y:S06]  /*3de0*/  HMMA.16816.F32.BF16 R28, R12, R74, R16 ;  /* 0x0000004a0c1c723c */ /* 0x000fec0000041810 */
[C---:B------:R-:W-:Y:S01]  /*3df0*/  HMMA.16816.F32.BF16 R124, R20.reuse, R24, R124 ;  /* 0x00000018147c723c */ /* 0x040fe2000004187c */
[----:B------:R-:W-:Y:S01]  /*3e00*/  IMAD.MOV.U32 R19, RZ, RZ, 0x48 ;  /* 0x00000048ff137424 */ /* 0x000fe200078e00ff */
[C---:B------:R-:W-:Y:S01]  /*3e10*/  VIADDMNMX R17, R96.reuse, R7, UR27, PT ;  /* 0x0000001b60117e46 */ /* 0x040fe2000b800107 */
[----:B------:R-:W-:Y:S01]  /*3e20*/  VIADD R7, R139, 0x1000 ;  /* 0x000010008b077836 */ /* 0x000fe20000000000 */
[----:B------:R-:W-:Y:S01]  /*3e30*/  VIADDMNMX R18, R96, R6, UR27, PT ;  /* 0x0000001b60127e46 */ /* 0x000fe2000b800106 */
[----:B------:R-:W-:Y:S01]  /*3e40*/  VIADD R6, R0, 0x8 ;  /* 0x0000000800067836 */ /* 0x000fe20000000000 */
[----:B------:R-:W-:Y:S01]  /*3e50*/  HMMA.16816.F32.BF16 R92, R20, R26, R76 ;  /* 0x0000001a145c723c */ /* 0x000fe2000004184c */
[----:B------:R-:W2:Y:S01]  /*3e60*/  LDSM.16.M88.4 R24, [R225+0x1000] ;  /* 0x00100000e118783b */ /* 0x000ea20000000200 */
[----:B------:R-:W-:-:S02]  /*3e70*/  VIMNMX R16, R96, UR27, PT ;  /* 0x0000001b60107c48 */ /* 0x000fc4000bfe0100 */
[----:B------:R-:W-:Y:S02]  /*3e80*/  VIADDMNMX R19, R96, R19, UR27, PT ;  /* 0x0000001b60137e46 */ /* 0x000fe4000b800113 */
[C---:B------:R-:W-:Y:S01]  /*3e90*/  HMMA.16816.F32.BF16 R64, R20.reuse, R32, R112 ;  /* 0x000000201440723c */ /* 0x040fe20000041870 */
[C---:B------:R-:W-:Y:S02]  /*3ea0*/  ISETP.GE.AND P5, PT, R3.reuse, R16, PT ;  /* 0x000000100300720c */ /* 0x040fe40003fa6270 */
[C---:B------:R-:W-:Y:S02]  /*3eb0*/  ISETP.GE.AND P0, PT, R3.reuse, R17, PT ;  /* 0x000000110300720c */ /* 0x040fe40003f06270 */
[C---:B------:R-:W-:Y:S01]  /*3ec0*/  ISETP.GE.AND P2, PT, R3.reuse, R18, PT ;  /* 0x000000120300720c */ /* 0x040fe20003f46270 */
[----:B------:R-:W-:Y:S01]  /*3ed0*/  HMMA.16816.F32.BF16 R84, R20, R34, R84 ;  /* 0x000000221454723c */ /* 0x000fe20000041854 */
[----:B------:R-:W-:Y:S01]  /*3ee0*/  ISETP.GE.AND P1, PT, R3, R19, PT ;  /* 0x000000130300720c */ /* 0x000fe20003f26270 */
[----:B------:R-:W-:Y:S01]  /*3ef0*/  VIADD R3, R0, 0x9 ;  /* 0x0000000900037836 */ /* 0x000fe20000000000 */
[----:B------:R-:W-:-:S02]  /*3f00*/  ISETP.GE.AND P3, PT, R6, R17, PT ;  /* 0x000000110600720c */ /* 0x000fc40003f66270 */
[----:B------:R-:W-:Y:S01]  /*3f10*/  FSEL R111, R83, -INF , !P1 ;  /* 0xff800000536f7808 */ /* 0x000fe20004800000 */
[----:B------:R-:W-:Y:S01]  /*3f20*/  HMMA.16816.F32.BF16 R32, R8, R74, R52 ;  /* 0x0000004a0820723c */ /* 0x000fe20000041834 */
[-C--:B------:R-:W-:Y:S02]  /*3f30*/  ISETP.GE.AND P1, PT, R3, R16.reuse, PT ;  /* 0x000000100300720c */ /* 0x080fe40003f26270 */
[----:B------:R-:W-:Y:S02]  /*3f40*/  ISETP.GE.AND P6, PT, R6, R16, PT ;  /* 0x000000100600720c */ /* 0x000fe40003fc6270 */
[----:B------:R-:W-:Y:S01]  /*3f50*/  FSEL R107, R81, -INF , !P2 ;  /* 0xff800000516b7808 */ /* 0x000fe20005000000 */
[----:B-1----:R-:W-:Y:S01]  /*3f60*/  HMMA.16816.F32.BF16 R36, R12, R40, R48 ;  /* 0x000000280c24723c */ /* 0x002fe20000041830 */
[----:B------:R-:W-:Y:S02]  /*3f70*/  FSEL R103, R30, -INF , !P3 ;  /* 0xff8000001e677808 */ /* 0x000fe40005800000 */
[----:B------:R-:W-:-:S02]  /*3f80*/  FSEL R96, R29, -INF , !P1 ;  /* 0xff8000001d607808 */ /* 0x000fc40004800000 */
[CC--:B------:R-:W-:Y:S01]  /*3f90*/  ISETP.GE.AND P4, PT, R6.reuse, R18.reuse, PT ;  /* 0x000000120600720c */ /* 0x0c0fe20003f86270 */
[----:B------:R-:W-:Y:S01]  /*3fa0*/  HMMA.16816.F32.BF16 R48, R8, R40, R128 ;  /* 0x000000280830723c */ /* 0x000fe20000041880 */
[-C--:B------:R-:W-:Y:S01]  /*3fb0*/  ISETP.GE.AND P2, PT, R6, R19.reuse, PT ;  /* 0x000000130600720c */ /* 0x080fe20003f46270 */
[----:B------:R-:W-:Y:S01]  /*3fc0*/  VIADD R6, R0, 0x10 ;  /* 0x0000001000067836 */ /* 0x000fe20000000000 */
[C---:B------:R-:W-:Y:S02]  /*3fd0*/  ISETP.GE.AND P3, PT, R3.reuse, R18, PT ;  /* 0x000000120300720c */ /* 0x040fe40003f66270 */
[C---:B------:R-:W-:Y:S01]  /*3fe0*/  ISETP.GE.AND P1, PT, R3.reuse, R19, PT ;  /* 0x000000130300720c */ /* 0x040fe20003f26270 */
[----:B------:R-:W-:Y:S01]  /*3ff0*/  HMMA.16816.F32.BF16 R52, R20, R132, R192 ;  /* 0x000000841434723c */ /* 0x000fe200000418c0 */
[----:B------:R-:W-:Y:S02]  /*4000*/  FSEL R83, R28, -INF , !P6 ;  /* 0xff8000001c537808 */ /* 0x000fe40007000000 */
[----:B------:R-:W-:Y:S01]  /*4010*/  ISETP.GE.AND P6, PT, R3, R17, PT ;  /* 0x000000110300720c */ /* 0x000fe20003fc6270 */
[----:B------:R-:W-:-:S02]  /*4020*/  VIADD R3, R0, 0x11 ;  /* 0x0000001100037836 */ /* 0x000fc40000000000 */
[----:B------:R-:W-:Y:S01]  /*4030*/  FSEL R106, R32, -INF , !P4 ;  /* 0xff800000206a7808 */ /* 0x000fe20006000000 */
[----:B--2---:R-:W-:Y:S01]  /*4040*/  HMMA.16816.F32.BF16 R44, R12, R24, R64 ;  /* 0x000000180c2c723c */ /* 0x004fe20000041840 */
[----:B------:R-:W-:Y:S02]  /*4050*/  FSEL R112, R34, -INF , !P2 ;  /* 0xff80000022707808 */ /* 0x000fe40005000000 */
[----:B------:R-:W-:Y:S02]  /*4060*/  FSEL R105, R33, -INF , !P3 ;  /* 0xff80000021697808 */ /* 0x000fe40005800000 */
[----:B------:R-:W-:Y:S01]  /*4070*/  FSEL R110, R35, -INF , !P1 ;  /* 0xff800000236e7808 */ /* 0x000fe20004800000 */
[----:B------:R-:W-:Y:S01]  /*4080*/  HMMA.16816.F32.BF16 R76, R20, R88, R188 ;  /* 0x00000058144c723c */ /* 0x000fe200000418bc */
[----:B------:R-:W-:Y:S02]  /*4090*/  FSEL R102, R31, -INF , !P6 ;  /* 0xff8000001f667808 */ /* 0x000fe40007000000 */
[----:B------:R-:W1:Y:S01]  /*40a0*/  LDSM.16.M88.4 R28, [R225+0x1800] ;  /* 0x00180000e11c783b */ /* 0x000e620000000200 */
[----:B------:R-:W-:-:S02]  /*40b0*/  ISETP.GE.AND P6, PT, R6, R16, PT ;  /* 0x000000100600720c */ /* 0x000fc40003fc6270 */
[-C--:B------:R-:W-:Y:S01]  /*40c0*/  HMMA.16816.F32.BF16 R32, R12, R42.reuse, R60 ;  /* 0x0000002a0c20723c */ /* 0x080fe2000004183c */
[C---:B------:R-:W-:Y:S02]  /*40d0*/  ISETP.GE.AND P2, PT, R6.reuse, R17, PT ;  /* 0x000000110600720c */ /* 0x040fe40003f46270 */
[----:B------:R-:W-:Y:S02]  /*40e0*/  ISETP.GE.AND P1, PT, R3, R16, PT ;  /* 0x000000100300720c */ /* 0x000fe40003f26270 */
[C---:B------:R-:W-:Y:S01]  /*40f0*/  ISETP.GE.AND P4, PT, R6.reuse, R18, PT ;  /* 0x000000120600720c */ /* 0x040fe20003f86270 */
[----:B------:R-:W-:Y:S01]  /*4100*/  HMMA.16816.F32.BF16 R40, R8, R42, R148 ;  /* 0x0000002a0828723c */ /* 0x000fe20000041894 */
[----:B------:R-:W-:Y:S01]  /*4110*/  ISETP.GE.AND P3, PT, R6, R19, PT ;  /* 0x000000130600720c */ /* 0x000fe20003f66270 */
[----:B------:R-:W-:Y:S01]  /*4120*/  VIADD R6, R0, 0x18 ;  /* 0x0000001800067836 */ /* 0x000fe20000000000 */
[----:B------:R-:W-:Y:S02]  /*4130*/  FSEL R74, R36, -INF , !P6 ;  /* 0xff800000244a7808 */ /* 0x000fe40007000000 */
[----:B------:R-:W-:Y:S01]  /*4140*/  FSEL R100, R38, -INF , !P2 ;  /* 0xff80000026647808 */ /* 0x000fe20005000000 */
[----:B------:R-:W-:Y:S01]  /*4150*/  HMMA.16816.F32.BF16 R88, R20, R90, R180 ;  /* 0x0000005a1458723c */ /* 0x000fe200000418b4 */
[----:B------:R-:W-:-:S02]  /*4160*/  FSEL R75, R37, -INF , !P1 ;  /* 0xff800000254b7808 */ /* 0x000fc40004800000 */
[C---:B------:R-:W-:Y:S02]  /*4170*/  ISETP.GE.AND P6, PT, R3.reuse, R17, PT ;  /* 0x000000110300720c */ /* 0x040fe40003fc6270 */
        /* <DEDUP_REMOVED lines=8> */
[----:B------:R-:W-:Y:S02]  /*4200*/  FSEL R99, R49, -INF , !P2 ;  /* 0xff80000031637808 */ /* 0x000fe40005000000 */
[----:B------:R-:W-:Y:S02]  /*4210*/  FSEL R108, R51, -INF , !P1 ;  /* 0xff800000336c7808 */ /* 0x000fe40004800000 */
[CC--:B------:R-:W-:Y:S01]  /*4220*/  ISETP.GE.AND P6, PT, R6.reuse, R16.reuse, PT ;  /* 0x000000100600720c */ /* 0x0c0fe20003fc6270 */
[----:B------:R-:W-:Y:S01]  /*4230*/  HMMA.16816.F32.BF16 R48, R8, R24, R208 ;  /* 0x000000180830723c */ /* 0x000fe200000418d0 */
[----:B------:R-:W-:Y:S02]  /*4240*/  ISETP.GE.AND P3, PT, R6, R17, PT ;  /* 0x000000110600720c */ /* 0x000fe40003f66270 */
[----:B------:R-:W-:Y:S02]  /*4250*/  ISETP.GE.AND P1, PT, R3, R16, PT ;  /* 0x000000100300720c */ /* 0x000fe40003f26270 */
[----:B------:R-:W-:-:S02]  /*4260*/  FSEL R64, R32, -INF , !P6 ;  /* 0xff80000020407808 */ /* 0x000fc40007000000 */
[----:B------:R-:W-:Y:S02]  /*4270*/  ISETP.GE.AND P6, PT, R3, R17, PT ;  /* 0x000000110300720c */ /* 0x000fe40003fc6270 */
[----:B------:R-:W-:Y:S02]  /*4280*/  FSEL R67, R34, -INF , !P3 ;  /* 0xff80000022437808 */ /* 0x000fe40005800000 */
[----:B------:R-:W-:Y:S02]  /*4290*/  FSEL R65, R33, -INF , !P1 ;  /* 0xff80000021417808 */ /* 0x000fe40004800000 */
[CC--:B------:R-:W-:Y:S02]  /*42a0*/  ISETP.GE.AND P4, PT, R6.reuse, R18.reuse, PT ;  /* 0x000000120600720c */ /* 0x0c0fe40003f86270 */
[----:B------:R-:W-:Y:S01]  /*42b0*/  ISETP.GE.AND P2, PT, R6, R19, PT ;  /* 0x000000130600720c */ /* 0x000fe20003f46270 */
[----:B------:R-:W-:Y:S01]  /*42c0*/  VIADD R6, R0, 0x20 ;  /* 0x0000002000067836 */ /* 0x000fe20000000000 */
[----:B------:R-:W-:-:S02]  /*42d0*/  ISETP.GE.AND P3, PT, R3, R18, PT ;  /* 0x000000120300720c */ /* 0x000fc40003f66270 */
[----:B------:R-:W-:Y:S01]  /*42e0*/  ISETP.GE.AND P1, PT, R3, R19, PT ;  /* 0x000000130300720c */ /* 0x000fe20003f26270 */
[----:B------:R-:W-:Y:S01]  /*42f0*/  VIADD R3, R0, 0x21 ;  /* 0x0000002100037836 */ /* 0x000fe20000000000 */
[----:B------:R-:W-:Y:S02]  /*4300*/  FSEL R66, R35, -INF , !P6 ;  /* 0xff80000023427808 */ /* 0x000fe40007000000 */
[----:B------:R-:W-:Y:S01]  /*4310*/  HMMA.16816.F32.BF16 R32, R8, R26, R168 ;  /* 0x0000001a0820723c */ /* 0x000fe200000418a8 */
[----:B------:R-:W-:Y:S01]  /*4320*/  FSEL R109, R42, -INF , !P2 ;  /* 0xff8000002a6d7808 */ /* 0x000fe20005000000 */
[----:B------:R-:W2:Y:S01]  /*4330*/  LDSM.16.M88.4 R24, [R225+0x2000] ;  /* 0x00200000e118783b */ /* 0x000ea20000000200 */
[----:B------:R-:W-:Y:S02]  /*4340*/  FSEL R113, R43, -INF , !P1 ;  /* 0xff8000002b717808 */ /* 0x000fe40004800000 */
[C---:B------:R-:W-:Y:S02]  /*4350*/  ISETP.GE.AND P6, PT, R6.reuse, R16, PT ;  /* 0x000000100600720c */ /* 0x040fe40003fc6270 */
[----:B------:R-:W-:-:S02]  /*4360*/  ISETP.GE.AND P2, PT, R6, R17, PT ;  /* 0x000000110600720c */ /* 0x000fc40003f46270 */
[----:B------:R-:W-:Y:S02]  /*4370*/  ISETP.GE.AND P1, PT, R3, R16, PT ;  /* 0x000000100300720c */ /* 0x000fe40003f26270 */
[----:B------:R-:W-:Y:S02]  /*4380*/  FSEL R81, R40, -INF , !P4 ;  /* 0xff80000028517808 */ /* 0x000fe40006000000 */
[----:B------:R-:W-:Y:S02]  /*4390*/  FSEL R98, R41, -INF , !P3 ;  /* 0xff80000029627808 */ /* 0x000fe40005800000 */
[----:B------:R-:W-:Y:S01]  /*43a0*/  FSEL R177, R44, -INF , !P6 ;  /* 0xff8000002cb17808 */ /* 0x000fe20007000000 */
[----:B-1----:R-:W-:Y:S01]  /*43b0*/  HMMA.16816.F32.BF16 R40, R12, R28, R68 ;  /* 0x0000001c0c28723c */ /* 0x002fe20000041844 */
[----:B------:R-:W-:Y:S02]  /*43c0*/  FSEL R178, R46, -INF , !P2 ;  /* 0xff8000002eb27808 */ /* 0x000fe40005000000 */
[----:B------:R-:W-:-:S02]  /*43d0*/  FSEL R176, R45, -INF , !P1 ;  /* 0xff8000002db07808 */ /* 0x000fc40004800000 */
[CC--:B------:R-:W-:Y:S02]  /*43e0*/  ISETP.GE.AND P4, PT, R6.reuse, R18.reuse, PT ;  /* 0x000000120600720c */ /* 0x0c0fe40003f86270 */
[----:B------:R-:W-:Y:S01]  /*43f0*/  ISETP.GE.AND P3, PT, R6, R19, PT ;  /* 0x000000130600720c */ /* 0x000fe20003f66270 */
[C---:B------:R-:W-:Y:S01]  /*4400*/  VIADD R6, R0.reuse, 0x28 ;  /* 0x0000002800067836 */ /* 0x040fe20000000000 */
[C---:B------:R-:W-:Y:S02]  /*4410*/  ISETP.GE.AND P6, PT, R3.reuse, R17, PT ;  /* 0x000000110300720c */ /* 0x040fe40003fc6270 */
[C---:B------:R-:W-:Y:S02]  /*4420*/  ISETP.GE.AND P2, PT, R3.reuse, R18, PT ;  /* 0x000000120300720c */ /* 0x040fe40003f46270 */
[----:B------:R-:W-:Y:S01]  /*4430*/  ISETP.GE.AND P1, PT, R3, R19, PT ;  /* 0x000000130300720c */ /* 0x000fe20003f26270 */
[----:B------:R-:W-:Y:S01]  /*4440*/  VIADD R3, R0, 0x29 ;  /* 0x0000002900037836 */ /* 0x000fe20000000000 */
[----:B------:R-:W-:-:S02]  /*4450*/  FSEL R151, R47, -INF , !P6 ;  /* 0xff8000002f977808 */ /* 0x000fc40007000000 */
[----:B------:R-:W-:Y:S01]  /*4460*/  FSEL R169, R50, -INF , !P3 ;  /* 0xff80000032a97808 */ /* 0x000fe20005800000 */
[----:B------:R-:W-:Y:S01]  /*4470*/  HMMA.16816.F32.BF16 R44, R8, R28, R200 ;  /* 0x0000001c082c723c */ /* 0x000fe200000418c8 */
[----:B------:R-:W-:Y:S02]  /*4480*/  FSEL R149, R51, -INF , !P1 ;  /* 0xff80000033957808 */ /* 0x000fe40004800000 */
[CC--:B------:R-:W-:Y:S02]  /*4490*/  ISETP.GE.AND P6, PT, R6.reuse, R16.reuse, PT ;  /* 0x000000100600720c */ /* 0x0c0fe40003fc6270 */
[----:B------:R-:W-:Y:S02]  /*44a0*/  ISETP.GE.AND P3, PT, R6, R17, PT ;  /* 0x000000110600720c */ /* 0x000fe40003f66270 */
[----:B------:R-:W-:Y:S02]  /*44b0*/  ISETP.GE.AND P1, PT, R3, R16, PT ;  /* 0x000000100300720c */ /* 0x000fe40003f26270 */
[----:B------:R-:W-:-:S02]  /*44c0*/  FSEL R168, R48, -INF , !P4 ;  /* 0xff80000030a87808 */ /* 0x000fc40006000000 */
[----:B------:R-:W-:Y:S02]  /*44d0*/  FSEL R150, R49, -INF , !P2 ;  /* 0xff80000031967808 */ /* 0x000fe40005000000 */
[----:B------:R-:W-:Y:S01]  /*44e0*/  FSEL R133, R36, -INF , !P6 ;  /* 0xff80000024857808 */ /* 0x000fe20007000000 */
[----:B--2---:R-:W-:Y:S01]  /*44f0*/  HMMA.16816.F32.BF16 R48, R8, R24, R184 ;  /* 0x000000180830723c */ /* 0x004fe200000418b8 */
[----:B------:R-:W-:Y:S02]  /*4500*/  FSEL R138, R38, -INF , !P3 ;  /* 0xff800000268a7808 */ /* 0x000fe40005800000 */
[----:B------:R-:W-:Y:S02]  /*4510*/  FSEL R131, R37, -INF , !P1 ;  /* 0xff80000025837808 */ /* 0x000fe40004800000 */
[C---:B------:R-:W-:Y:S02]  /*4520*/  ISETP.GE.AND P4, PT, R6.reuse, R18, PT ;  /* 0x000000120600720c */ /* 0x040fe40003f86270 */
[----:B------:R-:W-:Y:S01]  /*4530*/  ISETP.GE.AND P2, PT, R6, R19, PT ;  /* 0x000000130600720c */ /* 0x000fe20003f46270 */
[----:B------:R-:W-:Y:S01]  /*4540*/  VIADD R6, R0, 0x30 ;  /* 0x0000003000067836 */ /* 0x000fe20000000000 */
[----:B------:R-:W-:-:S02]  /*4550*/  ISETP.GE.AND P6, PT, R3, R17, PT ;  /* 0x000000110300720c */ /* 0x000fc40003fc6270 */
[C---:B------:R-:W-:Y:S02]  /*4560*/  ISETP.GE.AND P3, PT, R3.reuse, R18, PT ;  /* 0x000000120300720c */ /* 0x040fe40003f66270 */
[----:B------:R-:W-:Y:S01]  /*4570*/  ISETP.GE.AND P1, PT, R3, R19, PT ;  /* 0x000000130300720c */ /* 0x000fe20003f26270 */
[----:B------:R-:W-:Y:S01]  /*4580*/  VIADD R3, R0, 0x31 ;  /* 0x0000003100037836 */ /* 0x000fe20000000000 */
[----:B------:R-:W-:Y:S02]  /*4590*/  FSEL R128, R39, -INF , !P6 ;  /* 0xff80000027807808 */ /* 0x000fe40007000000 */
[----:B------:R-:W-:Y:S01]  /*45a0*/  FSEL R130, R32, -INF , !P4 ;  /* 0xff80000020827808 */ /* 0x000fe20006000000 */
[----:B------:R-:W-:Y:S01]  /*45b0*/  HMMA.16816.F32.BF16 R36, R12, R30, R56 ;  /* 0x0000001e0c24723c */ /* 0x000fe20000041838 */
[----:B------:R-:W-:Y:S02]  /*45c0*/  FSEL R148, R34, -INF , !P2 ;  /* 0xff80000022947808 */ /* 0x000fe40005000000 */
[----:B------:R-:W-:-:S02]  /*45d0*/  FSEL R129, R33, -INF , !P3 ;  /* 0xff80000021817808 */ /* 0x000fc40005800000 */
[----:B------:R-:W-:Y:S01]  /*45e0*/  FSEL R137, R35, -INF , !P1 ;  /* 0xff80000023897808 */ /* 0x000fe20004800000 */
[----:B------:R-:W-:Y:S01]  /*45f0*/  HMMA.16816.F32.BF16 R56, R20, R152, R244 ;  /* 0x000000981438723c */ /* 0x000fe200000418f4 */
[CC--:B------:R-:W-:Y:S02]  /*4600*/  ISETP.GE.AND P6, PT, R6.reuse, R16.reuse, PT ;  /* 0x000000100600720c */ /* 0x0c0fe40003fc6270 */
[----:B------:R-:W-:Y:S02]  /*4610*/  ISETP.GE.AND P2, PT, R6, R17, PT ;  /* 0x000000110600720c */ /* 0x000fe40003f46270 */
[----:B------:R-:W-:Y:S01]  /*4620*/  ISETP.GE.AND P1, PT, R3, R16, PT ;  /* 0x000000100300720c */ /* 0x000fe20003f26270 */
[----:B------:R-:W-:Y:S01]  /*4630*/  HMMA.16816.F32.BF16 R32, R8, R30, R144 ;  /* 0x0000001e0820723c */ /* 0x000fe20000041890 */
[----:B------:R-:W1:Y:S01]  /*4640*/  LDSM.16.M88.4 R28, [R225+0x2800] ;  /* 0x00280000e11c783b */ /* 0x000e620000000200 */
[----:B------:R-:W-:Y:S02]  /*4650*/  FSEL R183, R40, -INF , !P6 ;  /* 0xff80000028b77808 */ /* 0x000fe40007000000 */
[----:B------:R-:W-:-:S02]  /*4660*/  FSEL R188, R42, -INF , !P2 ;  /* 0xff8000002abc7808 */ /* 0x000fc40005000000 */
[----:B------:R-:W-:Y:S02]  /*4670*/  FSEL R181, R41, -INF , !P1 ;  /* 0xff80000029b57808 */ /* 0x000fe40004800000 */
        /* <DEDUP_REMOVED lines=16> */
[----:B------:R-:W-:Y:S02]  /*4780*/  FSEL R144, R36, -INF , !P6 ;  /* 0xff80000024907808 */ /* 0x000fe40007000000 */
[----:B------:R-:W-:Y:S02]  /*4790*/  FSEL R146, R38, -INF , !P3 ;  /* 0xff80000026927808 */ /* 0x000fe40005800000 */
[----:B------:R-:W-:Y:S02]  /*47a0*/  FSEL R127, R37, -INF , !P1 ;  /* 0xff800000257f7808 */ /* 0x000fe40004800000 */
[C---:B------:R-:W-:Y:S01]  /*47b0*/  ISETP.GE.AND P4, PT, R6.reuse, R18, PT ;  /* 0x000000120600720c */ /* 0x040fe20003f86270 */
[----:B-1----:R-:W-:Y:S01]  /*47c0*/  HMMA.16816.F32.BF16 R44, R12, R28, R76 ;  /* 0x0000001c0c2c723c */ /* 0x002fe2000004184c */
        /* <DEDUP_REMOVED lines=11> */
[----:B------:R-:W-:Y:S02]  /*4880*/  FSEL R145, R35, -INF , !P1 ;  /* 0xff80000023917808 */ /* 0x000fe40004800000 */
[----:B------:R-:W-:Y:S01]  /*4890*/  HMMA.16816.F32.BF16 R32, R8, R26, R140 ;  /* 0x0000001a0820723c */ /* 0x000fe2000004188c */
[----:B------:R-:W1:Y:S01]  /*48a0*/  LDSM.16.M88.4 R24, [R225+0x3000] ;  /* 0x00300000e118783b */ /* 0x000e620000000200 */
[C---:B------:R-:W-:Y:S02]  /*48b0*/  ISETP.GE.AND P6, PT, R6.reuse, R16, PT ;  /* 0x000000100600720c */ /* 0x040fe40003fc6270 */
[C---:B------:R-:W-:Y:S02]  /*48c0*/  ISETP.GE.AND P2, PT, R6.reuse, R17, PT ;  /* 0x000000110600720c */ /* 0x040fe40003f46270 */
[C---:B------:R-:W-:Y:S02]  /*48d0*/  ISETP.GE.AND P4, PT, R6.reuse, R18, PT ;  /* 0x000000120600720c */ /* 0x040fe40003f86270 */
[----:B------:R-:W-:Y:S01]  /*48e0*/  ISETP.GE.AND P3, PT, R6, R19, PT ;  /* 0x000000130600720c */ /* 0x000fe20003f66270 */
[----:B------:R-:W-:Y:S01]  /*48f0*/  VIADD R6, R0, 0x48 ;  /* 0x0000004800067836 */ /* 0x000fe20000000000 */
[----:B------:R-:W-:-:S02]  /*4900*/  ISETP.GE.AND P1, PT, R3, R16, PT ;  /* 0x000000100300720c */ /* 0x000fc40003f26270 */
[----:B------:R-:W-:Y:S02]  /*4910*/  FSEL R200, R40, -INF , !P6 ;  /* 0xff80000028c87808 */ /* 0x000fe40007000000 */
[----:B------:R-:W-:Y:S02]  /*4920*/  ISETP.GE.AND P6, PT, R3, R17, PT ;  /* 0x000000110300720c */ /* 0x000fe40003fc6270 */
[----:B------:R-:W-:Y:S02]  /*4930*/  FSEL R201, R42, -INF , !P2 ;  /* 0xff8000002ac97808 */ /* 0x000fe40005000000 */
[----:B------:R-:W-:Y:S02]  /*4940*/  FSEL R194, R41, -INF , !P1 ;  /* 0xff80000029c27808 */ /* 0x000fe40004800000 */
[C---:B------:R-:W-:Y:S02]  /*4950*/  ISETP.GE.AND P2, PT, R3.reuse, R18, PT ;  /* 0x000000120300720c */ /* 0x040fe40003f46270 */
[----:B------:R-:W-:Y:S01]  /*4960*/  ISETP.GE.AND P1, PT, R3, R19, PT ;  /* 0x000000130300720c */ /* 0x000fe20003f26270 */
[----:B------:R-:W-:Y:S01]  /*4970*/  VIADD R3, R0, 0x49 ;  /* 0x0000004900037836 */ /* 0x000fe20000000000 */
[----:B------:R-:W-:-:S02]  /*4980*/  FSEL R191, R43, -INF , !P6 ;  /* 0xff8000002bbf7808 */ /* 0x000fc40007000000 */
[----:B------:R-:W-:Y:S01]  /*4990*/  ISETP.GE.AND P6, PT, R6, R16, PT ;  /* 0x000000100600720c */ /* 0x000fe20003fc6270 */
[C---:B------:R-:W-:Y:S01]  /*49a0*/  HMMA.16816.F32.BF16 R40, R8.reuse, R30, R116 ;  /* 0x0000001e0828723c */ /* 0x040fe20000041874 */
[----:B------:R-:W-:Y:S02]  /*49b0*/  FSEL R193, R48, -INF , !P4 ;  /* 0xff80000030c17808 */ /* 0x000fe40006000000 */
[----:B------:R-:W-:Y:S02]  /*49c0*/  FSEL R195, R50, -INF , !P3 ;  /* 0xff80000032c37808 */ /* 0x000fe40005800000 */
[----:B------:R-:W-:Y:S02]  /*49d0*/  FSEL R190, R49, -INF , !P2 ;  /* 0xff80000031be7808 */ /* 0x000fe40005000000 */
[----:B------:R-:W-:Y:S02]  /*49e0*/  FSEL R189, R51, -INF , !P1 ;  /* 0xff80000033bd7808 */ /* 0x000fe40004800000 */
[----:B------:R-:W-:Y:S01]  /*49f0*/  FSEL R152, R36, -INF , !P6 ;  /* 0xff80000024987808 */ /* 0x000fe20007000000 */
[----:B------:R-:W-:Y:S01]  /*4a00*/  HMMA.16816.F32.BF16 R48, R8, R28, R160 ;  /* 0x0000001c0830723c */ /* 0x000fe200000418a0 */
[----:B------:R-:W-:-:S02]  /*4a10*/  ISETP.GE.AND P3, PT, R6, R17, PT ;  /* 0x000000110600720c */ /* 0x000fc40003f66270 */
[C---:B------:R-:W-:Y:S02]  /*4a20*/  ISETP.GE.AND P4, PT, R6.reuse, R18, PT ;  /* 0x000000120600720c */ /* 0x040fe40003f86270 */
[----:B------:R-:W-:Y:S01]  /*4a30*/  ISETP.GE.AND P2, PT, R6, R19, PT ;  /* 0x000000130600720c */ /* 0x000fe20003f46270 */
[----:B------:R-:W-:Y:S01]  /*4a40*/  VIADD R6, R0, 0x50 ;  /* 0x0000005000067836 */ /* 0x000fe20000000000 */
[C---:B------:R-:W-:Y:S02]  /*4a50*/  ISETP.GE.AND P1, PT, R3.reuse, R16, PT ;  /* 0x000000100300720c */ /* 0x040fe40003f26270 */
[----:B------:R-:W-:Y:S02]  /*4a60*/  ISETP.GE.AND P6, PT, R3, R17, PT ;  /* 0x000000110300720c */ /* 0x000fe40003fc6270 */
[----:B------:R-:W-:Y:S02]  /*4a70*/  FSEL R184, R38, -INF , !P3 ;  /* 0xff80000026b87808 */ /* 0x000fe40005800000 */
[----:B------:R-:W-:-:S02]  /*4a80*/  FSEL R143, R37, -INF , !P1 ;  /* 0xff800000258f7808 */ /* 0x000fc40004800000 */
[----:B------:R-:W-:Y:S02]  /*4a90*/  FSEL R140, R39, -INF , !P6 ;  /* 0xff800000278c7808 */ /* 0x000fe40007000000 */
[C---:B------:R-:W-:Y:S01]  /*4aa0*/  ISETP.GE.AND P3, PT, R3.reuse, R18, PT ;  /* 0x000000120300720c */ /* 0x040fe20003f66270 */
[----:B------:R-:W-:Y:S01]  /*4ab0*/  HMMA.16816.F32.BF16 R36, R12, R30, R88 ;  /* 0x0000001e0c24723c */ /* 0x000fe20000041858 */
[----:B------:R-:W-:Y:S01]  /*4ac0*/  ISETP.GE.AND P1, PT, R3, R19, PT ;  /* 0x000000130300720c */ /* 0x000fe20003f26270 */
[----:B------:R-:W-:Y:S01]  /*4ad0*/  VIADD R3, R0, 0x51 ;  /* 0x0000005100037836 */ /* 0x000fe20000000000 */
[----:B------:R-:W-:Y:S01]  /*4ae0*/  ISETP.GE.AND P6, PT, R6, R16, PT ;  /* 0x000000100600720c */ /* 0x000fe20003fc6270 */
[----:B------:R-:W2:Y:S01]  /*4af0*/  LDSM.16.M88.4 R28, [R225+0x3800] ;  /* 0x00380000e11c783b */ /* 0x000ea20000000200 */
[----:B------:R-:W-:Y:S01]  /*4b00*/  FSEL R185, R34, -INF , !P2 ;  /* 0xff80000022b97808 */ /* 0x000fe20005000000 */
[----:B------:R-:W-:-:S04]  /*4b10*/  DEPBAR.LE SB0, 0x0 ;  /* 0x000080000000791a */ /* 0x000fc80000000000 */
[----:B------:R-:W-:Y:S02]  /*4b20*/  FSEL R153, R35, -INF , !P1 ;  /* 0xff80000023997808 */ /* 0x000fe40004800000 */
[----:B------:R-:W-:Y:S01]  /*4b30*/  FSEL R239, R44, -INF , !P6 ;  /* 0xff8000002cef7808 */ /* 0x000fe20007000000 */
[----:B------:R-:W-:Y:S01]  /*4b40*/  BAR.SYNC.DEFER_BLOCKING 0x0 ;  /* 0x0000000000007b1d */ /* 0x000fe20000010000 */
[-C--:B------:R-:W-:Y:S02]  /*4b50*/  ISETP.GE.AND P2, PT, R6, R17.reuse, PT ;  /* 0x000000110600720c */ /* 0x080fe40003f46270 */
[C---:B------:R-:W-:Y:S02]  /*4b60*/  ISETP.GE.AND P1, PT, R3.reuse, R16, PT ;  /* 0x000000100300720c */ /* 0x040fe40003f26270 */
[----:B------:R-:W-:Y:S02]  /*4b70*/  ISETP.GE.AND P6, PT, R3, R17, PT ;  /* 0x000000110300720c */ /* 0x000fe40003fc6270 */
[----:B------:R-:W-:-:S02]  /*4b80*/  FSEL R242, R46, -INF , !P2 ;  /* 0xff8000002ef27808 */ /* 0x000fc40005000000 */
[----:B------:R-:W-:Y:S02]  /*4b90*/  FSEL R238, R45, -INF , !P1 ;  /* 0xff8000002dee7808 */ /* 0x000fe40004800000 */
[----:B------:R-:W-:Y:S02]  /*4ba0*/  FSEL R241, R47, -INF , !P6 ;  /* 0xff8000002ff17808 */ /* 0x000fe40007000000 */
[-C--:B-1----:R-:W-:Y:S01]  /*4bb0*/  HMMA.16816.F32.BF16 R44, R12, R24.reuse, R52 ;  /* 0x000000180c2c723c */ /* 0x082fe20000041834 */
[----:B------:R-:W-:Y:S02]  /*4bc0*/  FSEL R142, R32, -INF , !P4 ;  /* 0xff800000208e7808 */ /* 0x000fe40006000000 */
[----:B------:R-:W-:Y:S02]  /*4bd0*/  FSEL R141, R33, -INF , !P3 ;  /* 0xff800000218d7808 */ /* 0x000fe40005800000 */
[CC--:B------:R-:W-:Y:S01]  /*4be0*/  ISETP.GE.AND P4, PT, R6.reuse, R18.reuse, PT ;  /* 0x000000120600720c */ /* 0x0c0fe20003f86270 */
[----:B------:R-:W-:Y:S01]  /*4bf0*/  HMMA.16816.F32.BF16 R32, R8, R24, R196 ;  /* 0x000000180820723c */ /* 0x000fe200000418c4 */
[----:B------:R-:W-:Y:S01]  /*4c00*/  ISETP.GE.AND P3, PT, R6, R19, PT ;  /* 0x000000130600720c */ /* 0x000fe20003f66270 */
[----:B------:R-:W-:Y:S01]  /*4c10*/  VIADD R6, R0, 0x58 ;  /* 0x0000005800067836 */ /* 0x000fe20000000000 */
[----:B------:R-:W-:-:S02]  /*4c20*/  ISETP.GE.AND P2, PT, R3, R18, PT ;  /* 0x000000120300720c */ /* 0x000fc40003f46270 */
[----:B------:R-:W-:Y:S01]  /*4c30*/  ISETP.GE.AND P1, PT, R3, R19, PT ;  /* 0x000000130300720c */ /* 0x000fe20003f26270 */
[----:B------:R-:W-:Y:S01]  /*4c40*/  VIADD R3, R0, 0x59 ;  /* 0x0000005900037836 */ /* 0x000fe20000000000 */
[----:B------:R-:W-:Y:S01]  /*4c50*/  ISETP.GE.AND P6, PT, R6, R16, PT ;  /* 0x000000100600720c */ /* 0x000fe20003fc6270 */
[----:B------:R-:W-:Y:S01]  /*4c60*/  HMMA.16816.F32.BF16 R52, R20, R154, R232 ;  /* 0x0000009a1434723c */ /* 0x000fe200000418e8 */
[----:B------:R-:W-:Y:S02]  /*4c70*/  FSEL R236, R48, -INF , !P4 ;  /* 0xff80000030ec7808 */ /* 0x000fe40006000000 */
        /* <DEDUP_REMOVED lines=8> */
[C---:B------:R-:W-:Y:S02]  /*4d00*/  ISETP.GE.AND P1, PT, R3.reuse, R16, PT ;  /* 0x000000100300720c */ /* 0x040fe40003f26270 */
[----:B------:R-:W-:Y:S02]  /*4d10*/  FSEL R219, R36, -INF , !P6 ;  /* 0xff80000024db7808 */ /* 0x000fe40007000000 */
[----:B------:R-:W-:-:S02]  /*4d20*/  ISETP.GE.AND P6, PT, R3, R17, PT ;  /* 0x000000110300720c */ /* 0x000fc40003fc6270 */
[----:B------:R-:W-:Y:S02]  /*4d30*/  FSEL R232, R38, -INF , !P3 ;  /* 0xff80000026e87808 */ /* 0x000fe40005800000 */
[----:B------:R-:W-:Y:S02]  /*4d40*/  FSEL R218, R37, -INF , !P1 ;  /* 0xff80000025da7808 */ /* 0x000fe40004800000 */
[C---:B------:R-:W-:Y:S02]  /*4d50*/  ISETP.GE.AND P3, PT, R3.reuse, R18, PT ;  /* 0x000000120300720c */ /* 0x040fe40003f66270 */
[----:B------:R-:W-:Y:S01]  /*4d60*/  ISETP.GE.AND P1, PT, R3, R19, PT ;  /* 0x000000130300720c */ /* 0x000fe20003f26270 */
[----:B------:R-:W-:Y:S01]  /*4d70*/  VIADD R3, R0, 0x61 ;  /* 0x0000006100037836 */ /* 0x000fe20000000000 */
[----:B------:R-:W-:Y:S02]  /*4d80*/  FSEL R229, R39, -INF , !P6 ;  /* 0xff80000027e57808 */ /* 0x000fe40007000000 */
[----:B------:R-:W-:Y:S01]  /*4d90*/  ISETP.GE.AND P6, PT, R6, R16, PT ;  /* 0x000000100600720c */ /* 0x000fe20003fc6270 */
[----:B--2---:R-:W-:Y:S01]  /*4da0*/  HMMA.16816.F32.BF16 R36, R8, R28, R212 ;  /* 0x0000001c0824723c */ /* 0x004fe200000418d4 */
[----:B------:R-:W-:-:S02]  /*4db0*/  FSEL R210, R40, -INF , !P4 ;  /* 0xff80000028d27808 */ /* 0x000fc40006000000 */
[----:B------:R-:W-:Y:S02]  /*4dc0*/  FSEL R235, R42, -INF , !P2 ;  /* 0xff8000002aeb7808 */ /* 0x000fe40005000000 */
[----:B------:R-:W-:Y:S02]  /*4dd0*/  FSEL R217, R41, -INF , !P3 ;  /* 0xff80000029d97808 */ /* 0x000fe40005800000 */
[----:B------:R-:W-:Y:S02]  /*4de0*/  FSEL R234, R43, -INF , !P1 ;  /* 0xff8000002bea7808 */ /* 0x000fe40004800000 */
[----:B------:R-:W-:Y:S01]  /*4df0*/  FSEL R202, R44, -INF , !P6 ;  /* 0xff8000002cca7808 */ /* 0x000fe20007000000 */
[----:B------:R-:W-:Y:S01]  /*4e00*/  HMMA.16816.F32.BF16 R40, R8, R26, R156 ;  /* 0x0000001a0828723c */ /* 0x000fe2000004189c */
[----:B------:R-:W-:Y:S02]  /*4e10*/  ISETP.GE.AND P2, PT, R6, R17, PT ;  /* 0x000000110600720c */ /* 0x000fe40003f46270 */
[----:B------:R-:W-:-:S02]  /*4e20*/  ISETP.GE.AND P1, PT, R3, R16, PT ;  /* 0x000000100300720c */ /* 0x000fc40003f26270 */
[----:B------:R-:W-:Y:S01]  /*4e30*/  ISETP.GE.AND P6, PT, R3, R17, PT ;  /* 0x000000110300720c */ /* 0x000fe20003fc6270 */
[----:B------:R-:W-:Y:S01]  /*4e40*/  HMMA.16816.F32.BF16 R24, R12, R72, R164 ;  /* 0x000000480c18723c */ /* 0x000fe200000418a4 */
[----:B------:R-:W-:Y:S02]  /*4e50*/  FSEL R216, R46, -INF , !P2 ;  /* 0xff8000002ed87808 */ /* 0x000fe40005000000 */
[----:B------:R-:W-:Y:S02]  /*4e60*/  FSEL R199, R45, -INF , !P1 ;  /* 0xff8000002dc77808 */ /* 0x000fe40004800000 */
[----:B------:R-:W-:Y:S01]  /*4e70*/  FSEL R208, R47, -INF , !P6 ;  /* 0xff8000002fd07808 */ /* 0x000fe20007000000 */
[----:B------:R-:W-:Y:S01]  /*4e80*/  HMMA.16816.F32.BF16 R8, R8, R30, R172 ;  /* 0x0000001e0808723c */ /* 0x000fe200000418ac */
[CC--:B------:R-:W-:Y:S02]  /*4e90*/  ISETP.GE.AND P4, PT, R6.reuse, R18.reuse, PT ;  /* 0x000000120600720c */ /* 0x0c0fe40003f86270 */
[-C--:B------:R-:W-:Y:S01]  /*4ea0*/  ISETP.GE.AND P3, PT, R6, R19.reuse, PT ;  /* 0x000000130600720c */ /* 0x080fe20003f66270 */
[C---:B------:R-:W-:Y:S01]  /*4eb0*/  VIADD R6, R0.reuse, 0x68 ;  /* 0x0000006800067836 */ /* 0x040fe20000000000 */
[C---:B------:R-:W-:Y:S01]  /*4ec0*/  ISETP.GE.AND P2, PT, R3.reuse, R18, PT ;  /* 0x000000120300720c */ /* 0x040fe20003f46270 */
[----:B------:R-:W-:Y:S01]  /*4ed0*/  HMMA.16816.F32.BF16 R44, R12, R28, R56 ;  /* 0x0000001c0c2c723c */ /* 0x000fe20000041838 */
[----:B------:R-:W-:Y:S01]  /*4ee0*/  ISETP.GE.AND P1, PT, R3, R19, PT ;  /* 0x000000130300720c */ /* 0x000fe20003f26270 */
[----:B------:R-:W-:Y:S01]  /*4ef0*/  VIADD R3, R0, 0x69 ;  /* 0x0000006900037836 */ /* 0x000fe20000000000 */
[----:B------:R-:W-:-:S02]  /*4f00*/  FSEL R233, R34, -INF , !P3 ;  /* 0xff80000022e97808 */ /* 0x000fc40005800000 */
[----:B------:R-:W-:Y:S01]  /*4f10*/  FSEL R213, R35, -INF , !P1 ;  /* 0xff80000023d57808 */ /* 0x000fe20004800000 */
[----:B------:R-:W-:Y:S01]  /*4f20*/  HMMA.16816.F32.BF16 R12, R12, R30, R52 ;  /* 0x0000001e0c0c723c */ /* 0x000fe20000041834 */
[CC--:B------:R-:W-:Y:S02]  /*4f30*/  ISETP.GE.AND P6, PT, R6.reuse, R16.reuse, PT ;  /* 0x000000100600720c */ /* 0x0c0fe40003fc6270 */
[----:B------:R-:W-:Y:S02]  /*4f40*/  ISETP.GE.AND P3, PT, R6, R17, PT ;  /* 0x000000110600720c */ /* 0x000fe40003f66270 */
[----:B------:R-:W-:Y:S02]  /*4f50*/  ISETP.GE.AND P1, PT, R3, R16, PT ;  /* 0x000000100300720c */ /* 0x000fe40003f26270 */
[----:B------:R-:W-:Y:S02]  /*4f60*/  FSEL R187, R20, -INF , !P6 ;  /* 0xff80000014bb7808 */ /* 0x000fe40007000000 */
[----:B------:R-:W-:-:S02]  /*4f70*/  FSEL R198, R22, -INF , !P3 ;  /* 0xff80000016c67808 */ /* 0x000fc40005800000 */
[----:B------:R-:W-:Y:S02]  /*4f80*/  FSEL R186, R21, -INF , !P1 ;  /* 0xff80000015ba7808 */ /* 0x000fe40004800000 */
[----:B------:R-:W-:Y:S02]  /*4f90*/  FSEL R209, R33, -INF , !P2 ;  /* 0xff80000021d17808 */ /* 0x000fe40005000000 */
[C---:B------:R-:W-:Y:S02]  /*4fa0*/  ISETP.GE.AND P6, PT, R3.reuse, R17, PT ;  /* 0x000000110300720c */ /* 0x040fe40003fc6270 */
[C---:B------:R-:W-:Y:S02]  /*4fb0*/  ISETP.GE.AND P3, PT, R3.reuse, R18, PT ;  /* 0x000000120300720c */ /* 0x040fe40003f66270 */
[-C--:B------:R-:W-:Y:S01]  /*4fc0*/  ISETP.GE.AND P1, PT, R3, R19.reuse, PT ;  /* 0x000000130300720c */ /* 0x080fe20003f26270 */
[----:B------:R-:W-:Y:S01]  /*4fd0*/  VIADD R3, R0, 0x70 ;  /* 0x0000007000037836 */ /* 0x000fe20000000000 */
[----:B------:R-:W-:-:S02]  /*4fe0*/  ISETP.GE.AND P2, PT, R6, R19, PT ;  /* 0x000000130600720c */ /* 0x000fc40003f46270 */
[----:B------:R-:W-:Y:S02]  /*4ff0*/  FSEL R211, R32, -INF , !P4 ;  /* 0xff80000020d37808 */ /* 0x000fe40006000000 */
[----:B------:R-:W-:Y:S01]  /*5000*/  ISETP.GE.AND P4, PT, R6, R18, PT ;  /* 0x000000120600720c */ /* 0x000fe20003f86270 */
[----:B------:R-:W-:Y:S01]  /*5010*/  VIADD R6, R0, 0x71 ;  /* 0x0000007100067836 */ /* 0x000fe20000000000 */
[----:B------:R-:W-:Y:S02]  /*5020*/  FSEL R192, R23, -INF , !P6 ;  /* 0xff80000017c07808 */ /* 0x000fe40007000000 */
[----:B------:R-:W-:Y:S02]  /*5030*/  FSEL R212, R42, -INF , !P2 ;  /* 0xff8000002ad47808 */ /* 0x000fe40005000000 */
[C---:B------:R-:W-:Y:S02]  /*5040*/  ISETP.GE.AND P6, PT, R3.reuse, R16, PT ;  /* 0x000000100300720c */ /* 0x040fe40003fc6270 */
[----:B------:R-:W-:-:S02]  /*5050*/  ISETP.GE.AND P2, PT, R3, R17, PT ;  /* 0x000000110300720c */ /* 0x000fc40003f46270 */
[----:B------:R-:W-:Y:S02]  /*5060*/  FSEL R197, R40, -INF , !P4 ;  /* 0xff80000028c57808 */ /* 0x000fe40006000000 */
[----:B------:R-:W-:Y:S02]  /*5070*/  FSEL R196, R41, -INF , !P3 ;  /* 0xff80000029c47808 */ /* 0x000fe40005800000 */
[C---:B------:R-:W-:Y:S02]  /*5080*/  ISETP.GE.AND P4, PT, R3.reuse, R18, PT ;  /* 0x000000120300720c */ /* 0x040fe40003f86270 */
[----:B------:R-:W-:Y:S01]  /*5090*/  ISETP.GE.AND P3, PT, R3, R19, PT ;  /* 0x000000130300720c */ /* 0x000fe20003f66270 */
[----:B------:R-:W-:Y:S01]  /*50a0*/  VIADD R3, R0, 0x78 ;  /* 0x0000007800037836 */ /* 0x000fe20000000000 */
[----:B------:R-:W-:Y:S02]  /*50b0*/  FSEL R162, R44, -INF , !P6 ;  /* 0xff8000002ca27808 */ /* 0x000fe40007000000 */
[----:B------:R-:W-:-:S02]  /*50c0*/  FSEL R165, R46, -INF , !P2 ;  /* 0xff8000002ea57808 */ /* 0x000fc40005000000 */
[C---:B------:R-:W-:Y:S02]  /*50d0*/  ISETP.GE.AND P6, PT, R6.reuse, R17, PT ;  /* 0x000000110600720c */ /* 0x040fe40003fc6270 */
[----:B------:R-:W-:Y:S02]  /*50e0*/  ISETP.GE.AND P2, PT, R6, R18, PT ;  /* 0x000000120600720c */ /* 0x000fe40003f46270 */
[----:B------:R-:W-:Y:S02]  /*50f0*/  FSEL R203, R43, -INF , !P1 ;  /* 0xff8000002bcb7808 */ /* 0x000fe40004800000 */
[----:B------:R-:W-:Y:S02]  /*5100*/  FSEL R164, R47, -INF , !P6 ;  /* 0xff8000002fa47808 */ /* 0x000fe40007000000 */
[----:B------:R-:W-:Y:S02]  /*5110*/  FSEL R167, R36, -INF , !P4 ;  /* 0xff80000024a77808 */ /* 0x000fe40006000000 */
[----:B------:R-:W-:-:S02]  /*5120*/  FSEL R175, R38, -INF , !P3 ;  /* 0xff80000026af7808 */ /* 0x000fc40005800000 */
[----:B------:R-:W-:Y:S02]  /*5130*/  FSEL R166, R37, -INF , !P2 ;  /* 0xff80000025a67808 */ /* 0x000fe40005000000 */
[-C--:B------:R-:W-:Y:S02]  /*5140*/  ISETP.GE.AND P1, PT, R6, R16.reuse, PT ;  /* 0x000000100600720c */ /* 0x080fe40003f26270 */
[C---:B------:R-:W-:Y:S02]  /*5150*/  ISETP.GE.AND P6, PT, R3.reuse, R16, PT ;  /* 0x000000100300720c */ /* 0x040fe40003fc6270 */
[C---:B------:R-:W-:Y:S02]  /*5160*/  ISETP.GE.AND P4, PT, R3.reuse, R17, PT ;  /* 0x000000110300720c */ /* 0x040fe40003f86270 */
[C---:B------:R-:W-:Y:S02]  /*5170*/  ISETP.GE.AND P3, PT, R3.reuse, R18, PT ;  /* 0x000000120300720c */ /* 0x040fe40003f66270 */
[----:B------:R-:W-:Y:S01]  /*5180*/  ISETP.GE.AND P2, PT, R3, R19, PT ;  /* 0x000000130300720c */ /* 0x000fe20003f46270 */
[----:B------:R-:W-:Y:S01]  /*5190*/  VIADD R3, R0, 0x79 ;  /* 0x0000007900037836 */ /* 0x000fe20000000000 */
[----:B------:R-:W-:-:S02]  /*51a0*/  FSEL R42, R25, -INF , !P5 ;  /* 0xff800000192a7808 */ /* 0x000fc40006800000 */
[----:B------:R-:W-:Y:S02]  /*51b0*/  FSEL R44, R27, -INF , !P0 ;  /* 0xff8000001b2c7808 */ /* 0x000fe40004000000 */
[C---:B------:R-:W-:Y:S02]  /*51c0*/  ISETP.GE.AND P5, PT, R0.reuse, R17, PT ;  /* 0x000000110000720c */ /* 0x040fe40003fa6270 */
        /* <DEDUP_REMOVED lines=8> */
[C---:B------:R-:W-:Y:S02]  /*5250*/  ISETP.GE.AND P2, PT, R3.reuse, R18, PT ;  /* 0x000000120300720c */ /* 0x040fe40003f46270 */
[-C--:B------:R-:W-:Y:S01]  /*5260*/  ISETP.GE.AND P0, PT, R3, R19.reuse, PT ;  /* 0x000000130300720c */ /* 0x080fe20003f06270 */
[C---:B------:R-:W-:Y:S01]  /*5270*/  VIADD R3, R139.reuse, 0x800 ;  /* 0x000008008b037836 */ /* 0x040fe20000000000 */
[----:B------:R-:W-:Y:S01]  /*5280*/  ISETP.GE.AND P1, PT, R6, R19, PT ;  /* 0x000000130600720c */ /* 0x000fe20003f26270 */
[----:B------:R-:W-:Y:S01]  /*5290*/  VIADD R6, R139, 0x1800 ;  /* 0x000018008b067836 */ /* 0x000fe20000000000 */
[----:B------:R-:W-:-:S02]  /*52a0*/  FSEL R172, R11, -INF , !P0 ;  /* 0xff8000000bac7808 */ /* 0x000fc40004000000 */
[----:B------:R1:W-:Y:S01]  /*52b0*/  STL [R1+0x88], R3 ;  /* 0x0000880301007387 */ /* 0x0003e20000100800 */
[----:B------:R-:W-:Y:S02]  /*52c0*/  PLOP3.LUT P0, PT, PT, PT, UP0, 0x80, 0x0 ;  /* 0x000000000000781c */ /* 0x000fe40003f0f008 */
[----:B------:R-:W-:Y:S01]  /*52d0*/  FSEL R174, R39, -INF , !P1 ;  /* 0xff80000027ae7808 */ /* 0x000fe20004800000 */
[----:B------:R2:W-:Y:S01]  /*52e0*/  STL [R1+0x8c], R7 ;  /* 0x00008c0701007387 */ /* 0x0005e20000100800 */
[----:B------:R-:W-:Y:S02]  /*52f0*/  ISETP.GE.AND P1, PT, R0, R16, PT ;  /* 0x000000100000720c */ /* 0x000fe40003f26270 */
[----:B------:R-:W-:Y:S01]  /*5300*/  FSEL R160, R9, -INF , !P2 ;  /* 0xff80000009a07808 */ /* 0x000fe20005000000 */
[----:B------:R3:W-:Y:S01]  /*5310*/  STL [R1+0x90], R6 ;  /* 0x0000900601007387 */ /* 0x0007e20000100800 */
[----:B------:R-:W-:Y:S02]  /*5320*/  FSEL R41, R24, -INF , !P1 ;  /* 0xff80000018297808 */ /* 0x000fe40004800000 */
[----:B------:R-:W-:Y:S01]  /*5330*/  ISETP.GE.AND P1, PT, R0, R19, PT ;  /* 0x000000130000720c */ /* 0x000fe20003f26270 */
[----:B------:R-:W-:Y:S01]  /*5340*/  IMAD.IADD R0, R207, 0x1, R206 ;  /* 0x00000001cf007824 */ /* 0x000fe200078e02ce */
[----:B------:R-:W-:-:S02]  /*5350*/  FSEL R157, R12, -INF , !P6 ;  /* 0xff8000000c9d7808 */ /* 0x000fc40007000000 */
[----:B------:R-:W-:Y:S02]  /*5360*/  FSEL R46, R82, -INF , !P1 ;  /* 0xff800000522e7808 */ /* 0x000fe40004800000 */
[----:B------:R-:W-:Y:S02]  /*5370*/  FSEL R159, R14, -INF , !P4 ;  /* 0xff8000000e9f7808 */ /* 0x000fe40006000000 */
[----:B------:R-:W-:Y:S02]  /*5380*/  FSEL R156, R13, -INF , !P5 ;  /* 0xff8000000d9c7808 */ /* 0x000fe40006800000 */
[----:B------:R-:W-:Y:S01]  /*5390*/  FSEL R158, R15, -INF , !P3 ;  /* 0xff8000000f9e7808 */ /* 0x000fe20005800000 */
[C---:B-1----:R-:W-:Y:S02]  /*53a0*/  VIADD R3, R139.reuse, 0x2000 ;  /* 0x000020008b037836 */ /* 0x042fe40000000000 */
[----:B--2---:R-:W-:-:S03]  /*53b0*/  VIADD R7, R139, 0x2800 ;  /* 0x000028008b077836 */ /* 0x004fc60000000000 */
[----:B------:R1:W-:Y:S01]  /*53c0*/  STL [R1+0xa0], R3 ;  /* 0x0000a00301007387 */ /* 0x0003e20000100800 */
[----:B---3--:R-:W-:-:S03]  /*53d0*/  VIADD R6, R139, 0x3000 ;  /* 0x000030008b067836 */ /* 0x008fc60000000000 */
[----:B------:R2:W-:Y:S04]  /*53e0*/  STL [R1+0xa4], R7 ;  /* 0x0000a40701007387 */ /* 0x0005e80000100800 */
[----:B------:R2:W-:Y:S01]  /*53f0*/  STL [R1+0xa8], R6 ;  /* 0x0000a80601007387 */ /* 0x0005e20000100800 */
[----:B-1----:R-:W-:-:S05]  /*5400*/  VIADD R3, R139, 0x3800 ;  /* 0x000038008b037836 */ /* 0x002fca0000000000 */
[----:B------:R2:W-:Y:S01]  /*5410*/  STL [R1+0xac], R3 ;  /* 0x0000ac0301007387 */ /* 0x0005e20000100800 */
[----:B------:R-:W-:Y:S05]  /*5420*/  @!P0 BRA `(.L_x_223) ;  /* 0x0000000400c08947 */ /* 0x000fea0003800000 */
[----:B------:R-:W-:Y:S01]  /*5430*/  ULDC UR20, c[0x0][0x2d0] ;  /* 0x0000b40000147ab9 */ /* 0x000fe20000000800 */
[----:B------:R-:W-:Y:S01]  /*5440*/  UIADD3 UR21, UR23, -0x2, URZ ;  /* 0xfffffffe17157890 */ /* 0x000fe2000fffe03f */
[----:B------:R-:W-:Y:S01]  /*5450*/  ISETP.GE.AND P1, PT, R204, UR20, PT ;  /* 0x00000014cc007c0c */ /* 0x000fe2000bf26270 */
[----:B--2---:R-:W-:Y:S01]  /*5460*/  IMAD.U32 R3, RZ, RZ, UR8 ;  /* 0x00000008ff037e24 */ /* 0x004fe2000f8e00ff */
[----:B------:R-:W-:Y:S01]  /*5470*/  BSSY B0, `(.L_x_224) ;  /* 0x000006a000007945 */ /* 0x000fe20003800000 */
[----:B------:R-:W-:Y:S01]  /*5480*/  USHF.R.S32.HI UR20, URZ, 0x1f, UR21 ;  /* 0x0000001f3f147899 */ /* 0x000fe20008011415 */
[----:B------:R-:W-:Y:S02]  /*5490*/  IMAD.U32 R6, RZ, RZ, UR8 ;  /* 0x00000008ff067e24 */ /* 0x000fe4000f8e00ff */
[----:B------:R-:W-:Y:S01]  /*54a0*/  IMAD.U32 R8, RZ, RZ, UR21 ;  /* 0x00000015ff087e24 */ /* 0x000fe2000f8e00ff */
[----:B------:R-:W-:Y:S01]  /*54b0*/  UIMAD UR21, UR22, UR21, URZ ;  /* 0x00000015161572a4 */ /* 0x000fe2000f8e023f */
[----:B------:R-:W-:-:S02]  /*54c0*/  IMAD.U32 R12, RZ, RZ, UR8 ;  /* 0x00000008ff0c7e24 */ /* 0x000fc4000f8e00ff */
[----:B------:R-:W-:Y:S01]  /*54d0*/  IMAD.WIDE.U32 R8, R8, UR26, R222 ;  /* 0x0000001a08087c25 */ /* 0x000fe2000f8e00de */
[----:B------:R-:W-:Y:S02]  /*54e0*/  UIMAD UR20, UR20, UR26, UR21 ;  /* 0x0000001a141472a4 */ /* 0x000fe4000f8e0215 */
[----:B------:R-:W1:Y:S01]  /*54f0*/  @!P1 LDC.64 R22, c[0x0][0x218] ;  /* 0x00008600ff169b82 */ /* 0x000e620000000a00 */
[----:B------:R-:W-:Y:S01]  /*5500*/  IMAD.U32 R11, RZ, RZ, UR8 ;  /* 0x00000008ff0b7e24 */ /* 0x000fe2000f8e00ff */
[-C--:B------:R-:W-:Y:S01]  /*5510*/  @!P1 LEA R25, P3, R3, R8.reuse, 0x5 ;  /* 0x0000000803199211 */ /* 0x080fe200078628ff */
[----:B------:R-:W-:Y:S01]  /*5520*/  IMAD.U32 R3, RZ, RZ, UR9 ;  /* 0x00000009ff037e24 */ /* 0x000fe2000f8e00ff */
[----:B------:R-:W-:Y:S01]  /*5530*/  @!P1 LEA R28, P2, R6, R8, 0x6 ;  /* 0x00000008061c9211 */ /* 0x000fe200078430ff */
[----:B------:R-:W-:Y:S01]  /*5540*/  VIADD R7, R9, UR20 ;  /* 0x0000001409077c36 */ /* 0x000fe20008000000 */
[----:B------:R-:W-:Y:S01]  /*5550*/  VOTEU.ALL UP0, P1 ;  /* 0x00000000003f7886 */ /* 0x000fe20000800000 */
[----:B------:R-:W-:Y:S01]  /*5560*/  IMAD.U32 R10, RZ, RZ, UR9 ;  /* 0x00000009ff0a7e24 */ /* 0x000fe2000f8e00ff */
[----:B------:R-:W2:Y:S01]  /*5570*/  @!P1 LDC.64 R32, c[0x0][0x218] ;  /* 0x00008600ff209b82 */ /* 0x000ea20000000a00 */
[----:B------:R-:W-:Y:S01]  /*5580*/  @!P1 IMAD.MOV.U32 R13, RZ, RZ, R7 ;  /* 0x000000ffff0d9224 */ /* 0x000fe200078e0007 */
[-C--:B------:R-:W-:Y:S01]  /*5590*/  @!P1 LEA.HI.X R40, R12, R7.reuse, R3, 0x6, P2 ;  /* 0x000000070c289211 */ /* 0x080fe200010f3403 */
[----:B------:R-:W-:Y:S01]  /*55a0*/  @!P1 IMAD.MOV.U32 R12, RZ, RZ, R8 ;  /* 0x000000ffff0c9224 */ /* 0x000fe200078e0008 */
[----:B------:R-:W-:Y:S01]  /*55b0*/  MOV R3, UR8 ;  /* 0x0000000800037c02 */ /* 0x000fe20008000f00 */
[----:B------:R-:W-:Y:S01]  /*55c0*/  IMAD.U32 R14, RZ, RZ, UR8 ;  /* 0x00000008ff0e7e24 */ /* 0x000fe2000f8e00ff */
[-C--:B------:R-:W-:Y:S01]  /*55d0*/  @!P1 LEA.HI.X R29, R11, R7.reuse, R10, 0x5, P3 ;  /* 0x000000070b1d9211 */ /* 0x080fe200018f2c0a */
[----:B------:R-:W-:Y:S01]  /*55e0*/  @!P1 IMAD.MOV.U32 R6, RZ, RZ, R8 ;  /* 0x000000ffff069224 */ /* 0x000fe200078e0008 */
[----:B------:R-:W3:Y:S01]  /*55f0*/  @!P1 LDC.64 R26, c[0x0][0x218] ;  /* 0x00008600ff1a9b82 */ /* 0x000ee20000000a00 */
[----:B------:R-:W-:Y:S01]  /*5600*/  @!P1 IMAD.WIDE.U32 R12, R3, 0x50, R12 ;  /* 0x00000050030c9825 */ /* 0x000fe200078e000c */
[C---:B------:R-:W-:Y:S01]  /*5610*/  @!P1 IADD3 R3, P2, R8.reuse, UR11, RZ ;  /* 0x0000000b08039c10 */ /* 0x040fe2000ff5e0ff */
[----:B------:R-:W-:Y:S01]  /*5620*/  @!UP0 UIMAD UR22, UR9, 0x30, URZ ;  /* 0x00000030091688a4 */ /* 0x000fe2000f8e023f */
[----:B------:R-:W-:Y:S01]  /*5630*/  @!P1 MOV R11, R7 ;  /* 0x00000007000b9202 */ /* 0x000fe20000000f00 */
[----:B------:R-:W-:Y:S01]  /*5640*/  IMAD.U32 R21, RZ, RZ, UR8 ;  /* 0x00000008ff157e24 */ /* 0x000fe2000f8e00ff */
[----:B------:R-:W-:Y:S01]  /*5650*/  @!P1 IADD3.X R24, R7, UR10, RZ, P2, !PT ;  /* 0x0000000a07189c10 */ /* 0x000fe200097fe4ff */
[----:B------:R-:W-:Y:S01]  /*5660*/  @!P1 IMAD.MOV.U32 R10, RZ, RZ, R8 ;  /* 0x000000ffff0a9224 */ /* 0x000fe200078e0008 */
[----:B------:R-:W4:Y:S01]  /*5670*/  @!P1 LDC.64 R30, c[0x0][0x218] ;  /* 0x00008600ff1e9b82 */ /* 0x000f220000000a00 */
[----:B-1----:R-:W-:Y:S01]  /*5680*/  @!P1 LEA R22, P3, R8, R22, 0x1 ;  /* 0x0000001608169211 */ /* 0x002fe200078608ff */
[----:B------:R-:W-:Y:S01]  /*5690*/  @!P1 IMAD.WIDE.U32 R14, R14, 0x30, R6 ;  /* 0x000000300e0e9825 */ /* 0x000fe200078e0006 */
[----:B------:R-:W-:Y:S01]  /*56a0*/  @!UP0 UIMAD UR21, UR9, 0x50, URZ ;  /* 0x00000050091588a4 */ /* 0x000fe2000f8e023f */
[----:B------:R1:W-:Y:S01]  /*56b0*/  @P1 STS.128 [R231+0x4000], RZ ;  /* 0x004000ffe7001388 */ /* 0x0003e20000000c00 */
[----:B------:R-:W-:Y:S01]  /*56c0*/  @!P1 LEA.HI.X R23, R8, R23, R7, 0x1, P3 ;  /* 0x0000001708179211 */ /* 0x000fe200018f0c07 */
[----:B------:R-:W-:Y:S01]  /*56d0*/  @!P1 IMAD.WIDE.U32 R10, R21, 0x60, R10 ;  /* 0x00000060150a9825 */ /* 0x000fe200078e000a */
[----:B------:R-:W-:Y:S01]  /*56e0*/  @!UP0 UIMAD UR20, UR9, 0x60, URZ ;  /* 0x00000060091488a4 */ /* 0x000fe2000f8e023f */
[----:B------:R-:W5:Y:S01]  /*56f0*/  @!P1 LDC.64 R34, c[0x0][0x218] ;  /* 0x00008600ff229b82 */ /* 0x000f620000000a00 */
[C---:B--2---:R-:W-:Y:S01]  /*5700*/  @!P1 LEA R20, P2, R3.reuse, R32, 0x1 ;  /* 0x0000002003149211 */ /* 0x044fe200078408ff */
[----:B------:R-:W-:Y:S01]  /*5710*/  @!PT LDS RZ, [RZ] ;  /* 0x00000000fffff984 */ /* 0x000fe20000000800 */
[----:B------:R-:W-:Y:S01]  /*5720*/  @!PT LDS RZ, [RZ] ;  /* 0x00000000fffff984 */ /* 0x000fe20000000800 */
[----:B------:R-:W-:Y:S01]  /*5730*/  @!PT LDS RZ, [RZ] ;  /* 0x00000000fffff984 */ /* 0x000fe20000000800 */
[----:B------:R5:W-:Y:S03]  /*5740*/  @!P1 LDGSTS.E.BYPASS.LTC128B.128 [R231+0x4000], desc[UR24][R22.64] ;  /* 0x0400000016e79fae */ /* 0x000be6000b901d58 */
[----:B------:R-:W-:Y:S01]  /*5750*/  @!P1 LEA.HI.X R21, R3, R33, R24, 0x1, P2 ;  /* 0x0000002103159211 */ /* 0x000fe200010f0c18 */
[----:B------:R-:W-:Y:S01]  /*5760*/  @!P1 VIADD R3, R15, UR22 ;  /* 0x000000160f039c36 */ /* 0x000fe20008000000 */
[----:B------:R1:W-:Y:S01]  /*5770*/  @P1 STS.128 [R231+0x4800], RZ ;  /* 0x004800ffe7001388 */ /* 0x0003e20000000c00 */
[----:B------:R-:W2:Y:S01]  /*5780*/  @!P1 LDC.64 R36, c[0x0][0x218] ;  /* 0x00008600ff249b82 */ /* 0x000ea20000000a00 */
[----:B---3--:R-:W-:Y:S01]  /*5790*/  @!P1 LEA R26, P3, R25, R26, 0x1 ;  /* 0x0000001a191a9211 */ /* 0x008fe200078608ff */
[----:B------:R-:W-:Y:S01]  /*57a0*/  @!P1 VIADD R11, R11, UR20 ;  /* 0x000000140b0b9c36 */ /* 0x000fe20008000000 */
[----:B------:R-:W-:Y:S01]  /*57b0*/  @!PT LDS RZ, [RZ] ;  /* 0x00000000fffff984 */ /* 0x000fe20000000800 */
[----:B------:R-:W-:Y:S01]  /*57c0*/  @!PT LDS RZ, [RZ] ;  /* 0x00000000fffff984 */ /* 0x000fe20000000800 */
[----:B------:R-:W-:Y:S01]  /*57d0*/  @!PT LDS RZ, [RZ] ;  /* 0x00000000fffff984 */ /* 0x000fe20000000800 */
[----:B------:R2:W-:Y:S02]  /*57e0*/  @!P1 LDGSTS.E.BYPASS.LTC128B.128 [R231+0x4800], desc[UR24][R20.64] ;  /* 0x0480000014e79fae */ /* 0x0005e4000b901d58 */
[----:B------:R-:W-:-:S02]  /*57f0*/  @!P1 LEA.HI.X R27, R25, R27, R29, 0x1, P3 ;  /* 0x0000001b191b9211 */ /* 0x000fc400018f0c1d */
[----:B------:R1:W-:Y:S01]  /*5800*/  @P1 STS.128 [R231+0x5000], RZ ;  /* 0x005000ffe7001388 */ /* 0x0003e20000000c00 */
[----:B------:R-:W3:Y:S01]  /*5810*/  @!P1 LDC.64 R38, c[0x0][0x218] ;  /* 0x00008600ff269b82 */ /* 0x000ee20000000a00 */
[C---:B----4-:R-:W-:Y:S02]  /*5820*/  @!P1 LEA R24, P2, R14.reuse, R30, 0x1 ;  /* 0x0000001e0e189211 */ /* 0x050fe400078408ff */
[----:B------:R-:W-:Y:S01]  /*5830*/  @!PT LDS RZ, [RZ] ;  /* 0x00000000fffff984 */ /* 0x000fe20000000800 */
[----:B------:R-:W-:Y:S01]  /*5840*/  @!PT LDS RZ, [RZ] ;  /* 0x00000000fffff984 */ /* 0x000fe20000000800 */
[----:B------:R-:W-:Y:S01]  /*5850*/  @!PT LDS RZ, [RZ] ;  /* 0x00000000fffff984 */ /* 0x000fe20000000800 */
[----:B------:R1:W-:Y:S02]  /*5860*/  @!P1 LDGSTS.E.BYPASS.LTC128B.128 [R231+0x5000], desc[UR24][R26.64] ;  /* 0x050000001ae79fae */ /* 0x0003e4000b901d58 */
[----:B------:R-:W-:Y:S01]  /*5870*/  @!P1 LEA.HI.X R25, R14, R31, R3, 0x1, P2 ;  /* 0x0000001f0e199211 */ /* 0x000fe200010f0c03 */
[----:B------:R-:W-:Y:S01]  /*5880*/  @!P1 VIADD R3, R13, UR21 ;  /* 0x000000150d039c36 */ /* 0x000fe20008000000 */
[----:B------:R1:W-:Y:S04]  /*5890*/  @P1 STS.128 [R231+0x5800], RZ ;  /* 0x005800ffe7001388 */ /* 0x0003e80000000c00 */
[----:B------:R-:W-:Y:S01]  /*58a0*/  @!PT LDS RZ, [RZ] ;  /* 0x00000000fffff984 */ /* 0x000fe20000000800 */
[----:B------:R-:W-:Y:S01]  /*58b0*/  @!PT LDS RZ, [RZ] ;  /* 0x00000000fffff984 */ /* 0x000fe20000000800 */
[----:B------:R-:W-:Y:S01]  /*58c0*/  @!PT LDS RZ, [RZ] ;  /* 0x00000000fffff984 */ /* 0x000fe20000000800 */
[----:B------:R1:W-:Y:S01]  /*58d0*/  @!P1 LDGSTS.E.BYPASS.LTC128B.128 [R231+0x5800], desc[UR24][R24.64] ;  /* 0x0580000018e79fae */ /* 0x0003e2000b901d58 */
[----:B-----5:R-:W-:-:S03]  /*58e0*/  @!P1 LEA R22, P4, R28, R34, 0x1 ;  /* 0x000000221c169211 */ /* 0x020fc600078808ff */
[----:B------:R1:W-:Y:S01]  /*58f0*/  @P1 STS.128 [R231+0x6000], RZ ;  /* 0x006000ffe7001388 */ /* 0x0003e20000000c00 */
[----:B------:R-:W-:Y:S02]  /*5900*/  @!P1 LEA.HI.X R23, R28, R35, R40, 0x1, P4 ;  /* 0x000000231c179211 */ /* 0x000fe400020f0c28 */
[----:B--2---:R-:W-:-:S03]  /*5910*/  @!P1 LEA R20, P3, R12, R36, 0x1 ;  /* 0x000000240c149211 */ /* 0x004fc600078608ff */
[----:B------:R-:W-:Y:S01]  /*5920*/  @!PT LDS RZ, [RZ] ;  /* 0x00000000fffff984 */ /* 0x000fe20000000800 */
[----:B------:R-:W-:Y:S01]  /*5930*/  @!PT LDS RZ, [RZ] ;  /* 0x00000000fffff984 */ /* 0x000fe20000000800 */
[----:B------:R-:W-:Y:S01]  /*5940*/  @!PT LDS RZ, [RZ] ;  /* 0x00000000fffff984 */ /* 0x000fe20000000800 */
[----:B------:R1:W-:Y:S01]  /*5950*/  @!P1 LDGSTS.E.BYPASS.LTC128B.128 [R231+0x6000], desc[UR24][R22.64] ;  /* 0x0600000016e79fae */ /* 0x0003e2000b901d58 */
[----:B---3--:R-:W-:Y:S02]  /*5960*/  @!P1 LEA R14, P2, R10, R38, 0x1 ;  /* 0x000000260a0e9211 */ /* 0x008fe400078408ff */
[----:B------:R-:W-:Y:S01]  /*5970*/  @!P1 LEA.HI.X R21, R12, R37, R3, 0x1, P3 ;  /* 0x000000250c159211 */ /* 0x000fe200018f0c03 */
[----:B------:R1:W-:Y:S01]  /*5980*/  @P1 STS.128 [R231+0x6800], RZ ;  /* 0x006800ffe7001388 */ /* 0x0003e20000000c00 */
[----:B------:R-:W-:-:S03]  /*5990*/  @!P1 LEA.HI.X R15, R10, R39, R11, 0x1, P2 ;  /* 0x000000270a0f9211 */ /* 0x000fc600010f0c0b */
[----:B------:R-:W-:Y:S01]  /*59a0*/  @!PT LDS RZ, [RZ] ;  /* 0x00000000fffff984 */ /* 0x000fe20000000800 */
[----:B------:R-:W-:Y:S01]  /*59b0*/  @!PT LDS RZ, [RZ] ;  /* 0x00000000fffff984 */ /* 0x000fe20000000800 */
[----:B------:R-:W-:Y:S01]  /*59c0*/  @!PT LDS RZ, [RZ] ;  /* 0x00000000fffff984 */ /* 0x000fe20000000800 */
[----:B------:R1:W-:Y:S04]  /*59d0*/  @!P1 LDGSTS.E.BYPASS.LTC128B.128 [R231+0x6800], desc[UR24][R20.64] ;  /* 0x0680000014e79fae */ /* 0x0003e8000b901d58 */
[----:B------:R1:W-:Y:S04]  /*59e0*/  @P1 STS.128 [R231+0x7000], RZ ;  /* 0x007000ffe7001388 */ /* 0x0003e80000000c00 */
[----:B------:R-:W-:Y:S01]  /*59f0*/  @!PT LDS RZ, [RZ] ;  /* 0x00000000fffff984 */ /* 0x000fe20000000800 */
[----:B------:R-:W-:Y:S01]  /*5a00*/  @!PT LDS RZ, [RZ] ;  /* 0x00000000fffff984 */ /* 0x000fe20000000800 */
[----:B------:R-:W-:Y:S01]  /*5a10*/  @!PT LDS RZ, [RZ] ;  /* 0x00000000fffff984 */ /* 0x000fe20000000800 */
[----:B------:R1:W-:Y:S04]  /*5a20*/  @!P1 LDGSTS.E.BYPASS.LTC128B.128 [R231+0x7000], desc[UR24][R14.64] ;  /* 0x070000000ee79fae */ /* 0x0003e8000b901d58 */
        /* <DEDUP_REMOVED lines=14> */
.L_x_225:
[----:B------:R-:W-:Y:S05]  /*5b10*/  BSYNC B0 ;  /* 0x0000000000007941 */ /* 0x000fea0003800000 */
.L_x_224:
[----:B------:R-:W0:Y:S02]  /*5b20*/  LDGDEPBAR ;  /* 0x00000000000079af */ /* 0x000e240000000000 */
.L_x_223:
[----:B--2---:R-:W-:Y:S01]  /*5b30*/  FMNMX.FTZ R3, R41, R42, !PT ;  /* 0x0000002a29037209 */ /* 0x004fe20007810000 */
[----:B------:R-:W-:Y:S01]  /*5b40*/  ULDC UR22, c[0x0][0x2ec] ;  /* 0x0000bb0000167ab9 */ /* 0x000fe20000000800 */
[----:B------:R-:W-:Y:S02]  /*5b50*/  STL [R1+0xf0], R252 ;  /* 0x0000f0fc01007387 */ /* 0x000fe40000100800 */
[----:B------:R-:W-:Y:S02]  /*5b60*/  FMNMX.FTZ R3, R83, R3, !PT ;  /* 0x0000000353037209 */ /* 0x000fe40007810000 */
[----:B------:R-:W-:Y:S02]  /*5b70*/  STL [R1+0xec], R231 ;  /* 0x0000ece701007387 */ /* 0x000fe40000100800 */
[----:B------:R-:W-:Y:S02]  /*5b80*/  FMNMX.FTZ R3, R96, R3, !PT ;  /* 0x0000000360037209 */ /* 0x000fe40007810000 */
[----:B------:R-:W-:Y:S02]  /*5b90*/  STL [R1+0xe8], R228 ;  /* 0x0000e8e401007387 */ /* 0x000fe40000100800 */
[----:B------:R-:W-:-:S02]  /*5ba0*/  FMNMX.FTZ R3, R74, R3, !PT ;  /* 0x000000034a037209 */ /* 0x000fc40007810000 */
        /* <DEDUP_REMOVED lines=22> */
[----:B------:R-:W-:Y:S01]  /*5d10*/  FMNMX.FTZ R3, R43, R44, !PT ;  /* 0x0000002c2b037209 */ /* 0x000fe20007810000 */
[----:B------:R-:W-:Y:S01]  /*5d20*/  STL [R1+0xb8], R2 ;  /* 0x0000b80201007387 */ /* 0x000fe20000100800 */
        /* <DEDUP_REMOVED lines=37> */
[----:B------:R-:W-:Y:S01]  /*5f80*/  FMNMX.FTZ R7, R124, R7, !PT ;  /* 0x000000077c077209 */ /* 0x000fe20007810000 */
[----:B------:R-:W2:Y:S01]  /*5f90*/  SHFL.BFLY PT, R9, R8, 0x2, 0x1f ;  /* 0x0c401f0008097f89 */ /* 0x000ea200000e0000 */
        /* <DEDUP_REMOVED lines=13> */
[----:B--2---:R-:W-:Y:S02]  /*6070*/  FMNMX.FTZ R8, R8, R9, !PT ;  /* 0x0000000908087209 */ /* 0x004fe40007810000 */
[----:B------:R-:W-:Y:S02]  /*6080*/  FMNMX.FTZ R6, R193, R6, !PT ;  /* 0x00000006c1067209 */ /* 0x000fe40007810000 */
[----:B------:R-:W-:Y:S01]  /*6090*/  FMNMX.FTZ R7, R232, R7, !PT ;  /* 0x00000007e8077209 */ /* 0x000fe20007810000 */
[----:B------:R-:W2:Y:S01]  /*60a0*/  SHFL.BFLY PT, R136, R8, 0x1, 0x1f ;  /* 0x0c201f0008887f89 */ /* 0x000ea200000e0000 */
        /* <DEDUP_REMOVED lines=13> */
[----:B--2---:R-:W-:Y:S02]  /*6180*/  FMNMX.FTZ R136, R8, R136, !PT ;  /* 0x0000008808887209 */ /* 0x004fe40007810000 */
[----:B------:R-:W-:Y:S02]  /*6190*/  FMNMX.FTZ R134, R211, R134, !PT ;  /* 0x00000086d3867209 */ /* 0x000fe40007810000 */
[C---:B------:R-:W-:Y:S01]  /*61a0*/  FSETP.NEU.FTZ.AND P1, PT, R136.reuse, -INF , PT ;  /* 0xff8000008800780b */ /* 0x040fe20003f3d000 */
[----:B------:R-:W-:Y:S01]  /*61b0*/  FMUL.FTZ R8, R136, UR22 ;  /* 0x0000001688087c20 */ /* 0x000fe20008410000 */
[----:B------:R-:W-:Y:S01]  /*61c0*/  FMNMX.FTZ R134, R209, R134, !PT ;  /* 0x00000086d1867209 */ /* 0x000fe20007810000 */
[----:B------:R-:W-:Y:S01]  /*61d0*/  STL [R1+0xf4], R136 ;  /* 0x0000f48801007387 */ /* 0x000fe20000100800 */
[----:B------:R-:W-:Y:S02]  /*61e0*/  FMNMX.FTZ R7, R164, R7, !PT ;  /* 0x00000007a4077209 */ /* 0x000fe40007810000 */
[----:B------:R-:W-:-:S02]  /*61f0*/  FMNMX.FTZ R134, R197, R134, !PT ;  /* 0x00000086c5867209 */ /* 0x000fc40007810000 */
[----:B------:R-:W-:Y:S02]  /*6200*/  FSEL R8, R8, RZ, P1 ;  /* 0x000000ff08087208 */ /* 0x000fe40000800000 */
[----:B------:R-:W-:Y:S02]  /*6210*/  FMNMX.FTZ R134, R196, R134, !PT ;  /* 0x00000086c4867209 */ /* 0x000fe40007810000 */
[----:B------:R-:W-:Y:S01]  /*6220*/  FMNMX.FTZ R7, R159, R7, !PT ;  /* 0x000000079f077209 */ /* 0x000fe20007810000 */
[----:B------:R-:W-:Y:S01]  /*6230*/  FFMA.FTZ R6, R41, UR22, -R8 ;  /* 0x0000001629067c23 */ /* 0x000fe20008010808 */
[----:B------:R-:W-:Y:S02]  /*6240*/  FMNMX.FTZ R134, R167, R134, !PT ;  /* 0x00000086a7867209 */ /* 0x000fe40007810000 */
[----:B------:R-:W-:Y:S01]  /*6250*/  FMNMX.FTZ R7, R158, R7, !PT ;  /* 0x000000079e077209 */ /* 0x000fe20007810000 */
[----:B------:R2:W-:Y:S01]  /*6260*/  MUFU.EX2 R215, R6 ;  /* 0x0000000600d77308 */ /* 0x0005e20000000800 */
[----:B------:R-:W-:-:S02]  /*6270*/  FMNMX.FTZ R134, R166, R134, !PT ;  /* 0x00000086a6867209 */ /* 0x000fc40007810000 */
[----:B------:R-:W-:Y:S01]  /*6280*/  FMNMX.FTZ R3, R46, R111, !PT ;  /* 0x0000006f2e037209 */ /* 0x000fe20007810000 */
[----:B------:R-:W3:Y:S01]  /*6290*/  SHFL.BFLY PT, R135, R7, 0x2, 0x1f ;  /* 0x0c401f0007877f89 */ /* 0x000ee200000e0000 */
[----:B------:R-:W-:Y:S02]  /*62a0*/  FMNMX.FTZ R134, R163, R134, !PT ;  /* 0x00000086a3867209 */ /* 0x000fe40007810000 */
[----:B------:R-:W-:Y:S02]  /*62b0*/  FMNMX.FTZ R3, R112, R3, !PT ;  /* 0x0000000370037209 */ /* 0x000fe40007810000 */
[----:B------:R-:W-:Y:S02]  /*62c0*/  FMNMX.FTZ R134, R160, R134, !PT ;  /* 0x00000086a0867209 */ /* 0x000fe40007810000 */
[----:B------:R-:W-:-:S03]  /*62d0*/  FMNMX.FTZ R3, R110, R3, !PT ;  /* 0x000000036e037209 */ /* 0x000fc60007810000 */
[----:B------:R-:W4:Y:S01]  /*62e0*/  SHFL.BFLY PT, R9, R134, 0x2, 0x1f ;  /* 0x0c401f0086097f89 */ /* 0x000f2200000e0000 */
[----:B------:R-:W-:Y:S01]  /*62f0*/  FMNMX.FTZ R3, R104, R3, !PT ;  /* 0x0000000368037209 */ /* 0x000fe20007810000 */
[----:B--2---:R-:W-:-:S03]  /*6300*/  FFMA.FTZ R6, R42, UR22, -R8 ;  /* 0x000000162a067c23 */ /* 0x004fc60008010808 */
[----:B------:R-:W-:Y:S01]  /*6310*/  FMNMX.FTZ R3, R108, R3, !PT ;  /* 0x000000036c037209 */ /* 0x000fe20007810000 */
[----:B------:R2:W-:Y:S03]  /*6320*/  MUFU.EX2 R214, R6 ;  /* 0x0000000600d67308 */ /* 0x0005e60000000800 */
[----:B------:R-:W-:-:S04]  /*6330*/  FMNMX.FTZ R3, R109, R3, !PT ;  /* 0x000000036d037209 */ /* 0x000fc80007810000 */
[----:B------:R-:W-:Y:S02]  /*6340*/  FMNMX.FTZ R3, R113, R3, !PT ;  /* 0x0000000371037209 */ /* 0x000fe40007810000 */
[----:B---3--:R-:W-:Y:S02]  /*6350*/  FMNMX.FTZ R135, R7, R135, !PT ;  /* 0x0000008707877209 */ /* 0x008fe40007810000 */
[----:B------:R-:W-:-:S03]  /*6360*/  FMNMX.FTZ R3, R169, R3, !PT ;  /* 0x00000003a9037209 */ /* 0x000fc60007810000 */
[----:B------:R-:W3:Y:S01]  /*6370*/  SHFL.BFLY PT, R7, R135, 0x1, 0x1f ;  /* 0x0c201f0087077f89 */ /* 0x000ee200000e0000 */
[----:B------:R-:W-:Y:S01]  /*6380*/  FMNMX.FTZ R3, R149, R3, !PT ;  /* 0x0000000395037209 */ /* 0x000fe20007810000 */
[----:B--2---:R-:W-:Y:S01]  /*6390*/  FFMA.FTZ R6, R83, UR22, -R8 ;  /* 0x0000001653067c23 */ /* 0x004fe20008010808 */
[----:B----4-:R-:W-:Y:S02]  /*63a0*/  FMNMX.FTZ R134, R134, R9, !PT ;  /* 0x0000000986867209 */ /* 0x010fe40007810000 */
[----:B------:R-:W-:Y:S01]  /*63b0*/  FMNMX.FTZ R3, R148, R3, !PT ;  /* 0x0000000394037209 */ /* 0x000fe20007810000 */
[----:B------:R2:W4:Y:S03]  /*63c0*/  MUFU.EX2 R2, R6 ;  /* 0x0000000600027308 */ /* 0x0005260000000800 */
[----:B------:R-:W-:-:S04]  /*63d0*/  FMNMX.FTZ R3, R137, R3, !PT ;  /* 0x0000000389037209 */ /* 0x000fc80007810000 */
[----:B------:R-:W-:-:S04]  /*63e0*/  FMNMX.FTZ R3, R182, R3, !PT ;  /* 0x00000003b6037209 */ /* 0x000fc80007810000 */
[----:B------:R-:W-:-:S04]  /*63f0*/  FMNMX.FTZ R3, R170, R3, !PT ;  /* 0x00000003aa037209 */ /* 0x000fc80007810000 */
[----:B------:R-:W-:Y:S01]  /*6400*/  FMNMX.FTZ R3, R147, R3, !PT ;  /* 0x0000000393037209 */ /* 0x000fe20007810000 */
[----:B--2---:R-:W-:Y:S01]  /*6410*/  FFMA.FTZ R6, R96, UR22, -R8 ;  /* 0x0000001660067c23 */ /* 0x004fe20008010808 */
[----:B---3--:R-:W-:Y:S01]  /*6420*/  FMNMX.FTZ R135, R135, R7, !PT ;  /* 0x0000000787877209 */ /* 0x008fe20007810000 */
[----:B----4-:R-:W-:Y:S01]  /*6430*/  STL [R1+0x58], R2 ;  /* 0x0000580201007387 */ /* 0x010fe20000100800 */
[----:B------:R-:W-:Y:S01]  /*6440*/  FMNMX.FTZ R3, R145, R3, !PT ;  /* 0x0000000391037209 */ /* 0x000fe20007810000 */
[----:B-1----:R1:W-:Y:S01]  /*6450*/  MUFU.EX2 R231, R6 ;  /* 0x0000000600e77308 */ /* 0x0023e20000000800 */
[C---:B------:R-:W-:Y:S01]  /*6460*/  FSETP.NEU.FTZ.AND P1, PT, R135.reuse, -INF , PT ;  /* 0xff8000008700780b */ /* 0x040fe20003f3d000 */
[----:B------:R-:W-:Y:S01]  /*6470*/  FMUL.FTZ R7, R135, UR22 ;  /* 0x0000001687077c20 */ /* 0x000fe20008410000 */
[----:B------:R2:W-:Y:S01]  /*6480*/  STL [R1+0xf8], R135 ;  /* 0x0000f88701007387 */ /* 0x0005e20000100800 */
[----:B------:R-:W-:-:S03]  /*6490*/  FMNMX.FTZ R3, R195, R3, !PT ;  /* 0x00000003c3037209 */ /* 0x000fc60007810000 */
[----:B------:R-:W-:Y:S02]  /*64a0*/  FSEL R7, R7, RZ, P1 ;  /* 0x000000ff07077208 */ /* 0x000fe40000800000 */
[----:B------:R-:W-:-:S04]  /*64b0*/  FMNMX.FTZ R3, R189, R3, !PT ;  /* 0x00000003bd037209 */ /* 0x000fc80007810000 */
[----:B------:R-:W-:Y:S01]  /*64c0*/  FMNMX.FTZ R3, R185, R3, !PT ;  /* 0x00000003b9037209 */ /* 0x000fe20007810000 */
[----:B-1----:R-:W-:-:S03]  /*64d0*/  FFMA.FTZ R6, R74, UR22, -R8 ;  /* 0x000000164a067c23 */ /* 0x002fc60008010808 */
[----:B------:R-:W-:Y:S01]  /*64e0*/  FMNMX.FTZ R3, R153, R3, !PT ;  /* 0x0000000399037209 */ /* 0x000fe20007810000 */
[----:B------:R1:W-:Y:S03]  /*64f0*/  MUFU.EX2 R225, R6 ;  /* 0x0000000600e17308 */ /* 0x0003e60000000800 */
[----:B------:R-:W-:-:S04]  /*6500*/  FMNMX.FTZ R3, R240, R3, !PT ;  /* 0x00000003f0037209 */ /* 0x000fc80007810000 */
[----:B------:R-:W-:-:S04]  /*6510*/  FMNMX.FTZ R3, R237, R3, !PT ;  /* 0x00000003ed037209 */ /* 0x000fc80007810000 */
[----:B------:R-:W-:-:S04]  /*6520*/  FMNMX.FTZ R3, R235, R3, !PT ;  /* 0x00000003eb037209 */ /* 0x000fc80007810000 */
[----:B------:R-:W-:Y:S01]  /*6530*/  FMNMX.FTZ R3, R234, R3, !PT ;  /* 0x00000003ea037209 */ /* 0x000fe20007810000 */
[----:B-1----:R-:W-:-:S03]  /*6540*/  FFMA.FTZ R6, R75, UR22, -R8 ;  /* 0x000000164b067c23 */ /* 0x002fc60008010808 */
[----:B------:R-:W-:Y:S01]  /*6550*/  FMNMX.FTZ R3, R233, R3, !PT ;  /* 0x00000003e9037209 */ /* 0x000fe20007810000 */
[----:B------:R1:W-:Y:S03]  /*6560*/  MUFU.EX2 R139, R6 ;  /* 0x00000006008b7308 */ /* 0x0003e60000000800 */
[----:B------:R-:W-:-:S04]  /*6570*/  FMNMX.FTZ R3, R213, R3, !PT ;  /* 0x00000003d5037209 */ /* 0x000fc80007810000 */
[----:B------:R-:W-:-:S04]  /*6580*/  FMNMX.FTZ R3, R212, R3, !PT ;  /* 0x00000003d4037209 */ /* 0x000fc80007810000 */
[----:B------:R-:W-:Y:S01]  /*6590*/  FMNMX.FTZ R132, R203, R3, !PT ;  /* 0x00000003cb847209 */ /* 0x000fe20007810000 */
[----:B------:R-:W-:-:S03]  /*65a0*/  FFMA.FTZ R3, R43, UR22, -R7 ;  /* 0x000000162b037c23 */ /* 0x000fc60008010807 */
[----:B------:R-:W-:Y:S01]  /*65b0*/  FMNMX.FTZ R132, R175, R132, !PT ;  /* 0x00000084af847209 */ /* 0x000fe20007810000 */
[----:B------:R3:W-:Y:S01]  /*65c0*/  MUFU.EX2 R207, R3 ;  /* 0x0000000300cf7308 */ /* 0x0007e20000000800 */
[----:B-1----:R-:W-:Y:S02]  /*65d0*/  FFMA.FTZ R6, R64, UR22, -R8 ;  /* 0x0000001640067c23 */ /* 0x002fe40008010808 */
[----:B------:R-:W-:-:S05]  /*65e0*/  FMNMX.FTZ R132, R174, R132, !PT ;  /* 0x00000084ae847209 */ /* 0x000fca0007810000 */
[----:B------:R1:W-:Y:S01]  /*65f0*/  MUFU.EX2 R18, R6 ;  /* 0x0000000600127308 */ /* 0x0003e20000000800 */
[----:B------:R-:W-:-:S04]  /*6600*/  FMNMX.FTZ R132, R173, R132, !PT ;  /* 0x00000084ad847209 */ /* 0x000fc80007810000 */
[----:B------:R-:W-:Y:S01]  /*6610*/  FMNMX.FTZ R132, R172, R132, !PT ;  /* 0x00000084ac847209 */ /* 0x000fe20007810000 */
[----:B---3--:R-:W-:-:S04]  /*6620*/  FFMA.FTZ R3, R44, UR22, -R7 ;  /* 0x000000162c037c23 */ /* 0x008fc80008010807 */
[----:B------:R-:W-:Y:S01]  /*6630*/  SHFL.BFLY PT, R9, R132, 0x2, 0x1f ;  /* 0x0c401f0084097f89 */ /* 0x000fe200000e0000 */
[----:B------:R3:W-:Y:S01]  /*6640*/  MUFU.EX2 R206, R3 ;  /* 0x0000000300ce7308 */ /* 0x0007e20000000800 */
[----:B-1----:R-:W-:-:S07]  /*6650*/  FFMA.FTZ R6, R65, UR22, -R8 ;  /* 0x0000001641067c23 */ /* 0x002fce0008010808 */
[----:B------:R1:W-:Y:S01]  /*6660*/  MUFU.EX2 R243, R6 ;  /* 0x0000000600f37308 */ /* 0x0003e20000000800 */
[----:B---3--:R-:W-:-:S07]  /*6670*/  FFMA.FTZ R3, R103, UR22, -R7 ;  /* 0x0000001667037c23 */ /* 0x008fce0008010807 */
[----:B--2---:R2:W-:Y:S01]  /*6680*/  MUFU.EX2 R135, R3 ;  /* 0x0000000300877308 */ /* 0x0045e20000000800 */
[----:B-1----:R-:W1:Y:S01]  /*6690*/  SHFL.BFLY PT, R6, R134, 0x1, 0x1f ;  /* 0x0c201f0086067f89 */ /* 0x002e6200000e0000 */
[----:B--2---:R-:W-:-:S06]  /*66a0*/  FFMA.FTZ R3, R102, UR22, -R7 ;  /* 0x0000001666037c23 */ /* 0x004fcc0008010807 */
[----:B------:R2:W-:Y:S01]  /*66b0*/  MUFU.EX2 R228, R3 ;  /* 0x0000000300e47308 */ /* 0x0005e20000000800 */
[----:B-1----:R-:W-:-:S04]  /*66c0*/  FMNMX.FTZ R134, R134, R6, !PT ;  /* 0x0000000686867209 */ /* 0x002fc80007810000 */
[C---:B------:R-:W-:Y:S01]  /*66d0*/  FSETP.NEU.FTZ.AND P1, PT, R134.reuse, -INF , PT ;  /* 0xff8000008600780b */ /* 0x040fe20003f3d000 */
[----:B------:R-:W-:Y:S01]  /*66e0*/  FMUL.FTZ R6, R134, UR22 ;  /* 0x0000001686067c20 */ /* 0x000fe20008410000 */
[----:B------:R1:W-:Y:S01]  /*66f0*/  STL [R1+0xfc], R134 ;  /* 0x0000fc8601007387 */ /* 0x0003e20000100800 */
[----:B--2---:R-:W-:-:S04]  /*6700*/  FFMA.FTZ R3, R100, UR22, -R7 ;  /* 0x0000001664037c23 */ /* 0x004fc80008010807 */
[----:B------:R2:W-:Y:S01]  /*6710*/  MUFU.EX2 R220, R3 ;  /* 0x0000000300dc7308 */ /* 0x0005e20000000800 */
[----:B-1----:R-:W3:Y:S01]  /*6720*/  LDL.LU R134, [R1+0x58] ;  /* 0x0000580001867983 */ /* 0x002ee20000300800 */
[----:B--2---:R-:W-:Y:S01]  /*6730*/  FFMA.FTZ R3, R97, UR22, -R7 ;  /* 0x0000001661037c23 */ /* 0x004fe20008010807 */
[----:B------:R-:W-:-:S05]  /*6740*/  FMNMX.FTZ R132, R132, R9, !PT ;  /* 0x0000000984847209 */ /* 0x000fca0007810000 */
[----:B------:R1:W-:Y:S01]  /*6750*/  MUFU.EX2 R19, R3 ;  /* 0x0000000300137308 */ /* 0x0003e20000000800 */
[----:B------:R-:W-:Y:S01]  /*6760*/  FSEL R6, R6, RZ, P1 ;  /* 0x000000ff06067208 */ /* 0x000fe20000800000 */
[----:B------:R-:W2:Y:S01]  /*6770*/  SHFL.BFLY PT, R9, R132, 0x1, 0x1f ;  /* 0x0c201f0084097f89 */ /* 0x000ea200000e0000 */
[----:B-1----:R-:W-:-:S05]  /*6780*/  FFMA.FTZ R3, R67, UR22, -R7 ;  /* 0x0000001643037c23 */ /* 0x002fca0008010807 */
[----:B------:R1:W-:Y:S02]  /*6790*/  MUFU.EX2 R84, R3 ;  /* 0x0000000300547308 */ /* 0x0003e40000000800 */
[----:B-1----:R-:W-:-:S06]  /*67a0*/  FFMA.FTZ R3, R66, UR22, -R7 ;  /* 0x0000001642037c23 */ /* 0x002fcc0008010807 */
[----:B------:R1:W-:Y:S02]  /*67b0*/  MUFU.EX2 R86, R3 ;  /* 0x0000000300567308 */ /* 0x0003e40000000800 */
[----:B-1----:R-:W-:-:S06]  /*67c0*/  FFMA.FTZ R3, R45, UR22, -R6 ;  /* 0x000000162d037c23 */ /* 0x002fcc0008010806 */
[----:B------:R1:W-:Y:S01]  /*67d0*/  MUFU.EX2 R11, R3 ;  /* 0x00000003000b7308 */ /* 0x0003e20000000800 */
[----:B--2---:R-:W-:Y:S01]  /*67e0*/  FMNMX.FTZ R132, R132, R9, !PT ;  /* 0x0000000984847209 */ /* 0x004fe20007810000 */
[----:B-1----:R-:W-:-:S06]  /*67f0*/  FFMA.FTZ R3, R107, UR22, -R6 ;  /* 0x000000166b037c23 */ /* 0x002fcc0008010806 */
[----:B------:R1:W2:Y:S01]  /*6800*/  MUFU.EX2 R10, R3 ;  /* 0x00000003000a7308 */ /* 0x0002a20000000800 */
[----:B------:R-:W-:Y:S01]  /*6810*/  FSETP.NEU.FTZ.AND P1, PT, R132, -INF , PT ;  /* 0xff8000008400780b */ /* 0x000fe20003f3d000 */
[----:B-1----:R-:W-:-:S06]  /*6820*/  FFMA.FTZ R3, R106, UR22, -R6 ;  /* 0x000000166a037c23 */ /* 0x002fcc0008010806 */
[----:B------:R1:W-:Y:S01]  /*6830*/  MUFU.EX2 R85, R3 ;  /* 0x0000000300557308 */ /* 0x0003e20000000800 */
[----:B------:R-:W-:Y:S01]  /*6840*/  LEA R221, R0, UR4, 0x1 ;  /* 0x0000000400dd7c11 */ /* 0x000fe2000f8e08ff */
[--C-:B-1----:R-:W-:Y:S01]  /*6850*/  FFMA.FTZ R3, R105, UR22, -R6.reuse ;  /* 0x0000001669037c23 */ /* 0x102fe20008010806 */
[----:B------:R-:W-:Y:S02]  /*6860*/  FFMA.FTZ R9, R99, UR22, -R6 ;  /* 0x0000001663097c23 */ /* 0x000fe40008010806 */
[----:B------:R-:W-:Y:S01]  /*6870*/  LEA R224, R4, R221, 0x1 ;  /* 0x000000dd04e07211 */ /* 0x000fe200078e08ff */
[----:B------:R-:W-:Y:S02]  /*6880*/  LDSM.16.MT88.4 R12, [R221+0x8000] ;  /* 0x00800000dd0c783b */ /* 0x000fe40000004200 */
[----:B------:R1:W4:Y:S02]  /*6890*/  MUFU.EX2 R227, R3 ;  /* 0x0000000300e37308 */ /* 0x0003240000000800 */
[----:B------:R-:W3:Y:S01]  /*68a0*/  LDSM.16.MT88.4 R36, [R224+0x8000] ;  /* 0x00800000e024783b */ /* 0x000ee20000004200 */
[----:B------:R-:W-:-:S03]  /*68b0*/  IMAD R222, R5, 0x2, R221 ;  /* 0x0000000205de7824 */ /* 0x000fc600078e02dd */
[----:B------:R-:W3:Y:S04]  /*68c0*/  LDSM.16.MT88.4 R32, [R224+0x8800] ;  /* 0x00880000e020783b */ /* 0x000ee80000004200 */
[----:B------:R-:W3:Y:S01]  /*68d0*/  LDSM.16.MT88.4 R48, [R221+0x8800] ;  /* 0x00880000dd30783b */ /* 0x000ee20000004200 */
[----:B-1----:R-:W-:-:S04]  /*68e0*/  FFMA.FTZ R3, R101, UR22, -R6 ;  /* 0x0000001665037c23 */ /* 0x002fc80008010806 */
[----:B------:R1:W-:Y:S02]  /*68f0*/  MUFU.EX2 R17, R3 ;  /* 0x0000000300117308 */ /* 0x0003e40000000800 */
[----:B-1----:R-:W-:-:S05]  /*6900*/  FMUL.FTZ R3, R132, UR22 ;  /* 0x0000001684037c20 */ /* 0x002fca0008410000 */
[----:B------:R-:W-:Y:S01]  /*6910*/  FSEL R3, R3, RZ, P1 ;  /* 0x000000ff03037208 */ /* 0x000fe20000800000 */
[----:B------:R1:W-:Y:S04]  /*6920*/  MUFU.EX2 R250, R9 ;  /* 0x0000000900fa7308 */ /* 0x0003e80000000800 */
[----:B------:R-:W-:Y:S01]  /*6930*/  FFMA.FTZ R0, R46, UR22, -R3 ;  /* 0x000000162e007c23 */ /* 0x000fe20008010803 */
[----:B------:R-:W-:Y:S01]  /*6940*/  LEA R223, R4, R222, 0x1 ;  /* 0x000000de04df7211 */ /* 0x000fe200078e08ff */
[----:B------:R-:W3:Y:S02]  /*6950*/  LDSM.16.MT88.4 R44, [R222+0x8000] ;  /* 0x00800000de2c783b */ /* 0x000ee40000004200 */
[----:B------:R2:W-:Y:S02]  /*6960*/  MUFU.EX2 R2, R0 ;  /* 0x0000000000027308 */ /* 0x0005e40000000800 */
[----:B------:R-:W3:Y:S01]  /*6970*/  LDSM.16.MT88.4 R40, [R223+0x8000] ;  /* 0x00800000df28783b */ /* 0x000ee20000004200 */
[----:B-1----:R-:W-:-:S05]  /*6980*/  FFMA.FTZ R9, R81, UR22, -R6 ;  /* 0x0000001651097c23 */ /* 0x002fca0008010806 */
[----:B------:R-:W-:Y:S01]  /*6990*/  MUFU.EX2 R16, R9 ;  /* 0x0000000900107308 */ /* 0x000fe20000000800 */
[----:B--2---:R-:W-:-:S07]  /*69a0*/  FFMA.FTZ R0, R111, UR22, -R3 ;  /* 0x000000166f007c23 */ /* 0x004fce0008010803 */
[----:B------:R1:W2:Y:S02]  /*69b0*/  MUFU.EX2 R9, R0 ;  /* 0x0000000000097308 */ /* 0x0002a40000000800 */
[----:B-1----:R-:W-:-:S06]  /*69c0*/  FFMA.FTZ R0, R112, UR22, -R3 ;  /* 0x0000001670007c23 */ /* 0x002fcc0008010803 */
[----:B------:R1:W-:Y:S02]  /*69d0*/  MUFU.EX2 R252, R0 ;  /* 0x0000000000fc7308 */ /* 0x0003e40000000800 */
[----:B-1----:R-:W-:-:S06]  /*69e0*/  FFMA.FTZ R0, R110, UR22, -R3 ;  /* 0x000000166e007c23 */ /* 0x002fcc0008010803 */
[----:B------:R1:W2:Y:S02]  /*69f0*/  MUFU.EX2 R226, R0 ;  /* 0x0000000000e27308 */ /* 0x0002a40000000800 */
[----:B-1----:R-:W-:-:S06]  /*6a00*/  FFMA.FTZ R0, R98, UR22, -R6 ;  /* 0x0000001662007c23 */ /* 0x002fcc0008010806 */
[----:B------:R1:W-:Y:S01]  /*6a10*/  MUFU.EX2 R154, R0 ;  /* 0x00000000009a7308 */ /* 0x0003e20000000800 */
[----:B------:R-:W-:Y:S02]  /*6a20*/  F2FP.BF16.F32.PACK_AB R24, R10, R11 ;  /* 0x0000000b0a18723e */ /* 0x000fe400000010ff */
[----:B----4-:R-:W-:Y:S02]  /*6a30*/  F2FP.BF16.F32.PACK_AB R26, R227, R85 ;  /* 0x00000055e31a723e */ /* 0x010fe400000010ff */
[----:B--2---:R-:W-:Y:S01]  /*6a40*/  F2FP.BF16.F32.PACK_AB R25, R9, R2 ;  /* 0x000000020919723e */ /* 0x004fe200000010ff */
[----:B-1----:R-:W-:-:S04]  /*6a50*/  FFMA.FTZ R0, R104, UR22, -R3 ;  /* 0x0000001668007c23 */ /* 0x002fc80008010803 */
[----:B------:R1:W-:Y:S01]  /*6a60*/  MUFU.EX2 R204, R0 ;  /* 0x0000000000cc7308 */ /* 0x0003e20000000800 */
[----:B------:R-:W-:Y:S02]  /*6a70*/  F2FP.BF16.F32.PACK_AB R27, R226, R252 ;  /* 0x000000fce21b723e */ /* 0x000fe400000010ff */
[----:B------:R-:W-:Y:S02]  /*6a80*/  F2FP.BF16.F32.PACK_AB R28, R214, R215 ;  /* 0x000000d7d61c723e */ /* 0x000fe400000010ff */
[----:B------:R-:W-:Y:S02]  /*6a90*/  F2FP.BF16.F32.PACK_AB R29, R206, R207 ;  /* 0x000000cfce1d723e */ /* 0x000fe400000010ff */
[----:B------:R-:W-:Y:S01]  /*6aa0*/  F2FP.BF16.F32.PACK_AB R31, R228, R135 ;  /* 0x00000087e41f723e */ /* 0x000fe200000010ff */
[----:B-1----:R-:W-:-:S04]  /*6ab0*/  FFMA.FTZ R0, R108, UR22, -R3 ;  /* 0x000000166c007c23 */ /* 0x002fc80008010803 */
[----:B------:R1:W2:Y:S01]  /*6ac0*/  MUFU.EX2 R251, R0 ;  /* 0x0000000000fb7308 */ /* 0x0002a20000000800 */
[----:B---3--:R-:W-:Y:S01]  /*6ad0*/  F2FP.BF16.F32.PACK_AB R30, R231, R134 ;  /* 0x00000086e71e723e */ /* 0x008fe200000010ff */
[----:B------:R-:W-:Y:S01]  /*6ae0*/  HMMA.16816.F32.BF16 R76, R24, R36, RZ ;  /* 0x00000024184c723c */ /* 0x000fe200000418ff */
[----:B-1----:R-:W-:-:S05]  /*6af0*/  FFMA.FTZ R0, R109, UR22, -R3 ;  /* 0x000000166d007c23 */ /* 0x002fca0008010803 */
[----:B------:R1:W-:Y:S01]  /*6b00*/  MUFU.EX2 R247, R0 ;  /* 0x0000000000f77308 */ /* 0x0003e20000000800 */
[-C--:B------:R-:W-:Y:S06]  /*6b10*/  HMMA.16816.F32.BF16 R72, R24, R38.reuse, RZ ;  /* 0x000000261848723c */ /* 0x080fec00000418ff */
[----:B------:R-:W-:Y:S01]  /*6b20*/  HMMA.16816.F32.BF16 R68, R28, R38, RZ ;  /* 0x000000261c44723c */ /* 0x000fe200000418ff */
[----:B-1----:R-:W-:-:S05]  /*6b30*/  FFMA.FTZ R0, R113, UR22, -R3 ;  /* 0x0000001671007c23 */ /* 0x002fca0008010803 */
[-C--:B------:R-:W-:Y:S01]  /*6b40*/  HMMA.16816.F32.BF16 R60, R28, R12.reuse, RZ ;  /* 0x0000000c1c3c723c */ /* 0x080fe200000418ff */
[----:B------:R1:W3:Y:S05]  /*6b50*/  MUFU.EX2 R245, R0 ;  /* 0x0000000000f57308 */ /* 0x0002ea0000000800 */
[C---:B------:R-:W-:Y:S06]  /*6b60*/  HMMA.16816.F32.BF16 R64, R24.reuse, R12, RZ ;  /* 0x0000000c1840723c */ /* 0x040fec00000418ff */
[-C--:B------:R-:W-:Y:S06]  /*6b70*/  HMMA.16816.F32.BF16 R56, R24, R14.reuse, RZ ;  /* 0x0000000e1838723c */ /* 0x080fec00000418ff */
[----:B------:R-:W-:Y:S01]  /*6b80*/  HMMA.16816.F32.BF16 R52, R28, R14, RZ ;  /* 0x0000000e1c34723c */ /* 0x000fe200000418ff */
[----:B-1----:R-:W-:-:S04]  /*6b90*/  FFMA.FTZ R0, R177, UR22, -R8 ;  /* 0x00000016b1007c23 */ /* 0x002fc80008010808 */
[----:B------:R1:W-:Y:S01]  /*6ba0*/  MUFU.EX2 R246, R0 ;  /* 0x0000000000f67308 */ /* 0x0003e20000000800 */
[----:B------:R-:W-:Y:S02]  /*6bb0*/  F2FP.BF16.F32.PACK_AB R12, R250, R17 ;  /* 0x00000011fa0c723e */ /* 0x000fe400000010ff */
[----:B--2---:R-:W-:Y:S02]  /*6bc0*/  F2FP.BF16.F32.PACK_AB R13, R251, R204 ;  /* 0x000000ccfb0d723e */ /* 0x004fe400000010ff */
[----:B------:R-:W-:Y:S02]  /*6bd0*/  F2FP.BF16.F32.PACK_AB R14, R154, R16 ;  /* 0x000000109a0e723e */ /* 0x000fe400000010ff */
[----:B---3--:R-:W-:Y:S02]  /*6be0*/  F2FP.BF16.F32.PACK_AB R15, R245, R247 ;  /* 0x000000f7f50f723e */ /* 0x008fe400000010ff */
[----:B------:R-:W-:Y:S02]  /*6bf0*/  F2FP.BF16.F32.PACK_AB R20, R139, R225 ;  /* 0x000000e18b14723e */ /* 0x000fe400000010ff */
[----:B------:R-:W-:Y:S01]  /*6c00*/  F2FP.BF16.F32.PACK_AB R21, R19, R220 ;  /* 0x000000dc1315723e */ /* 0x000fe200000010ff */
[----:B-1----:R-:W-:Y:S01]  /*6c10*/  FFMA.FTZ R0, R176, UR22, -R8 ;  /* 0x00000016b0007c23 */ /* 0x002fe20008010808 */
[----:B------:R-:W-:-:S03]  /*6c20*/  F2FP.BF16.F32.PACK_AB R22, R243, R18 ;  /* 0x00000012f316723e */ /* 0x000fc600000010ff */
[----:B------:R1:W-:Y:S01]  /*6c30*/  MUFU.EX2 R249, R0 ;  /* 0x0000000000f97308 */ /* 0x0003e20000000800 */
[----:B------:R-:W-:Y:S01]  /*6c40*/  F2FP.BF16.F32.PACK_AB R23, R86, R84 ;  /* 0x000000545617723e */ /* 0x000fe200000010ff */
[C---:B------:R-:W-:Y:S06]  /*6c50*/  HMMA.16816.F32.BF16 R92, R12.reuse, R32, R76 ;  /* 0x000000200c5c723c */ /* 0x040fec000004184c */
[----:B------:R-:W-:Y:S01]  /*6c60*/  HMMA.16816.F32.BF16 R88, R12, R34, R72 ;  /* 0x000000220c58723c */ /* 0x000fe20000041848 */
[----:B-1----:R-:W-:-:S04]  /*6c70*/  FFMA.FTZ R0, R133, UR22, -R8 ;  /* 0x0000001685007c23 */ /* 0x002fc80008010808 */
[----:B------:R1:W-:Y:S01]  /*6c80*/  MUFU.EX2 R136, R0 ;  /* 0x0000000000887308 */ /* 0x0003e20000000800 */
[C---:B------:R-:W-:Y:S06]  /*6c90*/  HMMA.16816.F32.BF16 R76, R20.reuse, R34, R68 ;  /* 0x00000022144c723c */ /* 0x040fec0000041844 */
[-C--:B------:R-:W-:Y:S06]  /*6ca0*/  HMMA.16816.F32.BF16 R112, R20, R48.reuse, R60 ;  /* 0x000000301470723c */ /* 0x080fec000004183c */
[----:B------:R-:W-:Y:S01]  /*6cb0*/  HMMA.16816.F32.BF16 R120, R12, R48, R64 ;  /* 0x000000300c78723c */ /* 0x000fe20000041840 */
[----:B-1----:R-:W-:-:S05]  /*6cc0*/  FFMA.FTZ R0, R131, UR22, -R8 ;  /* 0x0000001683007c23 */ /* 0x002fca0008010808 */
[-C--:B------:R-:W-:Y:S01]  /*6cd0*/  HMMA.16816.F32.BF16 R116, R12, R50.reuse, R56 ;  /* 0x000000320c74723c */ /* 0x080fe20000041838 */
[----:B------:R1:W2:Y:S05]  /*6ce0*/  MUFU.EX2 R34, R0 ;  /* 0x0000000000227308 */ /* 0x0002aa0000000800 */
[----:B------:R-:W-:Y:S06]  /*6cf0*/  HMMA.16816.F32.BF16 R108, R20, R50, R52 ;  /* 0x00000032146c723c */ /* 0x000fec0000041834 */
[C---:B------:R-:W-:Y:S06]  /*6d00*/  HMMA.16816.F32.BF16 R64, R24.reuse, R44, RZ ;  /* 0x0000002c1840723c */ /* 0x040fec00000418ff */
[----:B------:R-:W-:Y:S01]  /*6d10*/  HMMA.16816.F32.BF16 R60, R24, R46, RZ ;  /* 0x0000002e183c723c */ /* 0x000fe200000418ff */
[----:B-1----:R-:W-:-:S05]  /*6d20*/  FFMA.FTZ R0, R178, UR22, -R7 ;  /* 0x00000016b2007c23 */ /* 0x002fca0008010807 */
[C---:B------:R-:W-:Y:S01]  /*6d30*/  HMMA.16816.F32.BF16 R56, R24.reuse, R40, RZ ;  /* 0x000000281838723c */ /* 0x040fe200000418ff */
[----:B------:R1:W-:Y:S05]  /*6d40*/  MUFU.EX2 R248, R0 ;  /* 0x0000000000f87308 */ /* 0x0003ea0000000800 */
[----:B------:R-:W-:Y:S01]  /*6d50*/  HMMA.16816.F32.BF16 R52, R24, R42, RZ ;  /* 0x0000002a1834723c */ /* 0x000fe200000418ff */
[----:B------:R-:W3:Y:S01]  /*6d60*/  LDSM.16.MT88.4 R24, [R223+0x8800] ;  /* 0x00880000df18783b */ /* 0x000ee20000004200 */
[----:B------:R-:W-:Y:S01]  /*6d70*/  MOV R70, R17 ;  /* 0x0000001100467202 */ /* 0x000fe20000000f00 */
[----:B-1----:R-:W-:-:S04]  /*6d80*/  FFMA.FTZ R0, R151, UR22, -R7 ;  /* 0x0000001697007c23 */ /* 0x002fc80008010807 */
[----:B------:R1:W-:Y:S01]  /*6d90*/  MUFU.EX2 R17, R0 ;  /* 0x0000000000117308 */ /* 0x0003e20000000800 */
[C---:B------:R-:W-:Y:S06]  /*6da0*/  HMMA.16816.F32.BF16 R80, R28.reuse, R36, RZ ;  /* 0x000000241c50723c */ /* 0x040fec00000418ff */
[----:B------:R-:W-:Y:S01]  /*6db0*/  HMMA.16816.F32.BF16 R36, R28, R40, RZ ;  /* 0x000000281c24723c */ /* 0x000fe200000418ff */
[----:B-1----:R-:W-:-:S04]  /*6dc0*/  FFMA.FTZ R0, R138, UR22, -R7 ;  /* 0x000000168a007c23 */ /* 0x002fc80008010807 */
[----:B------:R1:W-:Y:S01]  /*6dd0*/  MUFU.EX2 R205, R0 ;  /* 0x0000000000cd7308 */ /* 0x0003e20000000800 */
[----:B------:R-:W-:Y:S01]  /*6de0*/  HMMA.16816.F32.BF16 R40, R28, R42, RZ ;  /* 0x0000002a1c28723c */ /* 0x000fe200000418ff */
[----:B-1----:R-:W-:-:S06]  /*6df0*/  FFMA.FTZ R0, R128, UR22, -R7 ;  /* 0x0000001680007c23 */ /* 0x002fcc0008010807 */
[----:B------:R1:W-:Y:S01]  /*6e00*/  MUFU.EX2 R244, R0 ;  /* 0x0000000000f47308 */ /* 0x0003e20000000800 */
[----:B------:R-:W-:Y:S01]  /*6e10*/  HMMA.16816.F32.BF16 R48, R28, R44, RZ ;  /* 0x0000002c1c30723c */ /* 0x000fe200000418ff */
[----:B-1----:R-:W-:-:S06]  /*6e20*/  FFMA.FTZ R0, R168, UR22, -R6 ;  /* 0x00000016a8007c23 */ /* 0x002fcc0008010806 */
[----:B------:R1:W-:Y:S01]  /*6e30*/  MUFU.EX2 R177, R0 ;  /* 0x0000000000b17308 */ /* 0x0003e20000000800 */
[----:B------:R-:W-:Y:S01]  /*6e40*/  HMMA.16816.F32.BF16 R44, R28, R46, RZ ;  /* 0x0000002e1c2c723c */ /* 0x000fe200000418ff */
[----:B------:R-:W4:Y:S01]  /*6e50*/  LDSM.16.MT88.4 R28, [R222+0x8800] ;  /* 0x00880000de1c783b */ /* 0x000f220000004200 */
[----:B-1----:R-:W-:-:S05]  /*6e60*/  FFMA.FTZ R0, R150, UR22, -R6 ;  /* 0x0000001696007c23 */ /* 0x002fca0008010806 */
[----:B------:R1:W4:Y:S01]  /*6e70*/  MUFU.EX2 R178, R0 ;  /* 0x0000000000b27308 */ /* 0x0003220000000800 */
[----:B------:R-:W-:Y:S01]  /*6e80*/  HMMA.16816.F32.BF16 R100, R20, R32, R80 ;  /* 0x000000201464723c */ /* 0x000fe20000041850 */
[----:B------:R-:W-:Y:S02]  /*6e90*/  IMAD.MOV.U32 R71, RZ, RZ, R86 ;  /* 0x000000ffff477224 */ /* 0x000fe400078e0056 */
[----:B-1----:R-:W-:-:S04]  /*6ea0*/  FFMA.FTZ R0, R130, UR22, -R6 ;  /* 0x0000001682007c23 */ /* 0x002fc80008010806 */
[----:B------:R1:W-:Y:S01]  /*6eb0*/  MUFU.EX2 R130, R0 ;  /* 0x0000000000827308 */ /* 0x0003e20000000800 */
[----:B------:R-:W-:Y:S01]  /*6ec0*/  MOV R33, R85 ;  /* 0x0000005500217202 */ /* 0x000fe20000000f00 */
[----:B------:R-:W-:Y:S01]  /*6ed0*/  IMAD.MOV.U32 R32, RZ, RZ, R84 ;  /* 0x000000ffff207224 */ /* 0x000fe200078e0054 */
[C---:B---3--:R-:W-:Y:S06]  /*6ee0*/  HMMA.16816.F32.BF16 R80, R12.reuse, R26, R52 ;  /* 0x0000001a0c50723c */ /* 0x048fec0000041834 */
[----:B------:R-:W-:Y:S01]  /*6ef0*/  HMMA.16816.F32.BF16 R84, R12, R24, R56 ;  /* 0x000000180c54723c */ /* 0x000fe20000041838 */
[----:B-1----:R-:W-:-:S05]  /*6f00*/  FFMA.FTZ R0, R129, UR22, -R6 ;  /* 0x0000001681007c23 */ /* 0x002fca0008010806 */
[C---:B------:R-:W-:Y:S01]  /*6f10*/  HMMA.16816.F32.BF16 R52, R20.reuse, R24, R36 ;  /* 0x000000181434723c */ /* 0x040fe20000041824 */
[----:B------:R1:W-:Y:S05]  /*6f20*/  MUFU.EX2 R155, R0 ;  /* 0x00000000009b7308 */ /* 0x0003ea0000000800 */
[----:B------:R-:W-:Y:S01]  /*6f30*/  HMMA.16816.F32.BF16 R40, R20, R26, R40 ;  /* 0x0000001a1428723c */ /* 0x000fe20000041828 */
[----:B------:R-:W3:Y:S01]  /*6f40*/  LDSM.16.MT88.4 R24, [R221+0x9000] ;  /* 0x00900000dd18783b */ /* 0x000ee20000004200 */
[----:B-1----:R-:W-:-:S04]  /*6f50*/  FFMA.FTZ R0, R169, UR22, -R3 ;  /* 0x00000016a9007c23 */ /* 0x002fc80008010803 */
[----:B------:R1:W-:Y:S01]  /*6f60*/  MUFU.EX2 R176, R0 ;  /* 0x0000000000b07308 */ /* 0x0003e20000000800 */
[----:B------:R-:W-:Y:S02]  /*6f70*/  IMAD.MOV.U32 R133, RZ, RZ, R2 ;  /* 0x000000ffff857224 */ /* 0x000fe400078e0002 */
[----:B-1----:R-:W-:-:S05]  /*6f80*/  FFMA.FTZ R0, R149, UR22, -R3 ;  /* 0x0000001695007c23 */ /* 0x002fca0008010803 */
[----:B------:R1:W3:Y:S02]  /*6f90*/  MUFU.EX2 R131, R0 ;  /* 0x0000000000837308 */ /* 0x0002e40000000800 */
[----:B-1----:R-:W-:-:S06]  /*6fa0*/  FFMA.FTZ R0, R148, UR22, -R3 ;  /* 0x0000001694007c23 */ /* 0x002fcc0008010803 */
[----:B------:R1:W-:Y:S02]  /*6fb0*/  MUFU.EX2 R129, R0 ;  /* 0x0000000000817308 */ /* 0x0003e40000000800 */
[----:B-1----:R-:W-:-:S06]  /*6fc0*/  FFMA.FTZ R0, R137, UR22, -R3 ;  /* 0x0000001689007c23 */ /* 0x002fcc0008010803 */
[----:B------:R-:W1:Y:S01]  /*6fd0*/  MUFU.EX2 R2, R0 ;  /* 0x0000000000027308 */ /* 0x000e620000000800 */
[----:B--2---:R-:W-:Y:S01]  /*6fe0*/  IMAD.MOV.U32 R137, RZ, RZ, R34 ;  /* 0x000000ffff897224 */ /* 0x004fe200078e0022 */
[C---:B----4-:R-:W-:Y:S06]  /*6ff0*/  HMMA.16816.F32.BF16 R96, R12.reuse, R30, R60 ;  /* 0x0000001e0c60723c */ /* 0x050fec000004183c */
[-C--:B------:R-:W-:Y:S06]  /*7000*/  HMMA.16816.F32.BF16 R104, R12, R28.reuse, R64 ;  /* 0x0000001c0c68723c */ /* 0x080fec0000041840 */
[----:B------:R-:W-:Y:S01]  /*7010*/  HMMA.16816.F32.BF16 R72, R20, R28, R48 ;  /* 0x0000001c1448723c */ /* 0x000fe20000041830 */
[----:B------:R-:W-:-:S02]  /*7020*/  F2FP.BF16.F32.PACK_AB R12, R178, R177 ;  /* 0x000000b1b20c723e */ /* 0x000fc400000010ff */
[----:B---3--:R-:W-:Y:S02]  /*7030*/  F2FP.BF16.F32.PACK_AB R13, R131, R176 ;  /* 0x000000b0830d723e */ /* 0x008fe400000010ff */
[----:B------:R-:W-:Y:S01]  /*7040*/  F2FP.BF16.F32.PACK_AB R14, R155, R130 ;  /* 0x000000829b0e723e */ /* 0x000fe200000010ff */
[----:B------:R-:W-:Y:S01]  /*7050*/  HMMA.16816.F32.BF16 R60, R20, R30, R44 ;  /* 0x0000001e143c723c */ /* 0x000fe2000004182c */
[----:B-1----:R-:W-:Y:S01]  /*7060*/  F2FP.BF16.F32.PACK_AB R15, R2, R129 ;  /* 0x00000081020f723e */ /* 0x002fe200000010ff */
[----:B------:R-:W-:Y:S01]  /*7070*/  IMAD.MOV.U32 R138, RZ, RZ, R32 ;  /* 0x000000ffff8a7224 */ /* 0x000fe200078e0020 */
[----:B------:R-:W-:Y:S01]  /*7080*/  MOV R128, R33 ;  /* 0x0000002100807202 */ /* 0x000fe20000000f00 */
[----:B------:R-:W-:Y:S03]  /*7090*/  LDSM.16.MT88.4 R28, [R222+0x9000] ;  /* 0x00900000de1c783b */ /* 0x000fe60000004200 */
[----:B------:R-:W-:-:S02]  /*70a0*/  F2FP.BF16.F32.PACK_AB R20, R249, R246 ;  /* 0x000000f6f914723e */ /* 0x000fc400000010ff */
[----:B------:R-:W-:Y:S02]  /*70b0*/  F2FP.BF16.F32.PACK_AB R21, R17, R248 ;  /* 0x000000f81115723e */ /* 0x000fe400000010ff */
[----:B------:R-:W-:Y:S02]  /*70c0*/  F2FP.BF16.F32.PACK_AB R22, R137, R136 ;  /* 0x000000888916723e */ /* 0x000fe400000010ff */
[----:B------:R-:W-:Y:S01]  /*70d0*/  F2FP.BF16.F32.PACK_AB R23, R244, R205 ;  /* 0x000000cdf417723e */ /* 0x000fe200000010ff */
[-C--:B------:R-:W-:Y:S06]  /*70e0*/  HMMA.16816.F32.BF16 R48, R12, R24.reuse, R120 ;  /* 0x000000180c30723c */ /* 0x080fec0000041878 */
[----:B------:R-:W-:Y:S06]  /*70f0*/  HMMA.16816.F32.BF16 R36, R20, R24, R112 ;  /* 0x000000181424723c */ /* 0x000fec0000041870 */
[-C--:B------:R-:W-:Y:S06]  /*7100*/  HMMA.16816.F32.BF16 R44, R12, R26.reuse, R116 ;  /* 0x0000001a0c2c723c */ /* 0x080fec0000041874 */
[----:B------:R-:W-:Y:S01]  /*7110*/  HMMA.16816.F32.BF16 R32, R20, R26, R108 ;  /* 0x0000001a1420723c */ /* 0x000fe2000004186c */
[----:B------:R-:W1:Y:S01]  /*7120*/  LDSM.16.MT88.4 R24, [R224+0x9000] ;  /* 0x00900000e018783b */ /* 0x000e620000004200 */
[----:B------:R-:W-:Y:S01]  /*7130*/  MOV R148, R70 ;  /* 0x0000004600947202 */ /* 0x000fe20000000f00 */
[----:B------:R-:W-:-:S04]  /*7140*/  FFMA.FTZ R0, R183, UR22, -R8 ;  /* 0x00000016b7007c23 */ /* 0x000fc80008010808 */
[----:B------:R2:W-:Y:S02]  /*7150*/  MUFU.EX2 R169, R0 ;  /* 0x0000000000a97308 */ /* 0x0005e40000000800 */
[----:B--2---:R-:W-:Y:S01]  /*7160*/  FFMA.FTZ R0, R181, UR22, -R8 ;  /* 0x00000016b5007c23 */ /* 0x004fe20008010808 */
[-C--:B-1----:R-:W-:Y:S06]  /*7170*/  HMMA.16816.F32.BF16 R56, R20, R24.reuse, R100 ;  /* 0x000000181438723c */ /* 0x082fec0000041864 */
[----:B------:R-:W-:Y:S01]  /*7180*/  HMMA.16816.F32.BF16 R64, R12, R24, R92 ;  /* 0x000000180c40723c */ /* 0x000fe2000004185c */
[----:B------:R-:W-:-:S05]  /*7190*/  MOV R103, R71 ;  /* 0x0000004700677202 */ /* 0x000fca0000000f00 */
[-C--:B------:R-:W-:Y:S06]  /*71a0*/  HMMA.16816.F32.BF16 R68, R12, R26.reuse, R88 ;  /* 0x0000001a0c44723c */ /* 0x080fec0000041858 */
[----:B------:R-:W-:Y:S01]  /*71b0*/  HMMA.16816.F32.BF16 R76, R20, R26, R76 ;  /* 0x0000001a144c723c */ /* 0x000fe2000004184c */
[----:B------:R-:W1:Y:S01]  /*71c0*/  LDSM.16.MT88.4 R24, [R223+0x9000] ;  /* 0x00900000df18783b */ /* 0x000e620000004200 */
[----:B------:R2:W-:Y:S02]  /*71d0*/  MUFU.EX2 R100, R0 ;  /* 0x0000000000647308 */ /* 0x0005e40000000800 */
[----:B--2---:R-:W-:-:S06]  /*71e0*/  FFMA.FTZ R0, R144, UR22, -R8 ;  /* 0x0000001690007c23 */ /* 0x004fcc0008010808 */
[----:B------:R2:W-:Y:S02]  /*71f0*/  MUFU.EX2 R151, R0 ;  /* 0x0000000000977308 */ /* 0x0005e40000000800 */
[----:B--2---:R-:W-:-:S06]  /*7200*/  FFMA.FTZ R0, R127, UR22, -R8 ;  /* 0x000000167f007c23 */ /* 0x004fcc0008010808 */
[----:B------:R2:W3:Y:S02]  /*7210*/  MUFU.EX2 R102, R0 ;  /* 0x0000000000667308 */ /* 0x0004e40000000800 */
[----:B--2---:R-:W-:-:S06]  /*7220*/  FFMA.FTZ R0, R188, UR22, -R7 ;  /* 0x00000016bc007c23 */ /* 0x004fcc0008010807 */
[----:B------:R2:W-:Y:S01]  /*7230*/  MUFU.EX2 R168, R0 ;  /* 0x0000000000a87308 */ /* 0x0005e20000000800 */
[----:B------:R-:W-:Y:S01]  /*7240*/  HMMA.16816.F32.BF16 R116, R12, R28, R104 ;  /* 0x0000001c0c74723c */ /* 0x000fe20000041868 */
[----:B--2---:R-:W-:-:S06]  /*7250*/  FFMA.FTZ R0, R179, UR22, -R7 ;  /* 0x00000016b3007c23 */ /* 0x004fcc0008010807 */
[----:B------:R2:W4:Y:S01]  /*7260*/  MUFU.EX2 R101, R0 ;  /* 0x0000000000657308 */ /* 0x0005220000000800 */
[C---:B------:R-:W-:Y:S06]  /*7270*/  HMMA.16816.F32.BF16 R112, R12.reuse, R30, R96 ;  /* 0x0000001e0c70723c */ /* 0x040fec0000041860 */
[----:B-1----:R-:W-:Y:S01]  /*7280*/  HMMA.16816.F32.BF16 R108, R12, R24, R84 ;  /* 0x000000180c6c723c */ /* 0x002fe20000041854 */
[----:B--2---:R-:W-:-:S04]  /*7290*/  FFMA.FTZ R0, R146, UR22, -R7 ;  /* 0x0000001692007c23 */ /* 0x004fc80008010807 */
[----:B------:R1:W-:Y:S01]  /*72a0*/  MUFU.EX2 R150, R0 ;  /* 0x0000000000967308 */ /* 0x0003e20000000800 */
[----:B------:R-:W-:Y:S01]  /*72b0*/  HMMA.16816.F32.BF16 R104, R12, R26, R80 ;  /* 0x0000001a0c68723c */ /* 0x000fe20000041850 */
[----:B-1----:R-:W-:-:S06]  /*72c0*/  FFMA.FTZ R0, R124, UR22, -R7 ;  /* 0x000000167c007c23 */ /* 0x002fcc0008010807 */
[----:B------:R1:W2:Y:S02]  /*72d0*/  MUFU.EX2 R12, R0 ;  /* 0x00000000000c7308 */ /* 0x0002a40000000800 */
[----:B-1----:R-:W-:-:S06]  /*72e0*/  FFMA.FTZ R0, R180, UR22, -R6 ;  /* 0x00000016b4007c23 */ /* 0x002fcc0008010806 */
[----:B------:R1:W-:Y:S01]  /*72f0*/  MUFU.EX2 R123, R0 ;  /* 0x00000000007b7308 */ /* 0x0003e20000000800 */
[----:B------:R-:W-:Y:S01]  /*7300*/  HMMA.16816.F32.BF16 R84, R20, R28, R72 ;  /* 0x0000001c1454723c */ /* 0x000fe20000041848 */
[----:B-1----:R-:W-:-:S06]  /*7310*/  FFMA.FTZ R0, R171, UR22, -R6 ;  /* 0x00000016ab007c23 */ /* 0x002fcc0008010806 */
[----:B------:R1:W2:Y:S01]  /*7320*/  MUFU.EX2 R121, R0 ;  /* 0x0000000000797308 */ /* 0x0002a20000000800 */
[----:B------:R-:W-:Y:S01]  /*7330*/  HMMA.16816.F32.BF16 R72, R20, R24, R52 ;  /* 0x000000181448723c */ /* 0x000fe20000041834 */
[----:B-1----:R-:W-:-:S06]  /*7340*/  FFMA.FTZ R0, R126, UR22, -R6 ;  /* 0x000000167e007c23 */ /* 0x002fcc0008010806 */
[----:B------:R1:W-:Y:S01]  /*7350*/  MUFU.EX2 R149, R0 ;  /* 0x0000000000957308 */ /* 0x0003e20000000800 */
[----:B------:R-:W-:Y:S01]  /*7360*/  HMMA.16816.F32.BF16 R88, R20, R26, R40 ;  /* 0x0000001a1458723c */ /* 0x000fe20000041828 */
[----:B------:R-:W2:Y:S01]  /*7370*/  LDSM.16.MT88.4 R24, [R221+0x9800] ;  /* 0x00980000dd18783b */ /* 0x000ea20000004200 */
[----:B-1----:R-:W-:-:S05]  /*7380*/  FFMA.FTZ R0, R125, UR22, -R6 ;  /* 0x000000167d007c23 */ /* 0x002fca0008010806 */
[----:B------:R1:W-:Y:S01]  /*7390*/  MUFU.EX2 R179, R0 ;  /* 0x0000000000b37308 */ /* 0x0003e20000000800 */
[----:B------:R-:W-:Y:S01]  /*73a0*/  MOV R125, R148 ;  /* 0x00000094007d7202 */ /* 0x000fe20000000f00 */
[----:B-1----:R-:W-:-:S06]  /*73b0*/  FFMA.FTZ R0, R182, UR22, -R3 ;  /* 0x00000016b6007c23 */ /* 0x002fcc0008010803 */
[----:B------:R1:W-:Y:S02]  /*73c0*/  MUFU.EX2 R122, R0 ;  /* 0x00000000007a7308 */ /* 0x0003e40000000800 */
[----:B-1----:R-:W-:-:S06]  /*73d0*/  FFMA.FTZ R0, R170, UR22, -R3 ;  /* 0x00000016aa007c23 */ /* 0x002fcc0008010803 */
[----:B------:R1:W2:Y:S02]  /*73e0*/  MUFU.EX2 R120, R0 ;  /* 0x0000000000787308 */ /* 0x0002a40000000800 */
[----:B-1----:R-:W-:-:S06]  /*73f0*/  FFMA.FTZ R0, R147, UR22, -R3 ;  /* 0x0000001693007c23 */ /* 0x002fcc0008010803 */
[----:B------:R1:W-:Y:S01]  /*7400*/  MUFU.EX2 R148, R0 ;  /* 0x0000000000947308 */ /* 0x0003e20000000800 */
[----:B---3--:R-:W-:Y:S02]  /*7410*/  IMAD.MOV.U32 R146, RZ, RZ, R102 ;  /* 0x000000ffff927224 */ /* 0x008fe400078e0066 */
[----:B-1----:R-:W-:-:S05]  /*7420*/  FFMA.FTZ R0, R145, UR22, -R3 ;  /* 0x0000001691007c23 */ /* 0x002fca0008010803 */
[----:B------:R-:W1:Y:S01]  /*7430*/  MUFU.EX2 R188, R0 ;  /* 0x0000000000bc7308 */ /* 0x000e620000000800 */
[----:B------:R-:W-:Y:S01]  /*7440*/  IMAD.MOV.U32 R171, RZ, RZ, R100 ;  /* 0x000000ffffab7224 */ /* 0x000fe200078e0064 */
[----:B----4-:R-:W-:Y:S02]  /*7450*/  MOV R180, R101 ;  /* 0x0000006500b47202 */ /* 0x010fe40000000f00 */
[----:B--2---:R-:W-:Y:S01]  /*7460*/  MOV R147, R12 ;  /* 0x0000000c00937202 */ /* 0x004fe20000000f00 */
[----:B------:R-:W-:Y:S01]  /*7470*/  HMMA.16816.F32.BF16 R80, R20, R30, R60 ;  /* 0x0000001e1450723c */ /* 0x000fe2000004183c */
[----:B------:R-:W-:Y:S01]  /*7480*/  F2FP.BF16.F32.PACK_AB R12, R121, R123 ;  /* 0x0000007b790c723e */ /* 0x000fe200000010ff */
[----:B------:R-:W-:Y:S01]  /*7490*/  IMAD.MOV.U32 R126, RZ, RZ, R103 ;  /* 0x000000ffff7e7224 */ /* 0x000fe200078e0067 */
[----:B------:R-:W-:Y:S01]  /*74a0*/  F2FP.BF16.F32.PACK_AB R13, R120, R122 ;  /* 0x0000007a780d723e */ /* 0x000fe200000010ff */
[----:B------:R-:W-:Y:S01]  /*74b0*/  IMAD.MOV.U32 R183, RZ, RZ, R244 ;  /* 0x000000ffffb77224 */ /* 0x000fe200078e00f4 */
[----:B------:R-:W-:Y:S01]  /*74c0*/  F2FP.BF16.F32.PACK_AB R14, R179, R149 ;  /* 0x00000095b30e723e */ /* 0x000fe200000010ff */
[----:B------:R-:W-:Y:S01]  /*74d0*/  LDSM.16.MT88.4 R28, [R222+0x9800] ;  /* 0x00980000de1c783b */ /* 0x000fe20000004200 */
[----:B------:R-:W-:-:S02]  /*74e0*/  F2FP.BF16.F32.PACK_AB R20, R171, R169 ;  /* 0x000000a9ab14723e */ /* 0x000fc400000010ff */
[----:B------:R-:W-:Y:S02]  /*74f0*/  F2FP.BF16.F32.PACK_AB R21, R180, R168 ;  /* 0x000000a8b415723e */ /* 0x000fe400000010ff */
[----:B------:R-:W-:Y:S02]  /*7500*/  F2FP.BF16.F32.PACK_AB R22, R146, R151 ;  /* 0x000000979216723e */ /* 0x000fe400000010ff */
[----:B------:R-:W-:Y:S02]  /*7510*/  F2FP.BF16.F32.PACK_AB R23, R147, R150 ;  /* 0x000000969317723e */ /* 0x000fe400000010ff */
[----:B-1----:R-:W-:-:S05]  /*7520*/  F2FP.BF16.F32.PACK_AB R15, R188, R148 ;  /* 0x00000094bc0f723e */ /* 0x002fca00000010ff */
[-C--:B------:R-:W-:Y:S06]  /*7530*/  HMMA.16816.F32.BF16 R100, R20, R24.reuse, R36 ;  /* 0x000000181464723c */ /* 0x080fec0000041824 */
[C---:B------:R-:W-:Y:S06]  /*7540*/  HMMA.16816.F32.BF16 R96, R12.reuse, R24, R48 ;  /* 0x000000180c60723c */ /* 0x040fec0000041830 */
[-C--:B------:R-:W-:Y:S06]  /*7550*/  HMMA.16816.F32.BF16 R92, R12, R26.reuse, R44 ;  /* 0x0000001a0c5c723c */ /* 0x080fec000004182c */
[----:B------:R-:W-:Y:S01]  /*7560*/  HMMA.16816.F32.BF16 R40, R20, R26, R32 ;  /* 0x0000001a1428723c */ /* 0x000fe20000041820 */
[----:B------:R-:W1:Y:S01]  /*7570*/  LDSM.16.MT88.4 R24, [R224+0x9800] ;  /* 0x00980000e018783b */ /* 0x000e620000004200 */
[----:B------:R-:W-:-:S04]  /*7580*/  FFMA.FTZ R0, R200, UR22, -R8 ;  /* 0x00000016c8007c23 */ /* 0x000fc80008010808 */
[----:B------:R2:W3:Y:S01]  /*7590*/  MUFU.EX2 R124, R0 ;  /* 0x00000000007c7308 */ /* 0x0004e20000000800 */
[-C--:B-1----:R-:W-:Y:S06]  /*75a0*/  HMMA.16816.F32.BF16 R52, R20, R24.reuse, R56 ;  /* 0x000000181434723c */ /* 0x082fec0000041838 */
[C---:B------:R-:W-:Y:S06]  /*75b0*/  HMMA.16816.F32.BF16 R48, R12.reuse, R24, R64 ;  /* 0x000000180c30723c */ /* 0x040fec0000041840 */
[-C--:B------:R-:W-:Y:S06]  /*75c0*/  HMMA.16816.F32.BF16 R44, R12, R26.reuse, R68 ;  /* 0x0000001a0c2c723c */ /* 0x080fec0000041844 */
[----:B------:R-:W-:Y:S01]  /*75d0*/  HMMA.16816.F32.BF16 R36, R20, R26, R76 ;  /* 0x0000001a1424723c */ /* 0x000fe2000004184c */
[----:B------:R-:W1:Y:S01]  /*75e0*/  LDSM.16.MT88.4 R24, [R223+0x9800] ;  /* 0x00980000df18783b */ /* 0x000e620000004200 */
[----:B--2---:R-:W-:-:S04]  /*75f0*/  FFMA.FTZ R0, R194, UR22, -R8 ;  /* 0x00000016c2007c23 */ /* 0x004fc80008010808 */
[----:B------:R2:W-:Y:S02]  /*7600*/  MUFU.EX2 R170, R0 ;  /* 0x0000000000aa7308 */ /* 0x0005e40000000800 */
[--C-:B--2---:R-:W-:Y:S01]  /*7610*/  FFMA.FTZ R0, R152, UR22, -R8.reuse ;  /* 0x0000001698007c23 */ /* 0x104fe20008010808 */
[----:B-1----:R-:W-:Y:S05]  /*7620*/  HMMA.16816.F32.BF16 R60, R12, R24, R108 ;  /* 0x000000180c3c723c */ /* 0x002fea000004186c */
[----:B------:R1:W-:Y:S02]  /*7630*/  MUFU.EX2 R111, R0 ;  /* 0x00000000006f7308 */ /* 0x0003e40000000800 */
[----:B-1----:R-:W-:-:S06]  /*7640*/  FFMA.FTZ R0, R143, UR22, -R8 ;  /* 0x000000168f007c23 */ /* 0x002fcc0008010808 */
[----:B------:R1:W-:Y:S01]  /*7650*/  MUFU.EX2 R145, R0 ;  /* 0x0000000000917308 */ /* 0x0003e20000000800 */
[----:B------:R-:W-:Y:S01]  /*7660*/  HMMA.16816.F32.BF16 R76, R12, R26, R104 ;  /* 0x0000001a0c4c723c */ /* 0x000fe20000041868 */
[----:B-1----:R-:W-:-:S06]  /*7670*/  FFMA.FTZ R0, R201, UR22, -R7 ;  /* 0x00000016c9007c23 */ /* 0x002fcc0008010807 */
[----:B------:R1:W2:Y:S02]  /*7680*/  MUFU.EX2 R244, R0 ;  /* 0x0000000000f47308 */ /* 0x0002a40000000800 */
[----:B-1----:R-:W-:-:S06]  /*7690*/  FFMA.FTZ R0, R191, UR22, -R7 ;  /* 0x00000016bf007c23 */ /* 0x002fcc0008010807 */
[----:B------:R1:W-:Y:S01]  /*76a0*/  MUFU.EX2 R182, R0 ;  /* 0x0000000000b67308 */ /* 0x0003e20000000800 */
[----:B------:R-:W-:Y:S02]  /*76b0*/  IMAD.MOV.U32 R181, RZ, RZ, R248 ;  /* 0x000000ffffb57224 */ /* 0x000fe400078e00f8 */
[----:B-1----:R-:W-:-:S05]  /*76c0*/  FFMA.FTZ R0, R184, UR22, -R7 ;  /* 0x00000016b8007c23 */ /* 0x002fca0008010807 */
[----:B------:R1:W-:Y:S01]  /*76d0*/  MUFU.EX2 R107, R0 ;  /* 0x00000000006b7308 */ /* 0x0003e20000000800 */
[----:B---3--:R-:W-:Y:S01]  /*76e0*/  MOV R191, R124 ;  /* 0x0000007c00bf7202 */ /* 0x008fe20000000f00 */
[----:B------:R-:W-:Y:S01]  /*76f0*/  IMAD.MOV.U32 R124, RZ, RZ, R183 ;  /* 0x000000ffff7c7224 */ /* 0x000fe200078e00b7 */
[----:B------:R-:W-:Y:S01]  /*7700*/  MOV R183, R249 ;  /* 0x000000f900b77202 */ /* 0x000fe20000000f00 */
[----:B-1----:R-:W-:-:S04]  /*7710*/  FFMA.FTZ R0, R140, UR22, -R7 ;  /* 0x000000168c007c23 */ /* 0x002fc80008010807 */
[----:B------:R1:W-:Y:S01]  /*7720*/  MUFU.EX2 R106, R0 ;  /* 0x00000000006a7308 */ /* 0x0003e20000000800 */
[----:B------:R-:W-:Y:S02]  /*7730*/  IMAD.MOV.U32 R144, RZ, RZ, R250 ;  /* 0x000000ffff907224 */ /* 0x000fe400078e00fa */
[----:B-1----:R-:W-:-:S05]  /*7740*/  FFMA.FTZ R0, R193, UR22, -R6 ;  /* 0x00000016c1007c23 */ /* 0x002fca0008010806 */
[----:B------:R1:W-:Y:S01]  /*7750*/  MUFU.EX2 R248, R0 ;  /* 0x0000000000f87308 */ /* 0x0003e20000000800 */
[----:B------:R-:W-:Y:S01]  /*7760*/  MOV R127, R251 ;  /* 0x000000fb007f7202 */ /* 0x000fe20000000f00 */
[----:B-1----:R-:W-:-:S06]  /*7770*/  FFMA.FTZ R0, R190, UR22, -R6 ;  /* 0x00000016be007c23 */ /* 0x002fcc0008010806 */
[----:B------:R1:W3:Y:S01]  /*7780*/  MUFU.EX2 R249, R0 ;  /* 0x0000000000f97308 */ /* 0x0002e20000000800 */
[----:B------:R-:W-:Y:S01]  /*7790*/  HMMA.16816.F32.BF16 R72, R20, R24, R72 ;  /* 0x000000181448723c */ /* 0x000fe20000041848 */
[----:B--2---:R-:W-:Y:S01]  /*77a0*/  MOV R190, R244 ;  /* 0x000000f400be7202 */ /* 0x004fe20000000f00 */
[----:B-1----:R-:W-:-:S05]  /*77b0*/  FFMA.FTZ R0, R142, UR22, -R6 ;  /* 0x000000168e007c23 */ /* 0x002fca0008010806 */
[----:B------:R1:W-:Y:S01]  /*77c0*/  MUFU.EX2 R250, R0 ;  /* 0x0000000000fa7308 */ /* 0x0003e20000000800 */
[----:B------:R-:W-:Y:S01]  /*77d0*/  HMMA.16816.F32.BF16 R32, R20, R26, R88 ;  /* 0x0000001a1420723c */ /* 0x000fe20000041858 */
[----:B------:R-:W2:Y:S01]  /*77e0*/  LDSM.16.MT88.4 R24, [R221+0xa000] ;  /* 0x00a00000dd18783b */ /* 0x000ea20000004200 */
[----:B------:R-:W-:Y:S02]  /*77f0*/  IMAD.MOV.U32 R68, RZ, RZ, R245 ;  /* 0x000000ffff447224 */ /* 0x000fe400078e00f5 */
[----:B-1----:R-:W-:-:S04]  /*7800*/  FFMA.FTZ R0, R141, UR22, -R6 ;  /* 0x000000168d007c23 */ /* 0x002fc80008010806 */
[----:B------:R1:W-:Y:S01]  /*7810*/  MUFU.EX2 R251, R0 ;  /* 0x0000000000fb7308 */ /* 0x0003e20000000800 */
[----:B------:R-:W-:Y:S01]  /*7820*/  HMMA.16816.F32.BF16 R64, R12, R30, R112 ;  /* 0x0000001e0c40723c */ /* 0x000fe20000041870 */
[----:B-1----:R-:W-:-:S06]  /*7830*/  FFMA.FTZ R0, R195, UR22, -R3 ;  /* 0x00000016c3007c23 */ /* 0x002fcc0008010803 */
[----:B------:R1:W-:Y:S01]  /*7840*/  MUFU.EX2 R244, R0 ;  /* 0x0000000000f47308 */ /* 0x0003e20000000800 */
[----:B------:R-:W-:Y:S01]  /*7850*/  MOV R115, R246 ;  /* 0x000000f600737202 */ /* 0x000fe20000000f00 */
[----:B------:R-:W-:Y:S02]  /*7860*/  IMAD.MOV.U32 R91, RZ, RZ, R180 ;  /* 0x000000ffff5b7224 */ /* 0x000fe400078e00b4 */
[----:B------:R-:W-:Y:S02]  /*7870*/  IMAD.MOV.U32 R180, RZ, RZ, R247 ;  /* 0x000000ffffb47224 */ /* 0x000fe400078e00f7 */
[----:B-1----:R-:W-:-:S04]  /*7880*/  FFMA.FTZ R0, R189, UR22, -R3 ;  /* 0x00000016bd007c23 */ /* 0x002fc80008010803 */
[----:B------:R1:W4:Y:S02]  /*7890*/  MUFU.EX2 R245, R0 ;  /* 0x0000000000f57308 */ /* 0x0003240000000800 */
[----:B-1----:R-:W-:-:S06]  /*78a0*/  FFMA.FTZ R0, R185, UR22, -R3 ;  /* 0x00000016b9007c23 */ /* 0x002fcc0008010803 */
[----:B------:R1:W-:Y:S01]  /*78b0*/  MUFU.EX2 R246, R0 ;  /* 0x0000000000f67308 */ /* 0x0003e20000000800 */
[----:B------:R-:W-:Y:S02]  /*78c0*/  IMAD.MOV.U32 R189, RZ, RZ, R170 ;  /* 0x000000ffffbd7224 */ /* 0x000fe400078e00aa */
[----:B-1----:R-:W-:-:S05]  /*78d0*/  FFMA.FTZ R0, R153, UR22, -R3 ;  /* 0x0000001699007c23 */ /* 0x002fca0008010803 */
[----:B------:R-:W1:Y:S01]  /*78e0*/  MUFU.EX2 R247, R0 ;  /* 0x0000000000f77308 */ /* 0x000e620000000800 */
[-C--:B------:R-:W-:Y:S06]  /*78f0*/  HMMA.16816.F32.BF16 R56, R12, R28.reuse, R116 ;  /* 0x0000001c0c38723c */ /* 0x080fec0000041874 */
[----:B------:R-:W-:Y:S01]  /*7900*/  HMMA.16816.F32.BF16 R84, R20, R28, R84 ;  /* 0x0000001c1454723c */ /* 0x000fe20000041854 */
[----:B---3--:R-:W-:Y:S02]  /*7910*/  F2FP.BF16.F32.PACK_AB R12, R249, R248 ;  /* 0x000000f8f90c723e */ /* 0x008fe400000010ff */
[----:B----4-:R-:W-:-:S02]  /*7920*/  F2FP.BF16.F32.PACK_AB R13, R245, R244 ;  /* 0x000000f4f50d723e */ /* 0x010fc400000010ff */
[----:B------:R-:W-:Y:S01]  /*7930*/  F2FP.BF16.F32.PACK_AB R14, R251, R250 ;  /* 0x000000fafb0e723e */ /* 0x000fe200000010ff */
[----:B------:R-:W-:Y:S01]  /*7940*/  HMMA.16816.F32.BF16 R80, R20, R30, R80 ;  /* 0x0000001e1450723c */ /* 0x000fe20000041850 */
[----:B------:R-:W-:Y:S01]  /*7950*/  MOV R108, R171 ;  /* 0x000000ab006c7202 */ /* 0x000fe20000000f00 */
[----:B------:R-:W-:Y:S01]  /*7960*/  IMAD.MOV.U32 R109, RZ, RZ, R126 ;  /* 0x000000ffff6d7224 */ /* 0x000fe200078e007e */
[----:B-1----:R-:W-:Y:S01]  /*7970*/  F2FP.BF16.F32.PACK_AB R15, R247, R246 ;  /* 0x000000f6f70f723e */ /* 0x002fe200000010ff */
[----:B------:R-:W-:-:S03]  /*7980*/  IMAD.MOV.U32 R105, RZ, RZ, R127 ;  /* 0x000000ffff697224 */ /* 0x000fc600078e007f */
[----:B------:R-:W-:Y:S01]  /*7990*/  F2FP.BF16.F32.PACK_AB R20, R189, R191 ;  /* 0x000000bfbd14723e */ /* 0x000fe200000010ff */
[----:B------:R-:W-:Y:S01]  /*79a0*/  IMAD.MOV.U32 R69, RZ, RZ, R123 ;  /* 0x000000ffff457224 */ /* 0x000fe200078e007b */
[----:B------:R-:W-:Y:S01]  /*79b0*/  F2FP.BF16.F32.PACK_AB R21, R182, R190 ;  /* 0x000000beb615723e */ /* 0x000fe200000010ff */
[----:B------:R-:W-:Y:S01]  /*79c0*/  IMAD.MOV.U32 R71, RZ, RZ, R122 ;  /* 0x000000ffff477224 */ /* 0x000fe200078e007a */
[----:B------:R-:W-:Y:S02]  /*79d0*/  F2FP.BF16.F32.PACK_AB R22, R145, R111 ;  /* 0x0000006f9116723e */ /* 0x000fe400000010ff */
[----:B------:R-:W-:Y:S01]  /*79e0*/  F2FP.BF16.F32.PACK_AB R23, R106, R107 ;  /* 0x0000006b6a17723e */ /* 0x000fe200000010ff */
[----:B------:R-:W-:Y:S01]  /*79f0*/  IMAD.MOV.U32 R89, RZ, RZ, R120 ;  /* 0x000000ffff597224 */ /* 0x000fe200078e0078 */
[----:B------:R-:W-:Y:S01]  /*7a00*/  MOV R114, R144 ;  /* 0x0000009000727202 */ /* 0x000fe20000000f00 */
[----:B--2---:R-:W-:Y:S01]  /*7a10*/  HMMA.16816.F32.BF16 R140, R12, R24, R96 ;  /* 0x000000180c8c723c */ /* 0x004fe20000041860 */
[----:B------:R-:W-:-:S02]  /*7a20*/  MOV R170, R125 ;  /* 0x0000007d00aa7202 */ /* 0x000fc40000000f00 */
[----:B------:R-:W-:Y:S02]  /*7a30*/  MOV R70, R154 ;  /* 0x0000009a00467202 */ /* 0x000fe40000000f00 */
[----:B------:R-:W-:Y:S01]  /*7a40*/  MOV R90, R121 ;  /* 0x00000079005a7202 */ /* 0x000fe20000000f00 */
[----:B------:R-:W-:Y:S01]  /*7a50*/  IMAD.MOV.U32 R201, RZ, RZ, R115 ;  /* 0x000000ffffc97224 */ /* 0x000fe200078e0073 */
[----:B------:R-:W-:Y:S01]  /*7a60*/  MOV R171, R124 ;  /* 0x0000007c00ab7202 */ /* 0x000fe20000000f00 */
[C---:B------:R-:W-:Y:S01]  /*7a70*/  HMMA.16816.F32.BF16 R120, R20.reuse, R26, R40 ;  /* 0x0000001a1478723c */ /* 0x040fe20000041828 */
[----:B------:R-:W-:Y:S01]  /*7a80*/  MOV R144, R155 ;  /* 0x0000009b00907202 */ /* 0x000fe20000000f00 */
[----:B------:R-:W-:Y:S04]  /*7a90*/  LDSM.16.MT88.4 R28, [R222+0xa000] ;  /* 0x00a00000de1c783b */ /* 0x000fe80000004200 */
[----:B------:R-:W-:Y:S06]  /*7aa0*/  HMMA.16816.F32.BF16 R124, R20, R24, R100 ;  /* 0x00000018147c723c */ /* 0x000fec0000041864 */
[----:B------:R-:W-:Y:S01]  /*7ab0*/  HMMA.16816.F32.BF16 R152, R12, R26, R92 ;  /* 0x0000001a0c98723c */ /* 0x000fe2000004185c */
[----:B------:R-:W1:Y:S05]  /*7ac0*/  LDSM.16.MT88.4 R24, [R224+0xa000] ;  /* 0x00a00000e018783b */ /* 0x000e6a0000004200 */
[-C--:B-1----:R-:W-:Y:S06]  /*7ad0*/  HMMA.16816.F32.BF16 R116, R20, R24.reuse, R52 ;  /* 0x000000181474723c */ /* 0x082fec0000041834 */
[----:B------:R-:W-:Y:S01]  /*7ae0*/  HMMA.16816.F32.BF16 R100, R12, R24, R48 ;  /* 0x000000180c64723c */ /* 0x000fe20000041830 */
[----:B------:R-:W-:-:S05]  /*7af0*/  MOV R55, R114 ;  /* 0x0000007200377202 */ /* 0x000fca0000000f00 */
[-C--:B------:R-:W-:Y:S06]  /*7b00*/  HMMA.16816.F32.BF16 R96, R12, R26.reuse, R44 ;  /* 0x0000001a0c60723c */ /* 0x080fec000004182c */
[----:B------:R-:W-:Y:S01]  /*7b10*/  HMMA.16816.F32.BF16 R112, R20, R26, R36 ;  /* 0x0000001a1470723c */ /* 0x000fe20000041824 */
[----:B------:R-:W1:Y:S01]  /*7b20*/  LDSM.16.MT88.4 R24, [R223+0xa000] ;  /* 0x00a00000df18783b */ /* 0x000e620000004200 */
[----:B------:R-:W-:Y:S01]  /*7b30*/  MOV R54, R68 ;  /* 0x0000004400367202 */ /* 0x000fe20000000f00 */
[----:B------:R-:W-:Y:S01]  /*7b40*/  IMAD.MOV.U32 R104, RZ, RZ, R69 ;  /* 0x000000ffff687224 */ /* 0x000fe200078e0045 */
[----:B------:R-:W-:Y:S01]  /*7b50*/  MOV R110, R70 ;  /* 0x00000046006e7202 */ /* 0x000fe20000000f00 */
[----:B------:R-:W-:-:S02]  /*7b60*/  IMAD.MOV.U32 R200, RZ, RZ, R71 ;  /* 0x000000ffffc87224 */ /* 0x000fc400078e0047 */
[----:B------:R-:W-:Y:S01]  /*7b70*/  FFMA.FTZ R0, R236, UR22, -R6 ;  /* 0x00000016ec007c23 */ /* 0x000fe20008010806 */
[----:B------:R-:W-:Y:S01]  /*7b80*/  HMMA.16816.F32.BF16 R68, R12, R28, R56 ;  /* 0x0000001c0c44723c */ /* 0x000fe20000041838 */
[----:B------:R-:W-:-:S05]  /*7b90*/  FFMA.FTZ R39, R238, UR22, -R8 ;  /* 0x00000016ee277c23 */ /* 0x000fca0008010808 */
[----:B------:R-:W-:Y:S06]  /*7ba0*/  HMMA.16816.F32.BF16 R92, R20, R28, R84 ;  /* 0x0000001c145c723c */ /* 0x000fec0000041854 */
[C---:B------:R-:W-:Y:S06]  /*7bb0*/  HMMA.16816.F32.BF16 R64, R12.reuse, R30, R64 ;  /* 0x0000001e0c40723c */ /* 0x040fec0000041840 */
[----:B-1----:R-:W-:Y:S07]  /*7bc0*/  HMMA.16816.F32.BF16 R56, R12, R26, R76 ;  /* 0x0000001a0c38723c */ /* 0x002fee000004184c */
[----:B------:R-:W-:Y:S01]  /*7bd0*/  IMAD.MOV.U32 R76, RZ, RZ, R108 ;  /* 0x000000ffff4c7224 */ /* 0x000fe200078e006c */
[----:B------:R-:W-:Y:S01]  /*7be0*/  MOV R108, R109 ;  /* 0x0000006d006c7202 */ /* 0x000fe20000000f00 */
[----:B------:R-:W-:-:S02]  /*7bf0*/  IMAD.MOV.U32 R109, RZ, RZ, R243 ;  /* 0x000000ffff6d7224 */ /* 0x000fc400078e00f3 */
[----:B------:R1:W-:Y:S01]  /*7c00*/  MUFU.EX2 R243, R0 ;  /* 0x0000000000f37308 */ /* 0x0003e20000000800 */
[----:B------:R-:W-:Y:S01]  /*7c10*/  MOV R79, R89 ;  /* 0x00000059004f7202 */ /* 0x000fe20000000f00 */
[----:B------:R-:W-:Y:S01]  /*7c20*/  IMAD.MOV.U32 R78, RZ, RZ, R90 ;  /* 0x000000ffff4e7224 */ /* 0x000fe200078e005a */
[----:B------:R-:W-:Y:S01]  /*7c30*/  MOV R77, R91 ;  /* 0x0000005b004d7202 */ /* 0x000fe20000000f00 */
[----:B------:R-:W-:Y:S01]  /*7c40*/  HMMA.16816.F32.BF16 R60, R12, R24, R60 ;  /* 0x000000180c3c723c */ /* 0x000fe2000004183c */
[----:B------:R-:W-:Y:S01]  /*7c50*/  LDSM.16.MT88.4 R12, [R222+0xa800] ;  /* 0x00a80000de0c783b */ /* 0x000fe20000004200 */
[----:B-1----:R-:W-:-:S04]  /*7c60*/  FFMA.FTZ R0, R230, UR22, -R6 ;  /* 0x00000016e6007c23 */ /* 0x002fc80008010806 */
[----:B------:R1:W2:Y:S01]  /*7c70*/  MUFU.EX2 R238, R0 ;  /* 0x0000000000ee7308 */ /* 0x0002a20000000800 */
[C---:B------:R-:W-:Y:S06]  /*7c80*/  HMMA.16816.F32.BF16 R88, R20.reuse, R30, R80 ;  /* 0x0000001e1458723c */ /* 0x040fec0000041850 */
[----:B------:R-:W-:Y:S01]  /*7c90*/  HMMA.16816.F32.BF16 R80, R20, R24, R72 ;  /* 0x000000181450723c */ /* 0x000fe20000041848 */
[----:B-1----:R-:W-:-:S05]  /*7ca0*/  FFMA.FTZ R0, R210, UR22, -R6 ;  /* 0x00000016d2007c23 */ /* 0x002fca0008010806 */
[----:B------:R-:W-:Y:S01]  /*7cb0*/  HMMA.16816.F32.BF16 R84, R20, R26, R32 ;  /* 0x0000001a1454723c */ /* 0x000fe20000041820 */
[----:B------:R-:W1:Y:S01]  /*7cc0*/  LDSM.16.MT88.4 R24, [R221+0xa800] ;  /* 0x00a80000dd18783b */ /* 0x000e620000004200 */
[----:B------:R3:W-:Y:S03]  /*7cd0*/  MUFU.EX2 R236, R0 ;  /* 0x0000000000ec7308 */ /* 0x0007e60000000800 */
[----:B------:R-:W4:Y:S04]  /*7ce0*/  LDSM.16.MT88.4 R20, [R224+0xa800] ;  /* 0x00a80000e014783b */ /* 0x000f280000004200 */
[----:B------:R-:W4:Y:S01]  /*7cf0*/  LDSM.16.MT88.4 R32, [R223+0xa800] ;  /* 0x00a80000df20783b */ /* 0x000f220000004200 */
[--C-:B------:R-:W-:Y:S01]  /*7d00*/  FFMA.FTZ R38, R219, UR22, -R8.reuse ;  /* 0x00000016db267c23 */ /* 0x100fe20008010808 */
[----:B------:R-:W-:Y:S01]  /*7d10*/  FFMA.FTZ R45, R199, UR22, -R8 ;  /* 0x00000016c72d7c23 */ /* 0x000fe20008010808 */
[----:B---3--:R-:W-:-:S04]  /*7d20*/  FFMA.FTZ R0, R217, UR22, -R6 ;  /* 0x00000016d9007c23 */ /* 0x008fc80008010806 */
[----:B------:R3:W-:Y:S01]  /*7d30*/  MUFU.EX2 R230, R0 ;  /* 0x0000000000e67308 */ /* 0x0007e20000000800 */
[----:B------:R-:W-:Y:S01]  /*7d40*/  FFMA.FTZ R44, R202, UR22, -R8 ;  /* 0x00000016ca2c7c23 */ /* 0x000fe20008010808 */
[----:B------:R-:W-:Y:S01]  /*7d50*/  IMAD.MOV.U32 R199, RZ, RZ, R104 ;  /* 0x000000ffffc77224 */ /* 0x000fe200078e0068 */
[----:B------:R-:W-:Y:S01]  /*7d60*/  MOV R202, R200 ;  /* 0x000000c800ca7202 */ /* 0x000fe20000000f00 */
[----:B------:R-:W-:Y:S01]  /*7d70*/  FFMA.FTZ R50, R162, UR22, -R8 ;  /* 0x00000016a2327c23 */ /* 0x000fe20008010808 */
[--C-:B------:R-:W-:Y:S01]  /*7d80*/  FFMA.FTZ R31, R242, UR22, -R7.reuse ;  /* 0x00000016f21f7c23 */ /* 0x100fe20008010807 */
[----:B------:R-:W-:Y:S01]  /*7d90*/  FFMA.FTZ R104, R198, UR22, -R7 ;  /* 0x00000016c6687c23 */ /* 0x000fe20008010807 */
[----:B------:R-:W-:Y:S01]  /*7da0*/  MOV R162, R105 ;  /* 0x0000006900a27202 */ /* 0x000fe20000000f00 */
[----:B------:R-:W-:Y:S01]  /*7db0*/  IMAD.MOV.U32 R198, RZ, RZ, R138 ;  /* 0x000000ffffc67224 */ /* 0x000fe200078e008a */
[----:B------:R-:W-:Y:S01]  /*7dc0*/  MOV R242, R145 ;  /* 0x0000009100f27202 */ /* 0x000fe20000000f00 */
[----:B------:R-:W-:Y:S01]  /*7dd0*/  FFMA.FTZ R40, R239, UR22, -R8 ;  /* 0x00000016ef287c23 */ /* 0x000fe20008010808 */
[----:B------:R-:W-:Y:S01]  /*7de0*/  MOV R200, R146 ;  /* 0x0000009200c87202 */ /* 0x000fe20000000f00 */
[----:B---3--:R-:W-:Y:S01]  /*7df0*/  FFMA.FTZ R0, R240, UR22, -R3 ;  /* 0x00000016f0007c23 */ /* 0x008fe20008010803 */
[----:B------:R-:W-:-:S03]  /*7e00*/  IMAD.MOV.U32 R240, RZ, RZ, R144 ;  /* 0x000000fffff07224 */ /* 0x000fc600078e0090 */
[----:B------:R3:W-:Y:S01]  /*7e10*/  MUFU.EX2 R219, R0 ;  /* 0x0000000000db7308 */ /* 0x0007e20000000800 */
        /* <DEDUP_REMOVED lines=11> */
[----:B------:R-:W-:Y:S01]  /*7ed0*/  FFMA.FTZ R36, R218, UR22, -R8 ;  /* 0x00000016da247c23 */ /* 0x000fe20008010808 */
[----:B------:R-:W-:Y:S01]  /*7ee0*/  IMAD.MOV.U32 R241, RZ, RZ, R107 ;  /* 0x000000fffff17224 */ /* 0x000fe200078e006b */
[----:B------:R-:W-:Y:S01]  /*7ef0*/  MOV R239, R106 ;  /* 0x0000006a00ef7202 */ /* 0x000fe20000000f00 */
[----:B---3--:R-:W-:Y:S01]  /*7f00*/  FFMA.FTZ R0, R237, UR22, -R3 ;  /* 0x00000016ed007c23 */ /* 0x008fe20008010803 */
[----:B------:R-:W-:Y:S01]  /*7f10*/  MOV R156, R129 ;  /* 0x00000081009c7202 */ /* 0x000fe20000000f00 */
[----:B------:R-:W-:-:S02]  /*7f20*/  IMAD.MOV.U32 R7, RZ, RZ, R128 ;  /* 0x000000ffff077224 */ /* 0x000fc400078e0080 */
[--C-:B------:R-:W-:Y:S01]  /*7f30*/  FFMA.FTZ R43, R211, UR22, -R6.reuse ;  /* 0x00000016d32b7c23 */ /* 0x100fe20008010806 */
[--C-:B------:R-:W-:Y:S01]  /*7f40*/  FFMA.FTZ R42, R209, UR22, -R6.reuse ;  /* 0x00000016d12a7c23 */ /* 0x100fe20008010806 */
[--C-:B------:R-:W-:Y:S01]  /*7f50*/  FFMA.FTZ R41, R197, UR22, -R6.reuse ;  /* 0x00000016c5297c23 */ /* 0x100fe20008010806 */
[----:B------:R3:W1:Y:S01]  /*7f60*/  MUFU.EX2 R218, R0 ;  /* 0x0000000000da7308 */ /* 0x0006620000000800 */
[--C-:B------:R-:W-:Y:S01]  /*7f70*/  FFMA.FTZ R37, R196, UR22, -R6.reuse ;  /* 0x00000016c4257c23 */ /* 0x100fe20008010806 */
[--C-:B------:R-:W-:Y:S01]  /*7f80*/  FFMA.FTZ R106, R167, UR22, -R6.reuse ;  /* 0x00000016a76a7c23 */ /* 0x100fe20008010806 */
[--C-:B------:R-:W-:Y:S01]  /*7f90*/  FFMA.FTZ R107, R166, UR22, -R6.reuse ;  /* 0x00000016a66b7c23 */ /* 0x100fe20008010806 */
[--C-:B------:R-:W-:Y:S01]  /*7fa0*/  FFMA.FTZ R128, R163, UR22, -R6.reuse ;  /* 0x00000016a3807c23 */ /* 0x100fe20008010806 */
[----:B------:R-:W-:Y:S01]  /*7fb0*/  FFMA.FTZ R129, R160, UR22, -R6 ;  /* 0x00000016a0817c23 */ /* 0x000fe20008010806 */
[----:B------:R-:W-:-:S04]  /*7fc0*/  FFMA.FTZ R6, R234, UR22, -R3 ;  /* 0x00000016ea067c23 */ /* 0x000fc80008010803 */
[----:B------:R-:W-:Y:S01]  /*7fd0*/  MUFU.EX2 R217, R6 ;  /* 0x0000000600d97308 */ /* 0x000fe20000000800 */
[----:B---3--:R-:W-:-:S07]  /*7fe0*/  FFMA.FTZ R0, R235, UR22, -R3 ;  /* 0x00000016eb007c23 */ /* 0x008fce0008010803 */
[----:B------:R-:W3:Y:S01]  /*7ff0*/  MUFU.EX2 R216, R0 ;  /* 0x0000000000d87308 */ /* 0x000ee20000000800 */
[--C-:B------:R-:W-:Y:S01]  /*8000*/  FFMA.FTZ R52, R187, UR22, -R8.reuse ;  /* 0x00000016bb347c23 */ /* 0x100fe20008010808 */
[--C-:B------:R-:W-:Y:S01]  /*8010*/  FFMA.FTZ R51, R186, UR22, -R8.reuse ;  /* 0x00000016ba337c23 */ /* 0x100fe20008010808 */
[--C-:B------:R-:W-:Y:S01]  /*8020*/  FFMA.FTZ R49, R161, UR22, -R8.reuse ;  /* 0x00000016a1317c23 */ /* 0x100fe20008010808 */
[----:B------:R-:W-:Y:S01]  /*8030*/  FFMA.FTZ R48, R157, UR22, -R8 ;  /* 0x000000169d307c23 */ /* 0x000fe20008010808 */
[----:B------:R-:W-:Y:S02]  /*8040*/  IMAD.MOV.U32 R237, RZ, RZ, R9 ;  /* 0x000000ffffed7224 */ /* 0x000fe400078e0009 */
[----:B------:R-:W-:Y:S01]  /*8050*/  FADD.FTZ R53, R11, R10 ;  /* 0x0000000a0b357221 */ /* 0x000fe20000010000 */
[----:B--2---:R-:W-:Y:S02]  /*8060*/  F2FP.BF16.F32.PACK_AB R8, R238, R243 ;  /* 0x000000f3ee08723e */ /* 0x004fe400000010ff */
[----:B-1----:R-:W-:-:S02]  /*8070*/  F2FP.BF16.F32.PACK_AB R9, R218, R219 ;  /* 0x000000dbda09723e */ /* 0x002fc400000010ff */
[----:B------:R-:W-:Y:S02]  /*8080*/  F2FP.BF16.F32.PACK_AB R10, R230, R236 ;  /* 0x000000ece60a723e */ /* 0x000fe400000010ff */
[----:B------:R-:W-:Y:S02]  /*8090*/  MOV R158, R133 ;  /* 0x00000085009e7202 */ /* 0x000fe40000000f00 */
[----:B---3--:R-:W-:Y:S01]  /*80a0*/  F2FP.BF16.F32.PACK_AB R11, R217, R216 ;  /* 0x000000d8d90b723e */ /* 0x008fe200000010ff */
[----:B------:R-:W-:Y:S01]  /*80b0*/  IMAD.MOV.U32 R164, RZ, RZ, R137 ;  /* 0x000000ffffa47224 */ /* 0x000fe200078e0089 */
[----:B------:R-:W-:Y:S01]  /*80c0*/  MOV R159, R171 ;  /* 0x000000ab009f7202 */ /* 0x000fe20000000f00 */
[----:B------:R-:W-:Y:S01]  /*80d0*/  IMAD.MOV.U32 R161, RZ, RZ, R108 ;  /* 0x000000ffffa17224 */ /* 0x000fe200078e006c */
        /* <DEDUP_REMOVED lines=8> */
[----:B------:R-:W-:Y:S01]  /*8160*/  MOV R232, R111 ;  /* 0x0000006f00e87202 */ /* 0x000fe20000000f00 */
[C---:B------:R-:W-:Y:S06]  /*8170*/  HMMA.16816.F32.BF16 R140, R8.reuse, R24, R140 ;  /* 0x00000018088c723c */ /* 0x040fec000004188c */
[C---:B------:R-:W-:Y:S06]  /*8180*/  HMMA.16816.F32.BF16 R152, R8.reuse, R26, R152 ;  /* 0x0000001a0898723c */ /* 0x040fec0000041898 */
[C---:B----4-:R-:W-:Y:S06]  /*8190*/  HMMA.16816.F32.BF16 R100, R8.reuse, R20, R100 ;  /* 0x000000140864723c */ /* 0x050fec0000041864 */
[C---:B------:R-:W-:Y:S06]  /*81a0*/  HMMA.16816.F32.BF16 R96, R8.reuse, R22, R96 ;  /* 0x000000160860723c */ /* 0x040fec0000041860 */
[C---:B------:R-:W-:Y:S06]  /*81b0*/  HMMA.16816.F32.BF16 R172, R8.reuse, R12, R68 ;  /* 0x0000000c08ac723c */ /* 0x040fec0000041844 */
[C---:B------:R-:W-:Y:S06]  /*81c0*/  HMMA.16816.F32.BF16 R184, R8.reuse, R14, R64 ;  /* 0x0000000e08b8723c */ /* 0x040fec0000041840 */
[C---:B------:R-:W-:Y:S06]  /*81d0*/  HMMA.16816.F32.BF16 R192, R8.reuse, R32, R60 ;  /* 0x0000002008c0723c */ /* 0x040fec000004183c */
[----:B------:R-:W-:Y:S01]  /*81e0*/  HMMA.16816.F32.BF16 R108, R8, R34, R56 ;  /* 0x00000022086c723c */ /* 0x000fe20000041838 */
[--C-:B------:R-:W-:Y:S01]  /*81f0*/  FFMA.FTZ R0, R233, UR22, -R3.reuse ;  /* 0x00000016e9007c23 */ /* 0x100fe20008010803 */
[----:B------:R-:W-:-:S05]  /*8200*/  FFMA.FTZ R72, R213, UR22, -R3 ;  /* 0x00000016d5487c23 */ /* 0x000fca0008010803 */
[----:B------:R-:W-:Y:S01]  /*8210*/  FADD.FTZ R8, R158, R237 ;  /* 0x000000ed9e087221 */ /* 0x000fe20000010000 */
[----:B------:R-:W-:Y:S01]  /*8220*/  MOV R158, R7 ;  /* 0x00000007009e7202 */ /* 0x000fe20000000f00 */
[--C-:B------:R-:W-:Y:S01]  /*8230*/  FFMA.FTZ R74, R212, UR22, -R3.reuse ;  /* 0x00000016d44a7c23 */ /* 0x100fe20008010803 */
[----:B------:R-:W-:Y:S01]  /*8240*/  FFMA.FTZ R73, R203, UR22, -R3 ;  /* 0x00000016cb497c23 */ /* 0x000fe20008010803 */
[----:B------:R-:W-:Y:S01]  /*8250*/  FADD.FTZ R3, R215, R214 ;  /* 0x000000d6d7037221 */ /* 0x000fe20000010000 */
[----:B------:R-:W-:Y:S01]  /*8260*/  MOV R237, R158 ;  /* 0x0000009e00ed7202 */ /* 0x000fe20000000f00 */
[----:B------:R-:W-:Y:S01]  /*8270*/  IMAD.MOV.U32 R158, RZ, RZ, R165 ;  /* 0x000000ffff9e7224 */ /* 0x000fe200078e00a5 */
[----:B------:R-:W-:Y:S01]  /*8280*/  MOV R165, R198 ;  /* 0x000000c600a57202 */ /* 0x000fe20000000f00 */
[----:B------:R-:W-:Y:S01]  /*8290*/  FADD.FTZ R6, R207, R206 ;  /* 0x000000cecf067221 */ /* 0x000fe20000010000 */
[----:B------:R-:W-:Y:S01]  /*82a0*/  MOV R198, R229 ;  /* 0x000000e500c67202 */ /* 0x000fe20000000f00 */
[----:B------:R-:W-:Y:S01]  /*82b0*/  IMAD.MOV.U32 R229, RZ, RZ, R161 ;  /* 0x000000ffffe57224 */ /* 0x000fe200078e00a1 */
[----:B------:R-:W-:Y:S01]  /*82c0*/  MUFU.EX2 R208, R40 ;  /* 0x0000002800d07308 */ /* 0x000fe20000000800 */
[----:B------:R-:W-:Y:S01]  /*82d0*/  FADD.FTZ R7, R134, R3 ;  /* 0x0000000386077221 */ /* 0x000fe20000010000 */
[----:B------:R-:W-:Y:S01]  /*82e0*/  MOV R161, R162 ;  /* 0x000000a200a17202 */ /* 0x000fe20000000f00 */
[----:B------:R-:W-:Y:S01]  /*82f0*/  FADD.FTZ R3, R237, R53 ;  /* 0x00000035ed037221 */ /* 0x000fe20000010000 */
[----:B------:R-:W-:Y:S01]  /*8300*/  MOV R162, R199 ;  /* 0x000000c700a27202 */ /* 0x000fe20000000f00 */
[----:B------:R-:W-:-:S03]  /*8310*/  IMAD.MOV.U32 R199, RZ, RZ, R202 ;  /* 0x000000ffffc77224 */ /* 0x000fc600078e00ca */
[----:B------:R-:W1:Y:S01]  /*8320*/  MUFU.EX2 R210, R39 ;  /* 0x0000002700d27308 */ /* 0x000e620000000800 */
[----:B------:R-:W-:Y:S01]  /*8330*/  IMAD.MOV.U32 R237, RZ, RZ, R165 ;  /* 0x000000ffffed7224 */ /* 0x000fe200078e00a5 */
[----:B------:R-:W-:-:S06]  /*8340*/  MOV R202, R76 ;  /* 0x0000004c00ca7202 */ /* 0x000fcc0000000f00 */
[----:B------:R-:W-:Y:S01]  /*8350*/  MUFU.EX2 R214, R38 ;  /* 0x0000002600d67308 */ /* 0x000fe20000000800 */
[----:B------:R-:W-:-:S07]  /*8360*/  MOV R165, R198 ;  /* 0x000000c600a57202 */ /* 0x000fce0000000f00 */
[----:B------:R-:W-:Y:S01]  /*8370*/  MUFU.EX2 R215, R36 ;  /* 0x0000002400d77308 */ /* 0x000fe20000000800 */
[----:B------:R-:W-:Y:S01]  /*8380*/  MOV R76, R77 ;  /* 0x0000004d004c7202 */ /* 0x000fe20000000f00 */
[----:B------:R-:W-:Y:S01]  /*8390*/  IMAD.MOV.U32 R77, RZ, RZ, R78 ;  /* 0x000000ffff4d7224 */ /* 0x000fe200078e004e */
[----:B------:R-:W-:-:S05]  /*83a0*/  MOV R198, R229 ;  /* 0x000000e500c67202 */ /* 0x000fca0000000f00 */
[----:B------:R-:W-:Y:S01]  /*83b0*/  MUFU.EX2 R206, R31 ;  /* 0x0000001f00ce7308 */ /* 0x000fe20000000800 */
[----:B------:R-:W-:Y:S01]  /*83c0*/  IMAD.MOV.U32 R229, RZ, RZ, R161 ;  /* 0x000000ffffe57224 */ /* 0x000fe200078e00a1 */
[----:B------:R-:W-:-:S06]  /*83d0*/  MOV R78, R79 ;  /* 0x0000004f004e7202 */ /* 0x000fcc0000000f00 */
[----:B------:R-:W2:Y:S01]  /*83e0*/  MUFU.EX2 R207, R30 ;  /* 0x0000001e00cf7308 */ /* 0x000ea20000000800 */
[----:B------:R-:W-:-:S07]  /*83f0*/  MOV R161, R162 ;  /* 0x000000a200a17202 */ /* 0x000fce0000000f00 */
[----:B------:R-:W-:Y:S01]  /*8400*/  MUFU.EX2 R209, R29 ;  /* 0x0000001d00d17308 */ /* 0x000fe20000000800 */
[----:B------:R-:W-:-:S07]  /*8410*/  MOV R162, R199 ;  /* 0x000000c700a27202 */ /* 0x000fce0000000f00 */
[----:B------:R3:W4:Y:S01]  /*8420*/  MUFU.EX2 R212, R28 ;  /* 0x0000001c00d47308 */ /* 0x0007220000000800 */
        /* <DEDUP_REMOVED lines=13> */
[----:B------:R4:W-:Y:S01]  /*8500*/  MUFU.EX2 R61, R37 ;  /* 0x00000025003d7308 */ /* 0x0009e20000000800 */
[----:B------:R-:W-:Y:S01]  /*8510*/  MOV R162, R199 ;  /* 0x000000c700a27202 */ /* 0x000fe20000000f00 */
[----:B------:R-:W-:Y:S01]  /*8520*/  IMAD.MOV.U32 R199, RZ, RZ, R202 ;  /* 0x000000ffffc77224 */ /* 0x000fe200078e00ca */
[----:B------:R-:W-:Y:S01]  /*8530*/  MOV R79, R54 ;  /* 0x00000036004f7202 */ /* 0x000fe20000000f00 */
[----:B---3--:R-:W-:Y:S01]  /*8540*/  LDSM.16.MT88.4 R28, [R224+0xb000] ;  /* 0x00b00000e01c783b */ /* 0x008fe20000004200 */
[----:B------:R-:W-:-:S02]  /*8550*/  MOV R55, R170 ;  /* 0x000000aa00377202 */ /* 0x000fc40000000f00 */
[----:B------:R-:W-:Y:S01]  /*8560*/  MOV R202, R76 ;  /* 0x0000004c00ca7202 */ /* 0x000fe20000000f00 */
[----:B------:R-:W-:Y:S01]  /*8570*/  IMAD.MOV.U32 R163, RZ, RZ, R226 ;  /* 0x000000ffffa37224 */ /* 0x000fe200078e00e2 */
[----:B------:R-:W-:Y:S01]  /*8580*/  MOV R76, R77 ;  /* 0x0000004d004c7202 */ /* 0x000fe20000000f00 */
[----:B------:R-:W-:Y:S01]  /*8590*/  IMAD.MOV.U32 R77, RZ, RZ, R78 ;  /* 0x000000ffff4d7224 */ /* 0x000fe200078e004e */
[----:B-1----:R-:W-:Y:S01]  /*85a0*/  F2FP.BF16.F32.PACK_AB R8, R210, R208 ;  /* 0x000000d0d208723e */ /* 0x002fe200000010ff */
[----:B------:R-:W-:Y:S01]  /*85b0*/  FADD.FTZ R6, R135, R6 ;  /* 0x0000000687067221 */ /* 0x000fe20000010000 */
[----:B--2---:R-:W-:Y:S01]  /*85c0*/  F2FP.BF16.F32.PACK_AB R9, R207, R206 ;  /* 0x000000cecf09723e */ /* 0x004fe200000010ff */
[----:B------:R-:W-:Y:S01]  /*85d0*/  MUFU.EX2 R62, R42 ;  /* 0x0000002a003e7308 */ /* 0x000fe20000000800 */
[----:B------:R-:W-:Y:S01]  /*85e0*/  F2FP.BF16.F32.PACK_AB R10, R215, R214 ;  /* 0x000000d6d70a723e */ /* 0x000fe200000010ff */
[----:B------:R1:W5:Y:S01]  /*85f0*/  LDL.LU R134, [R1+0xfc] ;  /* 0x0000fc0001867983 */ /* 0x0003620000300800 */
[----:B----4-:R-:W-:-:S02]  /*8600*/  F2FP.BF16.F32.PACK_AB R11, R212, R209 ;  /* 0x000000d1d40b723e */ /* 0x010fc400000010ff */
[----:B------:R-:W-:Y:S01]  /*8610*/  MOV R78, R79 ;  /* 0x0000004f004e7202 */ /* 0x000fe20000000f00 */
[----:B------:R-:W2:Y:S01]  /*8620*/  LDSM.16.MT88.4 R36, [R221+0xb000] ;  /* 0x00b00000dd24783b */ /* 0x000ea20000004200 */
[----:B------:R-:W-:Y:S02]  /*8630*/  MOV R79, R55 ;  /* 0x00000037004f7202 */ /* 0x000fe40000000f00 */
        /* <DEDUP_REMOVED lines=12> */
[----:B------:R-:W-:Y:S01]  /*8700*/  MOV R166, R78 ;  /* 0x0000004e00a67202 */ /* 0x000fe20000000f00 */
[----:B------:R-:W-:Y:S01]  /*8710*/  MUFU.EX2 R63, R41 ;  /* 0x00000029003f7308 */ /* 0x000fe20000000800 */
[----:B------:R-:W-:Y:S01]  /*8720*/  MOV R235, R79 ;  /* 0x0000004f00eb7202 */ /* 0x000fe20000000f00 */
[----:B------:R-:W-:-:S06]  /*8730*/  FADD.FTZ R53, R228, R6 ;  /* 0x00000006e4357221 */ /* 0x000fcc0000010000 */
[----:B------:R-:W-:Y:S01]  /*8740*/  MUFU.EX2 R72, R72 ;  /* 0x0000004800487308 */ /* 0x000fe20000000800 */
[C---:B------:R-:W-:Y:S01]  /*8750*/  HMMA.16816.F32.BF16 R76, R8.reuse, R24, R124 ;  /* 0x00000018084c723c */ /* 0x040fe2000004187c */
[----:B------:R-:W-:Y:S06]  /*8760*/  LDSM.16.MT88.4 R24, [R223+0xb000] ;  /* 0x00b00000df18783b */ /* 0x000fec0000004200 */
[----:B------:R-:W-:Y:S01]  /*8770*/  MUFU.EX2 R74, R74 ;  /* 0x0000004a004a7308 */ /* 0x000fe20000000800 */
[C---:B------:R-:W-:Y:S07]  /*8780*/  HMMA.16816.F32.BF16 R64, R8.reuse, R20, R116 ;  /* 0x000000140840723c */ /* 0x040fee0000041874 */
[----:B------:R-:W-:Y:S01]  /*8790*/  MUFU.EX2 R73, R73 ;  /* 0x0000004900497308 */ /* 0x000fe20000000800 */
[----:B------:R-:W-:Y:S01]  /*87a0*/  HMMA.16816.F32.BF16 R56, R8, R22, R112 ;  /* 0x000000160838723c */ /* 0x000fe20000041870 */
[----:B------:R-:W3:Y:S01]  /*87b0*/  LDSM.16.MT88.4 R20, [R222+0xb000] ;  /* 0x00b00000de14783b */ /* 0x000ee20000004200 */
[----:B------:R-:W-:Y:S01]  /*87c0*/  FADD.FTZ R7, R163, R60 ;  /* 0x0000003ca3077221 */ /* 0x000fe20000010000 */
[----:B------:R-:W-:-:S02]  /*87d0*/  MOV R163, R235 ;  /* 0x000000eb00a37202 */ /* 0x000fc40000000f00 */
[----:B------:R-:W-:Y:S01]  /*87e0*/  MOV R235, R166 ;  /* 0x000000a600eb7202 */ /* 0x000fe20000000f00 */
[----:B------:R-:W-:Y:S01]  /*87f0*/  IMAD.MOV.U32 R166, RZ, RZ, R167 ;  /* 0x000000ffffa67224 */ /* 0x000fe200078e00a7 */
[----:B------:R-:W-:Y:S01]  /*8800*/  MOV R167, R196 ;  /* 0x000000c400a77202 */ /* 0x000fe20000000f00 */
[----:B------:R-:W-:Y:S01]  /*8810*/  MUFU.EX2 R124, R52 ;  /* 0x00000034007c7308 */ /* 0x000fe20000000800 */
[----:B------:R-:W-:Y:S01]  /*8820*/  MOV R196, R197 ;  /* 0x000000c500c47202 */ /* 0x000fe20000000f00 */
[----:B------:R-:W-:Y:S02]  /*8830*/  IMAD.MOV.U32 R197, RZ, RZ, R237 ;  /* 0x000000ffffc57224 */ /* 0x000fe400078e00ed */
[----:B------:R-:W-:Y:S01]  /*8840*/  FADD.FTZ R55, R227, R3 ;  /* 0x00000003e3377221 */ /* 0x000fe20000010000 */
[----:B------:R-:W-:Y:S01]  /*8850*/  MOV R126, R166 ;  /* 0x000000a6007e7202 */ /* 0x000fe20000000f00 */
[----:B------:R1:W5:Y:S02]  /*8860*/  LDL.LU R135, [R1+0xf8] ;  /* 0x0000f80001877983 */ /* 0x0003640000300800 */
[----:B------:R-:W4:Y:S01]  /*8870*/  MUFU.EX2 R116, R43 ;  /* 0x0000002b00747308 */ /* 0x000f220000000800 */
[----:B------:R-:W-:Y:S01]  /*8880*/  FADD.FTZ R6, R225, R54 ;  /* 0x00000036e1067221 */ /* 0x000fe20000010000 */
[----:B------:R-:W-:Y:S01]  /*8890*/  FADD.FTZ R7, R204, R7 ;  /* 0x00000007cc077221 */ /* 0x000fe20000010000 */
[----:B------:R-:W-:-:S05]  /*88a0*/  MOV R127, R197 ;  /* 0x000000c5007f7202 */ /* 0x000fca0000000f00 */
[----:B------:R2:W1:Y:S01]  /*88b0*/  MUFU.EX2 R52, R0 ;  /* 0x0000000000347308 */ /* 0x0004620000000800 */
[----:B------:R-:W-:Y:S01]  /*88c0*/  FADD.FTZ R3, R220, R53 ;  /* 0x00000035dc037221 */ /* 0x000fe20000010000 */
[----:B------:R-:W-:Y:S01]  /*88d0*/  MOV R237, R158 ;  /* 0x0000009e00ed7202 */ /* 0x000fe20000000f00 */
[----:B------:R-:W-:Y:S01]  /*88e0*/  FADD.FTZ R6, R139, R6 ;  /* 0x000000068b067221 */ /* 0x000fe20000010000 */
[----:B------:R-:W-:Y:S01]  /*88f0*/  MOV R158, R159 ;  /* 0x0000009f009e7202 */ /* 0x000fe20000000f00 */
[----:B------:R-:W-:Y:S02]  /*8900*/  IMAD.MOV.U32 R159, RZ, RZ, R164 ;  /* 0x000000ffff9f7224 */ /* 0x000fe400078e00a4 */
[----:B------:R-:W-:Y:S01]  /*8910*/  FADD.FTZ R7, R126, R7 ;  /* 0x000000077e077221 */ /* 0x000fe20000010000 */
[----:B------:R-:W-:Y:S01]  /*8920*/  MOV R164, R156 ;  /* 0x0000009c00a47202 */ /* 0x000fe20000000f00 */
[----:B------:R-:W-:Y:S01]  /*8930*/  FADD.FTZ R3, R19, R3 ;  /* 0x0000000313037221 */ /* 0x000fe20000010000 */
[----:B------:R-:W-:Y:S01]  /*8940*/  IMAD.MOV.U32 R126, RZ, RZ, R127 ;  /* 0x000000ffff7e7224 */ /* 0x000fe200078e007f */
[----:B------:R-:W-:Y:S01]  /*8950*/  MOV R156, R157 ;  /* 0x0000009d009c7202 */ /* 0x000fe20000000f00 */
[----:B------:R-:W-:Y:S01]  /*8960*/  IMAD.MOV.U32 R157, RZ, RZ, R205 ;  /* 0x000000ffff9d7224 */ /* 0x000fe200078e00cd */
[----:B------:R-:W-:Y:S01]  /*8970*/  MOV R127, R180 ;  /* 0x000000b4007f7202 */ /* 0x000fe20000000f00 */
[----:B--2---:R-:W-:Y:S01]  /*8980*/  FADD.FTZ R0, R163, R55 ;  /* 0x00000037a3007221 */ /* 0x004fe20000010000 */
[----:B------:R-:W-:Y:S01]  /*8990*/  MOV R170, R136 ;  /* 0x0000008800aa7202 */ /* 0x000fe20000000f00 */
[----:B------:R-:W-:Y:S01]  /*89a0*/  IMAD.MOV.U32 R203, RZ, RZ, R196 ;  /* 0x000000ffffcb7224 */ /* 0x000fe200078e00c4 */
[----:B------:R-:W-:Y:S01]  /*89b0*/  MOV R233, R167 ;  /* 0x000000a700e97202 */ /* 0x000fe20000000f00 */
[----:B------:R-:W-:Y:S01]  /*89c0*/  FADD.FTZ R0, R235, R0 ;  /* 0x00000000eb007221 */ /* 0x000fe20000010000 */
[----:B------:R-:W-:Y:S01]  /*89d0*/  FADD.FTZ R6, R18, R6 ;  /* 0x0000000612067221 */ /* 0x000fe20000010000 */
[----:B------:R-:W-:Y:S01]  /*89e0*/  MOV R180, R181 ;  /* 0x000000b500b47202 */ /* 0x000fe20000000f00 */
[----:B------:R-:W-:Y:S01]  /*89f0*/  MUFU.EX2 R125, R51 ;  /* 0x00000033007d7308 */ /* 0x000fe20000000800 */
[----:B------:R-:W-:Y:S01]  /*8a00*/  MOV R234, R237 ;  /* 0x000000ed00ea7202 */ /* 0x000fe20000000f00 */
[----:B------:R-:W-:-:S02]  /*8a10*/  IMAD.MOV.U32 R196, RZ, RZ, R171 ;  /* 0x000000ffffc47224 */ /* 0x000fc400078e00ab */
[----:B------:R-:W-:Y:S01]  /*8a20*/  FADD.FTZ R3, R126, R3 ;  /* 0x000000037e037221 */ /* 0x000fe20000010000 */
[----:B------:R-:W-:Y:S02]  /*8a30*/  IMAD.MOV.U32 R181, RZ, RZ, R183 ;  /* 0x000000ffffb57224 */ /* 0x000fe400078e00b7 */
[----:B------:R-:W-:Y:S01]  /*8a40*/  FADD.FTZ R0, R16, R0 ;  /* 0x0000000010007221 */ /* 0x000fe20000010000 */
[C---:B------:R-:W-:Y:S01]  /*8a50*/  HMMA.16816.F32.BF16 R40, R8.reuse, R14, R88 ;  /* 0x0000000e0828723c */ /* 0x040fe20000041858 */
[----:B------:R-:W-:Y:S01]  /*8a60*/  MUFU.EX2 R120, R50 ;  /* 0x0000003200787308 */ /* 0x000fe20000000800 */
[----:B------:R-:W-:Y:S01]  /*8a70*/  MOV R167, R170 ;  /* 0x000000aa00a77202 */ /* 0x000fe20000000f00 */
[----:B------:R-:W-:Y:S01]  /*8a80*/  FADD.FTZ R7, R127, R7 ;  /* 0x000000077f077221 */ /* 0x000fe20000010000 */
[----:B------:R-:W-:Y:S02]  /*8a90*/  MOV R112, R201 ;  /* 0x000000c900707202 */ /* 0x000fe40000000f00 */
[----:B------:R-:W-:Y:S01]  /*8aa0*/  HMMA.16816.F32.BF16 R84, R8, R34, R84 ;  /* 0x000000220854723c */ /* 0x000fe20000041854 */
[----:B------:R-:W-:-:S02]  /*8ab0*/  IMAD.MOV.U32 R163, RZ, RZ, R156 ;  /* 0x000000ffffa37224 */ /* 0x000fc400078e009c */
[----:B------:R-:W-:Y:S01]  /*8ac0*/  MUFU.EX2 R121, R49 ;  /* 0x0000003100797308 */ /* 0x000fe20000000800 */
[----:B------:R-:W-:Y:S01]  /*8ad0*/  MOV R166, R157 ;  /* 0x0000009d00a67202 */ /* 0x000fe20000000f00 */
[----:B------:R-:W-:Y:S01]  /*8ae0*/  FADD.FTZ R6, R203, R6 ;  /* 0x00000006cb067221 */ /* 0x000fe20000010000 */
[----:B------:R-:W-:Y:S01]  /*8af0*/  MOV R183, R17 ;  /* 0x0000001100b77202 */ /* 0x000fe20000000f00 */
[----:B------:R-:W-:-:S04]  /*8b00*/  FADD.FTZ R3, R233, R3 ;  /* 0x00000003e9037221 */ /* 0x000fc80000010000 */
[----:B------:R2:W-:Y:S01]  /*8b10*/  MUFU.EX2 R122, R48 ;  /* 0x00000030007a7308 */ /* 0x0005e20000000800 */
[----:B------:R-:W-:Y:S01]  /*8b20*/  IMAD.MOV.U32 R119, RZ, RZ, R196 ;  /* 0x000000ffff777224 */ /* 0x000fe200078e00c4 */
[----:B------:R-:W-:Y:S01]  /*8b30*/  MOV R160, R164 ;  /* 0x000000a400a07202 */ /* 0x000fe20000000f00 */
[----:B------:R-:W-:Y:S02]  /*8b40*/  IMAD.MOV.U32 R113, RZ, RZ, R180 ;  /* 0x000000ffff717224 */ /* 0x000fe400078e00b4 */
[----:B------:R-:W-:-:S03]  /*8b50*/  FADD.FTZ R0, R234, R0 ;  /* 0x00000000ea007221 */ /* 0x000fc60000010000 */
[----:B------:R-:W-:Y:S01]  /*8b60*/  MUFU.EX2 R213, R44 ;  /* 0x0000002c00d57308 */ /* 0x000fe20000000800 */
[----:B------:R-:W-:Y:S01]  /*8b70*/  MOV R123, R167 ;  /* 0x000000a7007b7202 */ /* 0x000fe20000000f00 */
[----:B------:R-:W-:Y:S01]  /*8b80*/  IMAD.MOV.U32 R127, RZ, RZ, R163 ;  /* 0x000000ffff7f7224 */ /* 0x000fe200078e00a3 */
[----:B------:R-:W-:Y:S01]  /*8b90*/  MOV R114, R181 ;  /* 0x000000b500727202 */ /* 0x000fe20000000f00 */
[----:B------:R1:W5:Y:S04]  /*8ba0*/  LDL.LU R136, [R1+0xf4] ;  /* 0x0000f40001887983 */ /* 0x0003680000300800 */
[----:B------:R-:W3:Y:S01]  /*8bb0*/  MUFU.EX2 R211, R45 ;  /* 0x0000002d00d37308 */ /* 0x000ee20000000800 */
[----:B--2---:R-:W-:Y:S01]  /*8bc0*/  HMMA.16816.F32.BF16 R48, R8, R12, R92 ;  /* 0x0000000c0830723c */ /* 0x004fe2000004185c */
[----:B------:R-:W-:-:S06]  /*8bd0*/  MOV R126, R166 ;  /* 0x000000a6007e7202 */ /* 0x000fcc0000000f00 */
[----:B------:R-:W-:Y:S01]  /*8be0*/  MUFU.EX2 R118, R47 ;  /* 0x0000002f00767308 */ /* 0x000fe20000000800 */
[----:B------:R-:W-:Y:S01]  /*8bf0*/  IMAD.MOV.U32 R95, RZ, RZ, R202 ;  /* 0x000000ffff5f7224 */ /* 0x000fe200078e00ca */
[----:B------:R-:W-:-:S06]  /*8c00*/  MOV R115, R183 ;  /* 0x000000b700737202 */ /* 0x000fcc0000000f00 */
[----:B------:R2:W-:Y:S01]  /*8c10*/  MUFU.EX2 R117, R46 ;  /* 0x0000002e00757308 */ /* 0x0005e20000000800 */
[----:B------:R-:W-:Y:S01]  /*8c20*/  FADD.FTZ R7, R95, R7 ;  /* 0x000000075f077221 */ /* 0x000fe20000010000 */
[----:B------:R-:W-:Y:S01]  /*8c30*/  FADD.FTZ R6, R112, R6 ;  /* 0x0000000670067221 */ /* 0x000fe20000010000 */
[----:B------:R-:W-:Y:S01]  /*8c40*/  FADD.FTZ R3, R113, R3 ;  /* 0x0000000371037221 */ /* 0x000fe20000010000 */
[----:B------:R-:W-:Y:S01]  /*8c50*/  IMAD.MOV.U32 R237, RZ, RZ, R158 ;  /* 0x000000ffffed7224 */ /* 0x000fe200078e009e */
[----:B------:R-:W-:Y:S01]  /*8c60*/  MOV R235, R159 ;  /* 0x0000009f00eb7202 */ /* 0x000fe20000000f00 */
[----:B------:R-:W-:Y:S01]  /*8c70*/  FADD.FTZ R0, R177, R0 ;  /* 0x00000000b1007221 */ /* 0x000fe20000010000 */
[----:B------:R-:W-:Y:S01]  /*8c80*/  MOV R197, R169 ;  /* 0x000000a900c57202 */ /* 0x000fe20000000f00 */
[----:B------:R-:W-:Y:S01]  /*8c90*/  FADD.FTZ R7, R176, R7 ;  /* 0x00000007b0077221 */ /* 0x000fe20000010000 */
[----:B------:R-:W-:Y:S01]  /*8ca0*/  MOV R164, R168 ;  /* 0x000000a800a47202 */ /* 0x000fe20000000f00 */
[----:B------:R-:W-:Y:S01]  /*8cb0*/  IMAD.MOV.U32 R201, RZ, RZ, R148 ;  /* 0x000000ffffc97224 */ /* 0x000fe200078e0094 */
[----:B------:R-:W-:Y:S01]  /*8cc0*/  MOV R234, R160 ;  /* 0x000000a000ea7202 */ /* 0x000fe20000000f00 */
[----:B------:R-:W3:Y:S01]  /*8cd0*/  MUFU.EX2 R75, R75 ;  /* 0x0000004b004b7308 */ /* 0x000ee20000000800 */
[----:B------:R-:W-:Y:S01]  /*8ce0*/  MOV R163, R198 ;  /* 0x000000c600a37202 */ /* 0x000fe20000000f00 */
[----:B------:R3:W5:Y:S01]  /*8cf0*/  LDL.LU R252, [R1+0xf0] ;  /* 0x0000f00001fc7983 */ /* 0x0007620000300800 */
[----:B--2---:R-:W-:Y:S01]  /*8d00*/  HMMA.16816.F32.BF16 R44, R8, R32, R80 ;  /* 0x00000020082c723c */ /* 0x004fe20000041850 */
[----:B------:R-:W-:-:S02]  /*8d10*/  MOV R95, R119 ;  /* 0x00000077005f7202 */ /* 0x000fc40000000f00 */
[----:B------:R-:W-:Y:S01]  /*8d20*/  MOV R112, R123 ;  /* 0x0000007b00707202 */ /* 0x000fe20000000f00 */
[----:B------:R-:W-:Y:S01]  /*8d30*/  IMAD.MOV.U32 R113, RZ, RZ, R126 ;  /* 0x000000ffff717224 */ /* 0x000fe200078e007e */
[----:B------:R-:W-:Y:S01]  /*8d40*/  MOV R203, R197 ;  /* 0x000000c500cb7202 */ /* 0x000fe20000000f00 */
[----:B------:R-:W-:Y:S01]  /*8d50*/  IMAD.MOV.U32 R160, RZ, RZ, R165 ;  /* 0x000000ffffa07224 */ /* 0x000fe200078e00a5 */
[----:B----4-:R-:W-:Y:S02]  /*8d60*/  F2FP.BF16.F32.PACK_AB R8, R62, R116 ;  /* 0x000000743e08723e */ /* 0x010fe400000010ff */
[----:B------:R-:W-:Y:S02]  /*8d70*/  MOV R233, R164 ;  /* 0x000000a400e97202 */ /* 0x000fe40000000f00 */
[----:B------:R-:W-:Y:S02]  /*8d80*/  MOV R196, R229 ;  /* 0x000000e500c47202 */ /* 0x000fe40000000f00 */
[----:B------:R-:W-:Y:S01]  /*8d90*/  MOV R198, R162 ;  /* 0x000000a200c67202 */ /* 0x000fe20000000f00 */
[----:B------:R-:W-:Y:S01]  /*8da0*/  IMAD.MOV.U32 R93, RZ, RZ, R163 ;  /* 0x000000ffff5d7224 */ /* 0x000fe200078e00a3 */
[----:B-1----:R-:W-:Y:S01]  /*8db0*/  F2FP.BF16.F32.PACK_AB R9, R72, R52 ;  /* 0x000000344809723e */ /* 0x002fe200000010ff */
[----:B------:R-:W-:Y:S01]  /*8dc0*/  MUFU.EX2 R104, R104 ;  /* 0x0000006800687308 */ /* 0x000fe20000000800 */
[----:B------:R-:W-:Y:S01]  /*8dd0*/  F2FP.BF16.F32.PACK_AB R10, R61, R63 ;  /* 0x0000003f3d0a723e */ /* 0x000fe200000010ff */
[----:B------:R1:W5:Y:S01]  /*8de0*/  LDL.LU R231, [R1+0xec] ;  /* 0x0000ec0001e77983 */ /* 0x0003620000300800 */
[----:B------:R-:W-:Y:S01]  /*8df0*/  F2FP.BF16.F32.PACK_AB R11, R73, R74 ;  /* 0x0000004a490b723e */ /* 0x000fe200000010ff */
[----:B------:R-:W-:Y:S01]  /*8e00*/  IMAD.MOV.U32 R119, RZ, RZ, R235 ;  /* 0x000000ffff777224 */ /* 0x000fe200078e00eb */
[----:B------:R-:W-:-:S02]  /*8e10*/  MOV R123, R237 ;  /* 0x000000ed007b7202 */ /* 0x000fc40000000f00 */
        /* <DEDUP_REMOVED lines=8> */
[----:B------:R-:W2:Y:S01]  /*8ea0*/  MUFU.EX2 R105, R105 ;  /* 0x0000006900697308 */ /* 0x000ea20000000800 */
[C---:B------:R-:W-:Y:S01]  /*8eb0*/  HMMA.16816.F32.BF16 R152, R8.reuse, R38, R152 ;  /* 0x000000260898723c */ /* 0x040fe20000041898 */
[----:B------:R-:W-:Y:S01]  /*8ec0*/  MOV R202, R149 ;  /* 0x0000009500ca7202 */ /* 0x000fe20000000f00 */
[----:B------:R-:W-:Y:S04]  /*8ed0*/  LDSM.16.MT88.4 R164, [R224+0xb800] ;  /* 0x00b80000e0a4783b */ /* 0x000fe80000004200 */
[C---:B------:R-:W-:Y:S01]  /*8ee0*/  HMMA.16816.F32.BF16 R156, R8.reuse, R28, R100 ;  /* 0x0000001c089c723c */ /* 0x040fe20000041864 */
[----:B------:R-:W-:Y:S01]  /*8ef0*/  MOV R229, R182 ;  /* 0x000000b600e57202 */ /* 0x000fe20000000f00 */
[----:B------:R-:W4:Y:S01]  /*8f00*/  MUFU.EX2 R138, R138 ;  /* 0x0000008a008a7308 */ /* 0x000f220000000800 */
[----:B---3--:R-:W-:Y:S01]  /*8f10*/  F2FP.BF16.F32.PACK_AB R12, R211, R213 ;  /* 0x000000d5d30c723e */ /* 0x008fe200000010ff */
[----:B------:R1:W5:Y:S02]  /*8f20*/  LDL.LU R228, [R1+0xe8] ;  /* 0x0000e80001e47983 */ /* 0x0003640000300800 */
[C---:B------:R-:W-:Y:S06]  /*8f30*/  HMMA.16816.F32.BF16 R168, R8.reuse, R30, R96 ;  /* 0x0000001e08a8723c */ /* 0x040fec0000041860 */
[C---:B------:R-:W-:Y:S06]  /*8f40*/  HMMA.16816.F32.BF16 R172, R8.reuse, R20, R172 ;  /* 0x0000001408ac723c */ /* 0x040fec00000418ac */
[C---:B------:R-:W-:Y:S06]  /*8f50*/  HMMA.16816.F32.BF16 R184, R8.reuse, R22, R184 ;  /* 0x0000001608b8723c */ /* 0x040fec00000418b8 */
[C---:B------:R-:W-:Y:S06]  /*8f60*/  HMMA.16816.F32.BF16 R192, R8.reuse, R24, R192 ;  /* 0x0000001808c0723c */ /* 0x040fec00000418c0 */
[----:B------:R-:W-:Y:S01]  /*8f70*/  HMMA.16816.F32.BF16 R32, R8, R26, R108 ;  /* 0x0000001a0820723c */ /* 0x000fe2000004186c */
[----:B------:R-:W-:-:S02]  /*8f80*/  MOV R161, R199 ;  /* 0x000000c700a17202 */ /* 0x000fc40000000f00 */
[----:B------:R-:W-:Y:S02]  /*8f90*/  MOV R235, R191 ;  /* 0x000000bf00eb7202 */ /* 0x000fe40000000f00 */
[----:B------:R-:W-:Y:S01]  /*8fa0*/  MOV R237, R190 ;  /* 0x000000be00ed7202 */ /* 0x000fe20000000f00 */
[----:B------:R-:W-:Y:S02]  /*8fb0*/  IMAD.MOV.U32 R240, RZ, RZ, R189 ;  /* 0x000000fffff07224 */ /* 0x000fe400078e00bd */
[----:B------:R-:W-:Y:S01]  /*8fc0*/  FADD.FTZ R9, R114, R6 ;  /* 0x0000000672097221 */ /* 0x000fe20000010000 */
[----:B------:R-:W-:Y:S01]  /*8fd0*/  FADD.FTZ R8, R115, R3 ;  /* 0x0000000373087221 */ /* 0x000fe20000010000 */
[----:B------:R-:W-:Y:S01]  /*8fe0*/  MOV R114, R127 ;  /* 0x0000007f00727202 */ /* 0x000fe20000000f00 */
[----:B------:R-:W-:Y:S01]  /*8ff0*/  FADD.FTZ R6, R178, R0 ;  /* 0x00000000b2067221 */ /* 0x000fe20000010000 */
[----:B------:R-:W-:Y:S01]  /*9000*/  MOV R115, R234 ;  /* 0x000000ea00737202 */ /* 0x000fe20000000f00 */
[----:B------:R-:W-:Y:S01]  /*9010*/  FADD.FTZ R0, R95, R7 ;  /* 0x000000075f007221 */ /* 0x000fe20000010000 */
[----:B------:R-:W-:Y:S01]  /*9020*/  MOV R127, R2 ;  /* 0x00000002007f7202 */ /* 0x000fe20000000f00 */
        /* <DEDUP_REMOVED lines=68> */
[----:B--2---:R-:W-:Y:S01]  /*9470*/  F2FP.BF16.F32.PACK_AB R15, R105, R104 ;  /* 0x00000068690f723e */ /* 0x004fe200000010ff */
[----:B------:R-:W-:Y:S01]  /*9480*/  FADD.FTZ R6, R212, R6 ;  /* 0x00000006d4067221 */ /* 0x000fe20000010000 */
[----:B------:R-:W-:Y:S01]  /*9490*/  FADD.FTZ R0, R217, R0 ;  /* 0x00000000d9007221 */ /* 0x000fe20000010000 */
[----:B------:R-:W-:Y:S01]  /*94a0*/  FADD.FTZ R3, R230, R3 ;  /* 0x00000003e6037221 */ /* 0x000fe20000010000 */
[----:B------:R-:W-:Y:S01]  /*94b0*/  FADD.FTZ R7, R213, R7 ;  /* 0x00000007d5077221 */ /* 0x000fe20000010000 */
[----:B------:R-:W2:Y:S01]  /*94c0*/  MUFU.EX2 R130, R130 ;  /* 0x0000008200827308 */ /* 0x000ea20000000800 */
[----:B------:R-:W-:Y:S01]  /*94d0*/  FADD.FTZ R6, R117, R6 ;  /* 0x0000000675067221 */ /* 0x000fe20000010000 */
[----:B------:R-:W-:Y:S01]  /*94e0*/  FADD.FTZ R0, R52, R0 ;  /* 0x0000000034007221 */ /* 0x000fe20000010000 */
[----:B------:R-:W-:Y:S01]  /*94f0*/  HMMA.16816.F32.BF16 R44, R12, R24, R44 ;  /* 0x000000180c2c723c */ /* 0x000fe2000004182c */
[----:B------:R-:W-:Y:S01]  /*9500*/  FADD.FTZ R3, R116, R3 ;  /* 0x0000000374037221 */ /* 0x000fe20000010000 */
[----:B------:R-:W-:-:S03]  /*9510*/  FADD.FTZ R7, R211, R7 ;  /* 0x00000007d3077221 */ /* 0x000fc60000010000 */
[----:B------:R-:W3:Y:S01]  /*9520*/  MUFU.EX2 R106, R106 ;  /* 0x0000006a006a7308 */ /* 0x000ee20000000800 */
[----:B------:R-:W-:Y:S01]  /*9530*/  FADD.FTZ R6, R75, R6 ;  /* 0x000000064b067221 */ /* 0x000fe20000010000 */
[----:B------:R-:W-:Y:S01]  /*9540*/  FADD.FTZ R0, R72, R0 ;  /* 0x0000000048007221 */ /* 0x000fe20000010000 */
[----:B------:R-:W-:Y:S01]  /*9550*/  FADD.FTZ R3, R62, R3 ;  /* 0x000000033e037221 */ /* 0x000fe20000010000 */
[----:B------:R-:W-:Y:S01]  /*9560*/  FADD.FTZ R7, R124, R7 ;  /* 0x000000077c077221 */ /* 0x000fe20000010000 */
[----:B------:R-:W1:Y:S03]  /*9570*/  LDSM.16.MT88.4 R148, [R221+0xb800] ;  /* 0x00b80000dd94783b */ /* 0x000e660000004200 */
[----:B------:R-:W3:Y:S01]  /*9580*/  MUFU.EX2 R24, R144 ;  /* 0x0000009000187308 */ /* 0x000ee20000000800 */
[----:B------:R-:W-:Y:S01]  /*9590*/  FADD.FTZ R6, R104, R6 ;  /* 0x0000000668067221 */ /* 0x000fe20000010000 */
[----:B------:R-:W-:-:S06]  /*95a0*/  FADD.FTZ R0, R74, R0 ;  /* 0x000000004a007221 */ /* 0x000fcc0000010000 */
[----:B------:R-:W1:Y:S01]  /*95b0*/  MUFU.EX2 R131, R131 ;  /* 0x0000008300837308 */ /* 0x000e620000000800 */
[----:B------:R-:W-:Y:S01]  /*95c0*/  HMMA.16816.F32.BF16 R48, R12, R20, R48 ;  /* 0x000000140c30723c */ /* 0x000fe20000041830 */
[----:B------:R-:W1:Y:S01]  /*95d0*/  LDSM.16.MT88.4 R180, [R222+0xb800] ;  /* 0x00b80000deb4783b */ /* 0x000e620000004200 */
[----:B------:R-:W-:-:S05]  /*95e0*/  FADD.FTZ R3, R63, R3 ;  /* 0x000000033f037221 */ /* 0x000fca0000010000 */
[----:B------:R-:W1:Y:S01]  /*95f0*/  MUFU.EX2 R107, R107 ;  /* 0x0000006b006b7308 */ /* 0x000e620000000800 */
[----:B------:R-:W-:Y:S01]  /*9600*/  HMMA.16816.F32.BF16 R40, R12, R22, R40 ;  /* 0x000000160c28723c */ /* 0x000fe20000041828 */
[----:B------:R-:W1:Y:S01]  /*9610*/  LDSM.16.MT88.4 R20, [R223+0xb800] ;  /* 0x00b80000df14783b */ /* 0x000e620000004200 */
[----:B------:R-:W-:-:S03]  /*9620*/  FADD.FTZ R7, R125, R7 ;  /* 0x000000077d077221 */ /* 0x000fc60000010000 */
[----:B------:R1:W5:Y:S02]  /*9630*/  LDL.LU R227, [R1+0xe4] ;  /* 0x0000e40001e37983 */ /* 0x0003640000300800 */
[----:B------:R-:W1:Y:S01]  /*9640*/  MUFU.EX2 R11, R145 ;  /* 0x00000091000b7308 */ /* 0x000e620000000800 */
[----:B------:R-:W-:Y:S01]  /*9650*/  FADD.FTZ R6, R105, R6 ;  /* 0x0000000669067221 */ /* 0x000fe20000010000 */
[----:B------:R-:W-:-:S06]  /*9660*/  FADD.FTZ R0, R73, R0 ;  /* 0x0000000049007221 */ /* 0x000fcc0000010000 */
[----:B------:R-:W1:Y:S01]  /*9670*/  MUFU.EX2 R133, R133 ;  /* 0x0000008500857308 */ /* 0x000e620000000800 */
[----:B------:R-:W-:Y:S01]  /*9680*/  FADD.FTZ R3, R61, R3 ;  /* 0x000000033d037221 */ /* 0x000fe20000010000 */
[----:B------:R-:W-:-:S06]  /*9690*/  FADD.FTZ R7, R120, R7 ;  /* 0x0000000778077221 */ /* 0x000fcc0000010000 */
[----:B------:R-:W1:Y:S01]  /*96a0*/  MUFU.EX2 R128, R128 ;  /* 0x0000008000807308 */ /* 0x000e620000000800 */
[----:B----4-:R-:W-:Y:S01]  /*96b0*/  FADD.FTZ R6, R138, R6 ;  /* 0x000000068a067221 */ /* 0x010fe20000010000 */
[----:B--2---:R-:W-:-:S06]  /*96c0*/  FADD.FTZ R0, R130, R0 ;  /* 0x0000000082007221 */ /* 0x004fcc0000010000 */
[----:B------:R-:W2:Y:S01]  /*96d0*/  MUFU.EX2 R10, R146 ;  /* 0x00000092000a7308 */ /* 0x000ea20000000800 */
[----:B---3--:R-:W-:-:S07]  /*96e0*/  FADD.FTZ R3, R106, R3 ;  /* 0x000000036a037221 */ /* 0x008fce0000010000 */
[----:B------:R-:W3:Y:S01]  /*96f0*/  MUFU.EX2 R137, R137 ;  /* 0x0000008900897308 */ /* 0x000ee20000000800 */
[----:B------:R-:W-:-:S07]  /*9700*/  FADD.FTZ R7, R121, R7 ;  /* 0x0000000779077221 */ /* 0x000fce0000010000 */
[----:B------:R-:W4:Y:S01]  /*9710*/  MUFU.EX2 R129, R129 ;  /* 0x0000008100817308 */ /* 0x000f220000000800 */
[----:B------:R-:W-:Y:S01]  /*9720*/  FADD.FTZ R6, R24, R6 ;  /* 0x0000000618067221 */ /* 0x000fe20000010000 */
[----:B------:R4:W5:Y:S01]  /*9730*/  LDL.LU R226, [R1+0xe0] ;  /* 0x0000e00001e27983 */ /* 0x0009620000300800 */
[----:B-1----:R-:W-:Y:S01]  /*9740*/  FADD.FTZ R0, R131, R0 ;  /* 0x0000000083007221 */ /* 0x002fe20000010000 */
[----:B------:R-:W-:Y:S01]  /*9750*/  FADD.FTZ R3, R107, R3 ;  /* 0x000000036b037221 */ /* 0x000fe20000010000 */
[----:B------:R-:W-:Y:S01]  /*9760*/  FADD.FTZ R7, R122, R7 ;  /* 0x000000077a077221 */ /* 0x000fe20000010000 */
[----:B------:R1:W5:Y:S01]  /*9770*/  LDL.LU R225, [R1+0xdc] ;  /* 0x0000dc0001e17983 */ /* 0x0003620000300800 */
[----:B------:R-:W-:Y:S01]  /*9780*/  FADD.FTZ R6, R11, R6 ;  /* 0x000000060b067221 */ /* 0x000fe20000010000 */
[----:B------:R-:W-:Y:S02]  /*9790*/  FADD.FTZ R0, R133, R0 ;  /* 0x0000000085007221 */ /* 0x000fe40000010000 */
[----:B------:R1:W5:Y:S01]  /*97a0*/  LDL.LU R220, [R1+0xd8] ;  /* 0x0000d80001dc7983 */ /* 0x0003620000300800 */
[----:B------:R-:W-:Y:S01]  /*97b0*/  HMMA.16816.F32.BF16 R76, R12, R36, R76 ;  /* 0x000000240c4c723c */ /* 0x000fe2000004184c */
[----:B------:R-:W-:-:S02]  /*97c0*/  FADD.FTZ R3, R128, R3 ;  /* 0x0000000380037221 */ /* 0x000fc40000010000 */
[----:B------:R1:W5:Y:S01]  /*97d0*/  LDL.LU R205, [R1+0xd4] ;  /* 0x0000d40001cd7983 */ /* 0x0003620000300800 */
[----:B------:R-:W-:Y:S02]  /*97e0*/  FADD.FTZ R7, R118, R7 ;  /* 0x0000000776077221 */ /* 0x000fe40000010000 */
[----:B------:R-:W-:Y:S01]  /*97f0*/  HMMA.16816.F32.BF16 R64, R12, R28, R64 ;  /* 0x0000001c0c40723c */ /* 0x000fe20000041840 */
[----:B------:R1:W5:Y:S01]  /*9800*/  LDL.LU R204, [R1+0xd0] ;  /* 0x0000d00001cc7983 */ /* 0x0003620000300800 */
[----:B--2---:R-:W-:-:S03]  /*9810*/  FADD.FTZ R6, R10, R6 ;  /* 0x000000060a067221 */ /* 0x004fc60000010000 */
[----:B------:R1:W5:Y:S01]  /*9820*/  LDL.LU R139, [R1+0xcc] ;  /* 0x0000cc00018b7983 */ /* 0x0003620000300800 */
[C---:B------:R-:W-:Y:S01]  /*9830*/  HMMA.16816.F32.BF16 R68, R12.reuse, R38, R68 ;  /* 0x000000260c44723c */ /* 0x040fe20000041844 */
[----:B---3--:R-:W-:Y:S02]  /*9840*/  FADD.FTZ R0, R137, R0 ;  /* 0x0000000089007221 */ /* 0x008fe40000010000 */
[----:B------:R1:W5:Y:S03]  /*9850*/  LDL.LU R19, [R1+0xc8] ;  /* 0x0000c80001137983 */ /* 0x0003660000300800 */
[----:B------:R-:W-:Y:S01]  /*9860*/  HMMA.16816.F32.BF16 R56, R12, R30, R56 ;  /* 0x0000001e0c38723c */ /* 0x000fe20000041838 */
[----:B------:R1:W5:Y:S01]  /*9870*/  LDL.LU R18, [R1+0xc4] ;  /* 0x0000c40001127983 */ /* 0x0003620000300800 */
[----:B----4-:R-:W-:-:S03]  /*9880*/  FADD.FTZ R3, R129, R3 ;  /* 0x0000000381037221 */ /* 0x010fc60000010000 */
[----:B------:R1:W5:Y:S01]  /*9890*/  LDL.LU R17, [R1+0xc0] ;  /* 0x0000c00001117983 */ /* 0x0003620000300800 */
[----:B------:R-:W-:Y:S03]  /*98a0*/  HMMA.16816.F32.BF16 R12, R12, R26, R84 ;  /* 0x0000001a0c0c723c */ /* 0x000fe60000041854 */
        /* <DEDUP_REMOVED lines=14> */
[C---:B------:R-:W-:Y:S06]  /*9990*/  HMMA.16816.F32.BF16 R140, R188.reuse, R148, R140 ;  /* 0x00000094bc8c723c */ /* 0x040fec000004188c */
[C---:B------:R-:W-:Y:S06]  /*99a0*/  HMMA.16816.F32.BF16 R152, R188.reuse, R150, R152 ;  /* 0x00000096bc98723c */ /* 0x040fec0000041898 */
[C---:B------:R-:W-:Y:S06]  /*99b0*/  HMMA.16816.F32.BF16 R156, R188.reuse, R164, R156 ;  /* 0x000000a4bc9c723c */ /* 0x040fec000004189c */
[C---:B------:R-:W-:Y:S06]  /*99c0*/  HMMA.16816.F32.BF16 R168, R188.reuse, R166, R168 ;  /* 0x000000a6bca8723c */ /* 0x040fec00000418a8 */
[C---:B------:R-:W-:Y:S06]  /*99d0*/  HMMA.16816.F32.BF16 R172, R188.reuse, R180, R172 ;  /* 0x000000b4bcac723c */ /* 0x040fec00000418ac */
        /* <DEDUP_REMOVED lines=13> */
[----:B------:R-:W2:Y:S01]  /*9ab0*/  LDL.64 R234, [R1+0x98] ;  /* 0x0000980001ea7983 */ /* 0x000ea20000100a00 */
[----:B------:R-:W-:Y:S01]  /*9ac0*/  ULDC UR4, c[0x0][0x2d0] ;  /* 0x0000b40000047ab9 */ /* 0x000fe20000000800 */
[----:B------:R-:W-:Y:S01]  /*9ad0*/  UIADD3 UR19, UR23, -0x2, URZ ;  /* 0xfffffffe17137890 */ /* 0x000fe2000fffe03f */
[----:B------:R-:W-:Y:S01]  /*9ae0*/  IMAD.U32 R3, RZ, RZ, UR6 ;  /* 0x00000006ff037e24 */ /* 0x000fe2000f8e00ff */
[----:B------:R-:W3:Y:S01]  /*9af0*/  LDL.LU R242, [R1+0xa4] ;  /* 0x0000a40001f27983 */ /* 0x000ee20000300800 */
[----:B------:R-:W-:Y:S01]  /*9b00*/  IMAD.U32 R26, RZ, RZ, UR6 ;  /* 0x00000006ff1a7e24 */ /* 0x000fe2000f8e00ff */
[----:B------:R-:W-:-:S04]  /*9b10*/  DEPBAR.LE SB0, 0x0 ;  /* 0x000080000000791a */ /* 0x000fc80000000000 */
[----:B------:R-:W4:Y:S04]  /*9b20*/  LDL.LU R241, [R1+0xa0] ;  /* 0x0000a00001f17983 */ /* 0x000f280000300800 */
[----:B------:R-:W3:Y:S04]  /*9b30*/  LDL.LU R232, [R1+0xac] ;  /* 0x0000ac0001e87983 */ /* 0x000ee80000300800 */
[----:B------:R-:W3:Y:S01]  /*9b40*/  LDL.LU R239, [R1+0xa8] ;  /* 0x0000a80001ef7983 */ /* 0x000ee20000300800 */
[----:B-----5:R-:W-:Y:S01]  /*9b50*/  ISETP.GE.AND P1, PT, R204, UR4, PT ;  /* 0x00000004cc007c0c */ /* 0x020fe2000bf26270 */
[----:B------:R-:W-:Y:S01]  /*9b60*/  USHF.R.S32.HI UR20, URZ, 0x1f, UR19 ;  /* 0x0000001f3f147899 */ /* 0x000fe20008011413 */
[----:B------:R-:W-:Y:S01]  /*9b70*/  IMAD.U32 R6, RZ, RZ, UR19 ;  /* 0x00000013ff067e24 */ /* 0x000fe2000f8e00ff */
[----:B------:R-:W-:Y:S01]  /*9b80*/  STL [R1+0xe8], R146 ;  /* 0x0000e89201007387 */ /* 0x000fe20000100800 */
[----:B------:R-:W-:-:S03]  /*9b90*/  UIMAD UR4, UR12, UR19, URZ ;  /* 0x000000130c0472a4 */ /* 0x000fc6000f8e023f */
[----:B------:R-:W-:Y:S04]  /*9ba0*/  STL [R1+0xe4], R145 ;  /* 0x0000e49101007387 */ /* 0x000fe80000100800 */
[----:B------:R-:W-:Y:S02]  /*9bb0*/  STL [R1+0xe0], R144 ;  /* 0x0000e09001007387 */ /* 0x000fe40000100800 */
[----:B------:R-:W1:Y:S02]  /*9bc0*/  @!P1 LDC.64 R24, c[0x0][0x220] ;  /* 0x00008800ff189b82 */ /* 0x000e640000000a00 */
[----:B------:R-:W-:Y:S04]  /*9bd0*/  STL [R1+0xdc], R143 ;  /* 0x0000dc8f01007387 */ /* 0x000fe80000100800 */
[----:B------:R-:W-:Y:S02]  /*9be0*/  STL [R1+0xd8], R142 ;  /* 0x0000d88e01007387 */ /* 0x000fe40000100800 */
[----:B------:R-:W1:Y:S02]  /*9bf0*/  @!P1 LDC.64 R32, c[0x0][0x220] ;  /* 0x00008800ff209b82 */ /* 0x000e640000000a00 */
[----:B------:R-:W-:Y:S04]  /*9c00*/  STL [R1+0xd4], R141 ;  /* 0x0000d48d01007387 */ /* 0x000fe80000100800 */
[----:B------:R-:W-:Y:S01]  /*9c10*/  STL [R1+0xd0], R140 ;  /* 0x0000d08c01007387 */ /* 0x000fe20000100800 */
[----:B------:R-:W-:Y:S01]  /*9c20*/  IMAD.U32 R9, RZ, RZ, UR6 ;  /* 0x00000006ff097e24 */ /* 0x000fe2000f8e00ff */
        /* <DEDUP_REMOVED lines=13> */
[----:B------:R-:W3:Y:S04]  /*9d00*/  LDL.LU R237, [R1+0x88] ;  /* 0x0000880001ed7983 */ /* 0x000ee80000300800 */
[----:B------:R-:W3:Y:S04]  /*9d10*/  LDL.LU R240, [R1+0x8c] ;  /* 0x00008c0001f07983 */ /* 0x000ee80000300800 */
[----:B------:R-:W3:Y:S01]  /*9d20*/  LDL.LU R229, [R1+0x90] ;  /* 0x0000900001e57983 */ /* 0x000ee20000300800 */
[----:B------:R-:W-:Y:S01]  /*9d30*/  UIMAD UR4, UR20, UR13, UR4 ;  /* 0x0000000d140472a4 */ /* 0x000fe2000f8e0204 */
[----:B------:R-:W-:Y:S01]  /*9d40*/  IMAD.U32 R21, RZ, RZ, UR6 ;  /* 0x00000006ff157e24 */ /* 0x000fe2000f8e00ff */
[----:B------:R-:W-:Y:S01]  /*9d50*/  BAR.SYNC.DEFER_BLOCKING 0x0 ;  /* 0x0000000000007b1d */ /* 0x000fe20000010000 */
[----:B------:R-:W-:-:S05]  /*9d60*/  IMAD.U32 R14, RZ, RZ, UR6 ;  /* 0x00000006ff0e7e24 */ /* 0x000fca000f8e00ff */
[----:B------:R-:W-:-:S05]  /*9d70*/  VOTEU.ALL UP0, P1 ;  /* 0x00000000003f7886 */ /* 0x000fca0000800000 */
[----:B------:R-:W-:Y:S02]  /*9d80*/  @!UP0 UIMAD UR26, UR7, 0x30, URZ ;  /* 0x00000030071a88a4 */ /* 0x000fe4000f8e023f */
[----:B------:R-:W-:Y:S02]  /*9d90*/  @!UP0 UIMAD UR21, UR7, 0x50, URZ ;  /* 0x00000050071588a4 */ /* 0x000fe4000f8e023f */
[----:B------:R-:W-:Y:S01]  /*9da0*/  @!UP0 UIMAD UR20, UR7, 0x60, URZ ;  /* 0x00000060071488a4 */ /* 0x000fe2000f8e023f */
[----:B------:R-:W-:Y:S01]  /*9db0*/  @P1 STS.128 [R231+0x8000], RZ ;  /* 0x008000ffe7001388 */ /* 0x000fe20000000c00 */
[----:B--2---:R-:W-:-:S04]  /*9dc0*/  IMAD.WIDE.U32 R6, R6, UR13, R234 ;  /* 0x0000000d06067c25 */ /* 0x004fc8000f8e00ea */
[----:B------:R-:W-:Y:S01]  /*9dd0*/  VIADD R7, R7, UR4 ;  /* 0x0000000407077c36 */ /* 0x000fe20008000000 */
[-C--:B------:R-:W-:Y:S02]  /*9de0*/  @!P1 LEA R3, P2, R3, R6.reuse, 0x5 ;  /* 0x0000000603039211 */ /* 0x080fe400078428ff */
[----:B------:R-:W-:Y:S01]  /*9df0*/  @!P1 LEA R26, P0, R26, R6, 0x6 ;  /* 0x000000061a1a9211 */ /* 0x000fe200078030ff */
[----:B------:R-:W-:Y:S01]  /*9e00*/  @!P1 IMAD.MOV.U32 R11, RZ, RZ, R7 ;  /* 0x000000ffff0b9224 */ /* 0x000fe200078e0007 */
[-C--:B------:R-:W-:Y:S01]  /*9e10*/  @!P1 LEA.HI.X R27, R9, R7.reuse, R8, 0x5, P2 ;  /* 0x00000007091b9211 */ /* 0x080fe200010f2c08 */
[----:B------:R-:W-:Y:S01]  /*9e20*/  IMAD.U32 R8, RZ, RZ, UR6 ;  /* 0x00000006ff087e24 */ /* 0x000fe2000f8e00ff */
[----:B------:R-:W-:Y:S01]  /*9e30*/  @!P1 LEA.HI.X R38, R10, R7, R0, 0x6, P0 ;  /* 0x000000070a269211 */ /* 0x000fe200000f3400 */
[----:B------:R-:W-:Y:S02]  /*9e40*/  @!P1 IMAD.MOV.U32 R10, RZ, RZ, R6 ;  /* 0x000000ffff0a9224 */ /* 0x000fe400078e0006 */
[----:B------:R-:W-:-:S02]  /*9e50*/  IMAD.U32 R0, RZ, RZ, UR6 ;  /* 0x00000006ff007e24 */ /* 0x000fc4000f8e00ff */
[----:B------:R-:W-:Y:S02]  /*9e60*/  @!P1 IMAD.MOV.U32 R12, RZ, RZ, R6 ;  /* 0x000000ffff0c9224 */ /* 0x000fe400078e0006 */
[----:B------:R-:W-:Y:S02]  /*9e70*/  @!P1 IMAD.MOV.U32 R13, RZ, RZ, R7 ;  /* 0x000000ffff0d9224 */ /* 0x000fe400078e0007 */
[----:B------:R-:W-:Y:S01]  /*9e80*/  @!P1 IMAD.WIDE.U32 R10, R8, 0x60, R10 ;  /* 0x00000060080a9825 */ /* 0x000fe200078e000a */
[----:B-1----:R-:W-:-:S03]  /*9e90*/  @!P1 LEA R20, P2, R6, R24, 0x1 ;  /* 0x0000001806149211 */ /* 0x002fc600078408ff */
[----:B------:R-:W-:Y:S02]  /*9ea0*/  @!P1 IMAD.MOV.U32 R8, RZ, RZ, R6 ;  /* 0x000000ffff089224 */ /* 0x000fe400078e0006 */
[----:B------:R-:W-:Y:S02]  /*9eb0*/  @!P1 IMAD.MOV.U32 R9, RZ, RZ, R7 ;  /* 0x000000ffff099224 */ /* 0x000fe400078e0007 */
[----:B------:R-:W-:Y:S01]  /*9ec0*/  @!P1 IMAD.WIDE.U32 R12, R0, 0x50, R12 ;  /* 0x00000050000c9825 */ /* 0x000fe200078e000c */
[----:B------:R-:W-:-:S03]  /*9ed0*/  @!P1 IADD3 R0, P0, R6, UR15, RZ ;  /* 0x0000000f06009c10 */ /* 0x000fc6000ff1e0ff */
[----:B------:R-:W-:Y:S01]  /*9ee0*/  @!P1 IMAD.WIDE.U32 R8, R21, 0x70, R8 ;  /* 0x0000007015089825 */ /* 0x000fe200078e0008 */
[--C-:B------:R-:W-:Y:S02]  /*9ef0*/  @!P1 LEA.HI.X R21, R6, R25, R7.reuse, 0x1, P2 ;  /* 0x0000001906159211 */ /* 0x100fe400010f0c07 */
[----:B------:R-:W-:Y:S01]  /*9f00*/  @!P1 IADD3.X R23, R7, UR14, RZ, P0, !PT ;  /* 0x0000000e07179c10 */ /* 0x000fe200087fe4ff */
[----:B------:R-:W1:Y:S01]  /*9f10*/  @!P1 LDC.64 R24, c[0x0][0x220] ;  /* 0x00008800ff189b82 */ /* 0x000e620000000a00 */
[----:B------:R-:W-:Y:S01]  /*9f20*/  @!P1 LEA R22, P0, R0, R32, 0x1 ;  /* 0x0000002000169211 */ /* 0x000fe200078008ff */
[----:B------:R-:W-:Y:S01]  /*9f30*/  @!P1 IMAD.WIDE.U32 R14, R14, 0x30, R6 ;  /* 0x000000300e0e9825 */ /* 0x000fe200078e0006 */
[----:B------:R-:W-:Y:S01]  /*9f40*/  @!PT LDS RZ, [RZ] ;  /* 0x00000000fffff984 */ /* 0x000fe20000000800 */
[----:B------:R-:W-:Y:S01]  /*9f50*/  @!PT LDS RZ, [RZ] ;  /* 0x00000000fffff984 */ /* 0x000fe20000000800 */
[----:B------:R-:W-:Y:S01]  /*9f60*/  @!PT LDS RZ, [RZ] ;  /* 0x00000000fffff984 */ /* 0x000fe20000000800 */
[----:B------:R2:W-:Y:S02]  /*9f70*/  @!P1 LDGSTS.E.BYPASS.LTC128B.128 [R231+0x8000], desc[UR24][R20.64] ;  /* 0x0800000014e79fae */ /* 0x0005e4000b901d58 */
[----:B------:R-:W-:-:S03]  /*9f80*/  @!P1 LEA.HI.X R23, R0, R33, R23, 0x1, P0 ;  /* 0x0000002100179211 */ /* 0x000fc600000f0c17 */
[----:B------:R-:W2:Y:S01]  /*9f90*/  @!P1 LDC.64 R32, c[0x0][0x220] ;  /* 0x00008800ff209b82 */ /* 0x000ea20000000a00 */
[----:B------:R-:W-:Y:S01]  /*9fa0*/  @!P1 LEA R6, P0, R3, R30, 0x1 ;  /* 0x0000001e03069211 */ /* 0x000fe200078008ff */
[----:B------:R-:W-:Y:S01]  /*9fb0*/  @!P1 VIADD R0, R15, UR26 ;  /* 0x0000001a0f009c36 */ /* 0x000fe20008000000 */
[----:B------:R-:W-:Y:S01]  /*9fc0*/  @P1 STS.128 [R231+0x8800], RZ ;  /* 0x008800ffe7001388 */ /* 0x000fe20000000c00 */
[----:B------:R-:W-:Y:S01]  /*9fd0*/  @!UP0 UIMAD UR4, UR7, 0x70, URZ ;  /* 0x00000070070488a4 */ /* 0x000fe2000f8e023f */
[----:B------:R-:W-:Y:S02]  /*9fe0*/  @!P1 LEA.HI.X R7, R3, R31, R27, 0x1, P0 ;  /* 0x0000001f03079211 */ /* 0x000fe400000f0c1b */
[----:B------:R-:W-:Y:S01]  /*9ff0*/  @!PT LDS RZ, [RZ] ;  /* 0x00000000fffff984 */ /* 0x000fe20000000800 */
[----:B------:R-:W-:Y:S01]  /*a000*/  @!PT LDS RZ, [RZ] ;  /* 0x00000000fffff984 */ /* 0x000fe20000000800 */
[----:B------:R-:W-:Y:S01]  /*a010*/  @!PT LDS RZ, [RZ] ;  /* 0x00000000fffff984 */ /* 0x000fe20000000800 */
[----:B------:R4:W-:Y:S01]  /*a020*/  @!P1 LDGSTS.E.BYPASS.LTC128B.128 [R231+0x8800], desc[UR24][R22.64] ;  /* 0x0880000016e79fae */ /* 0x0009e2000b901d58 */
[----:B------:R-:W-:Y:S01]  /*a030*/  @!P1 VIADD R3, R11, UR20 ;  /* 0x000000140b039c36 */ /* 0x000fe20008000000 */
[C---:B-1----:R-:W-:Y:S02]  /*a040*/  @!P1 LEA R24, P2, R14.reuse, R24, 0x1 ;  /* 0x000000180e189211 */ /* 0x042fe400078408ff */
[----:B------:R-:W-:Y:S02]  /*a050*/  @P1 STS.128 [R231+0x9000], RZ ;  /* 0x009000ffe7001388 */ /* 0x000fe40000000c00 */
[----:B------:R-:W-:Y:S01]  /*a060*/  @!P1 LEA.HI.X R25, R14, R25, R0, 0x1, P2 ;  /* 0x000000190e199211 */ /* 0x000fe200010f0c00 */
[----:B------:R-:W-:Y:S01]  /*a070*/  @!P1 VIADD R0, R13, UR21 ;  /* 0x000000150d009c36 */ /* 0x000fe20008000000 */
[----:B------:R-:W-:Y:S01]  /*a080*/  @!PT LDS RZ, [RZ] ;  /* 0x00000000fffff984 */ /* 0x000fe20000000800 */
[----:B------:R-:W-:Y:S01]  /*a090*/  @!PT LDS RZ, [RZ] ;  /* 0x00000000fffff984 */ /* 0x000fe20000000800 */
[----:B------:R-:W-:Y:S01]  /*a0a0*/  @!PT LDS RZ, [RZ] ;  /* 0x00000000fffff984 */ /* 0x000fe20000000800 */
[----:B------:R1:W-:Y:S01]  /*a0b0*/  @!P1 LDGSTS.E.BYPASS.LTC128B.128 [R231+0x9000], desc[UR24][R6.64] ;  /* 0x0900000006e79fae */ /* 0x0003e2000b901d58 */
[----:B--2---:R-:W-:-:S02]  /*a0c0*/  @!P1 LEA R20, P3, R12, R32, 0x1 ;  /* 0x000000200c149211 */ /* 0x004fc400078608ff */
[----:B------:R-:W-:Y:S01]  /*a0d0*/  @!P1 LEA R14, P2, R10, R34, 0x1 ;  /* 0x000000220a0e9211 */ /* 0x000fe200078408ff */
[----:B------:R-:W-:Y:S01]  /*a0e0*/  @P1 STS.128 [R231+0x9800], RZ ;  /* 0x009800ffe7001388 */ /* 0x000fe20000000c00 */
[----:B------:R-:W-:Y:S02]  /*a0f0*/  @!P1 LEA.HI.X R21, R12, R33, R0, 0x1, P3 ;  /* 0x000000210c159211 */ /* 0x000fe400018f0c00 */
[C---:B----4-:R-:W-:Y:S01]  /*a100*/  @!P1 LEA R22, P0, R26.reuse, R28, 0x1 ;  /* 0x0000001c1a169211 */ /* 0x050fe200078008ff */
[----:B------:R-:W-:Y:S01]  /*a110*/  @!PT LDS RZ, [RZ] ;  /* 0x00000000fffff984 */ /* 0x000fe20000000800 */
[----:B------:R-:W-:Y:S01]  /*a120*/  @!PT LDS RZ, [RZ] ;  /* 0x00000000fffff984 */ /* 0x000fe20000000800 */
[----:B------:R-:W-:Y:S01]  /*a130*/  @!PT LDS RZ, [RZ] ;  /* 0x00000000fffff984 */ /* 0x000fe20000000800 */
[----:B------:R2:W-:Y:S03]  /*a140*/  @!P1 LDGSTS.E.BYPASS.LTC128B.128 [R231+0x9800], desc[UR24][R24.64] ;  /* 0x0980000018e79fae */ /* 0x0005e6000b901d58 */
[----:B------:R-:W-:Y:S01]  /*a150*/  @!P1 LEA.HI.X R23, R26, R29, R38, 0x1, P0 ;  /* 0x0000001d1a179211 */ /* 0x000fe200000f0c26 */
[----:B------:R-:W-:Y:S01]  /*a160*/  @P1 STS.128 [R231+0xa000], RZ ;  /* 0x00a000ffe7001388 */ /* 0x000fe20000000c00 */
[----:B------:R-:W-:-:S03]  /*a170*/  @!P1 LEA.HI.X R15, R10, R35, R3, 0x1, P2 ;  /* 0x000000230a0f9211 */ /* 0x000fc600010f0c03 */
[----:B------:R-:W-:Y:S01]  /*a180*/  @!PT LDS RZ, [RZ] ;  /* 0x00000000fffff984 */ /* 0x000fe20000000800 */
[----:B------:R-:W-:Y:S01]  /*a190*/  @!PT LDS RZ, [RZ] ;  /* 0x00000000fffff984 */ /* 0x000fe20000000800 */
[----:B------:R-:W-:Y:S01]  /*a1a0*/  @!PT LDS RZ, [RZ] ;  /* 0x00000000fffff984 */ /* 0x000fe20000000800 */
[----:B------:R-:W-:Y:S01]  /*a1b0*/  @!P1 LDGSTS.E.BYPASS.LTC128B.128 [R231+0xa000], desc[UR24][R22.64] ;  /* 0x0a00000016e79fae */ /* 0x000fe2000b901d58 */
[----:B-1----:R-:W-:Y:S01]  /*a1c0*/  @!P1 VIADD R7, R9, UR4 ;  /* 0x0000000409079c36 */ /* 0x002fe20008000000 */
[C---:B------:R-:W-:Y:S02]  /*a1d0*/  @!P1 LEA R6, P0, R8.reuse, R36, 0x1 ;  /* 0x0000002408069211 */ /* 0x040fe400078008ff */
[----:B------:R-:W-:Y:S02]  /*a1e0*/  @P1 STS.128 [R231+0xa800], RZ ;  /* 0x00a800ffe7001388 */ /* 0x000fe40000000c00 */
[----:B------:R-:W-:Y:S02]  /*a1f0*/  @!P1 LEA.HI.X R7, R8, R37, R7, 0x1, P0 ;  /* 0x0000002508079211 */ /* 0x000fe400000f0c07 */
[----:B------:R-:W-:Y:S01]  /*a200*/  @!PT LDS RZ, [RZ] ;  /* 0x00000000fffff984 */ /* 0x000fe20000000800 */
[----:B------:R-:W-:Y:S01]  /*a210*/  @!PT LDS RZ, [RZ] ;  /* 0x00000000fffff984 */ /* 0x000fe20000000800 */
[----:B------:R-:W-:Y:S01]  /*a220*/  @!PT LDS RZ, [RZ] ;  /* 0x00000000fffff984 */ /* 0x000fe20000000800 */
[----:B------:R-:W-:Y:S04]  /*a230*/  @!P1 LDGSTS.E.BYPASS.LTC128B.128 [R231+0xa800], desc[UR24][R20.64] ;  /* 0x0a80000014e79fae */ /* 0x000fe8000b901d58 */
[----:B------:R-:W-:Y:S04]  /*a240*/  @P1 STS.128 [R231+0xb000], RZ ;  /* 0x00b000ffe7001388 */ /* 0x000fe80000000c00 */
        /* <DEDUP_REMOVED lines=8> */
[----:B------:R4:W-:Y:S04]  /*a2d0*/  @!P1 LDGSTS.E.BYPASS.LTC128B.128 [R231+0xb800], desc[UR24][R6.64] ;  /* 0x0b80000006e79fae */ /* 0x0009e8000b901d58 */
[----:B------:R-:W-:Y:S04]  /*a2e0*/  LDSM.16.M88.4 R36, [R220+0x4800] ;  /* 0x00480000dc24783b */ /* 0x000fe80000000200 */
[----:B--2---:R-:W2:Y:S04]  /*a2f0*/  LDSM.16.M88.4 R24, [R227+0x2000] ;  /* 0x00200000e318783b */ /* 0x004ea80000000200 */
[----:B------:R-:W3:Y:S04]  /*a300*/  LDSM.16.M88.4 R28, [R227] ;  /* 0x00000000e31c783b */ /* 0x000ee80000000200 */
[----:B------:R-:W-:Y:S04]  /*a310*/  LDSM.16.M88.4 R8, [R226+0x4800] ;  /* 0x00480000e208783b */ /* 0x000fe80000000200 */
[----:B-1----:R-:W-:Y:S04]  /*a320*/  LDSM.16.M88.4 R12, [R252+0x2000] ;  /* 0x00200000fc0c783b */ /* 0x002fe80000000200 */
[----:B------:R-:W1:Y:S04]  /*a330*/  LDSM.16.M88.4 R32, [R220+0x5000] ;  /* 0x00500000dc20783b */ /* 0x000e680000000200 */
[----:B------:R-:W4:Y:S04]  /*a340*/  LDSM.16.M88.4 R20, [R252] ;  /* 0x00000000fc14783b */ /* 0x000f280000000200 */
[----:B------:R-:W-:Y:S04]  /*a350*/  LDSM.16.M88.4 R40, [R220+0x5800] ;  /* 0x00580000dc28783b */ /* 0x000fe80000000200 */
[----:B------:R-:W-:Y:S01]  /*a360*/  LDSM.16.M88.4 R60, [R226+0x5000] ;  /* 0x00500000e23c783b */ /* 0x000fe20000000200 */
[----:B------:R-:W-:-:S03]  /*a370*/  IMAD.MOV.U32 R235, RZ, RZ, R241 ;  /* 0x000000ffffeb7224 */ /* 0x000fc600078e00f1 */
[----:B------:R-:W-:Y:S04]  /*a380*/  LDSM.16.M88.4 R56, [R220+0x6000] ;  /* 0x00600000dc38783b */ /* 0x000fe80000000200 */
[----:B------:R-:W-:Y:S01]  /*a390*/  LDSM.16.M88.4 R68, [R226+0x6000] ;  /* 0x00600000e244783b */ /* 0x000fe20000000200 */
[-C--:B--2---:R-:W-:Y:S03]  /*a3a0*/  HMMA.16816.F32.BF16 R48, R24, R36.reuse, RZ ;  /* 0x000000241830723c */ /* 0x084fe600000418ff */
[----:B------:R-:W0:Y:S03]  /*a3b0*/  LDGDEPBAR ;  /* 0x00000000000079af */ /* 0x000e260000000000 */
[----:B---3--:R-:W-:Y:S06]  /*a3c0*/  HMMA.16816.F32.BF16 R52, R28, R36, RZ ;  /* 0x000000241c34723c */ /* 0x008fec00000418ff */
[----:B------:R-:W-:Y:S06]  /*a3d0*/  HMMA.16816.F32.BF16 R44, R24, R38, RZ ;  /* 0x00000026182c723c */ /* 0x000fec00000418ff */
[----:B-1----:R-:W-:Y:S06]  /*a3e0*/  HMMA.16816.F32.BF16 R72, R28, R32, RZ ;  /* 0x000000201c48723c */ /* 0x002fec00000418ff */
[----:B------:R-:W-:Y:S01]  /*a3f0*/  HMMA.16816.F32.BF16 R208, R12, R8, R48 ;  /* 0x000000080cd0723c */ /* 0x000fe20000041830 */
[----:B------:R-:W-:Y:S05]  /*a400*/  LDSM.16.M88.4 R48, [R237] ;  /* 0x00000000ed30783b */ /* 0x000fea0000000200 */
[C---:B------:R-:W-:Y:S06]  /*a410*/  HMMA.16816.F32.BF16 R80, R24.reuse, R32, RZ ;  /* 0x000000201850723c */ /* 0x040fec00000418ff */
[-C--:B------:R-:W-:Y:S06]  /*a420*/  HMMA.16816.F32.BF16 R76, R24, R34.reuse, RZ ;  /* 0x00000022184c723c */ /* 0x080fec00000418ff */
[C---:B------:R-:W-:Y:S01]  /*a430*/  HMMA.16816.F32.BF16 R64, R28.reuse, R34, RZ ;  /* 0x000000221c40723c */ /* 0x040fe200000418ff */
[----:B------:R-:W1:Y:S05]  /*a440*/  LDSM.16.M88.4 R32, [R2] ;  /* 0x000000000220783b */ /* 0x000e6a0000000200 */
[----:B------:R-:W-:Y:S06]  /*a450*/  HMMA.16816.F32.BF16 R36, R28, R38, RZ ;  /* 0x000000261c24723c */ /* 0x000fec00000418ff */
[----:B----4-:R-:W-:Y:S01]  /*a460*/  HMMA.16816.F32.BF16 R212, R20, R8, R52 ;  /* 0x0000000814d4723c */ /* 0x010fe20000041834 */
[----:B------:R-:W-:Y:S05]  /*a470*/  LDSM.16.M88.4 R52, [R226+0x5800] ;  /* 0x00580000e234783b */ /* 0x000fea0000000200 */
[-C--:B------:R-:W-:Y:S01]  /*a480*/  HMMA.16816.F32.BF16 R128, R12, R10.reuse, R44 ;  /* 0x0000000a0c80723c */ /* 0x080fe2000004182c */
[----:B------:R-:W-:Y:S11]  /*a490*/  LDSM.16.M88.4 R44, [R240] ;  /* 0x00000000f02c783b */ /* 0x000ff60000000200 */
[----:B------:R-:W-:Y:S01]  /*a4a0*/  HMMA.16816.F32.BF16 R124, R20, R10, R36 ;  /* 0x0000000a147c723c */ /* 0x000fe20000041824 */
[----:B------:R-:W2:Y:S04]  /*a4b0*/  LDSM.16.M88.4 R8, [R2+0x2000] ;  /* 0x002000000208783b */ /* 0x000ea80000000200 */
[----:B------:R3:W4:Y:S01]  /*a4c0*/  LDSM.16.M88.4 R36, [R229] ;  /* 0x00000000e524783b */ /* 0x0007220000000200 */
[----:B-1----:R-:W-:-:S15]  /*a4d0*/  HMMA.16816.F32.BF16 R4, R32, R48, R212 ;  /* 0x000000302004723c */ /* 0x002fde00000418d4 */
[----:B------:R-:W-:-:S09]  /*a4e0*/  NOP ;  /* 0x0000000000007918 */ /* 0x000fd20000000000 */
[----:B------:R-:W-:Y:S02]  /*a4f0*/  IMAD.MOV.U32 R206, RZ, RZ, R4 ;  /* 0x000000ffffce7224 */ /* 0x000fe400078e0004 */
[----:B------:R-:W-:Y:S02]  /*a500*/  IMAD.MOV.U32 R138, RZ, RZ, R5 ;  /* 0x000000ffff8a7224 */ /* 0x000fe400078e0005 */
[----:B------:R-:W-:Y:S02]  /*a510*/  IMAD.MOV.U32 R137, RZ, RZ, R6 ;  /* 0x000000ffff897224 */ /* 0x000fe400078e0006 */
[----:B------:R-:W-:Y:S02]  /*a520*/  IMAD.MOV.U32 R133, RZ, RZ, R7 ;  /* 0x000000ffff857224 */ /* 0x000fe400078e0007 */
[----:B--2---:R-:W-:Y:S06]  /*a530*/  HMMA.16816.F32.BF16 R4, R8, R48, R208 ;  /* 0x000000300804723c */ /* 0x004fec00000418d0 */
[----:B------:R-:W-:-:S15]  /*a540*/  HMMA.16816.F32.BF16 R92, R24, R40, RZ ;  /* 0x00000028185c723c */ /* 0x000fde00000418ff */
[----:B------:R-:W-:-:S03]  /*a550*/  NOP ;  /* 0x0000000000007918 */ /* 0x000fc60000000000 */
[----:B------:R-:W-:Y:S02]  /*a560*/  IMAD.MOV.U32 R233, RZ, RZ, R6 ;  /* 0x000000ffffe97224 */ /* 0x000fe400078e0006 */
[----:B------:R-:W-:Y:S02]  /*a570*/  IMAD.MOV.U32 R218, RZ, RZ, R7 ;  /* 0x000000ffffda7224 */ /* 0x000fe400078e0007 */
[----:B------:R-:W-:Y:S02]  /*a580*/  IMAD.MOV.U32 R217, RZ, RZ, R4 ;  /* 0x000000ffffd97224 */ /* 0x000fe400078e0004 */
[----:B------:R-:W-:Y:S02]  /*a590*/  IMAD.MOV.U32 R216, RZ, RZ, R5 ;  /* 0x000000ffffd87224 */ /* 0x000fe400078e0005 */
[----:B------:R-:W-:Y:S06]  /*a5a0*/  HMMA.16816.F32.BF16 R4, R8, R50, R128 ;  /* 0x000000320804723c */ /* 0x000fec0000041880 */
[-C--:B------:R-:W-:Y:S06]  /*a5b0*/  HMMA.16816.F32.BF16 R108, R20, R60.reuse, R72 ;  /* 0x0000003c146c723c */ /* 0x080fec0000041848 */
[C---:B------:R-:W-:Y:S06]  /*a5c0*/  HMMA.16816.F32.BF16 R100, R12.reuse, R60, R80 ;  /* 0x0000003c0c64723c */ /* 0x040fec0000041850 */
[----:B------:R-:W-:Y:S06]  /*a5d0*/  HMMA.16816.F32.BF16 R96, R12, R62, R76 ;  /* 0x0000003e0c60723c */ /* 0x000fec000004184c */
[----:B------:R-:W-:-:S02]  /*a5e0*/  IMAD.MOV.U32 R252, RZ, RZ, R5 ;  /* 0x000000fffffc7224 */ /* 0x000fc400078e0005 */
[----:B------:R-:W-:Y:S02]  /*a5f0*/  IMAD.MOV.U32 R230, RZ, RZ, R6 ;  /* 0x000000ffffe67224 */ /* 0x000fe400078e0006 */
[----:B---3--:R-:W-:Y:S02]  /*a600*/  IMAD.MOV.U32 R229, RZ, RZ, R7 ;  /* 0x000000ffffe57224 */ /* 0x008fe400078e0007 */
[----:B------:R-:W-:Y:S01]  /*a610*/  IMAD.MOV.U32 R211, RZ, RZ, R4 ;  /* 0x000000ffffd37224 */ /* 0x000fe200078e0004 */
[----:B------:R-:W-:Y:S06]  /*a620*/  HMMA.16816.F32.BF16 R84, R20, R62, R64 ;  /* 0x0000003e1454723c */ /* 0x000fec0000041840 */
[----:B------:R-:W-:Y:S06]  /*a630*/  HMMA.16816.F32.BF16 R88, R28, R40, RZ ;  /* 0x000000281c58723c */ /* 0x000fec00000418ff */
[-C--:B------:R-:W-:Y:S06]  /*a640*/  HMMA.16816.F32.BF16 R104, R24, R42.reuse, RZ ;  /* 0x0000002a1868723c */ /* 0x080fec00000418ff */
[----:B------:R-:W-:Y:S01]  /*a650*/  HMMA.16816.F32.BF16 R112, R28, R42, RZ ;  /* 0x0000002a1c70723c */ /* 0x000fe200000418ff */
[----:B------:R-:W-:Y:S01]  /*a660*/  IMAD.MOV.U32 R237, RZ, RZ, R242 ;  /* 0x000000ffffed7224 */ /* 0x000fe200078e00f2 */
[----:B------:R-:W1:Y:S04]  /*a670*/  LDSM.16.M88.4 R40, [R220+0x6800] ;  /* 0x00680000dc28783b */ /* 0x000e680000000200 */
[----:B------:R-:W-:Y:S01]  /*a680*/  HMMA.16816.F32.BF16 R4, R32, R50, R124 ;  /* 0x000000322004723c */ /* 0x000fe2000004187c */
[----:B------:R-:W2:Y:S04]  /*a690*/  LDSM.16.M88.4 R64, [R220+0x7000] ;  /* 0x00700000dc40783b */ /* 0x000ea80000000200 */
[----:B------:R-:W3:Y:S01]  /*a6a0*/  LDSM.16.M88.4 R60, [R220+0x7800] ;  /* 0x00780000dc3c783b */ /* 0x000ee20000000200 */
[----:B------:R-:W-:Y:S06]  /*a6b0*/  HMMA.16816.F32.BF16 R76, R12, R52, R92 ;  /* 0x000000340c4c723c */ /* 0x000fec000004185c */
[C---:B------:R-:W-:Y:S06]  /*a6c0*/  HMMA.16816.F32.BF16 R244, R8.reuse, R44, R100 ;  /* 0x0000002c08f4723c */ /* 0x040fec0000041864 */
[-C--:B------:R-:W-:Y:S06]  /*a6d0*/  HMMA.16816.F32.BF16 R248, R8, R46.reuse, R96 ;  /* 0x0000002e08f8723c */ /* 0x080fec0000041860 */
[----:B------:R-:W-:Y:S01]  /*a6e0*/  IMAD.MOV.U32 R210, RZ, RZ, R5 ;  /* 0x000000ffffd27224 */ /* 0x000fe200078e0005 */
[----:B------:R-:W-:Y:S01]  /*a6f0*/  HMMA.16816.F32.BF16 R240, R32, R46, R84 ;  /* 0x0000002e20f0723c */ /* 0x000fe20000041854 */
[----:B------:R-:W-:-:S02]  /*a700*/  IMAD.MOV.U32 R209, RZ, RZ, R6 ;  /* 0x000000ffffd17224 */ /* 0x000fc400078e0006 */
[----:B------:R-:W-:Y:S02]  /*a710*/  IMAD.MOV.U32 R208, RZ, RZ, R7 ;  /* 0x000000ffffd07224 */ /* 0x000fe400078e0007 */
[----:B------:R-:W-:Y:S02]  /*a720*/  IMAD.MOV.U32 R207, RZ, RZ, R4 ;  /* 0x000000ffffcf7224 */ /* 0x000fe400078e0004 */
[----:B------:R-:W-:Y:S06]  /*a730*/  HMMA.16816.F32.BF16 R4, R32, R44, R108 ;  /* 0x0000002c2004723c */ /* 0x000fec000004186c */
[----:B----4-:R-:W-:Y:S06]  /*a740*/  HMMA.16816.F32.BF16 R44, R8, R36, R76 ;  /* 0x00000024082c723c */ /* 0x010fec000004184c */
[----:B------:R-:W-:Y:S06]  /*a750*/  HMMA.16816.F32.BF16 R80, R20, R52, R88 ;  /* 0x000000341450723c */ /* 0x000fec0000041858 */
[-C--:B------:R-:W-:Y:S06]  /*a760*/  HMMA.16816.F32.BF16 R72, R12, R54.reuse, R104 ;  /* 0x000000360c48723c */ /* 0x080fec0000041868 */
[----:B------:R-:W-:Y:S06]  /*a770*/  HMMA.16816.F32.BF16 R52, R20, R54, R112 ;  /* 0x000000361434723c */ /* 0x000fec0000041870 */
[----:B------:R-:W-:-:S02]  /*a780*/  IMAD.MOV.U32 R236, RZ, RZ, R45 ;  /* 0x000000ffffec7224 */ /* 0x000fc400078e002d */
[----:B------:R-:W-:Y:S02]  /*a790*/  IMAD.MOV.U32 R234, RZ, RZ, R44 ;  /* 0x000000ffffea7224 */ /* 0x000fe400078e002c */
[----:B------:R-:W-:Y:S02]  /*a7a0*/  IMAD.MOV.U32 R144, RZ, RZ, R46 ;  /* 0x000000ffff907224 */ /* 0x000fe400078e002e */
[----:B------:R-:W-:Y:S01]  /*a7b0*/  IMAD.MOV.U32 R143, RZ, RZ, R47 ;  /* 0x000000ffff8f7224 */ /* 0x000fe200078e002f */
[----:B------:R-:W-:Y:S06]  /*a7c0*/  HMMA.16816.F32.BF16 R48, R32, R36, R80 ;  /* 0x000000242030723c */ /* 0x000fec0000041850 */
[-C--:B------:R-:W-:Y:S06]  /*a7d0*/  HMMA.16816.F32.BF16 R44, R8, R38.reuse, R72 ;  /* 0x00000026082c723c */ /* 0x080fec0000041848 */
[----:B------:R-:W-:Y:S01]  /*a7e0*/  HMMA.16816.F32.BF16 R36, R32, R38, R52 ;  /* 0x000000262024723c */ /* 0x000fe20000041834 */
[----:B------:R-:W-:Y:S01]  /*a7f0*/  IMAD.MOV.U32 R213, RZ, RZ, R4 ;  /* 0x000000ffffd57224 */ /* 0x000fe200078e0004 */
[----:B------:R-:W-:Y:S04]  /*a800*/  LDSM.16.M88.4 R52, [R226+0x7800] ;  /* 0x00780000e234783b */ /* 0x000fe80000000200 */
[----:B------:R-:W-:Y:S01]  /*a810*/  HMMA.16816.F32.BF16 R120, R28, R56, RZ ;  /* 0x000000381c78723c */ /* 0x000fe200000418ff */
[----:B------:R-:W-:-:S05]  /*a820*/  IMAD.MOV.U32 R212, RZ, RZ, R5 ;  /* 0x000000ffffd47224 */ /* 0x000fca00078e0005 */
[----:B------:R-:W-:Y:S01]  /*a830*/  HMMA.16816.F32.BF16 R104, R28, R58, RZ ;  /* 0x0000003a1c68723c */ /* 0x000fe200000418ff */
[----:B------:R-:W-:Y:S02]  /*a840*/  IMAD.MOV.U32 R215, RZ, RZ, R6 ;  /* 0x000000ffffd77224 */ /* 0x000fe400078e0006 */
[----:B------:R-:W-:-:S03]  /*a850*/  IMAD.MOV.U32 R214, RZ, RZ, R7 ;  /* 0x000000ffffd67224 */ /* 0x000fc600078e0007 */
[----:B-1----:R-:W-:Y:S01]  /*a860*/  HMMA.16816.F32.BF16 R100, R28, R40, RZ ;  /* 0x000000281c64723c */ /* 0x002fe200000418ff */
[----:B------:R-:W-:Y:S02]  /*a870*/  IMAD.MOV.U32 R5, RZ, RZ, R48 ;  /* 0x000000ffff057224 */ /* 0x000fe400078e0030 */
[----:B------:R-:W-:-:S03]  /*a880*/  IMAD.MOV.U32 R4, RZ, RZ, R49 ;  /* 0x000000ffff047224 */ /* 0x000fc600078e0031 */
[----:B------:R-:W-:Y:S01]  /*a890*/  HMMA.16816.F32.BF16 R96, R24, R40, RZ ;  /* 0x000000281860723c */ /* 0x000fe200000418ff */
[----:B------:R-:W-:Y:S02]  /*a8a0*/  IMAD.MOV.U32 R3, RZ, RZ, R50 ;  /* 0x000000ffff037224 */ /* 0x000fe400078e0032 */
[----:B------:R-:W-:-:S03]  /*a8b0*/  IMAD.MOV.U32 R2, RZ, RZ, R51 ;  /* 0x000000ffff027224 */ /* 0x000fc600078e0033 */
[-C--:B------:R-:W-:Y:S01]  /*a8c0*/  HMMA.16816.F32.BF16 R92, R24, R42.reuse, RZ ;  /* 0x0000002a185c723c */ /* 0x080fe200000418ff */
[----:B------:R-:W-:Y:S01]  /*a8d0*/  IMAD.MOV.U32 R146, RZ, RZ, R44 ;  /* 0x000000ffff927224 */ /* 0x000fe200078e002c */
[----:B------:R-:W-:Y:S04]  /*a8e0*/  LDSM.16.M88.4 R48, [R226+0x6800] ;  /* 0x00680000e230783b */ /* 0x000fe80000000200 */
[----:B------:R-:W-:Y:S01]  /*a8f0*/  HMMA.16816.F32.BF16 R88, R28, R42, RZ ;  /* 0x0000002a1c58723c */ /* 0x000fe200000418ff */
[----:B------:R-:W1:Y:S01]  /*a900*/  LDSM.16.M88.4 R40, [R226+0x7000] ;  /* 0x00700000e228783b */ /* 0x000e620000000200 */
[----:B------:R-:W-:Y:S02]  /*a910*/  IMAD.MOV.U32 R145, RZ, RZ, R45 ;  /* 0x000000ffff917224 */ /* 0x000fe400078e002d */
[----:B------:R-:W-:-:S02]  /*a920*/  IMAD.MOV.U32 R7, RZ, RZ, R46 ;  /* 0x000000ffff077224 */ /* 0x000fc400078e002e */
[----:B------:R-:W-:Y:S02]  /*a930*/  IMAD.MOV.U32 R6, RZ, RZ, R47 ;  /* 0x000000ffff067224 */ /* 0x000fe400078e002f */
[----:B------:R-:W-:Y:S01]  /*a940*/  IMAD.MOV.U32 R135, RZ, RZ, R37 ;  /* 0x000000ffff877224 */ /* 0x000fe200078e0025 */
[----:B------:R-:W4:Y:S01]  /*a950*/  LDSM.16.M88.4 R44, [R220+0x4000] ;  /* 0x00400000dc2c783b */ /* 0x000f220000000200 */
[----:B------:R-:W-:Y:S02]  /*a960*/  IMAD.MOV.U32 R134, RZ, RZ, R38 ;  /* 0x000000ffff867224 */ /* 0x000fe400078e0026 */
[----:B------:R-:W-:Y:S02]  /*a970*/  IMAD.MOV.U32 R132, RZ, RZ, R36 ;  /* 0x000000ffff847224 */ /* 0x000fe400078e0024 */
[----:B------:R-:W-:Y:S02]  /*a980*/  IMAD.MOV.U32 R0, RZ, RZ, R39 ;  /* 0x000000ffff007224 */ /* 0x000fe400078e0027 */
[----:B------:R-:W4:Y:S01]  /*a990*/  LDSM.16.M88.4 R36, [R235] ;  /* 0x00000000eb24783b */ /* 0x000f220000000200 */
[-C--:B--2---:R-:W-:Y:S06]  /*a9a0*/  HMMA.16816.F32.BF16 R84, R28, R64.reuse, RZ ;  /* 0x000000401c54723c */ /* 0x084fec00000418ff */
[C---:B------:R-:W-:Y:S06]  /*a9b0*/  HMMA.16816.F32.BF16 R80, R24.reuse, R64, RZ ;  /* 0x000000401850723c */ /* 0x040fec00000418ff */
[C---:B------:R-:W-:Y:S06]  /*a9c0*/  HMMA.16816.F32.BF16 R116, R24.reuse, R56, RZ ;  /* 0x000000381874723c */ /* 0x040fec00000418ff */
[C---:B------:R-:W-:Y:S06]  /*a9d0*/  HMMA.16816.F32.BF16 R108, R24.reuse, R58, RZ ;  /* 0x0000003a186c723c */ /* 0x040fec00000418ff */
[-C--:B------:R-:W-:Y:S06]  /*a9e0*/  HMMA.16816.F32.BF16 R76, R24, R66.reuse, RZ ;  /* 0x00000042184c723c */ /* 0x080fec00000418ff */
[----:B------:R-:W-:Y:S06]  /*a9f0*/  HMMA.16816.F32.BF16 R72, R28, R66, RZ ;  /* 0x000000421c48723c */ /* 0x000fec00000418ff */
[----:B---3--:R-:W-:Y:S06]  /*aa00*/  HMMA.16816.F32.BF16 R56, R24, R60, RZ ;  /* 0x0000003c1838723c */ /* 0x008fec00000418ff */
[C---:B------:R-:W-:Y:S06]  /*aa10*/  HMMA.16816.F32.BF16 R120, R20.reuse, R68, R120 ;  /* 0x000000441478723c */ /* 0x040fec0000041878 */
[C---:B------:R-:W-:Y:S06]  /*aa20*/  HMMA.16816.F32.BF16 R104, R20.reuse, R70, R104 ;  /* 0x000000461468723c */ /* 0x040fec0000041868 */
[-C--:B-1----:R-:W-:Y:S06]  /*aa30*/  HMMA.16816.F32.BF16 R124, R20, R40.reuse, R84 ;  /* 0x00000028147c723c */ /* 0x082fec0000041854 */
[C---:B------:R-:W-:Y:S06]  /*aa40*/  HMMA.16816.F32.BF16 R84, R12.reuse, R40, R80 ;  /* 0x000000280c54723c */ /* 0x040fec0000041850 */
[----:B------:R-:W-:Y:S06]  /*aa50*/  HMMA.16816.F32.BF16 R80, R12, R42, R76 ;  /* 0x0000002a0c50723c */ /* 0x000fec000004184c */
[----:B------:R-:W-:Y:S06]  /*aa60*/  HMMA.16816.F32.BF16 R64, R28, R60, RZ ;  /* 0x0000003c1c40723c */ /* 0x000fec00000418ff */
[-C--:B------:R-:W-:Y:S06]  /*aa70*/  HMMA.16816.F32.BF16 R100, R20, R48.reuse, R100 ;  /* 0x000000301464723c */ /* 0x080fec0000041864 */
[C---:B------:R-:W-:Y:S06]  /*aa80*/  HMMA.16816.F32.BF16 R96, R12.reuse, R48, R96 ;  /* 0x000000300c60723c */ /* 0x040fec0000041860 */
[-C--:B------:R-:W-:Y:S06]  /*aa90*/  HMMA.16816.F32.BF16 R92, R12, R50.reuse, R92 ;  /* 0x000000320c5c723c */ /* 0x080fec000004185c */
[C---:B------:R-:W-:Y:S06]  /*aaa0*/  HMMA.16816.F32.BF16 R88, R20.reuse, R50, R88 ;  /* 0x000000321458723c */ /* 0x040fec0000041858 */
[----:B------:R-:W-:Y:S06]  /*aab0*/  HMMA.16816.F32.BF16 R128, R20, R42, R72 ;  /* 0x0000002a1480723c */ /* 0x000fec0000041848 */
[----:B------:R-:W-:Y:S06]  /*aac0*/  HMMA.16816.F32.BF16 R76, R12, R52, R56 ;  /* 0x000000340c4c723c */ /* 0x000fec0000041838 */
[C---:B----4-:R-:W-:Y:S06]  /*aad0*/  HMMA.16816.F32.BF16 R56, R24.reuse, R44, RZ ;  /* 0x0000002c1838723c */ /* 0x050fec00000418ff */
[C---:B------:R-:W-:Y:S06]  /*aae0*/  HMMA.16816.F32.BF16 R48, R24.reuse, R46, RZ ;  /* 0x0000002e1830723c */ /* 0x040fec00000418ff */
[----:B------:R-:W-:Y:S06]  /*aaf0*/  HMMA.16816.F32.BF16 R40, R24, R62, RZ ;  /* 0x0000003e1828723c */ /* 0x000fec00000418ff */
[C---:B------:R-:W-:Y:S06]  /*ab00*/  HMMA.16816.F32.BF16 R120, R32.reuse, R36, R120 ;  /* 0x000000242078723c */ /* 0x040fec0000041878 */
[----:B------:R-:W-:Y:S01]  /*ab10*/  HMMA.16816.F32.BF16 R24, R32, R38, R104 ;  /* 0x000000262018723c */ /* 0x000fe20000041868 */
[----:B------:R-:W-:-:S05]  /*ab20*/  IMAD.MOV.U32 R219, RZ, RZ, R237 ;  /* 0x000000ffffdb7224 */ /* 0x000fca00078e00ed */
[C---:B------:R-:W-:Y:S06]  /*ab30*/  HMMA.16816.F32.BF16 R112, R12.reuse, R68, R116 ;  /* 0x000000440c70723c */ /* 0x040fec0000041874 */
[----:B------:R-:W-:Y:S06]  /*ab40*/  HMMA.16816.F32.BF16 R108, R12, R70, R108 ;  /* 0x000000460c6c723c */ /* 0x000fec000004186c */
[----:B------:R-:W-:Y:S01]  /*ab50*/  HMMA.16816.F32.BF16 R116, R20, R52, R64 ;  /* 0x000000341474723c */ /* 0x000fe20000041840 */
        /* <DEDUP_REMOVED lines=10> */
[----:B------:R-:W-:Y:S01]  /*ac00*/  LDSM.16.M88.4 R24, [R219] ;  /* 0x00000000db18783b */ /* 0x000fe20000000200 */
[----:B------:R-:W-:Y:S03]  /*ac10*/  HMMA.16816.F32.BF16 R60, R28, R62, RZ ;  /* 0x0000003e1c3c723c */ /* 0x000fe600000418ff */
[----:B------:R-:W1:Y:S03]  /*ac20*/  LDSM.16.M88.4 R28, [R226+0x4000] ;  /* 0x00400000e21c783b */ /* 0x000e660000000200 */
[----:B------:R-:W-:Y:S01]  /*ac30*/  HMMA.16816.F32.BF16 R44, R12, R54, R40 ;  /* 0x000000360c2c723c */ /* 0x000fe20000041828 */
[----:B------:R-:W-:-:S02]  /*ac40*/  IMAD.MOV.U32 R235, RZ, RZ, R239 ;  /* 0x000000ffffeb7224 */ /* 0x000fc400078e00ef */
[----:B------:R-:W-:Y:S02]  /*ac50*/  IMAD.MOV.U32 R75, RZ, RZ, R236 ;  /* 0x000000ffff4b7224 */ /* 0x000fe400078e00ec */
[----:B------:R-:W-:Y:S01]  /*ac60*/  IMAD.MOV.U32 R74, RZ, RZ, R234 ;  /* 0x000000ffff4a7224 */ /* 0x000fe200078e00ea */
[----:B------:R-:W-:Y:S01]  /*ac70*/  HMMA.16816.F32.BF16 R236, R8, R36, R112 ;  /* 0x0000002408ec723c */ /* 0x000fe20000041870 */
[----:B------:R-:W-:-:S06]  /*ac80*/  IMAD.MOV.U32 R53, RZ, RZ, R233 ;  /* 0x000000ffff357224 */ /* 0x000fcc00078e00e9 */
[----:B------:R-:W-:Y:S02]  /*ac90*/  IMAD.MOV.U32 R36, RZ, RZ, R235 ;  /* 0x000000ffff247224 */ /* 0x000fe400078e00eb */
[----:B------:R-:W-:Y:S01]  /*aca0*/  IMAD.MOV.U32 R37, RZ, RZ, R232 ;  /* 0x000000ffff257224 */ /* 0x000fe200078e00e8 */
[C---:B-1----:R-:W-:Y:S06]  /*acb0*/  HMMA.16816.F32.BF16 R56, R12.reuse, R28, R56 ;  /* 0x0000001c0c38723c */ /* 0x042fec0000041838 */
[----:B------:R-:W-:Y:S06]  /*acc0*/  HMMA.16816.F32.BF16 R48, R12, R30, R48 ;  /* 0x0000001e0c30723c */ /* 0x000fec0000041830 */
[----:B------:R-:W-:Y:S01]  /*acd0*/  HMMA.16816.F32.BF16 R12, R32, R26, R88 ;  /* 0x0000001a200c723c */ /* 0x000fe20000041858 */
[----:B------:R-:W-:-:S05]  /*ace0*/  IMAD.MOV.U32 R72, RZ, RZ, R218 ;  /* 0x000000ffff487224 */ /* 0x000fca00078e00da */
[----:B------:R-:W-:Y:S01]  /*acf0*/  HMMA.16816.F32.BF16 R232, R8, R38, R108 ;  /* 0x0000002608e8723c */ /* 0x000fe2000004186c */
[----:B------:R-:W-:Y:S02]  /*ad00*/  IMAD.MOV.U32 R73, RZ, RZ, R217 ;  /* 0x000000ffff497224 */ /* 0x000fe400078e00d9 */
[----:B------:R-:W-:-:S04]  /*ad10*/  IMAD.MOV.U32 R52, RZ, RZ, R216 ;  /* 0x000000ffff347224 */ /* 0x000fc800078e00d8 */
[----:B------:R-:W-:Y:S02]  /*ad20*/  IMAD.MOV.U32 R108, RZ, RZ, R215 ;  /* 0x000000ffff6c7224 */ /* 0x000fe400078e00d7 */
[----:B------:R-:W-:Y:S02]  /*ad30*/  IMAD.MOV.U32 R109, RZ, RZ, R214 ;  /* 0x000000ffff6d7224 */ /* 0x000fe400078e00d6 */
[----:B------:R-:W-:Y:S02]  /*ad40*/  IMAD.MOV.U32 R110, RZ, RZ, R213 ;  /* 0x000000ffff6e7224 */ /* 0x000fe400078e00d5 */
[----:B------:R-:W-:Y:S02]  /*ad50*/  IMAD.MOV.U32 R111, RZ, RZ, R212 ;  /* 0x000000ffff6f7224 */ /* 0x000fe400078e00d4 */
[----:B------:R-:W-:Y:S03]  /*ad60*/  HMMA.16816.F32.BF16 R212, R8, R26, R92 ;  /* 0x0000001a08d4723c */ /* 0x000fe6000004185c */
[----:B------:R-:W-:-:S02]  /*ad70*/  IMAD.MOV.U32 R89, RZ, RZ, R15 ;  /* 0x000000ffff597224 */ /* 0x000fc400078e000f */
[----:B------:R-:W-:Y:S02]  /*ad80*/  IMAD.MOV.U32 R88, RZ, RZ, R12 ;  /* 0x000000ffff587224 */ /* 0x000fe400078e000c */
[----:B------:R-:W-:Y:S02]  /*ad90*/  IMAD.MOV.U32 R93, RZ, RZ, R13 ;  /* 0x000000ffff5d7224 */ /* 0x000fe400078e000d */
[----:B------:R-:W-:Y:S01]  /*ada0*/  IMAD.MOV.U32 R92, RZ, RZ, R14 ;  /* 0x000000ffff5c7224 */ /* 0x000fe200078e000e */
[-C--:B------:R-:W-:Y:S01]  /*adb0*/  HMMA.16816.F32.BF16 R100, R32, R24.reuse, R100 ;  /* 0x000000182064723c */ /* 0x080fe20000041864 */
[----:B------:R-:W1:Y:S04]  /*adc0*/  LDSM.16.M88.4 R12, [R36] ;  /* 0x00000000240c783b */ /* 0x000e680000000200 */
[----:B------:R-:W2:Y:S01]  /*add0*/  LDSM.16.M88.4 R36, [R37] ;  /* 0x000000002524783b */ /* 0x000ea20000000200 */
[----:B------:R-:W-:Y:S03]  /*ade0*/  HMMA.16816.F32.BF16 R216, R8, R24, R96 ;  /* 0x0000001808d8723c */ /* 0x000fe60000041860 */
[----:B------:R-:W3:Y:S03]  /*adf0*/  LDSM.16.M88.4 R24, [R139] ;  /* 0x000000008b18783b */ /* 0x000ee60000000200 */
[C---:B------:R-:W-:Y:S06]  /*ae00*/  HMMA.16816.F32.BF16 R40, R20.reuse, R28, R64 ;  /* 0x0000001c1428723c */ /* 0x040fec0000041840 */
[----:B------:R-:W-:Y:S01]  /*ae10*/  HMMA.16816.F32.BF16 R28, R20, R30, R68 ;  /* 0x0000001e141c723c */ /* 0x000fe20000041844 */
[----:B------:R-:W-:-:S05]  /*ae20*/  IMAD.MOV.U32 R94, RZ, RZ, R74 ;  /* 0x000000ffff5e7224 */ /* 0x000fca00078e004a */
[----:B------:R-:W-:Y:S02]  /*ae30*/  IMAD.MOV.U32 R115, RZ, RZ, R101 ;  /* 0x000000ffff737224 */ /* 0x000fe400078e0065 */
[----:B------:R-:W-:Y:S02]  /*ae40*/  IMAD.MOV.U32 R114, RZ, RZ, R102 ;  /* 0x000000ffff727224 */ /* 0x000fe400078e0066 */
[----:B------:R-:W-:Y:S02]  /*ae50*/  IMAD.MOV.U32 R101, RZ, RZ, R52 ;  /* 0x000000ffff657224 */ /* 0x000fe400078e0034 */
[----:B------:R-:W-:Y:S02]  /*ae60*/  IMAD.MOV.U32 R102, RZ, RZ, R53 ;  /* 0x000000ffff667224 */ /* 0x000fe400078e0035 */
[----:B------:R-:W-:Y:S01]  /*ae70*/  HMMA.16816.F32.BF16 R52, R20, R54, R60 ;  /* 0x000000361434723c */ /* 0x000fe2000004183c */
[----:B------:R-:W-:Y:S01]  /*ae80*/  IMAD.MOV.U32 R113, RZ, RZ, R103 ;  /* 0x000000ffff717224 */ /* 0x000fe200078e0067 */
[----:B------:R-:W-:Y:S01]  /*ae90*/  LDSM.16.M88.4 R20, [R225+0x1000] ;  /* 0x00100000e114783b */ /* 0x000fe20000000200 */
[----:B------:R-:W-:-:S02]  /*aea0*/  IMAD.MOV.U32 R112, RZ, RZ, R100 ;  /* 0x000000ffff707224 */ /* 0x000fc400078e0064 */
[----:B------:R-:W-:Y:S02]  /*aeb0*/  IMAD.MOV.U32 R103, RZ, RZ, R72 ;  /* 0x000000ffff677224 */ /* 0x000fe400078e0048 */
[----:B------:R-:W-:Y:S02]  /*aec0*/  IMAD.MOV.U32 R100, RZ, RZ, R73 ;  /* 0x000000ffff647224 */ /* 0x000fe400078e0049 */
[----:B------:R-:W-:Y:S01]  /*aed0*/  IMAD.MOV.U32 R95, RZ, RZ, R75 ;  /* 0x000000ffff5f7224 */ /* 0x000fe200078e004b */
[C---:B-1----:R-:W-:Y:S06]  /*aee0*/  HMMA.16816.F32.BF16 R68, R8.reuse, R14, R80 ;  /* 0x0000000e0844723c */ /* 0x042fec0000041850 */
[----:B--2---:R-:W-:Y:S06]  /*aef0*/  HMMA.16816.F32.BF16 R60, R8, R38, R44 ;  /* 0x00000026083c723c */ /* 0x004fec000004182c */
[----:B---3--:R-:W-:Y:S06]  /*af00*/  HMMA.16816.F32.BF16 R44, R32, R24, R40 ;  /* 0x00000018202c723c */ /* 0x008fec0000041828 */
[C---:B------:R-:W-:Y:S06]  /*af10*/  HMMA.16816.F32.BF16 R72, R8.reuse, R12, R84 ;  /* 0x0000000c0848723c */ /* 0x040fec0000041854 */
[C---:B------:R-:W-:Y:S06]  /*af20*/  HMMA.16816.F32.BF16 R64, R8.reuse, R36, R76 ;  /* 0x000000240840723c */ /* 0x040fec000004184c */
[C---:B------:R-:W-:Y:S06]  /*af30*/  HMMA.16816.F32.BF16 R56, R8.reuse, R24, R56 ;  /* 0x000000180838723c */ /* 0x040fec0000041838 */
[-C--:B------:R-:W-:Y:S01]  /*af40*/  HMMA.16816.F32.BF16 R48, R8, R26.reuse, R48 ;  /* 0x0000001a0830723c */ /* 0x080fe20000041830 */
[----:B------:R-:W-:Y:S05]  /*af50*/  LDSM.16.M88.4 R8, [R228+0x2000] ;  /* 0x00200000e408783b */ /* 0x000fea0000000200 */
[C---:B------:R-:W-:Y:S01]  /*af60*/  HMMA.16816.F32.BF16 R40, R32.reuse, R26, R28 ;  /* 0x0000001a2028723c */ /* 0x040fe2000004181c */
[----:B------:R-:W1:Y:S04]  /*af70*/  LDSM.16.M88.4 R28, [R225] ;  /* 0x00000000e11c783b */ /* 0x000e680000000200 */
[----:B------:R-:W-:Y:S01]  /*af80*/  LDSM.16.M88.4 R24, [R225+0x800] ;  /* 0x00080000e118783b */ /* 0x000fe20000000200 */
[C---:B------:R-:W-:Y:S06]  /*af90*/  HMMA.16816.F32.BF16 R124, R32.reuse, R12, R124 ;  /* 0x0000000c207c723c */ /* 0x040fec000004187c */
[----:B------:R-:W-:Y:S01]  /*afa0*/  HMMA.16816.F32.BF16 R128, R32, R14, R128 ;  /* 0x0000000e2080723c */ /* 0x000fe20000041880 */
[----:B------:R-:W2:Y:S01]  /*afb0*/  LDSM.16.M88.4 R12, [R228] ;  /* 0x00000000e40c783b */ /* 0x000ea20000000200 */
[----:B------:R-:W-:-:S02]  /*afc0*/  IMAD.MOV.U32 R78, RZ, RZ, R100 ;  /* 0x000000ffff4e7224 */ /* 0x000fc400078e0064 */
[----:B------:R-:W-:Y:S02]  /*afd0*/  IMAD.MOV.U32 R79, RZ, RZ, R101 ;  /* 0x000000ffff4f7224 */ /* 0x000fe400078e0065 */
[----:B------:R-:W-:Y:S02]  /*afe0*/  IMAD.MOV.U32 R80, RZ, RZ, R102 ;  /* 0x000000ffff507224 */ /* 0x000fe400078e0066 */
[----:B------:R-:W-:Y:S01]  /*aff0*/  IMAD.MOV.U32 R81, RZ, RZ, R103 ;  /* 0x000000ffff517224 */ /* 0x000fe200078e0067 */
[----:B------:R-:W-:Y:S06]  /*b000*/  HMMA.16816.F32.BF16 R96, R32, R38, R52 ;  /* 0x000000262060723c */ /* 0x000fec0000041834 */
[----:B-1----:R-:W-:Y:S01]  /*b010*/  HMMA.16816.F32.BF16 R84, R8, R28, R56 ;  /* 0x0000001c0854723c */ /* 0x002fe20000041838 */
        /* <DEDUP_REMOVED lines=12> */
[----:B------:R-:W-:-:S02]  /*b0e0*/  IMAD.MOV.U32 R138, RZ, RZ, R85 ;  /* 0x000000ffff8a7224 */ /* 0x000fc400078e0055 */
[----:B------:R-:W-:Y:S01]  /*b0f0*/  IMAD.MOV.U32 R133, RZ, RZ, R84 ;  /* 0x000000ffff857224 */ /* 0x000fe200078e0054 */
[----:B------:R-:W-:Y:S01]  /*b100*/  HMMA.16816.F32.BF16 R116, R32, R36, R116 ;  /* 0x000000242074723c */ /* 0x000fe20000041874 */
[----:B------:R-:W-:Y:S01]  /*b110*/  IMAD.MOV.U32 R206, RZ, RZ, R86 ;  /* 0x000000ffffce7224 */ /* 0x000fe200078e0056 */
[----:B------:R-:W-:Y:S01]  /*b120*/  LDSM.16.M88.4 R36, [R225+0x3800] ;  /* 0x00380000e124783b */ /* 0x000fe20000000200 */
[----:B------:R-:W-:Y:S02]  /*b130*/  IMAD.MOV.U32 R137, RZ, RZ, R87 ;  /* 0x000000ffff897224 */ /* 0x000fe400078e0057 */
[----:B------:R-:W-:Y:S02]  /*b140*/  IMAD.MOV.U32 R84, RZ, RZ, R92 ;  /* 0x000000ffff547224 */ /* 0x000fe400078e005c */
[----:B------:R-:W-:Y:S02]  /*b150*/  IMAD.MOV.U32 R85, RZ, RZ, R89 ;  /* 0x000000ffff557224 */ /* 0x000fe400078e0059 */
[----:B------:R-:W-:Y:S01]  /*b160*/  IMAD.MOV.U32 R82, RZ, RZ, R88 ;  /* 0x000000ffff527224 */ /* 0x000fe200078e0058 */
[----:B------:R-:W-:Y:S01]  /*b170*/  HMMA.16816.F32.BF16 R32, R8, R30, R48 ;  /* 0x0000001e0820723c */ /* 0x000fe20000041830 */
[----:B------:R-:W-:-:S02]  /*b180*/  IMAD.MOV.U32 R92, RZ, RZ, R211 ;  /* 0x000000ffff5c7224 */ /* 0x000fc400078e00d3 */
[----:B------:R-:W-:Y:S02]  /*b190*/  IMAD.MOV.U32 R101, RZ, RZ, R210 ;  /* 0x000000ffff657224 */ /* 0x000fe400078e00d2 */
[----:B------:R-:W-:Y:S02]  /*b1a0*/  IMAD.MOV.U32 R102, RZ, RZ, R209 ;  /* 0x000000ffff667224 */ /* 0x000fe400078e00d1 */
[----:B------:R-:W-:Y:S02]  /*b1b0*/  IMAD.MOV.U32 R103, RZ, RZ, R208 ;  /* 0x000000ffff677224 */ /* 0x000fe400078e00d0 */
[----:B------:R-:W-:Y:S01]  /*b1c0*/  IMAD.MOV.U32 R87, RZ, RZ, R115 ;  /* 0x000000ffff577224 */ /* 0x000fe200078e0073 */
[----:B--2---:R-:W-:Y:S01]  /*b1d0*/  HMMA.16816.F32.BF16 R208, R12, R28, R44 ;  /* 0x0000001c0cd0723c */ /* 0x004fe2000004182c */
[----:B------:R-:W-:Y:S02]  /*b1e0*/  IMAD.MOV.U32 R88, RZ, RZ, R114 ;  /* 0x000000ffff587224 */ /* 0x000fe400078e0072 */
[----:B------:R-:W-:-:S02]  /*b1f0*/  IMAD.MOV.U32 R89, RZ, RZ, R113 ;  /* 0x000000ffff597224 */ /* 0x000fc400078e0071 */
[----:B------:R-:W-:Y:S02]  /*b200*/  IMAD.MOV.U32 R86, RZ, RZ, R112 ;  /* 0x000000ffff567224 */ /* 0x000fe400078e0070 */
[----:B------:R-:W-:Y:S06]  /*b210*/  HMMA.16816.F32.BF16 R112, R12, R30, R40 ;  /* 0x0000001e0c70723c */ /* 0x000fec0000041828 */
[----:B------:R-:W-:Y:S01]  /*b220*/  HMMA.16816.F32.BF16 R28, R8, R24, R52 ;  /* 0x00000018081c723c */ /* 0x000fe20000041834 */
        /* <DEDUP_REMOVED lines=20> */
[----:B------:R-:W-:-:S05]  /*b370*/  IMAD.MOV.U32 R6, RZ, RZ, R30 ;  /* 0x000000ffff067224 */ /* 0x000fca00078e001e */
[C---:B------:R-:W-:Y:S06]  /*b380*/  HMMA.16816.F32.BF16 R28, R8.reuse, R26, R92 ;  /* 0x0000001a081c723c */ /* 0x040fec000004185c */
[-C--:B------:R-:W-:Y:S01]  /*b390*/  HMMA.16816.F32.BF16 R24, R8, R20.reuse, R244 ;  /* 0x000000140818723c */ /* 0x080fe200000418f4 */
[----:B------:R-:W-:Y:S02]  /*b3a0*/  IMAD.MOV.U32 R252, RZ, RZ, R34 ;  /* 0x000000fffffc7224 */ /* 0x000fe400078e0022 */
[----:B------:R-:W-:Y:S02]  /*b3b0*/  IMAD.MOV.U32 R230, RZ, RZ, R33 ;  /* 0x000000ffffe67224 */ /* 0x000fe400078e0021 */
[----:B------:R-:W-:Y:S01]  /*b3c0*/  IMAD.MOV.U32 R229, RZ, RZ, R35 ;  /* 0x000000ffffe57224 */ /* 0x000fe200078e0023 */
[----:B------:R-:W-:Y:S01]  /*b3d0*/  HMMA.16816.F32.BF16 R104, R12, R20, R104 ;  /* 0x000000140c68723c */ /* 0x000fe20000041868 */
[----:B------:R-:W-:-:S02]  /*b3e0*/  IMAD.MOV.U32 R207, RZ, RZ, R32 ;  /* 0x000000ffffcf7224 */ /* 0x000fc400078e0020 */
[----:B------:R-:W1:Y:S01]  /*b3f0*/  LDSM.16.M88.4 R32, [R225+0x1800] ;  /* 0x00180000e120783b */ /* 0x000e620000000200 */
[----:B------:R-:W-:Y:S02]  /*b400*/  IMAD.MOV.U32 R80, RZ, RZ, R84 ;  /* 0x000000ffff507224 */ /* 0x000fe400078e0054 */
[----:B------:R-:W-:Y:S01]  /*b410*/  HMMA.16816.F32.BF16 R248, R8, R22, R248 ;  /* 0x0000001608f8723c */ /* 0x000fe200000418f8 */
[----:B------:R-:W-:Y:S02]  /*b420*/  IMAD.MOV.U32 R81, RZ, RZ, R85 ;  /* 0x000000ffff517224 */ /* 0x000fe400078e0055 */
[----:B------:R-:W-:-:S03]  /*b430*/  IMAD.MOV.U32 R84, RZ, RZ, R88 ;  /* 0x000000ffff547224 */ /* 0x000fc600078e0058 */
[----:B------:R-:W-:Y:S01]  /*b440*/  HMMA.16816.F32.BF16 R92, R12, R22, R240 ;  /* 0x000000160c5c723c */ /* 0x000fe200000418f0 */
[----:B------:R-:W2:Y:S01]  /*b450*/  LDSM.16.M88.4 R20, [R225+0x3000] ;  /* 0x00300000e114783b */ /* 0x000ea20000000200 */
[----:B------:R-:W-:Y:S02]  /*b460*/  IMAD.MOV.U32 R85, RZ, RZ, R89 ;  /* 0x000000ffff557224 */ /* 0x000fe400078e0059 */
[----:B------:R-:W-:Y:S01]  /*b470*/  IMAD.MOV.U32 R89, RZ, RZ, R120 ;  /* 0x000000ffff597224 */ /* 0x000fe200078e0078 */
[----:B------:R-:W3:Y:S01]  /*b480*/  S2R R43, SR_TID.X ;  /* 0x00000000002b7919 */ /* 0x000ee20000002100 */
        /* <DEDUP_REMOVED lines=19> */
[----:B------:R-:W-:Y:S01]  /*b5c0*/  IMAD.MOV.U32 R134, RZ, RZ, R24 ;  /* 0x000000ffff867224 */ /* 0x000fe200078e0018 */
[----:B------:R-:W4:Y:S01]  /*b5d0*/  LDSM.16.M88.4 R28, [R225+0x2000] ;  /* 0x00200000e11c783b */ /* 0x000f220000000200 */
[----:B------:R-:W-:-:S02]  /*b5e0*/  IMAD.MOV.U32 R132, RZ, RZ, R26 ;  /* 0x000000ffff847224 */ /* 0x000fc400078e001a */
[----:B------:R-:W-:Y:S02]  /*b5f0*/  IMAD.MOV.U32 R5, RZ, RZ, R25 ;  /* 0x000000ffff057224 */ /* 0x000fe400078e0019 */
[----:B------:R-:W-:Y:S02]  /*b600*/  IMAD.MOV.U32 R4, RZ, RZ, R27 ;  /* 0x000000ffff047224 */ /* 0x000fe400078e001b */
[----:B------:R-:W4:Y:S01]  /*b610*/  LDSM.16.M88.4 R24, [R225+0x2800] ;  /* 0x00280000e118783b */ /* 0x000f220000000200 */
[----:B------:R-:W-:Y:S02]  /*b620*/  IMAD.MOV.U32 R88, RZ, RZ, R121 ;  /* 0x000000ffff587224 */ /* 0x000fe400078e0079 */
[----:B------:R-:W-:Y:S02]  /*b630*/  IMAD.MOV.U32 R120, RZ, RZ, R146 ;  /* 0x000000ffff787224 */ /* 0x000fe400078e0092 */
[----:B---3--:R-:W-:Y:S02]  /*b640*/  IMAD.SHL.U32 R43, R43, 0x2, RZ ;  /* 0x000000022b2b7824 */ /* 0x008fe400078e00ff */
[----:B------:R-:W-:-:S02]  /*b650*/  IMAD.MOV.U32 R44, RZ, RZ, R86 ;  /* 0x000000ffff2c7224 */ /* 0x000fc400078e0056 */
[----:B------:R-:W-:Y:S01]  /*b660*/  IMAD.MOV.U32 R45, RZ, RZ, R87 ;  /* 0x000000ffff2d7224 */ /* 0x000fe200078e0057 */
[----:B-1----:R-:W-:Y:S01]  /*b670*/  HMMA.16816.F32.BF16 R76, R12, R32, R76 ;  /* 0x000000200c4c723c */ /* 0x002fe2000004184c */
[----:B------:R-:W-:Y:S01]  /*b680*/  IMAD.MOV.U32 R121, RZ, RZ, R145 ;  /* 0x000000ffff797224 */ /* 0x000fe200078e0091 */
[----:B------:R-:W-:Y:S01]  /*b690*/  LOP3.LUT R43, R43, 0x6, RZ, 0xc0, !PT ;  /* 0x000000062b2b7812 */ /* 0x000fe200078ec0ff */
[----:B------:R-:W-:Y:S01]  /*b6a0*/  IMAD.MOV.U32 R86, RZ, RZ, R144 ;  /* 0x000000ffff567224 */ /* 0x000fe200078e0090 */
[----:B------:R1:W5:Y:S01]  /*b6b0*/  LDL.LU R146, [R1+0xe8] ;  /* 0x0000e80001927983 */ /* 0x0003620000300800 */
[----:B------:R-:W-:Y:S01]  /*b6c0*/  IMAD.MOV.U32 R87, RZ, RZ, R143 ;  /* 0x000000ffff577224 */ /* 0x000fe200078e008f */
[----:B------:R-:W-:Y:S01]  /*b6d0*/  UISETP.GE.AND UP1, UPT, UR23, 0x3, UPT ;  /* 0x000000031700788c */ /* 0x000fe2000bf26270 */
[----:B------:R-:W-:Y:S01]  /*b6e0*/  IMAD.MOV.U32 R48, RZ, RZ, R142 ;  /* 0x000000ffff307224 */ /* 0x000fe200078e008e */
[----:B------:R-:W-:Y:S01]  /*b6f0*/  HMMA.16816.F32.BF16 R240, R8, R34, R120 ;  /* 0x0000002208f0723c */ /* 0x000fe20000041878 */
[----:B------:R-:W-:Y:S01]  /*b700*/  IMAD.MOV.U32 R46, RZ, RZ, R88 ;  /* 0x000000ffff2e7224 */ /* 0x000fe200078e0058 */
[----:B------:R1:W5:Y:S01]  /*b710*/  LDL.LU R145, [R1+0xe4] ;  /* 0x0000e40001917983 */ /* 0x0003620000300800 */
[----:B------:R-:W-:Y:S01]  /*b720*/  IMAD.MOV.U32 R49, RZ, RZ, R141 ;  /* 0x000000ffff317224 */ /* 0x000fe200078e008d */
[----:B------:R-:W-:-:S04]  /*b730*/  DEPBAR.LE SB0, 0x0 ;  /* 0x000080000000791a */ /* 0x000fc80000000000 */
[C---:B--2---:R-:W-:Y:S01]  /*b740*/  HMMA.16816.F32.BF16 R120, R8.reuse, R20, R72 ;  /* 0x000000140878723c */ /* 0x044fe20000041848 */
[----:B------:R-:W-:Y:S01]  /*b750*/  IMAD.MOV.U32 R50, RZ, RZ, R140 ;  /* 0x000000ffff327224 */ /* 0x000fe200078e008c */
[----:B------:R1:W5:Y:S01]  /*b760*/  LDL.LU R144, [R1+0xe0] ;  /* 0x0000e00001907983 */ /* 0x0003620000300800 */
[----:B------:R-:W-:Y:S02]  /*b770*/  IMAD.MOV.U32 R54, RZ, RZ, R80 ;  /* 0x000000ffff367224 */ /* 0x000fe400078e0050 */
[----:B------:R-:W-:Y:S01]  /*b780*/  IMAD.MOV.U32 R55, RZ, RZ, R81 ;  /* 0x000000ffff377224 */ /* 0x000fe200078e0051 */
[----:B------:R-:W-:Y:S01]  /*b790*/  HMMA.16816.F32.BF16 R244, R8, R32, R84 ;  /* 0x0000002008f4723c */ /* 0x000fe20000041854 */
[----:B------:R-:W-:Y:S01]  /*b7a0*/  IMAD.MOV.U32 R72, RZ, RZ, R89 ;  /* 0x000000ffff487224 */ /* 0x000fe200078e0059 */
[----:B------:R1:W5:Y:S01]  /*b7b0*/  LDL.LU R143, [R1+0xdc] ;  /* 0x0000dc00018f7983 */ /* 0x0003620000300800 */
[----:B------:R-:W-:Y:S02]  /*b7c0*/  IMAD.MOV.U32 R73, RZ, RZ, R90 ;  /* 0x000000ffff497224 */ /* 0x000fe400078e005a */
[----:B------:R-:W-:-:S02]  /*b7d0*/  IMAD.MOV.U32 R74, RZ, RZ, R91 ;  /* 0x000000ffff4a7224 */ /* 0x000fc400078e005b */
[----:B------:R-:W-:Y:S01]  /*b7e0*/  IMAD.MOV.U32 R75, RZ, RZ, R0 ;  /* 0x000000ffff4b7224 */ /* 0x000fe200078e0000 */
[----:B----4-:R-:W-:Y:S01]  /*b7f0*/  HMMA.16816.F32.BF16 R236, R8, R28, R236 ;  /* 0x0000001c08ec723c */ /* 0x010fe200000418ec */
[----:B------:R-:W-:Y:S01]  /*b800*/  IMAD.U32 R0, RZ, RZ, UR19 ;  /* 0x00000013ff007e24 */ /* 0x000fe2000f8e00ff */
[----:B------:R1:W5:Y:S01]  /*b810*/  LDL.LU R142, [R1+0xd8] ;  /* 0x0000d800018e7983 */ /* 0x0003620000300800 */
[----:B------:R-:W-:Y:S02]  /*b820*/  IMAD.MOV.U32 R56, RZ, RZ, R82 ;  /* 0x000000ffff387224 */ /* 0x000fe400078e0052 */
[----:B------:R-:W-:Y:S01]  /*b830*/  IMAD R0, R0, 0x80, R43 ;  /* 0x0000008000007824 */ /* 0x000fe200078e022b */
[----:B------:R-:W-:Y:S01]  /*b840*/  HMMA.16816.F32.BF16 R72, R12, R34, R72 ;  /* 0x000000220c48723c */ /* 0x000fe20000041848 */
[----:B------:R-:W-:Y:S01]  /*b850*/  IMAD.MOV.U32 R57, RZ, RZ, R83 ;  /* 0x000000ffff397224 */ /* 0x000fe200078e0053 */
[----:B------:R1:W5:Y:S01]  /*b860*/  LDL.LU R141, [R1+0xd4] ;  /* 0x0000d400018d7983 */ /* 0x0003620000300800 */
[----:B------:R-:W-:-:S03]  /*b870*/  VIADD R33, R0, 0x18 ;  /* 0x0000001800217836 */ /* 0x000fc60000000000 */
[----:B------:R-:W-:Y:S01]  /*b880*/  HMMA.16816.F32.BF16 R232, R8, R30, R232 ;  /* 0x0000001e08e8723c */ /* 0x000fe200000418e8 */
[----:B------:R-:W-:-:S05]  /*b890*/  ISETP.GE.AND P6, PT, R0, R16, PT ;  /* 0x000000100000720c */ /* 0x000fca0003fc6270 */
[C---:B------:R-:W-:Y:S06]  /*b8a0*/  HMMA.16816.F32.BF16 R216, R8.reuse, R24, R216 ;  /* 0x0000001808d8723c */ /* 0x040fec00000418d8 */
[C---:B------:R-:W-:Y:S06]  /*b8b0*/  HMMA.16816.F32.BF16 R212, R8.reuse, R26, R212 ;  /* 0x0000001a08d4723c */ /* 0x040fec00000418d4 */
[C---:B------:R-:W-:Y:S06]  /*b8c0*/  HMMA.16816.F32.BF16 R88, R8.reuse, R22, R68 ;  /* 0x000000160858723c */ /* 0x040fec0000041844 */
[C---:B------:R-:W-:Y:S01]  /*b8d0*/  HMMA.16816.F32.BF16 R84, R8.reuse, R36, R64 ;  /* 0x000000240854723c */ /* 0x040fe20000041840 */
[----:B------:R-:W-:Y:S01]  /*b8e0*/  VIADD R32, R0, 0x19 ;  /* 0x0000001900207836 */ /* 0x000fe20000000000 */
[----:B------:R1:W5:Y:S04]  /*b8f0*/  LDL.LU R140, [R1+0xd0] ;  /* 0x0000d000018c7983 */ /* 0x0003680000300800 */
[----:B------:R-:W-:Y:S06]  /*b900*/  HMMA.16816.F32.BF16 R80, R8, R38, R60 ;  /* 0x000000260850723c */ /* 0x000fec000004183c */
[----:B------:R-:W-:Y:S01]  /*b910*/  HMMA.16816.F32.BF16 R64, R12, R30, R44 ;  /* 0x0000001e0c40723c */ /* 0x000fe2000004182c */
[----:B------:R-:W-:-:S02]  /*b920*/  IMAD.MOV.U32 R11, RZ, RZ, R41 ;  /* 0x000000ffff0b7224 */ /* 0x000fc400078e0029 */
[----:B------:R-:W-:-:S03]  /*b930*/  IMAD.MOV.U32 R10, RZ, RZ, R40 ;  /* 0x000000ffff0a7224 */ /* 0x000fc600078e0028 */
[C---:B------:R-:W-:Y:S06]  /*b940*/  HMMA.16816.F32.BF16 R40, R12.reuse, R38, R96 ;  /* 0x000000260c28723c */ /* 0x040fec0000041860 */
[----:B------:R-:W-:Y:S01]  /*b950*/  HMMA.16816.F32.BF16 R44, R12, R36, R116 ;  /* 0x000000240c2c723c */ /* 0x000fe20000041874 */
[----:B------:R-:W-:Y:S01]  /*b960*/  VIADD R38, R0, 0x1 ;  /* 0x0000000100267836 */ /* 0x000fe20000000000 */
[----:B------:R-:W-:-:S04]  /*b970*/  FSEL R96, R208, -INF , !P6 ;  /* 0xff800000d0607808 */ /* 0x000fc80007000000 */
[C---:B------:R-:W-:Y:S01]  /*b980*/  HMMA.16816.F32.BF16 R68, R12.reuse, R28, R48 ;  /* 0x0000001c0c44723c */ /* 0x040fe20000041830 */
[----:B------:R-:W-:Y:S01]  /*b990*/  VIADD R37, R0, 0x8 ;  /* 0x0000000800257836 */ /* 0x000fe20000000000 */
[-C--:B------:R-:W-:Y:S01]  /*b9a0*/  ISETP.GE.AND P5, PT, R38, R16.reuse, PT ;  /* 0x000000102600720c */ /* 0x080fe20003fa6270 */
[C---:B------:R-:W-:Y:S01]  /*b9b0*/  VIADD R36, R0.reuse, 0x9 ;  /* 0x0000000900247836 */ /* 0x040fe20000000000 */
[-C--:B------:R-:W-:Y:S02]  /*b9c0*/  ISETP.GE.AND P6, PT, R33, R16.reuse, PT ;  /* 0x000000102100720c */ /* 0x080fe40003fc6270 */
[----:B------:R-:W-:Y:S01]  /*b9d0*/  HMMA.16816.F32.BF16 R60, R12, R24, R56 ;  /* 0x000000180c3c723c */ /* 0x000fe20000041838 */
[C---:B------:R-:W-:Y:S01]  /*b9e0*/  VIADD R31, R0.reuse, 0x20 ;  /* 0x00000020001f7836 */ /* 0x040fe20000000000 */
[----:B------:R-:W-:Y:S01]  /*b9f0*/  ISETP.GE.AND P0, PT, R37, R16, PT ;  /* 0x000000102500720c */ /* 0x000fe20003f06270 */
[----:B------:R-:W-:-:S03]  /*ba00*/  VIADD R35, R0, 0x10 ;  /* 0x0000001000237836 */ /* 0x000fc60000000000 */
[----:B------:R-:W-:Y:S01]  /*ba10*/  HMMA.16816.F32.BF16 R56, R12, R26, R52 ;  /* 0x0000001a0c38723c */ /* 0x000fe20000041834 */
[----:B------:R-:W-:Y:S02]  /*ba20*/  FSEL R97, R209, -INF , !P5 ;  /* 0xff800000d1617808 */ /* 0x000fe40006800000 */
[----:B------:R-:W-:-:S04]  /*ba30*/  FSEL R100, R100, -INF , !P6 ;  /* 0xff80000064647808 */ /* 0x000fc80007000000 */
[----:B------:R-:W-:Y:S01]  /*ba40*/  VIADD R27, R0, 0x30 ;  /* 0x00000030001b7836 */ /* 0x000fe20000000000 */
[-C--:B------:R-:W-:Y:S01]  /*ba50*/  ISETP.GE.AND P5, PT, R32, R16.reuse, PT ;  /* 0x000000102000720c */ /* 0x080fe20003fa6270 */
[----:B------:R-:W-:Y:S01]  /*ba60*/  VIADD R26, R0, 0x31 ;  /* 0x00000031001a7836 */ /* 0x000fe20000000000 */
[----:B------:R-:W-:Y:S01]  /*ba70*/  FSEL R98, R112, -INF , !P0 ;  /* 0xff80000070627808 */ /* 0x000fe20004000000 */
[C---:B------:R-:W-:Y:S01]  /*ba80*/  VIADD R30, R0.reuse, 0x21 ;  /* 0x00000021001e7836 */ /* 0x040fe20000000000 */
[-C--:B------:R-:W-:Y:S01]  /*ba90*/  ISETP.GE.AND P6, PT, R27, R16.reuse, PT ;  /* 0x000000101b00720c */ /* 0x080fe20003fc6270 */
[----:B------:R-:W-:Y:S01]  /*baa0*/  VIADD R25, R0, 0x38 ;  /* 0x0000003800197836 */ /* 0x000fe20000000000 */
[-C--:B------:R-:W-:Y:S01]  /*bab0*/  ISETP.GE.AND P4, PT, R36, R16.reuse, PT ;  /* 0x000000102400720c */ /* 0x080fe20003f86270 */
[C---:B------:R-:W-:Y:S01]  /*bac0*/  VIADD R29, R0.reuse, 0x28 ;  /* 0x00000028001d7836 */ /* 0x040fe20000000000 */
[-C--:B------:R-:W-:Y:S01]  /*bad0*/  ISETP.GE.AND P0, PT, R31, R16.reuse, PT ;  /* 0x000000101f00720c */ /* 0x080fe20003f06270 */
[----:B------:R-:W-:Y:S01]  /*bae0*/  VIADD R34, R0, 0x11 ;  /* 0x0000001100227836 */ /* 0x000fe20000000000 */
[----:B------:R-:W-:-:S02]  /*baf0*/  ISETP.GE.AND P2, PT, R35, R16, PT ;  /* 0x000000102300720c */ /* 0x000fc40003f46270 */
[----:B------:R-:W-:Y:S02]  /*bb00*/  FSEL R101, R101, -INF , !P5 ;  /* 0xff80000065657808 */ /* 0x000fe40006800000 */
[----:B------:R-:W-:Y:S01]  /*bb10*/  FSEL R8, R76, -INF , !P6 ;  /* 0xff8000004c087808 */ /* 0x000fe20007000000 */
[----:B------:R-:W-:Y:S01]  /*bb20*/  HMMA.16816.F32.BF16 R48, R12, R22, R128 ;  /* 0x000000160c30723c */ /* 0x000fe20000041880 */
[----:B------:R-:W-:Y:S01]  /*bb30*/  FSEL R99, R113, -INF , !P4 ;  /* 0xff80000071637808 */ /* 0x000fe20006000000 */
[----:B------:R-:W-:Y:S01]  /*bb40*/  VIADD R24, R0, 0x39 ;  /* 0x0000003900187836 */ /* 0x000fe20000000000 */
[-C--:B------:R-:W-:Y:S02]  /*bb50*/  ISETP.GE.AND P5, PT, R26, R16.reuse, PT ;  /* 0x000000101a00720c */ /* 0x080fe40003fa6270 */
[----:B------:R-:W-:Y:S02]  /*bb60*/  FSEL R117, R104, -INF , !P0 ;  /* 0xff80000068757808 */ /* 0x000fe40004000000 */
[----:B------:R-:W-:Y:S01]  /*bb70*/  ISETP.GE.AND P4, PT, R30, R16, PT ;  /* 0x000000101e00720c */ /* 0x000fe20003f86270 */
[----:B------:R-:W-:Y:S01]  /*bb80*/  VIADD R23, R0, 0x40 ;  /* 0x0000004000177836 */ /* 0x000fe20000000000 */
[----:B------:R-:W-:-:S02]  /*bb90*/  FSEL R113, R108, -INF , !P2 ;  /* 0xff8000006c717808 */ /* 0x000fc40005000000 */
[-C--:B------:R-:W-:Y:S01]  /*bba0*/  ISETP.GE.AND P0, PT, R25, R16.reuse, PT ;  /* 0x000000101900720c */ /* 0x080fe20003f06270 */
[----:B------:R-:W-:Y:S01]  /*bbb0*/  VIADD R28, R0, 0x29 ;  /* 0x00000029001c7836 */ /* 0x000fe20000000000 */
[-C--:B------:R-:W-:Y:S01]  /*bbc0*/  ISETP.GE.AND P2, PT, R29, R16.reuse, PT ;  /* 0x000000101d00720c */ /* 0x080fe20003f46270 */
[----:B------:R2:W-:Y:S01]  /*bbd0*/  STL [R1+0x74], R8 ;  /* 0x0000740801007387 */ /* 0x0005e20000100800 */
[-C--:B------:R-:W-:Y:S02]  /*bbe0*/  ISETP.GE.AND P3, PT, R34, R16.reuse, PT ;  /* 0x000000102200720c */ /* 0x080fe40003f66270 */
[----:B------:R-:W-:Y:S02]  /*bbf0*/  FSEL R9, R77, -INF , !P5 ;  /* 0xff8000004d097808 */ /* 0x000fe40006800000 */
[----:B------:R-:W-:Y:S02]  /*bc00*/  FSEL R116, R105, -INF , !P4 ;  /* 0xff80000069747808 */ /* 0x000fe40006000000 */
[----:B------:R-:W-:-:S02]  /*bc10*/  ISETP.GE.AND P4, PT, R24, R16, PT ;  /* 0x000000101800720c */ /* 0x000fc40003f86270 */
[----:B------:R-:W-:Y:S01]  /*bc20*/  FSEL R105, R92, -INF , !P2 ;  /* 0xff8000005c697808 */ /* 0x000fe20005000000 */
[----:B------:R-:W-:Y:S01]  /*bc30*/  HMMA.16816.F32.BF16 R52, R12, R20, R124 ;  /* 0x000000140c34723c */ /* 0x000fe2000004187c */
[----:B------:R-:W-:Y:S01]  /*bc40*/  FSEL R108, R109, -INF , !P3 ;  /* 0xff8000006d6c7808 */ /* 0x000fe20005800000 */
[----:B------:R-:W-:Y:S01]  /*bc50*/  VIADD R22, R0, 0x41 ;  /* 0x0000004100167836 */ /* 0x000fe20000000000 */
[-C--:B------:R-:W-:Y:S01]  /*bc60*/  ISETP.GE.AND P2, PT, R23, R16.reuse, PT ;  /* 0x000000101700720c */ /* 0x080fe20003f46270 */
[----:B------:R3:W-:Y:S01]  /*bc70*/  STL [R1+0x70], R9 ;  /* 0x0000700901007387 */ /* 0x0007e20000100800 */
[----:B------:R-:W-:Y:S02]  /*bc80*/  ISETP.GE.AND P3, PT, R28, R16, PT ;  /* 0x000000101c00720c */ /* 0x000fe40003f66270 */
[----:B------:R-:W-:Y:S01]  /*bc90*/  VIADD R15, R0, 0x50 ;  /* 0x00000050000f7836 */ /* 0x000fe20000000000 */
[----:B--2---:R-:W-:Y:S02]  /*bca0*/  FSEL R8, R72, -INF , !P0 ;  /* 0xff80000048087808 */ /* 0x004fe40004000000 */
[----:B------:R-:W-:-:S03]  /*bcb0*/  FSEL R104, R93, -INF , !P3 ;  /* 0xff8000005d687808 */ /* 0x000fc60005800000 */
[----:B------:R2:W-:Y:S01]  /*bcc0*/  STL [R1+0x6c], R8 ;  /* 0x00006c0801007387 */ /* 0x0005e20000100800 */
[-C--:B------:R-:W-:Y:S01]  /*bcd0*/  ISETP.GE.AND P3, PT, R22, R16.reuse, PT ;  /* 0x000000101600720c */ /* 0x080fe20003f66270 */
[C---:B------:R-:W-:Y:S01]  /*bce0*/  VIADD R14, R0.reuse, 0x51 ;  /* 0x00000051000e7836 */ /* 0x040fe20000000000 */
[----:B------:R-:W-:Y:S01]  /*bcf0*/  ISETP.GE.AND P0, PT, R15, R16, PT ;  /* 0x000000100f00720c */ /* 0x000fe20003f06270 */
[----:B------:R-:W-:Y:S01]  /*bd00*/  VIADD R13, R0, 0x58 ;  /* 0x00000058000d7836 */ /* 0x000fe20000000000 */
[----:B---3--:R-:W-:Y:S01]  /*bd10*/  FSEL R9, R73, -INF , !P4 ;  /* 0xff80000049097808 */ /* 0x008fe20006000000 */
[----:B------:R-:W-:Y:S01]  /*bd20*/  IMAD.MOV.U32 R126, RZ, RZ, R2 ;  /* 0x000000ffff7e7224 */ /* 0x000fe200078e0002 */
[----:B------:R-:W-:-:S03]  /*bd30*/  FSEL R2, R60, -INF , !P0 ;  /* 0xff8000003c027808 */ /* 0x000fc60004000000 */
[----:B------:R-:W-:Y:S01]  /*bd40*/  STL [R1+0x68], R9 ;  /* 0x0000680901007387 */ /* 0x000fe20000100800 */
[----:B------:R-:W-:Y:S02]  /*bd50*/  ISETP.GE.AND P4, PT, R14, R16, PT ;  /* 0x000000100e00720c */ /* 0x000fe40003f86270 */
[----:B--2---:R-:W-:-:S05]  /*bd60*/  FSEL R8, R68, -INF , !P2 ;  /* 0xff80000044087808 */ /* 0x004fca0005000000 */
[----:B------:R2:W-:Y:S01]  /*bd70*/  STL [R1+0x64], R8 ;  /* 0x0000640801007387 */ /* 0x0005e20000100800 */
[-C--:B------:R-:W-:Y:S01]  /*bd80*/  ISETP.GE.AND P2, PT, R13, R16.reuse, PT ;  /* 0x000000100d00720c */ /* 0x080fe20003f46270 */
[C---:B------:R-:W-:Y:S02]  /*bd90*/  VIADD R12, R0.reuse, 0x59 ;  /* 0x00000059000c7836 */ /* 0x040fe40000000000 */
[----:B------:R-:W-:Y:S01]  /*bda0*/  IMAD.MOV.U32 R127, RZ, RZ, R3 ;  /* 0x000000ffff7f7224 */ /* 0x000fe200078e0003 */
[----:B------:R-:W-:Y:S01]  /*bdb0*/  FSEL R3, R61, -INF , !P4 ;  /* 0xff8000003d037808 */ /* 0x000fe20006000000 */
[C---:B------:R-:W-:Y:S02]  /*bdc0*/  VIADD R21, R0.reuse, 0x48 ;  /* 0x0000004800157836 */ /* 0x040fe40000000000 */
[----:B------:R-:W-:Y:S02]  /*bdd0*/  VIADD R20, R0, 0x49 ;  /* 0x0000004900147836 */ /* 0x000fe40000000000 */
[----:B------:R-:W-:Y:S01]  /*bde0*/  IMAD.MOV.U32 R131, RZ, RZ, R10 ;  /* 0x000000ffff837224 */ /* 0x000fe200078e000a */
[----:B------:R-:W-:Y:S01]  /*bdf0*/  ISETP.GE.AND P6, PT, R21, R16, PT ;  /* 0x000000101500720c */ /* 0x000fe20003fc6270 */
[----:B------:R-:W-:Y:S01]  /*be00*/  IMAD.MOV.U32 R125, RZ, RZ, R11 ;  /* 0x000000ffff7d7224 */ /* 0x000fe200078e000b */
[----:B--2---:R-:W-:-:S05]  /*be10*/  FSEL R8, R69, -INF , !P3 ;  /* 0xff80000045087808 */ /* 0x004fca0005800000 */
[----:B------:R-:W-:Y:S01]  /*be20*/  STL [R1+0x60], R8 ;  /* 0x0000600801007387 */ /* 0x000fe20000100800 */
[----:B------:R-:W-:-:S03]  /*be30*/  ISETP.GE.AND P3, PT, R12, R16, PT ;  /* 0x000000100c00720c */ /* 0x000fc60003f66270 */
[----:B------:R2:W-:Y:S01]  /*be40*/  STL [R1+0x54], R2 ;  /* 0x0000540201007387 */ /* 0x0005e20000100800 */
[----:B------:R-:W-:-:S03]  /*be50*/  ISETP.GE.AND P5, PT, R20, R16, PT ;  /* 0x000000101400720c */ /* 0x000fc60003fa6270 */
[----:B------:R3:W-:Y:S01]  /*be60*/  STL [R1+0x50], R3 ;  /* 0x0000500301007387 */ /* 0x0007e20000100800 */
[C---:B------:R-:W-:Y:S02]  /*be70*/  VIADD R11, R0.reuse, 0x60 ;  /* 0x00000060000b7836 */ /* 0x040fe40000000000 */
[C---:B------:R-:W-:Y:S02]  /*be80*/  VIADD R10, R0.reuse, 0x61 ;  /* 0x00000061000a7836 */ /* 0x040fe40000000000 */
[----:B------:R-:W-:Y:S01]  /*be90*/  VIADD R9, R0, 0x68 ;  /* 0x0000006800097836 */ /* 0x000fe20000000000 */
[----:B------:R-:W-:Y:S01]  /*bea0*/  FSEL R64, R64, -INF , !P6 ;  /* 0xff80000040407808 */ /* 0x000fe20007000000 */
[----:B------:R-:W-:Y:S01]  /*beb0*/  IMAD.MOV.U32 R124, RZ, RZ, R7 ;  /* 0x000000ffff7c7224 */ /* 0x000fe200078e0007 */
[----:B------:R-:W-:Y:S01]  /*bec0*/  FSEL R65, R65, -INF , !P5 ;  /* 0xff80000041417808 */ /* 0x000fe20006800000 */
[----:B------:R-:W-:Y:S01]  /*bed0*/  IMAD.MOV.U32 R130, RZ, RZ, R6 ;  /* 0x000000ffff827224 */ /* 0x000fe200078e0006 */
[----:B--2---:R-:W-:-:S05]  /*bee0*/  FSEL R2, R56, -INF , !P2 ;  /* 0xff80000038027808 */ /* 0x004fca0005000000 */
[----:B------:R2:W-:Y:S01]  /*bef0*/  STL [R1+0x4c], R2 ;  /* 0x00004c0201007387 */ /* 0x0005e20000100800 */
[-C--:B------:R-:W-:Y:S01]  /*bf00*/  ISETP.GE.AND P6, PT, R11, R16.reuse, PT ;  /* 0x000000100b00720c */ /* 0x080fe20003fc6270 */
[----:B------:R-:W-:Y:S01]  /*bf10*/  VIADD R8, R0, 0x69 ;  /* 0x0000006900087836 */ /* 0x000fe20000000000 */
[-C--:B------:R-:W-:Y:S01]  /*bf20*/  ISETP.GE.AND P5, PT, R10, R16.reuse, PT ;  /* 0x000000100a00720c */ /* 0x080fe20003fa6270 */
[C---:B------:R-:W-:Y:S02]  /*bf30*/  VIADD R7, R0.reuse, 0x70 ;  /* 0x0000007000077836 */ /* 0x040fe40000000000 */
[C---:B------:R-:W-:Y:S02]  /*bf40*/  VIADD R6, R0.reuse, 0x71 ;  /* 0x0000007100067836 */ /* 0x040fe40000000000 */
[----:B---3--:R-:W-:Y:S01]  /*bf50*/  VIADD R3, R0, 0x78 ;  /* 0x0000007800037836 */ /* 0x008fe20000000000 */
[----:B------:R-:W-:Y:S02]  /*bf60*/  ISETP.GE.AND P0, PT, R9, R16, PT ;  /* 0x000000100900720c */ /* 0x000fe40003f06270 */
[----:B------:R-:W-:-:S02]  /*bf70*/  FSEL R112, R52, -INF , !P6 ;  /* 0xff80000034707808 */ /* 0x000fc40007000000 */
[----:B------:R-:W-:Y:S02]  /*bf80*/  FSEL R39, R53, -INF , !P5 ;  /* 0xff80000035277808 */ /* 0x000fe40006800000 */
[----:B--2---:R-:W-:-:S05]  /*bf90*/  FSEL R2, R57, -INF , !P3 ;  /* 0xff80000039027808 */ /* 0x004fca0005800000 */
[----:B------:R2:W-:Y:S01]  /*bfa0*/  STL [R1+0x48], R2 ;  /* 0x0000480201007387 */ /* 0x0005e20000100800 */
[-C--:B------:R-:W-:Y:S02]  /*bfb0*/  ISETP.GE.AND P4, PT, R8, R16.reuse, PT ;  /* 0x000000100800720c */ /* 0x080fe40003f86270 */
[-C--:B------:R-:W-:Y:S02]  /*bfc0*/  ISETP.GE.AND P2, PT, R7, R16.reuse, PT ;  /* 0x000000100700720c */ /* 0x080fe40003f46270 */
[-C--:B------:R-:W-:Y:S02]  /*bfd0*/  ISETP.GE.AND P3, PT, R6, R16.reuse, PT ;  /* 0x000000100600720c */ /* 0x080fe40003f66270 */
[----:B------:R-:W-:Y:S01]  /*bfe0*/  ISETP.GE.AND P6, PT, R3, R16, PT ;  /* 0x000000100300720c */ /* 0x000fe20003fc6270 */
[----:B--2---:R-:W-:-:S05]  /*bff0*/  VIADD R2, R0, 0x79 ;  /* 0x0000007900027836 */ /* 0x004fca0000000000 */
[----:B------:R-:W-:Y:S02]  /*c000*/  ISETP.GE.AND P5, PT, R2, R16, PT ;  /* 0x000000100200720c */ /* 0x000fe40003fa6270 */
[----:B------:R-:W-:Y:S02]  /*c010*/  FSEL R16, R48, -INF , !P0 ;  /* 0xff80000030107808 */ /* 0x000fe40004000000 */
[----:B------:R-:W-:-:S04]  /*c020*/  ISETP.GE.AND P0, PT, R0, R17, PT ;  /* 0x000000110000720c */ /* 0x000fc80003f06270 */
        /* <DEDUP_REMOVED lines=41> */
[----:B------:R-:W-:Y:S01]  /*c2c0*/  ISETP.GE.AND P0, PT, R14, R17, PT ;  /* 0x000000110e00720c */ /* 0x000fe20003f06270 */
[----:B------:R-:W-:-:S03]  /*c2d0*/  IMAD.MOV.U32 R208, RZ, RZ, R252 ;  /* 0x000000ffffd07224 */ /* 0x000fc600078e00fc */
[----:B------:R-:W-:Y:S02]  /*c2e0*/  FSEL R252, R63, -INF , !P0 ;  /* 0xff8000003ffc7808 */ /* 0x000fe40004000000 */
[----:B------:R-:W-:Y:S01]  /*c2f0*/  ISETP.GE.AND P0, PT, R13, R17, PT ;  /* 0x000000110d00720c */ /* 0x000fe20003f06270 */
[----:B------:R-:W-:-:S03]  /*c300*/  IMAD.MOV.U32 R118, RZ, RZ, R230 ;  /* 0x000000ffff767224 */ /* 0x000fc600078e00e6 */
[----:B------:R-:W-:Y:S02]  /*c310*/  FSEL R230, R58, -INF , !P0 ;  /* 0xff8000003ae67808 */ /* 0x000fe40004000000 */
[----:B------:R-:W-:Y:S01]  /*c320*/  ISETP.GE.AND P0, PT, R12, R17, PT ;  /* 0x000000110c00720c */ /* 0x000fe20003f06270 */
[----:B------:R-:W-:-:S03]  /*c330*/  IMAD.MOV.U32 R119, RZ, RZ, R229 ;  /* 0x000000ffff777224 */ /* 0x000fc600078e00e5 */
[----:B------:R-:W-:Y:S02]  /*c340*/  FSEL R229, R59, -INF , !P0 ;  /* 0xff8000003be57808 */ /* 0x000fe40004000000 */
[----:B------:R-:W-:-:S04]  /*c350*/  ISETP.GE.AND P0, PT, R11, R17, PT ;  /* 0x000000110b00720c */ /* 0x000fc80003f06270 */
[----:B------:R-:W-:Y:S02]  /*c360*/  FSEL R211, R54, -INF , !P0 ;  /* 0xff80000036d37808 */ /* 0x000fe40004000000 */
[----:B------:R-:W-:-:S04]  /*c370*/  ISETP.GE.AND P0, PT, R10, R17, PT ;  /* 0x000000110a00720c */ /* 0x000fc80003f06270 */
[----:B------:R-:W-:Y:S02]  /*c380*/  FSEL R210, R55, -INF , !P0 ;  /* 0xff80000037d27808 */ /* 0x000fe40004000000 */
[-C--:B------:R-:W-:Y:S01]  /*c390*/  ISETP.GE.AND P0, PT, R8, R17.reuse, PT ;  /* 0x000000110800720c */ /* 0x080fe20003f06270 */
[----:B------:R-:W-:Y:S02]  /*c3a0*/  IMAD.MOV.U32 R60, RZ, RZ, R206 ;  /* 0x000000ffff3c7224 */ /* 0x000fe400078e00ce */
[----:B------:R-:W-:Y:S01]  /*c3b0*/  IMAD.MOV.U32 R129, RZ, RZ, R130 ;  /* 0x000000ffff817224 */ /* 0x000fe200078e0082 */
[----:B------:R-:W-:Y:S01]  /*c3c0*/  FSEL R206, R51, -INF , !P0 ;  /* 0xff80000033ce7808 */ /* 0x000fe20004000000 */
[----:B------:R-:W-:Y:S01]  /*c3d0*/  IMAD.MOV.U32 R130, RZ, RZ, R131 ;  /* 0x000000ffff827224 */ /* 0x000fe200078e0083 */
[-C--:B------:R-:W-:Y:S01]  /*c3e0*/  ISETP.GE.AND P0, PT, R7, R17.reuse, PT ;  /* 0x000000110700720c */ /* 0x080fe20003f06270 */
[----:B------:R2:W-:Y:S01]  /*c3f0*/  STL [R1+0x40], R39 ;  /* 0x0000402701007387 */ /* 0x0005e20000100800 */
[----:B------:R-:W-:Y:S01]  /*c400*/  FSEL R131, R44, -INF , !P2 ;  /* 0xff8000002c837808 */ /* 0x000fe20005000000 */
[----:B------:R-:W-:Y:S01]  /*c410*/  IMAD.MOV.U32 R93, RZ, RZ, R138 ;  /* 0x000000ffff5d7224 */ /* 0x000fe200078e008a */
[----:B------:R-:W-:-:S02]  /*c420*/  ISETP.GE.AND P2, PT, R6, R17, PT ;  /* 0x000000110600720c */ /* 0x000fc40003f46270 */
[----:B------:R-:W-:Y:S01]  /*c430*/  FSEL R138, R46, -INF , !P0 ;  /* 0xff8000002e8a7808 */ /* 0x000fe20004000000 */
[----:B------:R-:W-:Y:S01]  /*c440*/  IMAD.MOV.U32 R92, RZ, RZ, R137 ;  /* 0x000000ffff5c7224 */ /* 0x000fe200078e0089 */
[----:B------:R-:W-:Y:S01]  /*c450*/  BAR.SYNC.DEFER_BLOCKING 0x0 ;  /* 0x0000000000007b1d */ /* 0x000fe20000010000 */
[C---:B------:R-:W-:Y:S02]  /*c460*/  ISETP.GE.AND P0, PT, R0.reuse, R18, PT ;  /* 0x000000120000720c */ /* 0x040fe40003f06270 */
[----:B------:R-:W-:Y:S02]  /*c470*/  FSEL R137, R47, -INF , !P2 ;  /* 0xff8000002f897808 */ /* 0x000fe40005000000 */
[----:B------:R-:W-:Y:S01]  /*c480*/  ISETP.GE.AND P2, PT, R0, R19, PT ;  /* 0x000000130000720c */ /* 0x000fe20003f46270 */
[----:B------:R-:W-:-:S03]  /*c490*/  IMAD.MOV.U32 R209, RZ, RZ, R207 ;  /* 0x000000ffffd17224 */ /* 0x000fc600078e00cf */
[----:B------:R-:W-:Y:S01]  /*c4a0*/  FSEL R44, R60, -INF , !P2 ;  /* 0xff8000003c2c7808 */ /* 0x000fe20005000000 */
[----:B--2---:R-:W-:Y:S01]  /*c4b0*/  IMAD.MOV.U32 R39, RZ, RZ, R133 ;  /* 0x000000ffff277224 */ /* 0x004fe200078e0085 */
[----:B------:R-:W-:-:S04]  /*c4c0*/  ISETP.GE.AND P2, PT, R38, R19, PT ;  /* 0x000000132600720c */ /* 0x000fc80003f46270 */
[----:B------:R-:W-:Y:S02]  /*c4d0*/  FSEL R39, R39, -INF , !P0 ;  /* 0xff80000027277808 */ /* 0x000fe40004000000 */
[----:B------:R-:W-:-:S04]  /*c4e0*/  ISETP.GE.AND P0, PT, R38, R18, PT ;  /* 0x000000122600720c */ /* 0x000fc80003f06270 */
[----:B------:R-:W-:Y:S02]  /*c4f0*/  FSEL R38, R93, -INF , !P0 ;  /* 0xff8000005d267808 */ /* 0x000fe40004000000 */
[CC--:B------:R-:W-:Y:S02]  /*c500*/  ISETP.GE.AND P0, PT, R37.reuse, R18.reuse, PT ;  /* 0x000000122500720c */ /* 0x0c0fe40003f06270 */
[----:B------:R-:W-:Y:S02]  /*c510*/  FSEL R46, R92, -INF , !P2 ;  /* 0xff8000005c2e7808 */ /* 0x000fe40005000000 */
[----:B------:R-:W-:Y:S01]  /*c520*/  ISETP.GE.AND P2, PT, R37, R19, PT ;  /* 0x000000132500720c */ /* 0x000fe20003f46270 */
[----:B------:R-:W-:Y:S01]  /*c530*/  IMAD.MOV.U32 R128, RZ, RZ, R124 ;  /* 0x000000ffff807224 */ /* 0x000fe200078e007c */
[----:B------:R-:W-:Y:S02]  /*c540*/  FSEL R37, R209, -INF , !P0 ;  /* 0xff800000d1257808 */ /* 0x000fe40004000000 */
[----:B------:R-:W-:-:S02]  /*c550*/  ISETP.GE.AND P0, PT, R36, R18, PT ;  /* 0x000000122400720c */ /* 0x000fc40003f06270 */
[----:B------:R-:W-:Y:S02]  /*c560*/  FSEL R124, R45, -INF , !P3 ;  /* 0xff8000002d7c7808 */ /* 0x000fe40005800000 */
[----:B------:R-:W-:Y:S02]  /*c570*/  FSEL R45, R208, -INF , !P2 ;  /* 0xff800000d02d7808 */ /* 0x000fe40005000000 */
[----:B------:R-:W-:Y:S02]  /*c580*/  ISETP.GE.AND P2, PT, R36, R19, PT ;  /* 0x000000132400720c */ /* 0x000fe40003f46270 */
[----:B------:R-:W-:Y:S02]  /*c590*/  FSEL R36, R118, -INF , !P0 ;  /* 0xff80000076247808 */ /* 0x000fe40004000000 */
[----:B------:R-:W-:-:S04]  /*c5a0*/  ISETP.GE.AND P0, PT, R35, R18, PT ;  /* 0x000000122300720c */ /* 0x000fc80003f06270 */
[----:B------:R-:W-:Y:S02]  /*c5b0*/  FSEL R60, R128, -INF , !P0 ;  /* 0xff800000803c7808 */ /* 0x000fe40004000000 */
[----:B------:R-:W-:-:S04]  /*c5c0*/  ISETP.GE.AND P0, PT, R34, R18, PT ;  /* 0x000000122200720c */ /* 0x000fc80003f06270 */
[----:B------:R-:W-:Y:S02]  /*c5d0*/  FSEL R59, R130, -INF , !P0 ;  /* 0xff800000823b7808 */ /* 0x000fe40004000000 */
[-C--:B------:R-:W-:Y:S02]  /*c5e0*/  ISETP.GE.AND P0, PT, R33, R18.reuse, PT ;  /* 0x000000122100720c */ /* 0x080fe40003f06270 */
[----:B------:R-:W-:Y:S02]  /*c5f0*/  FSEL R47, R119, -INF , !P2 ;  /* 0xff800000772f7808 */ /* 0x000fe40005000000 */
[----:B------:R-:W-:Y:S02]  /*c600*/  FSEL R58, R126, -INF , !P0 ;  /* 0xff8000007e3a7808 */ /* 0x000fe40004000000 */
[----:B------:R-:W-:Y:S02]  /*c610*/  ISETP.GE.AND P0, PT, R32, R18, PT ;  /* 0x000000122000720c */ /* 0x000fe40003f06270 */
[----:B------:R-:W-:-:S02]  /*c620*/  ISETP.GE.AND P2, PT, R35, R19, PT ;  /* 0x000000132300720c */ /* 0x000fc40003f46270 */
[----:B------:R-:W-:Y:S02]  /*c630*/  FSEL R57, R136, -INF , !P0 ;  /* 0xff80000088397808 */ /* 0x000fe40004000000 */
[----:B------:R-:W-:Y:S02]  /*c640*/  FSEL R61, R129, -INF , !P2 ;  /* 0xff800000813d7808 */ /* 0x000fe40005000000 */
[----:B------:R-:W-:Y:S02]  /*c650*/  ISETP.GE.AND P0, PT, R31, R18, PT ;  /* 0x000000121f00720c */ /* 0x000fe40003f06270 */
[----:B------:R-:W-:Y:S02]  /*c660*/  ISETP.GE.AND P2, PT, R34, R19, PT ;  /* 0x000000132200720c */ /* 0x000fe40003f46270 */
[----:B------:R-:W-:Y:S02]  /*c670*/  FSEL R92, R134, -INF , !P0 ;  /* 0xff800000865c7808 */ /* 0x000fe40004000000 */
[----:B------:R-:W-:-:S02]  /*c680*/  FSEL R62, R125, -INF , !P2 ;  /* 0xff8000007d3e7808 */ /* 0x000fc40005000000 */
[-C--:B------:R-:W-:Y:S02]  /*c690*/  ISETP.GE.AND P0, PT, R30, R18.reuse, PT ;  /* 0x000000121e00720c */ /* 0x080fe40003f06270 */
        /* <DEDUP_REMOVED lines=76> */
[----:B------:R-:W-:Y:S01]  /*cb60*/  ISETP.GE.AND P2, PT, R10, R19, PT ;  /* 0x000000130a00720c */ /* 0x000fe20003f46270 */
[----:B------:R1:W-:Y:S01]  /*cb70*/  STL [R1+0x3c], R16 ;  /* 0x00003c1001007387 */ /* 0x0003e20000100800 */
[----:B------:R-:W-:-:S02]  /*cb80*/  FSEL R119, R84, -INF , !P0 ;  /* 0xff80000054777808 */ /* 0x000fc40004000000 */
[----:B------:R-:W-:Y:S01]  /*cb90*/  FSEL R123, R123, -INF , !P2 ;  /* 0xff8000007b7b7808 */ /* 0x000fe20005000000 */
[----:B------:R1:W-:Y:S01]  /*cba0*/  STL [R1+0x38], R109 ;  /* 0x0000386d01007387 */ /* 0x0003e20000100800 */
[----:B------:R-:W-:Y:S02]  /*cbb0*/  ISETP.GE.AND P0, PT, R3, R18, PT ;  /* 0x000000120300720c */ /* 0x000fe40003f06270 */
[----:B------:R-:W-:Y:S01]  /*cbc0*/  ISETP.GE.AND P2, PT, R9, R19, PT ;  /* 0x000000130900720c */ /* 0x000fe20003f46270 */
[----:B------:R1:W-:Y:S01]  /*cbd0*/  STL [R1+0x24], R69 ;  /* 0x0000244501007387 */ /* 0x0003e20000100800 */
[----:B------:R-:W-:-:S03]  /*cbe0*/  FSEL R121, R80, -INF , !P0 ;  /* 0xff80000050797808 */ /* 0x000fc60004000000 */
[----:B------:R1:W-:Y:S01]  /*cbf0*/  STL [R1+0xc], R68 ;  /* 0x00000c4401007387 */ /* 0x0003e20000100800 */
[----:B------:R-:W-:-:S03]  /*cc00*/  FSEL R219, R90, -INF , !P2 ;  /* 0xff8000005adb7808 */ /* 0x000fc60005000000 */
[----:B------:R1:W5:Y:S01]  /*cc10*/  LDL.LU R136, [R1+0xcc] ;  /* 0x0000cc0001887983 */ /* 0x0003620000300800 */
[----:B------:R-:W-:-:S03]  /*cc20*/  ISETP.GE.AND P0, PT, R7, R19, PT ;  /* 0x000000130700720c */ /* 0x000fc60003f06270 */
[----:B------:R1:W5:Y:S01]  /*cc30*/  LDL.LU R135, [R1+0xc8] ;  /* 0x0000c80001877983 */ /* 0x0003620000300800 */
[----:B------:R-:W-:-:S03]  /*cc40*/  ISETP.GE.AND P2, PT, R8, R19, PT ;  /* 0x000000130800720c */ /* 0x000fc60003f46270 */
[----:B------:R1:W5:Y:S04]  /*cc50*/  LDL.LU R134, [R1+0xc4] ;  /* 0x0000c40001867983 */ /* 0x0003680000300800 */
[----:B------:R1:W5:Y:S01]  /*cc60*/  LDL.LU R132, [R1+0xc0] ;  /* 0x0000c00001847983 */ /* 0x0003620000300800 */
[----:B------:R-:W-:-:S03]  /*cc70*/  FSEL R215, R86, -INF , !P0 ;  /* 0xff80000056d77808 */ /* 0x000fc60004000000 */
[----:B------:R1:W5:Y:S01]  /*cc80*/  LDL.LU R5, [R1+0xbc] ;  /* 0x0000bc0001057983 */ /* 0x0003620000300800 */
[----:B------:R-:W-:-:S03]  /*cc90*/  FSEL R218, R91, -INF , !P2 ;  /* 0xff8000005bda7808 */ /* 0x000fc60005000000 */
[----:B------:R1:W5:Y:S01]  /*cca0*/  LDL.LU R4, [R1+0xb8] ;  /* 0x0000b80001047983 */ /* 0x0003620000300800 */
[----:B------:R-:W-:-:S03]  /*ccb0*/  ISETP.GE.AND P0, PT, R3, R19, PT ;  /* 0x000000130300720c */ /* 0x000fc60003f06270 */
[----:B------:R1:W-:Y:S01]  /*ccc0*/  STL [R1+0x8], R32 ;  /* 0x0000082001007387 */ /* 0x0003e20000100800 */
[----:B------:R-:W-:-:S03]  /*ccd0*/  ISETP.GE.AND P2, PT, R6, R18, PT ;  /* 0x000000120600720c */ /* 0x000fc60003f46270 */
[----:B------:R1:W-:Y:S04]  /*cce0*/  STL [R1+0x4], R31 ;  /* 0x0000041f01007387 */ /* 0x0003e80000100800 */
[----:B------:R1:W-:Y:S01]  /*ccf0*/  STL [R1], R30 ;  /* 0x0000001e01007387 */ /* 0x0003e20000100800 */
[----:B------:R-:W-:Y:S02]  /*cd00*/  FSEL R209, R82, -INF , !P0 ;  /* 0xff80000052d17808 */ /* 0x000fe40004000000 */
[----:B------:R-:W-:Y:S02]  /*cd10*/  FSEL R120, R85, -INF , !P2 ;  /* 0xff80000055787808 */ /* 0x000fe40005000000 */
[----:B------:R-:W-:Y:S02]  /*cd20*/  PLOP3.LUT P0, PT, PT, PT, UP1, 0x80, 0x0 ;  /* 0x000000000000781c */ /* 0x000fe40003f0f018 */
        /* <DEDUP_REMOVED lines=8> */
[C---:B------:R-:W-:Y:S02]  /*cdb0*/  ISETP.GE.AND P3, PT, R2.reuse, R17, PT ;  /* 0x000000110200720c */ /* 0x040fe40003f66270 */
[----:B------:R-:W-:Y:S02]  /*cdc0*/  ISETP.GE.AND P2, PT, R2, R19, PT ;  /* 0x000000130200720c */ /* 0x000fe40003f46270 */
[----:B------:R-:W-:Y:S02]  /*cdd0*/  FSEL R118, R40, -INF , !P6 ;  /* 0xff80000028767808 */ /* 0x000fe40007000000 */
[----:B------:R-:W-:Y:S02]  /*cde0*/  FSEL R208, R83, -INF , !P2 ;  /* 0xff80000053d07808 */ /* 0x000fe40005000000 */
[----:B------:R-:W-:-:S02]  /*cdf0*/  FSEL R115, R41, -INF , !P5 ;  /* 0xff80000029737808 */ /* 0x000fc40006800000 */
[----:B------:R-:W-:Y:S02]  /*ce00*/  FSEL R125, R42, -INF , !P4 ;  /* 0xff8000002a7d7808 */ /* 0x000fe40006000000 */
[----:B------:R-:W-:Y:S01]  /*ce10*/  FSEL R126, R43, -INF , !P3 ;  /* 0xff8000002b7e7808 */ /* 0x000fe20005800000 */
[----:B-1----:R-:W-:Y:S06]  /*ce20*/  @!P0 BRA `(.L_x_227) ;  /* 0x0000000400c48947 */ /* 0x002fec0003800000 */
[----:B------:R-:W2:Y:S04]  /*ce30*/  LDL.64 R54, [R1+0x80] ;  /* 0x0000800001367983 */ /* 0x000ea80000100a00 */
[----:B------:R-:W3:Y:S01]  /*ce40*/  LDL.64 R66, [R1+0x78] ;  /* 0x0000780001427983 */ /* 0x000ee20000100a00 */
[----:B------:R-:W-:Y:S01]  /*ce50*/  UIADD3 UR20, UR23, -0x3, URZ ;  /* 0xfffffffd17147890 */ /* 0x000fe2000fffe03f */
[----:B------:R-:W1:Y:S01]  /*ce60*/  @!P1 LDC.64 R14, c[0x0][0x218] ;  /* 0x00008600ff0e9b82 */ /* 0x000e620000000a00 */
[----:B------:R-:W-:Y:S01]  /*ce70*/  IMAD.U32 R8, RZ, RZ, UR8 ;  /* 0x00000008ff087e24 */ /* 0x000fe2000f8e00ff */
[----:B------:R4:W-:Y:S01]  /*ce80*/  @P1 STS.128 [R231+0x4000], RZ ;  /* 0x004000ffe7001388 */ /* 0x0009e20000000c00 */
[----:B------:R-:W-:Y:S01]  /*ce90*/  USHF.R.S32.HI UR4, URZ, 0x1f, UR20 ;  /* 0x0000001f3f047899 */ /* 0x000fe20008011414 */
[----:B------:R-:W-:Y:S01]  /*cea0*/  BSSY B0, `(.L_x_228) ;  /* 0x0000068000007945 */ /* 0x000fe20003800000 */
[----:B------:R-:W-:-:S02]  /*ceb0*/  UIMAD.WIDE.U32 UR26, UR20, UR8, URZ ;  /* 0x00000008141a72a5 */ /* 0x000fc4000f8e003f */
[----:B------:R-:W-:Y:S01]  /*cec0*/  UIMAD UR4, UR4, UR8, URZ ;  /* 0x00000008040472a4 */ /* 0x000fe2000f8e023f */
[----:B------:R-:W4:Y:S03]  /*ced0*/  @!P1 LDC.64 R12, c[0x0][0x218] ;  /* 0x00008600ff0c9b82 */ /* 0x000f260000000a00 */
[----:B------:R-:W-:Y:S01]  /*cee0*/  UIMAD UR4, UR20, UR9, UR4 ;  /* 0x00000009140472a4 */ /* 0x000fe2000f8e0204 */
[----:B------:R-:W-:Y:S01]  /*cef0*/  IMAD.U32 R2, RZ, RZ, UR26 ;  /* 0x0000001aff027e24 */ /* 0x000fe2000f8e00ff */
[----:B------:R-:W-:Y:S01]  /*cf00*/  @!UP0 UIMAD UR20, UR9, 0x30, URZ ;  /* 0x00000030091488a4 */ /* 0x000fe2000f8e023f */
[----:B------:R-:W-:Y:S01]  /*cf10*/  IMAD.U32 R3, RZ, RZ, UR26 ;  /* 0x0000001aff037e24 */ /* 0x000fe2000f8e00ff */
[----:B------:R-:W-:Y:S01]  /*cf20*/  UIADD3 UR4, UR27, UR4, URZ ;  /* 0x000000041b047290 */ /* 0x000fe2000fffe03f */
[----:B------:R-:W4:Y:S05]  /*cf30*/  @!P1 LDC.64 R18, c[0x0][0x218] ;  /* 0x00008600ff129b82 */ /* 0x000f2a0000000a00 */
[----:B------:R-:W-:Y:S01]  /*cf40*/  IMAD.U32 R0, RZ, RZ, UR4 ;  /* 0x00000004ff007e24 */ /* 0x000fe2000f8e00ff */
[----:B------:R-:W-:-:S02]  /*cf50*/  @!UP0 UIMAD UR4, UR9, 0x50, URZ ;  /* 0x00000050090488a4 */ /* 0x000fc4000f8e023f */
[----:B------:R-:W4:Y:S08]  /*cf60*/  @!P1 LDC.64 R10, c[0x0][0x218] ;  /* 0x00008600ff0a9b82 */ /* 0x000f300000000a00 */
[----:B------:R-:W4:Y:S01]  /*cf70*/  @!P1 LDC.64 R16, c[0x0][0x218] ;  /* 0x00008600ff109b82 */ /* 0x000f220000000a00 */
[----:B--2---:R-:W-:-:S04]  /*cf80*/  LEA R2, P2, R2, R54, 0x7 ;  /* 0x0000003602027211 */ /* 0x004fc800078438ff */
[----:B---3--:R-:W-:Y:S01]  /*cf90*/  LEA.HI.X R3, R3, R67, R0, 0x7, P2 ;  /* 0x0000004303037211 */ /* 0x008fe200010f3c00 */
[----:B------:R-:W-:Y:S02]  /*cfa0*/  IMAD.U32 R0, RZ, RZ, UR8 ;  /* 0x00000008ff007e24 */ /* 0x000fe4000f8e00ff */
[--C-:B------:R-:W-:Y:S02]  /*cfb0*/  @!P1 IMAD.MOV.U32 R6, RZ, RZ, R2.reuse ;  /* 0x000000ffff069224 */ /* 0x100fe400078e0002 */
[--C-:B------:R-:W-:Y:S02]  /*cfc0*/  @!P1 IMAD.MOV.U32 R7, RZ, RZ, R3.reuse ;  /* 0x000000ffff079224 */ /* 0x100fe400078e0003 */
[----:B------:R-:W-:-:S04]  /*cfd0*/  @!P1 IMAD.WIDE.U32 R8, R8, 0x30, R2 ;  /* 0x0000003008089825 */ /* 0x000fc800078e0002 */
[----:B------:R-:W-:Y:S01]  /*cfe0*/  @!P1 IMAD.WIDE.U32 R6, R0, 0x50, R6 ;  /* 0x0000005000069825 */ /* 0x000fe200078e0006 */
[----:B-1----:R-:W-:-:S03]  /*cff0*/  @!P1 LEA R14, P2, R8, R14, 0x1 ;  /* 0x0000000e080e9211 */ /* 0x002fc600078408ff */
[----:B------:R-:W-:-:S05]  /*d000*/  @!P1 VIADD R0, R9, UR20 ;  /* 0x0000001409009c36 */ /* 0x000fca0008000000 */
[----:B------:R-:W-:Y:S01]  /*d010*/  @!P1 LEA.HI.X R15, R8, R15, R0, 0x1, P2 ;  /* 0x0000000f080f9211 */ /* 0x000fe200010f0c00 */
[----:B------:R-:W-:Y:S01]  /*d020*/  @!P1 VIADD R0, R7, UR4 ;  /* 0x0000000407009c36 */ /* 0x000fe20008000000 */
[----:B----4-:R-:W-:Y:S01]  /*d030*/  @!P1 LEA R12, P2, R6, R12, 0x1 ;  /* 0x0000000c060c9211 */ /* 0x010fe200078408ff */
[----:B------:R-:W-:-:S03]  /*d040*/  @!UP0 UIMAD UR4, UR9, 0x60, URZ ;  /* 0x00000060090488a4 */ /* 0x000fc6000f8e023f */
[----:B------:R-:W-:Y:S02]  /*d050*/  @!P1 LEA.HI.X R13, R6, R13, R0, 0x1, P2 ;  /* 0x0000000d060d9211 */ /* 0x000fe400010f0c00 */
[C---:B------:R-:W-:Y:S02]  /*d060*/  @!P1 LEA R6, P2, R2.reuse, R18, 0x1 ;  /* 0x0000001202069211 */ /* 0x040fe400078408ff */
[C---:B------:R-:W-:Y:S02]  /*d070*/  @!P1 IADD3 R0, P3, R2.reuse, UR11, RZ ;  /* 0x0000000b02009c10 */ /* 0x040fe4000ff7e0ff */
[----:B------:R-:W-:Y:S02]  /*d080*/  @!P1 LEA.HI.X R7, R2, R19, R3, 0x1, P2 ;  /* 0x0000001302079211 */ /* 0x000fe400010f0c03 */
[C---:B------:R-:W-:Y:S01]  /*d090*/  @!P1 LEA R8, P2, R0.reuse, R10, 0x1 ;  /* 0x0000000a00089211 */ /* 0x040fe200078408ff */
[----:B------:R-:W-:Y:S01]  /*d0a0*/  IMAD.U32 R10, RZ, RZ, UR8 ;  /* 0x00000008ff0a7e24 */ /* 0x000fe2000f8e00ff */
[----:B------:R-:W-:Y:S01]  /*d0b0*/  @!P1 IADD3.X R9, R3, UR10, RZ, P3, !PT ;  /* 0x0000000a03099c10 */ /* 0x000fe20009ffe4ff */
[----:B------:R-:W-:Y:S01]  /*d0c0*/  @!PT LDS RZ, [RZ] ;  /* 0x00000000fffff984 */ /* 0x000fe20000000800 */
[----:B------:R-:W-:Y:S01]  /*d0d0*/  @!PT LDS RZ, [RZ] ;  /* 0x00000000fffff984 */ /* 0x000fe20000000800 */
[----:B------:R-:W-:Y:S01]  /*d0e0*/  @!PT LDS RZ, [RZ] ;  /* 0x00000000fffff984 */ /* 0x000fe20000000800 */
[----:B------:R1:W-:Y:S03]  /*d0f0*/  @!P1 LDGSTS.E.BYPASS.LTC128B.128 [R231+0x4000], desc[UR24][R6.64] ;  /* 0x0400000006e79fae */ /* 0x0003e6000b901d58 */
[----:B------:R-:W-:Y:S01]  /*d100*/  @!P1 LEA.HI.X R9, R0, R11, R9, 0x1, P2 ;  /* 0x0000000b00099211 */ /* 0x000fe200010f0c09 */
[----:B------:R2:W-:Y:S01]  /*d110*/  @P1 STS.128 [R231+0x4800], RZ ;  /* 0x004800ffe7001388 */ /* 0x0005e20000000c00 */
[----:B------:R-:W-:-:S02]  /*d120*/  @!P1 LEA R0, P2, R10, R2, 0x5 ;  /* 0x000000020a009211 */ /* 0x000fc400078428ff */
[----:B------:R-:W3:Y:S01]  /*d130*/  @!P1 LDC.64 R10, c[0x0][0x218] ;  /* 0x00008600ff0a9b82 */ /* 0x000ee20000000a00 */
[----:B------:R-:W-:Y:S01]  /*d140*/  @!PT LDS RZ, [RZ] ;  /* 0x00000000fffff984 */ /* 0x000fe20000000800 */
[----:B------:R-:W-:Y:S01]  /*d150*/  @!PT LDS RZ, [RZ] ;  /* 0x00000000fffff984 */ /* 0x000fe20000000800 */
[----:B------:R-:W-:Y:S01]  /*d160*/  @!PT LDS RZ, [RZ] ;  /* 0x00000000fffff984 */ /* 0x000fe20000000800 */
[----:B------:R4:W-:Y:S04]  /*d170*/  @!P1 LDGSTS.E.BYPASS.LTC128B.128 [R231+0x4800], desc[UR24][R8.64] ;  /* 0x0480000008e79fae */ /* 0x0009e8000b901d58 */
[----:B------:R2:W-:Y:S01]  /*d180*/  @P1 STS.128 [R231+0x5000], RZ ;  /* 0x005000ffe7001388 */ /* 0x0005e20000000c00 */
[----:B-1----:R-:W-:Y:S02]  /*d190*/  IMAD.U32 R7, RZ, RZ, UR8 ;  /* 0x00000008ff077e24 */ /* 0x002fe4000f8e00ff */
[----:B------:R-:W-:-:S05]  /*d1a0*/  IMAD.U32 R6, RZ, RZ, UR9 ;  /* 0x00000009ff067e24 */ /* 0x000fca000f8e00ff */
[----:B------:R-:W-:Y:S01]  /*d1b0*/  @!P1 LEA.HI.X R7, R7, R3, R6, 0x5, P2 ;  /* 0x0000000307079211 */ /* 0x000fe200010f2c06 */
[----:B----4-:R-:W-:Y:S01]  /*d1c0*/  IMAD.U32 R8, RZ, RZ, UR8 ;  /* 0x00000008ff087e24 */ /* 0x010fe2000f8e00ff */
[----:B------:R-:W-:-:S04]  /*d1d0*/  @!P1 LEA R6, P2, R0, R16, 0x1 ;  /* 0x0000001000069211 */ /* 0x000fc800078408ff */
[----:B------:R-:W-:Y:S01]  /*d1e0*/  @!P1 LEA.HI.X R7, R0, R17, R7, 0x1, P2 ;  /* 0x0000001100079211 */ /* 0x000fe200010f0c07 */
[----:B------:R-:W-:Y:S01]  /*d1f0*/  IMAD.U32 R0, RZ, RZ, UR8 ;  /* 0x00000008ff007e24 */ /* 0x000fe2000f8e00ff */
[----:B------:R-:W1:Y:S03]  /*d200*/  @!P1 LDC.64 R16, c[0x0][0x218] ;  /* 0x00008600ff109b82 */ /* 0x000e660000000a00 */
[----:B------:R-:W-:Y:S01]  /*d210*/  @!PT LDS RZ, [RZ] ;  /* 0x00000000fffff984 */ /* 0x000fe20000000800 */
[----:B------:R-:W-:Y:S01]  /*d220*/  @!PT LDS RZ, [RZ] ;  /* 0x00000000fffff984 */ /* 0x000fe20000000800 */
[----:B------:R-:W-:Y:S01]  /*d230*/  @!PT LDS RZ, [RZ] ;  /* 0x00000000fffff984 */ /* 0x000fe20000000800 */
[----:B------:R4:W-:Y:S01]  /*d240*/  @!P1 LDGSTS.E.BYPASS.LTC128B.128 [R231+0x5000], desc[UR24][R6.64] ;  /* 0x0500000006e79fae */ /* 0x0009e2000b901d58 */
[----:B------:R-:W-:-:S03]  /*d250*/  @!P1 LEA R0, P2, R0, R2, 0x6 ;  /* 0x0000000200009211 */ /* 0x000fc600078430ff */
[----:B------:R2:W-:Y:S04]  /*d260*/  @P1 STS.128 [R231+0x5800], RZ ;  /* 0x005800ffe7001388 */ /* 0x0005e80000000c00 */
[----:B------:R-:W-:Y:S01]  /*d270*/  @!PT LDS RZ, [RZ] ;  /* 0x00000000fffff984 */ /* 0x000fe20000000800 */
[----:B------:R-:W-:Y:S01]  /*d280*/  @!PT LDS RZ, [RZ] ;  /* 0x00000000fffff984 */ /* 0x000fe20000000800 */
[----:B------:R-:W-:Y:S01]  /*d290*/  @!PT LDS RZ, [RZ] ;  /* 0x00000000fffff984 */ /* 0x000fe20000000800 */
[----:B------:R2:W-:Y:S04]  /*d2a0*/  @!P1 LDGSTS.E.BYPASS.LTC128B.128 [R231+0x5800], desc[UR24][R14.64] ;  /* 0x058000000ee79fae */ /* 0x0005e8000b901d58 */
[----:B------:R2:W-:Y:S01]  /*d2b0*/  @P1 STS.128 [R231+0x6000], RZ ;  /* 0x006000ffe7001388 */ /* 0x0005e20000000c00 */
[----:B----4-:R-:W-:Y:S02]  /*d2c0*/  IMAD.U32 R7, RZ, RZ, UR8 ;  /* 0x00000008ff077e24 */ /* 0x010fe4000f8e00ff */
[----:B------:R-:W-:-:S05]  /*d2d0*/  IMAD.U32 R6, RZ, RZ, UR9 ;  /* 0x00000009ff067e24 */ /* 0x000fca000f8e00ff */
[----:B------:R-:W-:Y:S01]  /*d2e0*/  @!P1 LEA.HI.X R9, R7, R3, R6, 0x6, P2 ;  /* 0x0000000307099211 */ /* 0x000fe200010f3406 */
[----:B------:R-:W-:Y:S01]  /*d2f0*/  @!P1 IMAD.MOV.U32 R6, RZ, RZ, R2 ;  /* 0x000000ffff069224 */ /* 0x000fe200078e0002 */
[----:B---3--:R-:W-:Y:S01]  /*d300*/  @!P1 LEA R10, P2, R0, R10, 0x1 ;  /* 0x0000000a000a9211 */ /* 0x008fe200078408ff */
[----:B------:R-:W-:-:S03]  /*d310*/  @!P1 IMAD.MOV.U32 R7, RZ, RZ, R3 ;  /* 0x000000ffff079224 */ /* 0x000fc600078e0003 */
[----:B------:R-:W-:Y:S01]  /*d320*/  @!P1 LEA.HI.X R11, R0, R11, R9, 0x1, P2 ;  /* 0x0000000b000b9211 */ /* 0x000fe200010f0c09 */
[----:B------:R-:W-:-:S04]  /*d330*/  @!P1 IMAD.WIDE.U32 R6, R8, 0x60, R6 ;  /* 0x0000006008069825 */ /* 0x000fc800078e0006 */
[----:B------:R-:W-:Y:S01]  /*d340*/  @!P1 VIADD R0, R7, UR4 ;  /* 0x0000000407009c36 */ /* 0x000fe20008000000 */
[C---:B-1----:R-:W-:Y:S01]  /*d350*/  @!P1 LEA R8, P2, R6.reuse, R16, 0x1 ;  /* 0x0000001006089211 */ /* 0x042fe200078408ff */
[----:B------:R-:W-:Y:S01]  /*d360*/  @!PT LDS RZ, [RZ] ;  /* 0x00000000fffff984 */ /* 0x000fe20000000800 */
[----:B------:R-:W-:Y:S01]  /*d370*/  @!PT LDS RZ, [RZ] ;  /* 0x00000000fffff984 */ /* 0x000fe20000000800 */
[----:B------:R-:W-:Y:S01]  /*d380*/  @!PT LDS RZ, [RZ] ;  /* 0x00000000fffff984 */ /* 0x000fe20000000800 */
[----:B------:R2:W-:Y:S03]  /*d390*/  @!P1 LDGSTS.E.BYPASS.LTC128B.128 [R231+0x6000], desc[UR24][R10.64] ;  /* 0x060000000ae79fae */ /* 0x0005e6000b901d58 */
[----:B------:R-:W-:Y:S01]  /*d3a0*/  @!P1 LEA.HI.X R9, R6, R17, R0, 0x1, P2 ;  /* 0x0000001106099211 */ /* 0x000fe200010f0c00 */
[----:B------:R2:W-:Y:S04]  /*d3b0*/  @P1 STS.128 [R231+0x6800], RZ ;  /* 0x006800ffe7001388 */ /* 0x0005e80000000c00 */
        /* <DEDUP_REMOVED lines=11> */
[----:B------:R-:W-:Y:S01]  /*d470*/  IMAD.U32 R0, RZ, RZ, UR8 ;  /* 0x00000008ff007e24 */ /* 0x000fe2000f8e00ff */
[----:B------:R-:W-:Y:S01]  /*d480*/  UIMAD UR4, UR9, 0x70, URZ ;  /* 0x00000070090478a4 */ /* 0x000fe2000f8e023f */
[----:B------:R-:W-:Y:S02]  /*d490*/  ULDC.64 UR20, c[0x0][0x218] ;  /* 0x0000860000147ab9 */ /* 0x000fe40000000a00 */
        /* <DEDUP_REMOVED lines=8> */
.L_x_229:
[----:B------:R-:W-:Y:S05]  /*d520*/  BSYNC B0 ;  /* 0x0000000000007941 */ /* 0x000fea0003800000 */
.L_x_228:
[----:B------:R-:W0:Y:S02]  /*d530*/  LDGDEPBAR ;  /* 0x00000000000079af */ /* 0x000e240000000000 */
.L_x_227:
[----:B------:R-:W3:Y:S01]  /*d540*/  LDL.LU R86, [R1+0x3c] ;  /* 0x00003c0001567983 */ /* 0x000ee20000300800 */
[----:B------:R-:W-:-:S03]  /*d550*/  MOV R91, R65 ;  /* 0x00000041005b7202 */ /* 0x000fc60000000f00 */
[----:B------:R-:W4:Y:S04]  /*d560*/  LDL.LU R87, [R1+0x48] ;  /* 0x0000480001577983 */ /* 0x000f280000300800 */
[----:B------:R-:W3:Y:S04]  /*d570*/  LDL.LU R88, [R1+0x50] ;  /* 0x0000500001587983 */ /* 0x000ee80000300800 */
[----:B------:R-:W4:Y:S04]  /*d580*/  LDL.LU R89, [R1+0x54] ;  /* 0x0000540001597983 */ /* 0x000f280000300800 */
[----:B------:R-:W3:Y:S04]  /*d590*/  LDL.LU R90, [R1+0x4c] ;  /* 0x00004c00015a7983 */ /* 0x000ee80000300800 */
[----:B------:R-:W4:Y:S04]  /*d5a0*/  LDL.LU R65, [R1+0x60] ;  /* 0x0000600001417983 */ /* 0x000f280000300800 */
[----:B------:R-:W3:Y:S04]  /*d5b0*/  LDL.LU R66, [R1+0x64] ;  /* 0x0000640001427983 */ /* 0x000ee80000300800 */
[----:B------:R-:W4:Y:S04]  /*d5c0*/  LDL.LU R67, [R1+0x68] ;  /* 0x0000680001437983 */ /* 0x000f280000300800 */
[----:B------:R-:W3:Y:S04]  /*d5d0*/  LDL.LU R79, [R1+0x6c] ;  /* 0x00006c00014f7983 */ /* 0x000ee80000300800 */
[----:B------:R-:W4:Y:S01]  /*d5e0*/  LDL.LU R80, [R1+0x70] ;  /* 0x0000700001507983 */ /* 0x000f220000300800 */
[----:B------:R-:W-:-:S03]  /*d5f0*/  IMAD.MOV.U32 R81, RZ, RZ, R111 ;  /* 0x000000ffff517224 */ /* 0x000fc600078e006f */
[----:B------:R-:W3:Y:S01]  /*d600*/  LDL.LU R82, [R1+0x74] ;  /* 0x0000740001527983 */ /* 0x000ee20000300800 */
[----:B------:R-:W-:-:S03]  /*d610*/  MOV R83, R74 ;  /* 0x0000004a00537202 */ /* 0x000fc60000000f00 */
[----:B------:R1:W-:Y:S01]  /*d620*/  STL [R1+0xe0], R231 ;  /* 0x0000e0e701007387 */ /* 0x0003e20000100800 */
[----:B-----5:R-:W-:-:S03]  /*d630*/  FMNMX.FTZ R0, R136, R96, !PT ;  /* 0x0000006088007209 */ /* 0x020fc60007810000 */
[----:B------:R-:W-:Y:S04]  /*d640*/  LDSM.16.MT88.4 R24, [R223+0x8000] ;  /* 0x00800000df18783b */ /* 0x000fe80000004200 */
[----:B--2---:R-:W-:Y:S04]  /*d650*/  LDSM.16.MT88.4 R12, [R221+0x8000] ;  /* 0x00800000dd0c783b */ /* 0x004fe80000004200 */
[----:B------:R-:W-:Y:S04]  /*d660*/  LDSM.16.MT88.4 R16, [R224+0x8000] ;  /* 0x00800000e010783b */ /* 0x000fe80000004200 */
[----:B------:R-:W-:Y:S04]  /*d670*/  LDSM.16.MT88.4 R20, [R222+0x8000] ;  /* 0x00800000de14783b */ /* 0x000fe80000004200 */
[----:B-1----:R-:W2:Y:S01]  /*d680*/  LDL.LU R231, [R1+0x40] ;  /* 0x0000400001e77983 */ /* 0x002ea20000300800 */
[----:B------:R-:W-:-:S03]  /*d690*/  FMNMX.FTZ R0, R97, R0, !PT ;  /* 0x0000000061007209 */ /* 0x000fc60007810000 */
[----:B------:R1:W-:Y:S01]  /*d6a0*/  STL [R1+0xdc], R228 ;  /* 0x0000dce401007387 */ /* 0x0003e20000100800 */
[----:B------:R-:W-:-:S03]  /*d6b0*/  FMNMX.FTZ R0, R98, R0, !PT ;  /* 0x0000000062007209 */ /* 0x000fc60007810000 */
[----:B------:R-:W-:Y:S01]  /*d6c0*/  STL [R1+0xd8], R227 ;  /* 0x0000d8e301007387 */ /* 0x000fe20000100800 */
[----:B------:R-:W-:-:S03]  /*d6d0*/  FMNMX.FTZ R0, R99, R0, !PT ;  /* 0x0000000063007209 */ /* 0x000fc60007810000 */
[----:B------:R-:W-:Y:S01]  /*d6e0*/  STL [R1+0xd4], R226 ;  /* 0x0000d4e201007387 */ /* 0x000fe20000100800 */
[----:B------:R-:W-:-:S03]  /*d6f0*/  FMNMX.FTZ R0, R113, R0, !PT ;  /* 0x0000000071007209 */ /* 0x000fc60007810000 */
[----:B------:R1:W-:Y:S01]  /*d700*/  STL [R1+0xd0], R225 ;  /* 0x0000d0e101007387 */ /* 0x0003e20000100800 */
[----:B------:R-:W-:-:S03]  /*d710*/  FMNMX.FTZ R0, R108, R0, !PT ;  /* 0x000000006c007209 */ /* 0x000fc60007810000 */
[----:B------:R1:W-:Y:S01]  /*d720*/  STL [R1+0xcc], R220 ;  /* 0x0000ccdc01007387 */ /* 0x0003e20000100800 */
[----:B------:R-:W-:Y:S02]  /*d730*/  FMNMX.FTZ R2, R100, R0, !PT ;  /* 0x0000000064027209 */ /* 0x000fe40007810000 */
[----:B------:R-:W-:Y:S01]  /*d740*/  FMNMX.FTZ R0, R135, R48, !PT ;  /* 0x0000003087007209 */ /* 0x000fe20007810000 */
[----:B------:R-:W-:Y:S01]  /*d750*/  STL [R1+0xc8], R205 ;  /* 0x0000c8cd01007387 */ /* 0x000fe20000100800 */
[----:B------:R-:W-:Y:S02]  /*d760*/  FMNMX.FTZ R2, R101, R2, !PT ;  /* 0x0000000265027209 */ /* 0x000fe40007810000 */
[----:B------:R-:W-:Y:S01]  /*d770*/  FMNMX.FTZ R0, R52, R0, !PT ;  /* 0x0000000034007209 */ /* 0x000fe20007810000 */
[----:B------:R-:W-:Y:S01]  /*d780*/  STL [R1+0xc4], R204 ;  /* 0x0000c4cc01007387 */ /* 0x000fe20000100800 */
[----:B------:R-:W-:Y:S01]  /*d790*/  FMNMX.FTZ R3, R117, R2, !PT ;  /* 0x0000000275037209 */ /* 0x000fe20007810000 */
[----:B-1----:R-:W-:Y:S01]  /*d7a0*/  IMAD.MOV.U32 R228, RZ, RZ, R110 ;  /* 0x000000ffffe47224 */ /* 0x002fe200078e006e */
        /* <DEDUP_REMOVED lines=8> */
[----:B------:R-:W-:Y:S01]  /*d830*/  FMNMX.FTZ R3, R104, R3, !PT ;  /* 0x0000000368037209 */ /* 0x000fe20007810000 */
[----:B------:R-:W-:Y:S01]  /*d840*/  IMAD.MOV.U32 R225, RZ, RZ, R33 ;  /* 0x000000ffffe17224 */ /* 0x000fe200078e0021 */
[----:B------:R-:W-:Y:S02]  /*d850*/  FMNMX.FTZ R0, R134, R39, !PT ;  /* 0x0000002786007209 */ /* 0x000fe40007810000 */
[----:B------:R-:W-:Y:S01]  /*d860*/  FMNMX.FTZ R2, R76, R2, !PT ;  /* 0x000000024c027209 */ /* 0x000fe20007810000 */
[----:B------:R-:W-:Y:S01]  /*d870*/  IMAD.MOV.U32 R220, RZ, RZ, R112 ;  /* 0x000000ffffdc7224 */ /* 0x000fe200078e0070 */
[----:B------:R-:W-:-:S02]  /*d880*/  FMNMX.FTZ R0, R38, R0, !PT ;  /* 0x0000000026007209 */ /* 0x000fc40007810000 */
[----:B------:R-:W-:Y:S02]  /*d890*/  MOV R226, R75 ;  /* 0x0000004b00e27202 */ /* 0x000fe40000000f00 */
[----:B------:R-:W-:Y:S02]  /*d8a0*/  FMNMX.FTZ R0, R37, R0, !PT ;  /* 0x0000000025007209 */ /* 0x000fe40007810000 */
[----:B------:R-:W-:Y:S02]  /*d8b0*/  MOV R227, R73 ;  /* 0x0000004900e37202 */ /* 0x000fe40000000f00 */
[----:B------:R-:W-:Y:S02]  /*d8c0*/  FMNMX.FTZ R0, R36, R0, !PT ;  /* 0x0000000024007209 */ /* 0x000fe40007810000 */
[----:B---3--:R-:W-:Y:S02]  /*d8d0*/  FMNMX.FTZ R6, R82, R3, !PT ;  /* 0x0000000352067209 */ /* 0x008fe40007810000 */
[----:B------:R-:W-:-:S02]  /*d8e0*/  FMNMX.FTZ R3, R102, R2, !PT ;  /* 0x0000000266037209 */ /* 0x000fc40007810000 */
[----:B----4-:R-:W-:Y:S02]  /*d8f0*/  FMNMX.FTZ R6, R80, R6, !PT ;  /* 0x0000000650067209 */ /* 0x010fe40007810000 */
        /* <DEDUP_REMOVED lines=12> */
[----:B--2---:R-:W-:Y:S01]  /*d9c0*/  STL [R1+0xe8], R231 ;  /* 0x0000e8e701007387 */ /* 0x004fe20000100800 */
        /* <DEDUP_REMOVED lines=76> */
[----:B-1----:R-:W-:Y:S02]  /*de90*/  FMNMX.FTZ R0, R0, R8, !PT ;  /* 0x0000000800007209 */ /* 0x002fe40007810000 */
[----:B------:R-:W-:Y:S02]  /*dea0*/  FMNMX.FTZ R3, R125, R7, !PT ;  /* 0x000000077d037209 */ /* 0x000fe40007810000 */
[----:B------:R-:W-:Y:S01]  /*deb0*/  FMNMX.FTZ R6, R31, R6, !PT ;  /* 0x000000061f067209 */ /* 0x000fe20007810000 */
[----:B------:R-:W1:Y:S01]  /*dec0*/  SHFL.BFLY PT, R8, R0, 0x1, 0x1f ;  /* 0x0c201f0000087f89 */ /* 0x000e6200000e0000 */
        /* <DEDUP_REMOVED lines=14> */
[----:B-1----:R-:W-:Y:S01]  /*dfb0*/  FMNMX.FTZ R112, R0, R8, !PT ;  /* 0x0000000800707209 */ /* 0x002fe20007810000 */
[----:B------:R-:W-:Y:S01]  /*dfc0*/  SHFL.BFLY PT, R10, R7, 0x2, 0x1f ;  /* 0x0c401f00070a7f89 */ /* 0x000fe200000e0000 */
[----:B------:R-:W-:-:S02]  /*dfd0*/  FMNMX.FTZ R0, R215, R3, !PT ;  /* 0x00000003d7007209 */ /* 0x000fc40007810000 */
[C---:B------:R-:W-:Y:S01]  /*dfe0*/  FSETP.NEU.FTZ.AND P4, PT, R112.reuse, -INF , PT ;  /* 0xff8000007000780b */ /* 0x040fe20003f9d000 */
[----:B------:R-:W-:Y:S01]  /*dff0*/  FMUL.FTZ R3, R112, UR22 ;  /* 0x0000001670037c20 */ /* 0x000fe20008410000 */
[----:B------:R-:W-:Y:S02]  /*e000*/  FMNMX.FTZ R0, R214, R0, !PT ;  /* 0x00000000d6007209 */ /* 0x000fe40007810000 */
[----:B--2---:R-:W-:Y:S02]  /*e010*/  FMNMX.FTZ R2, R2, R6, !PT ;  /* 0x0000000602027209 */ /* 0x004fe40007810000 */
[----:B------:R-:W-:Y:S02]  /*e020*/  FMNMX.FTZ R0, R209, R0, !PT ;  /* 0x00000000d1007209 */ /* 0x000fe40007810000 */
[----:B------:R-:W-:Y:S01]  /*e030*/  FSEL R3, R3, RZ, P4 ;  /* 0x000000ff03037208 */ /* 0x000fe20002000000 */
[----:B------:R-:W1:Y:S01]  /*e040*/  SHFL.BFLY PT, R9, R2, 0x1, 0x1f ;  /* 0x0c201f0002097f89 */ /* 0x000e6200000e0000 */
[----:B------:R-:W-:-:S02]  /*e050*/  FMNMX.FTZ R6, R208, R0, !PT ;  /* 0x00000000d0067209 */ /* 0x000fc40007810000 */
[----:B------:R-:W-:Y:S01]  /*e060*/  MOV R219, R225 ;  /* 0x000000e100db7202 */ /* 0x000fe20000000f00 */
[--C-:B------:R-:W-:Y:S02]  /*e070*/  FFMA.FTZ R0, R96, UR22, -R3.reuse ;  /* 0x0000001660007c23 */ /* 0x100fe40008010803 */
[----:B------:R-:W2:Y:S02]  /*e080*/  SHFL.BFLY PT, R8, R6, 0x2, 0x1f ;  /* 0x0c401f0006087f89 */ /* 0x000ea400000e0000 */
[----:B------:R3:W-:Y:S01]  /*e090*/  MUFU.EX2 R85, R0 ;  /* 0x0000000000557308 */ /* 0x0007e20000000800 */
[----:B-1----:R-:W-:Y:S02]  /*e0a0*/  FMNMX.FTZ R111, R2, R9, !PT ;  /* 0x00000009026f7209 */ /* 0x002fe40007810000 */
[----:B---3--:R-:W-:Y:S01]  /*e0b0*/  FMNMX.FTZ R0, R7, R10, !PT ;  /* 0x0000000a07007209 */ /* 0x008fe20007810000 */
[--C-:B------:R-:W-:Y:S01]  /*e0c0*/  FFMA.FTZ R7, R97, UR22, -R3.reuse ;  /* 0x0000001661077c23 */ /* 0x100fe20008010803 */
[C---:B------:R-:W-:Y:S01]  /*e0d0*/  FSETP.NEU.FTZ.AND P3, PT, R111.reuse, -INF , PT ;  /* 0xff8000006f00780b */ /* 0x040fe20003f7d000 */
[----:B------:R-:W-:Y:S01]  /*e0e0*/  FMUL.FTZ R2, R111, UR22 ;  /* 0x000000166f027c20 */ /* 0x000fe20008410000 */
[----:B--2---:R-:W-:Y:S01]  /*e0f0*/  FMNMX.FTZ R6, R6, R8, !PT ;  /* 0x0000000806067209 */ /* 0x004fe20007810000 */
[----:B------:R-:W1:Y:S01]  /*e100*/  SHFL.BFLY PT, R10, R0, 0x1, 0x1f ;  /* 0x0c201f00000a7f89 */ /* 0x000e6200000e0000 */
[----:B------:R2:W-:Y:S02]  /*e110*/  MUFU.EX2 R28, R7 ;  /* 0x00000007001c7308 */ /* 0x0005e40000000800 */
[----:B------:R-:W-:Y:S01]  /*e120*/  FSEL R2, R2, RZ, P3 ;  /* 0x000000ff02027208 */ /* 0x000fe20001800000 */
[----:B------:R-:W3:Y:S01]  /*e130*/  SHFL.BFLY PT, R8, R6, 0x1, 0x1f ;  /* 0x0c201f0006087f89 */ /* 0x000ee200000e0000 */
[----:B--2---:R-:W-:Y:S01]  /*e140*/  FFMA.FTZ R7, R98, UR22, -R3 ;  /* 0x0000001662077c23 */ /* 0x004fe20008010803 */
[----:B------:R-:W-:-:S03]  /*e150*/  MOV R98, R78 ;  /* 0x0000004e00627202 */ /* 0x000fc60000000f00 */
[----:B------:R2:W-:Y:S01]  /*e160*/  MUFU.EX2 R41, R7 ;  /* 0x0000000700297308 */ /* 0x0005e20000000800 */
[----:B-1----:R-:W-:Y:S01]  /*e170*/  FMNMX.FTZ R110, R0, R10, !PT ;  /* 0x0000000a006e7209 */ /* 0x002fe20007810000 */
[----:B------:R-:W-:-:S03]  /*e180*/  FFMA.FTZ R0, R52, UR22, -R2 ;  /* 0x0000001634007c23 */ /* 0x000fc60008010802 */
[----:B------:R-:W-:Y:S02]  /*e190*/  FSETP.NEU.FTZ.AND P2, PT, R110, -INF , PT ;  /* 0xff8000006e00780b */ /* 0x000fe40003f5d000 */
[----:B---3--:R-:W-:-:S04]  /*e1a0*/  FMNMX.FTZ R109, R6, R8, !PT ;  /* 0x00000008066d7209 */ /* 0x008fc80007810000 */
[----:B------:R-:W-:Y:S01]  /*e1b0*/  FSETP.NEU.FTZ.AND P1, PT, R109, -INF , PT ;  /* 0xff8000006d00780b */ /* 0x000fe20003f3d000 */
[----:B--2---:R-:W-:Y:S02]  /*e1c0*/  FFMA.FTZ R7, R99, UR22, -R3 ;  /* 0x0000001663077c23 */ /* 0x004fe40008010803 */
[----:B------:R1:W-:Y:S08]  /*e1d0*/  MUFU.EX2 R99, R0 ;  /* 0x0000000000637308 */ /* 0x0003f00000000800 */
[----:B------:R2:W-:Y:S01]  /*e1e0*/  MUFU.EX2 R133, R7 ;  /* 0x0000000700857308 */ /* 0x0005e20000000800 */
[----:B-1----:R-:W-:-:S05]  /*e1f0*/  FMUL.FTZ R0, R110, UR22 ;  /* 0x000000166e007c20 */ /* 0x002fca0008410000 */
[----:B------:R-:W-:Y:S01]  /*e200*/  FSEL R0, R0, RZ, P2 ;  /* 0x000000ff00007208 */ /* 0x000fe20001000000 */
[----:B--2---:R-:W-:-:S04]  /*e210*/  FFMA.FTZ R7, R48, UR22, -R2 ;  /* 0x0000001630077c23 */ /* 0x004fc80008010802 */
[----:B------:R-:W-:Y:S01]  /*e220*/  FFMA.FTZ R6, R38, UR22, -R0 ;  /* 0x0000001626067c23 */ /* 0x000fe20008010800 */
[----:B------:R-:W-:Y:S01]  /*e230*/  MOV R38, R72 ;  /* 0x0000004800267202 */ /* 0x000fe20000000f00 */
[----:B------:R1:W-:Y:S08]  /*e240*/  MUFU.EX2 R84, R7 ;  /* 0x0000000700547308 */ /* 0x0003f00000000800 */
[----:B------:R2:W-:Y:S01]  /*e250*/  MUFU.EX2 R139, R6 ;  /* 0x00000006008b7308 */ /* 0x0005e20000000800 */
[----:B-1----:R-:W-:-:S07]  /*e260*/  FFMA.FTZ R7, R53, UR22, -R2 ;  /* 0x0000001635077c23 */ /* 0x002fce0008010802 */
[----:B------:R1:W-:Y:S01]  /*e270*/  MUFU.EX2 R40, R7 ;  /* 0x0000000700287308 */ /* 0x0003e20000000800 */
[----:B--2---:R-:W-:-:S05]  /*e280*/  FMUL.FTZ R6, R109, UR22 ;  /* 0x000000166d067c20 */ /* 0x004fca0008410000 */
[----:B------:R-:W-:-:S05]  /*e290*/  FSEL R6, R6, RZ, P1 ;  /* 0x000000ff06067208 */ /* 0x000fca0000800000 */
[----:B------:R-:W-:Y:S01]  /*e2a0*/  FFMA.FTZ R8, R47, UR22, -R6 ;  /* 0x000000162f087c23 */ /* 0x000fe20008010806 */
[----:B-1----:R-:W-:-:S04]  /*e2b0*/  FFMA.FTZ R7, R56, UR22, -R2 ;  /* 0x0000001638077c23 */ /* 0x002fc80008010802 */
[----:B------:R1:W-:Y:S02]  /*e2c0*/  MUFU.EX2 R42, R7 ;  /* 0x00000007002a7308 */ /* 0x0003e40000000800 */
[----:B-1----:R-:W-:-:S06]  /*e2d0*/  FFMA.FTZ R7, R39, UR22, -R0 ;  /* 0x0000001627077c23 */ /* 0x002fcc0008010800 */
[----:B------:R1:W-:Y:S08]  /*e2e0*/  MUFU.EX2 R39, R8 ;  /* 0x0000000800277308 */ /* 0x0003f00000000800 */
[----:B------:R2:W-:Y:S01]  /*e2f0*/  MUFU.EX2 R97, R7 ;  /* 0x0000000700617308 */ /* 0x0005e20000000800 */
[----:B-1----:R-:W-:-:S05]  /*e300*/  FSEL R8, R112, RZ, P4 ;  /* 0x000000ff70087208 */ /* 0x002fca0002000000 */
[----:B------:R-:W-:Y:S01]  /*e310*/  FADD.FTZ R8, R136, -R8 ;  /* 0x8000000888087221 */ /* 0x000fe20000010000 */
[----:B--2---:R-:W-:-:S03]  /*e320*/  FFMA.FTZ R7, R37, UR22, -R0 ;  /* 0x0000001625077c23 */ /* 0x004fc60008010800 */
[----:B------:R-:W-:Y:S01]  /*e330*/  FMUL.FTZ R8, R8, UR22 ;  /* 0x0000001608087c20 */ /* 0x000fe20008410000 */
[----:B------:R1:W-:Y:S08]  /*e340*/  MUFU.EX2 R231, R7 ;  /* 0x0000000700e77308 */ /* 0x0003f00000000800 */
[----:B------:R2:W-:Y:S01]  /*e350*/  MUFU.EX2 R37, R8 ;  /* 0x0000000800257308 */ /* 0x0005e20000000800 */
[----:B-1----:R-:W-:-:S07]  /*e360*/  FFMA.FTZ R7, R36, UR22, -R0 ;  /* 0x0000001624077c23 */ /* 0x002fce0008010800 */
[----:B------:R1:W3:Y:S01]  /*e370*/  MUFU.EX2 R4, R7 ;  /* 0x0000000700047308 */ /* 0x0002e20000000800 */
[----:B--2---:R-:W-:-:S05]  /*e380*/  FSEL R8, R111, RZ, P3 ;  /* 0x000000ff6f087208 */ /* 0x004fca0001800000 */
[----:B------:R-:W-:-:S04]  /*e390*/  FADD.FTZ R8, R135, -R8 ;  /* 0x8000000887087221 */ /* 0x000fc80000010000 */
[----:B------:R-:W-:Y:S01]  /*e3a0*/  FMUL.FTZ R8, R8, UR22 ;  /* 0x0000001608087c20 */ /* 0x000fe20008410000 */
[----:B-1----:R-:W-:-:S03]  /*e3b0*/  FFMA.FTZ R7, R44, UR22, -R6 ;  /* 0x000000162c077c23 */ /* 0x002fc60008010806 */
[----:B------:R1:W-:Y:S01]  /*e3c0*/  MUFU.EX2 R36, R8 ;  /* 0x0000000800247308 */ /* 0x0003e20000000800 */
[----:B---3--:R-:W-:-:S07]  /*e3d0*/  F2FP.BF16.F32.PACK_AB R10, R4, R231 ;  /* 0x000000e7040a723e */ /* 0x008fce00000010ff */
[----:B------:R2:W-:Y:S01]  /*e3e0*/  MUFU.EX2 R96, R7 ;  /* 0x0000000700607308 */ /* 0x0005e20000000800 */
[----:B-1----:R-:W-:Y:S01]  /*e3f0*/  F2FP.BF16.F32.PACK_AB R8, R139, R97 ;  /* 0x000000618b08723e */ /* 0x002fe200000010ff */
[----:B--2---:R-:W-:-:S06]  /*e400*/  FFMA.FTZ R7, R46, UR22, -R6 ;  /* 0x000000162e077c23 */ /* 0x004fcc0008010806 */
[----:B------:R1:W2:Y:S02]  /*e410*/  MUFU.EX2 R5, R7 ;  /* 0x0000000700057308 */ /* 0x0002a40000000800 */
[----:B-1----:R-:W-:Y:S01]  /*e420*/  FFMA.FTZ R7, R45, UR22, -R6 ;  /* 0x000000162d077c23 */ /* 0x002fe20008010806 */
[----:B--2---:R-:W-:-:S05]  /*e430*/  F2FP.BF16.F32.PACK_AB R9, R5, R96 ;  /* 0x000000600509723e */ /* 0x004fca00000010ff */
[----:B------:R1:W2:Y:S02]  /*e440*/  MUFU.EX2 R236, R7 ;  /* 0x0000000700ec7308 */ /* 0x0002a40000000800 */
[----:B-1----:R-:W-:Y:S02]  /*e450*/  FSEL R7, R110, RZ, P2 ;  /* 0x000000ff6e077208 */ /* 0x002fe40001000000 */
[----:B--2---:R-:W-:-:S03]  /*e460*/  F2FP.BF16.F32.PACK_AB R11, R39, R236 ;  /* 0x000000ec270b723e */ /* 0x004fc600000010ff */
[----:B------:R-:W-:-:S04]  /*e470*/  FADD.FTZ R7, R134, -R7 ;  /* 0x8000000786077221 */ /* 0x000fc80000010000 */
[----:B------:R-:W-:-:S04]  /*e480*/  FMUL.FTZ R7, R7, UR22 ;  /* 0x0000001607077c20 */ /* 0x000fc80008410000 */
[----:B------:R1:W2:Y:S02]  /*e490*/  MUFU.EX2 R69, R7 ;  /* 0x0000000700457308 */ /* 0x0002a40000000800 */
[----:B-1----:R-:W-:Y:S01]  /*e4a0*/  FSEL R7, R109, RZ, P1 ;  /* 0x000000ff6d077208 */ /* 0x002fe20000800000 */
[-C--:B--2---:R-:W-:Y:S01]  /*e4b0*/  FMUL.FTZ R192, R192, R69.reuse ;  /* 0x00000045c0c07220 */ /* 0x084fe20000410000 */
[-C--:B------:R-:W-:Y:S01]  /*e4c0*/  FMUL.FTZ R193, R193, R69.reuse ;  /* 0x00000045c1c17220 */ /* 0x080fe20000410000 */
[-C--:B------:R-:W-:Y:S01]  /*e4d0*/  FMUL.FTZ R140, R140, R69.reuse ;  /* 0x000000458c8c7220 */ /* 0x080fe20000410000 */
[-C--:B------:R-:W-:Y:S01]  /*e4e0*/  FMUL.FTZ R141, R141, R69.reuse ;  /* 0x000000458d8d7220 */ /* 0x080fe20000410000 */
[----:B------:R-:W-:Y:S01]  /*e4f0*/  FADD.FTZ R7, R132, -R7 ;  /* 0x8000000784077221 */ /* 0x000fe20000010000 */
[-C--:B------:R-:W-:Y:S01]  /*e500*/  FMUL.FTZ R152, R152, R69.reuse ;  /* 0x0000004598987220 */ /* 0x080fe20000410000 */
[-C--:B------:R-:W-:Y:S01]  /*e510*/  FMUL.FTZ R153, R153, R69.reuse ;  /* 0x0000004599997220 */ /* 0x080fe20000410000 */
[-C--:B------:R-:W-:Y:S01]  /*e520*/  FMUL.FTZ R188, R188, R69.reuse ;  /* 0x00000045bcbc7220 */ /* 0x080fe20000410000 */
[----:B------:R-:W-:Y:S01]  /*e530*/  FMUL.FTZ R7, R7, UR22 ;  /* 0x0000001607077c20 */ /* 0x000fe20008410000 */
[-C--:B------:R-:W-:Y:S01]  /*e540*/  FMUL.FTZ R189, R189, R69.reuse ;  /* 0x00000045bdbd7220 */ /* 0x080fe20000410000 */
[-C--:B------:R-:W-:Y:S01]  /*e550*/  FMUL.FTZ R168, R168, R69.reuse ;  /* 0x00000045a8a87220 */ /* 0x080fe20000410000 */
[-C--:B------:R-:W-:Y:S01]  /*e560*/  FMUL.FTZ R169, R169, R69.reuse ;  /* 0x00000045a9a97220 */ /* 0x080fe20000410000 */
[----:B------:R-:W1:Y:S01]  /*e570*/  MUFU.EX2 R68, R7 ;  /* 0x0000000700447308 */ /* 0x000e620000000800 */
[-C--:B------:R-:W-:Y:S01]  /*e580*/  FMUL.FTZ R172, R172, R69.reuse ;  /* 0x00000045acac7220 */ /* 0x080fe20000410000 */
[-C--:B------:R-:W-:Y:S01]  /*e590*/  FMUL.FTZ R173, R173, R69.reuse ;  /* 0x00000045adad7220 */ /* 0x080fe20000410000 */
[-C--:B------:R-:W-:Y:S01]  /*e5a0*/  FMUL.FTZ R184, R184, R69.reuse ;  /* 0x00000045b8b87220 */ /* 0x080fe20000410000 */
[-C--:B------:R-:W-:Y:S01]  /*e5b0*/  FMUL.FTZ R185, R185, R69.reuse ;  /* 0x00000045b9b97220 */ /* 0x080fe20000410000 */
[-C--:B------:R-:W-:Y:S01]  /*e5c0*/  FMUL.FTZ R156, R156, R69.reuse ;  /* 0x000000459c9c7220 */ /* 0x080fe20000410000 */
[----:B------:R-:W-:Y:S01]  /*e5d0*/  FMUL.FTZ R157, R157, R69 ;  /* 0x000000459d9d7220 */ /* 0x000fe20000410000 */
[-C--:B-1----:R-:W-:Y:S01]  /*e5e0*/  FMUL.FTZ R194, R194, R68.reuse ;  /* 0x00000044c2c27220 */ /* 0x082fe20000410000 */
[-C--:B------:R-:W-:Y:S01]  /*e5f0*/  FMUL.FTZ R195, R195, R68.reuse ;  /* 0x00000044c3c37220 */ /* 0x080fe20000410000 */
[-C--:B------:R-:W-:Y:S01]  /*e600*/  FMUL.FTZ R142, R142, R68.reuse ;  /* 0x000000448e8e7220 */ /* 0x080fe20000410000 */
[-C--:B------:R-:W-:Y:S01]  /*e610*/  FMUL.FTZ R143, R143, R68.reuse ;  /* 0x000000448f8f7220 */ /* 0x080fe20000410000 */
[-C--:B------:R-:W-:Y:S01]  /*e620*/  FMUL.FTZ R154, R154, R68.reuse ;  /* 0x000000449a9a7220 */ /* 0x080fe20000410000 */
[-C--:B------:R-:W-:Y:S01]  /*e630*/  FMUL.FTZ R155, R155, R68.reuse ;  /* 0x000000449b9b7220 */ /* 0x080fe20000410000 */
[--C-:B------:R-:W-:Y:S01]  /*e640*/  FFMA.FTZ R7, R113, UR22, -R3.reuse ;  /* 0x0000001671077c23 */ /* 0x100fe20008010803 */
[-C--:B------:R-:W-:Y:S01]  /*e650*/  FMUL.FTZ R190, R190, R68.reuse ;  /* 0x00000044bebe7220 */ /* 0x080fe20000410000 */
[C---:B------:R-:W-:Y:S01]  /*e660*/  HMMA.16816.F32.BF16 R72, R8.reuse, R24, R192 ;  /* 0x000000180848723c */ /* 0x040fe200000418c0 */
[----:B------:R-:W2:Y:S01]  /*e670*/  LDL.LU R192, [R1+0x10] ;  /* 0x0000100001c07983 */ /* 0x000ea20000300800 */
[-C--:B------:R-:W-:Y:S01]  /*e680*/  FMUL.FTZ R191, R191, R68.reuse ;  /* 0x00000044bfbf7220 */ /* 0x080fe20000410000 */
[-C--:B------:R-:W-:Y:S01]  /*e690*/  FMUL.FTZ R170, R170, R68.reuse ;  /* 0x00000044aaaa7220 */ /* 0x080fe20000410000 */
[-C--:B------:R-:W-:Y:S01]  /*e6a0*/  FMUL.FTZ R171, R171, R68.reuse ;  /* 0x00000044abab7220 */ /* 0x080fe20000410000 */
[----:B------:R-:W3:Y:S01]  /*e6b0*/  LDL.LU R193, [R1+0x14] ;  /* 0x0000140001c17983 */ /* 0x000ee20000300800 */
[C---:B------:R-:W-:Y:S01]  /*e6c0*/  HMMA.16816.F32.BF16 R32, R8.reuse, R12, R140 ;  /* 0x0000000c0820723c */ /* 0x040fe2000004188c */
[----:B------:R1:W-:Y:S01]  /*e6d0*/  MUFU.EX2 R135, R7 ;  /* 0x0000000700877308 */ /* 0x0003e20000000800 */
[-C--:B------:R-:W-:Y:S01]  /*e6e0*/  FMUL.FTZ R174, R174, R68.reuse ;  /* 0x00000044aeae7220 */ /* 0x080fe20000410000 */
[-C--:B------:R-:W-:Y:S01]  /*e6f0*/  FMUL.FTZ R175, R175, R68.reuse ;  /* 0x00000044afaf7220 */ /* 0x080fe20000410000 */
[-C--:B------:R-:W-:Y:S01]  /*e700*/  FMUL.FTZ R186, R186, R68.reuse ;  /* 0x00000044baba7220 */ /* 0x080fe20000410000 */
[----:B------:R-:W-:Y:S01]  /*e710*/  FMUL.FTZ R187, R187, R68 ;  /* 0x00000044bbbb7220 */ /* 0x000fe20000410000 */
[C---:B------:R-:W-:Y:S01]  /*e720*/  HMMA.16816.F32.BF16 R48, R8.reuse, R18, R168 ;  /* 0x000000120830723c */ /* 0x040fe200000418a8 */
[----:B------:R-:W-:Y:S01]  /*e730*/  MOV R143, R28 ;  /* 0x0000001c008f7202 */ /* 0x000fe20000000f00 */
[----:B------:R-:W-:Y:S01]  /*e740*/  IMAD.MOV.U32 R142, RZ, RZ, R64 ;  /* 0x000000ffff8e7224 */ /* 0x000fe200078e0040 */
[----:B------:R-:W-:Y:S01]  /*e750*/  MOV R141, R65 ;  /* 0x00000041008d7202 */ /* 0x000fe20000000f00 */
[-C--:B------:R-:W-:Y:S01]  /*e760*/  FMUL.FTZ R158, R158, R68.reuse ;  /* 0x000000449e9e7220 */ /* 0x080fe20000410000 */
[----:B------:R-:W-:Y:S01]  /*e770*/  FMUL.FTZ R159, R159, R68 ;  /* 0x000000449f9f7220 */ /* 0x000fe20000410000 */
[C---:B------:R-:W-:Y:S01]  /*e780*/  HMMA.16816.F32.BF16 R28, R8.reuse, R14, R152 ;  /* 0x0000000e081c723c */ /* 0x040fe20000041898 */
[----:B------:R-:W-:Y:S01]  /*e790*/  MOV R168, R41 ;  /* 0x0000002900a87202 */ /* 0x000fe20000000f00 */
[-C--:B------:R-:W-:Y:S01]  /*e7a0*/  FMUL.FTZ R144, R144, R37.reuse ;  /* 0x0000002590907220 */ /* 0x080fe20000410000 */
[----:B------:R-:W-:Y:S01]  /*e7b0*/  FMUL.FTZ R145, R145, R37 ;  /* 0x0000002591917220 */ /* 0x000fe20000410000 */
[-C--:B------:R-:W-:Y:S01]  /*e7c0*/  FMUL.FTZ R146, R146, R36.reuse ;  /* 0x0000002492927220 */ /* 0x080fe20000410000 */
[----:B------:R-:W-:Y:S01]  /*e7d0*/  FMUL.FTZ R147, R147, R36 ;  /* 0x0000002493937220 */ /* 0x000fe20000410000 */
[----:B-1----:R-:W-:Y:S01]  /*e7e0*/  FFMA.FTZ R7, R108, UR22, -R3 ;  /* 0x000000166c077c23 */ /* 0x002fe20008010803 */
[----:B------:R-:W-:Y:S01]  /*e7f0*/  IMAD.MOV.U32 R153, RZ, RZ, R67 ;  /* 0x000000ffff997224 */ /* 0x000fe200078e0043 */
[----:B------:R-:W-:Y:S01]  /*e800*/  MOV R155, R66 ;  /* 0x00000042009b7202 */ /* 0x000fe20000000f00 */
[----:B------:R-:W-:Y:S01]  /*e810*/  HMMA.16816.F32.BF16 R44, R8, R20, R172 ;  /* 0x00000014082c723c */ /* 0x000fe200000418ac */
[----:B------:R-:W-:-:S02]  /*e820*/  IMAD.MOV.U32 R154, RZ, RZ, R42 ;  /* 0x000000ffff9a7224 */ /* 0x000fc400078e002a */
[-C--:B------:R-:W-:Y:S01]  /*e830*/  FMUL.FTZ R148, R148, R37.reuse ;  /* 0x0000002594947220 */ /* 0x080fe20000410000 */
[-C--:B------:R-:W-:Y:S01]  /*e840*/  FMUL.FTZ R149, R149, R37.reuse ;  /* 0x0000002595957220 */ /* 0x080fe20000410000 */
[-C--:B------:R-:W-:Y:S01]  /*e850*/  FMUL.FTZ R150, R150, R36.reuse ;  /* 0x0000002496967220 */ /* 0x080fe20000410000 */
[-C--:B------:R-:W-:Y:S01]  /*e860*/  FMUL.FTZ R151, R151, R36.reuse ;  /* 0x0000002497977220 */ /* 0x080fe20000410000 */
[C---:B------:R-:W-:Y:S01]  /*e870*/  HMMA.16816.F32.BF16 R64, R8.reuse, R26, R188 ;  /* 0x0000001a0840723c */ /* 0x040fe200000418bc */
[----:B------:R1:W-:Y:S01]  /*e880*/  MUFU.EX2 R189, R7 ;  /* 0x0000000700bd7308 */ /* 0x0003e20000000800 */
[----:B------:R-:W-:Y:S02]  /*e890*/  IMAD.MOV.U32 R175, RZ, RZ, R40 ;  /* 0x000000ffffaf7224 */ /* 0x000fe400078e0028 */
[-C--:B------:R-:W-:Y:S01]  /*e8a0*/  FMUL.FTZ R160, R160, R37.reuse ;  /* 0x00000025a0a07220 */ /* 0x080fe20000410000 */
[-C--:B------:R-:W-:Y:S01]  /*e8b0*/  FMUL.FTZ R161, R161, R37.reuse ;  /* 0x00000025a1a17220 */ /* 0x080fe20000410000 */
[-C--:B------:R-:W-:Y:S01]  /*e8c0*/  FMUL.FTZ R162, R162, R36.reuse ;  /* 0x00000024a2a27220 */ /* 0x080fe20000410000 */
[C---:B------:R-:W-:Y:S01]  /*e8d0*/  HMMA.16816.F32.BF16 R40, R8.reuse, R22, R184 ;  /* 0x000000160828723c */ /* 0x040fe200000418b8 */
[-C--:B------:R-:W-:Y:S01]  /*e8e0*/  FMUL.FTZ R163, R163, R36.reuse ;  /* 0x00000024a3a37220 */ /* 0x080fe20000410000 */
[-C--:B------:R-:W-:Y:S01]  /*e8f0*/  FMUL.FTZ R164, R164, R37.reuse ;  /* 0x00000025a4a47220 */ /* 0x080fe20000410000 */
[-C--:B------:R-:W-:Y:S01]  /*e900*/  FMUL.FTZ R165, R165, R37.reuse ;  /* 0x00000025a5a57220 */ /* 0x080fe20000410000 */
[-C--:B------:R-:W-:Y:S01]  /*e910*/  FMUL.FTZ R166, R166, R36.reuse ;  /* 0x00000024a6a67220 */ /* 0x080fe20000410000 */
[-C--:B------:R-:W-:Y:S01]  /*e920*/  FMUL.FTZ R167, R167, R36.reuse ;  /* 0x00000024a7a77220 */ /* 0x080fe20000410000 */
[----:B------:R-:W-:Y:S01]  /*e930*/  HMMA.16816.F32.BF16 R52, R8, R16, R156 ;  /* 0x000000100834723c */ /* 0x000fe2000004189c */
[-C--:B------:R-:W-:Y:S01]  /*e940*/  FMUL.FTZ R176, R176, R37.reuse ;  /* 0x00000025b0b07220 */ /* 0x080fe20000410000 */
[-C--:B------:R-:W-:Y:S01]  /*e950*/  FMUL.FTZ R177, R177, R37.reuse ;  /* 0x00000025b1b17220 */ /* 0x080fe20000410000 */
[-C--:B------:R-:W-:Y:S01]  /*e960*/  FMUL.FTZ R178, R178, R36.reuse ;  /* 0x00000024b2b27220 */ /* 0x080fe20000410000 */
[----:B------:R-:W-:Y:S01]  /*e970*/  FMUL.FTZ R179, R179, R36 ;  /* 0x00000024b3b37220 */ /* 0x000fe20000410000 */
[----:B------:R-:W-:Y:S01]  /*e980*/  FMUL.FTZ R180, R180, R37 ;  /* 0x00000025b4b47220 */ /* 0x000fe20000410000 */
[----:B-1----:R-:W-:Y:S01]  /*e990*/  FFMA.FTZ R7, R100, UR22, -R3 ;  /* 0x0000001664077c23 */ /* 0x002fe20008010803 */
[----:B------:R-:W-:Y:S01]  /*e9a0*/  F2FP.BF16.F32.PACK_AB R8, R143, R85 ;  /* 0x000000558f08723e */ /* 0x000fe200000010ff */
[----:B------:R-:W-:Y:S01]  /*e9b0*/  FMUL.FTZ R181, R181, R37 ;  /* 0x00000025b5b57220 */ /* 0x000fe20000410000 */
[----:B------:R-:W-:Y:S01]  /*e9c0*/  F2FP.BF16.F32.PACK_AB R9, R99, R84 ;  /* 0x000000546309723e */ /* 0x000fe200000010ff */
[----:B------:R1:W-:Y:S01]  /*e9d0*/  MUFU.EX2 R190, R7 ;  /* 0x0000000700be7308 */ /* 0x0003e20000000800 */
[----:B------:R-:W-:Y:S01]  /*e9e0*/  F2FP.BF16.F32.PACK_AB R10, R133, R168 ;  /* 0x000000a8850a723e */ /* 0x000fe200000010ff */
[-C--:B------:R-:W-:Y:S01]  /*e9f0*/  FMUL.FTZ R182, R182, R36.reuse ;  /* 0x00000024b6b67220 */ /* 0x080fe20000410000 */
[----:B------:R-:W-:Y:S01]  /*ea00*/  F2FP.BF16.F32.PACK_AB R11, R154, R175 ;  /* 0x000000af9a0b723e */ /* 0x000fe200000010ff */
        /* <DEDUP_REMOVED lines=9> */
[----:B------:R-:W-:Y:S01]  /*eaa0*/  IMAD.MOV.U32 R174, RZ, RZ, R227 ;  /* 0x000000ffffae7224 */ /* 0x000fe200078e00e3 */
[----:B------:R-:W-:Y:S01]  /*eab0*/  MOV R171, R83 ;  /* 0x0000005300ab7202 */ /* 0x000fe20000000f00 */
[----:B------:R-:W-:Y:S01]  /*eac0*/  IMAD.MOV.U32 R156, RZ, RZ, R82 ;  /* 0x000000ffff9c7224 */ /* 0x000fe200078e0052 */
[----:B------:R-:W-:Y:S01]  /*ead0*/  MOV R157, R81 ;  /* 0x00000051009d7202 */ /* 0x000fe20000000f00 */
[----:B-1----:R-:W-:Y:S01]  /*eae0*/  FFMA.FTZ R7, R101, UR22, -R3 ;  /* 0x0000001665077c23 */ /* 0x002fe20008010803 */
[----:B------:R-:W-:Y:S01]  /*eaf0*/  IMAD.MOV.U32 R158, RZ, RZ, R80 ;  /* 0x000000ffff9e7224 */ /* 0x000fe200078e0050 */
[----:B------:R-:W-:Y:S01]  /*eb00*/  MOV R159, R123 ;  /* 0x0000007b009f7202 */ /* 0x000fe20000000f00 */
[----:B------:R-:W-:Y:S01]  /*eb10*/  IMAD.MOV.U32 R172, RZ, RZ, R226 ;  /* 0x000000ffffac7224 */ /* 0x000fe200078e00e2 */
[----:B------:R1:W-:Y:S01]  /*eb20*/  MUFU.EX2 R195, R7 ;  /* 0x0000000700c37308 */ /* 0x0003e20000000800 */
[----:B------:R-:W-:Y:S01]  /*eb30*/  IMAD.MOV.U32 R170, RZ, RZ, R228 ;  /* 0x000000ffffaa7224 */ /* 0x000fe200078e00e4 */
[----:B------:R-:W-:Y:S01]  /*eb40*/  MOV R169, R5 ;  /* 0x0000000500a97202 */ /* 0x000fe20000000f00 */
[----:B------:R-:W-:Y:S01]  /*eb50*/  IMAD.MOV.U32 R152, RZ, RZ, R79 ;  /* 0x000000ffff987224 */ /* 0x000fe200078e004f */
[----:B------:R-:W-:Y:S01]  /*eb60*/  MOV R173, R139 ;  /* 0x0000008b00ad7202 */ /* 0x000fe20000000f00 */
[----:B------:R-:W-:-:S02]  /*eb70*/  IMAD.MOV.U32 R194, RZ, RZ, R220 ;  /* 0x000000ffffc27224 */ /* 0x000fc400078e00dc */
[----:B------:R-:W-:Y:S02]  /*eb80*/  IMAD.MOV.U32 R140, RZ, RZ, R4 ;  /* 0x000000ffff8c7224 */ /* 0x000fe400078e0004 */
[----:B-1----:R-:W-:-:S04]  /*eb90*/  FFMA.FTZ R7, R77, UR22, -R2 ;  /* 0x000000164d077c23 */ /* 0x002fc80008010802 */
[----:B------:R1:W-:Y:S02]  /*eba0*/  MUFU.EX2 R134, R7 ;  /* 0x0000000700867308 */ /* 0x0003e40000000800 */
[----:B-1----:R-:W-:-:S06]  /*ebb0*/  FFMA.FTZ R7, R76, UR22, -R2 ;  /* 0x000000164c077c23 */ /* 0x002fcc0008010802 */
[----:B------:R1:W-:Y:S02]  /*ebc0*/  MUFU.EX2 R187, R7 ;  /* 0x0000000700bb7308 */ /* 0x0003e40000000800 */
[----:B-1----:R-:W-:-:S06]  /*ebd0*/  FFMA.FTZ R7, R60, UR22, -R0 ;  /* 0x000000163c077c23 */ /* 0x002fcc0008010800 */
[----:B------:R1:W-:Y:S01]  /*ebe0*/  MUFU.EX2 R132, R7 ;  /* 0x0000000700847308 */ /* 0x0003e20000000800 */
[----:B------:R-:W-:Y:S01]  /*ebf0*/  HMMA.16816.F32.BF16 R80, R8, R12, R144 ;  /* 0x0000000c0850723c */ /* 0x000fe20000041890 */
[----:B-1----:R-:W-:-:S06]  /*ec00*/  FFMA.FTZ R7, R59, UR22, -R0 ;  /* 0x000000163b077c23 */ /* 0x002fcc0008010800 */
[----:B------:R1:W4:Y:S01]  /*ec10*/  MUFU.EX2 R186, R7 ;  /* 0x0000000700ba7308 */ /* 0x0003220000000800 */
[C---:B------:R-:W-:Y:S01]  /*ec20*/  HMMA.16816.F32.BF16 R148, R8.reuse, R14, R148 ;  /* 0x0000000e0894723c */ /* 0x040fe20000041894 */
[----:B------:R-:W-:Y:S05]  /*ec30*/  LDSM.16.MT88.4 R12, [R222+0x8800] ;  /* 0x00880000de0c783b */ /* 0x000fea0000004200 */
[----:B------:R-:W-:Y:S01]  /*ec40*/  HMMA.16816.F32.BF16 R160, R8, R16, R160 ;  /* 0x0000001008a0723c */ /* 0x000fe200000418a0 */
[----:B-1----:R-:W-:-:S04]  /*ec50*/  FFMA.FTZ R7, R58, UR22, -R0 ;  /* 0x000000163a077c23 */ /* 0x002fc80008010800 */
[----:B------:R1:W-:Y:S01]  /*ec60*/  MUFU.EX2 R188, R7 ;  /* 0x0000000700bc7308 */ /* 0x0003e20000000800 */
[C---:B------:R-:W-:Y:S01]  /*ec70*/  HMMA.16816.F32.BF16 R164, R8.reuse, R18, R164 ;  /* 0x0000001208a4723c */ /* 0x040fe200000418a4 */
[----:B------:R-:W-:Y:S05]  /*ec80*/  LDSM.16.MT88.4 R16, [R224+0x8800] ;  /* 0x00880000e010783b */ /* 0x000fea0000004200 */
[C---:B------:R-:W-:Y:S06]  /*ec90*/  HMMA.16816.F32.BF16 R176, R8.reuse, R20, R176 ;  /* 0x0000001408b0723c */ /* 0x040fec00000418b0 */
[----:B------:R-:W-:Y:S01]  /*eca0*/  HMMA.16816.F32.BF16 R180, R8, R22, R180 ;  /* 0x0000001608b4723c */ /* 0x000fe200000418b4 */
[----:B------:R-:W4:Y:S01]  /*ecb0*/  LDSM.16.MT88.4 R20, [R221+0x8800] ;  /* 0x00880000dd14783b */ /* 0x000f220000004200 */
[----:B-1----:R-:W-:-:S04]  /*ecc0*/  FFMA.FTZ R7, R57, UR22, -R0 ;  /* 0x0000001639077c23 */ /* 0x002fc80008010800 */
[C---:B------:R-:W-:Y:S01]  /*ecd0*/  HMMA.16816.F32.BF16 R196, R8.reuse, R24, R196 ;  /* 0x0000001808c4723c */ /* 0x040fe200000418c4 */
[----:B------:R1:W-:Y:S05]  /*ece0*/  MUFU.EX2 R227, R7 ;  /* 0x0000000700e37308 */ /* 0x0003ea0000000800 */
[----:B------:R-:W-:Y:S01]  /*ecf0*/  HMMA.16816.F32.BF16 R200, R8, R26, R200 ;  /* 0x0000001a08c8723c */ /* 0x000fe200000418c8 */
[----:B------:R-:W2:Y:S01]  /*ed00*/  LDSM.16.MT88.4 R24, [R223+0x8800] ;  /* 0x00880000df18783b */ /* 0x000ea20000004200 */
[----:B-1----:R-:W-:-:S04]  /*ed10*/  FFMA.FTZ R7, R61, UR22, -R6 ;  /* 0x000000163d077c23 */ /* 0x002fc80008010806 */
[----:B------:R1:W-:Y:S01]  /*ed20*/  MUFU.EX2 R184, R7 ;  /* 0x0000000700b87308 */ /* 0x0003e20000000800 */
[--C-:B------:R-:W-:Y:S01]  /*ed30*/  FFMA.FTZ R8, R70, UR22, -R6.reuse ;  /* 0x0000001646087c23 */ /* 0x100fe20008010806 */
[----:B-1----:R-:W-:-:S06]  /*ed40*/  FFMA.FTZ R7, R62, UR22, -R6 ;  /* 0x000000163e077c23 */ /* 0x002fcc0008010806 */
[----:B------:R1:W4:Y:S08]  /*ed50*/  MUFU.EX2 R185, R7 ;  /* 0x0000000700b97308 */ /* 0x0003300000000800 */
[----:B------:R-:W-:Y:S01]  /*ed60*/  MUFU.EX2 R226, R8 ;  /* 0x0000000800e27308 */ /* 0x000fe20000000800 */
[----:B-1----:R-:W-:-:S07]  /*ed70*/  FFMA.FTZ R7, R63, UR22, -R6 ;  /* 0x000000163f077c23 */ /* 0x002fce0008010806 */
[----:B------:R1:W2:Y:S02]  /*ed80*/  MUFU.EX2 R191, R7 ;  /* 0x0000000700bf7308 */ /* 0x0002a40000000800 */
[----:B-1----:R-:W-:-:S06]  /*ed90*/  FFMA.FTZ R7, R102, UR22, -R2 ;  /* 0x0000001666077c23 */ /* 0x002fcc0008010802 */
[----:B------:R1:W-:Y:S01]  /*eda0*/  MUFU.EX2 R144, R7 ;  /* 0x0000000700907308 */ /* 0x0003e20000000800 */
[----:B----4-:R-:W-:Y:S02]  /*edb0*/  F2FP.BF16.F32.PACK_AB R8, R186, R132 ;  /* 0x00000084ba08723e */ /* 0x010fe400000010ff */
[----:B------:R-:W-:Y:S01]  /*edc0*/  F2FP.BF16.F32.PACK_AB R9, R185, R184 ;  /* 0x000000b8b909723e */ /* 0x000fe200000010ff */
[----:B-1----:R-:W-:-:S04]  /*edd0*/  FFMA.FTZ R7, R103, UR22, -R2 ;  /* 0x0000001667077c23 */ /* 0x002fc80008010802 */
[----:B------:R1:W4:Y:S01]  /*ede0*/  MUFU.EX2 R228, R7 ;  /* 0x0000000700e47308 */ /* 0x0003220000000800 */
[----:B------:R-:W-:Y:S02]  /*edf0*/  F2FP.BF16.F32.PACK_AB R10, R227, R188 ;  /* 0x000000bce30a723e */ /* 0x000fe400000010ff */
[----:B--2---:R-:W-:-:S07]  /*ee00*/  F2FP.BF16.F32.PACK_AB R11, R226, R191 ;  /* 0x000000bfe20b723e */ /* 0x004fce00000010ff */
[C---:B------:R-:W-:Y:S06]  /*ee10*/  HMMA.16816.F32.BF16 R32, R8.reuse, R20, R32 ;  /* 0x000000140820723c */ /* 0x040fec0000041820 */
[----:B------:R-:W-:Y:S01]  /*ee20*/  HMMA.16816.F32.BF16 R28, R8, R22, R28 ;  /* 0x00000016081c723c */ /* 0x000fe2000004181c */
[----:B-1----:R-:W-:-:S05]  /*ee30*/  FFMA.FTZ R7, R117, UR22, -R3 ;  /* 0x0000001675077c23 */ /* 0x002fca0008010803 */
[C---:B------:R-:W-:Y:S06]  /*ee40*/  HMMA.16816.F32.BF16 R52, R8.reuse, R16, R52 ;  /* 0x000000100834723c */ /* 0x040fec0000041834 */
[C---:B------:R-:W-:Y:S06]  /*ee50*/  HMMA.16816.F32.BF16 R48, R8.reuse, R18, R48 ;  /* 0x000000120830723c */ /* 0x040fec0000041830 */
[C---:B------:R-:W-:Y:S06]  /*ee60*/  HMMA.16816.F32.BF16 R44, R8.reuse, R12, R44 ;  /* 0x0000000c082c723c */ /* 0x040fec000004182c */
[C---:B------:R-:W-:Y:S06]  /*ee70*/  HMMA.16816.F32.BF16 R40, R8.reuse, R14, R40 ;  /* 0x0000000e0828723c */ /* 0x040fec0000041828 */
[C---:B------:R-:W-:Y:S06]  /*ee80*/  HMMA.16816.F32.BF16 R72, R8.reuse, R24, R72 ;  /* 0x000000180848723c */ /* 0x040fec0000041848 */
[----:B------:R-:W-:Y:S07]  /*ee90*/  HMMA.16816.F32.BF16 R64, R8, R26, R64 ;  /* 0x0000001a0840723c */ /* 0x000fee0000041840 */
[----:B------:R-:W-:-:S02]  /*eea0*/  F2FP.BF16.F32.PACK_AB R8, R189, R135 ;  /* 0x00000087bd08723e */ /* 0x000fc400000010ff */
[----:B------:R-:W-:Y:S02]  /*eeb0*/  F2FP.BF16.F32.PACK_AB R9, R187, R134 ;  /* 0x00000086bb09723e */ /* 0x000fe400000010ff */
[----:B------:R-:W-:Y:S02]  /*eec0*/  F2FP.BF16.F32.PACK_AB R10, R195, R190 ;  /* 0x000000bec30a723e */ /* 0x000fe400000010ff */
[----:B----4-:R-:W-:-:S07]  /*eed0*/  F2FP.BF16.F32.PACK_AB R11, R228, R144 ;  /* 0x00000090e40b723e */ /* 0x010fce00000010ff */
[----:B------:R-:W-:Y:S01]  /*eee0*/  HMMA.16816.F32.BF16 R76, R8, R24, R196 ;  /* 0x00000018084c723c */ /* 0x000fe200000418c4 */
        /* <DEDUP_REMOVED lines=12> */
[----:B------:R1:W2:Y:S01]  /*efb0*/  MUFU.EX2 R196, R7 ;  /* 0x0000000700c47308 */ /* 0x0002a20000000800 */
[----:B------:R-:W-:Y:S01]  /*efc0*/  HMMA.16816.F32.BF16 R160, R8, R16, R160 ;  /* 0x0000001008a0723c */ /* 0x000fe200000418a0 */
[----:B-1----:R-:W-:-:S06]  /*efd0*/  FFMA.FTZ R7, R248, UR22, -R0 ;  /* 0x00000016f8077c23 */ /* 0x002fcc0008010800 */
[----:B------:R1:W-:Y:S01]  /*efe0*/  MUFU.EX2 R220, R7 ;  /* 0x0000000700dc7308 */ /* 0x0003e20000000800 */
[C---:B------:R-:W-:Y:S01]  /*eff0*/  HMMA.16816.F32.BF16 R164, R8.reuse, R18, R164 ;  /* 0x0000001208a4723c */ /* 0x040fe200000418a4 */
[----:B------:R-:W4:Y:S05]  /*f000*/  LDSM.16.MT88.4 R16, [R221+0x9000] ;  /* 0x00900000dd10783b */ /* 0x000f2a0000004200 */
[----:B------:R-:W-:Y:S01]  /*f010*/  HMMA.16816.F32.BF16 R200, R8, R26, R200 ;  /* 0x0000001a08c8723c */ /* 0x000fe200000418c8 */
[----:B------:R-:W3:Y:S01]  /*f020*/  LDSM.16.MT88.4 R24, [R223+0x9000] ;  /* 0x00900000df18783b */ /* 0x000ee20000004200 */
[----:B-1----:R-:W-:-:S04]  /*f030*/  FFMA.FTZ R7, R249, UR22, -R0 ;  /* 0x00000016f9077c23 */ /* 0x002fc80008010800 */
[----:B------:R1:W-:Y:S01]  /*f040*/  MUFU.EX2 R5, R7 ;  /* 0x0000000700057308 */ /* 0x0003e20000000800 */
[----:B------:R-:W-:Y:S01]  /*f050*/  HMMA.16816.F32.BF16 R80, R8, R20, R80 ;  /* 0x000000140850723c */ /* 0x000fe20000041850 */
[----:B-1----:R-:W-:-:S06]  /*f060*/  FFMA.FTZ R7, R94, UR22, -R6 ;  /* 0x000000165e077c23 */ /* 0x002fcc0008010806 */
[----:B------:R1:W-:Y:S01]  /*f070*/  MUFU.EX2 R145, R7 ;  /* 0x0000000700917308 */ /* 0x0003e20000000800 */
[C---:B------:R-:W-:Y:S01]  /*f080*/  HMMA.16816.F32.BF16 R148, R8.reuse, R22, R148 ;  /* 0x000000160894723c */ /* 0x040fe20000041894 */
[----:B------:R-:W-:Y:S05]  /*f090*/  LDSM.16.MT88.4 R20, [R222+0x9000] ;  /* 0x00900000de14783b */ /* 0x000fea0000004200 */
[----:B------:R-:W-:Y:S01]  /*f0a0*/  HMMA.16816.F32.BF16 R176, R8, R12, R176 ;  /* 0x0000000c08b0723c */ /* 0x000fe200000418b0 */
[----:B-1----:R-:W-:-:S05]  /*f0b0*/  FFMA.FTZ R7, R93, UR22, -R6 ;  /* 0x000000165d077c23 */ /* 0x002fca0008010806 */
[----:B------:R-:W-:Y:S01]  /*f0c0*/  HMMA.16816.F32.BF16 R180, R8, R14, R180 ;  /* 0x0000000e08b4723c */ /* 0x000fe200000418b4 */
[----:B------:R-:W1:Y:S01]  /*f0d0*/  LDSM.16.MT88.4 R12, [R224+0x9000] ;  /* 0x00900000e00c783b */ /* 0x000e620000004200 */
[----:B------:R2:W4:Y:S02]  /*f0e0*/  MUFU.EX2 R225, R7 ;  /* 0x0000000700e17308 */ /* 0x0005240000000800 */
[----:B--2---:R-:W-:-:S06]  /*f0f0*/  FFMA.FTZ R7, R250, UR22, -R6 ;  /* 0x00000016fa077c23 */ /* 0x004fcc0008010806 */
[----:B------:R2:W-:Y:S02]  /*f100*/  MUFU.EX2 R205, R7 ;  /* 0x0000000700cd7308 */ /* 0x0005e40000000800 */
[----:B--2---:R-:W-:-:S06]  /*f110*/  FFMA.FTZ R7, R251, UR22, -R6 ;  /* 0x00000016fb077c23 */ /* 0x004fcc0008010806 */
[----:B------:R2:W3:Y:S01]  /*f120*/  MUFU.EX2 R4, R7 ;  /* 0x0000000700047308 */ /* 0x0004e20000000800 */
[----:B------:R-:W-:Y:S01]  /*f130*/  F2FP.BF16.F32.PACK_AB R8, R196, R146 ;  /* 0x00000092c408723e */ /* 0x000fe200000010ff */
[----:B--2---:R-:W-:-:S06]  /*f140*/  FFMA.FTZ R7, R114, UR22, -R2 ;  /* 0x0000001672077c23 */ /* 0x004fcc0008010802 */
[----:B------:R2:W-:Y:S01]  /*f150*/  MUFU.EX2 R136, R7 ;  /* 0x0000000700887308 */ /* 0x0005e20000000800 */
[----:B----4-:R-:W-:Y:S02]  /*f160*/  F2FP.BF16.F32.PACK_AB R9, R225, R145 ;  /* 0x00000091e109723e */ /* 0x010fe400000010ff */
[----:B------:R-:W-:Y:S02]  /*f170*/  F2FP.BF16.F32.PACK_AB R10, R5, R220 ;  /* 0x000000dc050a723e */ /* 0x000fe400000010ff */
[----:B---3--:R-:W-:Y:S01]  /*f180*/  F2FP.BF16.F32.PACK_AB R11, R4, R205 ;  /* 0x000000cd040b723e */ /* 0x008fe200000010ff */
[----:B--2---:R-:W-:-:S04]  /*f190*/  FFMA.FTZ R7, R107, UR22, -R2 ;  /* 0x000000166b077c23 */ /* 0x004fc80008010802 */
[----:B------:R2:W3:Y:S02]  /*f1a0*/  MUFU.EX2 R113, R7 ;  /* 0x0000000700717308 */ /* 0x0004e40000000800 */
[----:B------:R-:W-:Y:S01]  /*f1b0*/  HMMA.16816.F32.BF16 R60, R8, R16, R32 ;  /* 0x00000010083c723c */ /* 0x000fe20000041820 */
[----:B--2---:R-:W-:-:S05]  /*f1c0*/  FFMA.FTZ R7, R95, UR22, -R2 ;  /* 0x000000165f077c23 */ /* 0x004fca0008010802 */
[----:B------:R2:W4:Y:S01]  /*f1d0*/  MUFU.EX2 R139, R7 ;  /* 0x00000007008b7308 */ /* 0x0005220000000800 */
[----:B------:R-:W-:Y:S01]  /*f1e0*/  HMMA.16816.F32.BF16 R32, R8, R24, R72 ;  /* 0x000000180820723c */ /* 0x000fe20000041848 */
[----:B--2---:R-:W-:-:S06]  /*f1f0*/  FFMA.FTZ R7, R244, UR22, -R0 ;  /* 0x00000016f4077c23 */ /* 0x004fcc0008010800 */
[----:B------:R2:W-:Y:S01]  /*f200*/  MUFU.EX2 R70, R7 ;  /* 0x0000000700467308 */ /* 0x0005e20000000800 */
[----:B---3--:R-:W-:Y:S01]  /*f210*/  MOV R72, R113 ;  /* 0x0000007100487202 */ /* 0x008fe20000000f00 */
[----:B------:R-:W-:Y:S01]  /*f220*/  HMMA.16816.F32.BF16 R56, R8, R18, R28 ;  /* 0x000000120838723c */ /* 0x000fe2000004181c */
[----:B------:R-:W-:Y:S01]  /*f230*/  FFMA.FTZ R102, R193, R36, R84 ;  /* 0x00000024c1667223 */ /* 0x000fe20000010054 */
[----:B--2---:R-:W-:-:S04]  /*f240*/  FFMA.FTZ R7, R245, UR22, -R0 ;  /* 0x00000016f5077c23 */ /* 0x004fc80008010800 */
[----:B------:R2:W-:Y:S01]  /*f250*/  MUFU.EX2 R73, R7 ;  /* 0x0000000700497308 */ /* 0x0005e20000000800 */
[C---:B-1----:R-:W-:Y:S06]  /*f260*/  HMMA.16816.F32.BF16 R52, R8.reuse, R12, R52 ;  /* 0x0000000c0834723c */ /* 0x042fec0000041834 */
[----:B------:R-:W-:Y:S01]  /*f270*/  HMMA.16816.F32.BF16 R48, R8, R14, R48 ;  /* 0x0000000e0830723c */ /* 0x000fe20000041830 */
[----:B--2---:R-:W-:-:S05]  /*f280*/  FFMA.FTZ R7, R240, UR22, -R0 ;  /* 0x00000016f0077c23 */ /* 0x004fca0008010800 */
[C---:B------:R-:W-:Y:S01]  /*f290*/  HMMA.16816.F32.BF16 R44, R8.reuse, R20, R44 ;  /* 0x00000014082c723c */ /* 0x040fe2000004182c */
[----:B------:R1:W-:Y:S05]  /*f2a0*/  MUFU.EX2 R245, R7 ;  /* 0x0000000700f57308 */ /* 0x0003ea0000000800 */
[C---:B------:R-:W-:Y:S06]  /*f2b0*/  HMMA.16816.F32.BF16 R40, R8.reuse, R22, R40 ;  /* 0x000000160828723c */ /* 0x040fec0000041828 */
[----:B------:R-:W-:Y:S01]  /*f2c0*/  HMMA.16816.F32.BF16 R28, R8, R26, R64 ;  /* 0x0000001a081c723c */ /* 0x000fe20000041840 */
[----:B------:R-:W-:-:S02]  /*f2d0*/  IMAD.MOV.U32 R113, RZ, RZ, R194 ;  /* 0x000000ffff717224 */ /* 0x000fc400078e00c2 */
[----:B------:R-:W-:Y:S01]  /*f2e0*/  FFMA.FTZ R104, R192, R37, R85 ;  /* 0x00000025c0687223 */ /* 0x000fe20000010055 */
[----:B------:R-:W-:Y:S01]  /*f2f0*/  MOV R240, R142 ;  /* 0x0000008e00f07202 */ /* 0x000fe20000000f00 */
[----:B------:R-:W-:Y:S01]  /*f300*/  IMAD.MOV.U32 R244, RZ, RZ, R91 ;  /* 0x000000fffff47224 */ /* 0x000fe200078e005b */
[----:B------:R-:W-:Y:S01]  /*f310*/  MOV R75, R87 ;  /* 0x00000057004b7202 */ /* 0x000fe20000000f00 */
[----:B-1----:R-:W-:Y:S01]  /*f320*/  FFMA.FTZ R7, R241, UR22, -R0 ;  /* 0x00000016f1077c23 */ /* 0x002fe20008010800 */
[----:B------:R-:W-:Y:S01]  /*f330*/  F2FP.BF16.F32.PACK_AB R8, R198, R197 ;  /* 0x000000c5c608723e */ /* 0x000fe200000010ff */
[----:B------:R-:W-:Y:S01]  /*f340*/  IMAD.MOV.U32 R74, RZ, RZ, R88 ;  /* 0x000000ffff4a7224 */ /* 0x000fe200078e0058 */
[----:B------:R-:W-:Y:S02]  /*f350*/  F2FP.BF16.F32.PACK_AB R9, R136, R147 ;  /* 0x000000938809723e */ /* 0x000fe400000010ff */
[----:B------:R-:W-:Y:S02]  /*f360*/  F2FP.BF16.F32.PACK_AB R10, R204, R123 ;  /* 0x0000007bcc0a723e */ /* 0x000fe400000010ff */
[----:B----4-:R-:W-:Y:S01]  /*f370*/  F2FP.BF16.F32.PACK_AB R11, R139, R72 ;  /* 0x000000488b0b723e */ /* 0x010fe200000010ff */
[----:B------:R1:W-:Y:S01]  /*f380*/  MUFU.EX2 R193, R7 ;  /* 0x0000000700c17308 */ /* 0x0003e20000000800 */
[----:B------:R-:W-:Y:S01]  /*f390*/  MOV R107, R86 ;  /* 0x00000056006b7202 */ /* 0x000fe20000000f00 */
        /* <DEDUP_REMOVED lines=12> */
[----:B------:R-:W-:Y:S01]  /*f460*/  IMAD.MOV.U32 R116, RZ, RZ, R159 ;  /* 0x000000ffff747224 */ /* 0x000fe200078e009f */
[----:B------:R-:W-:Y:S01]  /*f470*/  LDSM.16.MT88.4 R64, [R223+0x9800] ;  /* 0x00980000df40783b */ /* 0x000fe20000004200 */
[--C-:B-1----:R-:W-:Y:S01]  /*f480*/  FFMA.FTZ R7, R246, UR22, -R6.reuse ;  /* 0x00000016f6077c23 */ /* 0x102fe20008010806 */
[----:B------:R-:W-:Y:S01]  /*f490*/  FFMA.FTZ R12, R242, UR22, -R6 ;  /* 0x00000016f20c7c23 */ /* 0x000fe20008010806 */
[----:B------:R-:W-:Y:S01]  /*f4a0*/  HMMA.16816.F32.BF16 R200, R8, R26, R200 ;  /* 0x0000001a08c8723c */ /* 0x000fe200000418c8 */
[----:B------:R-:W-:Y:S01]  /*f4b0*/  LDSM.16.MT88.4 R36, [R222+0x9800] ;  /* 0x00980000de24783b */ /* 0x000fe20000004200 */
[----:B------:R1:W2:Y:S01]  /*f4c0*/  MUFU.EX2 R71, R7 ;  /* 0x0000000700477308 */ /* 0x0002a20000000800 */
[----:B------:R-:W-:-:S02]  /*f4d0*/  MOV R242, R152 ;  /* 0x0000009800f27202 */ /* 0x000fc40000000f00 */
[----:B------:R-:W-:-:S05]  /*f4e0*/  MOV R246, R155 ;  /* 0x0000009b00f67202 */ /* 0x000fca0000000f00 */
[----:B------:R3:W-:Y:S01]  /*f4f0*/  MUFU.EX2 R194, R12 ;  /* 0x0000000c00c27308 */ /* 0x0007e20000000800 */
[----:B-1----:R-:W-:-:S07]  /*f500*/  FFMA.FTZ R7, R247, UR22, -R6 ;  /* 0x00000016f7077c23 */ /* 0x002fce0008010806 */
[----:B------:R1:W4:Y:S01]  /*f510*/  MUFU.EX2 R15, R7 ;  /* 0x00000007000f7308 */ /* 0x0003220000000800 */
[----:B---3--:R-:W-:Y:S02]  /*f520*/  MOV R12, R156 ;  /* 0x0000009c000c7202 */ /* 0x008fe40000000f00 */
[----:B------:R-:W-:Y:S02]  /*f530*/  MOV R14, R90 ;  /* 0x0000005a000e7202 */ /* 0x000fe40000000f00 */
[----:B------:R-:W-:Y:S01]  /*f540*/  MOV R13, R89 ;  /* 0x00000059000d7202 */ /* 0x000fe20000000f00 */
[----:B-1----:R-:W-:-:S04]  /*f550*/  FFMA.FTZ R7, R243, UR22, -R6 ;  /* 0x00000016f3077c23 */ /* 0x002fc80008010806 */
[----:B------:R1:W3:Y:S01]  /*f560*/  MUFU.EX2 R192, R7 ;  /* 0x0000000700c07308 */ /* 0x0002e20000000800 */
[----:B--2---:R-:W-:Y:S01]  /*f570*/  MOV R27, R71 ;  /* 0x00000047001b7202 */ /* 0x004fe20000000f00 */
[----:B------:R-:W-:Y:S01]  /*f580*/  IMAD.MOV.U32 R71, RZ, RZ, R100 ;  /* 0x000000ffff477224 */ /* 0x000fe200078e0064 */
[----:B------:R-:W-:Y:S01]  /*f590*/  MOV R248, R108 ;  /* 0x0000006c00f87202 */ /* 0x000fe20000000f00 */
[----:B-1----:R-:W-:Y:S01]  /*f5a0*/  FFMA.FTZ R7, R12, UR22, -R3 ;  /* 0x000000160c077c23 */ /* 0x002fe20008010803 */
[----:B------:R-:W-:Y:S01]  /*f5b0*/  MOV R12, R242 ;  /* 0x000000f2000c7202 */ /* 0x000fe20000000f00 */
[----:B------:R-:W-:Y:S01]  /*f5c0*/  IMAD.MOV.U32 R242, RZ, RZ, R246 ;  /* 0x000000fffff27224 */ /* 0x000fe200078e00f6 */
        /* <DEDUP_REMOVED lines=10> */
[----:B------:R-:W-:Y:S01]  /*f670*/  MOV R251, R250 ;  /* 0x000000fa00fb7202 */ /* 0x000fe20000000f00 */
[----:B------:R-:W-:Y:S01]  /*f680*/  IMAD.MOV.U32 R250, RZ, RZ, R249 ;  /* 0x000000fffffa7224 */ /* 0x000fe200078e00f9 */
[----:B------:R-:W-:-:S02]  /*f690*/  MOV R249, R248 ;  /* 0x000000f800f97202 */ /* 0x000fc40000000f00 */
[----:B------:R-:W-:Y:S02]  /*f6a0*/  MOV R248, R71 ;  /* 0x0000004700f87202 */ /* 0x000fe40000000f00 */
[----:B------:R-:W2:Y:S01]  /*f6b0*/  LDL.LU R71, [R1+0x24] ;  /* 0x0000240001477983 */ /* 0x000ea20000300800 */
[----:B------:R-:W-:Y:S02]  /*f6c0*/  MOV R243, R158 ;  /* 0x0000009e00f37202 */ /* 0x000fe40000000f00 */
[----:B------:R-:W-:Y:S01]  /*f6d0*/  MOV R247, R153 ;  /* 0x0000009900f77202 */ /* 0x000fe20000000f00 */
[----:B------:R-:W-:Y:S07]  /*f6e0*/  HMMA.16816.F32.BF16 R76, R8, R24, R76 ;  /* 0x00000018084c723c */ /* 0x000fee000004184c */
[----:B------:R-:W-:Y:S01]  /*f6f0*/  IMAD.MOV.U32 R25, RZ, RZ, R243 ;  /* 0x000000ffff197224 */ /* 0x000fe200078e00f3 */
[----:B------:R-:W-:-:S02]  /*f700*/  MOV R243, R247 ;  /* 0x000000f700f37202 */ /* 0x000fc40000000f00 */
[----:B------:R1:W-:Y:S02]  /*f710*/  MUFU.EX2 R247, R7 ;  /* 0x0000000700f77308 */ /* 0x0003e40000000800 */
[----:B-1----:R-:W-:Y:S01]  /*f720*/  FFMA.FTZ R7, R25, UR22, -R3 ;  /* 0x0000001619077c23 */ /* 0x002fe20008010803 */
        /* <DEDUP_REMOVED lines=8> */
[----:B------:R-:W-:Y:S01]  /*f7b0*/  HMMA.16816.F32.BF16 R80, R8, R16, R80 ;  /* 0x000000100850723c */ /* 0x000fe20000041850 */
[----:B--2---:R-:W-:Y:S01]  /*f7c0*/  MOV R249, R71 ;  /* 0x0000004700f97202 */ /* 0x004fe20000000f00 */
[----:B------:R-:W-:-:S02]  /*f7d0*/  IMAD.MOV.U32 R71, RZ, RZ, R106 ;  /* 0x000000ffff477224 */ /* 0x000fc400078e006a */
[----:B------:R-:W2:Y:S02]  /*f7e0*/  LDL.LU R106, [R1+0xc] ;  /* 0x00000c00016a7983 */ /* 0x000ea40000300800 */
[----:B------:R-:W-:Y:S02]  /*f7f0*/  HMMA.16816.F32.BF16 R148, R8, R18, R148 ;  /* 0x000000120894723c */ /* 0x000fe40000041894 */
[----:B------:R-:W1:Y:S01]  /*f800*/  LDSM.16.MT88.4 R16, [R221+0x9800] ;  /* 0x00980000dd10783b */ /* 0x000e620000004200 */
[----:B------:R-:W-:Y:S01]  /*f810*/  IMAD.MOV.U32 R24, RZ, RZ, R12 ;  /* 0x000000ffff187224 */ /* 0x000fe200078e000c */
[----:B------:R-:W-:Y:S02]  /*f820*/  MOV R12, R242 ;  /* 0x000000f2000c7202 */ /* 0x000fe40000000f00 */
[----:B------:R-:W-:Y:S01]  /*f830*/  MOV R242, R241 ;  /* 0x000000f100f27202 */ /* 0x000fe20000000f00 */
[----:B------:R-:W-:Y:S01]  /*f840*/  IMAD.MOV.U32 R241, RZ, RZ, R244 ;  /* 0x000000fffff17224 */ /* 0x000fe200078e00f4 */
[----:B------:R-:W-:-:S02]  /*f850*/  MOV R244, R13 ;  /* 0x0000000d00f47202 */ /* 0x000fc40000000f00 */
[----:B------:R-:W-:Y:S01]  /*f860*/  MOV R13, R75 ;  /* 0x0000004b000d7202 */ /* 0x000fe20000000f00 */
[----:B------:R-:W-:Y:S01]  /*f870*/  IMAD.MOV.U32 R75, RZ, RZ, R114 ;  /* 0x000000ffff4b7224 */ /* 0x000fe200078e0072 */
[----:B------:R-:W-:Y:S01]  /*f880*/  MOV R26, R25 ;  /* 0x00000019001a7202 */ /* 0x000fe20000000f00 */
[----:B------:R-:W-:Y:S01]  /*f890*/  IMAD.MOV.U32 R25, RZ, RZ, R243 ;  /* 0x000000ffff197224 */ /* 0x000fe200078e00f3 */
[----:B------:R-:W-:Y:S01]  /*f8a0*/  MOV R114, R250 ;  /* 0x000000fa00727202 */ /* 0x000fe20000000f00 */
[C---:B------:R-:W-:Y:S01]  /*f8b0*/  HMMA.16816.F32.BF16 R176, R8.reuse, R20, R176 ;  /* 0x0000001408b0723c */ /* 0x040fe200000418b0 */
[----:B------:R-:W-:Y:S02]  /*f8c0*/  MOV R250, R248 ;  /* 0x000000f800fa7202 */ /* 0x000fe40000000f00 */
[----:B------:R-:W-:Y:S01]  /*f8d0*/  MOV R243, R246 ;  /* 0x000000f600f37202 */ /* 0x000fe20000000f00 */
[----:B------:R3:W-:Y:S01]  /*f8e0*/  MUFU.EX2 R248, R7 ;  /* 0x0000000700f87308 */ /* 0x0007e20000000800 */
[----:B------:R-:W-:Y:S01]  /*f8f0*/  MOV R246, R240 ;  /* 0x000000f000f67202 */ /* 0x000fe20000000f00 */
[----:B------:R-:W-:Y:S01]  /*f900*/  HMMA.16816.F32.BF16 R180, R8, R22, R180 ;  /* 0x0000001608b4723c */ /* 0x000fe200000418b4 */
[----:B------:R-:W-:Y:S01]  /*f910*/  IMAD.MOV.U32 R240, RZ, RZ, R14 ;  /* 0x000000fffff07224 */ /* 0x000fe200078e000e */
[----:B------:R-:W-:Y:S01]  /*f920*/  MOV R14, R74 ;  /* 0x0000004a000e7202 */ /* 0x000fe20000000f00 */
[----:B------:R-:W-:Y:S01]  /*f930*/  IMAD.MOV.U32 R74, RZ, RZ, R107 ;  /* 0x000000ffff4a7224 */ /* 0x000fe200078e006b */
[----:B------:R-:W-:Y:S01]  /*f940*/  MOV R107, R251 ;  /* 0x000000fb006b7202 */ /* 0x000fe20000000f00 */
[----:B------:R-:W-:-:S02]  /*f950*/  IMAD.MOV.U32 R108, RZ, RZ, R154 ;  /* 0x000000ffff6c7224 */ /* 0x000fc400078e009a */
[----:B------:R-:W-:Y:S01]  /*f960*/  F2FP.BF16.F32.PACK_AB R8, R73, R70 ;  /* 0x000000464908723e */ /* 0x000fe200000010ff */
[----:B------:R-:W2:Y:S01]  /*f970*/  LDSM.16.MT88.4 R20, [R224+0x9800] ;  /* 0x00980000e014783b */ /* 0x000ea20000004200 */
[----:B----4-:R-:W-:Y:S02]  /*f980*/  F2FP.BF16.F32.PACK_AB R9, R15, R27 ;  /* 0x0000001b0f09723e */ /* 0x010fe400000010ff */
[----:B------:R-:W-:Y:S02]  /*f990*/  F2FP.BF16.F32.PACK_AB R10, R193, R245 ;  /* 0x000000f5c10a723e */ /* 0x000fe400000010ff */
[----:B---3--:R-:W-:Y:S01]  /*f9a0*/  F2FP.BF16.F32.PACK_AB R11, R192, R194 ;  /* 0x000000c2c00b723e */ /* 0x008fe200000010ff */
[----:B------:R-:W-:Y:S01]  /*f9b0*/  FFMA.FTZ R7, R24, UR22, -R3 ;  /* 0x0000001618077c23 */ /* 0x000fe20008010803 */
[----:B------:R-:W-:Y:S02]  /*f9c0*/  MOV R24, R12 ;  /* 0x0000000c00187202 */ /* 0x000fe40000000f00 */
[----:B------:R-:W-:Y:S01]  /*f9d0*/  MOV R12, R242 ;  /* 0x000000f2000c7202 */ /* 0x000fe20000000f00 */
[----:B------:R-:W-:Y:S01]  /*f9e0*/  IMAD.MOV.U32 R242, RZ, RZ, R241 ;  /* 0x000000fffff27224 */ /* 0x000fe200078e00f1 */
[----:B------:R-:W-:-:S02]  /*f9f0*/  MOV R241, R244 ;  /* 0x000000f400f17202 */ /* 0x000fc40000000f00 */
[----:B------:R-:W-:Y:S02]  /*fa00*/  MOV R251, R249 ;  /* 0x000000f900fb7202 */ /* 0x000fe40000000f00 */
[----:B------:R-:W-:Y:S01]  /*fa10*/  MOV R244, R13 ;  /* 0x0000000d00f47202 */ /* 0x000fe20000000f00 */
[----:B------:R3:W-:Y:S01]  /*fa20*/  MUFU.EX2 R249, R7 ;  /* 0x0000000700f97308 */ /* 0x0007e20000000800 */
[----:B------:R-:W-:Y:S01]  /*fa30*/  MOV R13, R114 ;  /* 0x00000072000d7202 */ /* 0x000fe20000000f00 */
[----:B-1----:R-:W-:Y:S01]  /*fa40*/  HMMA.16816.F32.BF16 R140, R8, R16, R60 ;  /* 0x00000010088c723c */ /* 0x002fe2000004183c */
[----:B------:R-:W-:Y:S01]  /*fa50*/  IMAD.MOV.U32 R114, RZ, RZ, R250 ;  /* 0x000000ffff727224 */ /* 0x000fe200078e00fa */
[----:B------:R-:W-:-:S05]  /*fa60*/  MOV R250, R71 ;  /* 0x0000004700fa7202 */ /* 0x000fca0000000f00 */
[----:B------:R-:W-:Y:S02]  /*fa70*/  MOV R63, R24 ;  /* 0x00000018003f7202 */ /* 0x000fe40000000f00 */
[----:B------:R-:W-:Y:S01]  /*fa80*/  MOV R24, R12 ;  /* 0x0000000c00187202 */ /* 0x000fe20000000f00 */
[----:B------:R-:W-:Y:S02]  /*fa90*/  IMAD.MOV.U32 R12, RZ, RZ, R242 ;  /* 0x000000ffff0c7224 */ /* 0x000fe400078e00f2 */
[----:B---3--:R-:W-:Y:S01]  /*faa0*/  FFMA.FTZ R7, R26, UR22, -R3 ;  /* 0x000000161a077c23 */ /* 0x008fe20008010803 */
[----:B------:R-:W-:Y:S01]  /*fab0*/  IMAD.MOV.U32 R26, RZ, RZ, R25 ;  /* 0x000000ffff1a7224 */ /* 0x000fe200078e0019 */
[----:B------:R-:W-:Y:S02]  /*fac0*/  MOV R25, R243 ;  /* 0x000000f300197202 */ /* 0x000fe40000000f00 */
[----:B------:R-:W-:Y:S01]  /*fad0*/  MOV R243, R246 ;  /* 0x000000f600f37202 */ /* 0x000fe20000000f00 */
[----:B------:R-:W-:Y:S01]  /*fae0*/  IMAD.MOV.U32 R246, RZ, RZ, R240 ;  /* 0x000000fffff67224 */ /* 0x000fe200078e00f0 */
[----:B------:R-:W-:Y:S01]  /*faf0*/  MOV R242, R241 ;  /* 0x000000f100f27202 */ /* 0x000fe20000000f00 */
[----:B------:R-:W-:Y:S01]  /*fb00*/  IMAD.MOV.U32 R240, RZ, RZ, R13 ;  /* 0x000000fffff07224 */ /* 0x000fe200078e000d */
[----:B------:R-:W-:-:S02]  /*fb10*/  MOV R241, R244 ;  /* 0x000000f400f17202 */ /* 0x000fc40000000f00 */
[----:B------:R-:W-:Y:S02]  /*fb20*/  MOV R13, R114 ;  /* 0x00000072000d7202 */ /* 0x000fe40000000f00 */
[----:B------:R-:W-:Y:S02]  /*fb30*/  MOV R244, R14 ;  /* 0x0000000e00f47202 */ /* 0x000fe40000000f00 */
[----:B------:R-:W-:Y:S02]  /*fb40*/  MOV R114, R250 ;  /* 0x000000fa00727202 */ /* 0x000fe40000000f00 */
[----:B------:R-:W-:Y:S01]  /*fb50*/  MOV R14, R107 ;  /* 0x0000006b000e7202 */ /* 0x000fe20000000f00 */
[----:B------:R1:W3:Y:S01]  /*fb60*/  MUFU.EX2 R250, R7 ;  /* 0x0000000700fa7308 */ /* 0x0002e20000000800 */
[----:B------:R-:W-:Y:S01]  /*fb70*/  IMAD.MOV.U32 R107, RZ, RZ, R251 ;  /* 0x000000ffff6b7224 */ /* 0x000fe200078e00fb */
[----:B------:R-:W-:Y:S02]  /*fb80*/  MOV R62, R26 ;  /* 0x0000001a003e7202 */ /* 0x000fe40000000f00 */
[----:B------:R-:W-:Y:S01]  /*fb90*/  MOV R26, R25 ;  /* 0x00000019001a7202 */ /* 0x000fe20000000f00 */
[----:B------:R-:W-:Y:S01]  /*fba0*/  IMAD.MOV.U32 R25, RZ, RZ, R243 ;  /* 0x000000ffff197224 */ /* 0x000fe200078e00f3 */
[----:B------:R-:W-:Y:S01]  /*fbb0*/  MOV R243, R246 ;  /* 0x000000f600f37202 */ /* 0x000fe20000000f00 */
[----:B-1----:R-:W-:Y:S01]  /*fbc0*/  FFMA.FTZ R7, R63, UR22, -R3 ;  /* 0x000000163f077c23 */ /* 0x002fe20008010803 */
[----:B------:R-:W-:Y:S01]  /*fbd0*/  IMAD.MOV.U32 R63, RZ, RZ, R24 ;  /* 0x000000ffff3f7224 */ /* 0x000fe200078e0018 */
[----:B------:R-:W-:-:S02]  /*fbe0*/  MOV R24, R12 ;  /* 0x0000000c00187202 */ /* 0x000fc40000000f00 */
[----:B------:R-:W-:Y:S01]  /*fbf0*/  MOV R12, R242 ;  /* 0x000000f2000c7202 */ /* 0x000fe20000000f00 */
[----:B------:R-:W-:Y:S02]  /*fc00*/  IMAD.MOV.U32 R242, RZ, RZ, R240 ;  /* 0x000000fffff27224 */ /* 0x000fe400078e00f0 */
[----:B------:R-:W-:Y:S01]  /*fc10*/  IMAD.MOV.U32 R240, RZ, RZ, R107 ;  /* 0x000000fffff07224 */ /* 0x000fe200078e006b */
[----:B------:R-:W-:Y:S02]  /*fc20*/  MOV R246, R14 ;  /* 0x0000000e00f67202 */ /* 0x000fe40000000f00 */
[----:B------:R-:W-:Y:S02]  /*fc30*/  MOV R14, R13 ;  /* 0x0000000d000e7202 */ /* 0x000fe40000000f00 */
[----:B------:R-:W-:Y:S01]  /*fc40*/  MOV R13, R114 ;  /* 0x00000072000d7202 */ /* 0x000fe20000000f00 */
[----:B--2---:R-:W-:Y:S01]  /*fc50*/  IMAD.MOV.U32 R71, RZ, RZ, R106 ;  /* 0x000000ffff477224 */ /* 0x004fe200078e006a */
[----:B------:R-:W-:-:S02]  /*fc60*/  MOV R106, R236 ;  /* 0x000000ec006a7202 */ /* 0x000fc40000000f00 */
[----:B------:R-:W2:Y:S02]  /*fc70*/  LDL.LU R236, [R1+0xf0] ;  /* 0x0000f00001ec7983 */ /* 0x000ea40000300800 */
[----:B------:R-:W-:-:S04]  /*fc80*/  MOV R251, R71 ;  /* 0x0000004700fb7202 */ /* 0x000fc80000000f00 */
[----:B------:R-:W-:Y:S02]  /*fc90*/  MOV R107, R251 ;  /* 0x000000fb006b7202 */ /* 0x000fe40000000f00 */
[----:B------:R1:W-:Y:S01]  /*fca0*/  MUFU.EX2 R251, R7 ;  /* 0x0000000700fb7308 */ /* 0x0003e20000000800 */
[----:B------:R-:W-:Y:S01]  /*fcb0*/  IMAD.MOV.U32 R71, RZ, RZ, R106 ;  /* 0x000000ffff477224 */ /* 0x000fe200078e006a */
[----:B------:R-:W-:Y:S02]  /*fcc0*/  MOV R106, R133 ;  /* 0x00000085006a7202 */ /* 0x000fe40000000f00 */
[----:B------:R-:W4:Y:S01]  /*fcd0*/  LDL.LU R133, [R1+0xec] ;  /* 0x0000ec0001857983 */ /* 0x000f220000300800 */
[----:B------:R-:W-:Y:S01]  /*fce0*/  IMAD.MOV.U32 R114, RZ, RZ, R71 ;  /* 0x000000ffff727224 */ /* 0x000fe200078e0047 */
[----:B------:R-:W-:Y:S02]  /*fcf0*/  MOV R71, R106 ;  /* 0x0000006a00477202 */ /* 0x000fe40000000f00 */
[----:B------:R-:W-:-:S02]  /*fd00*/  MOV R106, R108 ;  /* 0x0000006c006a7202 */ /* 0x000fc40000000f00 */
[----:B------:R-:W4:Y:S01]  /*fd10*/  LDL.LU R108, [R1+0x8] ;  /* 0x00000800016c7983 */ /* 0x000f220000300800 */
[----:B-1----:R-:W-:Y:S01]  /*fd20*/  FFMA.FTZ R7, R62, UR22, -R3 ;  /* 0x000000163e077c23 */ /* 0x002fe20008010803 */
        /* <DEDUP_REMOVED lines=14> */
[----:B------:R1:W-:Y:S02]  /*fe10*/  MUFU.EX2 R199, R7 ;  /* 0x0000000700c77308 */ /* 0x0003e40000000800 */
[----:B-1----:R-:W-:Y:S01]  /*fe20*/  FFMA.FTZ R7, R62, UR22, -R3 ;  /* 0x000000163e077c23 */ /* 0x002fe20008010803 */
[----:B------:R-:W-:Y:S01]  /*fe30*/  IMAD.MOV.U32 R62, RZ, RZ, R26 ;  /* 0x000000ffff3e7224 */ /* 0x000fe200078e001a */
        /* <DEDUP_REMOVED lines=12> */
[----:B------:R-:W3:Y:S01]  /*ff00*/  LDL.LU R116, [R1+0x38] ;  /* 0x0000380001747983 */ /* 0x000ee20000300800 */
[----:B------:R-:W-:Y:S02]  /*ff10*/  MOV R61, R63 ;  /* 0x0000003f003d7202 */ /* 0x000fe40000000f00 */
        /* <DEDUP_REMOVED lines=13> */
[----:B---3--:R-:W-:Y:S01]  /*fff0*/  MOV R71, R116 ;  /* 0x0000007400477202 */ /* 0x008fe20000000f00 */
[----:B------:R-:W-:Y:S01]  /*10000*/  IMAD.MOV.U32 R116, RZ, RZ, R103 ;  /* 0x000000ffff747224 */ /* 0x000fe200078e0067 */
[----:B------:R-:W-:-:S02]  /*10010*/  MOV R103, R231 ;  /* 0x000000e700677202 */ /* 0x000fc40000000f00 */
[----:B------:R-:W3:Y:S01]  /*10020*/  LDL.LU R231, [R1+0xe8] ;  /* 0x0000e80001e77983 */ /* 0x000ee20000300800 */
[----:B------:R-:W-:Y:S02]  /*10030*/  MOV R60, R63 ;  /* 0x0000003f003c7202 */ /* 0x000fe40000000f00 */
[----:B------:R-:W-:Y:S02]  /*10040*/  MOV R63, R25 ;  /* 0x00000019003f7202 */ /* 0x000fe40000000f00 */
[----:B------:R1:W-:Y:S01]  /*10050*/  MUFU.EX2 R25, R7 ;  /* 0x0000000700197308 */ /* 0x0003e20000000800 */
[C---:B------:R-:W-:Y:S06]  /*10060*/  HMMA.16816.F32.BF16 R88, R8.reuse, R66, R28 ;  /* 0x000000420858723c */ /* 0x040fec000004181c */
[----:B------:R-:W-:Y:S01]  /*10070*/  HMMA.16816.F32.BF16 R92, R8, R64, R32 ;  /* 0x00000040085c723c */ /* 0x000fe20000041820 */
[----:B-1----:R-:W-:-:S04]  /*10080*/  FFMA.FTZ R7, R60, UR22, -R3 ;  /* 0x000000163c077c23 */ /* 0x002fc80008010803 */
[----:B------:R1:W-:Y:S02]  /*10090*/  MUFU.EX2 R28, R7 ;  /* 0x00000007001c7308 */ /* 0x0003e40000000800 */
[----:B-1----:R-:W-:-:S06]  /*100a0*/  FFMA.FTZ R7, R61, UR22, -R3 ;  /* 0x000000163d077c23 */ /* 0x002fcc0008010803 */
[----:B------:R1:W-:Y:S02]  /*100b0*/  MUFU.EX2 R32, R7 ;  /* 0x0000000700207308 */ /* 0x0003e40000000800 */
[----:B-1----:R-:W-:-:S06]  /*100c0*/  FFMA.FTZ R7, R62, UR22, -R3 ;  /* 0x000000163e077c23 */ /* 0x002fcc0008010803 */
[----:B------:R1:W-:Y:S02]  /*100d0*/  MUFU.EX2 R31, R7 ;  /* 0x00000007001f7308 */ /* 0x0003e40000000800 */
[----:B-1----:R-:W-:Y:S01]  /*100e0*/  FFMA.FTZ R7, R63, UR22, -R3 ;  /* 0x000000163f077c23 */ /* 0x002fe20008010803 */
[----:B------:R-:W-:Y:S02]  /*100f0*/  MOV R63, R12 ;  /* 0x0000000c003f7202 */ /* 0x000fe40000000f00 */
[----:B------:R-:W-:Y:S02]  /*10100*/  MOV R12, R242 ;  /* 0x000000f2000c7202 */ /* 0x000fe40000000f00 */
[----:B------:R-:W-:Y:S01]  /*10110*/  MOV R242, R240 ;  /* 0x000000f000f27202 */ /* 0x000fe20000000f00 */
[----:B------:R-:W-:Y:S01]  /*10120*/  IMAD.MOV.U32 R240, RZ, RZ, R13 ;  /* 0x000000fffff07224 */ /* 0x000fe200078e000d */
[----:B------:R-:W-:Y:S01]  /*10130*/  MOV R13, R72 ;  /* 0x00000048000d7202 */ /* 0x000fe20000000f00 */
[----:B------:R1:W-:Y:S01]  /*10140*/  MUFU.EX2 R30, R7 ;  /* 0x00000007001e7308 */ /* 0x0003e20000000800 */
[----:B------:R-:W-:Y:S01]  /*10150*/  MOV R72, R107 ;  /* 0x0000006b00487202 */ /* 0x000fe20000000f00 */
[----:B------:R-:W-:Y:S01]  /*10160*/  IMAD.MOV.U32 R107, RZ, RZ, R114 ;  /* 0x000000ffff6b7224 */ /* 0x000fe200078e0072 */
[----:B------:R-:W-:-:S02]  /*10170*/  MOV R114, R71 ;  /* 0x0000004700727202 */ /* 0x000fc40000000f00 */
[----:B------:R-:W-:Y:S01]  /*10180*/  MOV R71, R116 ;  /* 0x0000007400477202 */ /* 0x000fe20000000f00 */
[----:B------:R-:W-:Y:S01]  /*10190*/  IMAD.MOV.U32 R116, RZ, RZ, R103 ;  /* 0x000000ffff747224 */ /* 0x000fe200078e0067 */
[----:B------:R-:W-:Y:S01]  /*101a0*/  MOV R103, R219 ;  /* 0x000000db00677202 */ /* 0x000fe20000000f00 */
[----:B-1----:R-:W-:-:S04]  /*101b0*/  FFMA.FTZ R7, R26, UR22, -R3 ;  /* 0x000000161a077c23 */ /* 0x002fc80008010803 */
[----:B------:R-:W-:Y:S01]  /*101c0*/  MUFU.EX2 R219, R7 ;  /* 0x0000000700db7308 */ /* 0x000fe20000000800 */
[----:B------:R-:W-:Y:S01]  /*101d0*/  IMAD.MOV.U32 R26, RZ, RZ, R243 ;  /* 0x000000ffff1a7224 */ /* 0x000fe200078e00f3 */
[----:B------:R-:W-:Y:S01]  /*101e0*/  HMMA.16816.F32.BF16 R152, R8, R18, R56 ;  /* 0x000000120898723c */ /* 0x000fe20000041838 */
[----:B------:R-:W-:Y:S01]  /*101f0*/  MOV R61, R242 ;  /* 0x000000f2003d7202 */ /* 0x000fe20000000f00 */
[----:B------:R-:W-:-:S05]  /*10200*/  IMAD.MOV.U32 R242, RZ, RZ, R72 ;  /* 0x000000fffff27224 */ /* 0x000fca00078e0048 */
[----:B------:R-:W-:Y:S01]  /*10210*/  IMAD.MOV.U32 R59, RZ, RZ, R26 ;  /* 0x000000ffff3b7224 */ /* 0x000fe200078e001a */
[----:B------:R-:W-:Y:S02]  /*10220*/  MOV R72, R116 ;  /* 0x0000007400487202 */ /* 0x000fe40000000f00 */
[----:B------:R-:W-:Y:S01]  /*10230*/  MOV R58, R63 ;  /* 0x0000003f003a7202 */ /* 0x000fe20000000f00 */
[----:B------:R-:W-:Y:S01]  /*10240*/  IMAD.MOV.U32 R63, RZ, RZ, R240 ;  /* 0x000000ffff3f7224 */ /* 0x000fe200078e00f0 */
        /* <DEDUP_REMOVED lines=14> */
[----:B------:R-:W-:-:S02]  /*10330*/  MOV R56, R14 ;  /* 0x0000000e00387202 */ /* 0x000fc40000000f00 */
[----:B------:R-:W-:Y:S01]  /*10340*/  MOV R245, R107 ;  /* 0x0000006b00f57202 */ /* 0x000fe20000000f00 */
[----:B------:R-:W-:Y:S01]  /*10350*/  IMAD.MOV.U32 R107, RZ, RZ, R98 ;  /* 0x000000ffff6b7224 */ /* 0x000fe200078e0062 */
[----:B------:R-:W-:Y:S01]  /*10360*/  MOV R14, R106 ;  /* 0x0000006a000e7202 */ /* 0x000fe20000000f00 */
[C---:B------:R-:W-:Y:S01]  /*10370*/  HMMA.16816.F32.BF16 R168, R8.reuse, R22, R48 ;  /* 0x0000001608a8723c */ /* 0x040fe20000041830 */
[----:B------:R-:W-:Y:S02]  /*10380*/  MOV R55, R61 ;  /* 0x0000003d00377202 */ /* 0x000fe40000000f00 */
[----:B------:R-:W-:Y:S01]  /*10390*/  MOV R106, R117 ;  /* 0x00000075006a7202 */ /* 0x000fe20000000f00 */
[----:B------:R-:W-:Y:S02]  /*103a0*/  FFMA.FTZ R117, R206, UR22, -R2 ;  /* 0x00000016ce757c23 */ /* 0x000fe40008010802 */
[----:B------:R-:W-:Y:S01]  /*103b0*/  HMMA.16816.F32.BF16 R172, R8, R36, R44 ;  /* 0x0000002408ac723c */ /* 0x000fe2000004182c */
[----:B------:R-:W-:Y:S01]  /*103c0*/  IMAD.MOV.U32 R206, RZ, RZ, R123 ;  /* 0x000000ffffce7224 */ /* 0x000fe200078e007b */
[----:B------:R-:W-:-:S04]  /*103d0*/  MOV R61, R12 ;  /* 0x0000000c003d7202 */ /* 0x000fc80000000f00 */
[----:B------:R-:W-:Y:S01]  /*103e0*/  HMMA.16816.F32.BF16 R84, R8, R38, R40 ;  /* 0x000000260854723c */ /* 0x000fe20000041828 */
[----:B------:R-:W-:Y:S01]  /*103f0*/  FFMA.FTZ R123, R138, UR22, -R2 ;  /* 0x000000168a7b7c23 */ /* 0x000fe20008010802 */
[----:B------:R-:W-:Y:S01]  /*10400*/  IMAD.MOV.U32 R12, RZ, RZ, R107 ;  /* 0x000000ffff0c7224 */ /* 0x000fe200078e006b */
[----:B------:R-:W-:-:S04]  /*10410*/  MOV R138, R55 ;  /* 0x00000037008a7202 */ /* 0x000fc80000000f00 */
[----:B------:R-:W-:Y:S01]  /*10420*/  FFMA.FTZ R9, R59, UR22, -R2 ;  /* 0x000000163b097c23 */ /* 0x000fe20008010802 */
[----:B------:R-:W-:Y:S01]  /*10430*/  MOV R59, R13 ;  /* 0x0000000d003b7202 */ /* 0x000fe20000000f00 */
[----:B------:R-:W-:Y:S01]  /*10440*/  IMAD.MOV.U32 R107, RZ, RZ, R101 ;  /* 0x000000ffff6b7224 */ /* 0x000fe200078e0065 */
[----:B------:R-:W-:Y:S02]  /*10450*/  MOV R13, R72 ;  /* 0x00000048000d7202 */ /* 0x000fe40000000f00 */
[----:B------:R-:W-:Y:S02]  /*10460*/  MOV R55, R59 ;  /* 0x0000003b00377202 */ /* 0x000fe40000000f00 */
[----:B------:R-:W-:Y:S02]  /*10470*/  MOV R101, R99 ;  /* 0x0000006300657202 */ /* 0x000fe40000000f00 */
[----:B------:R-:W-:Y:S01]  /*10480*/  MOV R59, R14 ;  /* 0x0000000e003b7202 */ /* 0x000fe20000000f00 */
[----:B--2---:R-:W-:Y:S01]  /*10490*/  FFMA.FTZ R14, R236, UR22, -R0 ;  /* 0x00000016ec0e7c23 */ /* 0x004fe20008010800 */
[----:B------:R-:W-:Y:S01]  /*104a0*/  MOV R57, R245 ;  /* 0x000000f500397202 */ /* 0x000fe20000000f00 */
[----:B------:R-:W-:-:S02]  /*104b0*/  IMAD.MOV.U32 R49, RZ, RZ, R27 ;  /* 0x000000ffff317224 */ /* 0x000fc400078e001b */
[--C-:B------:R-:W-:Y:S01]  /*104c0*/  FFMA.FTZ R8, R60, UR22, -R2.reuse ;  /* 0x000000163c087c23 */ /* 0x100fe20008010802 */
[--C-:B------:R-:W-:Y:S01]  /*104d0*/  FFMA.FTZ R40, R229, UR22, -R2.reuse ;  /* 0x00000016e5287c23 */ /* 0x100fe20008010802 */
[--C-:B------:R-:W-:Y:S01]  /*104e0*/  FFMA.FTZ R72, R211, UR22, -R2.reuse ;  /* 0x00000016d3487c23 */ /* 0x100fe20008010802 */
[--C-:B------:R-:W-:Y:S01]  /*104f0*/  FFMA.FTZ R99, R210, UR22, -R2.reuse ;  /* 0x00000016d2637c23 */ /* 0x100fe20008010802 */
[----:B------:R-:W-:Y:S01]  /*10500*/  MOV R27, R12 ;  /* 0x0000000c001b7202 */ /* 0x000fe20000000f00 */
[----:B------:R-:W-:Y:S01]  /*10510*/  IMAD.MOV.U32 R50, RZ, RZ, R13 ;  /* 0x000000ffff327224 */ /* 0x000fe200078e000d */
[----:B------:R-:W-:Y:S01]  /*10520*/  MOV R51, R73 ;  /* 0x0000004900337202 */ /* 0x000fe20000000f00 */
[--C-:B------:R-:W-:Y:S01]  /*10530*/  FFMA.FTZ R125, R125, UR22, -R2.reuse ;  /* 0x000000167d7d7c23 */ /* 0x100fe20008010802 */
[----:B------:R-:W-:Y:S01]  /*10540*/  MOV R52, R107 ;  /* 0x0000006b00347202 */ /* 0x000fe20000000f00 */
[----:B------:R-:W-:Y:S01]  /*10550*/  FFMA.FTZ R126, R126, UR22, -R2 ;  /* 0x000000167e7e7c23 */ /* 0x000fe20008010802 */
        /* <DEDUP_REMOVED lines=12> */
[----:B------:R-:W-:Y:S01]  /*10620*/  IMAD.MOV.U32 R60, RZ, RZ, R242 ;  /* 0x000000ffff3c7224 */ /* 0x000fe200078e00f2 */
[----:B------:R1:W-:Y:S01]  /*10630*/  MUFU.EX2 R237, R8 ;  /* 0x0000000800ed7308 */ /* 0x0003e20000000800 */
[----:B------:R-:W-:Y:S01]  /*10640*/  F2FP.BF16.F32.PACK_AB R10, R250, R249 ;  /* 0x000000f9fa0a723e */ /* 0x000fe200000010ff */
[----:B------:R-:W-:Y:S01]  /*10650*/  IMAD.MOV.U32 R35, RZ, RZ, R51 ;  /* 0x000000ffff237224 */ /* 0x000fe200078e0033 */
[----:B------:R-:W-:-:S05]  /*10660*/  MOV R34, R50 ;  /* 0x0000003200227202 */ /* 0x000fca0000000f00 */
[----:B------:R-:W-:Y:S01]  /*10670*/  MUFU.EX2 R242, R9 ;  /* 0x0000000900f27308 */ /* 0x000fe20000000800 */
[----:B------:R-:W-:Y:S01]  /*10680*/  MOV R48, R52 ;  /* 0x0000003400307202 */ /* 0x000fe20000000f00 */
[----:B------:R-:W-:Y:S01]  /*10690*/  IMAD.MOV.U32 R50, RZ, RZ, R54 ;  /* 0x000000ffff327224 */ /* 0x000fe200078e0036 */
[----:B------:R-:W-:Y:S02]  /*106a0*/  MOV R51, R55 ;  /* 0x0000003700337202 */ /* 0x000fe40000000f00 */
[----:B-1----:R-:W-:Y:S01]  /*106b0*/  F2FP.BF16.F32.PACK_AB R8, R248, R247 ;  /* 0x000000f7f808723e */ /* 0x002fe200000010ff */
[----:B------:R-:W-:Y:S01]  /*106c0*/  IMAD.MOV.U32 R55, RZ, RZ, R62 ;  /* 0x000000ffff377224 */ /* 0x000fe200078e003e */
[----:B------:R-:W-:Y:S01]  /*106d0*/  MOV R52, R56 ;  /* 0x0000003800347202 */ /* 0x000fe20000000f00 */
[----:B---3--:R-:W-:-:S04]  /*106e0*/  FFMA.FTZ R7, R231, UR22, -R3 ;  /* 0x00000016e7077c23 */ /* 0x008fc80008010803 */
[----:B------:R1:W-:Y:S02]  /*106f0*/  MUFU.EX2 R231, R7 ;  /* 0x0000000700e77308 */ /* 0x0003e40000000800 */
[----:B-1----:R-:W-:-:S06]  /*10700*/  FFMA.FTZ R7, R241, UR22, -R3 ;  /* 0x00000016f1077c23 */ /* 0x002fcc0008010803 */
[----:B------:R4:W-:Y:S02]  /*10710*/  MUFU.EX2 R26, R7 ;  /* 0x00000007001a7308 */ /* 0x0009e40000000800 */
[----:B----4-:R-:W-:-:S06]  /*10720*/  FFMA.FTZ R7, R133, UR22, -R3 ;  /* 0x0000001685077c23 */ /* 0x010fcc0008010803 */
[----:B------:R1:W-:Y:S02]  /*10730*/  MUFU.EX2 R116, R7 ;  /* 0x0000000700747308 */ /* 0x0003e40000000800 */
[----:B-1----:R-:W-:-:S06]  /*10740*/  FFMA.FTZ R7, R131, UR22, -R3 ;  /* 0x0000001683077c23 */ /* 0x002fcc0008010803 */
[----:B------:R1:W-:Y:S01]  /*10750*/  MUFU.EX2 R114, R7 ;  /* 0x0000000700727308 */ /* 0x0003e20000000800 */
[----:B------:R-:W-:Y:S01]  /*10760*/  IMAD.MOV.U32 R241, RZ, RZ, R75 ;  /* 0x000000fffff17224 */ /* 0x000fe200078e004b */
[----:B------:R-:W-:Y:S02]  /*10770*/  MOV R54, R60 ;  /* 0x0000003c00367202 */ /* 0x000fe40000000f00 */
[----:B------:R-:W-:Y:S01]  /*10780*/  MOV R56, R63 ;  /* 0x0000003f00387202 */ /* 0x000fe20000000f00 */
[----:B------:R-:W-:Y:S01]  /*10790*/  IMAD.MOV.U32 R133, RZ, RZ, R35 ;  /* 0x000000ffff857224 */ /* 0x000fe200078e0023 */
[----:B------:R-:W2:Y:S02]  /*107a0*/  LDL.LU R75, [R1+0x18] ;  /* 0x00001800014b7983 */ /* 0x000ea40000300800 */
[----:B------:R-:W-:Y:S02]  /*107b0*/  MUFU.EX2 R217, R12 ;  /* 0x0000000c00d97308 */ /* 0x000fe40000000800 */
[----:B------:R-:W3:Y:S01]  /*107c0*/  LDL.LU R74, [R1+0x1c] ;  /* 0x00001c00014a7983 */ /* 0x000ee20000300800 */
[----:B-1----:R-:W-:-:S05]  /*107d0*/  FFMA.FTZ R7, R124, UR22, -R3 ;  /* 0x000000167c077c23 */ /* 0x002fca0008010803 */
[----:B------:R1:W-:Y:S02]  /*107e0*/  MUFU.EX2 R103, R7 ;  /* 0x0000000700677308 */ /* 0x0003e40000000800 */
[--C-:B-1----:R-:W-:Y:S01]  /*107f0*/  FFMA.FTZ R7, R118, UR22, -R3.reuse ;  /* 0x0000001676077c23 */ /* 0x102fe20008010803 */
[----:B------:R-:W-:-:S05]  /*10800*/  FFMA.FTZ R3, R115, UR22, -R3 ;  /* 0x0000001673037c23 */ /* 0x000fca0008010803 */
[----:B------:R1:W-:Y:S02]  /*10810*/  MUFU.EX2 R29, R3 ;  /* 0x00000003001d7308 */ /* 0x0003e40000000800 */
[----:B-1----:R-:W-:-:S06]  /*10820*/  FFMA.FTZ R3, R240, UR22, -R2 ;  /* 0x00000016f0037c23 */ /* 0x002fcc0008010802 */
[----:B------:R1:W-:Y:S02]  /*10830*/  MUFU.EX2 R240, R3 ;  /* 0x0000000300f07308 */ /* 0x0003e40000000800 */
[----:B-1----:R-:W-:-:S06]  /*10840*/  FFMA.FTZ R3, R241, UR22, -R2 ;  /* 0x00000016f1037c23 */ /* 0x002fcc0008010802 */
[----:B------:R1:W4:Y:S02]  /*10850*/  MUFU.EX2 R241, R3 ;  /* 0x0000000300f17308 */ /* 0x0003240000000800 */
[----:B-1----:R-:W-:-:S06]  /*10860*/  FFMA.FTZ R3, R243, UR22, -R2 ;  /* 0x00000016f3037c23 */ /* 0x002fcc0008010802 */
[----:B------:R1:W-:Y:S01]  /*10870*/  MUFU.EX2 R243, R3 ;  /* 0x0000000300f37308 */ /* 0x0003e20000000800 */
[----:B------:R-:W-:-:S07]  /*10880*/  FFMA.FTZ R124, R137, UR22, -R2 ;  /* 0x00000016897c7c23 */ /* 0x000fce0008010802 */
[----:B------:R4:W-:Y:S01]  /*10890*/  MUFU.EX2 R98, R7 ;  /* 0x0000000700627308 */ /* 0x0009e20000000800 */
[----:B-1----:R-:W-:-:S07]  /*108a0*/  FFMA.FTZ R3, R244, UR22, -R2 ;  /* 0x00000016f4037c23 */ /* 0x002fce0008010802 */
[----:B------:R1:W1:Y:S01]  /*108b0*/  MUFU.EX2 R244, R3 ;  /* 0x0000000300f47308 */ /* 0x0002620000000800 */
[--C-:B----4-:R-:W-:Y:S01]  /*108c0*/  FFMA.FTZ R7, R105, UR22, -R2.reuse ;  /* 0x0000001669077c23 */ /* 0x110fe20008010802 */
[----:B------:R-:W-:Y:S01]  /*108d0*/  MOV R105, R100 ;  /* 0x0000006400697202 */ /* 0x000fe20000000f00 */
[----:B------:R-:W-:-:S05]  /*108e0*/  FFMA.FTZ R100, R207, UR22, -R2 ;  /* 0x00000016cf647c23 */ /* 0x000fca0008010802 */
[----:B------:R4:W-:Y:S01]  /*108f0*/  MUFU.EX2 R236, R7 ;  /* 0x0000000700ec7308 */ /* 0x0009e20000000800 */
[----:B-1----:R-:W-:-:S07]  /*10900*/  FFMA.FTZ R3, R246, UR22, -R2 ;  /* 0x00000016f6037c23 */ /* 0x002fce0008010802 */
[----:B------:R1:W-:Y:S01]  /*10910*/  MUFU.EX2 R246, R3 ;  /* 0x0000000300f67308 */ /* 0x0003e20000000800 */
[----:B------:R-:W-:Y:S02]  /*10920*/  IMAD.MOV.U32 R53, RZ, RZ, R105 ;  /* 0x000000ffff357224 */ /* 0x000fe400078e0069 */
[----:B------:R-:W-:Y:S01]  /*10930*/  FFMA.FTZ R105, R129, UR22, -R0 ;  /* 0x0000001681697c23 */ /* 0x000fe20008010800 */
[----:B----4-:R-:W-:Y:S01]  /*10940*/  MOV R7, R70 ;  /* 0x0000004600077202 */ /* 0x010fe20000000f00 */
[----:B------:R-:W-:Y:S02]  /*10950*/  IMAD.MOV.U32 R70, RZ, RZ, R108 ;  /* 0x000000ffff467224 */ /* 0x000fe400078e006c */
[--C-:B------:R-:W-:Y:S01]  /*10960*/  FFMA.FTZ R108, R127, UR22, -R0.reuse ;  /* 0x000000167f6c7c23 */ /* 0x100fe20008010800 */
[----:B------:R-:W-:Y:S01]  /*10970*/  FFMA.FTZ R118, R119, UR22, -R0 ;  /* 0x0000001677767c23 */ /* 0x000fe20008010800 */
[----:B-1----:R-:W-:Y:S01]  /*10980*/  FFMA.FTZ R3, R58, UR22, -R2 ;  /* 0x000000163a037c23 */ /* 0x002fe20008010802 */
[----:B------:R-:W-:-:S02]  /*10990*/  IMAD.MOV.U32 R58, RZ, RZ, R15 ;  /* 0x000000ffff3a7224 */ /* 0x000fc400078e000f */
[--C-:B------:R-:W-:Y:S01]  /*109a0*/  FFMA.FTZ R15, R230, UR22, -R2.reuse ;  /* 0x00000016e60f7c23 */ /* 0x100fe20008010802 */
[----:B------:R1:W-:Y:S01]  /*109b0*/  MUFU.EX2 R245, R3 ;  /* 0x0000000300f57308 */ /* 0x0003e20000000800 */
[----:B------:R-:W-:Y:S02]  /*109c0*/  F2FP.BF16.F32.PACK_AB R9, R241, R240 ;  /* 0x000000f0f109723e */ /* 0x000fe400000010ff */
[----:B------:R-:W-:Y:S02]  /*109d0*/  F2FP.BF16.F32.PACK_AB R11, R244, R243 ;  /* 0x000000f3f40b723e */ /* 0x000fe400000010ff */
[----:B------:R-:W-:Y:S01]  /*109e0*/  MOV R119, R49 ;  /* 0x0000003100777202 */ /* 0x000fe20000000f00 */
[----:B-1----:R-:W-:Y:S01]  /*109f0*/  FFMA.FTZ R3, R252, UR22, -R2 ;  /* 0x00000016fc037c23 */ /* 0x002fe20008010802 */
[----:B------:R-:W-:Y:S01]  /*10a00*/  FFMA.FTZ R2, R233, UR22, -R0 ;  /* 0x00000016e9027c23 */ /* 0x000fe20008010800 */
[----:B------:R-:W-:-:S04]  /*10a10*/  FFMA.FTZ R0, R238, UR22, -R6 ;  /* 0x00000016ee007c23 */ /* 0x000fc80008010806 */
[----:B------:R1:W-:Y:S01]  /*10a20*/  MUFU.EX2 R216, R0 ;  /* 0x0000000000d87308 */ /* 0x0003e20000000800 */
[----:B------:R-:W-:Y:S01]  /*10a30*/  MOV R49, R53 ;  /* 0x0000003500317202 */ /* 0x000fe20000000f00 */
[----:B------:R-:W-:Y:S01]  /*10a40*/  IMAD.MOV.U32 R53, RZ, RZ, R57 ;  /* 0x000000ffff357224 */ /* 0x000fe200078e0039 */
[----:B------:R-:W-:Y:S01]  /*10a50*/  MOV R57, R61 ;  /* 0x0000003d00397202 */ /* 0x000fe20000000f00 */
[C---:B------:R-:W-:Y:S06]  /*10a60*/  HMMA.16816.F32.BF16 R44, R8.reuse, R18, R148 ;  /* 0x00000012082c723c */ /* 0x040fec0000041894 */
[C---:B------:R-:W-:Y:S01]  /*10a70*/  HMMA.16816.F32.BF16 R60, R8.reuse, R16, R80 ;  /* 0x00000010083c723c */ /* 0x040fe20000041850 */
[----:B-1----:R-:W-:Y:S01]  /*10a80*/  FFMA.FTZ R0, R239, UR22, -R6 ;  /* 0x00000016ef007c23 */ /* 0x002fe20008010806 */
[----:B------:R-:W-:Y:S01]  /*10a90*/  MOV R151, R34 ;  /* 0x0000002200977202 */ /* 0x000fe20000000f00 */
[----:B------:R1:W-:Y:S04]  /*10aa0*/  MUFU.EX2 R230, R2 ;  /* 0x0000000200e67308 */ /* 0x0003e80000000800 */
[----:B------:R-:W-:Y:S01]  /*10ab0*/  MOV R81, R32 ;  /* 0x0000002000517202 */ /* 0x000fe20000000f00 */
[----:B------:R-:W-:Y:S01]  /*10ac0*/  IMAD.MOV.U32 R12, RZ, RZ, R25 ;  /* 0x000000ffff0c7224 */ /* 0x000fe200078e0019 */
[----:B------:R-:W-:Y:S01]  /*10ad0*/  HMMA.16816.F32.BF16 R32, R8, R20, R160 ;  /* 0x000000140820723c */ /* 0x000fe200000418a0 */
[----:B------:R-:W-:Y:S01]  /*10ae0*/  IMAD.MOV.U32 R148, RZ, RZ, R50 ;  /* 0x000000ffff947224 */ /* 0x000fe200078e0032 */
[----:B------:R-:W-:Y:S01]  /*10af0*/  MOV R149, R49 ;  /* 0x0000003100957202 */ /* 0x000fe20000000f00 */
[----:B------:R-:W-:Y:S01]  /*10b00*/  MUFU.EX2 R229, R14 ;  /* 0x0000000e00e57308 */ /* 0x000fe20000000800 */
[----:B------:R-:W-:Y:S01]  /*10b10*/  MOV R150, R48 ;  /* 0x0000003000967202 */ /* 0x000fe20000000f00 */
[----:B------:R-:W-:Y:S01]  /*10b20*/  IMAD.MOV.U32 R128, RZ, RZ, R28 ;  /* 0x000000ffff807224 */ /* 0x000fe200078e001c */
[----:B------:R-:W-:Y:S01]  /*10b30*/  MOV R252, R29 ;  /* 0x0000001d00fc7202 */ /* 0x000fe20000000f00 */
[----:B------:R-:W-:Y:S04]  /*10b40*/  LDSM.16.MT88.4 R16, [R223+0xa000] ;  /* 0x00a00000df10783b */ /* 0x000fe80000004200 */
[----:B------:R4:W-:Y:S01]  /*10b50*/  MUFU.EX2 R212, R0 ;  /* 0x0000000000d47308 */ /* 0x0009e20000000800 */
[----:B------:R-:W-:-:S02]  /*10b60*/  MOV R163, R70 ;  /* 0x0000004600a37202 */ /* 0x000fc40000000f00 */
[----:B-1----:R-:W-:Y:S01]  /*10b70*/  MOV R2, R24 ;  /* 0x0000001800027202 */ /* 0x002fe20000000f00 */
[----:B----4-:R-:W-:-:S04]  /*10b80*/  FFMA.FTZ R0, R234, UR22, -R6 ;  /* 0x00000016ea007c23 */ /* 0x010fc80008010806 */
[----:B------:R1:W-:Y:S01]  /*10b90*/  MUFU.EX2 R211, R0 ;  /* 0x0000000000d37308 */ /* 0x0003e20000000800 */
[----:B------:R-:W-:Y:S01]  /*10ba0*/  IMAD.MOV.U32 R80, RZ, RZ, R31 ;  /* 0x000000ffff507224 */ /* 0x000fe200078e001f */
[----:B------:R-:W-:Y:S02]  /*10bb0*/  MOV R14, R30 ;  /* 0x0000001e000e7202 */ /* 0x000fe40000000f00 */
[----:B------:R-:W4:Y:S01]  /*10bc0*/  LDSM.16.MT88.4 R28, [R221+0xa000] ;  /* 0x00a00000dd1c783b */ /* 0x000f220000004200 */
[----:B-1----:R-:W-:-:S04]  /*10bd0*/  FFMA.FTZ R0, R235, UR22, -R6 ;  /* 0x00000016eb007c23 */ /* 0x002fc80008010806 */
[----:B------:R1:W-:Y:S02]  /*10be0*/  MUFU.EX2 R210, R0 ;  /* 0x0000000000d27308 */ /* 0x0003e40000000800 */
[----:B-1----:R-:W-:Y:S01]  /*10bf0*/  FFMA.FTZ R0, R163, UR22, -R6 ;  /* 0x00000016a3007c23 */ /* 0x002fe20008010806 */
[----:B------:R-:W-:Y:S02]  /*10c00*/  IMAD.MOV.U32 R163, RZ, RZ, R2 ;  /* 0x000000ffffa37224 */ /* 0x000fe400078e0002 */
[----:B------:R-:W4:Y:S03]  /*10c10*/  LDL.LU R2, [R1+0x4] ;  /* 0x0000040001027983 */ /* 0x000f260000300800 */
        /* <DEDUP_REMOVED lines=12> */
[----:B------:R-:W4:Y:S01]  /*10ce0*/  LDL.LU R7, [R1] ;  /* 0x0000000001077983 */ /* 0x000f220000300800 */
[----:B------:R-:W-:-:S02]  /*10cf0*/  IMAD.MOV.U32 R162, RZ, RZ, R149 ;  /* 0x000000ffffa27224 */ /* 0x000fc400078e0095 */
[----:B------:R-:W-:Y:S02]  /*10d00*/  IMAD.MOV.U32 R149, RZ, RZ, R14 ;  /* 0x000000ffff957224 */ /* 0x000fe400078e000e */
[----:B------:R-:W-:Y:S02]  /*10d10*/  IMAD.MOV.U32 R14, RZ, RZ, R119 ;  /* 0x000000ffff0e7224 */ /* 0x000fe400078e0077 */
[----:B------:R-:W-:Y:S02]  /*10d20*/  IMAD.MOV.U32 R119, RZ, RZ, R219 ;  /* 0x000000ffff777224 */ /* 0x000fe400078e00db */
[----:B------:R-:W4:Y:S01]  /*10d30*/  LDL.LU R219, [R1+0xe4] ;  /* 0x0000e40001db7983 */ /* 0x000f220000300800 */
[----:B------:R-:W-:Y:S02]  /*10d40*/  MOV R160, R163 ;  /* 0x000000a300a07202 */ /* 0x000fe40000000f00 */
[----:B------:R-:W-:Y:S01]  /*10d50*/  MOV R238, R148 ;  /* 0x0000009400ee7202 */ /* 0x000fe20000000f00 */
[----:B------:R-:W-:Y:S01]  /*10d60*/  IMAD.MOV.U32 R82, RZ, RZ, R52 ;  /* 0x000000ffff527224 */ /* 0x000fe200078e0034 */
[----:B------:R-:W-:-:S02]  /*10d70*/  MOV R163, R150 ;  /* 0x0000009600a37202 */ /* 0x000fc40000000f00 */
[----:B------:R-:W-:Y:S02]  /*10d80*/  MOV R83, R53 ;  /* 0x0000003500537202 */ /* 0x000fe40000000f00 */
[----:B------:R-:W-:Y:S02]  /*10d90*/  MOV R127, R54 ;  /* 0x00000036007f7202 */ /* 0x000fe40000000f00 */
[----:B------:R-:W-:Y:S01]  /*10da0*/  MOV R129, R55 ;  /* 0x0000003700817202 */ /* 0x000fe20000000f00 */
[----:B------:R1:W2:Y:S01]  /*10db0*/  MUFU.EX2 R232, R13 ;  /* 0x0000000d00e87308 */ /* 0x0002a20000000800 */
[----:B------:R-:W-:Y:S01]  /*10dc0*/  HMMA.16816.F32.BF16 R52, R8, R36, R176 ;  /* 0x000000240834723c */ /* 0x000fe200000418b0 */
[----:B------:R-:W-:Y:S02]  /*10dd0*/  MOV R148, R151 ;  /* 0x0000009700947202 */ /* 0x000fe40000000f00 */
[----:B------:R-:W-:Y:S02]  /*10de0*/  MOV R150, R80 ;  /* 0x0000005000967202 */ /* 0x000fe40000000f00 */
[----:B------:R-:W-:-:S02]  /*10df0*/  MOV R239, R163 ;  /* 0x000000a300ef7202 */ /* 0x000fc40000000f00 */
[----:B------:R-:W-:Y:S01]  /*10e00*/  MOV R178, R238 ;  /* 0x000000ee00b27202 */ /* 0x000fe20000000f00 */
[----:B------:R-:W-:Y:S01]  /*10e10*/  IMAD.MOV.U32 R179, RZ, RZ, R162 ;  /* 0x000000ffffb37224 */ /* 0x000fe200078e00a2 */
[----:B------:R-:W-:Y:S01]  /*10e20*/  MOV R80, R138 ;  /* 0x0000008a00507202 */ /* 0x000fe20000000f00 */
[----:B---3--:R-:W-:Y:S01]  /*10e30*/  FFMA.FTZ R74, R74, R68, R96 ;  /* 0x000000444a4a7223 */ /* 0x008fe20000010060 */
[----:B------:R-:W-:Y:S01]  /*10e40*/  MOV R115, R26 ;  /* 0x0000001a00737202 */ /* 0x000fe20000000f00 */
[----:B------:R-:W-:Y:S01]  /*10e50*/  IMAD.MOV.U32 R96, RZ, RZ, R27 ;  /* 0x000000ffff607224 */ /* 0x000fe200078e001b */
[----:B------:R-:W-:Y:S01]  /*10e60*/  MOV R151, R81 ;  /* 0x0000005100977202 */ /* 0x000fe20000000f00 */
[----:B------:R-:W3:Y:S01]  /*10e70*/  LDSM.16.MT88.4 R24, [R224+0xa000] ;  /* 0x00a00000e018783b */ /* 0x000ee20000004200 */
[----:B-1----:R-:W-:Y:S02]  /*10e80*/  MOV R13, R51 ;  /* 0x00000033000d7202 */ /* 0x002fe40000000f00 */
[----:B------:R-:W-:Y:S01]  /*10e90*/  HMMA.16816.F32.BF16 R48, R8, R22, R164 ;  /* 0x000000160830723c */ /* 0x000fe200000418a4 */
[----:B------:R-:W-:Y:S01]  /*10ea0*/  MOV R138, R231 ;  /* 0x000000e7008a7202 */ /* 0x000fe20000000f00 */
[----:B------:R-:W-:Y:S01]  /*10eb0*/  IMAD.MOV.U32 R238, RZ, RZ, R119 ;  /* 0x000000ffffee7224 */ /* 0x000fe200078e0077 */
[----:B------:R-:W-:-:S02]  /*10ec0*/  MOV R177, R178 ;  /* 0x000000b200b17202 */ /* 0x000fc40000000f00 */
[----:B------:R-:W-:Y:S02]  /*10ed0*/  MOV R81, R206 ;  /* 0x000000ce00517202 */ /* 0x000fe40000000f00 */
[----:B------:R-:W-:Y:S01]  /*10ee0*/  MOV R162, R80 ;  /* 0x0000005000a27202 */ /* 0x000fe20000000f00 */
[----:B------:R-:W-:Y:S01]  /*10ef0*/  IMAD.MOV.U32 R165, RZ, RZ, R149 ;  /* 0x000000ffffa57224 */ /* 0x000fe200078e0095 */
[----:B------:R-:W-:Y:S01]  /*10f00*/  MOV R164, R148 ;  /* 0x0000009400a47202 */ /* 0x000fe20000000f00 */
[----:B--2---:R-:W-:Y:S01]  /*10f10*/  FFMA.FTZ R75, R75, R69, R97 ;  /* 0x000000454b4b7223 */ /* 0x004fe20000010061 */
[----:B------:R-:W-:Y:S01]  /*10f20*/  MOV R166, R150 ;  /* 0x0000009600a67202 */ /* 0x000fe20000000f00 */
[----:B------:R-:W-:Y:S01]  /*10f30*/  IMAD.MOV.U32 R167, RZ, RZ, R14 ;  /* 0x000000ffffa77224 */ /* 0x000fe200078e000e */
[----:B------:R-:W-:Y:S01]  /*10f40*/  MOV R178, R179 ;  /* 0x000000b300b27202 */ /* 0x000fe20000000f00 */
[----:B------:R-:W-:Y:S01]  /*10f50*/  IMAD.MOV.U32 R179, RZ, RZ, R239 ;  /* 0x000000ffffb37224 */ /* 0x000fe200078e00ef */
[----:B------:R-:W-:Y:S01]  /*10f60*/  MOV R148, R151 ;  /* 0x0000009700947202 */ /* 0x000fe20000000f00 */
[----:B------:R-:W-:Y:S01]  /*10f70*/  IMAD.MOV.U32 R151, RZ, RZ, R116 ;  /* 0x000000ffff977224 */ /* 0x000fe200078e0074 */
[----:B------:R-:W-:Y:S01]  /*10f80*/  MOV R149, R138 ;  /* 0x0000008a00957202 */ /* 0x000fe20000000f00 */
[----:B------:R1:W-:Y:S01]  /*10f90*/  MUFU.EX2 R233, R3 ;  /* 0x0000000300e97308 */ /* 0x0003e20000000800 */
[----:B------:R-:W-:Y:S01]  /*10fa0*/  MOV R150, R115 ;  /* 0x0000007300967202 */ /* 0x000fe20000000f00 */
        /* <DEDUP_REMOVED lines=8> */
[----:B------:R-:W-:Y:S01]  /*11030*/  FFMA.FTZ R96, R96, UR22, -R6 ;  /* 0x0000001660607c23 */ /* 0x000fe20008010806 */
[----:B------:R-:W-:-:S02]  /*11040*/  MOV R166, R238 ;  /* 0x000000ee00a67202 */ /* 0x000fc40000000f00 */
[----:B------:R-:W-:Y:S02]  /*11050*/  MOV R130, R56 ;  /* 0x0000003800827202 */ /* 0x000fe40000000f00 */
[----:B------:R-:W-:Y:S01]  /*11060*/  MOV R131, R58 ;  /* 0x0000003a00837202 */ /* 0x000fe20000000f00 */
[----:B------:R2:W-:Y:S01]  /*11070*/  MUFU.EX2 R213, R15 ;  /* 0x0000000f00d57308 */ /* 0x0005e20000000800 */
[----:B------:R-:W-:Y:S01]  /*11080*/  MOV R238, R149 ;  /* 0x0000009500ee7202 */ /* 0x000fe20000000f00 */
[----:B------:R-:W-:Y:S01]  /*11090*/  IMAD.MOV.U32 R149, RZ, RZ, R150 ;  /* 0x000000ffff957224 */ /* 0x000fe200078e0096 */
[----:B------:R-:W-:Y:S01]  /*110a0*/  MOV R163, R81 ;  /* 0x0000005100a37202 */ /* 0x000fe20000000f00 */
[----:B------:R-:W-:Y:S01]  /*110b0*/  IMAD.MOV.U32 R81, RZ, RZ, R98 ;  /* 0x000000ffff517224 */ /* 0x000fe200078e0062 */
[----:B------:R-:W-:Y:S01]  /*110c0*/  MOV R150, R151 ;  /* 0x0000009700967202 */ /* 0x000fe20000000f00 */
[----:B------:R-:W3:Y:S01]  /*110d0*/  LDSM.16.MT88.4 R20, [R222+0xa000] ;  /* 0x00a00000de14783b */ /* 0x000ee20000004200 */
[----:B------:R-:W-:-:S02]  /*110e0*/  MOV R97, R59 ;  /* 0x0000003b00617202 */ /* 0x000fc40000000f00 */
[----:B-1----:R-:W-:Y:S01]  /*110f0*/  MOV R3, R71 ;  /* 0x0000004700037202 */ /* 0x002fe20000000f00 */
[----:B------:R-:W-:Y:S01]  /*11100*/  FADD.FTZ R113, R113, R74 ;  /* 0x0000004a71717221 */ /* 0x000fe20000010000 */
[----:B------:R-:W-:Y:S01]  /*11110*/  MOV R151, R14 ;  /* 0x0000000e00977202 */ /* 0x000fe20000000f00 */
[----:B------:R-:W-:Y:S01]  /*11120*/  IMAD.MOV.U32 R14, RZ, RZ, R80 ;  /* 0x000000ffff0e7224 */ /* 0x000fe200078e0050 */
[C---:B------:R-:W-:Y:S01]  /*11130*/  HMMA.16816.F32.BF16 R68, R8.reuse, R64, R76 ;  /* 0x000000400844723c */ /* 0x040fe2000004184c */
[--C-:B------:R-:W-:Y:S01]  /*11140*/  FFMA.FTZ R115, R214, UR22, -R6.reuse ;  /* 0x00000016d6737c23 */ /* 0x100fe20008010806 */
[--C-:B------:R-:W-:Y:S01]  /*11150*/  FFMA.FTZ R3, R3, UR22, -R6.reuse ;  /* 0x0000001603037c23 */ /* 0x100fe20008010806 */
[--C-:B------:R-:W-:Y:S01]  /*11160*/  FFMA.FTZ R97, R97, UR22, -R6.reuse ;  /* 0x0000001661617c23 */ /* 0x100fe20008010806 */
[--C-:B------:R-:W-:Y:S01]  /*11170*/  FFMA.FTZ R103, R218, UR22, -R6.reuse ;  /* 0x00000016da677c23 */ /* 0x100fe20008010806 */
[--C-:B------:R-:W-:Y:S01]  /*11180*/  FFMA.FTZ R114, R215, UR22, -R6.reuse ;  /* 0x00000016d7727c23 */ /* 0x100fe20008010806 */
[C---:B------:R-:W-:Y:S01]  /*11190*/  HMMA.16816.F32.BF16 R56, R8.reuse, R38, R180 ;  /* 0x000000260838723c */ /* 0x040fe200000418b4 */
[--C-:B------:R-:W-:Y:S01]  /*111a0*/  FFMA.FTZ R116, R209, UR22, -R6.reuse ;  /* 0x00000016d1747c23 */ /* 0x100fe20008010806 */
[----:B------:R-:W-:Y:S01]  /*111b0*/  FFMA.FTZ R119, R208, UR22, -R6 ;  /* 0x00000016d0777c23 */ /* 0x000fe20008010806 */
[----:B------:R-:W-:Y:S01]  /*111c0*/  MOV R80, R81 ;  /* 0x0000005100507202 */ /* 0x000fe20000000f00 */
[----:B------:R-:W-:Y:S01]  /*111d0*/  IMAD.MOV.U32 R214, RZ, RZ, R239 ;  /* 0x000000ffffd67224 */ /* 0x000fe200078e00ef */
[----:B------:R-:W-:Y:S01]  /*111e0*/  MOV R81, R82 ;  /* 0x0000005200517202 */ /* 0x000fe20000000f00 */
[----:B------:R-:W-:Y:S01]  /*111f0*/  HMMA.16816.F32.BF16 R64, R8, R66, R200 ;  /* 0x000000420840723c */ /* 0x000fe200000418c8 */
[----:B------:R-:W-:Y:S01]  /*11200*/  FADD.FTZ R104, R178, R13 ;  /* 0x0000000db2687221 */ /* 0x000fe20000010000 */
[----:B------:R-:W-:Y:S01]  /*11210*/  FADD.FTZ R106, R106, R12 ;  /* 0x0000000c6a6a7221 */ /* 0x000fe20000010000 */
[----:B------:R-:W-:Y:S01]  /*11220*/  MOV R239, R14 ;  /* 0x0000000e00ef7202 */ /* 0x000fe20000000f00 */
[----:B------:R-:W-:Y:S01]  /*11230*/  IMAD.MOV.U32 R82, RZ, RZ, R83 ;  /* 0x000000ffff527224 */ /* 0x000fe200078e0053 */
[----:B------:R-:W-:Y:S01]  /*11240*/  F2FP.BF16.F32.PACK_AB R12, R199, R251 ;  /* 0x000000fbc70c723e */ /* 0x000fe200000010ff */
[----:B------:R-:W-:Y:S01]  /*11250*/  MUFU.EX2 R206, R72 ;  /* 0x0000004800ce7308 */ /* 0x000fe20000000800 */
[----:B------:R-:W-:Y:S01]  /*11260*/  F2FP.BF16.F32.PACK_AB R8, R232, R229 ;  /* 0x000000e5e808723e */ /* 0x000fe200000010ff */
[----:B------:R-:W-:Y:S01]  /*11270*/  LDSM.16.MT88.4 R36, [R224+0xa800] ;  /* 0x00a80000e024783b */ /* 0x000fe20000004200 */
[----:B------:R-:W-:-:S02]  /*11280*/  F2FP.BF16.F32.PACK_AB R9, R212, R216 ;  /* 0x000000d8d409723e */ /* 0x000fc400000010ff */
[----:B------:R-:W-:Y:S01]  /*11290*/  F2FP.BF16.F32.PACK_AB R10, R230, R217 ;  /* 0x000000d9e60a723e */ /* 0x000fe200000010ff */
[----:B------:R1:W5:Y:S01]  /*112a0*/  LDL.LU R231, [R1+0xe0] ;  /* 0x0000e00001e77983 */ /* 0x0003620000300800 */
[----:B------:R-:W-:Y:S02]  /*112b0*/  F2FP.BF16.F32.PACK_AB R11, R210, R211 ;  /* 0x000000d3d20b723e */ /* 0x000fe400000010ff */
[----:B------:R-:W-:Y:S02]  /*112c0*/  F2FP.BF16.F32.PACK_AB R13, R245, R246 ;  /* 0x000000f6f50d723e */ /* 0x000fe400000010ff */
[----:B------:R-:W-:Y:S02]  /*112d0*/  F2FP.BF16.F32.PACK_AB R14, R160, R161 ;  /* 0x000000a1a00e723e */ /* 0x000fe400000010ff */
[----:B--2---:R-:W-:Y:S02]  /*112e0*/  F2FP.BF16.F32.PACK_AB R15, R237, R242 ;  /* 0x000000f2ed0f723e */ /* 0x004fe400000010ff */
[----:B------:R-:W-:-:S02]  /*112f0*/  MOV R83, R127 ;  /* 0x0000007f00537202 */ /* 0x000fc40000000f00 */
[----:B------:R-:W-:Y:S01]  /*11300*/  MOV R208, R165 ;  /* 0x000000a500d07202 */ /* 0x000fe20000000f00 */
[----:B------:R-:W-:Y:S01]  /*11310*/  IMAD.MOV.U32 R165, RZ, RZ, R238 ;  /* 0x000000ffffa57224 */ /* 0x000fe200078e00ee */
[----:B------:R-:W-:Y:S02]  /*11320*/  MOV R238, R80 ;  /* 0x0000005000ee7202 */ /* 0x000fe40000000f00 */
[----:B------:R-:W-:Y:S02]  /*11330*/  MOV R176, R82 ;  /* 0x0000005200b07202 */ /* 0x000fe40000000f00 */
[----:B------:R-:W-:Y:S01]  /*11340*/  MOV R234, R83 ;  /* 0x0000005300ea7202 */ /* 0x000fe20000000f00 */
[C---:B----4-:R-:W-:Y:S06]  /*11350*/  HMMA.16816.F32.BF16 R140, R8.reuse, R28, R140 ;  /* 0x0000001c088c723c */ /* 0x050fec000004188c */
[----:B------:R-:W-:Y:S01]  /*11360*/  HMMA.16816.F32.BF16 R152, R8, R30, R152 ;  /* 0x0000001e0898723c */ /* 0x000fe20000041898 */
        /* <DEDUP_REMOVED lines=11> */
[----:B------:R-:W-:Y:S02]  /*11420*/  MOV R182, R129 ;  /* 0x0000008100b67202 */ /* 0x000fe40000000f00 */
[----:B------:R-:W-:-:S05]  /*11430*/  MOV R149, R133 ;  /* 0x0000008500957202 */ /* 0x000fca0000000f00 */
[----:B------:R-:W-:Y:S08]  /*11440*/  MUFU.EX2 R138, R43 ;  /* 0x0000002b008a7308 */ /* 0x000ff00000000800 */
[----:B------:R-:W2:Y:S08]  /*11450*/  MUFU.EX2 R137, R42 ;  /* 0x0000002a00897308 */ /* 0x000eb00000000800 */
[----:B------:R4:W-:Y:S08]  /*11460*/  MUFU.EX2 R133, R41 ;  /* 0x0000002900857308 */ /* 0x0009f00000000800 */
[----:B------:R-:W-:Y:S08]  /*11470*/  MUFU.EX2 R130, R0 ;  /* 0x0000000000827308 */ /* 0x000ff00000000800 */
[----:B------:R-:W-:Y:S01]  /*11480*/  MUFU.EX2 R129, R3 ;  /* 0x0000000300817308 */ /* 0x000fe20000000800 */
[----:B----4-:R-:W-:Y:S01]  /*11490*/  LDSM.16.MT88.4 R40, [R223+0xa800] ;  /* 0x00a80000df28783b */ /* 0x010fe20000004200 */
[----:B------:R-:W-:Y:S06]  /*114a0*/  HMMA.16816.F32.BF16 R76, R8, R18, R88 ;  /* 0x00000012084c723c */ /* 0x000fec0000041858 */
[C---:B---3--:R-:W-:Y:S06]  /*114b0*/  HMMA.16816.F32.BF16 R88, R12.reuse, R26, R48 ;  /* 0x0000001a0c58723c */ /* 0x048fec0000041830 */
[----:B------:R-:W-:Y:S07]  /*114c0*/  HMMA.16816.F32.BF16 R48, R12, R16, R68 ;  /* 0x000000100c30723c */ /* 0x000fee0000041844 */
[----:B------:R-:W-:Y:S01]  /*114d0*/  IMAD.MOV.U32 R71, RZ, RZ, R181 ;  /* 0x000000ffff477224 */ /* 0x000fe200078e00b5 */
[C---:B------:R-:W-:Y:S06]  /*114e0*/  HMMA.16816.F32.BF16 R156, R8.reuse, R24, R156 ;  /* 0x00000018089c723c */ /* 0x040fec000004189c */
[C---:B------:R-:W-:Y:S06]  /*114f0*/  HMMA.16816.F32.BF16 R168, R8.reuse, R26, R168 ;  /* 0x0000001a08a8723c */ /* 0x040fec00000418a8 */
[C---:B------:R-:W-:Y:S06]  /*11500*/  HMMA.16816.F32.BF16 R172, R8.reuse, R20, R172 ;  /* 0x0000001408ac723c */ /* 0x040fec00000418ac */
[----:B------:R-:W-:Y:S06]  /*11510*/  HMMA.16816.F32.BF16 R84, R8, R22, R84 ;  /* 0x000000160854723c */ /* 0x000fec0000041854 */
[----:B------:R-:W-:Y:S01]  /*11520*/  HMMA.16816.F32.BF16 R52, R12, R20, R52 ;  /* 0x000000140c34723c */ /* 0x000fe20000041834 */
[--C-:B------:R-:W-:Y:S01]  /*11530*/  FFMA.FTZ R2, R2, UR22, -R6.reuse ;  /* 0x0000001602027c23 */ /* 0x100fe20008010806 */
[--C-:B------:R-:W-:Y:S01]  /*11540*/  FFMA.FTZ R7, R7, UR22, -R6.reuse ;  /* 0x0000001607077c23 */ /* 0x100fe20008010806 */
[----:B------:R-:W-:Y:S01]  /*11550*/  FFMA.FTZ R98, R219, UR22, -R6 ;  /* 0x00000016db627c23 */ /* 0x000fe20008010806 */
[----:B------:R-:W-:Y:S01]  /*11560*/  FADD.FTZ R6, R177, R75 ;  /* 0x0000004bb1067221 */ /* 0x000fe20000010000 */
[----:B------:R-:W-:-:S03]  /*11570*/  IMAD.MOV.U32 R177, RZ, RZ, R81 ;  /* 0x000000ffffb17224 */ /* 0x000fc600078e0051 */
[----:B------:R-:W-:Y:S01]  /*11580*/  FADD.FTZ R102, R179, R6 ;  /* 0x00000006b3667221 */ /* 0x000fe20000010000 */
[----:B------:R-:W-:Y:S01]  /*11590*/  MOV R179, R150 ;  /* 0x0000009600b37202 */ /* 0x000fe20000000f00 */
[----:B------:R-:W-:Y:S01]  /*115a0*/  HMMA.16816.F32.BF16 R80, R8, R16, R92 ;  /* 0x000000100850723c */ /* 0x000fe2000004185c */
[----:B------:R-:W-:Y:S02]  /*115b0*/  MOV R150, R131 ;  /* 0x0000008300967202 */ /* 0x000fe40000000f00 */
[----:B------:R3:W4:Y:S03]  /*115c0*/  MUFU.EX2 R131, R73 ;  /* 0x0000004900837308 */ /* 0x0007260000000800 */
[C---:B------:R-:W-:Y:S06]  /*115d0*/  HMMA.16816.F32.BF16 R92, R12.reuse, R30, R44 ;  /* 0x0000001e0c5c723c */ /* 0x040fec000004182c */
[C---:B---3--:R-:W-:Y:S01]  /*115e0*/  HMMA.16816.F32.BF16 R72, R12.reuse, R28, R60 ;  /* 0x0000001c0c48723c */ /* 0x048fe2000004183c */
[----:B------:R-:W3:Y:S01]  /*115f0*/  LDSM.16.MT88.4 R28, [R221+0xa800] ;  /* 0x00a80000dd1c783b */ /* 0x000ee20000004200 */
[----:B------:R-:W1:Y:S04]  /*11600*/  MUFU.EX2 R127, R2 ;  /* 0x00000002007f7308 */ /* 0x000e680000000800 */
[C---:B------:R-:W-:Y:S01]  /*11610*/  HMMA.16816.F32.BF16 R60, R12.reuse, R24, R32 ;  /* 0x000000180c3c723c */ /* 0x040fe20000041820 */
[----:B------:R-:W3:Y:S03]  /*11620*/  LDSM.16.MT88.4 R32, [R222+0xa800] ;  /* 0x00a80000de20783b */ /* 0x000ee60000004200 */
[----:B------:R-:W1:Y:S01]  /*11630*/  MUFU.EX2 R128, R7 ;  /* 0x0000000700807308 */ /* 0x000e620000000800 */
[----:B--2---:R-:W-:Y:S01]  /*11640*/  F2FP.BF16.F32.PACK_AB R8, R137, R138 ;  /* 0x0000008a8908723e */ /* 0x004fe200000010ff */
[C---:B------:R-:W-:Y:S01]  /*11650*/  HMMA.16816.F32.BF16 R44, R12.reuse, R22, R56 ;  /* 0x000000160c2c723c */ /* 0x040fe20000041838 */
[----:B----4-:R-:W-:Y:S01]  /*11660*/  F2FP.BF16.F32.PACK_AB R10, R131, R133 ;  /* 0x00000085830a723e */ /* 0x010fe200000010ff */
[----:B------:R-:W2:Y:S04]  /*11670*/  LDSM.16.MT88.4 R24, [R221+0xb000] ;  /* 0x00b00000dd18783b */ /* 0x000ea80000004200 */
[----:B------:R-:W-:Y:S01]  /*11680*/  HMMA.16816.F32.BF16 R56, R12, R18, R64 ;  /* 0x000000120c38723c */ /* 0x000fe20000041840 */
[----:B-1----:R-:W-:Y:S01]  /*11690*/  F2FP.BF16.F32.PACK_AB R9, R127, R130 ;  /* 0x000000827f09723e */ /* 0x002fe200000010ff */
[----:B------:R-:W1:Y:S04]  /*116a0*/  LDSM.16.MT88.4 R20, [R224+0xb000] ;  /* 0x00b00000e014783b */ /* 0x000e680000004200 */
[----:B------:R-:W4:Y:S01]  /*116b0*/  LDSM.16.MT88.4 R16, [R222+0xb000] ;  /* 0x00b00000de10783b */ /* 0x000f220000004200 */
[----:B------:R-:W-:-:S02]  /*116c0*/  F2FP.BF16.F32.PACK_AB R12, R208, R71 ;  /* 0x00000047d00c723e */ /* 0x000fc400000010ff */
[----:B------:R-:W-:Y:S02]  /*116d0*/  F2FP.BF16.F32.PACK_AB R11, R129, R128 ;  /* 0x00000080810b723e */ /* 0x000fe400000010ff */
[----:B------:R-:W-:Y:S02]  /*116e0*/  F2FP.BF16.F32.PACK_AB R13, R233, R236 ;  /* 0x000000ece90d723e */ /* 0x000fe400000010ff */
[----:B------:R-:W-:Y:S02]  /*116f0*/  F2FP.BF16.F32.PACK_AB R14, R214, R209 ;  /* 0x000000d1d60e723e */ /* 0x000fe400000010ff */
[----:B------:R-:W-:Y:S01]  /*11700*/  F2FP.BF16.F32.PACK_AB R15, R207, R213 ;  /* 0x000000d5cf0f723e */ /* 0x000fe200000010ff */
[C---:B---3--:R-:W-:Y:S06]  /*11710*/  HMMA.16816.F32.BF16 R140, R8.reuse, R28, R140 ;  /* 0x0000001c088c723c */ /* 0x048fec000004188c */
[----:B------:R-:W-:Y:S06]  /*11720*/  HMMA.16816.F32.BF16 R152, R8, R30, R152 ;  /* 0x0000001e0898723c */ /* 0x000fec0000041898 */
[C---:B------:R-:W-:Y:S06]  /*11730*/  HMMA.16816.F32.BF16 R72, R12.reuse, R28, R72 ;  /* 0x0000001c0c48723c */ /* 0x040fec0000041848 */
[----:B------:R-:W-:Y:S01]  /*11740*/  HMMA.16816.F32.BF16 R64, R12, R30, R92 ;  /* 0x0000001e0c40723c */ /* 0x000fe2000004185c */
[----:B------:R-:W3:Y:S01]  /*11750*/  LDSM.16.MT88.4 R28, [R223+0xb000] ;  /* 0x00b00000df1c783b */ /* 0x000ee20000004200 */
[----:B------:R-:W-:Y:S04]  /*11760*/  MUFU.EX2 R101, R101 ;  /* 0x0000006500657308 */ /* 0x000fe80000000800 */
[C---:B------:R-:W-:Y:S04]  /*11770*/  HMMA.16816.F32.BF16 R156, R8.reuse, R36, R156 ;  /* 0x00000024089c723c */ /* 0x040fe8000004189c */
[----:B------:R-:W2:Y:S02]  /*11780*/  MUFU.EX2 R105, R105 ;  /* 0x0000006900697308 */ /* 0x000ea40000000800 */
[C---:B------:R-:W-:Y:S06]  /*11790*/  HMMA.16816.F32.BF16 R168, R8.reuse, R38, R168 ;  /* 0x0000002608a8723c */ /* 0x040fec00000418a8 */
[----:B------:R-:W-:Y:S01]  /*117a0*/  MUFU.EX2 R107, R107 ;  /* 0x0000006b006b7308 */ /* 0x000fe20000000800 */
[C---:B------:R-:W-:Y:S06]  /*117b0*/  HMMA.16816.F32.BF16 R172, R8.reuse, R32, R172 ;  /* 0x0000002008ac723c */ /* 0x040fec00000418ac */
[C---:B------:R-:W-:Y:S01]  /*117c0*/  HMMA.16816.F32.BF16 R84, R8.reuse, R34, R84 ;  /* 0x000000220854723c */ /* 0x040fe20000041854 */
[----:B------:R-:W-:Y:S05]  /*117d0*/  MUFU.EX2 R108, R108 ;  /* 0x0000006c006c7308 */ /* 0x000fea0000000800 */
[C---:B------:R-:W-:Y:S03]  /*117e0*/  HMMA.16816.F32.BF16 R80, R8.reuse, R40, R80 ;  /* 0x000000280850723c */ /* 0x040fe60000041850 */
[----:B------:R-:W-:Y:S03]  /*117f0*/  MUFU.EX2 R96, R96 ;  /* 0x0000006000607308 */ /* 0x000fe60000000800 */
[----:B------:R-:W-:Y:S05]  /*11800*/  HMMA.16816.F32.BF16 R76, R8, R42, R76 ;  /* 0x0000002a084c723c */ /* 0x000fea000004184c */
[----:B------:R-:W1:Y:S08]  /*11810*/  MUFU.EX2 R97, R97 ;  /* 0x0000006100617308 */ /* 0x000e700000000800 */
[----:B------:R-:W-:Y:S08]  /*11820*/  MUFU.EX2 R98, R98 ;  /* 0x0000006200627308 */ /* 0x000ff00000000800 */
[----:B------:R-:W4:Y:S01]  /*11830*/  MUFU.EX2 R103, R103 ;  /* 0x0000006700677308 */ /* 0x000f220000000800 */
[----:B------:R-:W-:Y:S01]  /*11840*/  FADD.FTZ R6, R182, R113 ;  /* 0x00000071b6067221 */ /* 0x000fe20000010000 */
[----:B------:R-:W-:Y:S01]  /*11850*/  HMMA.16816.F32.BF16 R52, R12, R32, R52 ;  /* 0x000000200c34723c */ /* 0x000fe20000041834 */
[----:B------:R-:W-:Y:S01]  /*11860*/  FADD.FTZ R2, R234, R106 ;  /* 0x0000006aea027221 */ /* 0x000fe20000010000 */
[----:B------:R-:W-:Y:S01]  /*11870*/  FADD.FTZ R0, R176, R102 ;  /* 0x00000066b0007221 */ /* 0x000fe20000010000 */
[----:B------:R-:W-:-:S03]  /*11880*/  FADD.FTZ R6, R177, R6 ;  /* 0x00000006b1067221 */ /* 0x000fc60000010000 */
[C---:B------:R-:W-:Y:S01]  /*11890*/  HMMA.16816.F32.BF16 R44, R12.reuse, R34, R44 ;  /* 0x000000220c2c723c */ /* 0x040fe2000004182c */
[----:B------:R-:W3:Y:S01]  /*118a0*/  MUFU.EX2 R99, R99 ;  /* 0x0000006300637308 */ /* 0x000ee20000000800 */
[----:B--2---:R-:W-:Y:S02]  /*118b0*/  F2FP.BF16.F32.PACK_AB R8, R105, R101 ;  /* 0x000000656908723e */ /* 0x004fe400000010ff */
[----:B-1----:R-:W-:Y:S02]  /*118c0*/  F2FP.BF16.F32.PACK_AB R9, R97, R96 ;  /* 0x000000606109723e */ /* 0x002fe400000010ff */
[----:B------:R-:W-:Y:S01]  /*118d0*/  HMMA.16816.F32.BF16 R60, R12, R36, R60 ;  /* 0x000000240c3c723c */ /* 0x000fe2000004183c */
[----:B------:R-:W-:Y:S02]  /*118e0*/  F2FP.BF16.F32.PACK_AB R10, R108, R107 ;  /* 0x0000006b6c0a723e */ /* 0x000fe400000010ff */
[----:B------:R-:W-:Y:S01]  /*118f0*/  MUFU.EX2 R100, R100 ;  /* 0x0000006400647308 */ /* 0x000fe20000000800 */
[----:B----4-:R-:W-:-:S02]  /*11900*/  F2FP.BF16.F32.PACK_AB R11, R103, R98 ;  /* 0x00000062670b723e */ /* 0x010fc400000010ff */
[----:B------:R-:W-:Y:S01]  /*11910*/  HMMA.16816.F32.BF16 R32, R12, R40, R48 ;  /* 0x000000280c20723c */ /* 0x000fe20000041830 */
[----:B------:R-:W-:Y:S01]  /*11920*/  FADD.FTZ R2, R134, R2 ;  /* 0x0000000286027221 */ /* 0x000fe20000010000 */
[----:B------:R-:W-:-:S03]  /*11930*/  FADD.FTZ R0, R132, R0 ;  /* 0x0000000084007221 */ /* 0x000fc60000010000 */
[----:B------:R-:W1:Y:S01]  /*11940*/  MUFU.EX2 R117, R117 ;  /* 0x0000007500757308 */ /* 0x000e620000000800 */
[----:B------:R-:W-:Y:S01]  /*11950*/  HMMA.16816.F32.BF16 R36, R12, R38, R88 ;  /* 0x000000260c24723c */ /* 0x000fe20000041858 */
[----:B------:R-:W-:-:S05]  /*11960*/  FADD.FTZ R6, R184, R6 ;  /* 0x00000006b8067221 */ /* 0x000fca0000010000 */
[----:B------:R-:W-:Y:S01]  /*11970*/  HMMA.16816.F32.BF16 R40, R12, R42, R56 ;  /* 0x0000002a0c28723c */ /* 0x000fe20000041838 */
[----:B------:R-:W-:Y:S01]  /*11980*/  MOV R202, R194 ;  /* 0x000000c200ca7202 */ /* 0x000fe20000000f00 */
[----:B------:R-:W-:Y:S01]  /*11990*/  IMAD.MOV.U32 R201, RZ, RZ, R193 ;  /* 0x000000ffffc97224 */ /* 0x000fe200078e00c1 */
[----:B------:R-:W-:Y:S01]  /*119a0*/  MOV R200, R192 ;  /* 0x000000c000c87202 */ /* 0x000fe20000000f00 */
[----:B------:R-:W-:Y:S01]  /*119b0*/  FADD.FTZ R2, R187, R2 ;  /* 0x00000002bb027221 */ /* 0x000fe20000010000 */
[----:B------:R-:W-:Y:S01]  /*119c0*/  MOV R70, R195 ;  /* 0x000000c300467202 */ /* 0x000fe20000000f00 */
[----:B------:R-:W-:Y:S01]  /*119d0*/  FADD.FTZ R0, R186, R0 ;  /* 0x00000000ba007221 */ /* 0x000fe20000010000 */
[----:B------:R-:W-:Y:S01]  /*119e0*/  FADD.FTZ R6, R185, R6 ;  /* 0x00000006b9067221 */ /* 0x000fe20000010000 */
[----:B------:R-:W-:Y:S01]  /*119f0*/  HMMA.16816.F32.BF16 R140, R8, R24, R140 ;  /* 0x00000018088c723c */ /* 0x000fe2000004188c */
[----:B------:R-:W-:-:S05]  /*11a00*/  IMAD.MOV.U32 R219, RZ, RZ, R164 ;  /* 0x000000ffffdb7224 */ /* 0x000fca00078e00a4 */
[----:B------:R-:W-:Y:S01]  /*11a10*/  HMMA.16816.F32.BF16 R152, R8, R26, R152 ;  /* 0x0000001a0898723c */ /* 0x000fe20000041898 */
[----:B------:R-:W-:-:S05]  /*11a20*/  MOV R235, R179 ;  /* 0x000000b300eb7202 */ /* 0x000fca0000000f00 */
[----:B------:R-:W-:Y:S01]  /*11a30*/  HMMA.16816.F32.BF16 R156, R8, R20, R156 ;  /* 0x00000014089c723c */ /* 0x000fe2000004189c */
[----:B------:R-:W-:-:S05]  /*11a40*/  MOV R218, R165 ;  /* 0x000000a500da7202 */ /* 0x000fca0000000f00 */
[----:B------:R-:W-:Y:S01]  /*11a50*/  HMMA.16816.F32.BF16 R168, R8, R22, R168 ;  /* 0x0000001608a8723c */ /* 0x000fe200000418a8 */
[----:B------:R-:W-:-:S05]  /*11a60*/  MOV R215, R166 ;  /* 0x000000a600d77202 */ /* 0x000fca0000000f00 */
[C---:B------:R-:W-:Y:S06]  /*11a70*/  HMMA.16816.F32.BF16 R172, R8.reuse, R16, R172 ;  /* 0x0000001008ac723c */ /* 0x040fec00000418ac */
[C---:B------:R-:W-:Y:S06]  /*11a80*/  HMMA.16816.F32.BF16 R184, R8.reuse, R18, R84 ;  /* 0x0000001208b8723c */ /* 0x040fec0000041854 */
[C---:B---3--:R-:W-:Y:S06]  /*11a90*/  HMMA.16816.F32.BF16 R192, R8.reuse, R28, R80 ;  /* 0x0000001c08c0723c */ /* 0x048fec0000041850 */
[----:B------:R-:W-:Y:S01]  /*11aa0*/  HMMA.16816.F32.BF16 R76, R8, R30, R76 ;  /* 0x0000001e084c723c */ /* 0x000fe2000004184c */
[----:B------:R-:W2:Y:S01]  /*11ab0*/  LDSM.16.MT88.4 R8, [R223+0xb800] ;  /* 0x00b80000df08783b */ /* 0x000ea20000004200 */
[----:B------:R-:W-:Y:S01]  /*11ac0*/  F2FP.BF16.F32.PACK_AB R12, R218, R215 ;  /* 0x000000d7da0c723e */ /* 0x000fe200000010ff */
[----:B------:R-:W-:Y:S01]  /*11ad0*/  FADD.FTZ R3, R183, R104 ;  /* 0x00000068b7037221 */ /* 0x000fe20000010000 */
[----:B------:R-:W-:-:S02]  /*11ae0*/  F2FP.BF16.F32.PACK_AB R13, R99, R206 ;  /* 0x000000ce630d723e */ /* 0x000fc400000010ff */
[----:B-1----:R-:W-:Y:S02]  /*11af0*/  F2FP.BF16.F32.PACK_AB R15, R117, R100 ;  /* 0x00000064750f723e */ /* 0x002fe400000010ff */
[----:B------:R-:W-:Y:S01]  /*11b00*/  F2FP.BF16.F32.PACK_AB R14, R235, R219 ;  /* 0x000000dbeb0e723e */ /* 0x000fe200000010ff */
[----:B------:R-:W-:Y:S01]  /*11b10*/  FADD.FTZ R3, R135, R3 ;  /* 0x0000000387037221 */ /* 0x000fe20000010000 */
[----:B------:R-:W-:Y:S08]  /*11b20*/  MUFU.EX2 R118, R118 ;  /* 0x0000007600767308 */ /* 0x000ff00000000800 */
[----:B------:R-:W1:Y:S01]  /*11b30*/  MUFU.EX2 R120, R120 ;  /* 0x0000007800787308 */ /* 0x000e620000000800 */
[----:B------:R-:W-:Y:S01]  /*11b40*/  HMMA.16816.F32.BF16 R72, R12, R24, R72 ;  /* 0x000000180c48723c */ /* 0x000fe20000041848 */
[----:B------:R-:W-:-:S06]  /*11b50*/  FADD.FTZ R3, R189, R3 ;  /* 0x00000003bd037221 */ /* 0x000fcc0000010000 */
[----:B------:R-:W-:Y:S01]  /*11b60*/  MUFU.EX2 R121, R121 ;  /* 0x0000007900797308 */ /* 0x000fe20000000800 */
[C---:B------:R-:W-:Y:S07]  /*11b70*/  HMMA.16816.F32.BF16 R64, R12.reuse, R26, R64 ;  /* 0x0000001a0c40723c */ /* 0x040fee0000041840 */
[----:B------:R-:W-:Y:S01]  /*11b80*/  MUFU.EX2 R122, R122 ;  /* 0x0000007a007a7308 */ /* 0x000fe20000000800 */
[C---:B------:R-:W-:Y:S07]  /*11b90*/  HMMA.16816.F32.BF16 R60, R12.reuse, R20, R60 ;  /* 0x000000140c3c723c */ /* 0x040fee000004183c */
[----:B------:R-:W-:Y:S01]  /*11ba0*/  MUFU.EX2 R114, R114 ;  /* 0x0000007200727308 */ /* 0x000fe20000000800 */
[C---:B------:R-:W-:Y:S07]  /*11bb0*/  HMMA.16816.F32.BF16 R36, R12.reuse, R22, R36 ;  /* 0x000000160c24723c */ /* 0x040fee0000041824 */
[----:B------:R-:W3:Y:S01]  /*11bc0*/  MUFU.EX2 R115, R115 ;  /* 0x0000007300737308 */ /* 0x000ee20000000800 */
[C---:B------:R-:W-:Y:S07]  /*11bd0*/  HMMA.16816.F32.BF16 R52, R12.reuse, R16, R52 ;  /* 0x000000100c34723c */ /* 0x040fee0000041834 */
[----:B------:R-:W-:Y:S01]  /*11be0*/  MUFU.EX2 R116, R116 ;  /* 0x0000007400747308 */ /* 0x000fe20000000800 */
[C---:B------:R-:W-:Y:S07]  /*11bf0*/  HMMA.16816.F32.BF16 R44, R12.reuse, R18, R44 ;  /* 0x000000120c2c723c */ /* 0x040fee000004182c */
[----:B------:R-:W4:Y:S01]  /*11c00*/  MUFU.EX2 R119, R119 ;  /* 0x0000007700777308 */ /* 0x000f220000000800 */
[----:B------:R-:W-:Y:S01]  /*11c10*/  HMMA.16816.F32.BF16 R32, R12, R28, R32 ;  /* 0x0000001c0c20723c */ /* 0x000fe20000041820 */
[----:B------:R-:W-:-:S02]  /*11c20*/  MOV R203, R151 ;  /* 0x0000009700cb7202 */ /* 0x000fc40000000f00 */
[----:B------:R-:W-:Y:S01]  /*11c30*/  MOV R234, R178 ;  /* 0x000000b200ea7202 */ /* 0x000fe20000000f00 */
[----:B------:R-:W-:Y:S01]  /*11c40*/  IMAD.MOV.U32 R113, RZ, RZ, R200 ;  /* 0x000000ffff717224 */ /* 0x000fe200078e00c8 */
[----:B------:R-:W-:Y:S01]  /*11c50*/  MOV R106, R202 ;  /* 0x000000ca006a7202 */ /* 0x000fe20000000f00 */
[----:B------:R-:W-:Y:S01]  /*11c60*/  HMMA.16816.F32.BF16 R40, R12, R30, R40 ;  /* 0x0000001e0c28723c */ /* 0x000fe20000041828 */
[----:B------:R-:W-:Y:S01]  /*11c70*/  MUFU.EX2 R17, R123 ;  /* 0x0000007b00117308 */ /* 0x000fe20000000800 */
[----:B------:R-:W-:Y:S01]  /*11c80*/  FADD.FTZ R7, R190, R3 ;  /* 0x00000003be077221 */ /* 0x000fe20000010000 */
[----:B------:R-:W-:Y:S01]  /*11c90*/  FADD.FTZ R3, R144, R2 ;  /* 0x0000000290037221 */ /* 0x000fe20000010000 */
[----:B------:R-:W-:Y:S02]  /*11ca0*/  MOV R90, R163 ;  /* 0x000000a3005a7202 */ /* 0x000fe40000000f00 */
[----:B------:R-:W-:Y:S01]  /*11cb0*/  MOV R91, R162 ;  /* 0x000000a2005b7202 */ /* 0x000fe20000000f00 */
[----:B------:R-:W-:-:S02]  /*11cc0*/  IMAD.MOV.U32 R179, RZ, RZ, R167 ;  /* 0x000000ffffb37224 */ /* 0x000fc400078e00a7 */
[----:B------:R-:W-:Y:S01]  /*11cd0*/  IMAD.MOV.U32 R68, RZ, RZ, R199 ;  /* 0x000000ffff447224 */ /* 0x000fe200078e00c7 */
[----:B------:R-:W2:Y:S01]  /*11ce0*/  MUFU.EX2 R16, R124 ;  /* 0x0000007c00107308 */ /* 0x000ea20000000800 */
[----:B------:R-:W-:Y:S01]  /*11cf0*/  FADD.FTZ R2, R188, R0 ;  /* 0x00000000bc027221 */ /* 0x000fe20000010000 */
[----:B------:R-:W-:Y:S01]  /*11d00*/  MOV R177, R149 ;  /* 0x0000009500b17202 */ /* 0x000fe20000000f00 */
[----:B------:R-:W-:Y:S01]  /*11d10*/  IMAD.MOV.U32 R176, RZ, RZ, R150 ;  /* 0x000000ffffb07224 */ /* 0x000fe200078e0096 */
[----:B------:R-:W-:Y:S04]  /*11d20*/  LDSM.16.MT88.4 R180, [R222+0xb800] ;  /* 0x00b80000deb4783b */ /* 0x000fe80000004200 */
[----:B------:R-:W-:Y:S08]  /*11d30*/  MUFU.EX2 R14, R125 ;  /* 0x0000007d000e7308 */ /* 0x000ff00000000800 */
        /* <DEDUP_REMOVED lines=10> */
[----:B------:R-:W-:-:S02]  /*11de0*/  IMAD.MOV.U32 R102, RZ, RZ, R203 ;  /* 0x000000ffff667224 */ /* 0x000fc400078e00cb */
[----:B------:R-:W-:Y:S01]  /*11df0*/  FADD.FTZ R0, R145, R0 ;  /* 0x0000000091007221 */ /* 0x000fe20000010000 */
[----:B-1----:R-:W-:Y:S01]  /*11e00*/  F2FP.BF16.F32.PACK_AB R188, R120, R118 ;  /* 0x0000007678bc723e */ /* 0x002fe200000010ff */
[----:B------:R-:W-:Y:S01]  /*11e10*/  FADD.FTZ R12, R198, R2 ;  /* 0x00000002c60c7221 */ /* 0x000fe20000010000 */
[----:B---3--:R-:W-:Y:S01]  /*11e20*/  F2FP.BF16.F32.PACK_AB R189, R115, R114 ;  /* 0x0000007273bd723e */ /* 0x008fe200000010ff */
[----:B------:R-:W-:Y:S01]  /*11e30*/  FADD.FTZ R7, R136, R6 ;  /* 0x0000000688077221 */ /* 0x000fe20000010000 */
[----:B------:R-:W-:Y:S01]  /*11e40*/  F2FP.BF16.F32.PACK_AB R190, R122, R121 ;  /* 0x000000797abe723e */ /* 0x000fe200000010ff */
[----:B------:R-:W-:Y:S01]  /*11e50*/  IMAD.MOV.U32 R69, RZ, RZ, R161 ;  /* 0x000000ffff457224 */ /* 0x000fe200078e00a1 */
[----:B----4-:R-:W-:Y:S01]  /*11e60*/  F2FP.BF16.F32.PACK_AB R191, R119, R116 ;  /* 0x0000007477bf723e */ /* 0x010fe200000010ff */
[----:B------:R-:W-:Y:S01]  /*11e70*/  LDSM.16.MT88.4 R164, [R224+0xb800] ;  /* 0x00b80000e0a4783b */ /* 0x000fe20000004200 */
[----:B------:R-:W-:Y:S02]  /*11e80*/  F2FP.BF16.F32.PACK_AB R200, R239, R234 ;  /* 0x000000eaefc8723e */ /* 0x000fe400000010ff */
[----:B--2---:R-:W-:Y:S01]  /*11e90*/  F2FP.BF16.F32.PACK_AB R201, R16, R17 ;  /* 0x0000001110c9723e */ /* 0x004fe200000010ff */
[----:B------:R1:W5:Y:S01]  /*11ea0*/  LDL.LU R228, [R1+0xdc] ;  /* 0x0000dc0001e47983 */ /* 0x0003620000300800 */
[----:B------:R-:W-:-:S02]  /*11eb0*/  F2FP.BF16.F32.PACK_AB R202, R252, R238 ;  /* 0x000000eefcca723e */ /* 0x000fc400000010ff */
[----:B------:R-:W-:Y:S01]  /*11ec0*/  F2FP.BF16.F32.PACK_AB R203, R13, R14 ;  /* 0x0000000e0dcb723e */ /* 0x000fe200000010ff */
[----:B------:R-:W-:Y:S01]  /*11ed0*/  FADD.FTZ R2, R196, R3 ;  /* 0x00000003c4027221 */ /* 0x000fe20000010000 */
[----:B------:R-:W-:Y:S01]  /*11ee0*/  FADD.FTZ R0, R225, R0 ;  /* 0x00000000e1007221 */ /* 0x000fe20000010000 */
[----:B------:R-:W-:Y:S01]  /*11ef0*/  FADD.FTZ R6, R90, R12 ;  /* 0x0000000c5a067221 */ /* 0x000fe20000010000 */
[----:B------:R-:W-:Y:S01]  /*11f00*/  FADD.FTZ R3, R91, R7 ;  /* 0x000000075b037221 */ /* 0x000fe20000010000 */
[----:B------:R-:W-:Y:S01]  /*11f10*/  MOV R178, R148 ;  /* 0x0000009400b27202 */ /* 0x000fe20000000f00 */
[----:B------:R-:W-:Y:S01]  /*11f20*/  FADD.FTZ R2, R220, R2 ;  /* 0x00000002dc027221 */ /* 0x000fe20000010000 */
[-C--:B------:R-:W-:Y:S01]  /*11f30*/  HMMA.16816.F32.BF16 R192, R188, R8.reuse, R192 ;  /* 0x00000008bcc0723c */ /* 0x080fe200000418c0 */
[----:B------:R-:W-:Y:S01]  /*11f40*/  FADD.FTZ R0, R205, R0 ;  /* 0x00000000cd007221 */ /* 0x000fe20000010000 */
[----:B------:R-:W-:Y:S01]  /*11f50*/  MOV R92, R179 ;  /* 0x000000b3005c7202 */ /* 0x000fe20000000f00 */
[----:B------:R-:W-:Y:S01]  /*11f60*/  FADD.FTZ R7, R5, R2 ;  /* 0x0000000205077221 */ /* 0x000fe20000010000 */
[----:B------:R-:W-:Y:S01]  /*11f70*/  MOV R94, R177 ;  /* 0x000000b1005e7202 */ /* 0x000fe20000000f00 */
[----:B------:R1:W5:Y:S01]  /*11f80*/  LDL.LU R227, [R1+0xd8] ;  /* 0x0000d80001e37983 */ /* 0x0003620000300800 */
[----:B------:R-:W-:Y:S01]  /*11f90*/  HMMA.16816.F32.BF16 R196, R200, R8, R32 ;  /* 0x00000008c8c4723c */ /* 0x000fe20000041820 */
[----:B------:R-:W-:-:S02]  /*11fa0*/  IMAD.MOV.U32 R93, RZ, RZ, R178 ;  /* 0x000000ffff5d7224 */ /* 0x000fc400078e00b2 */
[----:B------:R-:W-:Y:S01]  /*11fb0*/  FADD.FTZ R0, R4, R0 ;  /* 0x0000000004007221 */ /* 0x000fe20000010000 */
[----:B------:R-:W-:Y:S01]  /*11fc0*/  MOV R95, R176 ;  /* 0x000000b0005f7202 */ /* 0x000fe20000000f00 */
[----:B------:R-:W-:Y:S01]  /*11fd0*/  FADD.FTZ R7, R92, R7 ;  /* 0x000000075c077221 */ /* 0x000fe20000010000 */
[----:B------:R-:W-:Y:S01]  /*11fe0*/  MOV R70, R160 ;  /* 0x000000a000467202 */ /* 0x000fe20000000f00 */
[----:B------:R-:W2:Y:S01]  /*11ff0*/  LDSM.16.MT88.4 R148, [R221+0xb800] ;  /* 0x00b80000dd94783b */ /* 0x000ea20000004200 */
[----:B------:R-:W-:Y:S01]  /*12000*/  FADD.FTZ R8, R204, R6 ;  /* 0x00000006cc087221 */ /* 0x000fe20000010000 */
[----:B------:R-:W-:Y:S02]  /*12010*/  FADD.FTZ R6, R139, R3 ;  /* 0x000000038b067221 */ /* 0x000fe40000010000 */
[----:B------:R1:W5:Y:S01]  /*12020*/  LDL.LU R226, [R1+0xd4] ;  /* 0x0000d40001e27983 */ /* 0x0003620000300800 */
        /* <DEDUP_REMOVED lines=90> */
[----:B--2---:R-:W-:Y:S01]  /*125d0*/  HMMA.16816.F32.BF16 R140, R188, R148, R140 ;  /* 0x00000094bc8c723c */ /* 0x004fe2000004188c */
[----:B------:R-:W-:Y:S01]  /*125e0*/  @UP1 UIADD3 UR23, UR23, -0x3, URZ ;  /* 0xfffffffd17171890 */ /* 0x000fe2000fffe03f */
[----:B------:R-:W-:-:S04]  /*125f0*/  MOV R135, R111 ;  /* 0x0000006f00877202 */ /* 0x000fc80000000f00 */
[----:B------:R-:W-:Y:S01]  /*12600*/  HMMA.16816.F32.BF16 R152, R188, R150, R152 ;  /* 0x00000096bc98723c */ /* 0x000fe20000041898 */
[----:B------:R-:W-:Y:S01]  /*12610*/  MOV R136, R112 ;  /* 0x0000007000887202 */ /* 0x000fe20000000f00 */
[----:B------:R-:W-:-:S04]  /*12620*/  IMAD.MOV.U32 R132, RZ, RZ, R109 ;  /* 0x000000ffff847224 */ /* 0x000fc800078e006d */
[----:B------:R-:W-:Y:S01]  /*12630*/  HMMA.16816.F32.BF16 R156, R188, R164, R156 ;  /* 0x000000a4bc9c723c */ /* 0x000fe2000004189c */
[----:B------:R-:W-:-:S05]  /*12640*/  MOV R134, R110 ;  /* 0x0000006e00867202 */ /* 0x000fca0000000f00 */
[----:B------:R-:W-:Y:S01]  /*12650*/  HMMA.16816.F32.BF16 R168, R188, R166, R168 ;  /* 0x000000a6bca8723c */ /* 0x000fe200000418a8 */
[----:B------:R-:W-:-:S05]  /*12660*/  @P0 MOV R135, R111 ;  /* 0x0000006f00870202 */ /* 0x000fca0000000f00 */
[----:B------:R-:W-:Y:S01]  /*12670*/  HMMA.16816.F32.BF16 R172, R188, R180, R172 ;  /* 0x000000b4bcac723c */ /* 0x000fe200000418ac */
[----:B------:R-:W-:-:S05]  /*12680*/  @P0 IMAD.MOV.U32 R136, RZ, RZ, R112 ;  /* 0x000000ffff880224 */ /* 0x000fca00078e0070 */
[----:B------:R-:W-:Y:S01]  /*12690*/  HMMA.16816.F32.BF16 R184, R188, R182, R184 ;  /* 0x000000b6bcb8723c */ /* 0x000fe200000418b8 */
[----:B------:R-:W-:-:S05]  /*126a0*/  @P0 MOV R132, R109 ;  /* 0x0000006d00840202 */ /* 0x000fca0000000f00 */
[----:B------:R-:W-:Y:S01]  /*126b0*/  HMMA.16816.F32.BF16 R144, R200, R148, R72 ;  /* 0x00000094c890723c */ /* 0x000fe20000041848 */
[----:B------:R-:W-:-:S05]  /*126c0*/  @P0 MOV R134, R110 ;  /* 0x0000006e00860202 */ /* 0x000fca0000000f00 */
[C---:B------:R-:W-:Y:S06]  /*126d0*/  HMMA.16816.F32.BF16 R160, R200.reuse, R164, R60 ;  /* 0x000000a4c8a0723c */ /* 0x040fec000004183c */
[C---:B------:R-:W-:Y:S06]  /*126e0*/  HMMA.16816.F32.BF16 R176, R200.reuse, R180, R52 ;  /* 0x000000b4c8b0723c */ /* 0x040fec0000041834 */
[C---:B------:R-:W-:Y:S06]  /*126f0*/  HMMA.16816.F32.BF16 R148, R200.reuse, R150, R64 ;  /* 0x00000096c894723c */ /* 0x040fec0000041840 */
[C---:B------:R-:W-:Y:S06]  /*12700*/  HMMA.16816.F32.BF16 R164, R200.reuse, R166, R36 ;  /* 0x000000a6c8a4723c */ /* 0x040fec0000041824 */
[----:B------:R-:W-:Y:S06]  /*12710*/  HMMA.16816.F32.BF16 R180, R200, R182, R44 ;  /* 0x000000b6c8b4723c */ /* 0x000fec000004182c */
[-C--:B------:R-:W-:Y:S06]  /*12720*/  HMMA.16816.F32.BF16 R188, R188, R10.reuse, R76 ;  /* 0x0000000abcbc723c */ /* 0x080fec000004184c */
[----:B------:R-:W-:Y:S01]  /*12730*/  HMMA.16816.F32.BF16 R200, R200, R10, R40 ;  /* 0x0000000ac8c8723c */ /* 0x000fe20000041828 */
[----:B------:R-:W-:-:S08]  /*12740*/  NOP ;  /* 0x0000000000007918 */ /* 0x000fd00000000000 */
[----:B-1----:R-:W-:-:S15]  /*12750*/  @P0 BRA `(.L_x_230) ;  /* 0x0000000000040947 */ /* 0x002fde0003800000 */
.L_x_226:
[----:B------:R-:W-:-:S12]  /*12760*/  UIADD3 UR23, UR19, -0x1, URZ ;  /* 0xffffffff13177890 */ /* 0x000fd8000fffe03f */
.L_x_230:
[----:B------:R-:W-:-:S13]  /*12770*/  ISETP.LE.AND P0, PT, RZ, UR23, PT ;  /* 0x00000017ff007c0c */ /* 0x000fda000bf03270 */
[----:B------:R-:W-:Y:S05]  /*12780*/  @!P0 BRA `(.L_x_231) ;  /* 0x0000005400048947 */ /* 0x000fea0003800000 */
[----:B------:R-:W-:Y:S01]  /*12790*/  ULDC UR28, c[0x0][0x2d0] ;  /* 0x0000b400001c7ab9 */ /* 0x000fe20000000800 */
[----:B------:R-:W-:Y:S01]  /*127a0*/  UIMAD UR4, UR7, 0x30, URZ ;  /* 0x00000030070478a4 */ /* 0x000fe2000f8e023f */
[----:B-----5:R-:W-:Y:S01]  /*127b0*/  ISETP.GE.AND P0, PT, R204, UR28, PT ;  /* 0x0000001ccc007c0c */ /* 0x020fe2000bf06270 */
[----:B------:R-:W-:Y:S01]  /*127c0*/  IMAD R229, R5, 0x2, R227 ;  /* 0x0000000205e57824 */ /* 0x000fe200078e02e3 */
[----:B------:R-:W-:Y:S01]  /*127d0*/  LEA R230, R4, R227, 0x1 ;  /* 0x000000e304e67211 */ /* 0x000fe200078e08ff */
[----:B------:R-:W-:Y:S01]  /*127e0*/  UIMAD.WIDE.U32 UR34, UR6, 0x30, URZ ;  /* 0x00000030062278a5 */ /* 0x000fe2000f8e003f */
[----:B------:R-:W-:Y:S01]  /*127f0*/  IMAD.MOV.U32 R133, RZ, RZ, R135 ;  /* 0x000000ffff857224 */ /* 0x000fe200078e0087 */
[----:B------:R-:W-:Y:S01]  /*12800*/  UIMAD.WIDE.U32 UR32, UR6, 0x50, URZ ;  /* 0x00000050062078a5 */ /* 0x000fe2000f8e003f */
[----:B------:R-:W-:Y:S01]  /*12810*/  MOV R138, R132 ;  /* 0x00000084008a7202 */ /* 0x000fe20000000f00 */
[----:B------:R-:W-:Y:S01]  /*12820*/  UIMAD UR36, UR7, 0x50, URZ ;  /* 0x00000050072478a4 */ /* 0x000fe2000f8e023f */
[----:B------:R-:W-:Y:S01]  /*12830*/  IMAD.MOV.U32 R137, RZ, RZ, R134 ;  /* 0x000000ffff897224 */ /* 0x000fe200078e0086 */
[----:B------:R-:W-:-:S02]  /*12840*/  UIMAD.WIDE.U32 UR26, UR6, 0x60, URZ ;  /* 0x00000060061a78a5 */ /* 0x000fc4000f8e003f */
[----:B------:R-:W-:Y:S02]  /*12850*/  UIMAD UR37, UR7, 0x60, URZ ;  /* 0x00000060072578a4 */ /* 0x000fe4000f8e023f */
[----:B------:R-:W1:Y:S01]  /*12860*/  @!P0 LDC.64 R6, c[0x0][0x220] ;  /* 0x00008800ff068b82 */ /* 0x000e620000000a00 */
[----:B------:R-:W-:Y:S02]  /*12870*/  UIMAD.WIDE.U32 UR44, UR6, 0x70, URZ ;  /* 0x00000070062c78a5 */ /* 0x000fe4000f8e003f */
[----:B------:R-:W-:Y:S02]  /*12880*/  UIMAD UR38, UR7, 0x70, URZ ;  /* 0x00000070072678a4 */ /* 0x000fe4000f8e023f */
[----:B------:R-:W-:Y:S02]  /*12890*/  UIMAD.WIDE.U32 UR50, UR8, 0x30, URZ ;  /* 0x00000030083278a5 */ /* 0x000fe4000f8e003f */
[----:B------:R-:W-:Y:S01]  /*128a0*/  UIMAD UR39, UR9, 0x30, URZ ;  /* 0x00000030092778a4 */ /* 0x000fe2000f8e023f */
[----:B------:R-:W2:Y:S01]  /*128b0*/  @!P0 LDC.64 R2, c[0x0][0x220] ;  /* 0x00008800ff028b82 */ /* 0x000ea20000000a00 */
[----:B------:R-:W-:-:S02]  /*128c0*/  UIMAD.WIDE.U32 UR48, UR8, 0x50, URZ ;  /* 0x00000050083078a5 */ /* 0x000fc4000f8e003f */
[----:B------:R-:W-:Y:S02]  /*128d0*/  UIMAD UR40, UR9, 0x50, URZ ;  /* 0x00000050092878a4 */ /* 0x000fe4000f8e023f */
[----:B------:R-:W-:Y:S02]  /*128e0*/  UIMAD.WIDE.U32 UR46, UR8, 0x60, URZ ;  /* 0x00000060082e78a5 */ /* 0x000fe4000f8e003f */
[----:B------:R-:W-:Y:S01]  /*128f0*/  UIMAD UR41, UR9, 0x60, URZ ;  /* 0x00000060092978a4 */ /* 0x000fe2000f8e023f */
[----:B------:R-:W3:Y:S01]  /*12900*/  @!P0 LDC.64 R8, c[0x0][0x220] ;  /* 0x00008800ff088b82 */ /* 0x000ee20000000a00 */
[----:B------:R-:W-:Y:S02]  /*12910*/  UIMAD.WIDE.U32 UR52, UR8, 0x70, URZ ;  /* 0x00000070083478a5 */ /* 0x000fe4000f8e003f */
[----:B------:R-:W-:Y:S02]  /*12920*/  UIMAD UR42, UR9, 0x70, URZ ;  /* 0x00000070092a78a4 */ /* 0x000fe4000f8e023f */
[----:B------:R-:W-:-:S02]  /*12930*/  USHF.L.U64.HI UR28, UR8, 0x5, UR9 ;  /* 0x00000005081c7899 */ /* 0x000fc40008010209 */
[----:B------:R-:W-:Y:S01]  /*12940*/  USHF.L.U64.HI UR30, UR8, 0x6, UR9 ;  /* 0x00000006081e7899 */ /* 0x000fe20008010209 */
[----:B-1----:R1:W-:Y:S01]  /*12950*/  @!P0 STL.64 [R1+0x60], R6 ;  /* 0x0000600601008387 */ /* 0x0023e20000100a00 */
[----:B------:R-:W-:Y:S02]  /*12960*/  USHF.L.U64.HI UR19, UR6, 0x5, UR7 ;  /* 0x0000000506137899 */ /* 0x000fe40008010207 */
[----:B------:R-:W-:Y:S02]  /*12970*/  USHF.L.U32 UR20, UR6, 0x5, URZ ;  /* 0x0000000506147899 */ /* 0x000fe4000800063f */
[----:B------:R-:W-:Y:S02]  /*12980*/  USHF.L.U64.HI UR21, UR6, 0x6, UR7 ;  /* 0x0000000606157899 */ /* 0x000fe40008010207 */
[----:B------:R-:W-:Y:S01]  /*12990*/  USHF.L.U32 UR22, UR6, 0x6, URZ ;  /* 0x0000000606167899 */ /* 0x000fe2000800063f */
[----:B--2---:R2:W-:Y:S01]  /*129a0*/  @!P0 STL.64 [R1+0x58], R2 ;  /* 0x0000580201008387 */ /* 0x0045e20000100a00 */
[----:B------:R-:W-:-:S02]  /*129b0*/  UIADD3 UR9, UR4, UR35, URZ ;  /* 0x0000002304097290 */ /* 0x000fc4000fffe03f */
[----:B------:R-:W-:Y:S02]  /*129c0*/  USHF.L.U32 UR29, UR8, 0x5, URZ ;  /* 0x00000005081d7899 */ /* 0x000fe4000800063f */
[----:B------:R-:W-:Y:S02]  /*129d0*/  USHF.L.U32 UR31, UR8, 0x6, URZ ;  /* 0x00000006081f7899 */ /* 0x000fe4000800063f */
[----:B------:R-:W-:Y:S01]  /*129e0*/  UIADD3 UR36, UR36, UR33, URZ ;  /* 0x0000002124247290 */ /* 0x000fe2000fffe03f */
[----:B---3--:R3:W-:Y:S01]  /*129f0*/  @!P0 STL.64 [R1+0x50], R8 ;  /* 0x0000500801008387 */ /* 0x0087e20000100a00 */
[----:B------:R-:W-:Y:S02]  /*12a00*/  UIADD3 UR37, UR37, UR27, URZ ;  /* 0x0000001b25257290 */ /* 0x000fe4000fffe03f */
[----:B------:R-:W-:Y:S02]  /*12a10*/  UIADD3 UR38, UR38, UR45, URZ ;  /* 0x0000002d26267290 */ /* 0x000fe4000fffe03f */
[----:B------:R-:W-:-:S02]  /*12a20*/  UIADD3 UR39, UR39, UR51, URZ ;  /* 0x0000003327277290 */ /* 0x000fc4000fffe03f */
[----:B------:R-:W-:Y:S02]  /*12a30*/  UIADD3 UR40, UR40, UR49, URZ ;  /* 0x0000003128287290 */ /* 0x000fe4000fffe03f */
[----:B------:R-:W-:Y:S01]  /*12a40*/  UIADD3 UR41, UR41, UR47, URZ ;  /* 0x0000002f29297290 */ /* 0x000fe2000fffe03f */
[----:B-1----:R-:W1:Y:S01]  /*12a50*/  @!P0 LDC.64 R6, c[0x0][0x220] ;  /* 0x00008800ff068b82 */ /* 0x002e620000000a00 */
[----:B------:R-:W-:Y:S01]  /*12a60*/  UIADD3 UR42, UR42, UR53, URZ ;  /* 0x000000352a2a7290 */ /* 0x000fe2000fffe03f */
[----:B------:R-:W-:Y:S01]  /*12a70*/  ULDC UR4, c[0x0][0x2ec] ;  /* 0x0000bb0000047ab9 */ /* 0x000fe20000000800 */
[----:B------:R-:W-:-:S05]  /*12a80*/  ULDC.64 UR6, c[0x0][0x248] ;  /* 0x0000920000067ab9 */ /* 0x000fca0000000a00 */
[----:B--2---:R-:W2:Y:S08]  /*12a90*/  @!P0 LDC.64 R2, c[0x0][0x220] ;  /* 0x00008800ff028b82 */ /* 0x004eb00000000a00 */
[----:B---3--:R-:W3:Y:S01]  /*12aa0*/  @!P0 LDC.64 R8, c[0x0][0x220] ;  /* 0x00008800ff088b82 */ /* 0x008ee20000000a00 */
[----:B-1----:R1:W-:Y:S04]  /*12ab0*/  @!P0 STL.64 [R1+0x48], R6 ;  /* 0x0000480601008387 */ /* 0x0023e80000100a00 */
[----:B--2---:R2:W-:Y:S04]  /*12ac0*/  @!P0 STL.64 [R1+0x40], R2 ;  /* 0x0000400201008387 */ /* 0x0045e80000100a00 */
[----:B---3--:R3:W-:Y:S01]  /*12ad0*/  @!P0 STL.64 [R1+0x38], R8 ;  /* 0x0000380801008387 */ /* 0x0087e20000100a00 */
[----:B-1----:R-:W1:Y:S08]  /*12ae0*/  @!P0 LDC.64 R6, c[0x0][0x220] ;  /* 0x00008800ff068b82 */ /* 0x002e700000000a00 */
[----:B--2---:R-:W2:Y:S01]  /*12af0*/  @!P0 LDC.64 R2, c[0x0][0x220] ;  /* 0x00008800ff028b82 */ /* 0x004ea20000000a00 */
[----:B-1----:R1:W-:Y:S04]  /*12b00*/  @!P0 STL.64 [R1+0x30], R6 ;  /* 0x0000300601008387 */ /* 0x0023e80000100a00 */
[----:B--2---:R2:W-:Y:S04]  /*12b10*/  @!P0 STL.64 [R1+0x28], R2 ;  /* 0x0000280201008387 */ /* 0x0045e80000100a00 */
[----:B---3--:R-:W3:Y:S04]  /*12b20*/  LDL.LU.64 R8, [R1+0x98] ;  /* 0x0000980001087983 */ /* 0x008ee80000300a00 */
[----:B-1----:R-:W4:Y:S01]  /*12b30*/  LDL.LU.64 R6, [R1+0xb0] ;  /* 0x0000b00001067983 */ /* 0x002f220000300a00 */
[----:B--2---:R-:W-:Y:S01]  /*12b40*/  IMAD.MOV.U32 R3, RZ, RZ, R136 ;  /* 0x000000ffff037224 */ /* 0x004fe200078e0088 */
[----:B---3--:R-:W-:-:S02]  /*12b50*/  MOV R5, R9 ;  /* 0x0000000900057202 */ /* 0x008fc40000000f00 */
[----:B----4-:R-:W-:-:S05]  /*12b60*/  MOV R4, R6 ;  /* 0x0000000600047202 */ /* 0x010fca0000000f00 */
[----:B------:R1:W-:Y:S01]  /*12b70*/  STL.64 [R1+0x20], R4 ;  /* 0x0000200401007387 */ /* 0x0003e20000100a00 */
[----:B------:R-:W-:Y:S05]  /*12b80*/  BRA `(.L_x_232) ;  /* 0x0000000400747947 */ /* 0x000fea0003800000 */
.L_x_234:
[----:B------:R-:W2:Y:S01]  /*12b90*/  LDL.64 R234, [R1+0x80] ;  /* 0x0000800001ea7983 */ /* 0x000ea20000100a00 */
[----:B------:R-:W1:Y:S01]  /*12ba0*/  @!P0 LDC.64 R206, c[0x0][0x218] ;  /* 0x00008600ffce8b82 */ /* 0x000e620000000a00 */
[----:B------:R-:W-:Y:S02]  /*12bb0*/  UIADD3 UR43, UR23, -0x1, URZ ;  /* 0xffffffff172b7890 */ /* 0x000fe4000fffe03f */
[----:B------:R-:W3:Y:S02]  /*12bc0*/  LDL.64 R232, [R1+0x78] ;  /* 0x0000780001e87983 */ /* 0x000ee40000100a00 */
[----:B------:R-:W-:Y:S02]  /*12bd0*/  USHF.R.S32.HI UR8, URZ, 0x1f, UR43 ;  /* 0x0000001f3f087899 */ /* 0x000fe4000801142b */
[----:B------:R4:W-:Y:S01]  /*12be0*/  @P0 STS.128 [R231+0x4000], RZ ;  /* 0x004000ffe7000388 */ /* 0x0009e20000000c00 */
[----:B------:R-:W5:Y:S01]  /*12bf0*/  @!P0 LDC.64 R204, c[0x0][0x218] ;  /* 0x00008600ffcc8b82 */ /* 0x000f620000000a00 */
[----:B------:R-:W-:Y:S02]  /*12c00*/  UIMAD UR8, UR8, UR6, URZ ;  /* 0x00000006080872a4 */ /* 0x000fe4000f8e023f */
[----:B------:R-:W-:Y:S02]  /*12c10*/  UIMAD.WIDE.U32 UR54, UR43, UR6, URZ ;  /* 0x000000062b3672a5 */ /* 0x000fe4000f8e003f */
[----:B------:R-:W-:Y:S03]  /*12c20*/  UIMAD UR8, UR43, UR7, UR8 ;  /* 0x000000072b0872a4 */ /* 0x000fe6000f8e0208 */
[----:B------:R-:W4:Y:S01]  /*12c30*/  @!P0 LDC.64 R208, c[0x0][0x218] ;  /* 0x00008600ffd08b82 */ /* 0x000f220000000a00 */
[----:B------:R-:W-:Y:S01]  /*12c40*/  UIADD3 UR8, UR55, UR8, URZ ;  /* 0x0000000837087290 */ /* 0x000fe2000fffe03f */
[----:B------:R-:W-:Y:S02]  /*12c50*/  IMAD.U32 R0, RZ, RZ, UR54 ;  /* 0x00000036ff007e24 */ /* 0x000fe4000f8e00ff */
[----:B------:R-:W-:Y:S03]  /*12c60*/  IMAD.U32 R134, RZ, RZ, UR54 ;  /* 0x00000036ff867e24 */ /* 0x000fe6000f8e00ff */
[----:B------:R-:W-:Y:S01]  /*12c70*/  IMAD.U32 R2, RZ, RZ, UR8 ;  /* 0x00000008ff027e24 */ /* 0x000fe2000f8e00ff */
[----:B------:R-:W4:Y:S08]  /*12c80*/  @!P0 LDC.64 R216, c[0x0][0x218] ;  /* 0x00008600ffd88b82 */ /* 0x000f300000000a00 */
[----:B------:R-:W4:Y:S08]  /*12c90*/  @!P0 LDC.64 R210, c[0x0][0x218] ;  /* 0x00008600ffd28b82 */ /* 0x000f300000000a00 */
[----:B------:R-:W4:Y:S08]  /*12ca0*/  @!P0 LDC.64 R214, c[0x0][0x218] ;  /* 0x00008600ffd68b82 */ /* 0x000f300000000a00 */
[----:B------:R-:W4:Y:S01]  /*12cb0*/  @!P0 LDC.64 R212, c[0x0][0x218] ;  /* 0x00008600ffd48b82 */ /* 0x000f220000000a00 */
[----:B--2---:R-:W-:Y:S04]  /*12cc0*/  LEA R0, P3, R0, R234, 0x7 ;  /* 0x000000ea00007211 */ /* 0x004fe800078638ff */
[----:B-1----:R-:W-:Y:S02]  /*12cd0*/  @!P0 LEA R206, P4, R0, R206, 0x1 ;  /* 0x000000ce00ce8211 */ /* 0x002fe400078808ff */
[----:B---3--:R-:W-:Y:S02]  /*12ce0*/  LEA.HI.X R2, R134, R233, R2, 0x7, P3 ;  /* 0x000000e986027211 */ /* 0x008fe400018f3c02 */
[C---:B------:R-:W-:Y:S02]  /*12cf0*/  @!P0 IADD3 R132, P2, R0.reuse, UR11, RZ ;  /* 0x0000000b00848c10 */ /* 0x040fe4000ff5e0ff */
[----:B------:R-:W-:Y:S02]  /*12d00*/  @!P0 LEA.HI.X R207, R0, R207, R2, 0x1, P4 ;  /* 0x000000cf00cf8211 */ /* 0x000fe400020f0c02 */
[----:B-----5:R-:W-:Y:S02]  /*12d10*/  @!P0 LEA R204, P3, R132, R204, 0x1 ;  /* 0x000000cc84cc8211 */ /* 0x020fe400078608ff */
[----:B------:R-:W-:Y:S01]  /*12d20*/  @!P0 IADD3.X R134, R2, UR10, RZ, P2, !PT ;  /* 0x0000000a02868c10 */ /* 0x000fe200097fe4ff */
[----:B------:R-:W-:Y:S01]  /*12d30*/  @!PT LDS RZ, [RZ] ;  /* 0x00000000fffff984 */ /* 0x000fe20000000800 */
[----:B------:R-:W-:Y:S01]  /*12d40*/  @!PT LDS RZ, [RZ] ;  /* 0x00000000fffff984 */ /* 0x000fe20000000800 */
[----:B------:R-:W-:Y:S01]  /*12d50*/  @!PT LDS RZ, [RZ] ;  /* 0x00000000fffff984 */ /* 0x000fe20000000800 */
[----:B------:R1:W-:Y:S01]  /*12d60*/  @!P0 LDGSTS.E.BYPASS.LTC128B.128 [R231+0x4000], desc[UR24][R206.64] ;  /* 0x04000000cee78fae */ /* 0x0003e2000b901d58 */
[----:B------:R-:W-:Y:S02]  /*12d70*/  @!P0 IADD3 R135, P2, R0, UR29, RZ ;  /* 0x0000001d00878c10 */ /* 0x000fe4000ff5e0ff */
[----:B------:R-:W-:Y:S01]  /*12d80*/  @!P0 LEA.HI.X R205, R132, R205, R134, 0x1, P3 ;  /* 0x000000cd84cd8211 */ /* 0x000fe200018f0c86 */
[----:B------:R2:W-:Y:S01]  /*12d90*/  @P0 STS.128 [R231+0x4800], RZ ;  /* 0x004800ffe7000388 */ /* 0x0005e20000000c00 */
[C---:B----4-:R-:W-:Y:S02]  /*12da0*/  @!P0 LEA R134, P3, R135.reuse, R208, 0x1 ;  /* 0x000000d087868211 */ /* 0x050fe400078608ff */
[----:B------:R-:W-:Y:S01]  /*12db0*/  @!P0 IADD3.X R132, R2, UR28, RZ, P2, !PT ;  /* 0x0000001c02848c10 */ /* 0x000fe200097fe4ff */
[----:B------:R-:W-:Y:S01]  /*12dc0*/  @!PT LDS RZ, [RZ] ;  /* 0x00000000fffff984 */ /* 0x000fe20000000800 */
[----:B------:R-:W-:Y:S01]  /*12dd0*/  @!PT LDS RZ, [RZ] ;  /* 0x00000000fffff984 */ /* 0x000fe20000000800 */
[----:B------:R-:W-:Y:S01]  /*12de0*/  @!PT LDS RZ, [RZ] ;  /* 0x00000000fffff984 */ /* 0x000fe20000000800 */
[----:B------:R3:W-:Y:S01]  /*12df0*/  @!P0 LDGSTS.E.BYPASS.LTC128B.128 [R231+0x4800], desc[UR24][R204.64] ;  /* 0x04800000cce78fae */ /* 0x0007e2000b901d58 */
[C---:B------:R-:W-:Y:S02]  /*12e00*/  @!P0 IADD3 R136, P5, R0.reuse, UR46, RZ ;  /* 0x0000002e00888c10 */ /* 0x040fe4000ffbe0ff */
[----:B------:R-:W-:Y:S01]  /*12e10*/  @!P0 LEA.HI.X R135, R135, R209, R132, 0x1, P3 ;  /* 0x000000d187878211 */ /* 0x000fe200018f0c84 */
[----:B------:R2:W-:Y:S01]  /*12e20*/  @P0 STS.128 [R231+0x5000], RZ ;  /* 0x005000ffe7000388 */ /* 0x0005e20000000c00 */
[----:B------:R-:W-:Y:S03]  /*12e30*/  @!P0 IADD3 R132, P3, R0, UR50, RZ ;  /* 0x0000003200848c10 */ /* 0x000fe6000ff7e0ff */
[----:B------:R-:W-:Y:S01]  /*12e40*/  @!PT LDS RZ, [RZ] ;  /* 0x00000000fffff984 */ /* 0x000fe20000000800 */
[----:B------:R-:W-:Y:S01]  /*12e50*/  @!PT LDS RZ, [RZ] ;  /* 0x00000000fffff984 */ /* 0x000fe20000000800 */
[----:B------:R-:W-:Y:S01]  /*12e60*/  @!PT LDS RZ, [RZ] ;  /* 0x00000000fffff984 */ /* 0x000fe20000000800 */
[----:B------:R4:W-:Y:S04]  /*12e70*/  @!P0 LDGSTS.E.BYPASS.LTC128B.128 [R231+0x5000], desc[UR24][R134.64] ;  /* 0x0500000086e78fae */ /* 0x0009e8000b901d58 */
[----:B------:R2:W-:Y:S01]  /*12e80*/  @P0 STS.128 [R231+0x5800], RZ ;  /* 0x005800ffe7000388 */ /* 0x0005e20000000c00 */
[----:B-1----:R-:W1:Y:S01]  /*12e90*/  @!P0 LDC.64 R206, c[0x0][0x218] ;  /* 0x00008600ffce8b82 */ /* 0x002e620000000a00 */
[----:B---3--:R-:W-:Y:S02]  /*12ea0*/  @!P0 IADD3.X R205, R2, UR41, RZ, P5, !PT ;  /* 0x0000002902cd8c10 */ /* 0x008fe4000affe4ff */
[----:B----4-:R-:W-:Y:S02]  /*12eb0*/  @!P0 LEA R134, P2, R132, R216, 0x1 ;  /* 0x000000d884868211 */ /* 0x010fe400078408ff */
[----:B------:R-:W-:Y:S04]  /*12ec0*/  @!P0 IADD3.X R135, R2, UR39, RZ, P3, !PT ;  /* 0x0000002702878c10 */ /* 0x000fe80009ffe4ff */
[----:B------:R-:W-:Y:S02]  /*12ed0*/  @!P0 LEA.HI.X R135, R132, R217, R135, 0x1, P2 ;  /* 0x000000d984878211 */ /* 0x000fe400010f0c87 */
[----:B------:R-:W-:Y:S03]  /*12ee0*/  @!P0 IADD3 R132, P2, R0, UR31, RZ ;  /* 0x0000001f00848c10 */ /* 0x000fe6000ff5e0ff */
[----:B------:R-:W-:Y:S01]  /*12ef0*/  @!PT LDS RZ, [RZ] ;  /* 0x00000000fffff984 */ /* 0x000fe20000000800 */
[----:B------:R-:W-:Y:S01]  /*12f00*/  @!PT LDS RZ, [RZ] ;  /* 0x00000000fffff984 */ /* 0x000fe20000000800 */
[----:B------:R-:W-:Y:S01]  /*12f10*/  @!PT LDS RZ, [RZ] ;  /* 0x00000000fffff984 */ /* 0x000fe20000000800 */
[----:B------:R3:W-:Y:S01]  /*12f20*/  @!P0 LDGSTS.E.BYPASS.LTC128B.128 [R231+0x5800], desc[UR24][R134.64] ;  /* 0x0580000086e78fae */ /* 0x0007e2000b901d58 */
[----:B------:R-:W-:Y:S02]  /*12f30*/  @!P0 LEA R208, P3, R132, R210, 0x1 ;  /* 0x000000d284d08211 */ /* 0x000fe400078608ff */
[----:B------:R-:W-:Y:S01]  /*12f40*/  @!P0 IADD3.X R204, R2, UR30, RZ, P2, !PT ;  /* 0x0000001e02cc8c10 */ /* 0x000fe200097fe4ff */
[----:B------:R2:W-:Y:S03]  /*12f50*/  @P0 STS.128 [R231+0x6000], RZ ;  /* 0x006000ffe7000388 */ /* 0x0005e60000000c00 */
[----:B------:R-:W-:Y:S02]  /*12f60*/  @!P0 LEA.HI.X R209, R132, R211, R204, 0x1, P3 ;  /* 0x000000d384d18211 */ /* 0x000fe400018f0ccc */
[C---:B------:R-:W-:Y:S03]  /*12f70*/  @!P0 LEA R204, P4, R136.reuse, R214, 0x1 ;  /* 0x000000d688cc8211 */ /* 0x040fe600078808ff */
[----:B------:R-:W-:Y:S01]  /*12f80*/  @!PT LDS RZ, [RZ] ;  /* 0x00000000fffff984 */ /* 0x000fe20000000800 */
[----:B------:R-:W-:Y:S01]  /*12f90*/  @!PT LDS RZ, [RZ] ;  /* 0x00000000fffff984 */ /* 0x000fe20000000800 */
[----:B------:R-:W-:Y:S01]  /*12fa0*/  @!PT LDS RZ, [RZ] ;  /* 0x00000000fffff984 */ /* 0x000fe20000000800 */
[----:B------:R2:W-:Y:S01]  /*12fb0*/  @!P0 LDGSTS.E.BYPASS.LTC128B.128 [R231+0x6000], desc[UR24][R208.64] ;  /* 0x06000000d0e78fae */ /* 0x0005e2000b901d58 */
[----:B------:R-:W-:Y:S03]  /*12fc0*/  @!P0 LEA.HI.X R205, R136, R215, R205, 0x1, P4 ;  /* 0x000000d788cd8211 */ /* 0x000fe600020f0ccd */
[----:B------:R2:W-:Y:S01]  /*12fd0*/  @P0 STS.128 [R231+0x6800], RZ ;  /* 0x006800ffe7000388 */ /* 0x0005e20000000c00 */
[C---:B---3--:R-:W-:Y:S02]  /*12fe0*/  @!P0 IADD3 R135, P2, R0.reuse, UR48, RZ ;  /* 0x0000003000878c10 */ /* 0x048fe4000ff5e0ff */
[----:B------:R-:W-:Y:S02]  /*12ff0*/  @!P0 IADD3 R0, P3, R0, UR52, RZ ;  /* 0x0000003400008c10 */ /* 0x000fe4000ff7e0ff */
[C---:B-1----:R-:W-:Y:S02]  /*13000*/  @!P0 LEA R206, P6, R135.reuse, R206, 0x1 ;  /* 0x000000ce87ce8211 */ /* 0x042fe400078c08ff */
[----:B------:R-:W-:Y:S02]  /*13010*/  @!P0 IADD3.X R132, R2, UR40, RZ, P2, !PT ;  /* 0x0000002802848c10 */ /* 0x000fe400097fe4ff */
[----:B------:R-:W-:Y:S02]  /*13020*/  @!P0 LEA R134, P2, R0, R212, 0x1 ;  /* 0x000000d400868211 */ /* 0x000fe400078408ff */
[----:B------:R-:W-:Y:S02]  /*13030*/  @!P0 LEA.HI.X R207, R135, R207, R132, 0x1, P6 ;  /* 0x000000cf87cf8211 */ /* 0x000fe400030f0c84 */
[----:B------:R-:W-:Y:S03]  /*13040*/  @!P0 IADD3.X R2, R2, UR42, RZ, P3, !PT ;  /* 0x0000002a02028c10 */ /* 0x000fe60009ffe4ff */
[----:B------:R-:W-:Y:S01]  /*13050*/  @!PT LDS RZ, [RZ] ;  /* 0x00000000fffff984 */ /* 0x000fe20000000800 */
[----:B------:R-:W-:Y:S01]  /*13060*/  @!PT LDS RZ, [RZ] ;  /* 0x00000000fffff984 */ /* 0x000fe20000000800 */
[----:B------:R-:W-:Y:S01]  /*13070*/  @!PT LDS RZ, [RZ] ;  /* 0x00000000fffff984 */ /* 0x000fe20000000800 */
[----:B------:R2:W-:Y:S01]  /*13080*/  @!P0 LDGSTS.E.BYPASS.LTC128B.128 [R231+0x6800], desc[UR24][R206.64] ;  /* 0x06800000cee78fae */ /* 0x0005e2000b901d58 */
[----:B------:R-:W-:Y:S03]  /*13090*/  @!P0 LEA.HI.X R135, R0, R213, R2, 0x1, P2 ;  /* 0x000000d500878211 */ /* 0x000fe600010f0c02 */
        /* <DEDUP_REMOVED lines=10> */
[----:B------:R-:W0:Y:S01]  /*13140*/  LDGDEPBAR ;  /* 0x00000000000079af */ /* 0x000e220000000000 */
[----:B------:R-:W-:Y:S05]  /*13150*/  BRA `(.L_x_233) ;  /* 0x00000010005c7947 */ /* 0x000fea0003800000 */
.L_x_232:
[----:B--2---:R-:W2:Y:S01]  /*13160*/  LDL.64 R14, [R1+0x20] ;  /* 0x00002000010e7983 */ /* 0x004ea20000100a00 */
[----:B------:R-:W-:Y:S01]  /*13170*/  USHF.R.S32.HI UR43, URZ, 0x1f, UR23 ;  /* 0x0000001f3f2b7899 */ /* 0x000fe20008011417 */
[----:B------:R-:W-:Y:S04]  /*13180*/  DEPBAR.LE SB0, 0x0 ;  /* 0x000080000000791a */ /* 0x000fe80000000000 */
[----:B------:R-:W3:Y:S01]  /*13190*/  LDL R6, [R1+0x58] ;  /* 0x0000580001067983 */ /* 0x000ee20000100800 */
[----:B------:R-:W-:Y:S01]  /*131a0*/  UIMAD UR8, UR12, UR23, URZ ;  /* 0x000000170c0872a4 */ /* 0x000fe2000f8e023f */
[----:B-1----:R-:W-:Y:S03]  /*131b0*/  IMAD.U32 R4, RZ, RZ, UR23 ;  /* 0x00000017ff047e24 */ /* 0x002fe6000f8e00ff */
[----:B------:R-:W4:Y:S01]  /*131c0*/  LDL R9, [R1+0x5c] ;  /* 0x00005c0001097983 */ /* 0x000f220000100800 */
[----:B------:R-:W-:Y:S04]  /*131d0*/  UIMAD UR8, UR43, UR13, UR8 ;  /* 0x0000000d2b0872a4 */ /* 0x000fe8000f8e0208 */
[----:B------:R-:W5:Y:S05]  /*131e0*/  LDL R8, [R1+0x60] ;  /* 0x0000600001087983 */ /* 0x000f6a0000100800 */
        /* <DEDUP_REMOVED lines=12> */
[----:B------:R-:W5:Y:S01]  /*132b0*/  LDL R23, [R1+0x2c] ;  /* 0x00002c0001177983 */ /* 0x000f620000100800 */
[----:B------:R-:W-:Y:S06]  /*132c0*/  BAR.SYNC.DEFER_BLOCKING 0x0 ;  /* 0x0000000000007b1d */ /* 0x000fec0000010000 */
[----:B------:R-:W-:Y:S01]  /*132d0*/  @P0 STS.128 [R231+0x8000], RZ ;  /* 0x008000ffe7000388 */ /* 0x000fe20000000c00 */
[----:B--2---:R-:W-:Y:S04]  /*132e0*/  IMAD.WIDE.U32 R4, R4, UR13, R14 ;  /* 0x0000000d04047c25 */ /* 0x004fe8000f8e000e */
[----:B------:R-:W-:Y:S01]  /*132f0*/  VIADD R0, R5, UR8 ;  /* 0x0000000805007c36 */ /* 0x000fe20008000000 */
[C---:B------:R-:W-:Y:S02]  /*13300*/  @!P0 IADD3 R2, P1, R4.reuse, UR15, RZ ;  /* 0x0000000f04028c10 */ /* 0x040fe4000ff3e0ff */
[----:B------:R-:W-:Y:S02]  /*13310*/  @!P0 IADD3 R5, P6, R4, UR20, RZ ;  /* 0x0000001404058c10 */ /* 0x000fe4000ffde0ff */
[----:B------:R-:W-:Y:S02]  /*13320*/  @!P0 IADD3.X R7, R0, UR14, RZ, P1, !PT ;  /* 0x0000000e00078c10 */ /* 0x000fe40008ffe4ff */
[----:B---3--:R-:W-:Y:S02]  /*13330*/  @!P0 LEA R18, P1, R2, R6, 0x1 ;  /* 0x0000000602128211 */ /* 0x008fe400078208ff */
[----:B------:R-:W-:Y:S02]  /*13340*/  @!P0 IADD3 R6, P5, R4, UR34, RZ ;  /* 0x0000002204068c10 */ /* 0x000fe4000ffbe0ff */
[----:B----4-:R-:W-:Y:S02]  /*13350*/  @!P0 LEA.HI.X R19, R2, R9, R7, 0x1, P1 ;  /* 0x0000000902138211 */ /* 0x010fe400008f0c07 */
[----:B-----5:R-:W-:Y:S02]  /*13360*/  @!P0 LEA R16, P1, R4, R8, 0x1 ;  /* 0x0000000804108211 */ /* 0x020fe400078208ff */
[----:B------:R-:W-:Y:S02]  /*13370*/  @!P0 IADD3.X R8, R0, UR19, RZ, P6, !PT ;  /* 0x0000001300088c10 */ /* 0x000fe4000b7fe4ff */
[----:B------:R-:W-:Y:S02]  /*13380*/  @!P0 LEA.HI.X R17, R4, R30, R0, 0x1, P1 ;  /* 0x0000001e04118211 */ /* 0x000fe400008f0c00 */
[C---:B------:R-:W-:Y:S02]  /*13390*/  @!P0 LEA R14, P6, R5.reuse, R10, 0x1 ;  /* 0x0000000a050e8211 */ /* 0x040fe400078c08ff */
[----:B------:R-:W-:Y:S01]  /*133a0*/  @!P0 IADD3.X R10, R0, UR9, RZ, P5, !PT ;  /* 0x00000009000a8c10 */ /* 0x000fe2000affe4ff */
[----:B------:R-:W-:Y:S01]  /*133b0*/  @!PT LDS RZ, [RZ] ;  /* 0x00000000fffff984 */ /* 0x000fe20000000800 */
[----:B------:R-:W-:Y:S01]  /*133c0*/  @!PT LDS RZ, [RZ] ;  /* 0x00000000fffff984 */ /* 0x000fe20000000800 */
[----:B------:R-:W-:Y:S01]  /*133d0*/  @!PT LDS RZ, [RZ] ;  /* 0x00000000fffff984 */ /* 0x000fe20000000800 */
[----:B------:R-:W-:Y:S01]  /*133e0*/  @!P0 LDGSTS.E.BYPASS.LTC128B.128 [R231+0x8000], desc[UR24][R16.64] ;  /* 0x0800000010e78fae */ /* 0x000fe2000b901d58 */
[----:B------:R-:W-:Y:S02]  /*133f0*/  @!P0 LEA.HI.X R15, R5, R22, R8, 0x1, P6 ;  /* 0x00000016050f8211 */ /* 0x000fe400030f0c08 */
[----:B------:R-:W-:Y:S02]  /*13400*/  @!P0 IADD3 R7, P4, R4, UR22, RZ ;  /* 0x0000001604078c10 */ /* 0x000fe4000ff9e0ff */
[----:B------:R-:W-:Y:S01]  /*13410*/  @P0 STS.128 [R231+0x8800], RZ ;  /* 0x008800ffe7000388 */ /* 0x000fe20000000c00 */
[----:B------:R-:W-:Y:S02]  /*13420*/  @!P0 LEA R12, P5, R6, R12, 0x1 ;  /* 0x0000000c060c8211 */ /* 0x000fe400078a08ff */
[----:B------:R-:W-:Y:S02]  /*13430*/  @!P0 IADD3.X R5, R0, UR21, RZ, P4, !PT ;  /* 0x0000001500058c10 */ /* 0x000fe4000a7fe4ff */
[----:B------:R-:W-:Y:S01]  /*13440*/  @!PT LDS RZ, [RZ] ;  /* 0x00000000fffff984 */ /* 0x000fe20000000800 */
[----:B------:R-:W-:Y:S01]  /*13450*/  @!PT LDS RZ, [RZ] ;  /* 0x00000000fffff984 */ /* 0x000fe20000000800 */
[----:B------:R-:W-:Y:S01]  /*13460*/  @!PT LDS RZ, [RZ] ;  /* 0x00000000fffff984 */ /* 0x000fe20000000800 */
[----:B------:R1:W-:Y:S01]  /*13470*/  @!P0 LDGSTS.E.BYPASS.LTC128B.128 [R231+0x8800], desc[UR24][R18.64] ;  /* 0x0880000012e78fae */ /* 0x0003e2000b901d58 */
[----:B------:R-:W-:Y:S02]  /*13480*/  @!P0 LEA.HI.X R13, R6, R21, R10, 0x1, P5 ;  /* 0x00000015060d8211 */ /* 0x000fe400028f0c0a */
[----:B------:R-:W-:Y:S02]  /*13490*/  @!P0 IADD3 R9, P3, R4, UR32, RZ ;  /* 0x0000002004098c10 */ /* 0x000fe4000ff7e0ff */
[----:B------:R-:W-:Y:S01]  /*134a0*/  @P0 STS.128 [R231+0x9000], RZ ;  /* 0x009000ffe7000388 */ /* 0x000fe20000000c00 */
[C---:B------:R-:W-:Y:S02]  /*134b0*/  @!P0 LEA R10, P4, R7.reuse, R11, 0x1 ;  /* 0x0000000b070a8211 */ /* 0x040fe400078808ff */
[----:B------:R-:W-:Y:S02]  /*134c0*/  @!P0 IADD3.X R21, R0, UR36, RZ, P3, !PT ;  /* 0x0000002400158c10 */ /* 0x000fe40009ffe4ff */
[----:B------:R-:W-:Y:S01]  /*134d0*/  @!PT LDS RZ, [RZ] ;  /* 0x00000000fffff984 */ /* 0x000fe20000000800 */
[----:B------:R-:W-:Y:S01]  /*134e0*/  @!PT LDS RZ, [RZ] ;  /* 0x00000000fffff984 */ /* 0x000fe20000000800 */
[----:B------:R-:W-:Y:S01]  /*134f0*/  @!PT LDS RZ, [RZ] ;  /* 0x00000000fffff984 */ /* 0x000fe20000000800 */
[----:B------:R-:W-:Y:S01]  /*13500*/  @!P0 LDGSTS.E.BYPASS.LTC128B.128 [R231+0x9000], desc[UR24][R14.64] ;  /* 0x090000000ee78fae */ /* 0x000fe2000b901d58 */
        /* <DEDUP_REMOVED lines=17> */
[----:B------:R-:W-:Y:S01]  /*13620*/  @!P0 LDGSTS.E.BYPASS.LTC128B.128 [R231+0xa000], desc[UR24][R10.64] ;  /* 0x0a0000000ae78fae */ /* 0x000fe2000b901d58 */
[----:B------:R-:W-:Y:S04]  /*13630*/  @!P0 LEA.HI.X R7, R20, R24, R22, 0x1, P2 ;  /* 0x0000001814078211 */ /* 0x000fe800010f0c16 */
[----:B------:R-:W-:Y:S01]  /*13640*/  @P0 STS.128 [R231+0xa800], RZ ;  /* 0x00a800ffe7000388 */ /* 0x000fe20000000c00 */
[C---:B------:R-:W-:Y:S04]  /*13650*/  @!P0 LEA R4, P1, R2.reuse, R27, 0x1 ;  /* 0x0000001b02048211 */ /* 0x040fe800078208ff */
[----:B------:R-:W-:Y:S01]  /*13660*/  @!PT LDS RZ, [RZ] ;  /* 0x00000000fffff984 */ /* 0x000fe20000000800 */
[----:B------:R-:W-:Y:S01]  /*13670*/  @!PT LDS RZ, [RZ] ;  /* 0x00000000fffff984 */ /* 0x000fe20000000800 */
[----:B------:R-:W-:Y:S01]  /*13680*/  @!PT LDS RZ, [RZ] ;  /* 0x00000000fffff984 */ /* 0x000fe20000000800 */
[----:B------:R-:W-:Y:S01]  /*13690*/  @!P0 LDGSTS.E.BYPASS.LTC128B.128 [R231+0xa800], desc[UR24][R8.64] ;  /* 0x0a80000008e78fae */ /* 0x000fe2000b901d58 */
[----:B------:R-:W-:Y:S02]  /*136a0*/  @!P0 LEA.HI.X R5, R2, R23, R0, 0x1, P1 ;  /* 0x0000001702058211 */ /* 0x000fe400008f0c00 */
[----:B------:R-:W-:Y:S02]  /*136b0*/  ISETP.LT.AND P1, PT, RZ, UR23, PT ;  /* 0x00000017ff007c0c */ /* 0x000fe4000bf21270 */
[----:B------:R-:W-:Y:S05]  /*136c0*/  @P0 STS.128 [R231+0xb000], RZ ;  /* 0x00b000ffe7000388 */ /* 0x000fea0000000c00 */
[----:B------:R-:W-:Y:S01]  /*136d0*/  @!PT LDS RZ, [RZ] ;  /* 0x00000000fffff984 */ /* 0x000fe20000000800 */
[----:B------:R-:W-:Y:S01]  /*136e0*/  @!PT LDS RZ, [RZ] ;  /* 0x00000000fffff984 */ /* 0x000fe20000000800 */
[----:B------:R-:W-:Y:S01]  /*136f0*/  @!PT LDS RZ, [RZ] ;  /* 0x00000000fffff984 */ /* 0x000fe20000000800 */
[----:B------:R-:W-:Y:S05]  /*13700*/  @!P0 LDGSTS.E.BYPASS.LTC128B.128 [R231+0xb000], desc[UR24][R6.64] ;  /* 0x0b00000006e78fae */ /* 0x000fea000b901d58 */
[----:B------:R-:W-:Y:S05]  /*13710*/  @P0 STS.128 [R231+0xb800], RZ ;  /* 0x00b800ffe7000388 */ /* 0x000fea0000000c00 */
[----:B------:R-:W-:Y:S01]  /*13720*/  @!PT LDS RZ, [RZ] ;  /* 0x00000000fffff984 */ /* 0x000fe20000000800 */
[----:B------:R-:W-:Y:S01]  /*13730*/  @!PT LDS RZ, [RZ] ;  /* 0x00000000fffff984 */ /* 0x000fe20000000800 */
[----:B------:R-:W-:Y:S01]  /*13740*/  @!PT LDS RZ, [RZ] ;  /* 0x00000000fffff984 */ /* 0x000fe20000000800 */
[----:B------:R2:W-:Y:S05]  /*13750*/  @!P0 LDGSTS.E.BYPASS.LTC128B.128 [R231+0xb800], desc[UR24][R4.64] ;  /* 0x0b80000004e78fae */ /* 0x0005ea000b901d58 */
[----:B------:R-:W-:Y:S05]  /*13760*/  LDSM.16.M88.4 R128, [R227] ;  /* 0x00000000e380783b */ /* 0x000fea0000000200 */
[----:B-1----:R-:W2:Y:S05]  /*13770*/  LDSM.16.M88.4 R16, [R220+0x4000] ;  /* 0x00400000dc10783b */ /* 0x002eaa0000000200 */
[----:B------:R-:W1:Y:S05]  /*13780*/  LDSM.16.M88.4 R124, [R227+0x2000] ;  /* 0x00200000e37c783b */ /* 0x000e6a0000000200 */
[----:B------:R-:W3:Y:S05]  /*13790*/  LDSM.16.M88.4 R32, [R220+0x4800] ;  /* 0x00480000dc20783b */ /* 0x000eea0000000200 */
[----:B------:R-:W0:Y:S05]  /*137a0*/  LDGDEPBAR ;  /* 0x00000000000079af */ /* 0x000e2a0000000000 */
[----:B------:R-:W4:Y:S05]  /*137b0*/  LDSM.16.M88.4 R48, [R220+0x5000] ;  /* 0x00500000dc30783b */ /* 0x000f2a0000000200 */
[----:B------:R-:W5:Y:S05]  /*137c0*/  LDSM.16.M88.4 R64, [R220+0x5800] ;  /* 0x00580000dc40783b */ /* 0x000f6a0000000200 */
[----:B------:R-:W5:Y:S05]  /*137d0*/  LDSM.16.M88.4 R80, [R220+0x6000] ;  /* 0x00600000dc50783b */ /* 0x000f6a0000000200 */
[----:B------:R-:W5:Y:S05]  /*137e0*/  LDSM.16.M88.4 R96, [R220+0x6800] ;  /* 0x00680000dc60783b */ /* 0x000f6a0000000200 */
[----:B------:R-:W5:Y:S01]  /*137f0*/  LDSM.16.M88.4 R112, [R220+0x7000] ;  /* 0x00700000dc70783b */ /* 0x000f620000000200 */
[-C--:B--2---:R-:W-:Y:S04]  /*13800*/  HMMA.16816.F32.BF16 R4, R128, R16.reuse, RZ ;  /* 0x000000108004723c */ /* 0x084fe800000418ff */
[----:B------:R-:W2:Y:S02]  /*13810*/  LDSM.16.M88.4 R204, [R220+0x7800] ;  /* 0x00780000dccc783b */ /* 0x000ea40000000200 */
[C---:B-1----:R-:W-:Y:S03]  /*13820*/  HMMA.16816.F32.BF16 R8, R124.reuse, R16, RZ ;  /* 0x000000107c08723c */ /* 0x042fe600000418ff */
[----:B------:R-:W-:Y:S03]  /*13830*/  LDSM.16.M88.4 R208, [R230] ;  /* 0x00000000e6d0783b */ /* 0x000fe60000000200 */
[-C--:B------:R-:W-:Y:S02]  /*13840*/  HMMA.16816.F32.BF16 R12, R124, R18.reuse, RZ ;  /* 0x000000127c0c723c */ /* 0x080fe400000418ff */
[----:B------:R-:W1:Y:S04]  /*13850*/  LDSM.16.M88.4 R212, [R226+0x4000] ;  /* 0x00400000e2d4783b */ /* 0x000e680000000200 */
[C---:B------:R-:W-:Y:S01]  /*13860*/  HMMA.16816.F32.BF16 R16, R128.reuse, R18, RZ ;  /* 0x000000128010723c */ /* 0x040fe200000418ff */
[----:B------:R-:W1:Y:S05]  /*13870*/  LDSM.16.M88.4 R216, [R230+0x2000] ;  /* 0x00200000e6d8783b */ /* 0x000e6a0000000200 */
[-C--:B---3--:R-:W-:Y:S06]  /*13880*/  HMMA.16816.F32.BF16 R20, R128, R32.reuse, RZ ;  /* 0x000000208014723c */ /* 0x088fec00000418ff */
[C---:B------:R-:W-:Y:S06]  /*13890*/  HMMA.16816.F32.BF16 R24, R124.reuse, R32, RZ ;  /* 0x000000207c18723c */ /* 0x040fec00000418ff */
[-C--:B------:R-:W-:Y:S06]  /*138a0*/  HMMA.16816.F32.BF16 R28, R124, R34.reuse, RZ ;  /* 0x000000227c1c723c */ /* 0x080fec00000418ff */
[C---:B------:R-:W-:Y:S06]  /*138b0*/  HMMA.16816.F32.BF16 R32, R128.reuse, R34, RZ ;  /* 0x000000228020723c */ /* 0x040fec00000418ff */
[-C--:B----4-:R-:W-:Y:S06]  /*138c0*/  HMMA.16816.F32.BF16 R36, R128, R48.reuse, RZ ;  /* 0x000000308024723c */ /* 0x090fec00000418ff */
[C---:B------:R-:W-:Y:S06]  /*138d0*/  HMMA.16816.F32.BF16 R40, R124.reuse, R48, RZ ;  /* 0x000000307c28723c */ /* 0x040fec00000418ff */
[-C--:B------:R-:W-:Y:S06]  /*138e0*/  HMMA.16816.F32.BF16 R44, R124, R50.reuse, RZ ;  /* 0x000000327c2c723c */ /* 0x080fec00000418ff */
[C---:B------:R-:W-:Y:S06]  /*138f0*/  HMMA.16816.F32.BF16 R48, R128.reuse, R50, RZ ;  /* 0x000000328030723c */ /* 0x040fec00000418ff */
[-C--:B-----5:R-:W-:Y:S06]  /*13900*/  HMMA.16816.F32.BF16 R52, R128, R64.reuse, RZ ;  /* 0x000000408034723c */ /* 0x0a0fec00000418ff */
        /* <DEDUP_REMOVED lines=15> */
[-C--:B--2---:R-:W-:Y:S06]  /*13a00*/  HMMA.16816.F32.BF16 R116, R128, R204.reuse, RZ ;  /* 0x000000cc8074723c */ /* 0x084fec00000418ff */
[C---:B------:R-:W-:Y:S06]  /*13a10*/  HMMA.16816.F32.BF16 R120, R124.reuse, R204, RZ ;  /* 0x000000cc7c78723c */ /* 0x040fec00000418ff */
[-C--:B------:R-:W-:Y:S06]  /*13a20*/  HMMA.16816.F32.BF16 R124, R124, R206.reuse, RZ ;  /* 0x000000ce7c7c723c */ /* 0x080fec00000418ff */
[----:B------:R-:W-:Y:S01]  /*13a30*/  HMMA.16816.F32.BF16 R128, R128, R206, RZ ;  /* 0x000000ce8080723c */ /* 0x000fe200000418ff */
[----:B------:R-:W2:Y:S05]  /*13a40*/  LDSM.16.M88.4 R204, [R226+0x4800] ;  /* 0x00480000e2cc783b */ /* 0x000eaa0000000200 */
        /* <DEDUP_REMOVED lines=34> */
[----:B------:R-:W-:Y:S05]  /*13c70*/  LDSM.16.M88.4 R212, [R229] ;  /* 0x00000000e5d4783b */ /* 0x000fea0000000200 */
[-C--:B--2---:R-:W-:Y:S06]  /*13c80*/  HMMA.16816.F32.BF16 R116, R208, R204.reuse, R116 ;  /* 0x000000ccd074723c */ /* 0x084fec0000041874 */
[C---:B------:R-:W-:Y:S06]  /*13c90*/  HMMA.16816.F32.BF16 R120, R216.reuse, R204, R120 ;  /* 0x000000ccd878723c */ /* 0x040fec0000041878 */
[-C--:B------:R-:W-:Y:S01]  /*13ca0*/  HMMA.16816.F32.BF16 R124, R216, R206.reuse, R124 ;  /* 0x000000ced87c723c */ /* 0x080fe2000004187c */
[----:B------:R-:W1:Y:S05]  /*13cb0*/  LDSM.16.M88.4 R216, [R139] ;  /* 0x000000008bd8783b */ /* 0x000e6a0000000200 */
[----:B------:R-:W-:Y:S01]  /*13cc0*/  HMMA.16816.F32.BF16 R128, R208, R206, R128 ;  /* 0x000000ced080723c */ /* 0x000fe20000041880 */
[----:B------:R-:W2:Y:S06]  /*13cd0*/  LDSM.16.M88.4 R204, [R229+0x2000] ;  /* 0x00200000e5cc783b */ /* 0x000eac0000000200 */
[C---:B------:R-:W-:Y:S06]  /*13ce0*/  VIADD R208, R139.reuse, 0x800 ;  /* 0x000008008bd07836 */ /* 0x040fec0000000000 */
[----:B------:R-:W3:Y:S01]  /*13cf0*/  LDSM.16.M88.4 R208, [R208] ;  /* 0x00000000d0d0783b */ /* 0x000ee20000000200 */
[-C--:B-1----:R-:W-:Y:S06]  /*13d00*/  HMMA.16816.F32.BF16 R4, R212, R216.reuse, R4 ;  /* 0x000000d8d404723c */ /* 0x082fec0000041804 */
[C---:B--2---:R-:W-:Y:S06]  /*13d10*/  HMMA.16816.F32.BF16 R8, R204.reuse, R216, R8 ;  /* 0x000000d8cc08723c */ /* 0x044fec0000041808 */
[-C--:B------:R-:W-:Y:S05]  /*13d20*/  HMMA.16816.F32.BF16 R12, R204, R218.reuse, R12 ;  /* 0x000000dacc0c723c */ /* 0x080fea000004180c */
[C---:B------:R-:W-:Y:S01]  /*13d30*/  VIADD R216, R139.reuse, 0x1000 ;  /* 0x000010008bd87836 */ /* 0x040fe20000000000 */
[C---:B------:R-:W-:Y:S05]  /*13d40*/  HMMA.16816.F32.BF16 R16, R212.reuse, R218, R16 ;  /* 0x000000dad410723c */ /* 0x040fea0000041810 */
[----:B------:R-:W1:Y:S01]  /*13d50*/  LDSM.16.M88.4 R216, [R216] ;  /* 0x00000000d8d8783b */ /* 0x000e620000000200 */
[-C--:B---3--:R-:W-:Y:S06]  /*13d60*/  HMMA.16816.F32.BF16 R20, R212, R208.reuse, R20 ;  /* 0x000000d0d414723c */ /* 0x088fec0000041814 */
[C---:B------:R-:W-:Y:S06]  /*13d70*/  HMMA.16816.F32.BF16 R24, R204.reuse, R208, R24 ;  /* 0x000000d0cc18723c */ /* 0x040fec0000041818 */
[-C--:B------:R-:W-:Y:S05]  /*13d80*/  HMMA.16816.F32.BF16 R28, R204, R210.reuse, R28 ;  /* 0x000000d2cc1c723c */ /* 0x080fea000004181c */
[C---:B------:R-:W-:Y:S01]  /*13d90*/  VIADD R208, R139.reuse, 0x1800 ;  /* 0x000018008bd07836 */ /* 0x040fe20000000000 */
[C---:B------:R-:W-:Y:S05]  /*13da0*/  HMMA.16816.F32.BF16 R32, R212.reuse, R210, R32 ;  /* 0x000000d2d420723c */ /* 0x040fea0000041820 */
[----:B------:R-:W2:Y:S01]  /*13db0*/  LDSM.16.M88.4 R208, [R208] ;  /* 0x00000000d0d0783b */ /* 0x000ea20000000200 */
[-C--:B-1----:R-:W-:Y:S06]  /*13dc0*/  HMMA.16816.F32.BF16 R36, R212, R216.reuse, R36 ;  /* 0x000000d8d424723c */ /* 0x082fec0000041824 */
[C---:B------:R-:W-:Y:S06]  /*13dd0*/  HMMA.16816.F32.BF16 R40, R204.reuse, R216, R40 ;  /* 0x000000d8cc28723c */ /* 0x040fec0000041828 */
[-C--:B------:R-:W-:Y:S05]  /*13de0*/  HMMA.16816.F32.BF16 R44, R204, R218.reuse, R44 ;  /* 0x000000dacc2c723c */ /* 0x080fea000004182c */
[C---:B------:R-:W-:Y:S01]  /*13df0*/  VIADD R216, R139.reuse, 0x2000 ;  /* 0x000020008bd87836 */ /* 0x040fe20000000000 */
[C---:B------:R-:W-:Y:S05]  /*13e00*/  HMMA.16816.F32.BF16 R48, R212.reuse, R218, R48 ;  /* 0x000000dad430723c */ /* 0x040fea0000041830 */
[----:B------:R-:W1:Y:S01]  /*13e10*/  LDSM.16.M88.4 R216, [R216] ;  /* 0x00000000d8d8783b */ /* 0x000e620000000200 */
[-C--:B--2---:R-:W-:Y:S06]  /*13e20*/  HMMA.16816.F32.BF16 R52, R212, R208.reuse, R52 ;  /* 0x000000d0d434723c */ /* 0x084fec0000041834 */
        /* <DEDUP_REMOVED lines=14> */
[----:B------:R-:W-:Y:S01]  /*13f10*/  VIADD R208, R139, 0x3800 ;  /* 0x000038008bd07836 */ /* 0x000fe20000000000 */
[C---:B------:R-:W-:Y:S05]  /*13f20*/  HMMA.16816.F32.BF16 R96, R212.reuse, R210, R96 ;  /* 0x000000d2d460723c */ /* 0x040fea0000041860 */
[----:B------:R-:W2:Y:S01]  /*13f30*/  LDSM.16.M88.4 R208, [R208] ;  /* 0x00000000d0d0783b */ /* 0x000ea20000000200 */
        /* <DEDUP_REMOVED lines=10> */
[----:B------:R-:W2:Y:S05]  /*13fe0*/  LDSM.16.M88.4 R208, [R228+0x2000] ;  /* 0x00200000e4d0783b */ /* 0x000eaa0000000200 */
[----:B------:R-:W3:Y:S01]  /*13ff0*/  LDSM.16.M88.4 R212, [R225+0x800] ;  /* 0x00080000e1d4783b */ /* 0x000ee20000000200 */
[-C--:B-1----:R-:W-:Y:S06]  /*14000*/  HMMA.16816.F32.BF16 R4, R204, R216.reuse, R4 ;  /* 0x000000d8cc04723c */ /* 0x082fec0000041804 */
[C---:B--2---:R-:W-:Y:S06]  /*14010*/  HMMA.16816.F32.BF16 R8, R208.reuse, R216, R8 ;  /* 0x000000d8d008723c */ /* 0x044fec0000041808 */
[-C--:B------:R-:W-:Y:S06]  /*14020*/  HMMA.16816.F32.BF16 R12, R208, R218.reuse, R12 ;  /* 0x000000dad00c723c */ /* 0x080fec000004180c */
[C---:B------:R-:W-:Y:S01]  /*14030*/  HMMA.16816.F32.BF16 R16, R204.reuse, R218, R16 ;  /* 0x000000dacc10723c */ /* 0x040fe20000041810 */
[----:B------:R-:W1:Y:S05]  /*14040*/  LDSM.16.M88.4 R216, [R225+0x1000] ;  /* 0x00100000e1d8783b */ /* 0x000e6a0000000200 */
[-C--:B---3--:R-:W-:Y:S05]  /*14050*/  HMMA.16816.F32.BF16 R20, R204, R212.reuse, R20 ;  /* 0x000000d4cc14723c */ /* 0x088fea0000041814 */
[----:B------:R-:W-:Y:S01]  /*14060*/  FMNMX.FTZ R0, R4, R3, !PT ;  /* 0x0000000304007209 */ /* 0x000fe20007810000 */
        /* <DEDUP_REMOVED lines=23> */
[----:B------:R-:W2:Y:S01]  /*141e0*/  LDSM.16.M88.4 R212, [R225+0x3800] ;  /* 0x00380000e1d4783b */ /* 0x000ea20000000200 */
[----:B------:R-:W-:Y:S04]  /*141f0*/  DEPBAR.LE SB0, 0x0 ;  /* 0x000080000000791a */ /* 0x000fe80000000000 */
[----:B------:R-:W-:Y:S01]  /*14200*/  BAR.SYNC.DEFER_BLOCKING 0x0 ;  /* 0x0000000000007b1d */ /* 0x000fe20000010000 */
[-C--:B-1----:R-:W-:Y:S06]  /*14210*/  HMMA.16816.F32.BF16 R100, R204, R216.reuse, R100 ;  /* 0x000000d8cc64723c */ /* 0x082fec0000041864 */
[C---:B------:R-:W-:Y:S06]  /*14220*/  HMMA.16816.F32.BF16 R104, R208.reuse, R216, R104 ;  /* 0x000000d8d068723c */ /* 0x040fec0000041868 */
[-C--:B------:R-:W-:Y:S06]  /*14230*/  HMMA.16816.F32.BF16 R108, R208, R218.reuse, R108 ;  /* 0x000000dad06c723c */ /* 0x080fec000004186c */
[C---:B------:R-:W-:Y:S06]  /*14240*/  HMMA.16816.F32.BF16 R112, R204.reuse, R218, R112 ;  /* 0x000000dacc70723c */ /* 0x040fec0000041870 */
[-C--:B--2---:R-:W-:Y:S05]  /*14250*/  HMMA.16816.F32.BF16 R116, R204, R212.reuse, R116 ;  /* 0x000000d4cc74723c */ /* 0x084fea0000041874 */
[----:B------:R-:W-:Y:S01]  /*14260*/  FMNMX.FTZ R218, R5, R0, !PT ;  /* 0x0000000005da7209 */ /* 0x000fe20007810000 */
[C---:B------:R-:W-:Y:S06]  /*14270*/  HMMA.16816.F32.BF16 R120, R208.reuse, R212, R120 ;  /* 0x000000d4d078723c */ /* 0x040fec0000041878 */
[-C--:B------:R-:W-:Y:S06]  /*14280*/  HMMA.16816.F32.BF16 R124, R208, R214.reuse, R124 ;  /* 0x000000d6d07c723c */ /* 0x080fec000004187c */
[----:B------:R-:W-:Y:S01]  /*14290*/  HMMA.16816.F32.BF16 R128, R204, R214, R128 ;  /* 0x000000d6cc80723c */ /* 0x000fe20000041880 */
[----:B------:R-:W-:Y:S11]  /*142a0*/  @!UPT UIADD3 URZ, URZ, URZ, URZ ;  /* 0x0000003f3f3ff290 */ /* 0x000ff6000fffe03f */
[----:B------:R-:W-:Y:S01]  /*142b0*/  @!UPT UIADD3 URZ, URZ, URZ, URZ ;  /* 0x0000003f3f3ff290 */ /* 0x000fe2000fffe03f */
[----:B------:R-:W-:Y:S11]  /*142c0*/  @P1 BRA `(.L_x_234) ;  /* 0xffffffe800301947 */ /* 0x000ff6000383ffff */
.L_x_233:
[----:B------:R-:W-:Y:S01]  /*142d0*/  FMNMX.FTZ R0, R6, R133, !PT ;  /* 0x0000008506007209 */ /* 0x000fe20007810000 */
[----:B------:R-:W-:Y:S01]  /*142e0*/  UIADD3 UR23, UR23, -0x1, URZ ;  /* 0xffffffff17177890 */ /* 0x000fe2000fffe03f */
[----:B------:R-:W-:Y:S02]  /*142f0*/  FMNMX.FTZ R2, R16, R218, !PT ;  /* 0x000000da10027209 */ /* 0x000fe40007810000 */
[----:B------:R-:W-:Y:S02]  /*14300*/  FMNMX.FTZ R132, R7, R0, !PT ;  /* 0x0000000007847209 */ /* 0x000fe40007810000 */
[----:B------:R-:W-:Y:S02]  /*14310*/  FMNMX.FTZ R0, R17, R2, !PT ;  /* 0x0000000211007209 */ /* 0x000fe40007810000 */
[----:B------:R-:W-:Y:S02]  /*14320*/  FMNMX.FTZ R132, R18, R132, !PT ;  /* 0x0000008412847209 */ /* 0x000fe40007810000 */
[----:B--2---:R-:W-:Y:S02]  /*14330*/  FMNMX.FTZ R134, R20, R0, !PT ;  /* 0x0000000014867209 */ /* 0x004fe40007810000 */
        /* <DEDUP_REMOVED lines=105> */
[----:B------:R-:W-:Y:S01]  /*149d0*/  SHFL.BFLY PT, R205, R136, 0x2, 0x1f ;  /* 0x0c401f0088cd7f89 */ /* 0x000fe200000e0000 */
[----:B------:R-:W-:Y:S02]  /*149e0*/  FMNMX.FTZ R132, R130, R132, !PT ;  /* 0x0000008482847209 */ /* 0x000fe40007810000 */
[----:B------:R-:W-:Y:S02]  /*149f0*/  FMNMX.FTZ R0, R107, R0, !PT ;  /* 0x000000006b007209 */ /* 0x000fe40007810000 */
[----:B------:R-:W-:Y:S02]  /*14a00*/  FMNMX.FTZ R2, R108, R2, !PT ;  /* 0x000000026c027209 */ /* 0x000fe40007810000 */
[----:B------:R-:W-:Y:S02]  /*14a10*/  FMNMX.FTZ R132, R131, R132, !PT ;  /* 0x0000008483847209 */ /* 0x000fe40007810000 */
[----:B------:R-:W-:Y:S02]  /*14a20*/  FMNMX.FTZ R134, R110, R0, !PT ;  /* 0x000000006e867209 */ /* 0x000fe40007810000 */
[----:B------:R-:W-:Y:S01]  /*14a30*/  FMNMX.FTZ R0, R109, R2, !PT ;  /* 0x000000026d007209 */ /* 0x000fe20007810000 */
[----:B------:R-:W-:Y:S03]  /*14a40*/  SHFL.BFLY PT, R135, R132, 0x2, 0x1f ;  /* 0x0c401f0084877f89 */ /* 0x000fe600000e0000 */
[----:B------:R-:W-:Y:S02]  /*14a50*/  FMNMX.FTZ R2, R120, R0, !PT ;  /* 0x0000000078027209 */ /* 0x000fe40007810000 */
[----:B------:R-:W-:Y:S02]  /*14a60*/  FMNMX.FTZ R0, R111, R134, !PT ;  /* 0x000000866f007209 */ /* 0x000fe40007810000 */
[----:B------:R-:W-:Y:S02]  /*14a70*/  FMNMX.FTZ R2, R121, R2, !PT ;  /* 0x0000000279027209 */ /* 0x000fe40007810000 */
[----:B------:R-:W-:Y:S02]  /*14a80*/  FMNMX.FTZ R0, R122, R0, !PT ;  /* 0x000000007a007209 */ /* 0x000fe40007810000 */
[----:B------:R-:W-:Y:S02]  /*14a90*/  FMNMX.FTZ R134, R124, R2, !PT ;  /* 0x000000027c867209 */ /* 0x000fe40007810000 */
[----:B------:R-:W-:Y:S02]  /*14aa0*/  FMNMX.FTZ R0, R123, R0, !PT ;  /* 0x000000007b007209 */ /* 0x000fe40007810000 */
[----:B------:R-:W-:Y:S02]  /*14ab0*/  FMNMX.FTZ R134, R125, R134, !PT ;  /* 0x000000867d867209 */ /* 0x000fe40007810000 */
[----:B------:R-:W-:Y:S03]  /*14ac0*/  FMNMX.FTZ R0, R126, R0, !PT ;  /* 0x000000007e007209 */ /* 0x000fe60007810000 */
[----:B------:R-:W-:Y:S01]  /*14ad0*/  SHFL.BFLY PT, R204, R134, 0x2, 0x1f ;  /* 0x0c401f0086cc7f89 */ /* 0x000fe200000e0000 */
[----:B------:R-:W-:Y:S07]  /*14ae0*/  FMNMX.FTZ R0, R127, R0, !PT ;  /* 0x000000007f007209 */ /* 0x000fee0007810000 */
[----:B------:R-:W1:Y:S02]  /*14af0*/  SHFL.BFLY PT, R2, R0, 0x2, 0x1f ;  /* 0x0c401f0000027f89 */ /* 0x000e6400000e0000 */
[----:B-1----:R-:W-:Y:S02]  /*14b00*/  FMNMX.FTZ R2, R0, R2, !PT ;  /* 0x0000000200027209 */ /* 0x002fe40007810000 */
[----:B------:R-:W-:Y:S02]  /*14b10*/  FMNMX.FTZ R136, R136, R205, !PT ;  /* 0x000000cd88887209 */ /* 0x000fe40007810000 */
[----:B------:R-:W-:Y:S02]  /*14b20*/  FMNMX.FTZ R135, R132, R135, !PT ;  /* 0x0000008784877209 */ /* 0x000fe40007810000 */
[----:B------:R-:W-:Y:S01]  /*14b30*/  FMNMX.FTZ R134, R134, R204, !PT ;  /* 0x000000cc86867209 */ /* 0x000fe20007810000 */
[----:B------:R-:W1:Y:S08]  /*14b40*/  SHFL.BFLY PT, R206, R136, 0x1, 0x1f ;  /* 0x0c201f0088ce7f89 */ /* 0x000e7000000e0000 */
[----:B------:R-:W2:Y:S08]  /*14b50*/  SHFL.BFLY PT, R205, R135, 0x1, 0x1f ;  /* 0x0c201f0087cd7f89 */ /* 0x000eb000000e0000 */
[----:B------:R-:W3:Y:S08]  /*14b60*/  SHFL.BFLY PT, R204, R134, 0x1, 0x1f ;  /* 0x0c201f0086cc7f89 */ /* 0x000ef000000e0000 */
[----:B------:R-:W4:Y:S01]  /*14b70*/  SHFL.BFLY PT, R132, R2, 0x1, 0x1f ;  /* 0x0c201f0002847f89 */ /* 0x000f2200000e0000 */
[----:B-1----:R-:W-:Y:S02]  /*14b80*/  FMNMX.FTZ R136, R136, R206, !PT ;  /* 0x000000ce88887209 */ /* 0x002fe40007810000 */
[----:B--2---:R-:W-:Y:S03]  /*14b90*/  FMNMX.FTZ R135, R135, R205, !PT ;  /* 0x000000cd87877209 */ /* 0x004fe60007810000 */
[C---:B------:R-:W-:Y:S01]  /*14ba0*/  FADD.FTZ R0, -R136.reuse, R3 ;  /* 0x0000000388007221 */ /* 0x040fe20000010100 */
[----:B------:R-:W-:Y:S02]  /*14bb0*/  FSETP.NEU.FTZ.AND P2, PT, R136, -INF , PT ;  /* 0xff8000008800780b */ /* 0x000fe40003f5d000 */
[----:B---3--:R-:W-:Y:S01]  /*14bc0*/  FMNMX.FTZ R134, R134, R204, !PT ;  /* 0x000000cc86867209 */ /* 0x008fe20007810000 */
[----:B------:R-:W-:Y:S01]  /*14bd0*/  FMUL.FTZ R3, R0, UR4 ;  /* 0x0000000400037c20 */ /* 0x000fe20008410000 */
[C---:B------:R-:W-:Y:S01]  /*14be0*/  FADD.FTZ R0, -R135.reuse, R133 ;  /* 0x0000008587007221 */ /* 0x040fe20000010100 */
[----:B----4-:R-:W-:Y:S02]  /*14bf0*/  FMNMX.FTZ R132, R2, R132, !PT ;  /* 0x0000008402847209 */ /* 0x010fe40007810000 */
[----:B------:R1:W-:Y:S02]  /*14c00*/  MUFU.EX2 R133, R3 ;  /* 0x0000000300857308 */ /* 0x0003e40000000800 */
[----:B-1----:R-:W-:Y:S01]  /*14c10*/  FMUL.FTZ R3, R0, UR4 ;  /* 0x0000000400037c20 */ /* 0x002fe20008410000 */
[----:B------:R-:W-:Y:S01]  /*14c20*/  FADD.FTZ R0, -R134, R137 ;  /* 0x0000008986007221 */ /* 0x000fe20000010100 */
[C---:B------:R-:W-:Y:S03]  /*14c30*/  FMUL.FTZ R137, R135.reuse, UR4 ;  /* 0x0000000487897c20 */ /* 0x040fe60008410000 */
[----:B------:R-:W-:Y:S03]  /*14c40*/  FMUL.FTZ R2, R0, UR4 ;  /* 0x0000000400027c20 */ /* 0x000fe60008410000 */
[----:B------:R-:W-:Y:S01]  /*14c50*/  MUFU.EX2 R3, R3 ;  /* 0x0000000300037308 */ /* 0x000fe20000000800 */
[----:B------:R-:W-:Y:S01]  /*14c60*/  FADD.FTZ R0, -R132, R138 ;  /* 0x0000008a84007221 */ /* 0x000fe20000010100 */
[----:B------:R-:W-:Y:S03]  /*14c70*/  FMUL.FTZ R138, R136, UR4 ;  /* 0x00000004888a7c20 */ /* 0x000fe60008410000 */
[----:B------:R-:W-:Y:S02]  /*14c80*/  FMUL.FTZ R0, R0, UR4 ;  /* 0x0000000400007c20 */ /* 0x000fe40008410000 */
[----:B------:R-:W-:Y:S03]  /*14c90*/  FSEL R138, R138, RZ, P2 ;  /* 0x000000ff8a8a7208 */ /* 0x000fe60001000000 */
[----:B------:R-:W-:Y:S01]  /*14ca0*/  MUFU.EX2 R2, R2 ;  /* 0x0000000200027308 */ /* 0x000fe20000000800 */
[----:B------:R-:W-:Y:S01]  /*14cb0*/  FSETP.NEU.FTZ.AND P2, PT, R135, -INF , PT ;  /* 0xff8000008700780b */ /* 0x000fe20003f5d000 */
[--C-:B------:R-:W-:Y:S01]  /*14cc0*/  FFMA.FTZ R4, R4, UR4, -R138.reuse ;  /* 0x0000000404047c23 */ /* 0x100fe2000801088a */
[--C-:B------:R-:W-:Y:S01]  /*14cd0*/  FFMA.FTZ R206, R21, UR4, -R138.reuse ;  /* 0x0000000415ce7c23 */ /* 0x100fe2000801088a */
[--C-:B------:R-:W-:Y:S01]  /*14ce0*/  FFMA.FTZ R213, R52, UR4, -R138.reuse ;  /* 0x0000000434d57c23 */ /* 0x100fe2000801088a */
[--C-:B------:R-:W-:Y:S05]  /*14cf0*/  FFMA.FTZ R212, R53, UR4, -R138.reuse ;  /* 0x0000000435d47c23 */ /* 0x100fea000801088a */
[----:B------:R-:W1:Y:S01]  /*14d00*/  MUFU.EX2 R208, R4 ;  /* 0x0000000400d07308 */ /* 0x000e620000000800 */
[----:B------:R-:W-:Y:S01]  /*14d10*/  FSEL R137, R137, RZ, P2 ;  /* 0x000000ff89897208 */ /* 0x000fe20001000000 */
[--C-:B------:R-:W-:Y:S01]  /*14d20*/  FFMA.FTZ R207, R20, UR4, -R138.reuse ;  /* 0x0000000414cf7c23 */ /* 0x100fe2000801088a */
[--C-:B------:R-:W-:Y:S01]  /*14d30*/  FFMA.FTZ R5, R5, UR4, -R138.reuse ;  /* 0x0000000405057c23 */ /* 0x100fe2000801088a */
[--C-:B------:R-:W-:Y:S01]  /*14d40*/  FFMA.FTZ R205, R32, UR4, -R138.reuse ;  /* 0x0000000420cd7c23 */ /* 0x100fe2000801088a */
[--C-:B------:R-:W-:Y:S01]  /*14d50*/  FFMA.FTZ R204, R33, UR4, -R138.reuse ;  /* 0x0000000421cc7c23 */ /* 0x100fe2000801088a */
[--C-:B------:R-:W-:Y:S01]  /*14d60*/  FFMA.FTZ R244, R103, UR4, -R137.reuse ;  /* 0x0000000467f47c23 */ /* 0x100fe20008010889 */
[----:B------:R-:W-:Y:S03]  /*14d70*/  FSETP.NEU.FTZ.AND P2, PT, R134, -INF , PT ;  /* 0xff8000008600780b */ /* 0x000fe60003f5d000 */
[----:B------:R-:W-:Y:S01]  /*14d80*/  MUFU.EX2 R252, R5 ;  /* 0x0000000500fc7308 */ /* 0x000fe20000000800 */
[--C-:B------:R-:W-:Y:S01]  /*14d90*/  FFMA.FTZ R33, R22, UR4, -R137.reuse ;  /* 0x0000000416217c23 */ /* 0x100fe20008010889 */
[--C-:B------:R-:W-:Y:S01]  /*14da0*/  FFMA.FTZ R32, R23, UR4, -R137.reuse ;  /* 0x0000000417207c23 */ /* 0x100fe20008010889 */
[--C-:B------:R-:W-:Y:S01]  /*14db0*/  FFMA.FTZ R251, R112, UR4, -R138.reuse ;  /* 0x0000000470fb7c23 */ /* 0x100fe2000801088a */
[----:B------:R-:W-:Y:S01]  /*14dc0*/  FMUL.FTZ R112, R132, UR4 ;  /* 0x0000000484707c20 */ /* 0x000fe20008410000 */
[--C-:B------:R-:W-:Y:S01]  /*14dd0*/  FFMA.FTZ R16, R16, UR4, -R138.reuse ;  /* 0x0000000410107c23 */ /* 0x100fe2000801088a */
[--C-:B------:R-:W-:Y:S01]  /*14de0*/  FFMA.FTZ R17, R17, UR4, -R138.reuse ;  /* 0x0000000411117c23 */ /* 0x100fe2000801088a */
[--C-:B------:R-:W-:Y:S03]  /*14df0*/  FFMA.FTZ R19, R19, UR4, -R137.reuse ;  /* 0x0000000413137c23 */ /* 0x100fe60008010889 */
[----:B------:R-:W-:Y:S01]  /*14e00*/  MUFU.EX2 R0, R0 ;  /* 0x0000000000007308 */ /* 0x000fe20000000800 */
[----:B-1----:R-:W-:Y:S01]  /*14e10*/  MOV R20, R208 ;  /* 0x000000d000147202 */ /* 0x002fe20000000f00 */
[----:B------:R-:W-:Y:S01]  /*14e20*/  FMUL.FTZ R4, R134, UR4 ;  /* 0x0000000486047c20 */ /* 0x000fe20008410000 */
[--C-:B------:R-:W-:Y:S01]  /*14e30*/  FFMA.FTZ R7, R7, UR4, -R137.reuse ;  /* 0x0000000407077c23 */ /* 0x100fe20008010889 */
[--C-:B------:R-:W-:Y:S01]  /*14e40*/  FFMA.FTZ R18, R18, UR4, -R137.reuse ;  /* 0x0000000412127c23 */ /* 0x100fe20008010889 */
[----:B------:R-:W-:Y:S01]  /*14e50*/  MOV R103, R20 ;  /* 0x0000001400677202 */ /* 0x000fe20000000f00 */
[--C-:B------:R-:W-:Y:S01]  /*14e60*/  FFMA.FTZ R6, R6, UR4, -R137.reuse ;  /* 0x0000000406067c23 */ /* 0x100fe20008010889 */
[----:B------:R-:W1:Y:S03]  /*14e70*/  LDSM.16.MT88.4 R20, [R221+0x8000] ;  /* 0x00800000dd14783b */ /* 0x000e660000004200 */
[----:B------:R-:W2:Y:S01]  /*14e80*/  MUFU.EX2 R246, R19 ;  /* 0x0000001300f67308 */ /* 0x000ea20000000800 */
[----:B------:R-:W-:Y:S01]  /*14e90*/  FSEL R4, R4, RZ, P2 ;  /* 0x000000ff04047208 */ /* 0x000fe20001000000 */
[--C-:B------:R-:W-:Y:S01]  /*14ea0*/  FFMA.FTZ R218, R69, UR4, -R138.reuse ;  /* 0x0000000445da7c23 */ /* 0x100fe2000801088a */
[----:B------:R-:W-:Y:S01]  /*14eb0*/  FSETP.NEU.FTZ.AND P2, PT, R132, -INF , PT ;  /* 0xff8000008400780b */ /* 0x000fe20003f5d000 */
[--C-:B------:R-:W-:Y:S01]  /*14ec0*/  FFMA.FTZ R69, R116, UR4, -R138.reuse ;  /* 0x0000000474457c23 */ /* 0x100fe2000801088a */
[----:B------:R-:W-:Y:S01]  /*14ed0*/  FFMA.FTZ R241, R97, UR4, -R138 ;  /* 0x0000000461f17c23 */ /* 0x000fe2000801088a */
        /* <DEDUP_REMOVED lines=10> */
[----:B------:R-:W-:Y:S01]  /*14f80*/  MUFU.EX2 R16, R16 ;  /* 0x0000001000107308 */ /* 0x000fe20000000800 */
[----:B------:R-:W-:Y:S01]  /*14f90*/  FFMA.FTZ R75, R75, UR4, -R112 ;  /* 0x000000044b4b7c23 */ /* 0x000fe20008010870 */
[--C-:B------:R-:W-:Y:S01]  /*14fa0*/  FFMA.FTZ R8, R8, UR4, -R4.reuse ;  /* 0x0000000408087c23 */ /* 0x100fe20008010804 */
[--C-:B------:R-:W-:Y:S01]  /*14fb0*/  FFMA.FTZ R9, R9, UR4, -R4.reuse ;  /* 0x0000000409097c23 */ /* 0x100fe20008010804 */
[----:B------:R-:W-:Y:S01]  /*14fc0*/  FFMA.FTZ R12, R12, UR4, -R4 ;  /* 0x000000040c0c7c23 */ /* 0x000fe20008010804 */
[--C-:B------:R-:W-:Y:S01]  /*14fd0*/  FFMA.FTZ R239, R99, UR4, -R137.reuse ;  /* 0x0000000463ef7c23 */ /* 0x100fe20008010889 */
[--C-:B------:R-:W-:Y:S01]  /*14fe0*/  FFMA.FTZ R99, R119, UR4, -R137.reuse ;  /* 0x0000000477637c23 */ /* 0x100fe20008010889 */
[--C-:B------:R-:W-:Y:S03]  /*14ff0*/  FFMA.FTZ R219, R68, UR4, -R138.reuse ;  /* 0x0000000444db7c23 */ /* 0x100fe6000801088a */
[----:B------:R-:W3:Y:S01]  /*15000*/  MUFU.EX2 R17, R17 ;  /* 0x0000001100117308 */ /* 0x000ee20000000800 */
[----:B------:R-:W-:Y:S01]  /*15010*/  FFMA.FTZ R68, R117, UR4, -R138 ;  /* 0x0000000475447c23 */ /* 0x000fe2000801088a */
[--C-:B------:R-:W-:Y:S01]  /*15020*/  FFMA.FTZ R238, R98, UR4, -R137.reuse ;  /* 0x0000000462ee7c23 */ /* 0x100fe20008010889 */
[--C-:B------:R-:W-:Y:S01]  /*15030*/  FFMA.FTZ R98, R118, UR4, -R137.reuse ;  /* 0x0000000476627c23 */ /* 0x100fe20008010889 */
[----:B------:R-:W-:Y:S01]  /*15040*/  FFMA.FTZ R119, R89, UR4, -R4 ;  /* 0x0000000459777c23 */ /* 0x000fe20008010804 */
[----:B--2---:R-:W-:Y:S01]  /*15050*/  MOV R89, R246 ;  /* 0x000000f600597202 */ /* 0x004fe20000000f00 */
[--C-:B------:R-:W-:Y:S01]  /*15060*/  FFMA.FTZ R233, R80, UR4, -R138.reuse ;  /* 0x0000000450e97c23 */ /* 0x100fe2000801088a */
[--C-:B------:R-:W-:Y:S03]  /*15070*/  FFMA.FTZ R236, R84, UR4, -R138.reuse ;  /* 0x0000000454ec7c23 */ /* 0x100fe6000801088a */
[----:B------:R-:W-:Y:S01]  /*15080*/  MUFU.EX2 R250, R18 ;  /* 0x0000001200fa7308 */ /* 0x000fe20000000800 */
[--C-:B------:R-:W-:Y:S01]  /*15090*/  FFMA.FTZ R237, R85, UR4, -R138.reuse ;  /* 0x0000000455ed7c23 */ /* 0x100fe2000801088a */
[--C-:B------:R-:W-:Y:S01]  /*150a0*/  FFMA.FTZ R240, R96, UR4, -R138.reuse ;  /* 0x0000000460f07c23 */ /* 0x100fe2000801088a */
[--C-:B------:R-:W-:Y:S01]  /*150b0*/  FFMA.FTZ R96, R38, UR4, -R137.reuse ;  /* 0x0000000426607c23 */ /* 0x100fe20008010889 */
[--C-:B------:R-:W-:Y:S01]  /*150c0*/  FFMA.FTZ R245, R100, UR4, -R138.reuse ;  /* 0x0000000464f57c23 */ /* 0x100fe2000801088a */
[--C-:B------:R-:W-:Y:S01]  /*150d0*/  FFMA.FTZ R100, R55, UR4, -R137.reuse ;  /* 0x0000000437647c23 */ /* 0x100fe20008010889 */
[----:B------:R-:W-:Y:S01]  /*150e0*/  FFMA.FTZ R247, R101, UR4, -R138 ;  /* 0x0000000465f77c23 */ /* 0x000fe2000801088a */
[--C-:B------:R-:W-:Y:S03]  /*150f0*/  FFMA.FTZ R101, R54, UR4, -R137.reuse ;  /* 0x0000000436657c23 */ /* 0x100fe60008010889 */
[----:B------:R-:W-:Y:S01]  /*15100*/  MUFU.EX2 R249, R6 ;  /* 0x0000000600f97308 */ /* 0x000fe20000000800 */
[----:B------:R-:W2:Y:S01]  /*15110*/  LDSM.16.MT88.4 R52, [R224+0x8000] ;  /* 0x00800000e034783b */ /* 0x000ea20000004200 */
[--C-:B------:R-:W-:Y:S01]  /*15120*/  FFMA.FTZ R118, R88, UR4, -R4.reuse ;  /* 0x0000000458767c23 */ /* 0x100fe20008010804 */
[----:B---3--:R-:W-:Y:S01]  /*15130*/  MOV R88, R17 ;  /* 0x0000001100587202 */ /* 0x008fe20000000f00 */
        /* <DEDUP_REMOVED lines=10> */
[--C-:B------:R-:W-:Y:S01]  /*151e0*/  FFMA.FTZ R45, R45, UR4, -R4.reuse ;  /* 0x000000042d2d7c23 */ /* 0x100fe20008010804 */
[----:B------:R-:W-:Y:S03]  /*151f0*/  FMUL.FTZ R7, R3, R147 ;  /* 0x0000009303077220 */ /* 0x000fe60000410000 */
[----:B------:R3:W-:Y:S01]  /*15200*/  MUFU.EX2 R6, R13 ;  /* 0x0000000d00067308 */ /* 0x0007e20000000800 */
[--C-:B------:R-:W-:Y:S01]  /*15210*/  FFMA.FTZ R116, R66, UR4, -R137.reuse ;  /* 0x0000000442747c23 */ /* 0x100fe20008010889 */
[----:B------:R-:W-:Y:S01]  /*15220*/  MOV R66, R252 ;  /* 0x000000fc00427202 */ /* 0x000fe20000000f00 */
[--C-:B------:R-:W-:Y:S01]  /*15230*/  FFMA.FTZ R252, R115, UR4, -R137.reuse ;  /* 0x0000000473fc7c23 */ /* 0x100fe20008010889 */
[----:B------:R-:W-:Y:S01]  /*15240*/  FFMA.FTZ R115, R72, UR4, -R4 ;  /* 0x0000000448737c23 */ /* 0x000fe20008010804 */
[--C-:B------:R-:W-:Y:S01]  /*15250*/  FFMA.FTZ R11, R11, UR4, -R112.reuse ;  /* 0x000000040b0b7c23 */ /* 0x100fe20008010870 */
[--C-:B------:R-:W-:Y:S01]  /*15260*/  FFMA.FTZ R14, R14, UR4, -R112.reuse ;  /* 0x000000040e0e7c23 */ /* 0x100fe20008010870 */
[----:B------:R-:W-:Y:S03]  /*15270*/  FFMA.FTZ R15, R15, UR4, -R112 ;  /* 0x000000040f0f7c23 */ /* 0x000fe60008010870 */
[----:B------:R4:W-:Y:S01]  /*15280*/  MUFU.EX2 R242, R8 ;  /* 0x0000000800f27308 */ /* 0x0009e20000000800 */
[----:B------:R-:W-:Y:S01]  /*15290*/  FFMA.FTZ R72, R77, UR4, -R4 ;  /* 0x000000044d487c23 */ /* 0x000fe20008010804 */
[--C-:B------:R-:W-:Y:S01]  /*152a0*/  FFMA.FTZ R211, R36, UR4, -R138.reuse ;  /* 0x0000000424d37c23 */ /* 0x100fe2000801088a */
[----:B------:R-:W-:Y:S01]  /*152b0*/  FFMA.FTZ R214, R64, UR4, -R138 ;  /* 0x0000000440d67c23 */ /* 0x000fe2000801088a */
[----:B------:R-:W-:Y:S01]  /*152c0*/  FFMA.FTZ R77, R124, UR4, -R4 ;  /* 0x000000047c4d7c23 */ /* 0x000fe20008010804 */
[--C-:B------:R-:W-:Y:S01]  /*152d0*/  FFMA.FTZ R36, R35, UR4, -R137.reuse ;  /* 0x0000000423247c23 */ /* 0x100fe20008010889 */
[--C-:B------:R-:W-:Y:S01]  /*152e0*/  FFMA.FTZ R64, R50, UR4, -R137.reuse ;  /* 0x0000000432407c23 */ /* 0x100fe20008010889 */
[----:B------:R-:W-:Y:S03]  /*152f0*/  FFMA.FTZ R210, R37, UR4, -R138 ;  /* 0x0000000425d27c23 */ /* 0x000fe6000801088a */
[----:B------:R5:W1:Y:S01]  /*15300*/  MUFU.EX2 R50, R9 ;  /* 0x0000000900327308 */ /* 0x000a620000000800 */
[----:B------:R-:W-:Y:S01]  /*15310*/  F2FP.BF16.F32.PACK_AB R80, R66, R103 ;  /* 0x000000674250723e */ /* 0x000fe200000010ff */
[----:B---3--:R-:W-:Y:S01]  /*15320*/  FMUL.FTZ R13, R2, R153 ;  /* 0x00000099020d7220 */ /* 0x008fe20000410000 */
[----:B------:R-:W-:Y:S01]  /*15330*/  FMUL.FTZ R10, R0, R142 ;  /* 0x0000008e000a7220 */ /* 0x000fe20000410000 */
[----:B------:R-:W-:Y:S01]  /*15340*/  FMUL.FTZ R17, R133, R149 ;  /* 0x0000009585117220 */ /* 0x000fe20000410000 */
[C---:B------:R-:W-:Y:S01]  /*15350*/  FMUL.FTZ R18, R3.reuse, R150 ;  /* 0x0000009603127220 */ /* 0x040fe20000410000 */
[----:B------:R-:W-:Y:S01]  /*15360*/  FMUL.FTZ R19, R3, R151 ;  /* 0x0000009703137220 */ /* 0x000fe20000410000 */
[--C-:B------:R-:W-:Y:S03]  /*15370*/  FFMA.FTZ R42, R42, UR4, -R112.reuse ;  /* 0x000000042a2a7c23 */ /* 0x100fe60008010870 */
[----:B------:R3:W2:Y:S01]  /*15380*/  MUFU.EX2 R37, R11 ;  /* 0x0000000b00257308 */ /* 0x0006a20000000800 */
[----:B----4-:R-:W-:Y:S01]  /*15390*/  FMUL.FTZ R8, R2, R140 ;  /* 0x0000008c02087220 */ /* 0x010fe20000410000 */
[--C-:B------:R-:W-:Y:S01]  /*153a0*/  FFMA.FTZ R46, R46, UR4, -R112.reuse ;  /* 0x000000042e2e7c23 */ /* 0x100fe20008010870 */
[--C-:B------:R-:W-:Y:S01]  /*153b0*/  FFMA.FTZ R78, R78, UR4, -R112.reuse ;  /* 0x000000044e4e7c23 */ /* 0x100fe20008010870 */
[----:B------:R-:W-:Y:S01]  /*153c0*/  FFMA.FTZ R79, R79, UR4, -R112 ;  /* 0x000000044f4f7c23 */ /* 0x000fe20008010870 */
[--C-:B------:R-:W-:Y:S01]  /*153d0*/  FFMA.FTZ R209, R48, UR4, -R138.reuse ;  /* 0x0000000430d17c23 */ /* 0x100fe2000801088a */
[--C-:B------:R-:W-:Y:S01]  /*153e0*/  FFMA.FTZ R208, R49, UR4, -R138.reuse ;  /* 0x0000000431d07c23 */ /* 0x100fe2000801088a */
[--C-:B------:R-:W-:Y:S03]  /*153f0*/  FFMA.FTZ R49, R128, UR4, -R138.reuse ;  /* 0x0000000480317c23 */ /* 0x100fe6000801088a */
[----:B------:R4:W2:Y:S01]  /*15400*/  MUFU.EX2 R51, R12 ;  /* 0x0000000c00337308 */ /* 0x0008a20000000800 */
[--C-:B------:R-:W-:Y:S01]  /*15410*/  FFMA.FTZ R128, R70, UR4, -R137.reuse ;  /* 0x0000000446807c23 */ /* 0x100fe20008010889 */
[----:B-----5:R-:W-:Y:S01]  /*15420*/  FMUL.FTZ R9, R2, R141 ;  /* 0x0000008d02097220 */ /* 0x020fe20000410000 */
[----:B-1----:R-:W-:Y:S01]  /*15430*/  F2FP.BF16.F32.PACK_AB R84, R50, R242 ;  /* 0x000000f23254723e */ /* 0x002fe200000010ff */
[--C-:B------:R-:W-:Y:S01]  /*15440*/  FFMA.FTZ R215, R65, UR4, -R138.reuse ;  /* 0x0000000441d77c23 */ /* 0x100fe2000801088a */
[----:B------:R-:W-:Y:S01]  /*15450*/  MOV R102, R49 ;  /* 0x0000003100667202 */ /* 0x000fe20000000f00 */
[----:B------:R-:W-:Y:S01]  /*15460*/  FMUL.FTZ R49, R133, R165 ;  /* 0x000000a585317220 */ /* 0x000fe20000410000 */
[--C-:B------:R-:W-:Y:S03]  /*15470*/  FFMA.FTZ R232, R81, UR4, -R138.reuse ;  /* 0x0000000451e87c23 */ /* 0x100fe6000801088a */
[----:B------:R1:W-:Y:S01]  /*15480*/  MUFU.EX2 R35, R14 ;  /* 0x0000000e00237308 */ /* 0x0003e20000000800 */
[----:B---3--:R-:W-:Y:S01]  /*15490*/  FMUL.FTZ R11, R0, R143 ;  /* 0x0000008f000b7220 */ /* 0x008fe20000410000 */
[--C-:B------:R-:W-:Y:S01]  /*154a0*/  FFMA.FTZ R48, R113, UR4, -R138.reuse ;  /* 0x0000000471307c23 */ /* 0x100fe2000801088a */
[----:B------:R-:W-:Y:S01]  /*154b0*/  FFMA.FTZ R138, R129, UR4, -R138 ;  /* 0x00000004818a7c23 */ /* 0x000fe2000801088a */
[--C-:B------:R-:W-:Y:S01]  /*154c0*/  FFMA.FTZ R129, R71, UR4, -R137.reuse ;  /* 0x0000000447817c23 */ /* 0x100fe20008010889 */
[--C-:B------:R-:W-:Y:S01]  /*154d0*/  FFMA.FTZ R65, R39, UR4, -R137.reuse ;  /* 0x0000000427417c23 */ /* 0x100fe20008010889 */
[----:B------:R-:W-:Y:S01]  /*154e0*/  MOV R39, R16 ;  /* 0x0000001000277202 */ /* 0x000fe20000000f00 */
[----:B------:R-:W-:Y:S03]  /*154f0*/  FMUL.FTZ R16, R133, R148 ;  /* 0x0000009485107220 */ /* 0x000fe60000410000 */
[----:B------:R-:W3:Y:S01]  /*15500*/  MUFU.EX2 R124, R15 ;  /* 0x0000000f007c7308 */ /* 0x000ee20000000800 */
[--C-:B------:R-:W-:Y:S01]  /*15510*/  FFMA.FTZ R117, R67, UR4, -R137.reuse ;  /* 0x0000000443757c23 */ /* 0x100fe20008010889 */
[--C-:B------:R-:W-:Y:S01]  /*15520*/  FFMA.FTZ R246, R104, UR4, -R4.reuse ;  /* 0x0000000468f67c23 */ /* 0x100fe20008010804 */
[----:B------:R-:W-:Y:S01]  /*15530*/  MOV R67, R250 ;  /* 0x000000fa00437202 */ /* 0x000fe20000000f00 */
[--C-:B------:R-:W-:Y:S01]  /*15540*/  FFMA.FTZ R250, R114, UR4, -R137.reuse ;  /* 0x0000000472fa7c23 */ /* 0x100fe20008010889 */
[----:B------:R-:W-:Y:S01]  /*15550*/  MOV R104, R248 ;  /* 0x000000f800687202 */ /* 0x000fe20000000f00 */
[--C-:B------:R-:W-:Y:S01]  /*15560*/  FFMA.FTZ R38, R130, UR4, -R137.reuse ;  /* 0x0000000482267c23 */ /* 0x100fe20008010889 */
[--C-:B------:R-:W-:Y:S03]  /*15570*/  FFMA.FTZ R114, R76, UR4, -R4.reuse ;  /* 0x000000044c727c23 */ /* 0x100fe60008010804 */
[----:B------:R5:W-:Y:S01]  /*15580*/  MUFU.EX2 R149, R34 ;  /* 0x0000002200957308 */ /* 0x000be20000000800 */
[--C-:B------:R-:W-:Y:S01]  /*15590*/  FFMA.FTZ R130, R92, UR4, -R4.reuse ;  /* 0x000000045c827c23 */ /* 0x100fe20008010804 */
[----:B------:R-:W-:Y:S01]  /*155a0*/  FFMA.FTZ R137, R131, UR4, -R137 ;  /* 0x0000000483897c23 */ /* 0x000fe20008010889 */
[--C-:B------:R-:W-:Y:S01]  /*155b0*/  FFMA.FTZ R248, R105, UR4, -R4.reuse ;  /* 0x0000000469f87c23 */ /* 0x100fe20008010804 */
[----:B------:R-:W-:Y:S01]  /*155c0*/  MOV R92, R6 ;  /* 0x00000006005c7202 */ /* 0x000fe20000000f00 */
[--C-:B------:R-:W-:Y:S01]  /*155d0*/  FFMA.FTZ R76, R125, UR4, -R4.reuse ;  /* 0x000000047d4c7c23 */ /* 0x100fe20008010804 */
[----:B------:R-:W-:Y:S01]  /*155e0*/  MOV R105, R5 ;  /* 0x0000000500697202 */ /* 0x000fe20000000f00 */
        /* <DEDUP_REMOVED lines=13> */
[----:B------:R-:W-:Y:S01]  /*156c0*/  FFMA.FTZ R121, R121, UR4, -R4 ;  /* 0x0000000479797c23 */ /* 0x000fe20008010804 */
[----:B------:R-:W-:Y:S01]  /*156d0*/  F2FP.BF16.F32.PACK_AB R82, R88, R39 ;  /* 0x000000275852723e */ /* 0x000fe200000010ff */
[----:B------:R-:W-:Y:S01]  /*156e0*/  FMUL.FTZ R4, R133, R144 ;  /* 0x0000009085047220 */ /* 0x000fe20000410000 */
[----:B------:R-:W-:Y:S03]  /*156f0*/  F2FP.BF16.F32.PACK_AB R83, R89, R67 ;  /* 0x000000435953723e */ /* 0x000fe600000010ff */
[----:B------:R5:W-:Y:S01]  /*15700*/  MUFU.EX2 R144, R32 ;  /* 0x0000002000907308 */ /* 0x000be20000000800 */
[----:B------:R-:W-:Y:S01]  /*15710*/  FMUL.FTZ R5, R133, R145 ;  /* 0x0000009185057220 */ /* 0x000fe20000410000 */
[----:B------:R-:W-:Y:S01]  /*15720*/  FMUL.FTZ R6, R3, R146 ;  /* 0x0000009203067220 */ /* 0x000fe20000410000 */
[----:B------:R-:W-:Y:S01]  /*15730*/  F2FP.BF16.F32.PACK_AB R81, R104, R249 ;  /* 0x000000f96851723e */ /* 0x000fe200000010ff */
[----:B----4-:R-:W-:Y:S01]  /*15740*/  FMUL.FTZ R12, R2, R152 ;  /* 0x00000098020c7220 */ /* 0x010fe20000410000 */
[----:B--2---:R-:W-:Y:S01]  /*15750*/  F2FP.BF16.F32.PACK_AB R85, R37, R105 ;  /* 0x000000692555723e */ /* 0x004fe200000010ff */
[----:B-1----:R-:W-:Y:S01]  /*15760*/  FMUL.FTZ R14, R0, R154 ;  /* 0x0000009a000e7220 */ /* 0x002fe20000410000 */
[----:B------:R-:W-:Y:S03]  /*15770*/  F2FP.BF16.F32.PACK_AB R86, R92, R51 ;  /* 0x000000335c56723e */ /* 0x000fe600000010ff */
[----:B------:R1:W-:Y:S01]  /*15780*/  MUFU.EX2 R148, R29 ;  /* 0x0000001d00947308 */ /* 0x0003e20000000800 */
[----:B---3--:R-:W-:Y:S01]  /*15790*/  F2FP.BF16.F32.PACK_AB R87, R124, R35 ;  /* 0x000000237c57723e */ /* 0x008fe200000010ff */
[-C--:B------:R-:W-:Y:S05]  /*157a0*/  HMMA.16816.F32.BF16 R4, R80, R20.reuse, R4 ;  /* 0x000000145004723c */ /* 0x080fea0000041804 */
[C---:B------:R-:W-:Y:S03]  /*157b0*/  FMUL.FTZ R15, R0.reuse, R155 ;  /* 0x0000009b000f7220 */ /* 0x040fe60000410000 */
[----:B------:R-:W-:Y:S01]  /*157c0*/  MUFU.EX2 R141, R24 ;  /* 0x00000018008d7308 */ /* 0x000fe20000000800 */
[C---:B------:R-:W-:Y:S04]  /*157d0*/  HMMA.16816.F32.BF16 R8, R84.reuse, R20, R8 ;  /* 0x000000145408723c */ /* 0x040fe80000041808 */
[----:B-----5:R-:W-:Y:S01]  /*157e0*/  FMUL.FTZ R34, R0, R158 ;  /* 0x0000009e00227220 */ /* 0x020fe20000410000 */
[----:B------:R-:W-:Y:S01]  /*157f0*/  MOV R158, R35 ;  /* 0x00000023009e7202 */ /* 0x000fe20000000f00 */
[-C--:B------:R-:W-:Y:S03]  /*15800*/  HMMA.16816.F32.BF16 R12, R84, R22.reuse, R12 ;  /* 0x00000016540c723c */ /* 0x080fe6000004180c */
[----:B------:R-:W2:Y:S02]  /*15810*/  MUFU.EX2 R142, R25 ;  /* 0x00000019008e7308 */ /* 0x000ea40000000800 */
[C---:B------:R-:W-:Y:S01]  /*15820*/  FMUL.FTZ R20, R133.reuse, R160 ;  /* 0x000000a085147220 */ /* 0x040fe20000410000 */
[C---:B------:R-:W-:Y:S07]  /*15830*/  HMMA.16816.F32.BF16 R16, R80.reuse, R22, R16 ;  /* 0x000000165010723c */ /* 0x040fee0000041810 */
[----:B------:R3:W-:Y:S01]  /*15840*/  MUFU.EX2 R146, R28 ;  /* 0x0000001c00927308 */ /* 0x0007e20000000800 */
[----:B------:R-:W-:Y:S03]  /*15850*/  FMUL.FTZ R21, R133, R161 ;  /* 0x000000a185157220 */ /* 0x000fe60000410000 */
[C---:B------:R-:W-:Y:S01]  /*15860*/  FMUL.FTZ R32, R2.reuse, R156 ;  /* 0x0000009c02207220 */ /* 0x040fe20000410000 */
[C---:B------:R-:W-:Y:S01]  /*15870*/  FMUL.FTZ R22, R3.reuse, R162 ;  /* 0x000000a203167220 */ /* 0x040fe20000410000 */
[----:B------:R-:W-:Y:S04]  /*15880*/  FMUL.FTZ R23, R3, R163 ;  /* 0x000000a303177220 */ /* 0x000fe80000410000 */
[----:B------:R4:W-:Y:S01]  /*15890*/  MUFU.EX2 R165, R44 ;  /* 0x0000002c00a57308 */ /* 0x0009e20000000800 */
[----:B------:R-:W-:Y:S01]  /*158a0*/  FMUL.FTZ R33, R2, R157 ;  /* 0x0000009d02217220 */ /* 0x000fe20000410000 */
[----:B------:R-:W-:Y:S01]  /*158b0*/  FMUL.FTZ R35, R0, R159 ;  /* 0x0000009f00237220 */ /* 0x000fe20000410000 */
[C---:B------:R-:W-:Y:S01]  /*158c0*/  FMUL.FTZ R36, R2.reuse, R168 ;  /* 0x000000a802247220 */ /* 0x040fe20000410000 */
[-C--:B------:R-:W-:Y:S03]  /*158d0*/  HMMA.16816.F32.BF16 R20, R80, R52.reuse, R20 ;  /* 0x000000345014723c */ /* 0x080fe60000041814 */
[----:B------:R-:W-:Y:S03]  /*158e0*/  MOV R168, R37 ;  /* 0x0000002500a87202 */ /* 0x000fe60000000f00 */
[----:B------:R-:W-:Y:S01]  /*158f0*/  MUFU.EX2 R155, R96 ;  /* 0x00000060009b7308 */ /* 0x000fe20000000800 */
[----:B------:R-:W-:Y:S01]  /*15900*/  FMUL.FTZ R37, R2, R169 ;  /* 0x000000a902257220 */ /* 0x000fe20000410000 */
[----:B------:R-:W-:Y:S03]  /*15910*/  MOV R60, R38 ;  /* 0x00000026003c7202 */ /* 0x000fe60000000f00 */
[C---:B------:R-:W-:Y:S01]  /*15920*/  FMUL.FTZ R38, R0.reuse, R170 ;  /* 0x000000aa00267220 */ /* 0x040fe20000410000 */
[----:B------:R-:W-:Y:S01]  /*15930*/  MOV R169, R39 ;  /* 0x0000002700a97202 */ /* 0x000fe20000000f00 */
[C---:B------:R-:W-:Y:S03]  /*15940*/  HMMA.16816.F32.BF16 R32, R84.reuse, R52, R32 ;  /* 0x000000345420723c */ /* 0x040fe60000041820 */
[----:B------:R-:W-:Y:S01]  /*15950*/  MUFU.EX2 R156, R65 ;  /* 0x00000041009c7308 */ /* 0x000fe20000000800 */
[----:B------:R-:W-:Y:S01]  /*15960*/  FMUL.FTZ R39, R0, R171 ;  /* 0x000000ab00277220 */ /* 0x000fe20000410000 */
[----:B------:R-:W-:Y:S01]  /*15970*/  MOV R93, R48 ;  /* 0x00000030005d7202 */ /* 0x000fe20000000f00 */
[----:B------:R-:W-:Y:S01]  /*15980*/  FMUL.FTZ R48, R133, R164 ;  /* 0x000000a485307220 */ /* 0x000fe20000410000 */
[----:B------:R-:W-:Y:S01]  /*15990*/  MOV R163, R51 ;  /* 0x0000003300a37202 */ /* 0x000fe20000000f00 */
[C---:B------:R-:W-:Y:S05]  /*159a0*/  FMUL.FTZ R51, R3.reuse, R167 ;  /* 0x000000a703337220 */ /* 0x040fea0000410000 */
[----:B------:R-:W-:Y:S01]  /*159b0*/  MUFU.EX2 R167, R64 ;  /* 0x0000004000a77308 */ /* 0x000fe20000000800 */
[----:B------:R-:W-:Y:S01]  /*159c0*/  MOV R157, R50 ;  /* 0x00000032009d7202 */ /* 0x000fe20000000f00 */
[----:B------:R-:W-:Y:S01]  /*159d0*/  FMUL.FTZ R50, R3, R166 ;  /* 0x000000a603327220 */ /* 0x000fe20000410000 */
[-C--:B------:R-:W-:Y:S03]  /*159e0*/  HMMA.16816.F32.BF16 R36, R84, R54.reuse, R36 ;  /* 0x000000365424723c */ /* 0x080fe60000041824 */
[C---:B-1----:R-:W-:Y:S01]  /*159f0*/  FMUL.FTZ R29, R2.reuse, R173 ;  /* 0x000000ad021d7220 */ /* 0x042fe20000410000 */
[----:B------:R-:W-:Y:S03]  /*15a00*/  MOV R173, R77 ;  /* 0x0000004d00ad7202 */ /* 0x000fe60000000f00 */
[----:B------:R1:W-:Y:S01]  /*15a10*/  MUFU.EX2 R166, R45 ;  /* 0x0000002d00a67308 */ /* 0x0003e20000000800 */
[C---:B------:R-:W-:Y:S04]  /*15a20*/  HMMA.16816.F32.BF16 R48, R80.reuse, R54, R48 ;  /* 0x000000365030723c */ /* 0x040fe80000041830 */
[----:B------:R-:W-:Y:S01]  /*15a30*/  FMUL.FTZ R52, R2, R184 ;  /* 0x000000b802347220 */ /* 0x000fe20000410000 */
[----:B------:R-:W-:Y:S04]  /*15a40*/  MOV R184, R76 ;  /* 0x0000004c00b87202 */ /* 0x000fe80000000f00 */
[----:B------:R-:W-:Y:S02]  /*15a50*/  MUFU.EX2 R154, R40 ;  /* 0x00000028009a7308 */ /* 0x000fe40000000800 */
[----:B------:R-:W-:Y:S01]  /*15a60*/  FMUL.FTZ R54, R0, R186 ;  /* 0x000000ba00367220 */ /* 0x000fe20000410000 */
[----:B------:R-:W-:Y:S01]  /*15a70*/  MOV R186, R102 ;  /* 0x0000006600ba7202 */ /* 0x000fe20000000f00 */
[--C-:B------:R-:W-:Y:S01]  /*15a80*/  FFMA.FTZ R26, R26, UR4, -R112.reuse ;  /* 0x000000041a1a7c23 */ /* 0x100fe20008010870 */
[----:B------:R-:W5:Y:S01]  /*15a90*/  LDL.LU R102, [R1+0x10] ;  /* 0x0000100001667983 */ /* 0x000f620000300800 */
[----:B------:R-:W-:Y:S04]  /*15aa0*/  MOV R161, R67 ;  /* 0x0000004300a17202 */ /* 0x000fe80000000f00 */
[----:B------:R-:W-:Y:S01]  /*15ab0*/  MUFU.EX2 R153, R41 ;  /* 0x0000002900997308 */ /* 0x000fe20000000800 */
[----:B------:R-:W-:Y:S01]  /*15ac0*/  MOV R162, R66 ;  /* 0x0000004200a27202 */ /* 0x000fe20000000f00 */
[----:B------:R-:W5:Y:S01]  /*15ad0*/  LDL.LU R77, [R1+0x14] ;  /* 0x00001400014d7983 */ /* 0x000f620000300800 */
[----:B------:R-:W-:Y:S01]  /*15ae0*/  MOV R66, R69 ;  /* 0x0000004500427202 */ /* 0x000fe20000000f00 */
[--C-:B------:R-:W-:Y:S01]  /*15af0*/  FFMA.FTZ R27, R27, UR4, -R112.reuse ;  /* 0x000000041b1b7c23 */ /* 0x100fe20008010870 */
[----:B------:R-:W-:Y:S01]  /*15b00*/  MOV R67, R68 ;  /* 0x0000004400437202 */ /* 0x000fe20000000f00 */
[----:B------:R-:W5:Y:S01]  /*15b10*/  LDL.LU R76, [R1+0x18] ;  /* 0x00001800014c7983 */ /* 0x000f620000300800 */
[C---:B---3--:R-:W-:Y:S03]  /*15b20*/  FMUL.FTZ R28, R2.reuse, R172 ;  /* 0x000000ac021c7220 */ /* 0x048fe60000410000 */
[----:B------:R3:W-:Y:S01]  /*15b30*/  MUFU.EX2 R125, R26 ;  /* 0x0000001a007d7308 */ /* 0x0007e20000000800 */
[C---:B------:R-:W-:Y:S01]  /*15b40*/  FMUL.FTZ R53, R2.reuse, R185 ;  /* 0x000000b902357220 */ /* 0x040fe20000410000 */
[----:B------:R-:W2:Y:S01]  /*15b50*/  LDSM.16.MT88.4 R68, [R222+0x8000] ;  /* 0x00800000de44783b */ /* 0x000ea20000004200 */
[C---:B----4-:R-:W-:Y:S01]  /*15b60*/  FMUL.FTZ R44, R2.reuse, R192 ;  /* 0x000000c0022c7220 */ /* 0x050fe20000410000 */
[----:B-1----:R-:W-:Y:S01]  /*15b70*/  FMUL.FTZ R45, R2, R193 ;  /* 0x000000c1022d7220 */ /* 0x002fe20000410000 */
[C---:B------:R-:W-:Y:S01]  /*15b80*/  FMUL.FTZ R24, R133.reuse, R176 ;  /* 0x000000b085187220 */ /* 0x040fe20000410000 */
[----:B------:R-:W-:Y:S01]  /*15b90*/  FMUL.FTZ R25, R133, R177 ;  /* 0x000000b185197220 */ /* 0x000fe20000410000 */
[----:B------:R-:W-:Y:S03]  /*15ba0*/  FMUL.FTZ R55, R0, R187 ;  /* 0x000000bb00377220 */ /* 0x000fe60000410000 */
[----:B------:R1:W4:Y:S01]  /*15bb0*/  MUFU.EX2 R140, R27 ;  /* 0x0000001b008c7308 */ /* 0x0003220000000800 */
[--C-:B------:R-:W-:Y:S01]  /*15bc0*/  FFMA.FTZ R30, R30, UR4, -R112.reuse ;  /* 0x000000041e1e7c23 */ /* 0x100fe20008010870 */
[--C-:B------:R-:W-:Y:S01]  /*15bd0*/  FFMA.FTZ R31, R31, UR4, -R112.reuse ;  /* 0x000000041f1f7c23 */ /* 0x100fe20008010870 */
[----:B------:R-:W-:Y:S01]  /*15be0*/  MOV R187, R99 ;  /* 0x0000006300bb7202 */ /* 0x000fe20000000f00 */
[C---:B------:R-:W-:Y:S01]  /*15bf0*/  FMUL.FTZ R64, R133.reuse, R180 ;  /* 0x000000b485407220 */ /* 0x040fe20000410000 */
[----:B------:R-:W-:Y:S01]  /*15c00*/  MOV R180, R98 ;  /* 0x0000006200b47202 */ /* 0x000fe20000000f00 */
[----:B------:R-:W-:Y:S01]  /*15c10*/  FMUL.FTZ R65, R133, R181 ;  /* 0x000000b585417220 */ /* 0x000fe20000410000 */
[----:B------:R-:W-:Y:S03]  /*15c20*/  MOV R172, R93 ;  /* 0x0000005d00ac7202 */ /* 0x000fe60000000f00 */
[----:B------:R4:W-:Y:S01]  /*15c30*/  MUFU.EX2 R145, R30 ;  /* 0x0000001e00917308 */ /* 0x0009e20000000800 */
[----:B------:R-:W-:Y:S01]  /*15c40*/  MOV R93, R66 ;  /* 0x00000042005d7202 */ /* 0x000fe20000000f00 */
[C---:B---3--:R-:W-:Y:S01]  /*15c50*/  FMUL.FTZ R26, R3.reuse, R178 ;  /* 0x000000b2031a7220 */ /* 0x048fe20000410000 */
[----:B------:R-:W-:Y:S01]  /*15c60*/  MOV R181, R67 ;  /* 0x0000004300b57202 */ /* 0x000fe20000000f00 */
[C---:B------:R-:W-:Y:S01]  /*15c70*/  FMUL.FTZ R66, R3.reuse, R182 ;  /* 0x000000b603427220 */ /* 0x040fe20000410000 */
[----:B------:R-:W-:Y:S01]  /*15c80*/  FMUL.FTZ R67, R3, R183 ;  /* 0x000000b703437220 */ /* 0x000fe20000410000 */
[----:B------:R-:W-:Y:S01]  /*15c90*/  FMUL.FTZ R40, R133, R196 ;  /* 0x000000c485287220 */ /* 0x000fe20000410000 */
[----:B------:R-:W-:Y:S03]  /*15ca0*/  MOV R182, R181 ;  /* 0x000000b500b67202 */ /* 0x000fe60000000f00 */
[----:B------:R3:W-:Y:S01]  /*15cb0*/  MUFU.EX2 R147, R31 ;  /* 0x0000001f00937308 */ /* 0x0007e20000000800 */
[----:B-1----:R-:W-:Y:S01]  /*15cc0*/  FMUL.FTZ R27, R3, R179 ;  /* 0x000000b3031b7220 */ /* 0x002fe20000410000 */
[----:B------:R-:W-:Y:S01]  /*15cd0*/  MOV R181, R180 ;  /* 0x000000b400b57202 */ /* 0x000fe20000000f00 */
[----:B------:R-:W-:Y:S01]  /*15ce0*/  FMUL.FTZ R41, R133, R197 ;  /* 0x000000c585297220 */ /* 0x000fe20000410000 */
[----:B------:R-:W-:Y:S01]  /*15cf0*/  MOV R180, R187 ;  /* 0x000000bb00b47202 */ /* 0x000fe20000000f00 */
[--C-:B------:R-:W-:Y:S01]  /*15d00*/  FFMA.FTZ R43, R43, UR4, -R112.reuse ;  /* 0x000000042b2b7c23 */ /* 0x100fe20008010870 */
[----:B------:R-:W-:Y:S01]  /*15d10*/  MOV R185, R60 ;  /* 0x0000003c00b97202 */ /* 0x000fe20000000f00 */
[--C-:B------:R-:W-:Y:S03]  /*15d20*/  FFMA.FTZ R60, R59, UR4, -R112.reuse ;  /* 0x000000043b3c7c23 */ /* 0x100fe60008010870 */
[----:B------:R1:W-:Y:S01]  /*15d30*/  MUFU.EX2 R179, R97 ;  /* 0x0000006100b37308 */ /* 0x0003e20000000800 */
[----:B----4-:R-:W-:Y:S01]  /*15d40*/  FMUL.FTZ R30, R0, R174 ;  /* 0x000000ae001e7220 */ /* 0x010fe20000410000 */
[----:B------:R-:W-:Y:S01]  /*15d50*/  FMUL.FTZ R59, R3, R203 ;  /* 0x000000cb033b7220 */ /* 0x000fe20000410000 */
[----:B------:R-:W-:Y:S01]  /*15d60*/  MOV R193, R162 ;  /* 0x000000a200c17202 */ /* 0x000fe20000000f00 */
[--C-:B------:R-:W-:Y:S01]  /*15d70*/  FFMA.FTZ R47, R47, UR4, -R112.reuse ;  /* 0x000000042f2f7c23 */ /* 0x100fe20008010870 */
[----:B------:R-:W-:Y:S01]  /*15d80*/  MOV R197, R168 ;  /* 0x000000a800c57202 */ /* 0x000fe20000000f00 */
[--C-:B------:R-:W-:Y:S01]  /*15d90*/  FFMA.FTZ R58, R58, UR4, -R112.reuse ;  /* 0x000000043a3a7c23 */ /* 0x100fe20008010870 */
[----:B------:R-:W-:Y:S03]  /*15da0*/  MOV R183, R172 ;  /* 0x000000ac00b77202 */ /* 0x000fe60000000f00 */
[----:B------:R4:W-:Y:S01]  /*15db0*/  MUFU.EX2 R151, R42 ;  /* 0x0000002a00977308 */ /* 0x0009e20000000800 */
[----:B---3--:R-:W-:Y:S01]  /*15dc0*/  FMUL.FTZ R31, R0, R175 ;  /* 0x000000af001f7220 */ /* 0x008fe20000410000 */
[-C--:B--2---:R-:W-:Y:S03]  /*15dd0*/  HMMA.16816.F32.BF16 R24, R80, R68.reuse, R24 ;  /* 0x000000445018723c */ /* 0x084fe60000041818 */
[----:B------:R-:W-:Y:S01]  /*15de0*/  MOV R196, R169 ;  /* 0x000000a900c47202 */ /* 0x000fe20000000f00 */
[--C-:B------:R-:W-:Y:S01]  /*15df0*/  FFMA.FTZ R106, R106, UR4, -R112.reuse ;  /* 0x000000046a6a7c23 */ /* 0x100fe20008010870 */
[----:B------:R-:W-:Y:S03]  /*15e00*/  MOV R192, R163 ;  /* 0x000000a300c07202 */ /* 0x000fe60000000f00 */
[----:B------:R2:W-:Y:S01]  /*15e10*/  MUFU.EX2 R152, R43 ;  /* 0x0000002b00987308 */ /* 0x0005e20000000800 */
[C---:B------:R-:W-:Y:S01]  /*15e20*/  HMMA.16816.F32.BF16 R28, R84.reuse, R68, R28 ;  /* 0x00000044541c723c */ /* 0x040fe2000004181c */
[----:B-1----:R-:W1:Y:S03]  /*15e30*/  LDSM.16.MT88.4 R96, [R223+0x8000] ;  /* 0x00800000df60783b */ /* 0x002e660000004200 */
[----:B------:R-:W-:Y:S01]  /*15e40*/  MOV R187, R186 ;  /* 0x000000ba00bb7202 */ /* 0x000fe20000000f00 */
[--C-:B------:R-:W-:Y:S01]  /*15e50*/  FFMA.FTZ R107, R107, UR4, -R112.reuse ;  /* 0x000000046b6b7c23 */ /* 0x100fe20008010870 */
[-C--:B------:R-:W-:Y:S03]  /*15e60*/  HMMA.16816.F32.BF16 R52, R84, R70.reuse, R52 ;  /* 0x000000465434723c */ /* 0x080fe60000041834 */
[----:B------:R3:W-:Y:S02]  /*15e70*/  MUFU.EX2 R164, R46 ;  /* 0x0000002e00a47308 */ /* 0x0007e40000000800 */
[C---:B------:R-:W-:Y:S01]  /*15e80*/  FMUL.FTZ R68, R2.reuse, R188 ;  /* 0x000000bc02447220 */ /* 0x040fe20000410000 */
[----:B------:R-:W-:Y:S01]  /*15e90*/  FMUL.FTZ R69, R2, R189 ;  /* 0x000000bd02457220 */ /* 0x000fe20000410000 */
[C---:B----4-:R-:W-:Y:S01]  /*15ea0*/  FMUL.FTZ R42, R3.reuse, R198 ;  /* 0x000000c6032a7220 */ /* 0x050fe20000410000 */
[C---:B------:R-:W-:Y:S05]  /*15eb0*/  HMMA.16816.F32.BF16 R64, R80.reuse, R70, R64 ;  /* 0x000000465040723c */ /* 0x040fea0000041840 */
[----:B------:R4:W-:Y:S01]  /*15ec0*/  MUFU.EX2 R174, R47 ;  /* 0x0000002f00ae7308 */ /* 0x0009e20000000800 */
[----:B--2---:R-:W-:Y:S01]  /*15ed0*/  FMUL.FTZ R43, R3, R199 ;  /* 0x000000c7032b7220 */ /* 0x004fe20000410000 */
[----:B------:R-:W-:Y:S01]  /*15ee0*/  MOV R198, R158 ;  /* 0x0000009e00c67202 */ /* 0x000fe20000000f00 */
[--C-:B------:R-:W-:Y:S03]  /*15ef0*/  FFMA.FTZ R110, R110, UR4, -R112.reuse ;  /* 0x000000046e6e7c23 */ /* 0x100fe60008010870 */
[C---:B------:R-:W-:Y:S01]  /*15f00*/  FMUL.FTZ R70, R0.reuse, R190 ;  /* 0x000000be00467220 */ /* 0x040fe20000410000 */
[C---:B------:R-:W-:Y:S03]  /*15f10*/  FMUL.FTZ R71, R0.reuse, R191 ;  /* 0x000000bf00477220 */ /* 0x040fe60000410000 */
[----:B------:R2:W-:Y:S01]  /*15f20*/  MUFU.EX2 R160, R56 ;  /* 0x0000003800a07308 */ /* 0x0005e20000000800 */
[----:B---3--:R-:W-:Y:S01]  /*15f30*/  FMUL.FTZ R46, R0, R194 ;  /* 0x000000c2002e7220 */ /* 0x008fe20000410000 */
[----:B------:R-:W-:Y:S01]  /*15f40*/  MOV R194, R161 ;  /* 0x000000a100c27202 */ /* 0x000fe20000000f00 */
[--C-:B------:R-:W-:Y:S01]  /*15f50*/  FFMA.FTZ R111, R111, UR4, -R112.reuse ;  /* 0x000000046f6f7c23 */ /* 0x100fe20008010870 */
[----:B------:R-:W-:Y:S01]  /*15f60*/  MOV R199, R157 ;  /* 0x0000009d00c77202 */ /* 0x000fe20000000f00 */
[--C-:B------:R-:W-:Y:S01]  /*15f70*/  FFMA.FTZ R122, R122, UR4, -R112.reuse ;  /* 0x000000047a7a7c23 */ /* 0x100fe20008010870 */
[----:B------:R-:W-:Y:S04]  /*15f80*/  MOV R188, R197 ;  /* 0x000000c500bc7202 */ /* 0x000fe80000000f00 */
[----:B------:R3:W-:Y:S01]  /*15f90*/  MUFU.EX2 R171, R57 ;  /* 0x0000003900ab7308 */ /* 0x0007e20000000800 */
[----:B----4-:R-:W-:Y:S01]  /*15fa0*/  FMUL.FTZ R47, R0, R195 ;  /* 0x000000c3002f7220 */ /* 0x010fe20000410000 */
[----:B------:R-:W-:Y:S01]  /*15fb0*/  MOV R197, R92 ;  /* 0x0000005c00c57202 */ /* 0x000fe20000000f00 */
[--C-:B------:R-:W-:Y:S01]  /*15fc0*/  FFMA.FTZ R123, R123, UR4, -R112.reuse ;  /* 0x000000047b7b7c23 */ /* 0x100fe20008010870 */
[----:B------:R-:W-:Y:S01]  /*15fd0*/  MOV R189, R199 ;  /* 0x000000c700bd7202 */ /* 0x000fe20000000f00 */
[--C-:B------:R-:W-:Y:S01]  /*15fe0*/  FFMA.FTZ R126, R126, UR4, -R112.reuse ;  /* 0x000000047e7e7c23 */ /* 0x100fe20008010870 */
[----:B------:R-:W-:Y:S04]  /*15ff0*/  MOV R199, R88 ;  /* 0x0000005800c77202 */ /* 0x000fe80000000f00 */
[----:B------:R-:W-:Y:S01]  /*16000*/  MUFU.EX2 R175, R101 ;  /* 0x0000006500af7308 */ /* 0x000fe20000000800 */
[----:B--2---:R-:W-:Y:S01]  /*16010*/  FMUL.FTZ R56, R133, R200 ;  /* 0x000000c885387220 */ /* 0x004fe20000410000 */
[-C--:B-1----:R-:W-:Y:S03]  /*16020*/  HMMA.16816.F32.BF16 R40, R80, R96.reuse, R40 ;  /* 0x000000605028723c */ /* 0x082fe60000041828 */
[----:B------:R-:W-:Y:S01]  /*16030*/  MOV R195, R105 ;  /* 0x0000006900c37202 */ /* 0x000fe20000000f00 */
[--C-:B------:R-:W-:Y:S01]  /*16040*/  FFMA.FTZ R105, R95, UR4, -R112.reuse ;  /* 0x000000045f697c23 */ /* 0x100fe20008010870 */
[----:B------:R-:W-:Y:S01]  /*16050*/  MOV R186, R185 ;  /* 0x000000b900ba7202 */ /* 0x000fe20000000f00 */
[C---:B------:R-:W-:Y:S02]  /*16060*/  HMMA.16816.F32.BF16 R44, R84.reuse, R96, R44 ;  /* 0x00000060542c723c */ /* 0x040fe4000004182c */
[----:B------:R-:W-:Y:S03]  /*16070*/  MUFU.EX2 R178, R100 ;  /* 0x0000006400b27308 */ /* 0x000fe60000000800 */
[----:B---3--:R-:W-:Y:S01]  /*16080*/  FMUL.FTZ R57, R133, R201 ;  /* 0x000000c985397220 */ /* 0x008fe20000410000 */
[-C--:B------:R-:W-:Y:S01]  /*16090*/  HMMA.16816.F32.BF16 R68, R84, R98.reuse, R68 ;  /* 0x000000625444723c */ /* 0x080fe20000041844 */
[----:B------:R-:W1:Y:S05]  /*160a0*/  LDSM.16.MT88.4 R84, [R221+0x8800] ;  /* 0x00880000dd54783b */ /* 0x000e6a0000004200 */
[----:B------:R2:W-:Y:S01]  /*160b0*/  MUFU.EX2 R159, R58 ;  /* 0x0000003a009f7308 */ /* 0x0005e20000000800 */
[----:B------:R-:W-:Y:S04]  /*160c0*/  F2FP.BF16.F32.PACK_AB R96, R142, R141 ;  /* 0x0000008d8e60723e */ /* 0x000fe800000010ff */
[----:B------:R-:W-:Y:S05]  /*160d0*/  F2FP.BF16.F32.PACK_AB R97, R140, R125 ;  /* 0x0000007d8c61723e */ /* 0x000fea00000010ff */
[----:B------:R-:W-:Y:S01]  /*160e0*/  MUFU.EX2 R207, R207 ;  /* 0x000000cf00cf7308 */ /* 0x000fe20000000800 */
[----:B------:R-:W-:Y:S02]  /*160f0*/  MOV R185, R173 ;  /* 0x000000ad00b97202 */ /* 0x000fe40000000f00 */
[----:B------:R-:W-:Y:S02]  /*16100*/  MOV R190, R193 ;  /* 0x000000c100be7202 */ /* 0x000fe40000000f00 */
[----:B------:R-:W-:Y:S02]  /*16110*/  MOV R193, R192 ;  /* 0x000000c000c17202 */ /* 0x000fe40000000f00 */
[----:B------:R-:W-:Y:S03]  /*16120*/  MOV R192, R198 ;  /* 0x000000c600c07202 */ /* 0x000fe60000000f00 */
[----:B------:R-:W3:Y:S01]  /*16130*/  MUFU.EX2 R206, R206 ;  /* 0x000000ce00ce7308 */ /* 0x000ee20000000800 */
[----:B--2---:R-:W-:Y:S01]  /*16140*/  FMUL.FTZ R58, R3, R202 ;  /* 0x000000ca033a7220 */ /* 0x004fe20000410000 */
[----:B------:R-:W-:Y:S06]  /*16150*/  MOV R198, R89 ;  /* 0x0000005900c67202 */ /* 0x000fec0000000f00 */
[----:B------:R-:W-:Y:S02]  /*16160*/  HMMA.16816.F32.BF16 R56, R80, R98, R56 ;  /* 0x000000625038723c */ /* 0x000fe40000041838 */
[----:B------:R-:W-:Y:S05]  /*16170*/  MUFU.EX2 R205, R205 ;  /* 0x000000cd00cd7308 */ /* 0x000fea0000000800 */
[----:B------:R-:W-:Y:S05]  /*16180*/  F2FP.BF16.F32.PACK_AB R81, R144, R143 ;  /* 0x0000008f9051723e */ /* 0x000fea00000010ff */
[----:B------:R-:W2:Y:S01]  /*16190*/  MUFU.EX2 R204, R204 ;  /* 0x000000cc00cc7308 */ /* 0x000ea20000000800 */
[----:B---3--:R-:W-:Y:S02]  /*161a0*/  F2FP.BF16.F32.PACK_AB R80, R206, R207 ;  /* 0x000000cfce50723e */ /* 0x008fe400000010ff */
[----:B------:R-:W-:Y:S02]  /*161b0*/  F2FP.BF16.F32.PACK_AB R83, R150, R149 ;  /* 0x000000959653723e */ /* 0x000fe400000010ff */
[----:B------:R-:W-:Y:S05]  /*161c0*/  F2FP.BF16.F32.PACK_AB R98, R148, R146 ;  /* 0x000000929462723e */ /* 0x000fea00000010ff */
[----:B------:R-:W-:Y:S01]  /*161d0*/  MUFU.EX2 R170, R60 ;  /* 0x0000003c00aa7308 */ /* 0x000fe20000000800 */
[----:B------:R-:W-:Y:S09]  /*161e0*/  F2FP.BF16.F32.PACK_AB R99, R147, R145 ;  /* 0x000000919363723e */ /* 0x000ff200000010ff */
[----:B------:R-:W-:Y:S01]  /*161f0*/  MUFU.EX2 R162, R61 ;  /* 0x0000003d00a27308 */ /* 0x000fe20000000800 */
[----:B--2---:R-:W-:Y:S07]  /*16200*/  F2FP.BF16.F32.PACK_AB R82, R204, R205 ;  /* 0x000000cdcc52723e */ /* 0x004fee00000010ff */
[-C--:B-1----:R-:W-:Y:S02]  /*16210*/  HMMA.16816.F32.BF16 R4, R80, R84.reuse, R4 ;  /* 0x000000545004723c */ /* 0x082fe40000041804 */
[----:B------:R-:W-:Y:S04]  /*16220*/  MUFU.EX2 R161, R62 ;  /* 0x0000003e00a17308 */ /* 0x000fe80000000800 */
[C---:B------:R-:W-:Y:S06]  /*16230*/  HMMA.16816.F32.BF16 R8, R96.reuse, R84, R8 ;  /* 0x000000546008723c */ /* 0x040fec0000041808 */
[----:B------:R1:W-:Y:S01]  /*16240*/  MUFU.EX2 R158, R63 ;  /* 0x0000003f009e7308 */ /* 0x0003e20000000800 */
[-C--:B------:R-:W-:Y:S09]  /*16250*/  HMMA.16816.F32.BF16 R12, R96, R86.reuse, R12 ;  /* 0x00000056600c723c */ /* 0x080ff2000004180c */
[----:B------:R-:W-:Y:S01]  /*16260*/  MUFU.EX2 R168, R73 ;  /* 0x0000004900a87308 */ /* 0x000fe20000000800 */
[C---:B------:R-:W-:Y:S01]  /*16270*/  HMMA.16816.F32.BF16 R16, R80.reuse, R86, R16 ;  /* 0x000000565010723c */ /* 0x040fe20000041810 */
[----:B------:R-:W-:Y:S08]  /*16280*/  LDSM.16.MT88.4 R84, [R223+0x8800] ;  /* 0x00880000df54783b */ /* 0x000ff00000004200 */
[----:B------:R-:W-:Y:S01]  /*16290*/  MUFU.EX2 R176, R116 ;  /* 0x0000007400b07308 */ /* 0x000fe20000000800 */
[----:B-1----:R-:W-:Y:S09]  /*162a0*/  LDSM.16.MT88.4 R60, [R222+0x8800] ;  /* 0x00880000de3c783b */ /* 0x002ff20000004200 */
[----:B------:R-:W-:Y:S10]  /*162b0*/  MUFU.EX2 R169, R129 ;  /* 0x0000008100a97308 */ /* 0x000ff40000000800 */
[----:B------:R-:W-:Y:S10]  /*162c0*/  MUFU.EX2 R116, R115 ;  /* 0x0000007300747308 */ /* 0x000ff40000000800 */
[----:B------:R-:W-:Y:S10]  /*162d0*/  MUFU.EX2 R115, R74 ;  /* 0x0000004a00737308 */ /* 0x000ff40000000800 */
[----:B------:R-:W-:Y:S10]  /*162e0*/  MUFU.EX2 R129, R75 ;  /* 0x0000004b00817308 */ /* 0x000ff40000000800 */
[----:B------:R1:W-:Y:S10]  /*162f0*/  MUFU.EX2 R173, R72 ;  /* 0x0000004800ad7308 */ /* 0x0003f40000000800 */
[----:B------:R-:W-:Y:S10]  /*16300*/  MUFU.EX2 R211, R211 ;  /* 0x000000d300d37308 */ /* 0x000ff40000000800 */
[----:B------:R-:W2:Y:S01]  /*16310*/  MUFU.EX2 R210, R210 ;  /* 0x000000d200d27308 */ /* 0x000ea20000000800 */
[----:B-1----:R-:W-:Y:S09]  /*16320*/  LDSM.16.MT88.4 R72, [R221+0x9000] ;  /* 0x00900000dd48783b */ /* 0x002ff20000004200 */
[----:B------:R-:W-:Y:S10]  /*16330*/  MUFU.EX2 R209, R209 ;  /* 0x000000d100d17308 */ /* 0x000ff40000000800 */
[----:B------:R-:W1:Y:S10]  /*16340*/  MUFU.EX2 R208, R208 ;  /* 0x000000d000d07308 */ /* 0x000e740000000800 */
[----:B------:R-:W-:Y:S10]  /*16350*/  MUFU.EX2 R177, R117 ;  /* 0x0000007500b17308 */ /* 0x000ff40000000800 */
[----:B------:R-:W-:Y:S10]  /*16360*/  MUFU.EX2 R157, R128 ;  /* 0x00000080009d7308 */ /* 0x000ff40000000800 */
[----:B------:R3:W-:Y:S01]  /*16370*/  MUFU.EX2 R128, R78 ;  /* 0x0000004e00807308 */ /* 0x0007e20000000800 */
[----:B-----5:R-:W-:Y:S09]  /*16380*/  FFMA.FTZ R133, R133, R102, R103 ;  /* 0x0000006685857223 */ /* 0x020ff20000010067 */
[----:B------:R4:W-:Y:S01]  /*16390*/  MUFU.EX2 R117, R79 ;  /* 0x0000004f00757308 */ /* 0x0009e20000000800 */
[----:B------:R-:W5:Y:S01]  /*163a0*/  LDSM.16.MT88.4 R100, [R224+0x8800] ;  /* 0x00880000e064783b */ /* 0x000f620000004200 */
[----:B------:R-:W-:Y:S01]  /*163b0*/  FFMA.FTZ R77, R3, R77, R249 ;  /* 0x0000004d034d7223 */ /* 0x000fe200000100f9 */
[----:B------:R-:W-:Y:S01]  /*163c0*/  FFMA.FTZ R3, R90, UR4, -R112 ;  /* 0x000000045a037c23 */ /* 0x000fe20008010870 */
[----:B------:R-:W-:Y:S02]  /*163d0*/  FFMA.FTZ R76, R2, R76, R242 ;  /* 0x0000004c024c7223 */ /* 0x000fe400000100f2 */
[----:B------:R-:W-:Y:S03]  /*163e0*/  FADD.FTZ R104, R104, R77 ;  /* 0x0000004d68687221 */ /* 0x000fe60000010000 */
[----:B------:R-:W2:Y:S01]  /*163f0*/  LDL.LU R2, [R1+0x1c] ;  /* 0x00001c0001027983 */ /* 0x000ea20000300800 */
[----:B------:R-:W-:Y:S01]  /*16400*/  F2FP.BF16.F32.PACK_AB R77, R152, R151 ;  /* 0x00000097984d723e */ /* 0x000fe200000010ff */
[----:B------:R-:W-:Y:S01]  /*16410*/  MUFU.EX2 R215, R215 ;  /* 0x000000d700d77308 */ /* 0x000fe20000000800 */
[----:B---3--:R-:W-:Y:S02]  /*16420*/  F2FP.BF16.F32.PACK_AB R78, R166, R165 ;  /* 0x000000a5a64e723e */ /* 0x008fe400000010ff */
[----:B----4-:R-:W-:Y:S07]  /*16430*/  F2FP.BF16.F32.PACK_AB R79, R174, R164 ;  /* 0x000000a4ae4f723e */ /* 0x010fee00000010ff */
[----:B------:R-:W-:Y:S10]  /*16440*/  MUFU.EX2 R219, R219 ;  /* 0x000000db00db7308 */ /* 0x000ff40000000800 */
[----:B------:R-:W-:Y:S10]  /*16450*/  MUFU.EX2 R138, R138 ;  /* 0x0000008a008a7308 */ /* 0x000ff40000000800 */
[----:B------:R-:W-:Y:S01]  /*16460*/  MUFU.EX2 R137, R137 ;  /* 0x0000008900897308 */ /* 0x000fe20000000800 */
[-C--:B-----5:R-:W-:Y:S09]  /*16470*/  HMMA.16816.F32.BF16 R20, R80, R100.reuse, R20 ;  /* 0x000000645014723c */ /* 0x0a0ff20000041814 */
[----:B------:R-:W-:Y:S01]  /*16480*/  MUFU.EX2 R213, R213 ;  /* 0x000000d500d57308 */ /* 0x000fe20000000800 */
[C---:B------:R-:W-:Y:S09]  /*16490*/  HMMA.16816.F32.BF16 R32, R96.reuse, R100, R32 ;  /* 0x000000646020723c */ /* 0x040ff20000041820 */
[----:B------:R-:W-:Y:S01]  /*164a0*/  MUFU.EX2 R212, R212 ;  /* 0x000000d400d47308 */ /* 0x000fe20000000800 */
[-C--:B------:R-:W-:Y:S03]  /*164b0*/  HMMA.16816.F32.BF16 R36, R96, R102.reuse, R36 ;  /* 0x000000666024723c */ /* 0x080fe60000041824 */
[--C-:B------:R-:W-:Y:S03]  /*164c0*/  FFMA.FTZ R100, R91, UR4, -R112.reuse ;  /* 0x000000045b647c23 */ /* 0x100fe60008010870 */
[C---:B------:R-:W-:Y:S01]  /*164d0*/  HMMA.16816.F32.BF16 R48, R80.reuse, R102, R48 ;  /* 0x000000665030723c */ /* 0x040fe20000041830 */
[----:B------:R-:W3:Y:S02]  /*164e0*/  LDSM.16.MT88.4 R88, [R224+0x9000] ;  /* 0x00900000e058783b */ /* 0x000ee40000004200 */
[----:B------:R-:W-:Y:S03]  /*164f0*/  MUFU.EX2 R214, R214 ;  /* 0x000000d600d67308 */ /* 0x000fe60000000800 */
[-C--:B------:R-:W-:Y:S07]  /*16500*/  HMMA.16816.F32.BF16 R24, R80, R60.reuse, R24 ;  /* 0x0000003c5018723c */ /* 0x080fee0000041818 */
[----:B------:R-:W-:Y:S01]  /*16510*/  MUFU.EX2 R163, R113 ;  /* 0x0000007100a37308 */ /* 0x000fe20000000800 */
[----:B------:R-:W-:Y:S01]  /*16520*/  FFMA.FTZ R102, R94, UR4, -R112 ;  /* 0x000000045e667c23 */ /* 0x000fe20008010870 */
[C---:B------:R-:W-:Y:S04]  /*16530*/  HMMA.16816.F32.BF16 R28, R96.reuse, R60, R28 ;  /* 0x0000003c601c723c */ /* 0x040fe8000004181c */
[----:B------:R-:W-:Y:S02]  /*16540*/  FADD.FTZ R103, R189, R76 ;  /* 0x0000004cbd677221 */ /* 0x000fe40000010000 */
[-C--:B------:R-:W-:Y:S02]  /*16550*/  HMMA.16816.F32.BF16 R52, R96, R62.reuse, R52 ;  /* 0x0000003e6034723c */ /* 0x080fe40000041834 */
[----:B------:R-:W-:Y:S03]  /*16560*/  MUFU.EX2 R218, R218 ;  /* 0x000000da00da7308 */ /* 0x000fe60000000800 */
[----:B--2---:R-:W-:Y:S01]  /*16570*/  F2FP.BF16.F32.PACK_AB R60, R210, R211 ;  /* 0x000000d3d23c723e */ /* 0x004fe200000010ff */
[C---:B------:R-:W-:Y:S06]  /*16580*/  HMMA.16816.F32.BF16 R64, R80.reuse, R62, R64 ;  /* 0x0000003e5040723c */ /* 0x040fec0000041840 */
[----:B------:R-:W-:Y:S01]  /*16590*/  MUFU.EX2 R233, R233 ;  /* 0x000000e900e97308 */ /* 0x000fe20000000800 */
[----:B------:R-:W-:Y:S01]  /*165a0*/  F2FP.BF16.F32.PACK_AB R61, R156, R155 ;  /* 0x0000009b9c3d723e */ /* 0x000fe200000010ff */
[-C--:B------:R-:W-:Y:S03]  /*165b0*/  HMMA.16816.F32.BF16 R40, R80, R84.reuse, R40 ;  /* 0x000000545028723c */ /* 0x080fe60000041828 */
[----:B------:R-:W-:Y:S03]  /*165c0*/  F2FP.BF16.F32.PACK_AB R63, R179, R167 ;  /* 0x000000a7b33f723e */ /* 0x000fe600000010ff */
[C---:B------:R-:W-:Y:S02]  /*165d0*/  HMMA.16816.F32.BF16 R44, R96.reuse, R84, R44 ;  /* 0x00000054602c723c */ /* 0x040fe4000004182c */
[----:B------:R-:W-:Y:S03]  /*165e0*/  MUFU.EX2 R232, R232 ;  /* 0x000000e800e87308 */ /* 0x000fe60000000800 */
[----:B-1----:R-:W-:Y:S01]  /*165f0*/  F2FP.BF16.F32.PACK_AB R62, R208, R209 ;  /* 0x000000d1d03e723e */ /* 0x002fe200000010ff */
[-C--:B------:R-:W-:Y:S01]  /*16600*/  HMMA.16816.F32.BF16 R68, R96, R86.reuse, R68 ;  /* 0x000000566044723c */ /* 0x080fe20000041844 */
[----:B------:R-:W-:Y:S05]  /*16610*/  LDSM.16.MT88.4 R96, [R223+0x9000] ;  /* 0x00900000df60783b */ /* 0x000fea0000004200 */
[----:B------:R-:W-:Y:S01]  /*16620*/  MUFU.EX2 R217, R217 ;  /* 0x000000d900d97308 */ /* 0x000fe20000000800 */
[----:B------:R-:W-:Y:S01]  /*16630*/  F2FP.BF16.F32.PACK_AB R76, R153, R154 ;  /* 0x0000009a994c723e */ /* 0x000fe200000010ff */
[----:B------:R-:W-:Y:S01]  /*16640*/  HMMA.16816.F32.BF16 R56, R80, R86, R56 ;  /* 0x000000565038723c */ /* 0x000fe20000041838 */
[----:B------:R-:W-:Y:S07]  /*16650*/  LDSM.16.MT88.4 R80, [R224+0x9800] ;  /* 0x00980000e050783b */ /* 0x000fee0000004200 */
[----:B------:R-:W-:Y:S01]  /*16660*/  MUFU.EX2 R216, R216 ;  /* 0x000000d800d87308 */ /* 0x000fe20000000800 */
[-C--:B------:R-:W-:Y:S01]  /*16670*/  HMMA.16816.F32.BF16 R4, R60, R72.reuse, R4 ;  /* 0x000000483c04723c */ /* 0x080fe20000041804 */
[----:B------:R-:W-:Y:S05]  /*16680*/  LDSM.16.MT88.4 R84, [R222+0x9800] ;  /* 0x00980000de54783b */ /* 0x000fea0000004200 */
[C---:B------:R-:W-:Y:S03]  /*16690*/  HMMA.16816.F32.BF16 R8, R76.reuse, R72, R8 ;  /* 0x000000484c08723c */ /* 0x040fe60000041808 */
[----:B------:R-:W-:Y:S02]  /*166a0*/  MUFU.EX2 R172, R114 ;  /* 0x0000007200ac7308 */ /* 0x000fe40000000800 */
[----:B------:R-:W-:Y:S01]  /*166b0*/  FFMA.FTZ R112, R127, UR4, -R112 ;  /* 0x000000047f707c23 */ /* 0x000fe20008010870 */
[-C--:B------:R-:W-:Y:S07]  /*166c0*/  HMMA.16816.F32.BF16 R12, R76, R74.reuse, R12 ;  /* 0x0000004a4c0c723c */ /* 0x080fee000004180c */
[----:B------:R-:W-:Y:S01]  /*166d0*/  MUFU.EX2 R114, R100 ;  /* 0x0000006400727308 */ /* 0x000fe20000000800 */
[C---:B------:R-:W-:Y:S01]  /*166e0*/  HMMA.16816.F32.BF16 R16, R60.reuse, R74, R16 ;  /* 0x0000004a3c10723c */ /* 0x040fe20000041810 */
[----:B------:R-:W-:Y:S08]  /*166f0*/  LDSM.16.MT88.4 R72, [R221+0x9800] ;  /* 0x00980000dd48783b */ /* 0x000ff00000004200 */
[----:B------:R-:W-:Y:S01]  /*16700*/  MUFU.EX2 R100, R181 ;  /* 0x000000b500647308 */ /* 0x000fe20000000800 */
[-C--:B---3--:R-:W-:Y:S06]  /*16710*/  HMMA.16816.F32.BF16 R20, R60, R88.reuse, R20 ;  /* 0x000000583c14723c */ /* 0x088fec0000041814 */
[C---:B------:R-:W-:Y:S03]  /*16720*/  HMMA.16816.F32.BF16 R32, R76.reuse, R88, R32 ;  /* 0x000000584c20723c */ /* 0x040fe60000041820 */
[----:B------:R-:W-:Y:S03]  /*16730*/  MUFU.EX2 R112, R112 ;  /* 0x0000007000707308 */ /* 0x000fe60000000800 */
[-C--:B------:R-:W-:Y:S07]  /*16740*/  HMMA.16816.F32.BF16 R36, R76, R90.reuse, R36 ;  /* 0x0000005a4c24723c */ /* 0x080fee0000041824 */
[----:B------:R1:W-:Y:S01]  /*16750*/  MUFU.EX2 R113, R3 ;  /* 0x0000000300717308 */ /* 0x0003e20000000800 */
[----:B------:R-:W-:Y:S01]  /*16760*/  FADD.FTZ R88, R194, R104 ;  /* 0x00000068c2587221 */ /* 0x000fe20000010000 */
[C---:B------:R-:W-:Y:S08]  /*16770*/  HMMA.16816.F32.BF16 R48, R60.reuse, R90, R48 ;  /* 0x0000005a3c30723c */ /* 0x040ff00000041830 */
[----:B------:R-:W-:Y:S10]  /*16780*/  MUFU.EX2 R104, R102 ;  /* 0x0000006600687308 */ /* 0x000ff40000000800 */
[----:B------:R-:W-:Y:S01]  /*16790*/  MUFU.EX2 R236, R236 ;  /* 0x000000ec00ec7308 */ /* 0x000fe20000000800 */
[----:B-1----:R-:W-:Y:S09]  /*167a0*/  FADD.FTZ R3, R193, R103 ;  /* 0x00000067c1037221 */ /* 0x002ff20000010000 */
        /* <DEDUP_REMOVED lines=17> */
[----:B------:R-:W-:Y:S01]  /*168c0*/  FFMA.FTZ R0, R0, R2, R195 ;  /* 0x0000000200007223 */ /* 0x000fe200000100c3 */
[----:B------:R-:W-:Y:S01]  /*168d0*/  MOV R195, R196 ;  /* 0x000000c400c37202 */ /* 0x000fe20000000f00 */
[----:B------:R-:W-:Y:S01]  /*168e0*/  FADD.FTZ R2, R190, R133 ;  /* 0x00000085be027221 */ /* 0x000fe20000010000 */
[----:B------:R-:W-:Y:S01]  /*168f0*/  MOV R196, R183 ;  /* 0x000000b700c47202 */ /* 0x000fe20000000f00 */
[----:B------:R-:W-:Y:S01]  /*16900*/  FADD.FTZ R0, R188, R0 ;  /* 0x00000000bc007221 */ /* 0x000fe20000010000 */
[----:B------:R-:W-:Y:S01]  /*16910*/  MOV R183, R93 ;  /* 0x0000005d00b77202 */ /* 0x000fe20000000f00 */
[----:B------:R-:W-:Y:S01]  /*16920*/  FADD.FTZ R101, R195, R2 ;  /* 0x00000002c3657221 */ /* 0x000fe20000010000 */
[----:B------:R-:W1:Y:S01]  /*16930*/  LDSM.16.MT88.4 R92, [R222+0x9000] ;  /* 0x00900000de5c783b */ /* 0x000e620000004200 */
[----:B------:R-:W-:Y:S01]  /*16940*/  FADD.FTZ R2, R192, R0 ;  /* 0x00000000c0027221 */ /* 0x000fe20000010000 */
[----:B------:R-:W-:Y:S01]  /*16950*/  MUFU.EX2 R102, R183 ;  /* 0x000000b700667308 */ /* 0x000fe20000000800 */
[----:B------:R-:W-:Y:S01]  /*16960*/  FADD.FTZ R0, R199, R101 ;  /* 0x00000065c7007221 */ /* 0x000fe20000010000 */
[----:B------:R-:W-:Y:S08]  /*16970*/  MOV R133, R135 ;  /* 0x0000008700857202 */ /* 0x000ff00000000f00 */
[----:B------:R-:W2:Y:S10]  /*16980*/  MUFU.EX2 R101, R182 ;  /* 0x000000b600657308 */ /* 0x000eb40000000800 */
[----:B------:R-:W-:Y:S10]  /*16990*/  MUFU.EX2 R103, R196 ;  /* 0x000000c400677308 */ /* 0x000ff40000000800 */
[----:B------:R-:W-:Y:S01]  /*169a0*/  MUFU.EX2 R250, R250 ;  /* 0x000000fa00fa7308 */ /* 0x000fe20000000800 */
[----:B--2---:R-:W-:Y:S09]  /*169b0*/  F2FP.BF16.F32.PACK_AB R200, R101, R102 ;  /* 0x0000006665c8723e */ /* 0x004ff200000010ff */
[----:B------:R-:W-:Y:S01]  /*169c0*/  MUFU.EX2 R252, R252 ;  /* 0x000000fc00fc7308 */ /* 0x000fe20000000800 */
[-C--:B-1----:R-:W-:Y:S09]  /*169d0*/  HMMA.16816.F32.BF16 R24, R60, R92.reuse, R24 ;  /* 0x0000005c3c18723c */ /* 0x082ff20000041818 */
[----:B------:R-:W-:Y:S01]  /*169e0*/  MUFU.EX2 R246, R246 ;  /* 0x000000f600f67308 */ /* 0x000fe20000000800 */
[C---:B------:R-:W-:Y:S09]  /*169f0*/  HMMA.16816.F32.BF16 R28, R76.reuse, R92, R28 ;  /* 0x0000005c4c1c723c */ /* 0x040ff2000004181c */
[----:B------:R-:W-:Y:S01]  /*16a00*/  MUFU.EX2 R248, R248 ;  /* 0x000000f800f87308 */ /* 0x000fe20000000800 */
[-C--:B------:R-:W-:Y:S03]  /*16a10*/  HMMA.16816.F32.BF16 R52, R76, R94.reuse, R52 ;  /* 0x0000005e4c34723c */ /* 0x080fe60000041834 */
[----:B------:R-:W-:Y:S03]  /*16a20*/  FADD.FTZ R93, R197, R3 ;  /* 0x00000003c55d7221 */ /* 0x000fe60000010000 */
[C---:B------:R-:W-:Y:S03]  /*16a30*/  HMMA.16816.F32.BF16 R64, R60.reuse, R94, R64 ;  /* 0x0000005e3c40723c */ /* 0x040fe60000041840 */
[----:B------:R-:W-:Y:S02]  /*16a40*/  MUFU.EX2 R106, R106 ;  /* 0x0000006a006a7308 */ /* 0x000fe40000000800 */
[----:B------:R-:W-:Y:S01]  /*16a50*/  FADD.FTZ R92, R207, R0 ;  /* 0x00000000cf5c7221 */ /* 0x000fe20000010000 */
[-C--:B------:R-:W-:Y:S07]  /*16a60*/  HMMA.16816.F32.BF16 R40, R60, R96.reuse, R40 ;  /* 0x000000603c28723c */ /* 0x080fee0000041828 */
[----:B------:R-:W-:Y:S01]  /*16a70*/  MUFU.EX2 R107, R107 ;  /* 0x0000006b006b7308 */ /* 0x000fe20000000800 */
[----:B------:R-:W-:Y:S01]  /*16a80*/  FADD.FTZ R94, R198, R88 ;  /* 0x00000058c65e7221 */ /* 0x000fe20000010000 */
[C---:B------:R-:W-:Y:S01]  /*16a90*/  HMMA.16816.F32.BF16 R44, R76.reuse, R96, R44 ;  /* 0x000000604c2c723c */ /* 0x040fe2000004182c */
[----:B------:R-:W1:Y:S03]  /*16aa0*/  LDSM.16.MT88.4 R88, [R223+0x9800] ;  /* 0x00980000df58783b */ /* 0x000e660000004200 */
[----:B------:R-:W-:Y:S02]  /*16ab0*/  FADD.FTZ R0, R141, R93 ;  /* 0x0000005d8d007221 */ /* 0x000fe40000010000 */
[-C--:B------:R-:W-:Y:S02]  /*16ac0*/  HMMA.16816.F32.BF16 R68, R76, R98.reuse, R68 ;  /* 0x000000624c44723c */ /* 0x080fe40000041844 */
[----:B------:R-:W-:Y:S03]  /*16ad0*/  MUFU.EX2 R97, R186 ;  /* 0x000000ba00617308 */ /* 0x000fe60000000800 */
[----:B------:R-:W-:Y:S01]  /*16ae0*/  FADD.FTZ R3, R124, R2 ;  /* 0x000000027c037221 */ /* 0x000fe20000010000 */
[----:B------:R-:W-:Y:S06]  /*16af0*/  HMMA.16816.F32.BF16 R56, R60, R98, R56 ;  /* 0x000000623c38723c */ /* 0x000fec0000041838 */
[----:B------:R2:W3:Y:S01]  /*16b00*/  MUFU.EX2 R99, R180 ;  /* 0x000000b400637308 */ /* 0x0004e20000000800 */
[----:B------:R-:W-:Y:S01]  /*16b10*/  F2FP.BF16.F32.PACK_AB R76, R171, R160 ;  /* 0x000000a0ab4c723e */ /* 0x000fe200000010ff */
[----:B------:R-:W-:Y:S03]  /*16b20*/  FADD.FTZ R2, R143, R94 ;  /* 0x0000005e8f027221 */ /* 0x000fe60000010000 */
[----:B------:R-:W-:Y:S01]  /*16b30*/  F2FP.BF16.F32.PACK_AB R60, R212, R213 ;  /* 0x000000d5d43c723e */ /* 0x000fe200000010ff */
[----:B------:R-:W-:Y:S01]  /*16b40*/  FADD.FTZ R3, R125, R3 ;  /* 0x000000037d037221 */ /* 0x000fe20000010000 */
[----:B------:R-:W-:Y:S01]  /*16b50*/  F2FP.BF16.F32.PACK_AB R61, R178, R175 ;  /* 0x000000afb23d723e */ /* 0x000fe200000010ff */
[----:B------:R-:W-:Y:S01]  /*16b60*/  FADD.FTZ R0, R142, R0 ;  /* 0x000000008e007221 */ /* 0x000fe20000010000 */
[----:B------:R-:W-:Y:S01]  /*16b70*/  F2FP.BF16.F32.PACK_AB R62, R215, R214 ;  /* 0x000000d6d73e723e */ /* 0x000fe200000010ff */
[----:B------:R-:W4:Y:S01]  /*16b80*/  MUFU.EX2 R98, R187 ;  /* 0x000000bb00627308 */ /* 0x000f220000000800 */
[----:B------:R-:W-:Y:S02]  /*16b90*/  F2FP.BF16.F32.PACK_AB R63, R177, R176 ;  /* 0x000000b0b13f723e */ /* 0x000fe400000010ff */
[----:B------:R-:W-:Y:S02]  /*16ba0*/  F2FP.BF16.F32.PACK_AB R77, R170, R159 ;  /* 0x0000009faa4d723e */ /* 0x000fe400000010ff */
[----:B------:R-:W-:Y:S01]  /*16bb0*/  F2FP.BF16.F32.PACK_AB R78, R162, R163 ;  /* 0x000000a3a24e723e */ /* 0x000fe200000010ff */
[----:B--2---:R-:W-:Y:S01]  /*16bc0*/  LDSM.16.MT88.4 R180, [R222+0xb800] ;  /* 0x00b80000deb4783b */ /* 0x004fe20000004200 */
[----:B------:R-:W-:Y:S01]  /*16bd0*/  F2FP.BF16.F32.PACK_AB R79, R158, R161 ;  /* 0x000000a19e4f723e */ /* 0x000fe200000010ff */
[-C--:B------:R-:W-:Y:S02]  /*16be0*/  HMMA.16816.F32.BF16 R4, R60, R72.reuse, R4 ;  /* 0x000000483c04723c */ /* 0x080fe40000041804 */
[----:B------:R-:W-:Y:S01]  /*16bf0*/  MUFU.EX2 R108, R108 ;  /* 0x0000006c006c7308 */ /* 0x000fe20000000800 */
[----:B---3--:R-:W-:Y:S02]  /*16c00*/  F2FP.BF16.F32.PACK_AB R201, R99, R100 ;  /* 0x0000006463c9723e */ /* 0x008fe400000010ff */
[----:B------:R-:W-:Y:S01]  /*16c10*/  F2FP.BF16.F32.PACK_AB R203, R137, R97 ;  /* 0x0000006189cb723e */ /* 0x000fe200000010ff */
[C---:B------:R-:W-:Y:S06]  /*16c20*/  HMMA.16816.F32.BF16 R8, R76.reuse, R72, R8 ;  /* 0x000000484c08723c */ /* 0x040fec0000041808 */
[----:B------:R-:W2:Y:S01]  /*16c30*/  MUFU.EX2 R109, R109 ;  /* 0x0000006d006d7308 */ /* 0x000ea20000000800 */
[----:B----4-:R-:W-:Y:S01]  /*16c40*/  F2FP.BF16.F32.PACK_AB R202, R138, R98 ;  /* 0x000000628aca723e */ /* 0x010fe200000010ff */
[-C--:B------:R-:W-:Y:S08]  /*16c50*/  HMMA.16816.F32.BF16 R12, R76, R74.reuse, R12 ;  /* 0x0000004a4c0c723c */ /* 0x080ff0000004180c */
[----:B------:R-:W-:Y:S01]  /*16c60*/  MUFU.EX2 R110, R110 ;  /* 0x0000006e006e7308 */ /* 0x000fe20000000800 */
[C---:B------:R-:W-:Y:S01]  /*16c70*/  HMMA.16816.F32.BF16 R16, R60.reuse, R74, R16 ;  /* 0x0000004a3c10723c */ /* 0x040fe20000041810 */
[----:B------:R-:W3:Y:S05]  /*16c80*/  LDSM.16.MT88.4 R72, [R221+0xa000] ;  /* 0x00a00000dd48783b */ /* 0x000eea0000004200 */
[-C--:B------:R-:W-:Y:S03]  /*16c90*/  HMMA.16816.F32.BF16 R20, R60, R80.reuse, R20 ;  /* 0x000000503c14723c */ /* 0x080fe60000041814 */
[----:B------:R-:W4:Y:S03]  /*16ca0*/  MUFU.EX2 R111, R111 ;  /* 0x0000006f006f7308 */ /* 0x000f260000000800 */
[C---:B------:R-:W-:Y:S06]  /*16cb0*/  HMMA.16816.F32.BF16 R32, R76.reuse, R80, R32 ;  /* 0x000000504c20723c */ /* 0x040fec0000041820 */
[-C--:B------:R-:W-:Y:S06]  /*16cc0*/  HMMA.16816.F32.BF16 R36, R76, R82.reuse, R36 ;  /* 0x000000524c24723c */ /* 0x080fec0000041824 */
[C---:B------:R-:W-:Y:S01]  /*16cd0*/  HMMA.16816.F32.BF16 R48, R60.reuse, R82, R48 ;  /* 0x000000523c30723c */ /* 0x040fe20000041830 */
[----:B------:R-:W5:Y:S05]  /*16ce0*/  LDSM.16.MT88.4 R80, [R224+0xa000] ;  /* 0x00a00000e050783b */ /* 0x000f6a0000004200 */
[-C--:B------:R-:W-:Y:S06]  /*16cf0*/  HMMA.16816.F32.BF16 R24, R60, R84.reuse, R24 ;  /* 0x000000543c18723c */ /* 0x080fec0000041818 */
        /* <DEDUP_REMOVED lines=8> */
[----:B------:R-:W-:Y:S01]  /*16d80*/  HMMA.16816.F32.BF16 R56, R60, R90, R56 ;  /* 0x0000005a3c38723c */ /* 0x000fe20000041838 */
[----:B------:R-:W1:Y:S04]  /*16d90*/  LDSM.16.MT88.4 R92, [R223+0xa000] ;  /* 0x00a00000df5c783b */ /* 0x000e680000004200 */
        /* <DEDUP_REMOVED lines=16> */
[----:B------:R-:W-:Y:S03]  /*16ea0*/  FADD.FTZ R96, R211, R0 ;  /* 0x00000000d3607221 */ /* 0x000fe60000010000 */
[C---:B------:R-:W-:Y:S06]  /*16eb0*/  HMMA.16816.F32.BF16 R8, R76.reuse, R72, R8 ;  /* 0x000000484c08723c */ /* 0x040fec0000041808 */
[-C--:B------:R-:W-:Y:S06]  /*16ec0*/  HMMA.16816.F32.BF16 R12, R76, R74.reuse, R12 ;  /* 0x0000004a4c0c723c */ /* 0x080fec000004180c */
[C---:B------:R-:W-:Y:S01]  /*16ed0*/  HMMA.16816.F32.BF16 R16, R60.reuse, R74, R16 ;  /* 0x0000004a3c10723c */ /* 0x040fe20000041810 */
[----:B------:R-:W3:Y:S05]  /*16ee0*/  LDSM.16.MT88.4 R72, [R221+0xa800] ;  /* 0x00a80000dd48783b */ /* 0x000eea0000004200 */
[-C--:B-----5:R-:W-:Y:S06]  /*16ef0*/  HMMA.16816.F32.BF16 R20, R60, R80.reuse, R20 ;  /* 0x000000503c14723c */ /* 0x0a0fec0000041814 */
[C---:B------:R-:W-:Y:S06]  /*16f00*/  HMMA.16816.F32.BF16 R32, R76.reuse, R80, R32 ;  /* 0x000000504c20723c */ /* 0x040fec0000041820 */
[-C--:B------:R-:W-:Y:S06]  /*16f10*/  HMMA.16816.F32.BF16 R36, R76, R82.reuse, R36 ;  /* 0x000000524c24723c */ /* 0x080fec0000041824 */
[C---:B------:R-:W-:Y:S01]  /*16f20*/  HMMA.16816.F32.BF16 R48, R60.reuse, R82, R48 ;  /* 0x000000523c30723c */ /* 0x040fe20000041830 */
[----:B------:R-:W5:Y:S05]  /*16f30*/  LDSM.16.MT88.4 R80, [R224+0xa800] ;  /* 0x00a80000e050783b */ /* 0x000f6a0000004200 */
        /* <DEDUP_REMOVED lines=23> */
[----:B------:R-:W-:Y:S01]  /*170b0*/  F2FP.BF16.F32.PACK_AB R78, R131, R130 ;  /* 0x00000082834e723e */ /* 0x000fe200000010ff */
[----:B------:R-:W-:Y:S01]  /*170c0*/  FADD.FTZ R0, R153, R0 ;  /* 0x0000000099007221 */ /* 0x000fe20000010000 */
[----:B------:R-:W-:Y:S01]  /*170d0*/  F2FP.BF16.F32.PACK_AB R79, R105, R104 ;  /* 0x00000068694f723e */ /* 0x000fe200000010ff */
[-C--:B---3--:R-:W-:Y:S02]  /*170e0*/  HMMA.16816.F32.BF16 R4, R60, R72.reuse, R4 ;  /* 0x000000483c04723c */ /* 0x088fe40000041804 */
[----:B------:R-:W-:Y:S01]  /*170f0*/  LDSM.16.MT88.4 R148, [R221+0xb800] ;  /* 0x00b80000dd94783b */ /* 0x000fe20000004200 */
[----:B------:R-:W-:Y:S01]  /*17100*/  FADD.FTZ R0, R165, R0 ;  /* 0x00000000a5007221 */ /* 0x000fe20000010000 */
[----:B------:R-:W-:Y:S01]  /*17110*/  FADD.FTZ R3, R152, R3 ;  /* 0x0000000398037221 */ /* 0x000fe20000010000 */
[----:B------:R-:W-:Y:S01]  /*17120*/  FADD.FTZ R2, R156, R2 ;  /* 0x000000029c027221 */ /* 0x000fe20000010000 */
[C---:B------:R-:W-:Y:S05]  /*17130*/  HMMA.16816.F32.BF16 R8, R76.reuse, R72, R8 ;  /* 0x000000484c08723c */ /* 0x040fea0000041808 */
[----:B------:R-:W-:Y:S01]  /*17140*/  FADD.FTZ R2, R167, R2 ;  /* 0x00000002a7027221 */ /* 0x000fe20000010000 */
        /* <DEDUP_REMOVED lines=14> */
[C---:B------:R-:W-:Y:S01]  /*17230*/  HMMA.16816.F32.BF16 R44, R76.reuse, R88, R44 ;  /* 0x000000584c2c723c */ /* 0x040fe2000004182c */
[----:B------:R-:W-:Y:S05]  /*17240*/  MUFU.EX2 R89, R123 ;  /* 0x0000007b00597308 */ /* 0x000fea0000000800 */
[-C--:B------:R-:W-:Y:S05]  /*17250*/  HMMA.16816.F32.BF16 R68, R76, R90.reuse, R68 ;  /* 0x0000005a4c44723c */ /* 0x080fea0000041844 */
[----:B------:R-:W-:Y:S01]  /*17260*/  FADD.FTZ R88, R210, R96 ;  /* 0x00000060d2587221 */ /* 0x000fe20000010000 */
[----:B------:R-:W-:Y:S01]  /*17270*/  HMMA.16816.F32.BF16 R56, R60, R90, R56 ;  /* 0x0000005a3c38723c */ /* 0x000fe20000041838 */
[----:B------:R-:W-:Y:S04]  /*17280*/  MUFU.EX2 R96, R120 ;  /* 0x0000007800607308 */ /* 0x000fe80000000800 */
[----:B------:R-:W-:Y:S01]  /*17290*/  F2FP.BF16.F32.PACK_AB R76, R248, R246 ;  /* 0x000000f6f84c723e */ /* 0x000fe200000010ff */
[----:B------:R-:W-:Y:S01]  /*172a0*/  FADD.FTZ R88, R209, R88 ;  /* 0x00000058d1587221 */ /* 0x000fe20000010000 */
[----:B------:R-:W-:Y:S04]  /*172b0*/  F2FP.BF16.F32.PACK_AB R60, R247, R245 ;  /* 0x000000f5f73c723e */ /* 0x000fe800000010ff */
[----:B------:R-:W1:Y:S01]  /*172c0*/  MUFU.EX2 R91, R121 ;  /* 0x00000079005b7308 */ /* 0x000e620000000800 */
[----:B------:R-:W-:Y:S02]  /*172d0*/  F2FP.BF16.F32.PACK_AB R61, R244, R243 ;  /* 0x000000f3f43d723e */ /* 0x000fe400000010ff */
[----:B------:R-:W-:Y:S02]  /*172e0*/  F2FP.BF16.F32.PACK_AB R62, R103, R251 ;  /* 0x000000fb673e723e */ /* 0x000fe400000010ff */
[----:B------:R-:W-:Y:S02]  /*172f0*/  F2FP.BF16.F32.PACK_AB R63, R252, R250 ;  /* 0x000000fafc3f723e */ /* 0x000fe400000010ff */
[----:B------:R-:W-:Y:S03]  /*17300*/  F2FP.BF16.F32.PACK_AB R77, R107, R106 ;  /* 0x0000006a6b4d723e */ /* 0x000fe600000010ff */
[----:B------:R-:W2:Y:S01]  /*17310*/  MUFU.EX2 R90, R122 ;  /* 0x0000007a005a7308 */ /* 0x000ea20000000800 */
[----:B------:R-:W-:Y:S02]  /*17320*/  F2FP.BF16.F32.PACK_AB R78, R109, R108 ;  /* 0x0000006c6d4e723e */ /* 0x000fe400000010ff */
[----:B----4-:R-:W-:Y:S01]  /*17330*/  F2FP.BF16.F32.PACK_AB R79, R111, R110 ;  /* 0x0000006e6f4f723e */ /* 0x010fe200000010ff */
[-C--:B---3--:R-:W-:Y:S03]  /*17340*/  HMMA.16816.F32.BF16 R4, R60, R72.reuse, R4 ;  /* 0x000000483c04723c */ /* 0x088fe60000041804 */
[----:B-1----:R-:W-:Y:S03]  /*17350*/  F2FP.BF16.F32.PACK_AB R188, R91, R96 ;  /* 0x000000605bbc723e */ /* 0x002fe600000010ff */
[C---:B------:R-:W-:Y:S06]  /*17360*/  HMMA.16816.F32.BF16 R8, R76.reuse, R72, R8 ;  /* 0x000000484c08723c */ /* 0x040fec0000041808 */
[-C--:B------:R-:W-:Y:S05]  /*17370*/  HMMA.16816.F32.BF16 R12, R76, R74.reuse, R12 ;  /* 0x0000004a4c0c723c */ /* 0x080fea000004180c */
[----:B------:R-:W-:Y:S01]  /*17380*/  FADD.FTZ R73, R164, R3 ;  /* 0x00000003a4497221 */ /* 0x000fe20000010000 */
[C---:B------:R-:W-:Y:S01]  /*17390*/  HMMA.16816.F32.BF16 R16, R60.reuse, R74, R16 ;  /* 0x0000004a3c10723c */ /* 0x040fe20000041810 */
[----:B------:R-:W1:Y:S04]  /*173a0*/  MUFU.EX2 R75, R126 ;  /* 0x0000007e004b7308 */ /* 0x000e680000000800 */
[----:B------:R-:W-:Y:S01]  /*173b0*/  FADD.FTZ R3, R166, R0 ;  /* 0x00000000a6037221 */ /* 0x000fe20000010000 */
[-C--:B-----5:R-:W-:Y:S01]  /*173c0*/  HMMA.16816.F32.BF16 R20, R60, R80.reuse, R20 ;  /* 0x000000503c14723c */ /* 0x0a0fe20000041814 */
[----:B------:R-:W3:Y:S04]  /*173d0*/  LDSM.16.MT88.4 R164, [R224+0xb800] ;  /* 0x00b80000e0a4783b */ /* 0x000ee80000004200 */
[----:B--2---:R-:W-:Y:S01]  /*173e0*/  F2FP.BF16.F32.PACK_AB R189, R89, R90 ;  /* 0x0000005a59bd723e */ /* 0x004fe200000010ff */
[C---:B------:R-:W-:Y:S01]  /*173f0*/  HMMA.16816.F32.BF16 R32, R76.reuse, R80, R32 ;  /* 0x000000504c20723c */ /* 0x040fe20000041820 */
[----:B------:R-:W-:Y:S04]  /*17400*/  MUFU.EX2 R80, R184 ;  /* 0x000000b800507308 */ /* 0x000fe80000000800 */
[----:B------:R-:W-:Y:S01]  /*17410*/  FADD.FTZ R74, R208, R88 ;  /* 0x00000058d04a7221 */ /* 0x000fe20000010000 */
[-C--:B------:R-:W-:Y:S05]  /*17420*/  HMMA.16816.F32.BF16 R36, R76, R82.reuse, R36 ;  /* 0x000000524c24723c */ /* 0x080fea0000041824 */
[----:B------:R-:W2:Y:S01]  /*17430*/  MUFU.EX2 R81, R185 ;  /* 0x000000b900517308 */ /* 0x000ea20000000800 */
[----:B-1----:R-:W-:Y:S01]  /*17440*/  F2FP.BF16.F32.PACK_AB R191, R112, R75 ;  /* 0x0000004b70bf723e */ /* 0x002fe200000010ff */
[C---:B------:R-:W-:Y:S04]  /*17450*/  HMMA.16816.F32.BF16 R48, R60.reuse, R82, R48 ;  /* 0x000000523c30723c */ /* 0x040fe80000041830 */
[----:B------:R-:W-:Y:S02]  /*17460*/  FADD.FTZ R0, R213, R74 ;  /* 0x0000004ad5007221 */ /* 0x000fe40000010000 */
[-C--:B------:R-:W-:Y:S05]  /*17470*/  HMMA.16816.F32.BF16 R24, R60, R84.reuse, R24 ;  /* 0x000000543c18723c */ /* 0x080fea0000041818 */
[----:B------:R-:W-:Y:S01]  /*17480*/  FADD.FTZ R74, R212, R0 ;  /* 0x00000000d44a7221 */ /* 0x000fe20000010000 */
[C---:B------:R-:W-:Y:S05]  /*17490*/  HMMA.16816.F32.BF16 R28, R76.reuse, R84, R28 ;  /* 0x000000544c1c723c */ /* 0x040fea000004181c */
[----:B--2---:R-:W-:Y:S01]  /*174a0*/  F2FP.BF16.F32.PACK_AB R190, R80, R81 ;  /* 0x0000005150be723e */ /* 0x004fe200000010ff */
        /* <DEDUP_REMOVED lines=25> */
[-C--:B---3--:R-:W-:Y:S03]  /*17640*/  HMMA.16816.F32.BF16 R160, R200, R164.reuse, R20 ;  /* 0x000000a4c8a0723c */ /* 0x088fe60000041814 */
[----:B------:R-:W-:Y:S01]  /*17650*/  FADD.FTZ R9, R157, R5 ;  /* 0x000000059d097221 */ /* 0x000fe20000010000 */
[----:B------:R-:W-:Y:S01]  /*17660*/  FADD.FTZ R0, R158, R2 ;  /* 0x000000029e007221 */ /* 0x000fe20000010000 */
[----:B------:R-:W-:Y:S01]  /*17670*/  FADD.FTZ R2, R219, R4 ;  /* 0x00000004db027221 */ /* 0x000fe20000010000 */
[C---:B------:R-:W-:Y:S01]  /*17680*/  HMMA.16816.F32.BF16 R156, R188.reuse, R164, R32 ;  /* 0x000000a4bc9c723c */ /* 0x040fe20000041820 */
[----:B------:R-:W1:Y:S04]  /*17690*/  LDSM.16.MT88.4 R4, [R223+0xb800] ;  /* 0x00b80000df04783b */ /* 0x000e680000004200 */
[----:B------:R-:W-:Y:S01]  /*176a0*/  FADD.FTZ R8, R116, R3 ;  /* 0x0000000374087221 */ /* 0x000fe20000010000 */
[----:B------:R-:W-:Y:S01]  /*176b0*/  FADD.FTZ R3, R115, R0 ;  /* 0x0000000073037221 */ /* 0x000fe20000010000 */
[----:B------:R-:W-:Y:S01]  /*176c0*/  FADD.FTZ R0, R218, R2 ;  /* 0x00000002da007221 */ /* 0x000fe20000010000 */
[----:B------:R-:W-:Y:S03]  /*176d0*/  FADD.FTZ R2, R169, R9 ;  /* 0x00000009a9027221 */ /* 0x000fe60000010000 */
        /* <DEDUP_REMOVED lines=8> */
[-C--:B------:R-:W-:Y:S05]  /*17760*/  HMMA.16816.F32.BF16 R176, R200, R180.reuse, R24 ;  /* 0x000000b4c8b0723c */ /* 0x080fea0000041818 */
[----:B------:R-:W-:Y:S01]  /*17770*/  FADD.FTZ R0, R216, R2 ;  /* 0x00000002d8007221 */ /* 0x000fe20000010000 */
[----:B------:R-:W-:Y:S01]  /*17780*/  FADD.FTZ R2, R173, R8 ;  /* 0x00000008ad027221 */ /* 0x000fe20000010000 */
[----:B------:R-:W-:Y:S01]  /*17790*/  FADD.FTZ R9, R236, R9 ;  /* 0x00000009ec097221 */ /* 0x000fe20000010000 */
[C---:B------:R-:W-:Y:S04]  /*177a0*/  HMMA.16816.F32.BF16 R172, R188.reuse, R180, R28 ;  /* 0x000000b4bcac723c */ /* 0x040fe8000004181c */
[----:B------:R-:W-:Y:S01]  /*177b0*/  FADD.FTZ R8, R234, R0 ;  /* 0x00000000ea087221 */ /* 0x000fe20000010000 */
[----:B------:R-:W-:Y:S01]  /*177c0*/  FADD.FTZ R0, R118, R2 ;  /* 0x0000000276007221 */ /* 0x000fe20000010000 */
[-C--:B------:R-:W-:Y:S05]  /*177d0*/  HMMA.16816.F32.BF16 R184, R188, R182.reuse, R52 ;  /* 0x000000b6bcb8723c */ /* 0x080fea0000041834 */
        /* <DEDUP_REMOVED lines=54> */
[----:B------:R-:W-:Y:S03]  /*17b40*/  MOV R137, R134 ;  /* 0x0000008600897202 */ /* 0x000fe60000000f00 */
[----:B------:R1:W-:Y:S04]  /*17b50*/  STL [R1+0x14], R3 ;  /* 0x0000140301007387 */ /* 0x0003e80000100800 */
[----:B------:R2:W-:Y:S04]  /*17b60*/  STL [R1+0x18], R2 ;  /* 0x0000180201007387 */ /* 0x0005e80000100800 */
[----:B------:R2:W-:Y:S01]  /*17b70*/  STL [R1+0x1c], R0 ;  /* 0x00001c0001007387 */ /* 0x0005e20000100800 */
[----:B-1----:R-:W-:Y:S01]  /*17b80*/  MOV R3, R136 ;  /* 0x0000008800037202 */ /* 0x002fe20000000f00 */
[----:B------:R-:W-:Y:S06]  /*17b90*/  @P1 BRA `(.L_x_232) ;  /* 0xffffffb400701947 */ /* 0x000fec000383ffff */
.L_x_231:
[----:B--2--5:R-:W2:Y:S04]  /*17ba0*/  LDL.LU R2, [R1+0x10] ;  /* 0x0000100001027983 */ /* 0x024ea80000300800 */
[----:B------:R-:W3:Y:S04]  /*17bb0*/  LDL.LU R9, [R1+0x14] ;  /* 0x0000140001097983 */ /* 0x000ee80000300800 */
[----:B------:R-:W4:Y:S04]  /*17bc0*/  LDL.LU R7, [R1+0x18] ;  /* 0x0000180001077983 */ /* 0x000f280000300800 */
[----:B------:R-:W4:Y:S01]  /*17bd0*/  LDL.LU R11, [R1+0x1c] ;  /* 0x00001c00010b7983 */ /* 0x000f220000300800 */
[----:B------:R-:W1:Y:S01]  /*17be0*/  S2UR UR4, SR_CgaCtaId ;  /* 0x00000000000479c3 */ /* 0x000e620000008800 */
[----:B------:R-:W-:Y:S01]  /*17bf0*/  UISETP.NE.AND UP0, UPT, UR16, -0x1, UPT ;  /* 0xffffffff1000788c */ /* 0x000fe2000bf05270 */
[----:B------:R-:W-:Y:S01]  /*17c00*/  IMAD.MOV.U32 R36, RZ, RZ, 0x20 ;  /* 0x00000020ff247424 */ /* 0x000fe200078e00ff */
[----:B------:R-:W1:Y:S01]  /*17c10*/  S2R R10, SR_TID.X ;  /* 0x00000000000a7919 */ /* 0x000e620000002100 */
[----:B------:R-:W-:Y:S01]  /*17c20*/  UMOV UR8, 0x400 ;  /* 0x0000040000087882 */ /* 0x000fe20000000000 */
[----:B------:R-:W2:Y:S07]  /*17c30*/  S2R R47, SR_TID.X ;  /* 0x00000000002f7919 */ /* 0x000eae0000002100 */
[----:B------:R-:W-:-:S02]  /*17c40*/  @UP0 ULDC.64 UR6, c[0x0][0x298] ;  /* 0x0000a60000060ab9 */ /* 0x000fc40000000a00 */
[----:B------:R-:W-:-:S04]  /*17c50*/  @UP0 UIMAD.WIDE.U32 UR10, UR16, UR6, URZ ;  /* 0x00000006100a02a5 */ /* 0x000fc8000f8e003f */
[----:B------:R-:W-:Y:S02]  /*17c60*/  @UP0 UIMAD UR7, UR16, UR7, UR11 ;  /* 0x00000007100702a4 */ /* 0x000fe4000f8e020b */
[----:B-1----:R-:W-:Y:S01]  /*17c70*/  ULEA UR4, UR4, UR8, 0x18 ;  /* 0x0000000804047291 */ /* 0x002fe2000f8ec03f */
[----:B------:R-:W-:-:S04]  /*17c80*/  SHF.R.S32.HI R37, RZ, 0x1f, R10 ;  /* 0x0000001fff257819 */ /* 0x000fc8000001140a */
[----:B------:R-:W-:-:S04]  /*17c90*/  LEA.HI R5, R37, R10, RZ, 0x2 ;  /* 0x0000000a25057211 */ /* 0x000fc800078f10ff */
[--C-:B------:R-:W-:Y:S01]  /*17ca0*/  SHF.R.S32.HI R6, RZ, 0x2, R5.reuse ;  /* 0x00000002ff067819 */ /* 0x100fe20000011405 */
[----:B--2---:R-:W1:Y:S04]  /*17cb0*/  SHFL.BFLY PT, R0, R2, 0x2, 0x1f ;  /* 0x0c401f0002007f89 */ /* 0x004e6800000e0000 */
[----:B---3--:R-:W2:Y:S04]  /*17cc0*/  SHFL.BFLY PT, R4, R9, 0x2, 0x1f ;  /* 0x0c401f0009047f89 */ /* 0x008ea800000e0000 */
[----:B----4-:R-:W3:Y:S04]  /*17cd0*/  SHFL.BFLY PT, R3, R7, 0x2, 0x1f ;  /* 0x0c401f0007037f89 */ /* 0x010ee800000e0000 */
[----:B------:R-:W4:Y:S01]  /*17ce0*/  SHFL.BFLY PT, R8, R11, 0x2, 0x1f ;  /* 0x0c401f000b087f89 */ /* 0x000f2200000e0000 */
[----:B-1----:R-:W-:Y:S01]  /*17cf0*/  FADD.FTZ R0, R0, R2 ;  /* 0x0000000200007221 */ /* 0x002fe20000010000 */
[----:B------:R-:W-:-:S02]  /*17d00*/  SHF.R.S32.HI R2, RZ, 0x1f, R5 ;  /* 0x0000001fff027819 */ /* 0x000fc40000011405 */
[----:B------:R-:W-:Y:S01]  /*17d10*/  LOP3.LUT R5, R5, 0x3ffffffc, RZ, 0xc0, !PT ;  /* 0x3ffffffc05057812 */ /* 0x000fe200078ec0ff */
[----:B--2---:R-:W-:Y:S01]  /*17d20*/  FADD.FTZ R4, R4, R9 ;  /* 0x0000000904047221 */ /* 0x004fe20000010000 */
[----:B------:R-:W-:Y:S01]  /*17d30*/  LEA.HI R2, R2, R6, RZ, 0x3 ;  /* 0x0000000602027211 */ /* 0x000fe200078f18ff */
[----:B------:R-:W1:Y:S01]  /*17d40*/  SHFL.BFLY PT, R42, R0, 0x1, 0x1f ;  /* 0x0c201f00002a7f89 */ /* 0x000e6200000e0000 */
[----:B------:R-:W-:Y:S01]  /*17d50*/  LEA.HI R9, R37, R10, RZ, 0x5 ;  /* 0x0000000a25097211 */ /* 0x000fe200078f28ff */
[----:B---3--:R-:W-:Y:S01]  /*17d60*/  FADD.FTZ R3, R3, R7 ;  /* 0x0000000703037221 */ /* 0x008fe20000010000 */
[----:B------:R-:W-:Y:S01]  /*17d70*/  LOP3.LUT R2, R2, 0xfffffff8, RZ, 0xc0, !PT ;  /* 0xfffffff802027812 */ /* 0x000fe200078ec0ff */
[----:B------:R-:W-:Y:S01]  /*17d80*/  IMAD.IADD R7, R10, 0x1, -R5 ;  /* 0x000000010a077824 */ /* 0x000fe200078e0a05 */
[----:B------:R-:W-:Y:S01]  /*17d90*/  SHF.R.S32.HI R41, RZ, 0x5, R9 ;  /* 0x00000005ff297819 */ /* 0x000fe20000011409 */
[----:B----4-:R-:W-:Y:S01]  /*17da0*/  FADD.FTZ R5, R8, R11 ;  /* 0x0000000b08057221 */ /* 0x010fe20000010000 */
[----:B------:R2:W3:Y:S01]  /*17db0*/  SHFL.BFLY PT, R43, R4, 0x1, 0x1f ;  /* 0x0c201f00042b7f89 */ /* 0x0004e200000e0000 */
[----:B------:R-:W-:-:S02]  /*17dc0*/  IMAD.IADD R2, R6, 0x1, -R2 ;  /* 0x0000000106027824 */ /* 0x000fc400078e0a02 */
[----:B------:R-:W-:Y:S01]  /*17dd0*/  IMAD R7, R41, 0x200, R7 ;  /* 0x0000020029077824 */ /* 0x000fe200078e0207 */
[----:B------:R2:W4:Y:S01]  /*17de0*/  SHFL.BFLY PT, R44, R3, 0x1, 0x1f ;  /* 0x0c201f00032c7f89 */ /* 0x00052200000e0000 */
[C---:B------:R-:W-:Y:S01]  /*17df0*/  IMAD.SHL.U32 R6, R2.reuse, 0x40, RZ ;  /* 0x0000004002067824 */ /* 0x040fe200078e00ff */
[----:B------:R-:W-:Y:S02]  /*17e00*/  R2P PR, R2, 0x6 ;  /* 0x0000000602007804 */ /* 0x000fe40000000000 */
[----:B------:R-:W-:Y:S01]  /*17e10*/  PLOP3.LUT P3, PT, PT, PT, UP0, 0x80, 0x0 ;  /* 0x000000000000781c */ /* 0x000fe20003f6f008 */
[----:B------:R2:W2:Y:S01]  /*17e20*/  SHFL.BFLY PT, R45, R5, 0x1, 0x1f ;  /* 0x0c201f00052d7f89 */ /* 0x0004a200000e0000 */
[----:B------:R-:W-:Y:S02]  /*17e30*/  LOP3.LUT R6, R6, 0x1c0, RZ, 0xc0, !PT ;  /* 0x000001c006067812 */ /* 0x000fe400078ec0ff */
[----:B------:R-:W-:Y:S02]  /*17e40*/  SEL R36, R36, 0xffffffe0, !P1 ;  /* 0xffffffe024247807 */ /* 0x000fe40004800000 */
[----:B------:R-:W-:Y:S01]  /*17e50*/  LEA.HI R21, R6, R6, RZ, 0x1d ;  /* 0x0000000606157211 */ /* 0x000fe200078fe8ff */
[----:B-1----:R-:W-:Y:S01]  /*17e60*/  FADD.FTZ R42, R0, R42 ;  /* 0x0000002a002a7221 */ /* 0x002fe20000010000 */
[----:B------:R-:W-:-:S03]  /*17e70*/  IMAD.MOV.U32 R0, RZ, RZ, 0x3f800000 ;  /* 0x3f800000ff007424 */ /* 0x000fc600078e00ff */
[----:B------:R-:W-:Y:S01]  /*17e80*/  IMAD.U32 R21, R7, 0x2, R21 ;  /* 0x0000000207157824 */ /* 0x000fe200078e0015 */
[----:B------:R-:W-:-:S04]  /*17e90*/  FSETP.NE.FTZ.AND P0, PT, R42, RZ, PT ;  /* 0x000000ff2a00720b */ /* 0x000fc80003f15000 */
[----:B------:R-:W-:-:S05]  /*17ea0*/  LEA R21, R21, UR4, 0x1 ;  /* 0x0000000415157c11 */ /* 0x000fca000f8e08ff */
[C---:B------:R-:W-:Y:S02]  /*17eb0*/  VIADD R23, R21.reuse, 0x40 ;  /* 0x0000004015177836 */ /* 0x040fe40000000000 */
[----:B------:R-:W-:Y:S01]  /*17ec0*/  @P2 VIADD R23, R21, 0xffffffc0 ;  /* 0xffffffc015172836 */ /* 0x000fe20000000000 */
[----:B--234-:R-:W-:Y:S06]  /*17ed0*/  @P3 BRA `(.L_x_235) ;  /* 0x00000000001c3947 */ /* 0x01cfec0003800000 */
[----:B------:R-:W1:Y:S01]  /*17ee0*/  S2UR UR8, SR_CTAID.Y ;  /* 0x00000000000879c3 */ /* 0x000e620000002600 */
[----:B------:R-:W-:Y:S01]  /*17ef0*/  ULDC.64 UR6, c[0x0][0x290] ;  /* 0x0000a40000067ab9 */ /* 0x000fe20000000a00 */
[----:B-1----:R-:W-:Y:S02]  /*17f00*/  USHF.R.S32.HI UR4, URZ, 0x1f, UR8 ;  /* 0x0000001f3f047899 */ /* 0x002fe40008011408 */
[----:B------:R-:W-:Y:S02]  /*17f10*/  UIMAD.WIDE.U32 UR10, UR8, UR6, URZ ;  /* 0x00000006080a72a5 */ /* 0x000fe4000f8e003f */
[----:B------:R-:W-:-:S04]  /*17f20*/  UIMAD UR4, UR4, UR6, URZ ;  /* 0x00000006040472a4 */ /* 0x000fc8000f8e023f */
[----:B------:R-:W-:-:S04]  /*17f30*/  UIMAD UR7, UR8, UR7, UR4 ;  /* 0x00000007080772a4 */ /* 0x000fc8000f8e0204 */
[----:B------:R-:W-:-:S12]  /*17f40*/  UIADD3 UR7, UR11, UR7, URZ ;  /* 0x000000070b077290 */ /* 0x000fd8000fffe03f */
.L_x_235:
[----:B------:R-:W-:Y:S01]  /*17f50*/  ULDC.U8 UR4, c[0x0][0x3d8] ;  /* 0x0000f60000047ab9 */ /* 0x000fe20000000000 */
[----:B------:R-:W-:Y:S01]  /*17f60*/  ULDC.U8 UR8, c[0x0][0x3d9] ;  /* 0x0000f64000087ab9 */ /* 0x000fe20000000000 */
[----:B------:R-:W-:Y:S01]  /*17f70*/  ISETP.NE.AND P3, PT, RZ, UR4, PT ;  /* 0x00000004ff007c0c */ /* 0x000fe2000bf65270 */
[----:B------:R1:W2:Y:S01]  /*17f80*/  @P0 MUFU.RCP R0, R42 ;  /* 0x0000002a00000308 */ /* 0x0002a20000001000 */
[----:B------:R-:W-:Y:S01]  /*17f90*/  SHF.R.S32.HI R48, RZ, 0x1f, R47 ;  /* 0x0000001fff307819 */ /* 0x000fe2000001142f */
[----:B------:R-:W-:Y:S01]  /*17fa0*/  FADD.FTZ R44, R3, R44 ;  /* 0x0000002c032c7221 */ /* 0x000fe20000010000 */
[----:B------:R-:W-:Y:S01]  /*17fb0*/  ISETP.NE.OR P1, PT, RZ, UR8, !P3 ;  /* 0x00000008ff007c0c */ /* 0x000fe2000df25670 */
[----:B------:R-:W-:Y:S01]  /*17fc0*/  FADD.FTZ R43, R4, R43 ;  /* 0x0000002b042b7221 */ /* 0x000fe20000010000 */
[----:B------:R-:W-:Y:S02]  /*17fd0*/  PLOP3.LUT P6, PT, PT, PT, PT, 0x8, 0x0 ;  /* 0x000000000000781c */ /* 0x000fe40003fce170 */
[----:B------:R-:W-:-:S02]  /*17fe0*/  CS2R R38, SRZ ;  /* 0x0000000000267805 */ /* 0x000fc4000001ff00 */
[----:B------:R-:W-:Y:S02]  /*17ff0*/  LEA.HI R37, R37, R10, RZ, 0x3 ;  /* 0x0000000a25257211 */ /* 0x000fe400078f18ff */
[----:B------:R-:W-:Y:S02]  /*18000*/  LEA.HI R48, R48, R47, RZ, 0x3 ;  /* 0x0000002f30307211 */ /* 0x000fe400078f18ff */
[----:B------:R-:W-:-:S03]  /*18010*/  LOP3.LUT R3, R9, 0xffffffe0, RZ, 0xc0, !PT ;  /* 0xffffffe009037812 */ /* 0x000fc600078ec0ff */
[----:B------:R-:W-:Y:S05]  /*18020*/  @P1 BRA `(.L_x_236) ;  /* 0x0000000000201947 */ /* 0x000fea0003800000 */
[----:B------:R-:W3:Y:S01]  /*18030*/  S2UR UR4, SR_CTAID.Y ;  /* 0x00000000000479c3 */ /* 0x000ee20000002600 */
[----:B------:R-:W-:Y:S01]  /*18040*/  ULDC UR6, c[0x0][0x2c4] ;  /* 0x0000b10000067ab9 */ /* 0x000fe20000000800 */
[----:B------:R-:W-:Y:S01]  /*18050*/  PLOP3.LUT P6, PT, PT, PT, PT, 0x80, 0x0 ;  /* 0x000000000000781c */ /* 0x000fe20003fcf070 */
[----:B---3--:R-:W-:-:S04]  /*18060*/  UIMAD UR4, UR4, UR6, URZ ;  /* 0x00000006040472a4 */ /* 0x008fc8000f8e023f */
[----:B------:R-:W-:-:S04]  /*18070*/  USEL UR16, UR4, UR16, !UP0 ;  /* 0x0000001004107287 */ /* 0x000fc8000c000000 */
[----:B------:R-:W-:Y:S02]  /*18080*/  USHF.R.S32.HI UR4, URZ, 0x1f, UR16 ;  /* 0x0000001f3f047899 */ /* 0x000fe40008011410 */
[----:B------:R-:W-:-:S04]  /*18090*/  IMAD.U32 R38, RZ, RZ, UR16 ;  /* 0x00000010ff267e24 */ /* 0x000fc8000f8e00ff */
[----:B------:R-:W-:-:S07]  /*180a0*/  MOV R39, UR4 ;  /* 0x0000000400277c02 */ /* 0x000fce0008000f00 */
.L_x_236:
[----:B------:R-:W-:Y:S01]  /*180b0*/  ISETP.NE.AND P2, PT, RZ, UR8, PT ;  /* 0x00000008ff007c0c */ /* 0x000fe2000bf45270 */
[----:B------:R-:W-:Y:S01]  /*180c0*/  FADD.FTZ R45, R5, R45 ;  /* 0x0000002d052d7221 */ /* 0x000fe20000010000 */
[----:B------:R-:W-:Y:S01]  /*180d0*/  LOP3.LUT R2, R2, 0x1, RZ, 0xc0, !PT ;  /* 0x0000000102027812 */ /* 0x000fe200078ec0ff */
[C---:B--2---:R-:W-:Y:S01]  /*180e0*/  FMUL.FTZ R144, R0.reuse, R144 ;  /* 0x0000009000907220 */ /* 0x044fe20000410000 */
[----:B------:R-:W-:Y:S01]  /*180f0*/  MOV R40, 0x10 ;  /* 0x0000001000287802 */ /* 0x000fe20000000f00 */
[----:B------:R-:W-:Y:S01]  /*18100*/  FMUL.FTZ R6, R0, R145 ;  /* 0x0000009100067220 */ /* 0x000fe20000410000 */
[----:B------:R-:W-:Y:S01]  /*18110*/  ISETP.NE.U32.AND P1, PT, R2, 0x1, PT ;  /* 0x000000010200780c */ /* 0x000fe20003f25070 */
[C---:B------:R-:W-:Y:S01]  /*18120*/  FMUL.FTZ R148, R0.reuse, R148 ;  /* 0x0000009400947220 */ /* 0x040fe20000410000 */
[----:B------:R-:W-:Y:S01]  /*18130*/  FSETP.NE.FTZ.AND P4, PT, R43, RZ, PT ;  /* 0x000000ff2b00720b */ /* 0x000fe20003f95000 */
[----:B------:R-:W-:Y:S01]  /*18140*/  FMUL.FTZ R149, R0, R149 ;  /* 0x0000009500957220 */ /* 0x000fe20000410000 */
[----:B------:R-:W-:Y:S01]  /*18150*/  SEL R40, R40, 0xfffffff0, P1 ;  /* 0xfffffff028287807 */ /* 0x000fe20000800000 */
[C---:B------:R-:W-:Y:S01]  /*18160*/  FMUL.FTZ R160, R0.reuse, R160 ;  /* 0x000000a000a07220 */ /* 0x040fe20000410000 */
[----:B------:R-:W-:Y:S01]  /*18170*/  PLOP3.LUT P1, PT, PT, PT, PT, 0x8, 0x0 ;  /* 0x000000000000781c */ /* 0x000fe20003f2e170 */
[----:B------:R-:W2:Y:S01]  /*18180*/  @!P2 LDC R46, c[0x0][0x2c4] ;  /* 0x0000b100ff2eab82 */ /* 0x000ea20000000800 */
[----:B------:R-:W-:Y:S01]  /*18190*/  @!P2 PLOP3.LUT P1, PT, P3, PT, PT, 0x80, 0x0 ;  /* 0x000000000000a81c */ /* 0x000fe20001f2f070 */
[C---:B------:R-:W-:Y:S01]  /*181a0*/  FMUL.FTZ R12, R0.reuse, R161 ;  /* 0x000000a1000c7220 */ /* 0x040fe20000410000 */
[----:B------:R-:W-:Y:S01]  /*181b0*/  IADD3 R4, -R3, R10, RZ ;  /* 0x0000000a03047210 */ /* 0x000fe20007ffe1ff */
[----:B------:R-:W-:Y:S01]  /*181c0*/  FMUL.FTZ R164, R0, R164 ;  /* 0x000000a400a47220 */ /* 0x000fe20000410000 */
[----:B------:R-:W-:Y:S01]  /*181d0*/  LOP3.LUT R3, R48, 0xfffffff8, RZ, 0xc0, !PT ;  /* 0xfffffff830037812 */ /* 0x000fe200078ec0ff */
[----:B------:R-:W-:Y:S01]  /*181e0*/  FMUL.FTZ R9, R0, R165 ;  /* 0x000000a500097220 */ /* 0x000fe20000410000 */
[----:B------:R-:W-:Y:S01]  /*181f0*/  FSETP.NE.FTZ.AND P3, PT, R44, RZ, PT ;  /* 0x000000ff2c00720b */ /* 0x000fe20003f75000 */
[C---:B------:R-:W-:Y:S01]  /*18200*/  FMUL.FTZ R176, R0.reuse, R176 ;  /* 0x000000b000b07220 */ /* 0x040fe20000410000 */
[----:B------:R-:W-:Y:S01]  /*18210*/  IADD3 R47, -R3, R47, RZ ;  /* 0x0000002f032f7210 */ /* 0x000fe20007ffe1ff */
[C---:B------:R-:W-:Y:S01]  /*18220*/  FMUL.FTZ R19, R0.reuse, R177 ;  /* 0x000000b100137220 */ /* 0x040fe20000410000 */
[----:B------:R-:W-:Y:S01]  /*18230*/  MOV R3, 0x3f800000 ;  /* 0x3f80000000037802 */ /* 0x000fe20000000f00 */
[C---:B------:R-:W-:Y:S01]  /*18240*/  FMUL.FTZ R180, R0.reuse, R180 ;  /* 0x000000b400b47220 */ /* 0x040fe20000410000 */
[C---:B------:R-:W-:Y:S01]  /*18250*/  FMUL.FTZ R17, R0.reuse, R181 ;  /* 0x000000b500117220 */ /* 0x040fe20000410000 */
[C---:B------:R-:W-:Y:S01]  /*18260*/  FMUL.FTZ R196, R0.reuse, R196 ;  /* 0x000000c400c47220 */ /* 0x040fe20000410000 */
[C---:B------:R-:W-:Y:S01]  /*18270*/  FMUL.FTZ R31, R0.reuse, R197 ;  /* 0x000000c5001f7220 */ /* 0x040fe20000410000 */
[C---:B------:R-:W-:Y:S01]  /*18280*/  FMUL.FTZ R200, R0.reuse, R200 ;  /* 0x000000c800c87220 */ /* 0x040fe20000410000 */
[----:B------:R-:W-:Y:S01]  /*18290*/  FMUL.FTZ R29, R0, R201 ;  /* 0x000000c9001d7220 */ /* 0x000fe20000410000 */
[----:B------:R-:W-:Y:S01]  /*182a0*/  MOV R2, 0x3f800000 ;  /* 0x3f80000000027802 */ /* 0x000fe20000000f00 */
[----:B------:R-:W3:Y:S01]  /*182b0*/  @P4 MUFU.RCP R3, R43 ;  /* 0x0000002b00034308 */ /* 0x000ee20000001000 */
[----:B------:R-:W-:Y:S01]  /*182c0*/  MOV R0, 0x3f800000 ;  /* 0x3f80000000007802 */ /* 0x000fe20000000f00 */
[----:B------:R-:W4:Y:S01]  /*182d0*/  S2UR UR4, SR_CTAID.X ;  /* 0x00000000000479c3 */ /* 0x000f220000002500 */
[----:B------:R-:W-:Y:S01]  /*182e0*/  LOP3.LUT P5, RZ, R4, 0x3, RZ, 0xc0, !PT ;  /* 0x0000000304ff7812 */ /* 0x000fe200078ac0ff */
[----:B------:R-:W-:Y:S01]  /*182f0*/  BSSY B0, `(.L_x_237) ;  /* 0x00000d6000007945 */ /* 0x000fe20003800000 */
[----:B------:R-:W-:-:S02]  /*18300*/  F2FP.BF16.F32.PACK_AB R6, R6, R144 ;  /* 0x000000900606723e */ /* 0x000fc400000010ff */
[----:B------:R-:W-:Y:S01]  /*18310*/  F2FP.BF16.F32.PACK_AB R12, R12, R160 ;  /* 0x000000a00c0c723e */ /* 0x000fe200000010ff */
[----:B------:R-:W5:Y:S01]  /*18320*/  @P3 MUFU.RCP R2, R44 ;  /* 0x0000002c00023308 */ /* 0x000f620000001000 */
[----:B------:R-:W-:Y:S01]  /*18330*/  F2FP.BF16.F32.PACK_AB R9, R9, R164 ;  /* 0x000000a40909723e */ /* 0x000fe200000010ff */
[----:B--2---:R-:W2:Y:S01]  /*18340*/  @P1 LDC R46, c[0x0][0x2e4] ;  /* 0x0000b900ff2e1b82 */ /* 0x004ea20000000800 */
[----:B------:R-:W-:Y:S01]  /*18350*/  FSETP.NE.FTZ.AND P1, PT, R45, RZ, PT ;  /* 0x000000ff2d00720b */ /* 0x000fe20003f35000 */
[----:B------:R1:W-:Y:S01]  /*18360*/  STS [R21], R6 ;  /* 0x0000000615007388 */ /* 0x0003e20000000800 */
[----:B------:R-:W-:Y:S02]  /*18370*/  F2FP.BF16.F32.PACK_AB R19, R19, R176 ;  /* 0x000000b01313723e */ /* 0x000fe400000010ff */
[----:B------:R-:W-:Y:S01]  /*18380*/  F2FP.BF16.F32.PACK_AB R17, R17, R180 ;  /* 0x000000b41111723e */ /* 0x000fe200000010ff */
[C---:B---3--:R-:W-:Y:S01]  /*18390*/  FMUL.FTZ R146, R3.reuse, R146 ;  /* 0x0000009203927220 */ /* 0x048fe20000410000 */
[C---:B------:R-:W-:Y:S01]  /*183a0*/  FMUL.FTZ R5, R3.reuse, R147 ;  /* 0x0000009303057220 */ /* 0x040fe20000410000 */
[C---:B------:R-:W-:Y:S01]  /*183b0*/  FMUL.FTZ R150, R3.reuse, R150 ;  /* 0x0000009603967220 */ /* 0x040fe20000410000 */
[C---:B------:R-:W-:Y:S01]  /*183c0*/  FMUL.FTZ R151, R3.reuse, R151 ;  /* 0x0000009703977220 */ /* 0x040fe20000410000 */
[C---:B------:R-:W-:Y:S01]  /*183d0*/  FMUL.FTZ R162, R3.reuse, R162 ;  /* 0x000000a203a27220 */ /* 0x040fe20000410000 */
[C---:B------:R-:W-:Y:S01]  /*183e0*/  FMUL.FTZ R11, R3.reuse, R163 ;  /* 0x000000a3030b7220 */ /* 0x040fe20000410000 */
[----:B------:R-:W-:-:S02]  /*183f0*/  FMUL.FTZ R166, R3, R166 ;  /* 0x000000a603a67220 */ /* 0x000fc40000410000 */
[----:B------:R-:W3:Y:S01]  /*18400*/  @P1 MUFU.RCP R0, R45 ;  /* 0x0000002d00001308 */ /* 0x000ee20000001000 */
[C---:B-----5:R-:W-:Y:S01]  /*18410*/  FMUL.FTZ R140, R2.reuse, R140 ;  /* 0x0000008c028c7220 */ /* 0x060fe20000410000 */
        /* <DEDUP_REMOVED lines=10> */
[C---:B------:R-:W-:Y:S01]  /*184c0*/  FMUL.FTZ R152, R2.reuse, R152 ;  /* 0x0000009802987220 */ /* 0x040fe20000410000 */
[C---:B------:R-:W-:Y:S01]  /*184d0*/  FMUL.FTZ R14, R2.reuse, R153 ;  /* 0x00000099020e7220 */ /* 0x040fe20000410000 */
[C---:B------:R-:W-:Y:S01]  /*184e0*/  FMUL.FTZ R156, R2.reuse, R156 ;  /* 0x0000009c029c7220 */ /* 0x040fe20000410000 */
[C---:B------:R-:W-:Y:S01]  /*184f0*/  FMUL.FTZ R10, R2.reuse, R157 ;  /* 0x0000009d020a7220 */ /* 0x040fe20000410000 */
[----:B------:R-:W-:Y:S01]  /*18500*/  FMUL.FTZ R168, R2, R168 ;  /* 0x000000a802a87220 */ /* 0x000fe20000410000 */
[C---:B---3--:R-:W-:Y:S01]  /*18510*/  FMUL.FTZ R143, R0.reuse, R143 ;  /* 0x0000008f008f7220 */ /* 0x048fe20000410000 */
[C---:B------:R-:W-:Y:S01]  /*18520*/  FMUL.FTZ R7, R0.reuse, R142 ;  /* 0x0000008e00077220 */ /* 0x040fe20000410000 */
        /* <DEDUP_REMOVED lines=24> */
[----:B-1----:R-:W4:Y:S01]  /*186b0*/  @P2 LDC R6, c[0x0][0x2c0] ;  /* 0x0000b000ff062b82 */ /* 0x002f220000000800 */
[----:B------:R-:W-:-:S02]  /*186c0*/  F2FP.BF16.F32.PACK_AB R3, R149, R148 ;  /* 0x000000949503723e */ /* 0x000fc400000010ff */
[----:B------:R-:W-:Y:S01]  /*186d0*/  F2FP.BF16.F32.PACK_AB R2, R151, R150 ;  /* 0x000000969702723e */ /* 0x000fe200000010ff */
[----:B------:R1:W-:Y:S01]  /*186e0*/  STS [R21+0x400], R5 ;  /* 0x0004000515007388 */ /* 0x0003e20000000800 */
[----:B------:R-:W-:Y:S02]  /*186f0*/  IADD3 R0, R21, R40, RZ ;  /* 0x0000002815007210 */ /* 0x000fe40007ffe0ff */
[----:B------:R-:W-:Y:S02]  /*18700*/  F2FP.BF16.F32.PACK_AB R4, R4, R140 ;  /* 0x0000008c0404723e */ /* 0x000fe400000010ff */
[----:B------:R-:W-:Y:S01]  /*18710*/  F2FP.BF16.F32.PACK_AB R7, R143, R7 ;  /* 0x000000078f07723e */ /* 0x000fe200000010ff */
[----:B------:R3:W-:Y:S01]  /*18720*/  STS [R0], R3 ;  /* 0x0000000300007388 */ /* 0x0007e20000000800 */
[----:B------:R-:W-:Y:S02]  /*18730*/  F2FP.BF16.F32.PACK_AB R13, R155, R13 ;  /* 0x0000000d9b0d723e */ /* 0x000fe400000010ff */
        /* <DEDUP_REMOVED lines=12> */
[----:B-1----:R-:W1:Y:S02]  /*18800*/  @!P2 LDC R5, c[0x0][0x270] ;  /* 0x00009c00ff05ab82 */ /* 0x002e640000000800 */
[----:B------:R4:W-:Y:S01]  /*18810*/  STS [R0+0x2000], R14 ;  /* 0x0020000e00007388 */ /* 0x0009e20000000800 */
[----:B------:R-:W-:-:S02]  /*18820*/  F2FP.BF16.F32.PACK_AB R22, R22, R182 ;  /* 0x000000b61616723e */ /* 0x000fc400000010ff */
[----:B------:R-:W-:Y:S02]  /*18830*/  F2FP.BF16.F32.PACK_AB R24, R24, R172 ;  /* 0x000000ac1818723e */ /* 0x000fe400000010ff */
[----:B---3--:R-:W-:Y:S02]  /*18840*/  IADD3 R3, R0, R36, RZ ;  /* 0x0000002400037210 */ /* 0x008fe40007ffe0ff */
[----:B------:R-:W-:Y:S02]  /*18850*/  F2FP.BF16.F32.PACK_AB R26, R175, R26 ;  /* 0x0000001aaf1a723e */ /* 0x000fe400000010ff */
[----:B-----5:R-:W-:Y:S02]  /*18860*/  IADD3 R2, R21, R36, RZ ;  /* 0x0000002415027210 */ /* 0x020fe40007ffe0ff */
[----:B------:R-:W-:Y:S02]  /*18870*/  F2FP.BF16.F32.PACK_AB R25, R25, R184 ;  /* 0x000000b81919723e */ /* 0x000fe400000010ff */
[----:B------:R-:W-:Y:S01]  /*18880*/  F2FP.BF16.F32.PACK_AB R27, R187, R27 ;  /* 0x0000001bbb1b723e */ /* 0x000fe200000010ff */
[----:B------:R3:W-:Y:S01]  /*18890*/  STS [R2], R12 ;  /* 0x0000000c02007388 */ /* 0x0007e20000000800 */
[----:B------:R-:W-:-:S02]  /*188a0*/  F2FP.BF16.F32.PACK_AB R31, R31, R196 ;  /* 0x000000c41f1f723e */ /* 0x000fc400000010ff */
[----:B------:R-:W-:Y:S01]  /*188b0*/  F2FP.BF16.F32.PACK_AB R30, R30, R198 ;  /* 0x000000c61e1e723e */ /* 0x000fe200000010ff */
[----:B------:R5:W-:Y:S01]  /*188c0*/  STS [R2+0x400], R11 ;  /* 0x0004000b02007388 */ /* 0x000be20000000800 */
[----:B------:R-:W-:Y:S01]  /*188d0*/  F2FP.BF16.F32.PACK_AB R29, R29, R200 ;  /* 0x000000c81d1d723e */ /* 0x000fe200000010ff */
[----:B--2---:R-:W2:Y:S01]  /*188e0*/  @P0 MUFU.LG2 R7, R42 ;  /* 0x0000002a00070308 */ /* 0x004ea20000000c00 */
[----:B------:R-:W-:Y:S01]  /*188f0*/  F2FP.BF16.F32.PACK_AB R28, R28, R202 ;  /* 0x000000ca1c1c723e */ /* 0x000fe200000010ff */
[----:B----4-:R-:W4:Y:S01]  /*18900*/  S2R R13, SR_CTAID.Y ;  /* 0x00000000000d7919 */ /* 0x010f220000002600 */
[----:B------:R-:W-:Y:S02]  /*18910*/  F2FP.BF16.F32.PACK_AB R33, R33, R192 ;  /* 0x000000c02121723e */ /* 0x000fe400000010ff */
[----:B------:R-:W-:Y:S01]  /*18920*/  IADD3 R0, R36, 0x400, R23 ;  /* 0x0000040024007810 */ /* 0x000fe20007ffe017 */
[----:B------:R-:W-:Y:S01]  /*18930*/  STS [R3], R9 ;  /* 0x0000000903007388 */ /* 0x000fe20000000800 */
[----:B------:R-:W-:Y:S01]  /*18940*/  F2FP.BF16.F32.PACK_AB R32, R195, R32 ;  /* 0x00000020c320723e */ /* 0x000fe200000010ff */
[----:B------:R-:W4:Y:S01]  /*18950*/  @P3 LDC R14, c[0x0][0x2e8] ;  /* 0x0000ba00ff0e3b82 */ /* 0x000f220000000800 */
[C---:B------:R-:W-:Y:S01]  /*18960*/  IADD3 R4, R40.reuse, R0, RZ ;  /* 0x0000000028047210 */ /* 0x040fe20007ffe0ff */
[----:B------:R1:W-:Y:S01]  /*18970*/  STS [R3+0x400], R8 ;  /* 0x0004000803007388 */ /* 0x0003e20000000800 */
[----:B------:R-:W-:-:S02]  /*18980*/  IADD3 R0, R40, R23, RZ ;  /* 0x0000001728007210 */ /* 0x000fc40007ffe0ff */
[----:B------:R-:W-:Y:S01]  /*18990*/  @!P2 MOV R6, 0x1 ;  /* 0x000000010006a802 */ /* 0x000fe20000000f00 */
[----:B------:R-:W-:Y:S01]  /*189a0*/  STS [R2+0x2000], R10 ;  /* 0x0020000a02007388 */ /* 0x000fe20000000800 */
[----:B------:R-:W-:Y:S02]  /*189b0*/  F2FP.BF16.F32.PACK_AB R35, R35, R188 ;  /* 0x000000bc2323723e */ /* 0x000fe400000010ff */
[----:B------:R-:W-:Y:S01]  /*189c0*/  F2FP.BF16.F32.PACK_AB R34, R191, R34 ;  /* 0x00000022bf22723e */ /* 0x000fe200000010ff */
[----:B------:R1:W-:Y:S01]  /*189d0*/  STS [R2+0x2400], R16 ;  /* 0x0024001002007388 */ /* 0x0003e20000000800 */
[----:B---3--:R-:W-:Y:S01]  /*189e0*/  @P3 MUFU.LG2 R12, R44 ;  /* 0x0000002c000c3308 */ /* 0x008fe20000000c00 */
[----:B--2---:R-:W-:Y:S01]  /*189f0*/  @P0 FMUL.FTZ R7, R7, 0.69314718246459960938 ;  /* 0x3f31721807070820 */ /* 0x004fe20000410000 */
[----:B------:R-:W-:Y:S01]  /*18a00*/  MOV R21, 0x7f800000 ;  /* 0x7f80000000157802 */ /* 0x000fe20000000f00 */
[----:B------:R-:W-:Y:S04]  /*18a10*/  STS [R3+0x2000], R15 ;  /* 0x0020000f03007388 */ /* 0x000fe80000000800 */
[----:B------:R2:W-:Y:S01]  /*18a20*/  STS [R3+0x2400], R20 ;  /* 0x0024001403007388 */ /* 0x0005e20000000800 */
[----:B-----5:R-:W3:Y:S03]  /*18a30*/  @P4 MUFU.LG2 R11, R43 ;  /* 0x0000002b000b4308 */ /* 0x020ee60000000c00 */
[----:B------:R-:W-:Y:S04]  /*18a40*/  STS [R23], R19 ;  /* 0x0000001317007388 */ /* 0x000fe80000000800 */
[----:B------:R-:W-:Y:S01]  /*18a50*/  STS [R23+0x400], R18 ;  /* 0x0004001217007388 */ /* 0x000fe20000000800 */
[----:B-1----:R-:W1:Y:S03]  /*18a60*/  @P2 LDC.64 R8, c[0x0][0x2c0] ;  /* 0x0000b000ff082b82 */ /* 0x002e660000000a00 */
[----:B------:R-:W-:Y:S04]  /*18a70*/  STS [R0], R17 ;  /* 0x0000001100007388 */ /* 0x000fe80000000800 */
[----:B------:R5:W-:Y:S01]  /*18a80*/  STS [R0+0x400], R22 ;  /* 0x0004001600007388 */ /* 0x000be20000000800 */
[C---:B------:R-:W-:Y:S01]  /*18a90*/  IADD3 R2, R36.reuse, R23, RZ ;  /* 0x0000001724027210 */ /* 0x040fe20007ffe0ff */
[----:B------:R-:W3:Y:S02]  /*18aa0*/  @P0 LDC R10, c[0x0][0x2e8] ;  /* 0x0000ba00ff0a0b82 */ /* 0x000ee40000000800 */
[----:B------:R4:W-:Y:S04]  /*18ab0*/  STS [R23+0x2000], R24 ;  /* 0x0020001817007388 */ /* 0x0009e80000000800 */
[----:B------:R4:W-:Y:S01]  /*18ac0*/  STS [R23+0x2400], R26 ;  /* 0x0024001a17007388 */ /* 0x0009e20000000800 */
[----:B--2---:R-:W-:Y:S01]  /*18ad0*/  IADD3 R3, R36, R0, RZ ;  /* 0x0000000024037210 */ /* 0x004fe20007ffe0ff */
[----:B------:R-:W2:Y:S01]  /*18ae0*/  @P4 LDC R15, c[0x0][0x2e8] ;  /* 0x0000ba00ff0f4b82 */ /* 0x000ea20000000800 */
[----:B------:R-:W-:Y:S01]  /*18af0*/  MOV R20, 0x7f800000 ;  /* 0x7f80000000147802 */ /* 0x000fe20000000f00 */
[----:B------:R-:W-:Y:S04]  /*18b00*/  STS [R0+0x2000], R25 ;  /* 0x0020001900007388 */ /* 0x000fe80000000800 */
[----:B------:R1:W-:Y:S04]  /*18b10*/  STS [R0+0x2400], R27 ;  /* 0x0024001b00007388 */ /* 0x0003e80000000800 */
[----:B------:R-:W-:Y:S04]  /*18b20*/  STS [R2], R31 ;  /* 0x0000001f02007388 */ /* 0x000fe80000000800 */
[----:B------:R-:W-:Y:S01]  /*18b30*/  STS [R2+0x400], R30 ;  /* 0x0004001e02007388 */ /* 0x000fe20000000800 */
[----:B-----5:R-:W-:-:S03]  /*18b40*/  MOV R22, 0x7f800000 ;  /* 0x7f80000000167802 */ /* 0x020fc60000000f00 */
[----:B------:R-:W-:Y:S01]  /*18b50*/  STS [R3], R29 ;  /* 0x0000001d03007388 */ /* 0x000fe20000000800 */
[----:B----4-:R-:W4:Y:S01]  /*18b60*/  S2R R24, SR_CTAID.Z ;  /* 0x0000000000187919 */ /* 0x010f220000002700 */
[----:B------:R-:W-:Y:S01]  /*18b70*/  MOV R23, 0x7f800000 ;  /* 0x7f80000000177802 */ /* 0x000fe20000000f00 */
[----:B---3--:R-:W-:Y:S01]  /*18b80*/  @P0 FFMA.FTZ R23, R136, R10, R7 ;  /* 0x0000000a88170223 */ /* 0x008fe20000010007 */
[----:B------:R-:W-:Y:S01]  /*18b90*/  @P4 FMUL.FTZ R7, R11, 0.69314718246459960938 ;  /* 0x3f3172180b074820 */ /* 0x000fe20000410000 */
[----:B------:R-:W-:Y:S03]  /*18ba0*/  STS [R4], R28 ;  /* 0x0000001c04007388 */ /* 0x000fe60000000800 */
[----:B--2---:R-:W-:Y:S01]  /*18bb0*/  @P4 FFMA.FTZ R22, R135, R15, R7 ;  /* 0x0000000f87164223 */ /* 0x004fe20000010007 */
[----:B------:R-:W-:Y:S01]  /*18bc0*/  STS [R2+0x2000], R33 ;  /* 0x0020002102007388 */ /* 0x000fe20000000800 */
[----:B-1----:R-:W-:Y:S01]  /*18bd0*/  @P2 MOV R0, 0x1 ;  /* 0x0000000100002802 */ /* 0x002fe20000000f00 */
[----:B------:R-:W-:-:S02]  /*18be0*/  @!P2 IMAD R0, R46, R5, RZ ;  /* 0x000000052e00a224 */ /* 0x000fc400078e02ff */
[----:B------:R1:W-:Y:S02]  /*18bf0*/  STS [R2+0x2400], R32 ;  /* 0x0024002002007388 */ /* 0x0003e40000000800 */
[----:B------:R-:W-:Y:S02]  /*18c00*/  IMAD R0, R13, R0, RZ ;  /* 0x000000000d007224 */ /* 0x000fe400078e02ff */
[----:B------:R-:W2:Y:S01]  /*18c10*/  @P1 LDC R13, c[0x0][0x2e8] ;  /* 0x0000ba00ff0d1b82 */ /* 0x000ea20000000800 */
[----:B------:R3:W-:Y:S02]  /*18c20*/  STS [R3+0x2000], R35 ;  /* 0x0020002303007388 */ /* 0x0007e40000000800 */
[----:B------:R-:W-:Y:S01]  /*18c30*/  SEL R5, R0, RZ, !P6 ;  /* 0x000000ff00057207 */ /* 0x000fe20007000000 */
[----:B------:R-:W-:Y:S01]  /*18c40*/  IMAD R0, R6, UR4, RZ ;  /* 0x0000000406007c24 */ /* 0x000fe2000f8e02ff */
[----:B------:R5:W-:Y:S04]  /*18c50*/  STS [R4+0x2000], R34 ;  /* 0x0020002204007388 */ /* 0x000be80000000800 */
[----:B------:R-:W-:Y:S01]  /*18c60*/  SHF.L.U32 R0, R0, 0x7, RZ ;  /* 0x0000000700007819 */ /* 0x000fe200000006ff */
[----:B-1----:R-:W-:Y:S01]  /*18c70*/  @P2 IMAD R2, R9, R8, RZ ;  /* 0x0000000809022224 */ /* 0x002fe200078e02ff */
[----:B------:R-:W-:Y:S01]  /*18c80*/  @!P2 MOV R2, R46 ;  /* 0x0000002e0002a202 */ /* 0x000fe20000000f00 */
[----:B------:R-:W5:Y:S01]  /*18c90*/  @P1 MUFU.LG2 R8, R45 ;  /* 0x0000002d00081308 */ /* 0x000f620000000c00 */
[----:B---3--:R-:W-:-:S03]  /*18ca0*/  SHF.R.S32.HI R3, RZ, 0x1f, R0 ;  /* 0x0000001fff037819 */ /* 0x008fc60000011400 */
[----:B----4-:R-:W-:Y:S02]  /*18cb0*/  IMAD R2, R24, R2, R5 ;  /* 0x0000000218027224 */ /* 0x010fe400078e0205 */
[----:B------:R-:W-:Y:S01]  /*18cc0*/  @P3 FMUL.FTZ R5, R12, 0.69314718246459960938 ;  /* 0x3f3172180c053820 */ /* 0x000fe20000410000 */
[----:B------:R-:W-:Y:S02]  /*18cd0*/  BAR.SYNC.DEFER_BLOCKING 0x0 ;  /* 0x0000000000007b1d */ /* 0x000fe40000010000 */
[--C-:B------:R-:W-:Y:S01]  /*18ce0*/  IADD3 R10, P2, P0, R0, R38, R2.reuse ;  /* 0x00000026000a7210 */ /* 0x100fe2000785e002 */
[----:B------:R-:W-:Y:S01]  /*18cf0*/  @P3 FFMA.FTZ R20, R134, R14, R5 ;  /* 0x0000000e86143223 */ /* 0x000fe20000010005 */
[----:B------:R-:W-:-:S04]  /*18d00*/  SHF.R.S32.HI R9, RZ, 0x1f, R2 ;  /* 0x0000001fff097819 */ /* 0x000fc80000011402 */
[----:B------:R-:W-:Y:S01]  /*18d10*/  IADD3.X R9, R3, R39, R9, P2, P0 ;  /* 0x0000002703097210 */ /* 0x000fe200017e0409 */
[----:B-----5:R-:W-:-:S04]  /*18d20*/  @P1 FMUL.FTZ R4, R8, 0.69314718246459960938 ;  /* 0x3f31721808041820 */ /* 0x020fc80000410000 */
[----:B--2---:R-:W-:Y:S01]  /*18d30*/  @P1 FFMA.FTZ R21, R132, R13, R4 ;  /* 0x0000000d84151223 */ /* 0x004fe20000010004 */
[----:B------:R-:W-:Y:S06]  /*18d40*/  @P5 BRA `(.L_x_238) ;  /* 0x0000000000c05947 */ /* 0x000fec0003800000 */
[----:B------:R-:W1:Y:S01]  /*18d50*/  S2R R3, SR_TID.X ;  /* 0x0000000000037919 */ /* 0x000e620000002100 */
[----:B------:R-:W-:-:S04]  /*18d60*/  SHF.R.S32.HI R2, RZ, 0x1f, R41 ;  /* 0x0000001fff027819 */ /* 0x000fc80000011429 */
[----:B------:R-:W-:-:S04]  /*18d70*/  LEA.HI R2, R2, R41, RZ, 0x2 ;  /* 0x0000002902027211 */ /* 0x000fc800078f10ff */
[----:B------:R-:W-:-:S05]  /*18d80*/  LOP3.LUT R2, R2, 0xffffffc, RZ, 0xc0, !PT ;  /* 0x0ffffffc02027812 */ /* 0x000fca00078ec0ff */
[----:B------:R-:W-:Y:S01]  /*18d90*/  IMAD.IADD R2, R41, 0x1, -R2 ;  /* 0x0000000129027824 */ /* 0x000fe200078e0a02 */
[----:B-1----:R-:W-:-:S04]  /*18da0*/  SHF.R.S32.HI R0, RZ, 0x1f, R3 ;  /* 0x0000001fff007819 */ /* 0x002fc80000011403 */
[----:B------:R-:W-:-:S04]  /*18db0*/  LEA.HI R0, R0, R3, RZ, 0x5 ;  /* 0x0000000300007211 */ /* 0x000fc800078f28ff */
[----:B------:R-:W-:-:S05]  /*18dc0*/  LOP3.LUT R0, R0, 0xffffffe0, RZ, 0xc0, !PT ;  /* 0xffffffe000007812 */ /* 0x000fca00078ec0ff */
[----:B------:R-:W-:-:S05]  /*18dd0*/  IMAD.IADD R0, R3, 0x1, -R0 ;  /* 0x0000000103007824 */ /* 0x000fca00078e0a00 */
[----:B------:R-:W-:-:S04]  /*18de0*/  SHF.R.S32.HI R3, RZ, 0x1f, R0 ;  /* 0x0000001fff037819 */ /* 0x000fc80000011400 */
[----:B------:R-:W-:-:S04]  /*18df0*/  LEA.HI R0, R3, R0, RZ, 0x2 ;  /* 0x0000000003007211 */ /* 0x000fc800078f10ff */
        /* <DEDUP_REMOVED lines=10> */
[----:B------:R-:W-:-:S03]  /*18ea0*/  @!P6 IMAD R4, R0, R6, RZ ;  /* 0x000000060004e224 */ /* 0x000fc600078e02ff */
[-C--:B------:R-:W-:Y:S02]  /*18eb0*/  @!P5 IMAD R2, R2, R6.reuse, RZ ;  /* 0x000000060202d224 */ /* 0x080fe400078e02ff */
[----:B------:R-:W-:Y:S01]  /*18ec0*/  @!P4 IMAD R0, R3, R6, RZ ;  /* 0x000000060300c224 */ /* 0x000fe200078e02ff */
[----:B------:R-:W-:Y:S01]  /*18ed0*/  @!P6 IADD3 R7, P0, R4, R10, RZ ;  /* 0x0000000a0407e210 */ /* 0x000fe20007f1e0ff */
[----:B------:R-:W2:Y:S01]  /*18ee0*/  @!P5 LDC.64 R14, c[0x0][0x2b0] ;  /* 0x0000ac00ff0edb82 */ /* 0x000ea20000000a00 */
[----:B------:R-:W-:Y:S01]  /*18ef0*/  @!P3 IMAD R5, R5, R6, RZ ;  /* 0x000000060505b224 */ /* 0x000fe200078e02ff */
[-C--:B------:R-:W-:Y:S02]  /*18f00*/  @!P5 IADD3 R3, P2, R2, R10.reuse, RZ ;  /* 0x0000000a0203d210 */ /* 0x080fe40007f5e0ff */
[----:B------:R-:W-:Y:S02]  /*18f10*/  @!P4 IADD3 R11, P1, R0, R10, RZ ;  /* 0x0000000a000bc210 */ /* 0x000fe40007f3e0ff */
[----:B------:R-:W-:-:S02]  /*18f20*/  @!P6 LEA.HI.X.SX32 R4, R4, R9, 0x1, P0 ;  /* 0x000000090404e211 */ /* 0x000fc400000f0eff */
[----:B------:R-:W3:Y:S01]  /*18f30*/  @!P4 LDC.64 R16, c[0x0][0x2b0] ;  /* 0x0000ac00ff10cb82 */ /* 0x000ee20000000a00 */
[----:B------:R-:W-:Y:S02]  /*18f40*/  @!P5 LEA.HI.X.SX32 R2, R2, R9, 0x1, P2 ;  /* 0x000000090202d211 */ /* 0x000fe400010f0eff */
[----:B------:R-:W-:-:S05]  /*18f50*/  @!P3 IADD3 R10, P0, R5, R10, RZ ;  /* 0x0000000a050ab210 */ /* 0x000fca0007f1e0ff */
[----:B------:R-:W4:Y:S01]  /*18f60*/  @!P3 LDC.64 R18, c[0x0][0x2b0] ;  /* 0x0000ac00ff12bb82 */ /* 0x000f220000000a00 */
[----:B-1----:R-:W-:Y:S02]  /*18f70*/  @!P6 LEA R8, P2, R7, R12, 0x2 ;  /* 0x0000000c0708e211 */ /* 0x002fe400078410ff */
[-C--:B------:R-:W-:Y:S02]  /*18f80*/  @!P4 LEA.HI.X.SX32 R12, R0, R9.reuse, 0x1, P1 ;  /* 0x00000009000cc211 */ /* 0x080fe400008f0eff */
[----:B------:R-:W-:Y:S02]  /*18f90*/  @!P3 LEA.HI.X.SX32 R0, R5, R9, 0x1, P0 ;  /* 0x000000090500b211 */ /* 0x000fe400000f0eff */
[----:B------:R-:W-:Y:S02]  /*18fa0*/  @!P6 LEA.HI.X R9, R7, R13, R4, 0x2, P2 ;  /* 0x0000000d0709e211 */ /* 0x000fe400010f1404 */
[----:B--2---:R-:W-:-:S03]  /*18fb0*/  @!P5 LEA R6, P1, R3, R14, 0x2 ;  /* 0x0000000e0306d211 */ /* 0x004fc600078210ff */
[----:B------:R1:W-:Y:S01]  /*18fc0*/  @!P6 STG.E desc[UR24][R8.64], R23 ;  /* 0x000000170800e986 */ /* 0x0003e2000c101918 */
[----:B------:R-:W-:Y:S02]  /*18fd0*/  @!P5 LEA.HI.X R7, R3, R15, R2, 0x2, P1 ;  /* 0x0000000f0307d211 */ /* 0x000fe400008f1402 */
[----:B---3--:R-:W-:-:S03]  /*18fe0*/  @!P4 LEA R4, P1, R11, R16, 0x2 ;  /* 0x000000100b04c211 */ /* 0x008fc600078210ff */
[----:B------:R1:W-:Y:S01]  /*18ff0*/  @!P5 STG.E desc[UR24][R6.64], R22 ;  /* 0x000000160600d986 */ /* 0x0003e2000c101918 */
[----:B------:R-:W-:Y:S02]  /*19000*/  @!P4 LEA.HI.X R5, R11, R17, R12, 0x2, P1 ;  /* 0x000000110b05c211 */ /* 0x000fe400008f140c */
[----:B----4-:R-:W-:-:S03]  /*19010*/  @!P3 LEA R2, P0, R10, R18, 0x2 ;  /* 0x000000120a02b211 */ /* 0x010fc600078010ff */
[----:B------:R1:W-:Y:S01]  /*19020*/  @!P4 STG.E desc[UR24][R4.64], R20 ;  /* 0x000000140400c986 */ /* 0x0003e2000c101918 */
[----:B------:R-:W-:-:S05]  /*19030*/  @!P3 LEA.HI.X R3, R10, R19, R0, 0x2, P0 ;  /* 0x000000130a03b211 */ /* 0x000fca00000f1400 */
[----:B------:R1:W-:Y:S04]  /*19040*/  @!P3 STG.E desc[UR24][R2.64], R21 ;  /* 0x000000150200b986 */ /* 0x0003e8000c101918 */
.L_x_238:
[----:B------:R-:W-:Y:S05]  /*19050*/  BSYNC B0 ;  /* 0x0000000000007941 */ /* 0x000fea0003800000 */
.L_x_237:
[----:B-1----:R1:W2:Y:S01]  /*19060*/  LDS.128 R20, [R231+0x3800] ;  /* 0x00380000e7147984 */ /* 0x0022a20000000c00 */
[----:B------:R-:W-:Y:S01]  /*19070*/  IMAD.SHL.U32 R0, R47, 0x8, RZ ;  /* 0x000000082f007824 */ /* 0x000fe200078e00ff */
[----:B------:R-:W-:Y:S01]  /*19080*/  UIMAD UR18, UR4, -0x80, UR18 ;  /* 0xffffff80041278a4 */ /* 0x000fe2000f8e0212 */
[----:B------:R-:W-:Y:S01]  /*19090*/  SHF.R.S32.HI R2, RZ, 0x3, R37 ;  /* 0x00000003ff027819 */ /* 0x000fe20000011425 */
[----:B------:R1:W3:Y:S01]  /*190a0*/  LDS.128 R12, [R231] ;  /* 0x00000000e70c7984 */ /* 0x0002e20000000c00 */
[----:B------:R-:W-:Y:S01]  /*190b0*/  ULDC UR4, c[0x0][0x2d0] ;  /* 0x0000b40000047ab9 */ /* 0x000fe20000000800 */
[C---:B------:R-:W-:Y:S01]  /*190c0*/  LEA.HI.SX32 R4, R37.reuse, 0x20, 0x1d ;  /* 0x0000002025047811 */ /* 0x040fe200078feaff */
[----:B------:R-:W-:Y:S01]  /*190d0*/  BSSY B0, `(.L_x_239) ;  /* 0x0000026000007945 */ /* 0x000fe20003800000 */
[----:B------:R-:W-:Y:S01]  /*190e0*/  ISETP.GE.AND P1, PT, R0, UR4, PT ;  /* 0x0000000400007c0c */ /* 0x000fe2000bf26270 */
[----:B------:R-:W-:Y:S01]  /*190f0*/  ULDC.64 UR4, c[0x0][0x2a0] ;  /* 0x0000a80000047ab9 */ /* 0x000fe20000000a00 */
[----:B------:R-:W-:-:S02]  /*19100*/  LEA.HI.SX32 R3, R37, 0x30, 0x1d ;  /* 0x0000003025037811 */ /* 0x000fc400078feaff */
[----:B------:R-:W-:Y:S02]  /*19110*/  LEA.HI.SX32 R5, R37, 0x10, 0x1d ;  /* 0x0000001025057811 */ /* 0x000fe400078feaff */
[----:B------:R-:W-:Y:S02]  /*19120*/  ISETP.GE.OR P2, PT, R2, UR18, P1 ;  /* 0x0000001202007c0c */ /* 0x000fe40008f46670 */
[----:B------:R-:W-:Y:S02]  /*19130*/  ISETP.GE.OR P6, PT, R4, UR18, P1 ;  /* 0x0000001204007c0c */ /* 0x000fe40008fc6670 */
[----:B------:R-:W-:Y:S02]  /*19140*/  ISETP.GE.OR P5, PT, R3, UR18, P1 ;  /* 0x0000001203007c0c */ /* 0x000fe40008fa6670 */
[----:B------:R-:W-:Y:S02]  /*19150*/  LEA.HI.SX32 R2, R37, 0x40, 0x1d ;  /* 0x0000004025027811 */ /* 0x000fe400078feaff */
[----:B------:R-:W-:-:S02]  /*19160*/  SHF.R.S32.HI R3, RZ, 0x1f, R0 ;  /* 0x0000001fff037819 */ /* 0x000fc40000011400 */
[----:B------:R-:W-:Y:S02]  /*19170*/  IADD3 R4, P3, R0, UR10, RZ ;  /* 0x0000000a00047c10 */ /* 0x000fe4000ff7e0ff */
[----:B------:R-:W-:Y:S02]  /*19180*/  SHF.R.S32.HI R6, RZ, 0x1f, R24 ;  /* 0x0000001fff067819 */ /* 0x000fe40000011418 */
[----:B------:R-:W-:Y:S02]  /*19190*/  LEA.HI.SX32 R0, R37, 0x50, 0x1d ;  /* 0x0000005025007811 */ /* 0x000fe400078feaff */
[----:B------:R-:W-:Y:S02]  /*191a0*/  ISETP.GE.OR P0, PT, R5, UR18, P1 ;  /* 0x0000001205007c0c */ /* 0x000fe40008f06670 */
[----:B------:R-:W-:Y:S02]  /*191b0*/  ISETP.GE.OR P4, PT, R2, UR18, P1 ;  /* 0x0000001202007c0c */ /* 0x000fe40008f86670 */
[----:B------:R-:W-:-:S02]  /*191c0*/  IADD3.X R5, R3, UR7, RZ, P3, !PT ;  /* 0x0000000703057c10 */ /* 0x000fc40009ffe4ff */
[----:B------:R-:W-:Y:S02]  /*191d0*/  SHF.R.S32.HI R2, RZ, 0x3, R48 ;  /* 0x00000003ff027819 */ /* 0x000fe40000011430 */
[----:B------:R-:W-:Y:S01]  /*191e0*/  ISETP.GE.OR P3, PT, R0, UR18, P1 ;  /* 0x0000001200007c0c */ /* 0x000fe20008f66670 */
[----:B------:R-:W-:Y:S01]  /*191f0*/  IMAD R0, R6, UR4, RZ ;  /* 0x0000000406007c24 */ /* 0x000fe2000f8e02ff */
[----:B------:R-:W-:Y:S01]  /*19200*/  SHF.R.S32.HI R3, RZ, 0x1f, R2 ;  /* 0x0000001fff037819 */ /* 0x000fe20000011402 */
[----:B------:R-:W-:Y:S01]  /*19210*/  IMAD.U32 R6, RZ, RZ, UR17 ;  /* 0x00000011ff067e24 */ /* 0x000fe2000f8e00ff */
[C---:B------:R-:W-:Y:S01]  /*19220*/  LEA.HI.SX32 R17, R37.reuse, 0x60, 0x1d ;  /* 0x0000006025117811 */ /* 0x040fe200078feaff */
[C---:B------:R-:W-:Y:S01]  /*19230*/  IMAD R0, R24.reuse, UR5, R0 ;  /* 0x0000000518007c24 */ /* 0x040fe2000f8e0200 */
[----:B------:R-:W-:Y:S01]  /*19240*/  LEA.HI.SX32 R16, R37, 0x70, 0x1d ;  /* 0x0000007025107811 */ /* 0x000fe200078feaff */
[----:B------:R-:W-:-:S04]  /*19250*/  IMAD.WIDE.U32 R10, R24, UR4, R4 ;  /* 0x00000004180a7c25 */ /* 0x000fc8000f8e0004 */
[----:B------:R-:W-:-:S04]  /*19260*/  IMAD.WIDE R6, R6, 0x80, R2 ;  /* 0x0000008006067825 */ /* 0x000fc800078e0202 */
[----:B------:R-:W-:Y:S01]  /*19270*/  IMAD.IADD R9, R11, 0x1, R0 ;  /* 0x000000010b097824 */ /* 0x000fe200078e0200 */
[----:B-123--:R-:W-:Y:S06]  /*19280*/  @P2 BRA `(.L_x_240) ;  /* 0x0000000000282947 */ /* 0x00efec0003800000 */
        /* <DEDUP_REMOVED lines=9> */
[----:B------:R1:W-:Y:S02]  /*19320*/  STG.E.128 desc[UR24][R4.64], R12 ;  /* 0x0000000c04007986 */ /* 0x0003e4000c101d18 */
.L_x_240:
[----:B------:R-:W-:Y:S05]  /*19330*/  BSYNC B0 ;  /* 0x0000000000007941 */ /* 0x000fea0003800000 */
.L_x_239:
[----:B-1----:R1:W2:Y:S01]  /*19340*/  LDS.128 R12, [R231+0x800] ;  /* 0x00080000e70c7984 */ /* 0x0022a20000000c00 */
[----:B------:R-:W-:Y:S01]  /*19350*/  BSSY B0, `(.L_x_241) ;  /* 0x0000011000007945 */ /* 0x000fe20003800000 */
[----:B------:R-:W-:Y:S02]  /*19360*/  ISETP.GE.OR P2, PT, R17, UR18, P1 ;  /* 0x0000001211007c0c */ /* 0x000fe40008f46670 */
[----:B------:R-:W-:Y:S01]  /*19370*/  ISETP.GE.OR P1, PT, R16, UR18, P1 ;  /* 0x0000001210007c0c */ /* 0x000fe20008f26670 */
[----:B------:R-:W-:-:S12]  /*19380*/  @P0 BRA `(.L_x_242) ;  /* 0x0000000000340947 */ /* 0x000fd80003800000 */
[----:B------:R-:W-:Y:S01]  /*19390*/  IADD3 R0, P0, R6, 0x10, RZ ;  /* 0x0000001006007810 */ /* 0x000fe20007f1e0ff */
        /* <DEDUP_REMOVED lines=11> */
[----:B--2---:R3:W-:Y:S02]  /*19450*/  STG.E.128 desc[UR24][R4.64], R12 ;  /* 0x0000000c04007986 */ /* 0x0047e4000c101d18 */
.L_x_242:
[----:B------:R-:W-:Y:S05]  /*19460*/  BSYNC B0 ;  /* 0x0000000000007941 */ /* 0x000fea0003800000 */
.L_x_241:
[----:B--23--:R2:W3:Y:S01]  /*19470*/  LDS.128 R12, [R231+0x1000] ;  /* 0x00100000e70c7984 */ /* 0x00c4e20000000c00 */
[----:B------:R-:W-:Y:S04]  /*19480*/  BSSY B0, `(.L_x_243) ;  /* 0x000000f000007945 */ /* 0x000fe80003800000 */
[----:B------:R-:W-:Y:S05]  /*19490*/  @P6 BRA `(.L_x_244) ;  /* 0x0000000000346947 */ /* 0x000fea0003800000 */
        /* <DEDUP_REMOVED lines=13> */
.L_x_244:
[----:B------:R-:W-:Y:S05]  /*19570*/  BSYNC B0 ;  /* 0x0000000000007941 */ /* 0x000fea0003800000 */
.L_x_243:
[----:B---34-:R3:W4:Y:S01]  /*19580*/  LDS.128 R12, [R231+0x1800] ;  /* 0x00180000e70c7984 */ /* 0x0187220000000c00 */
        /* <DEDUP_REMOVED lines=15> */
.L_x_246:
[----:B------:R-:W-:Y:S05]  /*19680*/  BSYNC B0 ;  /* 0x0000000000007941 */ /* 0x000fea0003800000 */
.L_x_245:
[----:B----4-:R4:W1:Y:S01]  /*19690*/  LDS.128 R12, [R231+0x2000] ;  /* 0x00200000e70c7984 */ /* 0x0108620000000c00 */
        /* <DEDUP_REMOVED lines=15> */
.L_x_248:
[----:B------:R-:W-:Y:S05]  /*19790*/  BSYNC B0 ;  /* 0x0000000000007941 */ /* 0x000fea0003800000 */
.L_x_247:
[----:B-1----:R1:W1:Y:S01]  /*197a0*/  LDS.128 R12, [R231+0x2800] ;  /* 0x00280000e70c7984 */ /* 0x0022620000000c00 */
        /* <DEDUP_REMOVED lines=15> */
.L_x_250:
[----:B------:R-:W-:Y:S05]  /*198a0*/  BSYNC B0 ;  /* 0x0000000000007941 */ /* 0x000fea0003800000 */
.L_x_249:
        /* <DEDUP_REMOVED lines=16> */
.L_x_252:
[----:B------:R-:W-:Y:S05]  /*199b0*/  BSYNC B0 ;  /* 0x0000000000007941 */ /* 0x000fea0003800000 */
.L_x_251:
[----:B------:R-:W-:Y:S05]  /*199c0*/  @P1 EXIT ;  /* 0x000000000000194d */ /* 0x000fea0003800000 */
[----:B------:R-:W-:Y:S01]  /*199d0*/  IADD3 R6, P0, R6, 0x70, RZ ;  /* 0x0000007006067810 */ /* 0x000fe20007f1e0ff */
        /* <DEDUP_REMOVED lines=13> */
.L_x_172:
[----:B------:R-:W-:Y:S01]  /*19ab0*/  UISETP.NE.AND UP4, UPT, UR16, -0x1, UPT ;  /* 0xffffffff1000788c */ /* 0x000fe2000bf85270 */
[----:B------:R-:W-:Y:S01]  /*19ac0*/  SHF.R.S32.HI R4, RZ, 0x1f, R98 ;  /* 0x0000001fff047819 */ /* 0x000fe20000011462 */
[----:B------:R-:W-:Y:S01]  /*19ad0*/  ULDC.U8 UR8, c[0x0][0x3d9] ;  /* 0x0000f64000087ab9 */ /* 0x000fe20000000000 */
[----:B------:R-:W-:Y:S01]  /*19ae0*/  ULDC.U8 UR12, c[0x0][0x3d8] ;  /* 0x0000f600000c7ab9 */ /* 0x000fe20000000000 */
[----:B------:R-:W-:Y:S01]  /*19af0*/  UISETP.NE.AND UP2, UPT, UR8, URZ, UPT ;  /* 0x0000003f0800728c */ /* 0x000fe2000bf45270 */
[----:B------:R-:W-:Y:S01]  /*19b00*/  LEA.HI R4, R4, R98, RZ, 0x3 ;  /* 0x0000006204047211 */ /* 0x000fe200078f18ff */
[----:B------:R-:W-:Y:S01]  /*19b10*/  UISETP.NE.AND UP3, UPT, UR12, URZ, UPT ;  /* 0x0000003f0c00728c */ /* 0x000fe2000bf65270 */
[----:B------:R-:W-:Y:S01]  /*19b20*/  IMAD.U32 R2, RZ, RZ, UR17 ;  /* 0x00000011ff027e24 */ /* 0x000fe2000f8e00ff */
[----:B------:R-:W-:Y:S01]  /*19b30*/  UISETP.NE.AND UP0, UPT, UR12, URZ, !UP2 ;  /* 0x0000003f0c00728c */ /* 0x000fe2000d705270 */
[----:B------:R-:W-:Y:S01]  /*19b40*/  LOP3.LUT R0, R4, 0xfffffff8, RZ, 0xc0, !PT ;  /* 0xfffffff804007812 */ /* 0x000fe200078ec0ff */
[----:B------:R-:W-:Y:S01]  /*19b50*/  UISETP.NE.OR UP3, UPT, UR8, URZ, !UP3 ;  /* 0x0000003f0800728c */ /* 0x000fe2000df65670 */
[----:B------:R-:W-:Y:S01]  /*19b60*/  SHF.R.S32.HI R4, RZ, 0x3, R4 ;  /* 0x00000003ff047819 */ /* 0x000fe20000011404 */
[----:B------:R-:W-:Y:S01]  /*19b70*/  @!UP4 USHF.R.S32.HI UR9, URZ, 0x1f, UR30 ;  /* 0x0000001f3f09c899 */ /* 0x000fe2000801141e */
[----:B------:R-:W-:Y:S01]  /*19b80*/  BSSY B0, `(.L_x_253) ;  /* 0x000004b000007945 */ /* 0x000fe20003800000 */
[----:B------:R-:W-:Y:S01]  /*19b90*/  @UP4 ULDC.64 UR6, c[0x0][0x298] ;  /* 0x0000a60000064ab9 */ /* 0x000fe20000000a00 */
[----:B------:R-:W-:Y:S01]  /*19ba0*/  @!UP4 ULDC.64 UR4, c[0x0][0x290] ;  /* 0x0000a4000004cab9 */ /* 0x000fe20000000a00 */
[----:B------:R-:W-:Y:S01]  /*19bb0*/  @UP4 UIMAD.WIDE.U32 UR10, UR16, UR6, URZ ;  /* 0x00000006100a42a5 */ /* 0x000fe2000f8e003f */
[----:B------:R-:W-:Y:S01]  /*19bc0*/  IMAD.IADD R14, R98, 0x1, -R0 ;  /* 0x00000001620e7824 */ /* 0x000fe200078e0a00 */
[----:B------:R-:W-:Y:S01]  /*19bd0*/  @!UP4 UIMAD UR6, UR9, UR4, URZ ;  /* 0x000000040906c2a4 */ /* 0x000fe2000f8e023f */
[--C-:B------:R-:W-:Y:S01]  /*19be0*/  SHF.R.S32.HI R5, RZ, 0x1f, R4.reuse ;  /* 0x0000001fff057819 */ /* 0x100fe20000011404 */
[----:B------:R-:W-:Y:S01]  /*19bf0*/  @!UP4 UIMAD.WIDE.U32 UR22, UR30, UR4, URZ ;  /* 0x000000041e16c2a5 */ /* 0x000fe2000f8e003f */
[----:B------:R-:W-:Y:S01]  /*19c00*/  IMAD.SHL.U32 R0, R14, 0x8, RZ ;  /* 0x000000080e007824 */ /* 0x000fe200078e00ff */
[----:B------:R-:W-:Y:S01]  /*19c10*/  @!UP4 UIMAD UR6, UR30, UR5, UR6 ;  /* 0x000000051e06c2a4 */ /* 0x000fe2000f8e0206 */
[C---:B------:R-:W-:Y:S01]  /*19c20*/  VIADD R17, R4.reuse, 0x10 ;  /* 0x0000001004117836 */ /* 0x040fe20000000000 */
[----:B------:R-:W-:Y:S01]  /*19c30*/  USHF.R.S32.HI UR9, URZ, 0x1f, UR21 ;  /* 0x0000001f3f097899 */ /* 0x000fe20008011415 */
[C---:B------:R-:W-:Y:S01]  /*19c40*/  VIADD R18, R4.reuse, 0x20 ;  /* 0x0000002004127836 */ /* 0x040fe20000000000 */
[----:B------:R-:W-:Y:S01]  /*19c50*/  @UP2 ULDC.64 UR4, c[0x0][0x2c0] ;  /* 0x0000b00000042ab9 */ /* 0x000fe20000000a00 */
[----:B------:R-:W-:Y:S01]  /*19c60*/  @UP4 UIMAD UR7, UR16, UR7, UR11 ;  /* 0x00000007100742a4 */ /* 0x000fe2000f8e020b */
[C---:B------:R-:W-:Y:S01]  /*19c70*/  VIADD R20, R4.reuse, 0x40 ;  /* 0x0000004004147836 */ /* 0x040fe20000000000 */
[----:B------:R-:W-:Y:S01]  /*19c80*/  @UP2 UIMAD UR13, UR5, UR4, URZ ;  /* 0x00000004050d22a4 */ /* 0x000fe2000f8e023f */
[----:B------:R-:W-:Y:S01]  /*19c90*/  VIADD R19, R4, 0x30 ;  /* 0x0000003004137836 */ /* 0x000fe20000000000 */
[----:B------:R-:W-:Y:S01]  /*19ca0*/  UISETP.NE.OR UP1, UPT, UR16, -0x1, UP3 ;  /* 0xffffffff1000788c */ /* 0x000fe20009f25670 */
[----:B------:R-:W-:Y:S01]  /*19cb0*/  IMAD.WIDE R2, R2, 0x80, R4 ;  /* 0x0000008002027825 */ /* 0x000fe200078e0204 */
[----:B------:R-:W-:Y:S01]  /*19cc0*/  ULDC.64 UR4, c[0x0][0x2a0] ;  /* 0x0000a80000047ab9 */ /* 0x000fe20000000a00 */
[----:B------:R-:W-:-:S02]  /*19cd0*/  @!UP4 UIADD3 UR7, UR23, UR6, URZ ;  /* 0x000000061707c290 */ /* 0x000fc4000fffe03f */
[----:B------:R-:W-:Y:S01]  /*19ce0*/  UIMAD UR9, UR9, UR4, URZ ;  /* 0x00000004090972a4 */ /* 0x000fe2000f8e023f */
[----:B------:R-:W-:Y:S01]  /*19cf0*/  IMAD.U32 R6, RZ, RZ, UR4 ;  /* 0x00000004ff067e24 */ /* 0x000fe2000f8e00ff */
[----:B------:R-:W-:Y:S01]  /*19d00*/  @!UP4 UMOV UR10, UR22 ;  /* 0x00000016000acc82 */ /* 0x000fe20008000000 */
[----:B------:R-:W-:Y:S01]  /*19d10*/  @!UP2 ULDC UR4, c[0x0][0x2c4] ;  /* 0x0000b1000004aab9 */ /* 0x000fe20000000800 */
[----:B------:R-:W-:Y:S01]  /*19d20*/  UIMAD UR5, UR21, UR5, UR9 ;  /* 0x00000005150572a4 */ /* 0x000fe2000f8e0209 */
[C---:B------:R-:W-:Y:S01]  /*19d30*/  IADD3 R8, P1, R0.reuse, UR10, RZ ;  /* 0x0000000a00087c10 */ /* 0x040fe2000ff3e0ff */
[----:B------:R-:W-:Y:S01]  /*19d40*/  @!UP2 ULDC UR8, c[0x0][0x270] ;  /* 0x00009c000008aab9 */ /* 0x000fe20000000800 */
[----:B------:R-:W-:Y:S01]  /*19d50*/  @UP0 ULDC UR4, c[0x0][0x2e4] ;  /* 0x0000b90000040ab9 */ /* 0x000fe20000000800 */
[----:B------:R-:W-:Y:S01]  /*19d60*/  @UP2 UMOV UR9, 0x1 ;  /* 0x0000000100092882 */ /* 0x000fe20000000000 */
[----:B------:R-:W-:Y:S01]  /*19d70*/  @!UP2 UIMAD UR9, UR4, UR8, URZ ;  /* 0x000000080409a2a4 */ /* 0x000fe2000f8e023f */
[C---:B------:R-:W-:Y:S01]  /*19d80*/  LEA.HI.X.SX32 R9, R0.reuse, UR7, 0x1, P1 ;  /* 0x0000000700097c11 */ /* 0x040fe200088f0eff */
[----:B------:R-:W-:Y:S01]  /*19d90*/  ULDC UR11, c[0x0][0x2d0] ;  /* 0x0000b400000b7ab9 */ /* 0x000fe20000000800 */
[----:B------:R-:W-:Y:S01]  /*19da0*/  UIADD3 UR18, -UR15, UR18, URZ ;  /* 0x000000120f127290 */ /* 0x000fe2000fffe13f */
[----:B------:R-:W-:Y:S01]  /*19db0*/  ISETP.GE.AND P0, PT, R0, UR11, PT ;  /* 0x0000000b00007c0c */ /* 0x000fe2000bf06270 */
[----:B------:R-:W-:Y:S01]  /*19dc0*/  UIMAD UR7, UR30, UR9, URZ ;  /* 0x000000091e0772a4 */ /* 0x000fe2000f8e023f */
[----:B------:R-:W-:Y:S01]  /*19dd0*/  IMAD.WIDE.U32 R8, R6, UR21, R8 ;  /* 0x0000001506087c25 */ /* 0x000fe2000f8e0008 */
[----:B------:R-:W-:Y:S01]  /*19de0*/  @!UP3 ULDC UR6, c[0x0][0x2c4] ;  /* 0x0000b1000006bab9 */ /* 0x000fe20000000800 */
[----:B------:R-:W-:Y:S01]  /*19df0*/  @UP2 ULDC UR12, c[0x0][0x2c0] ;  /* 0x0000b000000c2ab9 */ /* 0x000fe20000000800 */
[----:B------:R-:W-:Y:S01]  /*19e00*/  @!UP1 UIMAD UR16, UR30, UR6, URZ ;  /* 0x000000061e1092a4 */ /* 0x000fe2000f8e023f */
[----:B------:R-:W-:Y:S01]  /*19e10*/  ISETP.GE.OR P2, PT, R4, UR18, P0 ;  /* 0x0000001204007c0c */ /* 0x000fe20008746670 */
[----:B------:R-:W-:Y:S01]  /*19e20*/  USEL UR7, UR7, URZ, UP3 ;  /* 0x0000003f07077287 */ /* 0x000fe20009800000 */
[----:B------:R-:W-:Y:S01]  /*19e30*/  VIADD R7, R9, UR5 ;  /* 0x0000000509077c36 */ /* 0x000fe20008000000 */
[----:B------:R-:W-:Y:S01]  /*19e40*/  @!UP2 UMOV UR12, 0x1 ;  /* 0x00000001000ca882 */ /* 0x000fe20000000000 */
[----:B------:R-:W-:Y:S01]  /*19e50*/  @!UP2 UMOV UR13, UR4 ;  /* 0x00000004000dac82 */ /* 0x000fe20008000000 */
[----:B------:R-:W-:Y:S01]  /*19e60*/  UIMAD UR6, UR15, UR12, URZ ;  /* 0x0000000c0f0672a4 */ /* 0x000fe2000f8e023f */
[----:B------:R-:W-:Y:S01]  /*19e70*/  ISETP.GE.AND P4, PT, R20, UR18, PT ;  /* 0x0000001214007c0c */ /* 0x000fe2000bf86270 */
[----:B------:R-:W-:Y:S01]  /*19e80*/  UIMAD UR13, UR21, UR13, UR7 ;  /* 0x0000000d150d72a4 */ /* 0x000fe2000f8e0207 */
[----:B------:R-:W-:Y:S01]  /*19e90*/  ISETP.GE.OR P1, PT, R17, UR18, P0 ;  /* 0x0000001211007c0c */ /* 0x000fe20008726670 */
[----:B------:R-:W-:Y:S01]  /*19ea0*/  UMOV UR26, URZ ;  /* 0x0000003f001a7c82 */ /* 0x000fe20008000000 */
[----:B------:R-:W-:Y:S01]  /*19eb0*/  @!UP3 UMOV UR26, UR16 ;  /* 0x00000010001abc82 */ /* 0x000fe20008000000 */
[----:B------:R-:W-:Y:S01]  /*19ec0*/  UMOV UR27, URZ ;  /* 0x0000003f001b7c82 */ /* 0x000fe20008000000 */
[----:B------:R-:W-:Y:S01]  /*19ed0*/  USHF.R.S32.HI UR4, URZ, 0x1f, UR6 ;  /* 0x0000001f3f047899 */ /* 0x000fe20008011406 */
[----:B------:R-:W-:Y:S01]  /*19ee0*/  ISETP.GE.OR P6, PT, R18, UR18, P0 ;  /* 0x0000001212007c0c */ /* 0x000fe200087c6670 */
[----:B------:R-:W-:Y:S01]  /*19ef0*/  @!UP3 USHF.R.S32.HI UR27, URZ, 0x1f, UR16 ;  /* 0x0000001f3f1bb899 */ /* 0x000fe20008011410 */
[----:B------:R-:W-:Y:S01]  /*19f00*/  ISETP.GE.OR P5, PT, R19, UR18, P0 ;  /* 0x0000001213007c0c */ /* 0x000fe200087a6670 */
[----:B------:R-:W-:Y:S01]  /*19f10*/  USHF.R.S32.HI UR7, URZ, 0x1f, UR13 ;  /* 0x0000001f3f077899 */ /* 0x000fe2000801140d */
[----:B------:R-:W-:Y:S01]  /*19f20*/  ISETP.GE.OR P3, PT, R20, UR18, P0 ;  /* 0x0000001214007c0c */ /* 0x000fe20008766670 */
[----:B------:R-:W-:Y:S01]  /*19f30*/  UIADD3 UR6, UP1, UP0, UR6, UR26, UR13 ;  /* 0x0000001a06067290 */ /* 0x000fe2000f83e00d */
[----:B------:R-:W-:-:S02]  /*19f40*/  VIADD R21, R4, 0x50 ;  /* 0x0000005004157836 */ /* 0x000fc40000000000 */
[C---:B------:R-:W-:Y:S01]  /*19f50*/  VIADD R22, R4.reuse, 0x60 ;  /* 0x0000006004167836 */ /* 0x040fe20000000000 */
[----:B------:R-:W-:Y:S01]  /*19f60*/  UIADD3.X UR26, UR4, UR27, UR7, UP1, UP0 ;  /* 0x0000001b041a7290 */ /* 0x000fe20008fe0407 */
[----:B------:R-:W-:Y:S01]  /*19f70*/  VIADD R23, R4, 0x70 ;  /* 0x0000007004177836 */ /* 0x000fe20000000000 */
[----:B------:R-:W-:Y:S10]  /*19f80*/  @P2 BRA `(.L_x_254) ;  /* 0x0000000000282947 */ /* 0x000ff40003800000 */
        /* <DEDUP_REMOVED lines=10> */
.L_x_254:
[----:B------:R-:W-:Y:S05]  /*1a030*/  BSYNC B0 ;  /* 0x0000000000007941 */ /* 0x000fea0003800000 */
.L_x_253:
[----:B------:R-:W-:Y:S01]  /*1a040*/  BSSY B0, `(.L_x_255) ;  /* 0x0000010000007945 */ /* 0x000fe20003800000 */
[----:B------:R-:W-:-:S03]  /*1a050*/  ISETP.GE.AND P2, PT, R4, UR18, PT ;  /* 0x0000001204007c0c */ /* 0x000fc6000bf46270 */
[----:B------:R-:W-:Y:S10]  /*1a060*/  @P1 BRA `(.L_x_256) ;  /* 0x0000000000341947 */ /* 0x000ff40003800000 */
        /* <DEDUP_REMOVED lines=13> */
.L_x_256:
[----:B------:R-:W-:Y:S05]  /*1a140*/  BSYNC B0 ;  /* 0x0000000000007941 */ /* 0x000fea0003800000 */
.L_x_255:
[----:B------:R-:W-:Y:S01]  /*1a150*/  BSSY B0, `(.L_x_257) ;  /* 0x0000010000007945 */ /* 0x000fe20003800000 */
[----:B------:R-:W-:-:S03]  /*1a160*/  ISETP.GE.AND P1, PT, R17, UR18, PT ;  /* 0x0000001211007c0c */ /* 0x000fc6000bf26270 */
[----:B------:R-:W-:Y:S10]  /*1a170*/  @P6 BRA `(.L_x_258) ;  /* 0x0000000000346947 */ /* 0x000ff40003800000 */
        /* <DEDUP_REMOVED lines=13> */
.L_x_258:
[----:B------:R-:W-:Y:S05]  /*1a250*/  BSYNC B0 ;  /* 0x0000000000007941 */ /* 0x000fea0003800000 */
.L_x_257:
        /* <DEDUP_REMOVED lines=16> */
.L_x_260:
[----:B------:R-:W-:Y:S05]  /*1a360*/  BSYNC B0 ;  /* 0x0000000000007941 */ /* 0x000fea0003800000 */
.L_x_259:
[----:B------:R-:W-:Y:S01]  /*1a370*/  BSSY B0, `(.L_x_261) ;  /* 0x0000010000007945 */ /* 0x000fe20003800000 */
[----:B------:R-:W-:-:S03]  /*1a380*/  ISETP.GE.AND P5, PT, R19, UR18, PT ;  /* 0x0000001213007c0c */ /* 0x000fc6000bfa6270 */
        /* <DEDUP_REMOVED lines=14> */
.L_x_262:
[----:B------:R-:W-:Y:S05]  /*1a470*/  BSYNC B0 ;  /* 0x0000000000007941 */ /* 0x000fea0003800000 */
.L_x_261:
[C---:B------:R-:W-:Y:S01]  /*1a480*/  ISETP.NE.OR P1, PT, R14.reuse, RZ, P1 ;  /* 0x000000ff0e00720c */ /* 0x040fe20000f25670 */
[----:B------:R-:W-:Y:S01]  /*1a490*/  BSSY B0, `(.L_x_263) ;  /* 0x0000018000007945 */ /* 0x000fe20003800000 */
[C---:B------:R-:W-:Y:S02]  /*1a4a0*/  ISETP.GE.AND P3, PT, R21.reuse, UR18, PT ;  /* 0x0000001215007c0c */ /* 0x040fe4000bf66270 */
[----:B------:R-:W-:Y:S02]  /*1a4b0*/  P2R R16, PR, RZ, 0x2 ;  /* 0x00000002ff107803 */ /* 0x000fe40000000000 */
[----:B------:R-:W-:Y:S02]  /*1a4c0*/  ISETP.GE.OR P1, PT, R21, UR18, P0 ;  /* 0x0000001215007c0c */ /* 0x000fe40008726670 */
[C---:B------:R-:W-:Y:S02]  /*1a4d0*/  ISETP.NE.OR P2, PT, R14.reuse, RZ, P2 ;  /* 0x000000ff0e00720c */ /* 0x040fe40001745670 */
[----:B------:R-:W-:-:S02]  /*1a4e0*/  ISETP.NE.OR P6, PT, R14, RZ, P6 ;  /* 0x000000ff0e00720c */ /* 0x000fc400037c5670 */
[----:B------:R-:W-:Y:S02]  /*1a4f0*/  P2R R15, PR, RZ, 0x4 ;  /* 0x00000004ff0f7803 */ /* 0x000fe40000000000 */
[C---:B------:R-:W-:Y:S02]  /*1a500*/  ISETP.NE.OR P5, PT, R14.reuse, RZ, P5 ;  /* 0x000000ff0e00720c */ /* 0x040fe40002fa5670 */
[C---:B------:R-:W-:Y:S02]  /*1a510*/  ISETP.NE.OR P4, PT, R14.reuse, RZ, P4 ;  /* 0x000000ff0e00720c */ /* 0x040fe40002785670 */
[----:B------:R-:W-:Y:S01]  /*1a520*/  ISETP.NE.OR P3, PT, R14, RZ, P3 ;  /* 0x000000ff0e00720c */ /* 0x000fe20001f65670 */
[----:B------:R-:W-:-:S12]  /*1a530*/  @P1 BRA `(.L_x_264) ;  /* 0x0000000000341947 */ /* 0x000fd80003800000 */
        /* <DEDUP_REMOVED lines=13> */
.L_x_264:
[----:B------:R-:W-:Y:S05]  /*1a610*/  BSYNC B0 ;  /* 0x0000000000007941 */ /* 0x000fea0003800000 */
.L_x_263:
[C---:B------:R-:W-:Y:S01]  /*1a620*/  ISETP.GE.OR P1, PT, R22.reuse, UR18, P0 ;  /* 0x0000001216007c0c */ /* 0x040fe20008726670 */
[----:B------:R-:W-:Y:S01]  /*1a630*/  BSSY B0, `(.L_x_265) ;  /* 0x0000012000007945 */ /* 0x000fe20003800000 */
[----:B------:R-:W-:Y:S02]  /*1a640*/  ISETP.GE.AND P2, PT, R22, UR18, PT ;  /* 0x0000001216007c0c */ /* 0x000fe4000bf46270 */
[----:B------:R-:W-:Y:S02]  /*1a650*/  ISETP.GE.OR P0, PT, R23, UR18, P0 ;  /* 0x0000001217007c0c */ /* 0x000fe40008706670 */
[----:B------:R-:W-:-:S07]  /*1a660*/  ISETP.NE.OR P2, PT, R14, RZ, P2 ;  /* 0x000000ff0e00720c */ /* 0x000fce0001745670 */
[----:B------:R-:W-:Y:S06]  /*1a670*/  @P1 BRA `(.L_x_266) ;  /* 0x0000000000341947 */ /* 0x000fec0003800000 */
        /* <DEDUP_REMOVED lines=13> */
.L_x_266:
[----:B------:R-:W-:Y:S05]  /*1a750*/  BSYNC B0 ;  /* 0x0000000000007941 */ /* 0x000fea0003800000 */
.L_x_265:
[----:B------:R-:W-:Y:S01]  /*1a760*/  ISETP.GE.AND P1, PT, R23, UR18, PT ;  /* 0x0000001217007c0c */ /* 0x000fe2000bf26270 */
[----:B------:R-:W-:Y:S03]  /*1a770*/  BSSY B0, `(.L_x_267) ;  /* 0x000000f000007945 */ /* 0x000fe60003800000 */
[----:B------:R-:W-:Y:S01]  /*1a780*/  ISETP.NE.OR P1, PT, R14, RZ, P1 ;  /* 0x000000ff0e00720c */ /* 0x000fe20000f25670 */
[----:B------:R-:W-:-:S12]  /*1a790*/  @P0 BRA `(.L_x_268) ;  /* 0x0000000000300947 */ /* 0x000fd80003800000 */
        /* <DEDUP_REMOVED lines=12> */
.L_x_268:
[----:B------:R-:W-:Y:S05]  /*1a860*/  BSYNC B0 ;  /* 0x0000000000007941 */ /* 0x000fea0003800000 */
.L_x_267:
[----:B------:R-:W-:Y:S01]  /*1a870*/  ISETP.NE.AND P0, PT, R15, RZ, PT ;  /* 0x000000ff0f00720c */ /* 0x000fe20003f05270 */
[----:B------:R-:W-:-:S12]  /*1a880*/  BSSY B0, `(.L_x_269) ;  /* 0x000000a000007945 */ /* 0x000fd80003800000 */
        /* <DEDUP_REMOVED lines=9> */
.L_x_270:
[----:B------:R-:W-:Y:S05]  /*1a920*/  BSYNC B0 ;  /* 0x0000000000007941 */ /* 0x000fea0003800000 */
.L_x_269:
[----:B------:R-:W-:Y:S01]  /*1a930*/  ISETP.NE.AND P0, PT, R16, RZ, PT ;  /* 0x000000ff1000720c */ /* 0x000fe20003f05270 */
[----:B------:R-:W-:-:S12]  /*1a940*/  BSSY B0, `(.L_x_271) ;  /* 0x000000a000007945 */ /* 0x000fd80003800000 */
        /* <DEDUP_REMOVED lines=9> */
.L_x_272:
[----:B------:R-:W-:Y:S05]  /*1a9e0*/  BSYNC B0 ;  /* 0x0000000000007941 */ /* 0x000fea0003800000 */
.L_x_271:
        /* <DEDUP_REMOVED lines=10> */
.L_x_274:
[----:B------:R-:W-:Y:S05]  /*1aa90*/  BSYNC B0 ;  /* 0x0000000000007941 */ /* 0x000fea0003800000 */
.L_x_273:
        /* <DEDUP_REMOVED lines=10> */
.L_x_276:
[----:B------:R-:W-:Y:S05]  /*1ab40*/  BSYNC B0 ;  /* 0x0000000000007941 */ /* 0x000fea0003800000 */
.L_x_275:
        /* <DEDUP_REMOVED lines=10> */
.L_x_278:
[----:B------:R-:W-:Y:S05]  /*1abf0*/  BSYNC B0 ;  /* 0x0000000000007941 */ /* 0x000fea0003800000 */
.L_x_277:
        /* <DEDUP_REMOVED lines=10> */
.L_x_280:
[----:B------:R-:W-:Y:S05]  /*1aca0*/  BSYNC B0 ;  /* 0x0000000000007941 */ /* 0x000fea0003800000 */
.L_x_279:
        /* <DEDUP_REMOVED lines=10> */
.L_x_282:
[----:B------:R-:W-:Y:S05]  /*1ad50*/  BSYNC B0 ;  /* 0x0000000000007941 */ /* 0x000fea0003800000 */
.L_x_281:
        /* <DEDUP_REMOVED lines=10> */
.L_x_283:
        /* <DEDUP_REMOVED lines=16> */
.L_x_1419:


//--------------------- .text._ZN5flash16flash_fwd_kernelI23Flash_fwd_kernel_traitsILi64ELi128ELi128ELi4ELb0ELb0EN7cutlass10bfloat16_tE19Flash_kernel_traitsILi64ELi128ELi128ELi4ES3_EELb0ELb1ELb0ELb0ELb0ELb0ELb1ELb0EEEvNS_16Flash_fwd_paramsE --------------------------
	.section	.text._ZN5flash16flash_fwd_kernelI23Flash_fwd_kernel_traitsILi64ELi128ELi128ELi4ELb0ELb0EN7cutlass10bfloat16_tE19Flash_kernel_traitsILi64ELi128ELi128ELi4ES3_EELb0ELb1ELb0ELb0ELb0ELb0ELb1ELb0EEEvNS_16Flash_fwd_paramsE,"ax",@progbits
	.align	128
        .global         _ZN5flash16flash_fwd_kernelI23Flash_fwd_kernel_traitsILi64ELi128ELi128ELi4ELb0ELb0EN7cutlass10bfloat16_tE19Flash_kernel_traitsILi64ELi128ELi128ELi4ES3_EELb0ELb1ELb0ELb0ELb0ELb0ELb1ELb0EEEvNS_16Flash_fwd_paramsE
        .type           _ZN5flash16flash_fwd_kernelI23Flash_fwd_kernel_traitsILi64ELi128ELi128ELi4ELb0ELb0EN7cutlass10bfloat16_tE19Flash_kernel_traitsILi64ELi128ELi128ELi4ES3_EELb0ELb1ELb0ELb0ELb0ELb0ELb1ELb0EEEvNS_16Flash_fwd_paramsE,@function
        .size           _ZN5flash16flash_fwd_kernelI23Flash_fwd_kernel_traitsILi64ELi128ELi128ELi4ELb0ELb0EN7cutlass10bfloat16_tE19Flash_kernel_traitsILi64ELi128ELi128ELi4ES3_EELb0ELb1ELb0ELb0ELb0ELb0ELb1ELb0EEEvNS_16Flash_fwd_paramsE,(.L_x_1420 - _ZN5flash16flash_fwd_kernelI23Flash_fwd_kernel_traitsILi64ELi128ELi128ELi4ELb0ELb0EN7cutlass10bfloat16_tE19Flash_kernel_traitsILi64ELi128ELi128ELi4ES3_EELb0ELb1ELb0ELb0ELb0ELb0ELb1ELb0EEEvNS_16Flash_fwd_paramsE)
        .other          _ZN5flash16flash_fwd_kernelI23Flash_fwd_kernel_traitsILi64ELi128ELi128ELi4ELb0ELb0EN7cutlass10bfloat16_tE19Flash_kernel_traitsILi64ELi128ELi128ELi4ES3_EELb0ELb1ELb0ELb0ELb0ELb0ELb1ELb0EEEvNS_16Flash_fwd_paramsE,@"STO_CUDA_ENTRY STV_DEFAULT"
_ZN5flash16flash_fwd_kernelI23Flash_fwd_kernel_traitsILi64ELi128ELi128ELi4ELb0ELb0EN7cutlass10bfloat16_tE19Flash_kernel_traitsILi64ELi128ELi128ELi4ES3_EELb0ELb1ELb0ELb0ELb0ELb0ELb1ELb0EEEvNS_16Flash_fwd_paramsE:
.text._ZN5flash16flash_fwd_kernelI23Flash_fwd_kernel_traitsILi64ELi128ELi128ELi4ELb0ELb0EN7cutlass10bfloat16_tE19Flash_kernel_traitsILi64ELi128ELi128ELi4ES3_EELb0ELb1ELb0ELb0ELb0ELb0ELb1ELb0EEEvNS_16Flash_fwd_paramsE:
        /* <DEDUP_REMOVED lines=55> */
.L_x_284:
[----:B------:R-:W-:-:S05]  /*0370*/  ULDC UR6, c[0x0][0x2c8] ;  /* 0x0000b20000067ab9 */ /* 0x000fca0000000800 */
.L_x_285:
        /* <DEDUP_REMOVED lines=99> */
.L_x_287:
        /* <DEDUP_REMOVED lines=26> */
.L_x_288:
        /* <DEDUP_REMOVED lines=49> */
.L_x_290:
[----:B------:R-:W-:Y:S05]  /*0e60*/  BSYNC B0 ;  /* 0x0000000000007941 */ /* 0x000fea0003800000 */
.L_x_289:
        /* <DEDUP_REMOVED lines=24> */
.L_x_292:
[----:B------:R-:W-:Y:S05]  /*0ff0*/  BSYNC B0 ;  /* 0x0000000000007941 */ /* 0x000fea0003800000 */
.L_x_291:
        /* <DEDUP_REMOVED lines=24> */
.L_x_294:
[----:B------:R-:W-:Y:S05]  /*1180*/  BSYNC B0 ;  /* 0x0000000000007941 */ /* 0x000fea0003800000 */
.L_x_293:
        /* <DEDUP_REMOVED lines=24> */
.L_x_296:
[----:B------:R-:W-:Y:S05]  /*1310*/  BSYNC B0 ;  /* 0x0000000000007941 */ /* 0x000fea0003800000 */
.L_x_295:
        /* <DEDUP_REMOVED lines=24> */
.L_x_298:
[----:B------:R-:W-:Y:S05]  /*14a0*/  BSYNC B0 ;  /* 0x0000000000007941 */ /* 0x000fea0003800000 */
.L_x_297:
        /* <DEDUP_REMOVED lines=24> */
.L_x_300:
[----:B------:R-:W-:Y:S05]  /*1630*/  BSYNC B0 ;  /* 0x0000000000007941 */ /* 0x000fea0003800000 */
.L_x_299:
        /* <DEDUP_REMOVED lines=25> */
.L_x_302:
[----:B------:R-:W-:Y:S05]  /*17d0*/  BSYNC B0 ;  /* 0x0000000000007941 */ /* 0x000fea0003800000 */
.L_x_301:
        /* <DEDUP_REMOVED lines=25> */
.L_x_304:
[----:B------:R-:W-:Y:S05]  /*1970*/  BSYNC B0 ;  /* 0x0000000000007941 */ /* 0x000fea0003800000 */
.L_x_303:
        /* <DEDUP_REMOVED lines=28> */
[----:B------:R-:W-:Y:S01]  /*1b40*/  MOV R6, UR19 ;  /* 0x0000001300067c02 */ /* 0x000fe20008000f00 */
        /* <DEDUP_REMOVED lines=11> */
[----:B------:R-:W-:Y:S01]  /*1c00*/  IMAD.WIDE.U32 R6, R6, UR26, R240 ;  /* 0x0000001a06067c25 */ /* 0x000fe2000f8e00f0 */
[----:B------:R-:W-:-:S02]  /*1c10*/  MOV R4, 0x20 ;  /* 0x0000002000047802 */ /* 0x000fc40000000f00 */
[C---:B------:R-:W-:Y:S01]  /*1c20*/  ISETP.GE.AND P4, PT, R17.reuse, UR28, PT ;  /* 0x0000001c11007c0c */ /* 0x040fe2000bf86270 */
[----:B------:R-:W-:Y:S01]  /*1c30*/  IMAD R24, R0, UR11, R2 ;  /* 0x0000000b00187c24 */ /* 0x000fe2000f8e0202 */
[----:B------:R-:W-:Y:S02]  /*1c40*/  SEL R4, R4, 0xffffffe0, !P2 ;  /* 0xffffffe004047807 */ /* 0x000fe40005000000 */
[----:B------:R-:W-:Y:S01]  /*1c50*/  ISETP.GE.AND P2, PT, R17, UR28, PT ;  /* 0x0000001c11007c0c */ /* 0x000fe2000bf46270 */
[----:B--2---:R-:W-:-:S04]  /*1c60*/  IMAD.WIDE.U32 R30, R0, UR10, R8 ;  /* 0x0000000a001e7c25 */ /* 0x004fc8000f8e0008 */
[----:B------:R-:W-:Y:S01]  /*1c70*/  VIADD R9, R7, UR12 ;  /* 0x0000000c07097c36 */ /* 0x000fe20008000000 */
[----:B------:R4:W-:Y:S01]  /*1c80*/  STL.64 [R1+0xf0], R30 ;  /* 0x0000f01e01007387 */ /* 0x0009e20000100a00 */
[----:B------:R-:W-:Y:S06]  /*1c90*/  @P1 BRA `(.L_x_306) ;  /* 0x00000000002c1947 */ /* 0x000fec0003800000 */
        /* <DEDUP_REMOVED lines=11> */
.L_x_306:
[----:B------:R-:W-:Y:S05]  /*1d50*/  BSYNC B0 ;  /* 0x0000000000007941 */ /* 0x000fea0003800000 */
.L_x_305:
        /* <DEDUP_REMOVED lines=11> */
[----:B------:R-:W-:Y:S02]  /*1e10*/  IADD3.X R2, R9, UR10, RZ, P6, !PT ;  /* 0x0000000a09027c10 */ /* 0x000fe4000b7fe4ff */
[----:B-1----:R-:W-:-:S04]  /*1e20*/  LEA R10, P6, R0, UR12, 0x1 ;  /* 0x0000000c000a7c11 */ /* 0x002fc8000f8c08ff */
[----:B------:R-:W-:-:S05]  /*1e30*/  LEA.HI.X R11, R0, UR13, R2, 0x1, P6 ;  /* 0x0000000d000b7c11 */ /* 0x000fca000b0f0c02 */
[----:B------:R-:W-:Y:S01]  /*1e40*/  @!PT LDS RZ, [RZ] ;  /* 0x00000000fffff984 */ /* 0x000fe20000000800 */
[----:B------:R-:W-:Y:S01]  /*1e50*/  @!PT LDS RZ, [RZ] ;  /* 0x00000000fffff984 */ /* 0x000fe20000000800 */
[----:B------:R-:W-:Y:S01]  /*1e60*/  @!PT LDS RZ, [RZ] ;  /* 0x00000000fffff984 */ /* 0x000fe20000000800 */
[----:B------:R1:W-:Y:S04]  /*1e70*/  LDGSTS.E.BYPASS.LTC128B.128 [R228+0x4800], desc[UR24][R10.64] ;  /* 0x048000000ae47fae */ /* 0x0003e8000b901d58 */
.L_x_308:
[----:B------:R-:W-:Y:S05]  /*1e80*/  BSYNC B0 ;  /* 0x0000000000007941 */ /* 0x000fea0003800000 */
.L_x_307:
        /* <DEDUP_REMOVED lines=9> */
[----:B------:R-:W-:Y:S02]  /*1f20*/  IMAD.U32 R5, RZ, RZ, UR8 ;  /* 0x00000008ff057e24 */ /* 0x000fe4000f8e00ff */
[----:B------:R-:W-:Y:S01]  /*1f30*/  IMAD.U32 R2, RZ, RZ, UR9 ;  /* 0x00000009ff027e24 */ /* 0x000fe2000f8e00ff */
[----:B------:R-:W-:-:S04]  /*1f40*/  LEA R0, P5, R0, R6, 0x5 ;  /* 0x0000000600007211 */ /* 0x000fc800078a28ff */
[----:B------:R-:W-:Y:S02]  /*1f50*/  LEA.HI.X R2, R5, R9, R2, 0x5, P5 ;  /* 0x0000000905027211 */ /* 0x000fe400028f2c02 */
[----:B-1----:R-:W-:-:S04]  /*1f60*/  LEA R10, P5, R0, UR12, 0x1 ;  /* 0x0000000c000a7c11 */ /* 0x002fc8000f8a08ff */
[----:B------:R-:W-:-:S05]  /*1f70*/  LEA.HI.X R11, R0, UR13, R2, 0x1, P5 ;  /* 0x0000000d000b7c11 */ /* 0x000fca000a8f0c02 */
[----:B------:R-:W-:Y:S01]  /*1f80*/  @!PT LDS RZ, [RZ] ;  /* 0x00000000fffff984 */ /* 0x000fe20000000800 */
[----:B------:R-:W-:Y:S01]  /*1f90*/  @!PT LDS RZ, [RZ] ;  /* 0x00000000fffff984 */ /* 0x000fe20000000800 */
[----:B------:R-:W-:Y:S01]  /*1fa0*/  @!PT LDS RZ, [RZ] ;  /* 0x00000000fffff984 */ /* 0x000fe20000000800 */
[----:B------:R1:W-:Y:S04]  /*1fb0*/  LDGSTS.E.BYPASS.LTC128B.128 [R228+0x5000], desc[UR24][R10.64] ;  /* 0x050000000ae47fae */ /* 0x0003e8000b901d58 */
.L_x_310:
[----:B------:R-:W-:Y:S05]  /*1fc0*/  BSYNC B0 ;  /* 0x0000000000007941 */ /* 0x000fea0003800000 */
.L_x_309:
        /* <DEDUP_REMOVED lines=19> */
.L_x_312:
[----:B------:R-:W-:Y:S05]  /*2100*/  BSYNC B0 ;  /* 0x0000000000007941 */ /* 0x000fea0003800000 */
.L_x_311:
        /* <DEDUP_REMOVED lines=20> */
.L_x_314:
[----:B------:R-:W-:Y:S05]  /*2250*/  BSYNC B0 ;  /* 0x0000000000007941 */ /* 0x000fea0003800000 */
.L_x_313:
        /* <DEDUP_REMOVED lines=22> */
.L_x_316:
[----:B------:R-:W-:Y:S05]  /*23c0*/  BSYNC B0 ;  /* 0x0000000000007941 */ /* 0x000fea0003800000 */
.L_x_315:
        /* <DEDUP_REMOVED lines=25> */
.L_x_318:
[----:B------:R-:W-:Y:S05]  /*2560*/  BSYNC B0 ;  /* 0x0000000000007941 */ /* 0x000fea0003800000 */
.L_x_317:
        /* <DEDUP_REMOVED lines=24> */
.L_x_320:
[----:B------:R-:W-:Y:S05]  /*26f0*/  BSYNC B0 ;  /* 0x0000000000007941 */ /* 0x000fea0003800000 */
.L_x_319:
[----:B------:R-:W0:Y:S01]  /*2700*/  LDGDEPBAR ;  /* 0x00000000000079af */ /* 0x000e220000000000 */
[----:B------:R-:W-:Y:S01]  /*2710*/  IMAD.SHL.U32 R0, R25, 0x40, RZ ;  /* 0x0000004019007824 */ /* 0x000fe200078e00ff */
[C---:B------:R-:W-:Y:S01]  /*2720*/  ISETP.GE.AND P1, PT, R14.reuse, UR28, PT ;  /* 0x0000001c0e007c0c */ /* 0x040fe2000bf26270 */
[----:B------:R-:W-:Y:S01]  /*2730*/  IMAD.SHL.U32 R5, R14, 0x8, RZ ;  /* 0x000000080e057824 */ /* 0x000fe200078e00ff */
[----:B------:R-:W-:Y:S01]  /*2740*/  MOV R12, R30 ;  /* 0x0000001e000c7202 */ /* 0x000fe20000000f00 */
[----:B------:R-:W-:Y:S01]  /*2750*/  IMAD.IADD R13, R31, 0x1, R24 ;  /* 0x000000011f0d7824 */ /* 0x000fe200078e0218 */
[----:B------:R-:W-:Y:S01]  /*2760*/  LOP3.LUT R0, R0, 0x1c0, RZ, 0xc0, !PT ;  /* 0x000001c000007812 */ /* 0x000fe200078ec0ff */
[----:B-1----:R-:W-:Y:S01]  /*2770*/  IMAD.U32 R9, RZ, RZ, UR27 ;  /* 0x0000001bff097e24 */ /* 0x002fe2000f8e00ff */
[----:B------:R-:W-:Y:S01]  /*2780*/  SHF.L.U32 R6, R16, 0x3, RZ ;  /* 0x0000000310067819 */ /* 0x000fe200000006ff */
        /* <DEDUP_REMOVED lines=38> */
.L_x_322:
[----:B------:R-:W-:Y:S05]  /*29f0*/  BSYNC B0 ;  /* 0x0000000000007941 */ /* 0x000fea0003800000 */
.L_x_321:
        /* <DEDUP_REMOVED lines=22> */
.L_x_324:
[----:B------:R-:W-:Y:S05]  /*2b60*/  BSYNC B0 ;  /* 0x0000000000007941 */ /* 0x000fea0003800000 */
.L_x_323:
        /* <DEDUP_REMOVED lines=19> */
.L_x_326:
[----:B------:R-:W-:Y:S05]  /*2ca0*/  BSYNC B0 ;  /* 0x0000000000007941 */ /* 0x000fea0003800000 */
.L_x_325:
        /* <DEDUP_REMOVED lines=19> */
.L_x_328:
[----:B------:R-:W-:Y:S05]  /*2de0*/  BSYNC B0 ;  /* 0x0000000000007941 */ /* 0x000fea0003800000 */
.L_x_327:
        /* <DEDUP_REMOVED lines=19> */
.L_x_330:
[----:B------:R-:W-:Y:S05]  /*2f20*/  BSYNC B0 ;  /* 0x0000000000007941 */ /* 0x000fea0003800000 */
.L_x_329:
        /* <DEDUP_REMOVED lines=20> */
.L_x_332:
[----:B------:R-:W-:Y:S05]  /*3070*/  BSYNC B0 ;  /* 0x0000000000007941 */ /* 0x000fea0003800000 */
.L_x_331:
        /* <DEDUP_REMOVED lines=20> */
.L_x_334:
[----:B------:R-:W-:Y:S05]  /*31c0*/  BSYNC B0 ;  /* 0x0000000000007941 */ /* 0x000fea0003800000 */
.L_x_333:
        /* <DEDUP_REMOVED lines=19> */
.L_x_336:
[----:B------:R-:W-:Y:S05]  /*3300*/  BSYNC B0 ;  /* 0x0000000000007941 */ /* 0x000fea0003800000 */
.L_x_335:
[----:B------:R-:W-:Y:S01]  /*3310*/  LDSM.16.M88.4 R40, [R224] ;  /* 0x00000000e028783b */ /* 0x000fe20000000200 */
[----:B------:R-:W-:Y:S01]  /*3320*/  LOP3.LUT P0, RZ, R25, 0x2, RZ, 0xc0, !PT ;  /* 0x0000000219ff7812 */ /* 0x000fe2000780c0ff */
[----:B------:R-:W-:Y:S01]  /*3330*/  IMAD R238, R3, 0x2, R224 ;  /* 0x0000000203ee7824 */ /* 0x000fe200078e02e0 */
[----:B------:R-:W-:Y:S01]  /*3340*/  ULDC UR28, c[0x0][0x39c] ;  /* 0x0000e700001c7ab9 */ /* 0x000fe20000000800 */
[----:B------:R-:W1:Y:S01]  /*3350*/  LDSM.16.M88.4 R20, [R217+0x4000] ;  /* 0x00400000d914783b */ /* 0x000e620000000200 */
[----:B------:R-:W-:Y:S01]  /*3360*/  SEL R0, R28, 0xfffffff0, !P0 ;  /* 0xfffffff01c007807 */ /* 0x000fe20004000000 */
[----:B------:R-:W-:Y:S01]  /*3370*/  VIADD R2, R217, 0x4000 ;  /* 0x00004000d9027836 */ /* 0x000fe20000000000 */
[----:B------:R-:W-:Y:S01]  /*3380*/  LOP3.LUT P0, RZ, R25, 0x4, RZ, 0xc0, !PT ;  /* 0x0000000419ff7812 */ /* 0x000fe2000780c0ff */
[----:B------:R-:W5:Y:S01]  /*3390*/  LDSM.16.M88.4 R36, [R224+0x2000] ;  /* 0x00200000e024783b */ /* 0x000f620000000200 */
[----:B------:R-:W-:Y:S01]  /*33a0*/  VIADD R216, R217, 0x4040 ;  /* 0x00004040d9d87836 */ /* 0x000fe20000000000 */
[----:B------:R-:W-:Y:S01]  /*33b0*/  UISETP.GE.AND UP0, UPT, UR23, 0x2, UPT ;  /* 0x000000021700788c */ /* 0x000fe2000bf06270 */
[----:B------:R-:W-:Y:S01]  /*33c0*/  IMAD R223, R0, 0x2, R217 ;  /* 0x0000000200df7824 */ /* 0x000fe200078e02d9 */
[----:B------:R-:W-:Y:S01]  /*33d0*/  LDSM.16.M88.4 R32, [R238] ;  /* 0x00000000ee20783b */ /* 0x000fe20000000200 */
[----:B------:R-:W-:-:S03]  /*33e0*/  IMAD.SHL.U32 R126, R126, 0x2, RZ ;  /* 0x000000027e7e7824 */ /* 0x000fc600078e00ff */
[----:B------:R-:W2:Y:S02]  /*33f0*/  LDSM.16.M88.4 R48, [R223+0x4000] ;  /* 0x00400000df30783b */ /* 0x000ea40000000200 */
[----:B------:R-:W-:Y:S02]  /*3400*/  LOP3.LUT R5, R126, 0x6, RZ, 0xc0, !PT ;  /* 0x000000067e057812 */ /* 0x000fe400078ec0ff */
[----:B----4-:R-:W4:Y:S01]  /*3410*/  LDSM.16.M88.4 R28, [R238+0x2000] ;  /* 0x00200000ee1c783b */ /* 0x010f220000000200 */
[----:B------:R-:W-:Y:S02]  /*3420*/  @P0 VIADD R216, R2, 0xffffffc0 ;  /* 0xffffffc002d80836 */ /* 0x000fe40000000000 */
[----:B------:R-:W-:Y:S01]  /*3430*/  IMAD R2, R4, 0x2, R224 ;  /* 0x0000000204027824 */ /* 0x000fe200078e02e0 */
[----:B------:R-:W0:Y:S01]  /*3440*/  LDGDEPBAR ;  /* 0x00000000000079af */ /* 0x000e220000000000 */
[----:B------:R-:W-:Y:S02]  /*3450*/  IMAD R222, R0, 0x2, R216 ;  /* 0x0000000200de7824 */ /* 0x000fe400078e02d8 */
[----:B------:R-:W-:Y:S01]  /*3460*/  IMAD R225, R3, 0x2, R2 ;  /* 0x0000000203e17824 */ /* 0x000fe200078e0202 */
[----:B------:R-:W-:Y:S04]  /*3470*/  LDSM.16.M88.4 R56, [R216] ;  /* 0x00000000d838783b */ /* 0x000fe80000000200 */
[----:B------:R-:W3:Y:S04]  /*3480*/  LDSM.16.M88.4 R24, [R2] ;  /* 0x000000000218783b */ /* 0x000ee80000000200 */
[----:B------:R-:W3:Y:S04]  /*3490*/  LDSM.16.M88.4 R16, [R2+0x2000] ;  /* 0x002000000210783b */ /* 0x000ee80000000200 */
[----:B------:R-:W-:Y:S01]  /*34a0*/  LDSM.16.M88.4 R60, [R222] ;  /* 0x00000000de3c783b */ /* 0x000fe20000000200 */
[-C--:B-1----:R-:W-:Y:S03]  /*34b0*/  HMMA.16816.F32.BF16 R8, R40, R20.reuse, RZ ;  /* 0x000000142808723c */ /* 0x082fe600000418ff */
[----:B------:R-:W1:Y:S03]  /*34c0*/  LDSM.16.M88.4 R12, [R225] ;  /* 0x00000000e10c783b */ /* 0x000e660000000200 */
[----:B-----5:R-:W-:Y:S06]  /*34d0*/  HMMA.16816.F32.BF16 R44, R36, R20, RZ ;  /* 0x00000014242c723c */ /* 0x020fec00000418ff */
[-C--:B------:R-:W-:Y:S06]  /*34e0*/  HMMA.16816.F32.BF16 R72, R40, R22.reuse, RZ ;  /* 0x000000162848723c */ /* 0x080fec00000418ff */
[----:B------:R-:W-:Y:S06]  /*34f0*/  HMMA.16816.F32.BF16 R64, R36, R22, RZ ;  /* 0x000000162440723c */ /* 0x000fec00000418ff */
[-C--:B--2---:R-:W-:Y:S06]  /*3500*/  HMMA.16816.F32.BF16 R8, R32, R48.reuse, R8 ;  /* 0x000000302008723c */ /* 0x084fec0000041808 */
[----:B----4-:R-:W-:Y:S01]  /*3510*/  HMMA.16816.F32.BF16 R52, R28, R48, R44 ;  /* 0x000000301c34723c */ /* 0x010fe2000004182c */
[----:B------:R-:W2:Y:S05]  /*3520*/  LDSM.16.M88.4 R44, [R217+0x4800] ;  /* 0x00480000d92c783b */ /* 0x000eaa0000000200 */
[-C--:B------:R-:W-:Y:S06]  /*3530*/  HMMA.16816.F32.BF16 R20, R32, R50.reuse, R72 ;  /* 0x000000322014723c */ /* 0x080fec0000041848 */
[----:B------:R-:W-:Y:S01]  /*3540*/  HMMA.16816.F32.BF16 R64, R28, R50, R64 ;  /* 0x000000321c40723c */ /* 0x000fe20000041840 */
[----:B------:R-:W-:Y:S05]  /*3550*/  LDSM.16.M88.4 R48, [R216+0x800] ;  /* 0x00080000d830783b */ /* 0x000fea0000000200 */
[-C--:B---3--:R-:W-:Y:S01]  /*3560*/  HMMA.16816.F32.BF16 R68, R24, R56.reuse, R8 ;  /* 0x000000381844723c */ /* 0x088fe20000041808 */
[----:B------:R-:W3:Y:S05]  /*3570*/  LDSM.16.M88.4 R8, [R225+0x2000] ;  /* 0x00200000e108783b */ /* 0x000eea0000000200 */
[----:B------:R-:W-:Y:S01]  /*3580*/  HMMA.16816.F32.BF16 R80, R16, R56, R52 ;  /* 0x000000381050723c */ /* 0x000fe20000041834 */
[----:B------:R-:W4:Y:S05]  /*3590*/  LDSM.16.M88.4 R52, [R223+0x4800] ;  /* 0x00480000df34783b */ /* 0x000f2a0000000200 */
[-C--:B------:R-:W-:Y:S06]  /*35a0*/  HMMA.16816.F32.BF16 R20, R24, R58.reuse, R20 ;  /* 0x0000003a1814723c */ /* 0x080fec0000041814 */
[----:B------:R-:W-:Y:S01]  /*35b0*/  HMMA.16816.F32.BF16 R64, R16, R58, R64 ;  /* 0x0000003a1040723c */ /* 0x000fe20000041840 */
[----:B------:R-:W5:Y:S05]  /*35c0*/  LDSM.16.M88.4 R56, [R222+0x800] ;  /* 0x00080000de38783b */ /* 0x000f6a0000000200 */
[----:B-1----:R-:W-:Y:S06]  /*35d0*/  HMMA.16816.F32.BF16 R76, R12, R60, R68 ;  /* 0x0000003c0c4c723c */ /* 0x002fec0000041844 */
[-C--:B--2---:R-:W-:Y:S06]  /*35e0*/  HMMA.16816.F32.BF16 R68, R40, R44.reuse, RZ ;  /* 0x0000002c2844723c */ /* 0x084fec00000418ff */
[----:B------:R-:W-:Y:S06]  /*35f0*/  HMMA.16816.F32.BF16 R72, R36, R44, RZ ;  /* 0x0000002c2448723c */ /* 0x000fec00000418ff */
[C---:B---3--:R-:W-:Y:S06]  /*3600*/  HMMA.16816.F32.BF16 R80, R8.reuse, R60, R80 ;  /* 0x0000003c0850723c */ /* 0x048fec0000041850 */
[----:B------:R-:W-:Y:S01]  /*3610*/  HMMA.16816.F32.BF16 R84, R8, R62, R64 ;  /* 0x0000003e0854723c */ /* 0x000fe20000041840 */
[----:B------:R-:W-:Y:S01]  /*3620*/  FMUL.FTZ R76, R76, UR28 ;  /* 0x0000001c4c4c7c20 */ /* 0x000fe20008410000 */
[----:B------:R-:W-:Y:S01]  /*3630*/  FMUL.FTZ R77, R77, UR28 ;  /* 0x0000001c4d4d7c20 */ /* 0x000fe20008410000 */
[----:B------:R-:W-:Y:S01]  /*3640*/  FMUL.FTZ R78, R78, UR28 ;  /* 0x0000001c4e4e7c20 */ /* 0x000fe20008410000 */
[----:B------:R-:W-:Y:S01]  /*3650*/  FMUL.FTZ R79, R79, UR28 ;  /* 0x0000001c4f4f7c20 */ /* 0x000fe20008410000 */
[----:B------:R-:W-:Y:S01]  /*3660*/  MUFU.TANH R237, R76 ;  /* 0x0000004c00ed7308 */ /* 0x000fe20000002400 */
[-C--:B----4-:R-:W-:Y:S06]  /*3670*/  HMMA.16816.F32.BF16 R88, R32, R52.reuse, R68 ;  /* 0x000000342058723c */ /* 0x090fec0000041844 */
[----:B------:R-:W-:Y:S01]  /*3680*/  HMMA.16816.F32.BF16 R92, R28, R52, R72 ;  /* 0x000000341c5c723c */ /* 0x000fe20000041848 */
[----:B------:R-:W1:Y:S05]  /*3690*/  MUFU.TANH R127, R77 ;  /* 0x0000004d007f7308 */ /* 0x000e6a0000002400 */
[----:B------:R-:W-:Y:S01]  /*36a0*/  HMMA.16816.F32.BF16 R72, R12, R62, R20 ;  /* 0x0000003e0c48723c */ /* 0x000fe20000041814 */
[----:B------:R-:W-:Y:S01]  /*36b0*/  FMUL.FTZ R80, R80, UR28 ;  /* 0x0000001c50507c20 */ /* 0x000fe20008410000 */
[----:B------:R-:W-:Y:S01]  /*36c0*/  FMUL.FTZ R81, R81, UR28 ;  /* 0x0000001c51517c20 */ /* 0x000fe20008410000 */
[----:B------:R-:W-:Y:S01]  /*36d0*/  MUFU.TANH R221, R78 ;  /* 0x0000004e00dd7308 */ /* 0x000fe20000002400 */
[----:B------:R-:W-:Y:S01]  /*36e0*/  FMUL.FTZ R82, R82, UR28 ;  /* 0x0000001c52527c20 */ /* 0x000fe20008410000 */
[----:B------:R-:W-:Y:S01]  /*36f0*/  FMUL.FTZ R83, R83, UR28 ;  /* 0x0000001c53537c20 */ /* 0x000fe20008410000 */
[-C--:B------:R-:W-:Y:S01]  /*3700*/  HMMA.16816.F32.BF16 R68, R36, R46.reuse, RZ ;  /* 0x0000002e2444723c */ /* 0x080fe200000418ff */
[----:B------:R-:W-:Y:S01]  /*3710*/  FMUL.FTZ R84, R84, UR28 ;  /* 0x0000001c54547c20 */ /* 0x000fe20008410000 */
[----:B------:R-:W-:Y:S01]  /*3720*/  FMUL.FTZ R85, R85, UR28 ;  /* 0x0000001c55557c20 */ /* 0x000fe20008410000 */
[----:B------:R-:W-:Y:S01]  /*3730*/  FMUL.FTZ R86, R86, UR28 ;  /* 0x0000001c56567c20 */ /* 0x000fe20008410000 */
[----:B------:R-:W-:Y:S01]  /*3740*/  FMUL.FTZ R87, R87, UR28 ;  /* 0x0000001c57577c20 */ /* 0x000fe20008410000 */
[----:B------:R2:W3:Y:S01]  /*3750*/  MUFU.TANH R107, R79 ;  /* 0x0000004f006b7308 */ /* 0x0004e20000002400 */
[----:B------:R-:W-:Y:S01]  /*3760*/  HMMA.16816.F32.BF16 R20, R40, R46, RZ ;  /* 0x0000002e2814723c */ /* 0x000fe200000418ff */
[----:B------:R-:W4:Y:S05]  /*3770*/  LDSM.16.M88.4 R44, [R217+0x5000] ;  /* 0x00500000d92c783b */ /* 0x000f2a0000000200 */
[----:B------:R-:W-:Y:S01]  /*3780*/  HMMA.16816.F32.BF16 R60, R24, R48, R88 ;  /* 0x00000030183c723c */ /* 0x000fe20000041858 */
[----:B------:R-:W-:Y:S05]  /*3790*/  MUFU.TANH R220, R80 ;  /* 0x0000005000dc7308 */ /* 0x000fea0000002400 */
[----:B------:R-:W-:Y:S01]  /*37a0*/  FMUL.FTZ R72, R72, UR28 ;  /* 0x0000001c48487c20 */ /* 0x000fe20008410000 */
[----:B------:R-:W-:Y:S01]  /*37b0*/  FMUL.FTZ R73, R73, UR28 ;  /* 0x0000001c49497c20 */ /* 0x000fe20008410000 */
[----:B------:R-:W-:Y:S01]  /*37c0*/  FMUL.FTZ R74, R74, UR28 ;  /* 0x0000001c4a4a7c20 */ /* 0x000fe20008410000 */
[----:B------:R-:W3:Y:S01]  /*37d0*/  MUFU.TANH R112, R81 ;  /* 0x0000005100707308 */ /* 0x000ee20000002400 */
[----:B------:R-:W-:-:S02]  /*37e0*/  FMUL.FTZ R75, R75, UR28 ;  /* 0x0000001c4b4b7c20 */ /* 0x000fc40008410000 */
[-C--:B------:R-:W-:Y:S05]  /*37f0*/  HMMA.16816.F32.BF16 R96, R28, R54.reuse, R68 ;  /* 0x000000361c60723c */ /* 0x080fea0000041844 */
[----:B------:R-:W-:Y:S01]  /*3800*/  MUFU.TANH R219, R82 ;  /* 0x0000005200db7308 */ /* 0x000fe20000002400 */
[----:B--2---:R-:W-:Y:S01]  /*3810*/  HMMA.16816.F32.BF16 R76, R32, R54, R20 ;  /* 0x00000036204c723c */ /* 0x004fe20000041814 */
[----:B------:R-:W2:Y:S05]  /*3820*/  LDSM.16.M88.4 R20, [R223+0x5000] ;  /* 0x00500000df14783b */ /* 0x000eaa0000000200 */
[----:B------:R-:W-:Y:S01]  /*3830*/  HMMA.16816.F32.BF16 R52, R16, R48, R92 ;  /* 0x000000301034723c */ /* 0x000fe2000004185c */
[----:B------:R1:W3:Y:S05]  /*3840*/  MUFU.TANH R119, R83 ;  /* 0x0000005300777308 */ /* 0x0002ea0000002400 */
[----:B-----5:R-:W-:Y:S03]  /*3850*/  HMMA.16816.F32.BF16 R68, R12, R56, R60 ;  /* 0x000000380c44723c */ /* 0x020fe6000004183c */
[----:B------:R-:W5:Y:S03]  /*3860*/  MUFU.TANH R108, R72 ;  /* 0x00000048006c7308 */ /* 0x000f660000002400 */
[-C--:B----4-:R-:W-:Y:S05]  /*3870*/  HMMA.16816.F32.BF16 R60, R40, R44.reuse, RZ ;  /* 0x0000002c283c723c */ /* 0x090fea00000418ff */
[----:B------:R-:W-:Y:S01]  /*3880*/  MUFU.TANH R125, R73 ;  /* 0x00000049007d7308 */ /* 0x000fe20000002400 */
[----:B------:R-:W-:Y:S06]  /*3890*/  HMMA.16816.F32.BF16 R64, R36, R44, RZ ;  /* 0x0000002c2440723c */ /* 0x000fec00000418ff */
[----:B-1----:R-:W-:Y:S01]  /*38a0*/  HMMA.16816.F32.BF16 R80, R8, R56, R52 ;  /* 0x000000380850723c */ /* 0x002fe20000041834 */
[----:B------:R-:W1:Y:S05]  /*38b0*/  MUFU.TANH R109, R74 ;  /* 0x0000004a006d7308 */ /* 0x000e6a0000002400 */
[----:B------:R-:W-:Y:S01]  /*38c0*/  HMMA.16816.F32.BF16 R52, R24, R50, R76 ;  /* 0x000000321834723c */ /* 0x000fe2000004184c */
[----:B------:R-:W-:Y:S01]  /*38d0*/  FMUL.FTZ R68, R68, UR28 ;  /* 0x0000001c44447c20 */ /* 0x000fe20008410000 */
[----:B------:R-:W-:Y:S01]  /*38e0*/  FMUL.FTZ R69, R69, UR28 ;  /* 0x0000001c45457c20 */ /* 0x000fe20008410000 */
[----:B------:R4:W-:Y:S01]  /*38f0*/  MUFU.TANH R124, R75 ;  /* 0x0000004b007c7308 */ /* 0x0009e20000002400 */
[----:B------:R-:W-:Y:S01]  /*3900*/  FMUL.FTZ R70, R70, UR28 ;  /* 0x0000001c46467c20 */ /* 0x000fe20008410000 */
[----:B------:R-:W-:Y:S01]  /*3910*/  FMUL.FTZ R71, R71, UR28 ;  /* 0x0000001c47477c20 */ /* 0x000fe20008410000 */
[-C--:B--2---:R-:W-:Y:S01]  /*3920*/  HMMA.16816.F32.BF16 R76, R32, R20.reuse, R60 ;  /* 0x00000014204c723c */ /* 0x084fe2000004183c */
[----:B------:R-:W2:Y:S04]  /*3930*/  LDSM.16.M88.4 R60, [R216+0x1000] ;  /* 0x00100000d83c783b */ /* 0x000ea80000000200 */
[----:B------:R-:W-:Y:S01]  /*3940*/  MUFU.TANH R101, R68 ;  /* 0x0000004400657308 */ /* 0x000fe20000002400 */
[----:B------:R-:W-:Y:S06]  /*3950*/  HMMA.16816.F32.BF16 R88, R28, R20, R64 ;  /* 0x000000141c58723c */ /* 0x000fec0000041840 */
[----:B------:R-:W-:Y:S01]  /*3960*/  HMMA.16816.F32.BF16 R64, R16, R50, R96 ;  /* 0x000000321040723c */ /* 0x000fe20000041860 */
[----:B------:R-:W-:Y:S01]  /*3970*/  MUFU.TANH R123, R69 ;  /* 0x00000045007b7308 */ /* 0x000fe20000002400 */
[----:B------:R-:W-:Y:S01]  /*3980*/  LDSM.16.M88.4 R48, [R222+0x1000] ;  /* 0x00100000de30783b */ /* 0x000fe20000000200 */
[----:B------:R-:W-:Y:S01]  /*3990*/  FMUL.FTZ R80, R80, UR28 ;  /* 0x0000001c50507c20 */ /* 0x000fe20008410000 */
[----:B------:R-:W-:Y:S01]  /*39a0*/  FMUL.FTZ R81, R81, UR28 ;  /* 0x0000001c51517c20 */ /* 0x000fe20008410000 */
[----:B------:R-:W-:Y:S01]  /*39b0*/  FMUL.FTZ R82, R82, UR28 ;  /* 0x0000001c52527c20 */ /* 0x000fe20008410000 */
[----:B----4-:R-:W-:Y:S01]  /*39c0*/  HMMA.16816.F32.BF16 R72, R12, R58, R52 ;  /* 0x0000003a0c48723c */ /* 0x010fe20000041834 */
[----:B------:R-:W-:-:S02]  /*39d0*/  FMUL.FTZ R83, R83, UR28 ;  /* 0x0000001c53537c20 */ /* 0x000fc40008410000 */
[----:B------:R-:W-:Y:S03]  /*39e0*/  MUFU.TANH R104, R70 ;  /* 0x0000004600687308 */ /* 0x000fe60000002400 */
[-C--:B------:R-:W-:Y:S05]  /*39f0*/  HMMA.16816.F32.BF16 R52, R40, R46.reuse, RZ ;  /* 0x0000002e2834723c */ /* 0x080fea00000418ff */
[----:B------:R4:W-:Y:S08]  /*3a00*/  MUFU.TANH R122, R71 ;  /* 0x00000047007a7308 */ /* 0x0009f00000002400 */
[----:B------:R-:W1:Y:S05]  /*3a10*/  MUFU.TANH R114, R84 ;  /* 0x0000005400727308 */ /* 0x000e6a0000002400 */
[----:B------:R-:W-:Y:S01]  /*3a20*/  FMUL.FTZ R72, R72, UR28 ;  /* 0x0000001c48487c20 */ /* 0x000fe20008410000 */
[----:B------:R-:W-:Y:S01]  /*3a30*/  FMUL.FTZ R73, R73, UR28 ;  /* 0x0000001c49497c20 */ /* 0x000fe20008410000 */
[----:B------:R-:W-:Y:S01]  /*3a40*/  FMUL.FTZ R74, R74, UR28 ;  /* 0x0000001c4a4a7c20 */ /* 0x000fe20008410000 */
[----:B------:R-:W-:Y:S01]  /*3a50*/  MUFU.TANH R111, R85 ;  /* 0x00000055006f7308 */ /* 0x000fe20000002400 */
[----:B----4-:R-:W-:Y:S01]  /*3a60*/  HMMA.16816.F32.BF16 R68, R36, R46, RZ ;  /* 0x0000002e2444723c */ /* 0x010fe200000418ff */
[----:B------:R-:W4:Y:S01]  /*3a70*/  LDSM.16.M88.4 R44, [R217+0x5800] ;  /* 0x00580000d92c783b */ /* 0x000f220000000200 */
[----:B------:R-:W-:-:S05]  /*3a80*/  FMUL.FTZ R75, R75, UR28 ;  /* 0x0000001c4b4b7c20 */ /* 0x000fca0008410000 */
[----:B------:R-:W1:Y:S08]  /*3a90*/  MUFU.TANH R120, R86 ;  /* 0x0000005600787308 */ /* 0x000e700000002400 */
[----:B------:R3:W1:Y:S08]  /*3aa0*/  MUFU.TANH R118, R87 ;  /* 0x0000005700767308 */ /* 0x0006700000002400 */
[----:B------:R-:W-:Y:S01]  /*3ab0*/  MUFU.TANH R103, R72 ;  /* 0x0000004800677308 */ /* 0x000fe20000002400 */
[----:B------:R-:W-:Y:S07]  /*3ac0*/  HMMA.16816.F32.BF16 R92, R28, R22, R68 ;  /* 0x000000161c5c723c */ /* 0x000fee0000041844 */
[----:B------:R-:W-:Y:S01]  /*3ad0*/  MUFU.TANH R121, R73 ;  /* 0x0000004900797308 */ /* 0x000fe20000002400 */
[----:B---3--:R-:W-:Y:S06]  /*3ae0*/  HMMA.16816.F32.BF16 R84, R8, R58, R64 ;  /* 0x0000003a0854723c */ /* 0x008fec0000041840 */
[----:B--2---:R-:W-:Y:S01]  /*3af0*/  HMMA.16816.F32.BF16 R56, R24, R60, R76 ;  /* 0x0000003c1838723c */ /* 0x004fe2000004184c */
[----:B------:R-:W-:Y:S05]  /*3b00*/  MUFU.TANH R7, R74 ;  /* 0x0000004a00077308 */ /* 0x000fea0000002400 */
[----:B------:R-:W-:Y:S01]  /*3b10*/  HMMA.16816.F32.BF16 R76, R32, R22, R52 ;  /* 0x00000016204c723c */ /* 0x000fe20000041834 */
[----:B------:R-:W2:Y:S02]  /*3b20*/  LDSM.16.M88.4 R20, [R223+0x5800] ;  /* 0x00580000df14783b */ /* 0x000ea40000000200 */
[----:B------:R3:W-:Y:S03]  /*3b30*/  MUFU.TANH R110, R75 ;  /* 0x0000004b006e7308 */ /* 0x0007e60000002400 */
[----:B------:R-:W-:Y:S05]  /*3b40*/  HMMA.16816.F32.BF16 R52, R16, R60, R88 ;  /* 0x0000003c1034723c */ /* 0x000fea0000041858 */
[----:B------:R-:W1:Y:S01]  /*3b50*/  MUFU.TANH R106, R80 ;  /* 0x00000050006a7308 */ /* 0x000e620000002400 */
[----:B----4-:R-:W-:Y:S01]  /*3b60*/  HMMA.16816.F32.BF16 R64, R40, R44, RZ ;  /* 0x0000002c2840723c */ /* 0x010fe200000418ff */
[----:B------:R-:W-:Y:S01]  /*3b70*/  FMUL.FTZ R84, R84, UR28 ;  /* 0x0000001c54547c20 */ /* 0x000fe20008410000 */
[----:B------:R-:W-:Y:S01]  /*3b80*/  FMUL.FTZ R85, R85, UR28 ;  /* 0x0000001c55557c20 */ /* 0x000fe20008410000 */
[----:B------:R-:W-:Y:S01]  /*3b90*/  FMUL.FTZ R86, R86, UR28 ;  /* 0x0000001c56567c20 */ /* 0x000fe20008410000 */
[----:B------:R-:W-:-:S02]  /*3ba0*/  FMUL.FTZ R87, R87, UR28 ;  /* 0x0000001c57577c20 */ /* 0x000fc40008410000 */
[----:B------:R-:W-:Y:S01]  /*3bb0*/  HMMA.16816.F32.BF16 R68, R36, R44, RZ ;  /* 0x0000002c2444723c */ /* 0x000fe200000418ff */
[----:B------:R-:W-:Y:S05]  /*3bc0*/  MUFU.TANH R105, R81 ;  /* 0x0000005100697308 */ /* 0x000fea0000002400 */
[----:B---3--:R-:W-:Y:S03]  /*3bd0*/  HMMA.16816.F32.BF16 R72, R12, R48, R56 ;  /* 0x000000300c48723c */ /* 0x008fe60000041838 */
[----:B------:R-:W3:Y:S03]  /*3be0*/  MUFU.TANH R115, R82 ;  /* 0x0000005200737308 */ /* 0x000ee60000002400 */
[----:B------:R-:W-:Y:S05]  /*3bf0*/  HMMA.16816.F32.BF16 R56, R24, R62, R76 ;  /* 0x0000003e1838723c */ /* 0x000fea000004184c */
[----:B------:R4:W3:Y:S01]  /*3c00*/  MUFU.TANH R113, R83 ;  /* 0x0000005300717308 */ /* 0x0008e20000002400 */
[-C--:B--2---:R-:W-:Y:S07]  /*3c10*/  HMMA.16816.F32.BF16 R76, R32, R20.reuse, R64 ;  /* 0x00000014204c723c */ /* 0x084fee0000041840 */
[----:B------:R-:W2:Y:S01]  /*3c20*/  MUFU.TANH R97, R84 ;  /* 0x0000005400617308 */ /* 0x000ea20000002400 */
[----:B------:R-:W-:Y:S04]  /*3c30*/  HMMA.16816.F32.BF16 R88, R28, R20, R68 ;  /* 0x000000141c58723c */ /* 0x000fe80000041844 */
[----:B------:R-:W-:Y:S01]  /*3c40*/  FMUL.FTZ R72, R72, UR28 ;  /* 0x0000001c48487c20 */ /* 0x000fe20008410000 */
[----:B------:R-:W-:Y:S01]  /*3c50*/  FMUL.FTZ R73, R73, UR28 ;  /* 0x0000001c49497c20 */ /* 0x000fe20008410000 */
[----:B------:R-:W-:Y:S01]  /*3c60*/  FMUL.FTZ R74, R74, UR28 ;  /* 0x0000001c4a4a7c20 */ /* 0x000fe20008410000 */
[----:B------:R-:W-:Y:S01]  /*3c70*/  FMUL.FTZ R75, R75, UR28 ;  /* 0x0000001c4b4b7c20 */ /* 0x000fe20008410000 */
[----:B------:R-:W-:Y:S01]  /*3c80*/  MUFU.TANH R147, R72 ;  /* 0x0000004800937308 */ /* 0x000fe20000002400 */
[----:B----4-:R-:W-:Y:S01]  /*3c90*/  HMMA.16816.F32.BF16 R80, R8, R48, R52 ;  /* 0x000000300850723c */ /* 0x010fe20000041834 */
[----:B------:R-:W4:Y:S05]  /*3ca0*/  LDSM.16.M88.4 R52, [R216+0x1800] ;  /* 0x00180000d834783b */ /* 0x000f2a0000000200 */
[----:B------:R-:W-:Y:S01]  /*3cb0*/  HMMA.16816.F32.BF16 R64, R16, R62, R92 ;  /* 0x0000003e1040723c */ /* 0x000fe2000004185c */
[----:B------:R-:W-:Y:S01]  /*3cc0*/  MUFU.TANH R142, R73 ;  /* 0x00000049008e7308 */ /* 0x000fe20000002400 */
[----:B------:R-:W5:Y:S04]  /*3cd0*/  LDSM.16.M88.4 R60, [R222+0x1800] ;  /* 0x00180000de3c783b */ /* 0x000f680000000200 */
[-C--:B------:R-:W-:Y:S03]  /*3ce0*/  HMMA.16816.F32.BF16 R68, R36, R46.reuse, RZ ;  /* 0x0000002e2444723c */ /* 0x080fe600000418ff */
[----:B------:R-:W-:Y:S03]  /*3cf0*/  MUFU.TANH R145, R74 ;  /* 0x0000004a00917308 */ /* 0x000fe60000002400 */
[----:B------:R-:W-:Y:S05]  /*3d00*/  HMMA.16816.F32.BF16 R44, R40, R46, RZ ;  /* 0x0000002e282c723c */ /* 0x000fea00000418ff */
[----:B------:R1:W-:Y:S01]  /*3d10*/  MUFU.TANH R143, R75 ;  /* 0x0000004b008f7308 */ /* 0x0003e20000002400 */
[----:B------:R-:W-:Y:S01]  /*3d20*/  FMUL.FTZ R80, R80, UR28 ;  /* 0x0000001c50507c20 */ /* 0x000fe20008410000 */
[----:B------:R-:W-:Y:S01]  /*3d30*/  FMUL.FTZ R81, R81, UR28 ;  /* 0x0000001c51517c20 */ /* 0x000fe20008410000 */
[----:B------:R-:W-:Y:S01]  /*3d40*/  FMUL.FTZ R82, R82, UR28 ;  /* 0x0000001c52527c20 */ /* 0x000fe20008410000 */
[----:B------:R-:W-:-:S04]  /*3d50*/  FMUL.FTZ R83, R83, UR28 ;  /* 0x0000001c53537c20 */ /* 0x000fc80008410000 */
[----:B------:R-:W-:Y:S05]  /*3d60*/  MUFU.TANH R102, R85 ;  /* 0x0000005500667308 */ /* 0x000fea0000002400 */
[----:B------:R-:W-:Y:S03]  /*3d70*/  HMMA.16816.F32.BF16 R92, R28, R22, R68 ;  /* 0x000000161c5c723c */ /* 0x000fe60000041844 */
[----:B------:R-:W2:Y:S03]  /*3d80*/  MUFU.TANH R117, R86 ;  /* 0x0000005600757308 */ /* 0x000ea60000002400 */
[----:B-1----:R-:W-:Y:S01]  /*3d90*/  HMMA.16816.F32.BF16 R72, R12, R50, R56 ;  /* 0x000000320c48723c */ /* 0x002fe20000041838 */
[----:B------:R-:W1:Y:S04]  /*3da0*/  LDSM.16.M88.4 R56, [R217+0x6000] ;  /* 0x00600000d938783b */ /* 0x000e680000000200 */
[----:B------:R3:W-:Y:S01]  /*3db0*/  MUFU.TANH R116, R87 ;  /* 0x0000005700747308 */ /* 0x0007e20000002400 */
[----:B----4-:R-:W-:Y:S07]  /*3dc0*/  HMMA.16816.F32.BF16 R68, R16, R52, R88 ;  /* 0x000000341044723c */ /* 0x010fee0000041858 */
[----:B------:R-:W4:Y:S08]  /*3dd0*/  MUFU.TANH R146, R80 ;  /* 0x0000005000927308 */ /* 0x000f300000002400 */
[----:B------:R-:W-:Y:S01]  /*3de0*/  MUFU.TANH R144, R81 ;  /* 0x0000005100907308 */ /* 0x000fe20000002400 */
[----:B---3--:R-:W-:Y:S02]  /*3df0*/  HMMA.16816.F32.BF16 R84, R8, R50, R64 ;  /* 0x000000320854723c */ /* 0x008fe40000041840 */
[----:B------:R-:W-:Y:S01]  /*3e00*/  FMUL.FTZ R72, R72, UR28 ;  /* 0x0000001c48487c20 */ /* 0x000fe20008410000 */
[----:B------:R-:W-:Y:S01]  /*3e10*/  FMUL.FTZ R73, R73, UR28 ;  /* 0x0000001c49497c20 */ /* 0x000fe20008410000 */
[----:B------:R-:W-:Y:S01]  /*3e20*/  FMUL.FTZ R74, R74, UR28 ;  /* 0x0000001c4a4a7c20 */ /* 0x000fe20008410000 */
[----:B------:R-:W-:Y:S01]  /*3e30*/  FMUL.FTZ R75, R75, UR28 ;  /* 0x0000001c4b4b7c20 */ /* 0x000fe20008410000 */
[----:B------:R-:W-:Y:S01]  /*3e40*/  HMMA.16816.F32.BF16 R48, R24, R52, R76 ;  /* 0x000000341830723c */ /* 0x000fe2000004184c */
[----:B------:R-:W3:Y:S05]  /*3e50*/  MUFU.TANH R149, R82 ;  /* 0x0000005200957308 */ /* 0x000eea0000002400 */
[----:B------:R-:W-:Y:S01]  /*3e60*/  HMMA.16816.F32.BF16 R76, R32, R22, R44 ;  /* 0x00000016204c723c */ /* 0x000fe2000004182c */
[----:B------:R-:W2:Y:S02]  /*3e70*/  LDSM.16.M88.4 R44, [R223+0x6000] ;  /* 0x00600000df2c783b */ /* 0x000ea40000000200 */
[----:B------:R4:W3:Y:S03]  /*3e80*/  MUFU.TANH R148, R83 ;  /* 0x0000005300947308 */ /* 0x0008e60000002400 */
[----:B-----5:R-:W-:Y:S05]  /*3e90*/  HMMA.16816.F32.BF16 R88, R8, R60, R68 ;  /* 0x0000003c0858723c */ /* 0x020fea0000041844 */
[----:B------:R-:W5:Y:S01]  /*3ea0*/  MUFU.TANH R139, R72 ;  /* 0x00000048008b7308 */ /* 0x000f620000002400 */
[----:B-1----:R-:W-:Y:S01]  /*3eb0*/  HMMA.16816.F32.BF16 R20, R40, R56, RZ ;  /* 0x000000382814723c */ /* 0x002fe200000418ff */
[----:B------:R-:W-:Y:S01]  /*3ec0*/  FMUL.FTZ R84, R84, UR28 ;  /* 0x0000001c54547c20 */ /* 0x000fe20008410000 */
[----:B------:R-:W-:Y:S01]  /*3ed0*/  FMUL.FTZ R85, R85, UR28 ;  /* 0x0000001c55557c20 */ /* 0x000fe20008410000 */
[----:B------:R-:W-:Y:S01]  /*3ee0*/  FMUL.FTZ R86, R86, UR28 ;  /* 0x0000001c56567c20 */ /* 0x000fe20008410000 */
[----:B------:R-:W-:-:S02]  /*3ef0*/  FMUL.FTZ R87, R87, UR28 ;  /* 0x0000001c57577c20 */ /* 0x000fc40008410000 */
[----:B------:R-:W-:Y:S01]  /*3f00*/  HMMA.16816.F32.BF16 R64, R36, R56, RZ ;  /* 0x000000382440723c */ /* 0x000fe200000418ff */
[----:B------:R-:W-:Y:S05]  /*3f10*/  MUFU.TANH R136, R73 ;  /* 0x0000004900887308 */ /* 0x000fea0000002400 */
[----:B----4-:R-:W-:Y:S01]  /*3f20*/  HMMA.16816.F32.BF16 R80, R12, R60, R48 ;  /* 0x0000003c0c50723c */ /* 0x010fe20000041830 */
[----:B------:R-:W1:Y:S02]  /*3f30*/  LDSM.16.M88.4 R48, [R216+0x2000] ;  /* 0x00200000d830783b */ /* 0x000e640000000200 */
[----:B------:R-:W4:Y:S03]  /*3f40*/  MUFU.TANH R138, R74 ;  /* 0x0000004a008a7308 */ /* 0x000f260000002400 */
[----:B------:R-:W-:Y:S01]  /*3f50*/  FMUL.FTZ R88, R88, UR28 ;  /* 0x0000001c58587c20 */ /* 0x000fe20008410000 */
[----:B------:R-:W-:Y:S01]  /*3f60*/  FMUL.FTZ R89, R89, UR28 ;  /* 0x0000001c59597c20 */ /* 0x000fe20008410000 */
[----:B------:R-:W-:Y:S01]  /*3f70*/  FMUL.FTZ R90, R90, UR28 ;  /* 0x0000001c5a5a7c20 */ /* 0x000fe20008410000 */
[----:B------:R-:W-:-:S02]  /*3f80*/  FMUL.FTZ R91, R91, UR28 ;  /* 0x0000001c5b5b7c20 */ /* 0x000fc40008410000 */
[----:B------:R3:W-:Y:S01]  /*3f90*/  MUFU.TANH R134, R75 ;  /* 0x0000004b00867308 */ /* 0x0007e20000002400 */
[-C--:B--2---:R-:W-:Y:S01]  /*3fa0*/  HMMA.16816.F32.BF16 R68, R32, R44.reuse, R20 ;  /* 0x0000002c2044723c */ /* 0x084fe20000041814 */
[----:B------:R-:W2:Y:S06]  /*3fb0*/  LDSM.16.M88.4 R20, [R222+0x2000] ;  /* 0x00200000de14783b */ /* 0x000eac0000000200 */
[----:B------:R-:W4:Y:S01]  /*3fc0*/  MUFU.TANH R140, R84 ;  /* 0x00000054008c7308 */ /* 0x000f220000002400 */
[----:B------:R-:W-:Y:S04]  /*3fd0*/  HMMA.16816.F32.BF16 R64, R28, R44, R64 ;  /* 0x0000002c1c40723c */ /* 0x000fe80000041840 */
[----:B------:R-:W-:Y:S01]  /*3fe0*/  FMUL.FTZ R80, R80, UR28 ;  /* 0x0000001c50507c20 */ /* 0x000fe20008410000 */
[----:B------:R-:W-:Y:S01]  /*3ff0*/  FMUL.FTZ R81, R81, UR28 ;  /* 0x0000001c51517c20 */ /* 0x000fe20008410000 */
[----:B------:R-:W-:Y:S01]  /*4000*/  FMUL.FTZ R82, R82, UR28 ;  /* 0x0000001c52527c20 */ /* 0x000fe20008410000 */
[----:B------:R-:W-:Y:S01]  /*4010*/  MUFU.TANH R135, R85 ;  /* 0x0000005500877308 */ /* 0x000fe20000002400 */
[----:B------:R-:W-:Y:S01]  /*4020*/  FMUL.FTZ R83, R83, UR28 ;  /* 0x0000001c53537c20 */ /* 0x000fe20008410000 */
[----:B---3--:R-:W-:Y:S06]  /*4030*/  HMMA.16816.F32.BF16 R72, R24, R54, R76 ;  /* 0x000000361848723c */ /* 0x008fec000004184c */
[----:B------:R-:W3:Y:S08]  /*4040*/  MUFU.TANH R141, R86 ;  /* 0x00000056008d7308 */ /* 0x000ef00000002400 */
[----:B------:R5:W3:Y:S01]  /*4050*/  MUFU.TANH R137, R87 ;  /* 0x0000005700897308 */ /* 0x000ae20000002400 */
[----:B-1----:R-:W-:Y:S07]  /*4060*/  HMMA.16816.F32.BF16 R64, R16, R48, R64 ;  /* 0x000000301040723c */ /* 0x002fee0000041840 */
[----:B------:R-:W1:Y:S02]  /*4070*/  MUFU.TANH R170, R80 ;  /* 0x0000005000aa7308 */ /* 0x000e640000002400 */
[----:B------:R-:W-:Y:S06]  /*4080*/  HMMA.16816.F32.BF16 R76, R12, R62, R72 ;  /* 0x0000003e0c4c723c */ /* 0x000fec0000041848 */
[----:B------:R-:W-:Y:S01]  /*4090*/  HMMA.16816.F32.BF16 R72, R24, R48, R68 ;  /* 0x000000301848723c */ /* 0x000fe20000041844 */
[----:B------:R-:W-:Y:S05]  /*40a0*/  MUFU.TANH R162, R81 ;  /* 0x0000005100a27308 */ /* 0x000fea0000002400 */
[----:B-----5:R-:W-:Y:S01]  /*40b0*/  HMMA.16816.F32.BF16 R84, R16, R54, R92 ;  /* 0x000000361054723c */ /* 0x020fe2000004185c */
[----:B------:R-:W5:Y:S02]  /*40c0*/  LDSM.16.M88.4 R52, [R217+0x6800] ;  /* 0x00680000d934783b */ /* 0x000f640000000200 */
[----:B------:R-:W1:Y:S03]  /*40d0*/  MUFU.TANH R166, R82 ;  /* 0x0000005200a67308 */ /* 0x000e660000002400 */
[-C--:B------:R-:W-:Y:S05]  /*40e0*/  HMMA.16816.F32.BF16 R68, R40, R58.reuse, RZ ;  /* 0x0000003a2844723c */ /* 0x080fea00000418ff */
[----:B------:R4:W-:Y:S01]  /*40f0*/  MUFU.TANH R159, R83 ;  /* 0x00000053009f7308 */ /* 0x0009e20000002400 */
[----:B------:R-:W-:Y:S01]  /*4100*/  HMMA.16816.F32.BF16 R56, R36, R58, RZ ;  /* 0x0000003a2438723c */ /* 0x000fe200000418ff */
[----:B------:R-:W-:Y:S01]  /*4110*/  FMUL.FTZ R76, R76, UR28 ;  /* 0x0000001c4c4c7c20 */ /* 0x000fe20008410000 */
[----:B------:R-:W-:Y:S01]  /*4120*/  FMUL.FTZ R77, R77, UR28 ;  /* 0x0000001c4d4d7c20 */ /* 0x000fe20008410000 */
[----:B------:R-:W-:Y:S01]  /*4130*/  FMUL.FTZ R78, R78, UR28 ;  /* 0x0000001c4e4e7c20 */ /* 0x000fe20008410000 */
[----:B------:R-:W-:-:S03]  /*4140*/  FMUL.FTZ R79, R79, UR28 ;  /* 0x0000001c4f4f7c20 */ /* 0x000fc60008410000 */
[----:B------:R-:W1:Y:S08]  /*4150*/  MUFU.TANH R168, R88 ;  /* 0x0000005800a87308 */ /* 0x000e700000002400 */
[----:B------:R-:W-:Y:S01]  /*4160*/  MUFU.TANH R160, R89 ;  /* 0x0000005900a07308 */ /* 0x000fe20000002400 */
[----:B----4-:R-:W-:Y:S01]  /*4170*/  HMMA.16816.F32.BF16 R80, R8, R62, R84 ;  /* 0x0000003e0850723c */ /* 0x010fe20000041854 */
[----:B------:R-:W4:Y:S05]  /*4180*/  LDSM.16.M88.4 R60, [R223+0x6800] ;  /* 0x00680000df3c783b */ /* 0x000f2a0000000200 */
[----:B--2---:R-:W-:Y:S01]  /*4190*/  HMMA.16816.F32.BF16 R84, R12, R20, R72 ;  /* 0x000000140c54723c */ /* 0x004fe20000041848 */
[----:B------:R-:W2:Y:S08]  /*41a0*/  MUFU.TANH R173, R90 ;  /* 0x0000005a00ad7308 */ /* 0x000eb00000002400 */
[----:B------:R3:W2:Y:S08]  /*41b0*/  MUFU.TANH R163, R91 ;  /* 0x0000005b00a37308 */ /* 0x0006b00000002400 */
[----:B------:R-:W2:Y:S01]  /*41c0*/  MUFU.TANH R155, R76 ;  /* 0x0000004c009b7308 */ /* 0x000ea20000002400 */
[----:B------:R-:W-:Y:S01]  /*41d0*/  FMUL.FTZ R80, R80, UR28 ;  /* 0x0000001c50507c20 */ /* 0x000fe20008410000 */
[----:B------:R-:W-:Y:S01]  /*41e0*/  FMUL.FTZ R81, R81, UR28 ;  /* 0x0000001c51517c20 */ /* 0x000fe20008410000 */
[----:B------:R-:W-:Y:S01]  /*41f0*/  FMUL.FTZ R82, R82, UR28 ;  /* 0x0000001c52527c20 */ /* 0x000fe20008410000 */
[----:B------:R-:W-:-:S03]  /*4200*/  FMUL.FTZ R83, R83, UR28 ;  /* 0x0000001c53537c20 */ /* 0x000fc60008410000 */
[----:B------:R-:W-:Y:S01]  /*4210*/  FMUL.FTZ R84, R84, UR28 ;  /* 0x0000001c54547c20 */ /* 0x000fe20008410000 */
[----:B------:R-:W-:Y:S01]  /*4220*/  MUFU.TANH R152, R77 ;  /* 0x0000004d00987308 */ /* 0x000fe20000002400 */
[----:B---3--:R-:W-:Y:S01]  /*4230*/  HMMA.16816.F32.BF16 R88, R8, R20, R64 ;  /* 0x000000140858723c */ /* 0x008fe20000041840 */
[----:B------:R-:W-:Y:S01]  /*4240*/  FMUL.FTZ R85, R85, UR28 ;  /* 0x0000001c55557c20 */ /* 0x000fe20008410000 */
[----:B------:R-:W-:Y:S01]  /*4250*/  FMUL.FTZ R86, R86, UR28 ;  /* 0x0000001c56567c20 */ /* 0x000fe20008410000 */
[----:B------:R-:W-:-:S03]  /*4260*/  FMUL.FTZ R87, R87, UR28 ;  /* 0x0000001c57577c20 */ /* 0x000fc60008410000 */
[----:B------:R-:W-:Y:S01]  /*4270*/  HMMA.16816.F32.BF16 R64, R32, R46, R68 ;  /* 0x0000002e2040723c */ /* 0x000fe20000041844 */
[----:B------:R-:W3:Y:S01]  /*4280*/  MUFU.TANH R154, R78 ;  /* 0x0000004e009a7308 */ /* 0x000ee20000002400 */
[----:B------:R-:W-:Y:S01]  /*4290*/  IMAD.MOV.U32 R20, RZ, RZ, 0x8 ;  /* 0x00000008ff147424 */ /* 0x000fe200078e00ff */
[----:B------:R-:W-:-:S03]  /*42a0*/  VIMNMX R21, R100, UR27, PT ;  /* 0x0000001b64157c48 */ /* 0x000fc6000bfe0100 */
[----:B-----5:R-:W-:Y:S01]  /*42b0*/  HMMA.16816.F32.BF16 R68, R40, R52, RZ ;  /* 0x000000342844723c */ /* 0x020fe200000418ff */
[----:B------:R-:W-:Y:S02]  /*42c0*/  VIADDMNMX R20, R100, R20, UR27, PT ;  /* 0x0000001b64147e46 */ /* 0x000fe4000b800114 */
[----:B------:R5:W-:Y:S03]  /*42d0*/  MUFU.TANH R150, R79 ;  /* 0x0000004f00967308 */ /* 0x000be60000002400 */
[----:B------:R-:W-:Y:S05]  /*42e0*/  HMMA.16816.F32.BF16 R44, R28, R46, R56 ;  /* 0x0000002e1c2c723c */ /* 0x000fea0000041838 */
[----:B------:R-:W3:Y:S01]  /*42f0*/  MUFU.TANH R156, R80 ;  /* 0x00000050009c7308 */ /* 0x000ee20000002400 */
[----:B------:R-:W-:Y:S01]  /*4300*/  FMUL.FTZ R88, R88, UR28 ;  /* 0x0000001c58587c20 */ /* 0x000fe20008410000 */
[----:B------:R-:W-:Y:S01]  /*4310*/  FMUL.FTZ R89, R89, UR28 ;  /* 0x0000001c59597c20 */ /* 0x000fe20008410000 */
[----:B------:R-:W-:Y:S01]  /*4320*/  FMUL.FTZ R91, R91, UR28 ;  /* 0x0000001c5b5b7c20 */ /* 0x000fe20008410000 */
[----:B------:R-:W-:-:S03]  /*4330*/  FMUL.FTZ R0, R90, UR28 ;  /* 0x0000001c5a007c20 */ /* 0x000fc60008410000 */
[----:B------:R-:W-:Y:S01]  /*4340*/  HMMA.16816.F32.BF16 R72, R24, R50, R64 ;  /* 0x000000321848723c */ /* 0x000fe20000041840 */
[----:B------:R-:W-:Y:S05]  /*4350*/  MUFU.TANH R151, R81 ;  /* 0x0000005100977308 */ /* 0x000fea0000002400 */
[----:B-----5:R-:W-:Y:S03]  /*4360*/  HMMA.16816.F32.BF16 R76, R36, R52, RZ ;  /* 0x00000034244c723c */ /* 0x020fe600000418ff */
[----:B------:R-:W5:Y:S03]  /*4370*/  MUFU.TANH R158, R82 ;  /* 0x00000052009e7308 */ /* 0x000f660000002400 */
[----:B----4-:R-:W-:Y:S05]  /*4380*/  HMMA.16816.F32.BF16 R64, R32, R60, R68 ;  /* 0x0000003c2040723c */ /* 0x010fea0000041844 */
[----:B------:R4:W5:Y:S01]  /*4390*/  MUFU.TANH R153, R83 ;  /* 0x0000005300997308 */ /* 0x0009620000002400 */
[----:B------:R-:W-:Y:S01]  /*43a0*/  HMMA.16816.F32.BF16 R48, R16, R50, R44 ;  /* 0x000000321030723c */ /* 0x000fe2000004182c */
[----:B------:R-:W-:Y:S05]  /*43b0*/  LDSM.16.M88.4 R44, [R222+0x2800] ;  /* 0x00280000de2c783b */ /* 0x000fea0000000200 */
[----:B------:R-:W-:Y:S01]  /*43c0*/  HMMA.16816.F32.BF16 R72, R12, R22, R72 ;  /* 0x000000160c48723c */ /* 0x000fe20000041848 */
[----:B------:R-:W-:Y:S05]  /*43d0*/  MUFU.TANH R171, R88 ;  /* 0x0000005800ab7308 */ /* 0x000fea0000002400 */
[----:B------:R-:W-:Y:S03]  /*43e0*/  HMMA.16816.F32.BF16 R56, R28, R60, R76 ;  /* 0x0000003c1c38723c */ /* 0x000fe6000004184c */
[----:B------:R-:W-:Y:S01]  /*43f0*/  MUFU.TANH R199, R89 ;  /* 0x0000005900c77308 */ /* 0x000fe20000002400 */
[----:B----4-:R-:W4:Y:S07]  /*4400*/  LDSM.16.M88.4 R80, [R216+0x2800] ;  /* 0x00280000d850783b */ /* 0x010f2e0000000200 */
[----:B------:R-:W-:Y:S01]  /*4410*/  MUFU.TANH R201, R91 ;  /* 0x0000005b00c97308 */ /* 0x000fe20000002400 */
[----:B------:R-:W-:Y:S06]  /*4420*/  HMMA.16816.F32.BF16 R68, R8, R22, R48 ;  /* 0x000000160844723c */ /* 0x000fec0000041830 */
[----:B------:R-:W-:Y:S01]  /*4430*/  HMMA.16816.F32.BF16 R48, R40, R54, RZ ;  /* 0x000000362830723c */ /* 0x000fe200000418ff */
[----:B------:R1:W-:Y:S01]  /*4440*/  MUFU.TANH R169, R0 ;  /* 0x0000000000a97308 */ /* 0x0003e20000002400 */
[----:B------:R-:W-:-:S02]  /*4450*/  IMAD.MOV.U32 R23, RZ, RZ, 0x40 ;  /* 0x00000040ff177424 */ /* 0x000fc400078e00ff */
[----:B------:R-:W-:Y:S01]  /*4460*/  FMUL.FTZ R72, R72, UR28 ;  /* 0x0000001c48487c20 */ /* 0x000fe20008410000 */
[----:B------:R-:W-:Y:S02]  /*4470*/  IMAD.MOV.U32 R22, RZ, RZ, 0x48 ;  /* 0x00000048ff167424 */ /* 0x000fe400078e00ff */
[----:B------:R-:W-:Y:S01]  /*4480*/  FMUL.FTZ R73, R73, UR28 ;  /* 0x0000001c49497c20 */ /* 0x000fe20008410000 */
[----:B------:R-:W-:Y:S01]  /*4490*/  HMMA.16816.F32.BF16 R52, R36, R54, RZ ;  /* 0x000000362434723c */ /* 0x000fe200000418ff */
[----:B------:R-:W-:Y:S01]  /*44a0*/  VIADDMNMX R23, R100, R23, UR27, PT ;  /* 0x0000001b64177e46 */ /* 0x000fe2000b800117 */
[----:B------:R-:W-:Y:S01]  /*44b0*/  FMUL.FTZ R74, R74, UR28 ;  /* 0x0000001c4a4a7c20 */ /* 0x000fe20008410000 */
[----:B------:R-:W-:Y:S01]  /*44c0*/  VIADDMNMX R22, R100, R22, UR27, PT ;  /* 0x0000001b64167e46 */ /* 0x000fe2000b800116 */
[----:B------:R-:W-:Y:S01]  /*44d0*/  FMUL.FTZ R75, R75, UR28 ;  /* 0x0000001c4b4b7c20 */ /* 0x000fe20008410000 */
[----:B------:R-:W-:Y:S01]  /*44e0*/  MUFU.TANH R190, R72 ;  /* 0x0000004800be7308 */ /* 0x000fe20000002400 */
[----:B-1----:R-:W-:-:S04]  /*44f0*/  IMAD.U32 R0, RZ, RZ, UR19 ;  /* 0x00000013ff007e24 */ /* 0x002fc8000f8e00ff */
[----:B------:R-:W-:Y:S01]  /*4500*/  FMUL.FTZ R68, R68, UR28 ;  /* 0x0000001c44447c20 */ /* 0x000fe20008410000 */
[----:B------:R-:W-:Y:S01]  /*4510*/  FMUL.FTZ R69, R69, UR28 ;  /* 0x0000001c45457c20 */ /* 0x000fe20008410000 */
[----:B------:R-:W-:Y:S01]  /*4520*/  FMUL.FTZ R70, R70, UR28 ;  /* 0x0000001c46467c20 */ /* 0x000fe20008410000 */
[----:B------:R-:W-:Y:S01]  /*4530*/  IMAD R0, R0, 0x80, R5 ;  /* 0x0000008000007824 */ /* 0x000fe200078e0205 */
[----:B------:R-:W-:Y:S01]  /*4540*/  MUFU.TANH R179, R73 ;  /* 0x0000004900b37308 */ /* 0x000fe20000002400 */
[----:B----4-:R-:W-:Y:S02]  /*4550*/  HMMA.16816.F32.BF16 R76, R24, R80, R64 ;  /* 0x00000050184c723c */ /* 0x010fe40000041840 */
[C---:B------:R-:W-:Y:S02]  /*4560*/  VIADD R6, R0.reuse, 0x1 ;  /* 0x0000000100067836 */ /* 0x040fe40000000000 */
[----:B------:R-:W-:-:S03]  /*4570*/  VIADD R5, R0, 0x8 ;  /* 0x0000000800057836 */ /* 0x000fc60000000000 */
[----:B------:R-:W-:Y:S01]  /*4580*/  MUFU.TANH R167, R74 ;  /* 0x0000004a00a77308 */ /* 0x000fe20000002400 */
[----:B------:R-:W-:Y:S01]  /*4590*/  HMMA.16816.F32.BF16 R64, R16, R80, R56 ;  /* 0x000000501040723c */ /* 0x000fe20000041838 */
[----:B------:R-:W1:Y:S01]  /*45a0*/  LDSM.16.M88.4 R56, [R217+0x7000] ;  /* 0x00700000d938783b */ /* 0x000e620000000200 */
[C---:B------:R-:W-:Y:S02]  /*45b0*/  ISETP.GE.AND P3, PT, R6.reuse, R21, PT ;  /* 0x000000150600720c */ /* 0x040fe40003f66270 */
[C---:B------:R-:W-:Y:S02]  /*45c0*/  ISETP.GE.AND P1, PT, R6.reuse, R20, PT ;  /* 0x000000140600720c */ /* 0x040fe40003f26270 */
[C---:B------:R-:W-:Y:S01]  /*45d0*/  ISETP.GE.AND P0, PT, R6.reuse, R23, PT ;  /* 0x000000170600720c */ /* 0x040fe20003f06270 */
[----:B------:R4:W-:Y:S01]  /*45e0*/  MUFU.TANH R176, R75 ;  /* 0x0000004b00b07308 */ /* 0x0009e20000002400 */
[----:B------:R-:W-:Y:S01]  /*45f0*/  ISETP.GE.AND P4, PT, R6, R22, PT ;  /* 0x000000160600720c */ /* 0x000fe20003f86270 */
[----:B------:R-:W-:Y:S01]  /*4600*/  FMUL.FTZ R6, R71, UR28 ;  /* 0x0000001c47067c20 */ /* 0x000fe20008410000 */
[----:B------:R-:W-:-:S02]  /*4610*/  FSEL R98, R127, -INF , !P3 ;  /* 0xff8000007f627808 */ /* 0x000fc40005800000 */
[C---:B------:R-:W-:Y:S02]  /*4620*/  ISETP.GE.AND P2, PT, R5.reuse, R21, PT ;  /* 0x000000150500720c */ /* 0x040fe40003f46270 */
[C---:B------:R-:W-:Y:S01]  /*4630*/  ISETP.GE.AND P6, PT, R5.reuse, R20, PT ;  /* 0x000000140500720c */ /* 0x040fe20003fc6270 */
[----:B------:R-:W-:Y:S01]  /*4640*/  MUFU.TANH R165, R68 ;  /* 0x0000004400a57308 */ /* 0x000fe20000002400 */
[C---:B------:R-:W-:Y:S02]  /*4650*/  ISETP.GE.AND P5, PT, R5.reuse, R23, PT ;  /* 0x000000170500720c */ /* 0x040fe40003fa6270 */
[----:B------:R-:W-:Y:S01]  /*4660*/  ISETP.GE.AND P3, PT, R5, R22, PT ;  /* 0x000000160500720c */ /* 0x000fe20003f66270 */
[----:B------:R-:W-:Y:S01]  /*4670*/  VIADD R5, R0, 0x9 ;  /* 0x0000000900057836 */ /* 0x000fe20000000000 */
[----:B------:R-:W-:Y:S02]  /*4680*/  FSEL R107, R107, -INF , !P1 ;  /* 0xff8000006b6b7808 */ /* 0x000fe40004800000 */
[----:B------:R-:W-:Y:S01]  /*4690*/  FSEL R112, R112, -INF , !P0 ;  /* 0xff80000070707808 */ /* 0x000fe20004000000 */
[----:B------:R-:W-:Y:S01]  /*46a0*/  MUFU.TANH R164, R69 ;  /* 0x0000004500a47308 */ /* 0x000fe20000002400 */
[----:B------:R-:W-:Y:S01]  /*46b0*/  HMMA.16816.F32.BF16 R88, R8, R44, R64 ;  /* 0x0000002c0858723c */ /* 0x000fe20000041840 */
[----:B------:R-:W2:Y:S01]  /*46c0*/  LDSM.16.M88.4 R64, [R223+0x7000] ;  /* 0x00700000df40783b */ /* 0x000ea20000000200 */
[----:B------:R-:W-:-:S02]  /*46d0*/  FSEL R119, R119, -INF , !P4 ;  /* 0xff80000077777808 */ /* 0x000fc40006000000 */
[----:B------:R-:W-:Y:S02]  /*46e0*/  FSEL R100, R108, -INF , !P2 ;  /* 0xff8000006c647808 */ /* 0x000fe40005000000 */
[-C--:B----4-:R-:W-:Y:S01]  /*46f0*/  HMMA.16816.F32.BF16 R72, R32, R62.reuse, R48 ;  /* 0x0000003e2048723c */ /* 0x090fe20000041830 */
[----:B------:R1:W-:Y:S01]  /*4700*/  MUFU.TANH R130, R70 ;  /* 0x0000004600827308 */ /* 0x0003e20000002400 */
[----:B------:R-:W4:Y:S01]  /*4710*/  LDSM.16.M88.4 R48, [R216+0x3000] ;  /* 0x00300000d830783b */ /* 0x000f220000000200 */
[C---:B------:R-:W-:Y:S02]  /*4720*/  ISETP.GE.AND P1, PT, R5.reuse, R21, PT ;  /* 0x000000150500720c */ /* 0x040fe40003f26270 */
[C---:B------:R-:W-:Y:S01]  /*4730*/  ISETP.GE.AND P0, PT, R5.reuse, R20, PT ;  /* 0x000000140500720c */ /* 0x040fe20003f06270 */
[----:B------:R-:W-:Y:S01]  /*4740*/  HMMA.16816.F32.BF16 R60, R28, R62, R52 ;  /* 0x0000003e1c3c723c */ /* 0x000fe20000041834 */
[C---:B------:R-:W-:Y:S02]  /*4750*/  ISETP.GE.AND P4, PT, R5.reuse, R23, PT ;  /* 0x000000170500720c */ /* 0x040fe40003f86270 */
[----:B------:R-:W5:Y:S01]  /*4760*/  MUFU.TANH R209, R84 ;  /* 0x0000005400d17308 */ /* 0x000f620000002400 */
[----:B------:R-:W-:Y:S01]  /*4770*/  ISETP.GE.AND P2, PT, R5, R22, PT ;  /* 0x000000160500720c */ /* 0x000fe20003f46270 */
[----:B------:R-:W-:Y:S01]  /*4780*/  VIADD R5, R0, 0x10 ;  /* 0x0000001000057836 */ /* 0x000fe20000000000 */
[----:B------:R-:W-:-:S02]  /*4790*/  FSEL R109, R109, -INF , !P6 ;  /* 0xff8000006d6d7808 */ /* 0x000fc40007000000 */
[----:B------:R-:W-:Y:S02]  /*47a0*/  FSEL R114, R114, -INF , !P5 ;  /* 0xff80000072727808 */ /* 0x000fe40006800000 */
[----:B------:R-:W-:Y:S01]  /*47b0*/  FSEL R120, R120, -INF , !P3 ;  /* 0xff80000078787808 */ /* 0x000fe20005800000 */
[----:B------:R-:W-:Y:S01]  /*47c0*/  MUFU.TANH R200, R85 ;  /* 0x0000005500c87308 */ /* 0x000fe20000002400 */
[----:B-1----:R-:W-:Y:S01]  /*47d0*/  HMMA.16816.F32.BF16 R68, R40, R56, RZ ;  /* 0x000000382844723c */ /* 0x002fe200000418ff */
[----:B------:R-:W-:Y:S01]  /*47e0*/  FSEL R99, R125, -INF , !P1 ;  /* 0xff8000007d637808 */ /* 0x000fe20004800000 */
[----:B------:R-:W-:Y:S01]  /*47f0*/  FMUL.FTZ R90, R90, UR28 ;  /* 0x0000001c5a5a7c20 */ /* 0x000fe20008410000 */
[----:B------:R-:W-:Y:S01]  /*4800*/  ISETP.GE.AND P6, PT, R5, R21, PT ;  /* 0x000000150500720c */ /* 0x000fe20003fc6270 */
[----:B------:R-:W-:Y:S01]  /*4810*/  FMUL.FTZ R91, R91, UR28 ;  /* 0x0000001c5b5b7c20 */ /* 0x000fe20008410000 */
[C---:B------:R-:W-:Y:S01]  /*4820*/  ISETP.GE.AND P5, PT, R5.reuse, R20, PT ;  /* 0x000000140500720c */ /* 0x040fe20003fa6270 */
[-C--:B------:R-:W-:Y:S01]  /*4830*/  HMMA.16816.F32.BF16 R72, R24, R82.reuse, R72 ;  /* 0x000000521848723c */ /* 0x080fe20000041848 */
[----:B------:R-:W1:Y:S01]  /*4840*/  MUFU.TANH R205, R86 ;  /* 0x0000005600cd7308 */ /* 0x000e620000002400 */
[C---:B------:R-:W-:Y:S01]  /*4850*/  ISETP.GE.AND P3, PT, R5.reuse, R23, PT ;  /* 0x000000170500720c */ /* 0x040fe20003f66270 */
[----:B------:R-:W-:Y:S01]  /*4860*/  FMUL.FTZ R88, R88, UR28 ;  /* 0x0000001c58587c20 */ /* 0x000fe20008410000 */
[----:B------:R-:W-:Y:S01]  /*4870*/  ISETP.GE.AND P1, PT, R5, R22, PT ;  /* 0x000000160500720c */ /* 0x000fe20003f26270 */
[----:B------:R-:W-:Y:S01]  /*4880*/  VIADD R5, R0, 0x11 ;  /* 0x0000001100057836 */ /* 0x000fe20000000000 */
[----:B------:R-:W-:Y:S01]  /*4890*/  HMMA.16816.F32.BF16 R60, R16, R82, R60 ;  /* 0x00000052103c723c */ /* 0x000fe2000004183c */
[----:B------:R-:W-:Y:S01]  /*48a0*/  FSEL R108, R124, -INF , !P0 ;  /* 0xff8000007c6c7808 */ /* 0x000fe20004000000 */
[----:B------:R-:W-:Y:S01]  /*48b0*/  FMUL.FTZ R89, R89, UR28 ;  /* 0x0000001c59597c20 */ /* 0x000fe20008410000 */
[----:B------:R3:W1:Y:S01]  /*48c0*/  MUFU.TANH R197, R87 ;  /* 0x0000005700c57308 */ /* 0x0006620000002400 */
[----:B------:R-:W-:-:S02]  /*48d0*/  FSEL R111, R111, -INF , !P4 ;  /* 0xff8000006f6f7808 */ /* 0x000fc40006000000 */
[----:B------:R-:W-:Y:S02]  /*48e0*/  FSEL R118, R118, -INF , !P2 ;  /* 0xff80000076767808 */ /* 0x000fe40005000000 */
[----:B------:R-:W-:Y:S02]  /*48f0*/  FSEL R96, R101, -INF , !P6 ;  /* 0xff80000065607808 */ /* 0x000fe40007000000 */
[C---:B------:R-:W-:Y:S01]  /*4900*/  ISETP.GE.AND P0, PT, R5.reuse, R21, PT ;  /* 0x000000150500720c */ /* 0x040fe20003f06270 */
[----:B------:R5:W-:Y:S01]  /*4910*/  MUFU.TANH R125, R90 ;  /* 0x0000005a007d7308 */ /* 0x000be20000002400 */
[----:B--2---:R-:W-:Y:S01]  /*4920*/  HMMA.16816.F32.BF16 R68, R32, R64, R68 ;  /* 0x000000402044723c */ /* 0x004fe20000041844 */
[C---:B------:R-:W-:Y:S02]  /*4930*/  ISETP.GE.AND P4, PT, R5.reuse, R20, PT ;  /* 0x000000140500720c */ /* 0x040fe40003f86270 */
[C---:B------:R-:W-:Y:S02]  /*4940*/  ISETP.GE.AND P2, PT, R5.reuse, R23, PT ;  /* 0x000000170500720c */ /* 0x040fe40003f46270 */
[----:B------:R-:W-:Y:S01]  /*4950*/  ISETP.GE.AND P6, PT, R5, R22, PT ;  /* 0x000000160500720c */ /* 0x000fe20003fc6270 */
[----:B------:R-:W-:Y:S01]  /*4960*/  HMMA.16816.F32.BF16 R72, R12, R46, R72 ;  /* 0x0000002e0c48723c */ /* 0x000fe20000041848 */
[----:B------:R-:W-:Y:S01]  /*4970*/  VIADD R5, R0, 0x18 ;  /* 0x0000001800057836 */ /* 0x000fe20000000000 */
[----:B------:R-:W-:Y:S01]  /*4980*/  FSEL R104, R104, -INF , !P5 ;  /* 0xff80000068687808 */ /* 0x000fe20006800000 */
[----:B------:R2:W-:Y:S01]  /*4990*/  MUFU.TANH R124, R91 ;  /* 0x0000005b007c7308 */ /* 0x0005e20000002400 */
[----:B------:R-:W-:-:S02]  /*49a0*/  FSEL R106, R106, -INF , !P3 ;  /* 0xff8000006a6a7808 */ /* 0x000fc40005800000 */
[----:B---3--:R-:W-:Y:S01]  /*49b0*/  HMMA.16816.F32.BF16 R84, R12, R44, R76 ;  /* 0x0000002c0c54723c */ /* 0x008fe2000004184c */
[----:B------:R-:W-:Y:S02]  /*49c0*/  FSEL R115, R115, -INF , !P1 ;  /* 0xff80000073737808 */ /* 0x000fe40004800000 */
[----:B------:R-:W-:Y:S02]  /*49d0*/  FSEL R93, R123, -INF , !P0 ;  /* 0xff8000007b5d7808 */ /* 0x000fe40004000000 */
[C---:B------:R-:W-:Y:S01]  /*49e0*/  ISETP.GE.AND P5, PT, R5.reuse, R21, PT ;  /* 0x000000150500720c */ /* 0x040fe20003fa6270 */
[----:B------:R-:W-:Y:S01]  /*49f0*/  HMMA.16816.F32.BF16 R76, R36, R56, RZ ;  /* 0x00000038244c723c */ /* 0x000fe200000418ff */
[C---:B------:R-:W-:Y:S01]  /*4a00*/  ISETP.GE.AND P3, PT, R5.reuse, R20, PT ;  /* 0x000000140500720c */ /* 0x040fe20003f66270 */
[----:B------:R3:W1:Y:S01]  /*4a10*/  MUFU.TANH R161, R6 ;  /* 0x0000000600a17308 */ /* 0x0006620000002400 */
[C---:B------:R-:W-:Y:S02]  /*4a20*/  ISETP.GE.AND P1, PT, R5.reuse, R23, PT ;  /* 0x000000170500720c */ /* 0x040fe40003f26270 */
[----:B------:R-:W-:Y:S01]  /*4a30*/  ISETP.GE.AND P0, PT, R5, R22, PT ;  /* 0x000000160500720c */ /* 0x000fe20003f06270 */
[----:B------:R-:W-:Y:S01]  /*4a40*/  VIADD R5, R0, 0x19 ;  /* 0x0000001900057836 */ /* 0x000fe20000000000 */
[----:B------:R-:W-:-:S02]  /*4a50*/  FSEL R101, R122, -INF , !P4 ;  /* 0xff8000007a657808 */ /* 0x000fc40006000000 */
[----:B------:R-:W-:Y:S01]  /*4a60*/  FSEL R105, R105, -INF , !P2 ;  /* 0xff80000069697808 */ /* 0x000fe20005000000 */
[----:B------:R-:W-:Y:S01]  /*4a70*/  MUFU.TANH R127, R88 ;  /* 0x00000058007f7308 */ /* 0x000fe20000002400 */
[C---:B------:R-:W-:Y:S01]  /*4a80*/  ISETP.GE.AND P4, PT, R5.reuse, R21, PT ;  /* 0x000000150500720c */ /* 0x040fe20003f86270 */
[----:B------:R-:W-:Y:S01]  /*4a90*/  FMUL.FTZ R72, R72, UR28 ;  /* 0x0000001c48487c20 */ /* 0x000fe20008410000 */
[----:B------:R-:W-:Y:S01]  /*4aa0*/  ISETP.GE.AND P2, PT, R5, R20, PT ;  /* 0x000000140500720c */ /* 0x000fe20003f46270 */
[----:B------:R-:W-:Y:S01]  /*4ab0*/  FMUL.FTZ R73, R73, UR28 ;  /* 0x0000001c49497c20 */ /* 0x000fe20008410000 */
[----:B------:R-:W-:Y:S01]  /*4ac0*/  FMUL.FTZ R74, R74, UR28 ;  /* 0x0000001c4a4a7c20 */ /* 0x000fe20008410000 */
[----:B------:R-:W-:Y:S01]  /*4ad0*/  FMUL.FTZ R75, R75, UR28 ;  /* 0x0000001c4b4b7c20 */ /* 0x000fe20008410000 */
[----:B-----5:R-:W-:Y:S01]  /*4ae0*/  FSEL R90, R121, -INF , !P4 ;  /* 0xff800000795a7808 */ /* 0x020fe20006000000 */
[----:B------:R-:W-:Y:S01]  /*4af0*/  MUFU.TANH R123, R72 ;  /* 0x00000048007b7308 */ /* 0x000fe20000002400 */
[----:B--2---:R-:W-:Y:S01]  /*4b00*/  FSEL R91, R110, -INF , !P2 ;  /* 0xff8000006e5b7808 */ /* 0x004fe20005000000 */
[----:B------:R-:W-:Y:S01]  /*4b10*/  FMUL.FTZ R86, R86, UR28 ;  /* 0x0000001c56567c20 */ /* 0x000fe20008410000 */
[----:B------:R-:W-:Y:S01]  /*4b20*/  FSEL R113, R113, -INF , !P6 ;  /* 0xff80000071717808 */ /* 0x000fe20007000000 */
[----:B------:R-:W-:Y:S01]  /*4b30*/  FMUL.FTZ R87, R87, UR28 ;  /* 0x0000001c57577c20 */ /* 0x000fe20008410000 */
[----:B------:R-:W-:Y:S01]  /*4b40*/  FSEL R92, R103, -INF , !P5 ;  /* 0xff800000675c7808 */ /* 0x000fe20006800000 */
[----:B------:R-:W-:Y:S01]  /*4b50*/  HMMA.16816.F32.BF16 R52, R28, R64, R76 ;  /* 0x000000401c34723c */ /* 0x000fe2000004184c */
[C---:B------:R-:W-:Y:S01]  /*4b60*/  ISETP.GE.AND P6, PT, R5.reuse, R23, PT ;  /* 0x000000170500720c */ /* 0x040fe20003fc6270 */
[----:B------:R-:W-:Y:S01]  /*4b70*/  MUFU.TANH R122, R73 ;  /* 0x00000049007a7308 */ /* 0x000fe20000002400 */
[----:B------:R-:W-:Y:S01]  /*4b80*/  ISETP.GE.AND P5, PT, R5, R22, PT ;  /* 0x000000160500720c */ /* 0x000fe20003fa6270 */
[C---:B------:R-:W-:Y:S01]  /*4b90*/  VIADD R5, R0.reuse, 0x20 ;  /* 0x0000002000057836 */ /* 0x040fe20000000000 */
[----:B------:R-:W-:Y:S01]  /*4ba0*/  FSEL R94, R7, -INF , !P3 ;  /* 0xff800000075e7808 */ /* 0x000fe20005800000 */
[----:B----4-:R-:W-:Y:S01]  /*4bb0*/  HMMA.16816.F32.BF16 R76, R24, R48, R68 ;  /* 0x00000030184c723c */ /* 0x010fe20000041844 */
[----:B------:R-:W-:Y:S01]  /*4bc0*/  FSEL R97, R97, -INF , !P1 ;  /* 0xff80000061617808 */ /* 0x000fe20004800000 */
[----:B---3--:R-:W-:Y:S01]  /*4bd0*/  VIADD R6, R0, 0x28 ;  /* 0x0000002800067836 */ /* 0x008fe20000000000 */
[----:B------:R-:W-:Y:S01]  /*4be0*/  FSEL R117, R117, -INF , !P0 ;  /* 0xff80000075757808 */ /* 0x000fe20004000000 */
[----:B------:R-:W-:Y:S01]  /*4bf0*/  MUFU.TANH R110, R74 ;  /* 0x0000004a006e7308 */ /* 0x000fe20000002400 */
[C---:B------:R-:W-:Y:S01]  /*4c00*/  ISETP.GE.AND P3, PT, R5.reuse, R21, PT ;  /* 0x000000150500720c */ /* 0x040fe20003f66270 */
[----:B------:R-:W-:Y:S01]  /*4c10*/  HMMA.16816.F32.BF16 R68, R8, R46, R60 ;  /* 0x0000002e0844723c */ /* 0x000fe2000004183c */
[----:B------:R-:W2:Y:S01]  /*4c20*/  LDSM.16.M88.4 R44, [R217+0x7800] ;  /* 0x00780000d92c783b */ /* 0x000ea20000000200 */
[C---:B------:R-:W-:Y:S01]  /*4c30*/  ISETP.GE.AND P1, PT, R5.reuse, R20, PT ;  /* 0x000000140500720c */ /* 0x040fe20003f26270 */
[----:B------:R-:W-:Y:S01]  /*4c40*/  FMUL.FTZ R84, R84, UR28 ;  /* 0x0000001c54547c20 */ /* 0x000fe20008410000 */
[----:B------:R-:W-:Y:S01]  /*4c50*/  ISETP.GE.AND P0, PT, R5, R23, PT ;  /* 0x000000170500720c */ /* 0x000fe20003f06270 */
[----:B------:R-:W-:Y:S01]  /*4c60*/  FMUL.FTZ R85, R85, UR28 ;  /* 0x0000001c55557c20 */ /* 0x000fe20008410000 */
[----:B------:R-:W-:Y:S01]  /*4c70*/  HMMA.16816.F32.BF16 R60, R36, R58, RZ ;  /* 0x0000003a243c723c */ /* 0x000fe200000418ff */
[----:B------:R3:W-:Y:S01]  /*4c80*/  MUFU.TANH R121, R75 ;  /* 0x0000004b00797308 */ /* 0x0007e20000002400 */
[----:B------:R-:W-:Y:S01]  /*4c90*/  ISETP.GE.AND P4, PT, R5, R22, PT ;  /* 0x000000160500720c */ /* 0x000fe20003f86270 */
[----:B------:R-:W-:Y:S01]  /*4ca0*/  VIADD R5, R0, 0x21 ;  /* 0x0000002100057836 */ /* 0x000fe20000000000 */
[----:B------:R-:W-:-:S02]  /*4cb0*/  FSEL R145, R145, -INF , !P1 ;  /* 0xff80000091917808 */ /* 0x000fc40004800000 */
[----:B------:R-:W-:Y:S01]  /*4cc0*/  HMMA.16816.F32.BF16 R56, R40, R58, RZ ;  /* 0x0000003a2838723c */ /* 0x000fe200000418ff */
[----:B------:R-:W-:Y:S02]  /*4cd0*/  FSEL R146, R146, -INF , !P0 ;  /* 0xff80000092927808 */ /* 0x000fe40004000000 */
[-C--:B------:R-:W-:Y:S01]  /*4ce0*/  ISETP.GE.AND P2, PT, R5, R21.reuse, PT ;  /* 0x000000150500720c */ /* 0x080fe20003f46270 */
[----:B------:R-:W-:Y:S01]  /*4cf0*/  MUFU.TANH R126, R89 ;  /* 0x00000059007e7308 */ /* 0x000fe20000002400 */
[----:B------:R-:W-:Y:S01]  /*4d00*/  FSEL R149, R149, -INF , !P4 ;  /* 0xff80000095957808 */ /* 0x000fe20006000000 */
[----:B------:R-:W-:Y:S01]  /*4d10*/  HMMA.16816.F32.BF16 R80, R16, R48, R52 ;  /* 0x000000301050723c */ /* 0x000fe20000041834 */
[----:B------:R-:W3:Y:S01]  /*4d20*/  LDSM.16.M88.4 R52, [R222+0x3000] ;  /* 0x00300000de34783b */ /* 0x000ee20000000200 */
[----:B------:R-:W-:Y:S02]  /*4d30*/  FSEL R142, R142, -INF , !P2 ;  /* 0xff8000008e8e7808 */ /* 0x000fe40005000000 */
[----:B------:R-:W-:-:S02]  /*4d40*/  ISETP.GE.AND P1, PT, R6, R21, PT ;  /* 0x000000150600720c */ /* 0x000fc40003f26270 */
[----:B------:R-:W-:Y:S01]  /*4d50*/  FMUL.FTZ R68, R68, UR28 ;  /* 0x0000001c44447c20 */ /* 0x000fe20008410000 */
[----:B------:R-:W-:Y:S01]  /*4d60*/  FMUL.FTZ R69, R69, UR28 ;  /* 0x0000001c45457c20 */ /* 0x000fe20008410000 */
[----:B------:R-:W-:Y:S01]  /*4d70*/  FMUL.FTZ R70, R70, UR28 ;  /* 0x0000001c46467c20 */ /* 0x000fe20008410000 */
[----:B------:R-:W-:Y:S01]  /*4d80*/  FMUL.FTZ R71, R71, UR28 ;  /* 0x0000001c47477c20 */ /* 0x000fe20008410000 */
[----:B------:R-:W-:Y:S01]  /*4d90*/  MUFU.TANH R128, R86 ;  /* 0x0000005600807308 */ /* 0x000fe20000002400 */
[C---:B------:R-:W-:Y:S01]  /*4da0*/  ISETP.GE.AND P0, PT, R6.reuse, R20, PT ;  /* 0x000000140600720c */ /* 0x040fe20003f06270 */
[-C--:B------:R-:W-:Y:S01]  /*4db0*/  HMMA.16816.F32.BF16 R60, R28, R66.reuse, R60 ;  /* 0x000000421c3c723c */ /* 0x080fe2000004183c */
[C---:B------:R-:W-:Y:S02]  /*4dc0*/  ISETP.GE.AND P4, PT, R6.reuse, R23, PT ;  /* 0x000000170600720c */ /* 0x040fe40003f86270 */
[----:B------:R-:W-:Y:S02]  /*4dd0*/  ISETP.GE.AND P2, PT, R6, R22, PT ;  /* 0x000000160600720c */ /* 0x000fe40003f46270 */
[----:B------:R-:W-:Y:S01]  /*4de0*/  FSEL R102, R102, -INF , !P6 ;  /* 0xff80000066667808 */ /* 0x000fe20007000000 */
[----:B------:R-:W-:Y:S01]  /*4df0*/  HMMA.16816.F32.BF16 R64, R32, R66, R56 ;  /* 0x000000422040723c */ /* 0x000fe20000041838 */
[----:B------:R-:W-:Y:S01]  /*4e00*/  MUFU.TANH R129, R87 ;  /* 0x0000005700817308 */ /* 0x000fe20000002400 */
[----:B------:R-:W-:-:S02]  /*4e10*/  FSEL R116, R116, -INF , !P5 ;  /* 0xff80000074747808 */ /* 0x000fc40006800000 */
[----:B------:R-:W-:Y:S02]  /*4e20*/  FSEL R147, R147, -INF , !P3 ;  /* 0xff80000093937808 */ /* 0x000fe40005800000 */
[----:B--2---:R-:W-:Y:S01]  /*4e30*/  HMMA.16816.F32.BF16 R56, R40, R44, RZ ;  /* 0x0000002c2838723c */ /* 0x004fe200000418ff */
[C---:B------:R-:W-:Y:S02]  /*4e40*/  ISETP.GE.AND P6, PT, R5.reuse, R20, PT ;  /* 0x000000140500720c */ /* 0x040fe40003fc6270 */
[----:B------:R-:W-:Y:S01]  /*4e50*/  MUFU.TANH R95, R68 ;  /* 0x00000044005f7308 */ /* 0x000fe20000002400 */
[C---:B------:R-:W-:Y:S02]  /*4e60*/  ISETP.GE.AND P5, PT, R5.reuse, R23, PT ;  /* 0x000000170500720c */ /* 0x040fe40003fa6270 */
[----:B------:R-:W-:Y:S01]  /*4e70*/  ISETP.GE.AND P3, PT, R5, R22, PT ;  /* 0x000000160500720c */ /* 0x000fe20003f66270 */
[----:B------:R-:W-:Y:S01]  /*4e80*/  VIADD R5, R0, 0x29 ;  /* 0x0000002900057836 */ /* 0x000fe20000000000 */
[----:B------:R-:W-:-:S02]  /*4e90*/  FSEL R143, R143, -INF , !P6 ;  /* 0xff8000008f8f7808 */ /* 0x000fc40007000000 */
[----:B------:R-:W-:Y:S01]  /*4ea0*/  FSEL R144, R144, -INF , !P5 ;  /* 0xff80000090907808 */ /* 0x000fe20006800000 */
[----:B------:R-:W-:Y:S01]  /*4eb0*/  MUFU.TANH R103, R69 ;  /* 0x0000004500677308 */ /* 0x000fe20000002400 */
[----:B------:R-:W-:Y:S01]  /*4ec0*/  HMMA.16816.F32.BF16 R60, R16, R50, R60 ;  /* 0x00000032103c723c */ /* 0x000fe2000004183c */
[----:B------:R-:W-:Y:S02]  /*4ed0*/  FSEL R148, R148, -INF , !P3 ;  /* 0xff80000094947808 */ /* 0x000fe40005800000 */
[----:B------:R-:W-:Y:S02]  /*4ee0*/  FSEL R139, R139, -INF , !P1 ;  /* 0xff8000008b8b7808 */ /* 0x000fe40004800000 */
[C---:B------:R-:W-:Y:S01]  /*4ef0*/  ISETP.GE.AND P6, PT, R5.reuse, R21, PT ;  /* 0x000000150500720c */ /* 0x040fe20003fc6270 */
[----:B---3--:R-:W-:Y:S01]  /*4f00*/  HMMA.16816.F32.BF16 R72, R12, R52, R76 ;  /* 0x000000340c48723c */ /* 0x008fe2000004184c */
[----:B------:R-:W-:Y:S01]  /*4f10*/  MUFU.TANH R88, R70 ;  /* 0x0000004600587308 */ /* 0x000fe20000002400 */
[----:B------:R-:W-:-:S02]  /*4f20*/  ISETP.GE.AND P5, PT, R5, R20, PT ;  /* 0x000000140500720c */ /* 0x000fc40003fa6270 */
[C---:B------:R-:W-:Y:S02]  /*4f30*/  ISETP.GE.AND P3, PT, R5.reuse, R23, PT ;  /* 0x000000170500720c */ /* 0x040fe40003f66270 */
[----:B------:R-:W-:Y:S01]  /*4f40*/  HMMA.16816.F32.BF16 R64, R24, R50, R64 ;  /* 0x000000321840723c */ /* 0x000fe20000041840 */
[----:B------:R-:W2:Y:S01]  /*4f50*/  LDSM.16.M88.4 R48, [R223+0x7800] ;  /* 0x00780000df30783b */ /* 0x000ea20000000200 */
[----:B------:R-:W-:Y:S01]  /*4f60*/  ISETP.GE.AND P1, PT, R5, R22, PT ;  /* 0x000000160500720c */ /* 0x000fe20003f26270 */
[----:B------:R3:W-:Y:S01]  /*4f70*/  MUFU.TANH R89, R71 ;  /* 0x0000004700597308 */ /* 0x0007e20000002400 */
[----:B------:R-:W-:Y:S01]  /*4f80*/  VIADD R5, R0, 0x30 ;  /* 0x0000003000057836 */ /* 0x000fe20000000000 */
[----:B------:R-:W-:Y:S01]  /*4f90*/  FSEL R138, R138, -INF , !P0 ;  /* 0xff8000008a8a7808 */ /* 0x000fe20004000000 */
[----:B------:R-:W-:Y:S01]  /*4fa0*/  HMMA.16816.F32.BF16 R76, R40, R46, RZ ;  /* 0x0000002e284c723c */ /* 0x000fe200000418ff */
[----:B------:R-:W-:Y:S01]  /*4fb0*/  LDSM.16.M88.4 R40, [R222+0x3800] ;  /* 0x00380000de28783b */ /* 0x000fe20000000200 */
[----:B------:R-:W-:-:S02]  /*4fc0*/  FSEL R140, R140, -INF , !P4 ;  /* 0xff8000008c8c7808 */ /* 0x000fc40006000000 */
[----:B------:R-:W-:Y:S01]  /*4fd0*/  FSEL R141, R141, -INF , !P2 ;  /* 0xff8000008d8d7808 */ /* 0x000fe20005000000 */
[----:B------:R-:W4:Y:S01]  /*4fe0*/  MUFU.TANH R131, R84 ;  /* 0x0000005400837308 */ /* 0x000f220000002400 */
[----:B------:R-:W-:Y:S01]  /*4ff0*/  FSEL R136, R136, -INF , !P6 ;  /* 0xff80000088887808 */ /* 0x000fe20007000000 */
[C---:B------:R-:W-:Y:S01]  /*5000*/  HMMA.16816.F32.BF16 R60, R8.reuse, R54, R60 ;  /* 0x00000036083c723c */ /* 0x040fe2000004183c */
[C---:B------:R-:W-:Y:S02]  /*5010*/  ISETP.GE.AND P0, PT, R5.reuse, R21, PT ;  /* 0x000000150500720c */ /* 0x040fe40003f06270 */
[----:B------:R-:W-:Y:S02]  /*5020*/  ISETP.GE.AND P4, PT, R5, R20, PT ;  /* 0x000000140500720c */ /* 0x000fe40003f86270 */
[----:B------:R-:W-:Y:S01]  /*5030*/  FMUL.FTZ R72, R72, UR28 ;  /* 0x0000001c48487c20 */ /* 0x000fe20008410000 */
[----:B------:R-:W-:Y:S01]  /*5040*/  FMUL.FTZ R73, R73, UR28 ;  /* 0x0000001c49497c20 */ /* 0x000fe20008410000 */
[----:B---3--:R-:W-:Y:S01]  /*5050*/  HMMA.16816.F32.BF16 R68, R8, R52, R80 ;  /* 0x000000340844723c */ /* 0x008fe20000041850 */
[----:B------:R-:W-:Y:S01]  /*5060*/  FMUL.FTZ R6, R74, UR28 ;  /* 0x0000001c4a067c20 */ /* 0x000fe20008410000 */
[----:B------:R-:W-:Y:S01]  /*5070*/  MUFU.TANH R87, R72 ;  /* 0x0000004800577308 */ /* 0x000fe20000002400 */
[----:B------:R-:W-:Y:S01]  /*5080*/  FMUL.FTZ R7, R75, UR28 ;  /* 0x0000001c4b077c20 */ /* 0x000fe20008410000 */
[----:B------:R-:W-:-:S02]  /*5090*/  ISETP.GE.AND P2, PT, R5, R23, PT ;  /* 0x000000170500720c */ /* 0x000fc40003f46270 */
[----:B------:R-:W-:Y:S01]  /*50a0*/  HMMA.16816.F32.BF16 R80, R36, R46, RZ ;  /* 0x0000002e2450723c */ /* 0x000fe200000418ff */
[----:B------:R-:W-:Y:S01]  /*50b0*/  ISETP.GE.AND P6, PT, R5, R22, PT ;  /* 0x000000160500720c */ /* 0x000fe20003fc6270 */
[----:B------:R-:W-:Y:S01]  /*50c0*/  VIADD R5, R0, 0x31 ;  /* 0x0000003100057836 */ /* 0x000fe20000000000 */
[----:B------:R-:W-:Y:S01]  /*50d0*/  FSEL R134, R134, -INF , !P5 ;  /* 0xff80000086867808 */ /* 0x000fe20006800000 */
[----:B------:R3:W-:Y:S01]  /*50e0*/  MUFU.TANH R86, R73 ;  /* 0x0000004900567308 */ /* 0x0007e20000002400 */
[----:B------:R-:W-:Y:S01]  /*50f0*/  FSEL R135, R135, -INF , !P3 ;  /* 0xff80000087877808 */ /* 0x000fe20005800000 */
[----:B------:R-:W-:Y:S01]  /*5100*/  HMMA.16816.F32.BF16 R64, R12, R54, R64 ;  /* 0x000000360c40723c */ /* 0x000fe20000041840 */
[----:B------:R-:W-:Y:S02]  /*5110*/  FSEL R137, R137, -INF , !P1 ;  /* 0xff80000089897808 */ /* 0x000fe40004800000 */
[----:B------:R-:W-:Y:S02]  /*5120*/  FSEL R170, R170, -INF , !P0 ;  /* 0xff800000aaaa7808 */ /* 0x000fe40004000000 */
[C---:B------:R-:W-:Y:S01]  /*5130*/  ISETP.GE.AND P5, PT, R5.reuse, R21, PT ;  /* 0x000000150500720c */ /* 0x040fe20003fa6270 */
[----:B------:R-:W5:Y:S01]  /*5140*/  MUFU.TANH R157, R85 ;  /* 0x00000055009d7308 */ /* 0x000f620000002400 */
[C---:B------:R-:W-:Y:S01]  /*5150*/  ISETP.GE.AND P3, PT, R5.reuse, R20, PT ;  /* 0x000000140500720c */ /* 0x040fe20003f66270 */
[----:B------:R-:W-:Y:S01]  /*5160*/  FMUL.FTZ R60, R60, UR28 ;  /* 0x0000001c3c3c7c20 */ /* 0x000fe20008410000 */
[----:B--2---:R-:W-:Y:S01]  /*5170*/  HMMA.16816.F32.BF16 R56, R32, R48, R56 ;  /* 0x000000302038723c */ /* 0x004fe20000041838 */
[C---:B------:R-:W-:Y:S01]  /*5180*/  ISETP.GE.AND P1, PT, R5.reuse, R23, PT ;  /* 0x000000170500720c */ /* 0x040fe20003f26270 */
[----:B------:R-:W-:Y:S01]  /*5190*/  FMUL.FTZ R62, R62, UR28 ;  /* 0x0000001c3e3e7c20 */ /* 0x000fe20008410000 */
[----:B------:R-:W-:Y:S01]  /*51a0*/  ISETP.GE.AND P0, PT, R5, R22, PT ;  /* 0x000000160500720c */ /* 0x000fe20003f06270 */
[----:B------:R-:W-:Y:S01]  /*51b0*/  VIADD R5, R0, 0x38 ;  /* 0x0000003800057836 */ /* 0x000fe20000000000 */
[----:B------:R-:W-:Y:S01]  /*51c0*/  FSEL R166, R166, -INF , !P4 ;  /* 0xff800000a6a67808 */ /* 0x000fe20006000000 */
[----:B---3--:R-:W-:Y:S01]  /*51d0*/  HMMA.16816.F32.BF16 R72, R36, R44, RZ ;  /* 0x0000002c2448723c */ /* 0x008fe200000418ff */
[----:B------:R-:W2:Y:S01]  /*51e0*/  LDSM.16.M88.4 R36, [R216+0x3800] ;  /* 0x00380000d824783b */ /* 0x000ea20000000200 */
[----:B------:R-:W-:Y:S01]  /*51f0*/  FSEL R168, R168, -INF , !P2 ;  /* 0xff800000a8a87808 */ /* 0x000fe20005000000 */
[----:B------:R3:W5:Y:S01]  /*5200*/  MUFU.TANH R85, R6 ;  /* 0x0000000600557308 */ /* 0x0007620000002400 */
[----:B------:R-:W-:Y:S01]  /*5210*/  FSEL R173, R173, -INF , !P6 ;  /* 0xff800000adad7808 */ /* 0x000fe20007000000 */
[----:B------:R-:W-:Y:S01]  /*5220*/  FMUL.FTZ R68, R68, UR28 ;  /* 0x0000001c44447c20 */ /* 0x000fe20008410000 */
[----:B------:R-:W-:Y:S01]  /*5230*/  FSEL R162, R162, -INF , !P5 ;  /* 0xff800000a2a27808 */ /* 0x000fe20006800000 */
[----:B------:R-:W-:Y:S01]  /*5240*/  HMMA.16816.F32.BF16 R32, R32, R50, R76 ;  /* 0x000000322020723c */ /* 0x000fe2000004184c */
[C---:B------:R-:W-:Y:S01]  /*5250*/  ISETP.GE.AND P4, PT, R5.reuse, R21, PT ;  /* 0x000000150500720c */ /* 0x040fe20003f86270 */
[----:B------:R-:W-:Y:S01]  /*5260*/  FMUL.FTZ R70, R70, UR28 ;  /* 0x0000001c46467c20 */ /* 0x000fe20008410000 */
[C---:B------:R-:W-:Y:S01]  /*5270*/  ISETP.GE.AND P2, PT, R5.reuse, R20, PT ;  /* 0x000000140500720c */ /* 0x040fe20003f46270 */
[----:B------:R-:W5:Y:S01]  /*5280*/  MUFU.TANH R68, R68 ;  /* 0x0000004400447308 */ /* 0x000f620000002400 */
[----:B------:R-:W-:Y:S01]  /*5290*/  ISETP.GE.AND P6, PT, R5, R23, PT ;  /* 0x000000170500720c */ /* 0x000fe20003fc6270 */
[----:B------:R-:W-:Y:S01]  /*52a0*/  FMUL.FTZ R69, R69, UR28 ;  /* 0x0000001c45457c20 */ /* 0x000fe20008410000 */
[----:B------:R-:W-:Y:S01]  /*52b0*/  ISETP.GE.AND P5, PT, R5, R22, PT ;  /* 0x000000160500720c */ /* 0x000fe20003fa6270 */
[----:B------:R-:W-:Y:S01]  /*52c0*/  VIADD R5, R0, 0x39 ;  /* 0x0000003900057836 */ /* 0x000fe20000000000 */
[----:B------:R-:W-:Y:S01]  /*52d0*/  FSEL R159, R159, -INF , !P3 ;  /* 0xff8000009f9f7808 */ /* 0x000fe20005800000 */
[----:B------:R-:W-:Y:S01]  /*52e0*/  FMUL.FTZ R71, R71, UR28 ;  /* 0x0000001c47477c20 */ /* 0x000fe20008410000 */
[----:B------:R-:W-:Y:S01]  /*52f0*/  FSEL R160, R160, -INF , !P1 ;  /* 0xff800000a0a07808 */ /* 0x000fe20004800000 */
[----:B------:R-:W5:Y:S01]  /*5300*/  MUFU.TANH R70, R70 ;  /* 0x0000004600467308 */ /* 0x000f620000002400 */
[----:B------:R-:W-:Y:S01]  /*5310*/  FSEL R163, R163, -INF , !P0 ;  /* 0xff800000a3a37808 */ /* 0x000fe20004000000 */
[----:B------:R-:W-:Y:S01]  /*5320*/  FMUL.FTZ R64, R64, UR28 ;  /* 0x0000001c40407c20 */ /* 0x000fe20008410000 */
[----:B------:R-:W-:Y:S01]  /*5330*/  FSEL R155, R155, -INF , !P4 ;  /* 0xff8000009b9b7808 */ /* 0x000fe20006000000 */
[----:B------:R-:W-:Y:S01]  /*5340*/  FMUL.FTZ R65, R65, UR28 ;  /* 0x0000001c41417c20 */ /* 0x000fe20008410000 */
[----:B------:R-:W-:Y:S01]  /*5350*/  HMMA.16816.F32.BF16 R44, R28, R48, R72 ;  /* 0x000000301c2c723c */ /* 0x000fe20000041848 */
[C---:B------:R-:W-:Y:S01]  /*5360*/  ISETP.GE.AND P3, PT, R5.reuse, R21, PT ;  /* 0x000000150500720c */ /* 0x040fe20003f66270 */
[----:B------:R-:W-:Y:S01]  /*5370*/  FMUL.FTZ R66, R66, UR28 ;  /* 0x0000001c42427c20 */ /* 0x000fe20008410000 */
[C---:B------:R-:W-:Y:S01]  /*5380*/  ISETP.GE.AND P1, PT, R5.reuse, R20, PT ;  /* 0x000000140500720c */ /* 0x040fe20003f26270 */
[----:B------:R4:W5:Y:S01]  /*5390*/  MUFU.TANH R84, R7 ;  /* 0x0000000700547308 */ /* 0x0009620000002400 */
        /* <DEDUP_REMOVED lines=11> */
[----:B------:R-:W-:-:S04]  /*5450*/  DEPBAR.LE SB0, 0x0 ;  /* 0x000080000000791a */ /* 0x000fc80000000000 */
[----:B--2---:R-:W-:Y:S01]  /*5460*/  HMMA.16816.F32.BF16 R52, R24, R36, R56 ;  /* 0x000000241834723c */ /* 0x004fe20000041838 */
[C---:B------:R-:W-:Y:S01]  /*5470*/  ISETP.GE.AND P2, PT, R5.reuse, R21, PT ;  /* 0x000000150500720c */ /* 0x040fe20003f46270 */
[----:B------:R-:W2:Y:S01]  /*5480*/  MUFU.TANH R71, R71 ;  /* 0x0000004700477308 */ /* 0x000ea20000002400 */
[C---:B------:R-:W-:Y:S02]  /*5490*/  ISETP.GE.AND P6, PT, R5.reuse, R20, PT ;  /* 0x000000140500720c */ /* 0x040fe40003fc6270 */
[C---:B------:R-:W-:Y:S01]  /*54a0*/  ISETP.GE.AND P5, PT, R5.reuse, R23, PT ;  /* 0x000000170500720c */ /* 0x040fe20003fa6270 */
[----:B------:R-:W-:Y:S01]  /*54b0*/  HMMA.16816.F32.BF16 R56, R28, R50, R80 ;  /* 0x000000321c38723c */ /* 0x000fe20000041850 */
[----:B------:R-:W-:Y:S01]  /*54c0*/  ISETP.GE.AND P3, PT, R5, R22, PT ;  /* 0x000000160500720c */ /* 0x000fe20003f66270 */
[----:B------:R-:W-:Y:S01]  /*54d0*/  VIADD R5, R0, 0x41 ;  /* 0x0000004100057836 */ /* 0x000fe20000000000 */
[----:B------:R-:W-:Y:S01]  /*54e0*/  FSEL R150, R150, -INF , !P1 ;  /* 0xff80000096967808 */ /* 0x000fe20004800000 */
[----:B------:R-:W2:Y:S01]  /*54f0*/  MUFU.TANH R64, R64 ;  /* 0x0000004000407308 */ /* 0x000ea20000002400 */
[----:B------:R-:W-:Y:S01]  /*5500*/  FSEL R151, R151, -INF , !P0 ;  /* 0xff80000097977808 */ /* 0x000fe20004000000 */
[----:B------:R-:W-:Y:S01]  /*5510*/  HMMA.16816.F32.BF16 R28, R16, R36, R44 ;  /* 0x00000024101c723c */ /* 0x000fe2000004182c */
[----:B------:R-:W-:-:S02]  /*5520*/  FSEL R153, R153, -INF , !P4 ;  /* 0xff80000099997808 */ /* 0x000fc40006000000 */
[----:B------:R-:W-:Y:S02]  /*5530*/  FSEL R209, R209, -INF , !P2 ;  /* 0xff800000d1d17808 */ /* 0x000fe40005000000 */
[C---:B------:R-:W-:Y:S01]  /*5540*/  ISETP.GE.AND P1, PT, R5.reuse, R21, PT ;  /* 0x000000150500720c */ /* 0x040fe20003f26270 */
[----:B------:R-:W-:Y:S01]  /*5550*/  HMMA.16816.F32.BF16 R24, R24, R38, R32 ;  /* 0x000000261818723c */ /* 0x000fe20000041820 */
[C---:B------:R-:W-:Y:S01]  /*5560*/  ISETP.GE.AND P0, PT, R5.reuse, R20, PT ;  /* 0x000000140500720c */ /* 0x040fe20003f06270 */
[----:B------:R-:W-:Y:S01]  /*5570*/  MUFU.TANH R65, R65 ;  /* 0x0000004100417308 */ /* 0x000fe20000002400 */
[C---:B------:R-:W-:Y:S02]  /*5580*/  ISETP.GE.AND P4, PT, R5.reuse, R23, PT ;  /* 0x000000170500720c */ /* 0x040fe40003f86270 */
[----:B------:R-:W-:Y:S01]  /*5590*/  ISETP.GE.AND P2, PT, R5, R22, PT ;  /* 0x000000160500720c */ /* 0x000fe20003f46270 */
[----:B------:R-:W-:Y:S01]  /*55a0*/  VIADD R5, R0, 0x48 ;  /* 0x0000004800057836 */ /* 0x000fe20000000000 */
[----:B-1----:R-:W-:Y:S01]  /*55b0*/  FSEL R205, R205, -INF , !P6 ;  /* 0xff800000cdcd7808 */ /* 0x002fe20007000000 */
[----:B------:R-:W-:Y:S01]  /*55c0*/  HMMA.16816.F32.BF16 R52, R12, R40, R52 ;  /* 0x000000280c34723c */ /* 0x000fe20000041834 */
[----:B------:R-:W-:Y:S01]  /*55d0*/  FSEL R206, R171, -INF , !P5 ;  /* 0xff800000abce7808 */ /* 0x000fe20006800000 */
[----:B------:R-:W1:Y:S01]  /*55e0*/  MUFU.TANH R66, R66 ;  /* 0x0000004200427308 */ /* 0x000e620000002400 */
[----:B------:R-:W-:-:S02]  /*55f0*/  FSEL R211, R169, -INF , !P3 ;  /* 0xff800000a9d37808 */ /* 0x000fc40005800000 */
[----:B------:R-:W-:Y:S01]  /*5600*/  FSEL R200, R200, -INF , !P1 ;  /* 0xff800000c8c87808 */ /* 0x000fe20004800000 */
[----:B------:R-:W-:Y:S01]  /*5610*/  HMMA.16816.F32.BF16 R16, R16, R38, R56 ;  /* 0x000000261010723c */ /* 0x000fe20000041838 */
[C---:B------:R-:W-:Y:S02]  /*5620*/  ISETP.GE.AND P6, PT, R5.reuse, R21, PT ;  /* 0x000000150500720c */ /* 0x040fe40003fc6270 */
[C---:B------:R-:W-:Y:S01]  /*5630*/  ISETP.GE.AND P5, PT, R5.reuse, R20, PT ;  /* 0x000000140500720c */ /* 0x040fe20003fa6270 */
[----:B------:R-:W1:Y:S01]  /*5640*/  MUFU.TANH R60, R60 ;  /* 0x0000003c003c7308 */ /* 0x000e620000002400 */
[C---:B------:R-:W-:Y:S01]  /*5650*/  ISETP.GE.AND P3, PT, R5.reuse, R23, PT ;  /* 0x000000170500720c */ /* 0x040fe20003f66270 */
[----:B------:R-:W-:Y:S01]  /*5660*/  HMMA.16816.F32.BF16 R28, R8, R40, R28 ;  /* 0x00000028081c723c */ /* 0x000fe2000004181c */
[----:B------:R-:W-:Y:S01]  /*5670*/  ISETP.GE.AND P1, PT, R5, R22, PT ;  /* 0x000000160500720c */ /* 0x000fe20003f26270 */
[----:B------:R-:W-:Y:S01]  /*5680*/  VIADD R5, R0, 0x49 ;  /* 0x0000004900057836 */ /* 0x000fe20000000000 */
[----:B------:R-:W-:-:S02]  /*5690*/  FSEL R197, R197, -INF , !P0 ;  /* 0xff800000c5c57808 */ /* 0x000fc40004000000 */
[----:B------:R-:W-:Y:S01]  /*56a0*/  FSEL R199, R199, -INF , !P4 ;  /* 0xff800000c7c77808 */ /* 0x000fe20006000000 */
[----:B------:R-:W1:Y:S01]  /*56b0*/  MUFU.TANH R62, R62 ;  /* 0x0000003e003e7308 */ /* 0x000e620000002400 */
[----:B------:R-:W-:Y:S01]  /*56c0*/  FSEL R201, R201, -INF , !P2 ;  /* 0xff800000c9c97808 */ /* 0x000fe20005000000 */
[-C--:B------:R-:W-:Y:S01]  /*56d0*/  HMMA.16816.F32.BF16 R12, R12, R42.reuse, R24 ;  /* 0x0000002a0c0c723c */ /* 0x080fe20000041818 */
[----:B------:R-:W-:Y:S02]  /*56e0*/  FSEL R190, R190, -INF , !P6 ;  /* 0xff800000bebe7808 */ /* 0x000fe40007000000 */
[C---:B------:R-:W-:Y:S01]  /*56f0*/  ISETP.GE.AND P0, PT, R5.reuse, R21, PT ;  /* 0x000000150500720c */ /* 0x040fe20003f06270 */
[----:B---3--:R-:W-:Y:S01]  /*5700*/  FMUL.FTZ R6, R52, UR28 ;  /* 0x0000001c34067c20 */ /* 0x008fe20008410000 */
[C---:B------:R-:W-:Y:S01]  /*5710*/  ISETP.GE.AND P4, PT, R5.reuse, R20, PT ;  /* 0x000000140500720c */ /* 0x040fe20003f86270 */
[----:B------:R-:W3:Y:S01]  /*5720*/  MUFU.TANH R67, R67 ;  /* 0x0000004300437308 */ /* 0x000ee20000002400 */
[----:B------:R-:W-:Y:S01]  /*5730*/  ISETP.GE.AND P2, PT, R5, R23, PT ;  /* 0x000000170500720c */ /* 0x000fe20003f46270 */
[----:B------:R-:W-:Y:S01]  /*5740*/  FMUL.FTZ R53, R53, UR28 ;  /* 0x0000001c35357c20 */ /* 0x000fe20008410000 */
[----:B------:R-:W-:Y:S01]  /*5750*/  ISETP.GE.AND P6, PT, R5, R22, PT ;  /* 0x000000160500720c */ /* 0x000fe20003fc6270 */
[----:B------:R-:W-:Y:S01]  /*5760*/  VIADD R5, R0, 0x50 ;  /* 0x0000005000057836 */ /* 0x000fe20000000000 */
[----:B------:R-:W-:Y:S01]  /*5770*/  FSEL R185, R167, -INF , !P5 ;  /* 0xff800000a7b97808 */ /* 0x000fe20006800000 */
[----:B------:R-:W-:Y:S01]  /*5780*/  HMMA.16816.F32.BF16 R8, R8, R42, R16 ;  /* 0x0000002a0808723c */ /* 0x000fe20000041810 */
[----:B------:R-:W-:Y:S01]  /*5790*/  FSEL R188, R165, -INF , !P3 ;  /* 0xff800000a5bc7808 */ /* 0x000fe20005800000 */
[----:B------:R5:W-:Y:S01]  /*57a0*/  MUFU.TANH R36, R6 ;  /* 0x0000000600247308 */ /* 0x000be20000002400 */
[----:B------:R-:W-:Y:S01]  /*57b0*/  FSEL R191, R130, -INF , !P1 ;  /* 0xff80000082bf7808 */ /* 0x000fe20004800000 */
[----:B----4-:R-:W-:Y:S01]  /*57c0*/  FMUL.FTZ R7, R31, UR28 ;  /* 0x0000001c1f077c20 */ /* 0x010fe20008410000 */
[----:B------:R-:W-:Y:S01]  /*57d0*/  FSEL R179, R179, -INF , !P0 ;  /* 0xff800000b3b37808 */ /* 0x000fe20004000000 */
[----:B------:R-:W-:Y:S01]  /*57e0*/  FMUL.FTZ R28, R28, UR28 ;  /* 0x0000001c1c1c7c20 */ /* 0x000fe20008410000 */
[----:B------:R-:W-:-:S02]  /*57f0*/  ISETP.GE.AND P5, PT, R5, R21, PT ;  /* 0x000000150500720c */ /* 0x000fc40003fa6270 */
[C---:B------:R-:W-:Y:S01]  /*5800*/  ISETP.GE.AND P3, PT, R5.reuse, R20, PT ;  /* 0x000000140500720c */ /* 0x040fe20003f66270 */
[----:B------:R-:W4:Y:S01]  /*5810*/  MUFU.TANH R61, R61 ;  /* 0x0000003d003d7308 */ /* 0x000f220000002400 */
[C---:B------:R-:W-:Y:S01]  /*5820*/  ISETP.GE.AND P1, PT, R5.reuse, R23, PT ;  /* 0x000000170500720c */ /* 0x040fe20003f26270 */
[----:B------:R-:W-:Y:S01]  /*5830*/  FMUL.FTZ R12, R12, UR28 ;  /* 0x0000001c0c0c7c20 */ /* 0x000fe20008410000 */
[----:B------:R-:W-:Y:S01]  /*5840*/  ISETP.GE.AND P0, PT, R5, R22, PT ;  /* 0x000000160500720c */ /* 0x000fe20003f06270 */
[----:B------:R-:W-:Y:S01]  /*5850*/  VIADD R5, R0, 0x51 ;  /* 0x0000005100057836 */ /* 0x000fe20000000000 */
[----:B------:R-:W-:Y:S01]  /*5860*/  FSEL R176, R176, -INF , !P4 ;  /* 0xff800000b0b07808 */ /* 0x000fe20006000000 */
[----:B------:R-:W-:Y:S01]  /*5870*/  FMUL.FTZ R14, R14, UR28 ;  /* 0x0000001c0e0e7c20 */ /* 0x000fe20008410000 */
[----:B------:R-:W-:Y:S01]  /*5880*/  FSEL R177, R164, -INF , !P2 ;  /* 0xff800000a4b17808 */ /* 0x000fe20005000000 */
[----:B------:R-:W4:Y:S01]  /*5890*/  MUFU.TANH R63, R63 ;  /* 0x0000003f003f7308 */ /* 0x000f220000002400 */
[----:B------:R-:W-:Y:S01]  /*58a0*/  FSEL R180, R161, -INF , !P6 ;  /* 0xff800000a1b47808 */ /* 0x000fe20007000000 */
[----:B-----5:R-:W-:Y:S01]  /*58b0*/  FMUL.FTZ R6, R54, UR28 ;  /* 0x0000001c36067c20 */ /* 0x020fe20008410000 */
[----:B------:R-:W-:Y:S01]  /*58c0*/  FSEL R235, R131, -INF , !P5 ;  /* 0xff80000083eb7808 */ /* 0x000fe20006800000 */
[----:B------:R-:W-:Y:S01]  /*58d0*/  FMUL.FTZ R13, R13, UR28 ;  /* 0x0000001c0d0d7c20 */ /* 0x000fe20008410000 */
[C---:B------:R-:W-:Y:S01]  /*58e0*/  ISETP.GE.AND P4, PT, R5.reuse, R21, PT ;  /* 0x000000150500720c */ /* 0x040fe20003f86270 */
[----:B------:R-:W-:Y:S01]  /*58f0*/  FMUL.FTZ R8, R8, UR28 ;  /* 0x0000001c08087c20 */ /* 0x000fe20008410000 */
[C---:B------:R-:W-:Y:S01]  /*5900*/  ISETP.GE.AND P2, PT, R5.reuse, R20, PT ;  /* 0x000000140500720c */ /* 0x040fe20003f46270 */
[----:B------:R5:W-:Y:S01]  /*5910*/  MUFU.TANH R33, R6 ;  /* 0x0000000600217308 */ /* 0x000be20000002400 */
[C---:B------:R-:W-:Y:S01]  /*5920*/  ISETP.GE.AND P6, PT, R5.reuse, R23, PT ;  /* 0x000000170500720c */ /* 0x040fe20003fc6270 */
[----:B------:R-:W-:Y:S01]  /*5930*/  FMUL.FTZ R10, R10, UR28 ;  /* 0x0000001c0a0a7c20 */ /* 0x000fe20008410000 */
[----:B------:R-:W-:Y:S01]  /*5940*/  ISETP.GE.AND P5, PT, R5, R22, PT ;  /* 0x000000160500720c */ /* 0x000fe20003fa6270 */
[----:B------:R-:W-:Y:S01]  /*5950*/  VIADD R5, R0, 0x58 ;  /* 0x0000005800057836 */ /* 0x000fe20000000000 */
[----:B------:R-:W-:Y:S01]  /*5960*/  FSEL R234, R128, -INF , !P3 ;  /* 0xff80000080ea7808 */ /* 0x000fe20005800000 */
[----:B------:R-:W-:Y:S01]  /*5970*/  FMUL.FTZ R15, R15, UR28 ;  /* 0x0000001c0f0f7c20 */ /* 0x000fe20008410000 */
[----:B------:R-:W-:Y:S01]  /*5980*/  FSEL R229, R127, -INF , !P1 ;  /* 0xff8000007fe57808 */ /* 0x000fe20004800000 */
[----:B------:R-:W-:Y:S01]  /*5990*/  MUFU.TANH R8, R8 ;  /* 0x0000000800087308 */ /* 0x000fe20000002400 */
[----:B------:R-:W-:Y:S01]  /*59a0*/  FSEL R236, R125, -INF , !P0 ;  /* 0xff8000007dec7808 */ /* 0x000fe20004000000 */
[----:B------:R-:W-:Y:S01]  /*59b0*/  FMUL.FTZ R11, R11, UR28 ;  /* 0x0000001c0b0b7c20 */ /* 0x000fe20008410000 */
[----:B------:R-:W-:-:S02]  /*59c0*/  FSEL R230, R157, -INF , !P4 ;  /* 0xff8000009de67808 */ /* 0x000fc40006000000 */
[C---:B------:R-:W-:Y:S02]  /*59d0*/  ISETP.GE.AND P3, PT, R5.reuse, R21, PT ;  /* 0x000000150500720c */ /* 0x040fe40003f66270 */
[C---:B------:R-:W-:Y:S01]  /*59e0*/  ISETP.GE.AND P1, PT, R5.reuse, R20, PT ;  /* 0x000000140500720c */ /* 0x040fe20003f26270 */
[----:B------:R-:W-:Y:S01]  /*59f0*/  MUFU.TANH R7, R7 ;  /* 0x0000000700077308 */ /* 0x000fe20000002400 */
[----:B------:R-:W-:Y:S01]  /*5a00*/  ISETP.GE.AND P0, PT, R5, R23, PT ;  /* 0x000000170500720c */ /* 0x000fe20003f06270 */
[----:B-----5:R-:W-:Y:S01]  /*5a10*/  FMUL.FTZ R6, R55, UR28 ;  /* 0x0000001c37067c20 */ /* 0x020fe20008410000 */
[----:B------:R-:W-:Y:S01]  /*5a20*/  ISETP.GE.AND P4, PT, R5, R22, PT ;  /* 0x000000160500720c */ /* 0x000fe20003f86270 */
[----:B------:R-:W-:Y:S01]  /*5a30*/  VIADD R5, R0, 0x59 ;  /* 0x0000005900057836 */ /* 0x000fe20000000000 */
[----:B------:R-:W-:Y:S02]  /*5a40*/  FSEL R232, R129, -INF , !P2 ;  /* 0xff80000081e87808 */ /* 0x000fe40005000000 */
[----:B------:R-:W-:Y:S01]  /*5a50*/  FSEL R213, R126, -INF , !P6 ;  /* 0xff8000007ed57808 */ /* 0x000fe20007000000 */
[----:B------:R5:W-:Y:S01]  /*5a60*/  MUFU.TANH R32, R6 ;  /* 0x0000000600207308 */ /* 0x000be20000002400 */
[----:B------:R-:W-:-:S02]  /*5a70*/  FSEL R233, R124, -INF , !P5 ;  /* 0xff8000007ce97808 */ /* 0x000fc40006800000 */
[----:B------:R-:W-:Y:S02]  /*5a80*/  FSEL R214, R123, -INF , !P3 ;  /* 0xff8000007bd67808 */ /* 0x000fe40005800000 */
[C---:B------:R-:W-:Y:S02]  /*5a90*/  ISETP.GE.AND P2, PT, R5.reuse, R21, PT ;  /* 0x000000150500720c */ /* 0x040fe40003f46270 */
[C---:B------:R-:W-:Y:S01]  /*5aa0*/  ISETP.GE.AND P6, PT, R5.reuse, R20, PT ;  /* 0x000000140500720c */ /* 0x040fe20003fc6270 */
[----:B------:R-:W-:Y:S01]  /*5ab0*/  MUFU.TANH R53, R53 ;  /* 0x0000003500357308 */ /* 0x000fe20000002400 */
[C---:B------:R-:W-:Y:S02]  /*5ac0*/  ISETP.GE.AND P5, PT, R5.reuse, R23, PT ;  /* 0x000000170500720c */ /* 0x040fe40003fa6270 */
[----:B------:R-:W-:Y:S01]  /*5ad0*/  ISETP.GE.AND P3, PT, R5, R22, PT ;  /* 0x000000160500720c */ /* 0x000fe20003f66270 */
[----:B------:R-:W-:Y:S01]  /*5ae0*/  VIADD R5, R0, 0x60 ;  /* 0x0000006000057836 */ /* 0x000fe20000000000 */
[----:B------:R-:W-:-:S02]  /*5af0*/  FSEL R227, R110, -INF , !P1 ;  /* 0xff8000006ee37808 */ /* 0x000fc40004800000 */
[----:B------:R-:W-:Y:S01]  /*5b00*/  FSEL R210, R95, -INF , !P0 ;  /* 0xff8000005fd27808 */ /* 0x000fe20004000000 */
[----:B------:R-:W-:Y:S01]  /*5b10*/  MUFU.TANH R28, R28 ;  /* 0x0000001c001c7308 */ /* 0x000fe20000002400 */
[----:B------:R-:W-:Y:S01]  /*5b20*/  FSEL R231, R88, -INF , !P4 ;  /* 0xff80000058e77808 */ /* 0x000fe20006000000 */
[----:B-----5:R-:W-:Y:S01]  /*5b30*/  FMUL.FTZ R6, R29, UR28 ;  /* 0x0000001c1d067c20 */ /* 0x020fe20008410000 */
[----:B------:R-:W-:Y:S02]  /*5b40*/  FSEL R208, R122, -INF , !P2 ;  /* 0xff8000007ad07808 */ /* 0x000fe40005000000 */
[C---:B------:R-:W-:Y:S02]  /*5b50*/  ISETP.GE.AND P1, PT, R5.reuse, R21, PT ;  /* 0x000000150500720c */ /* 0x040fe40003f26270 */
[C---:B------:R-:W-:Y:S01]  /*5b60*/  ISETP.GE.AND P0, PT, R5.reuse, R20, PT ;  /* 0x000000140500720c */ /* 0x040fe20003f06270 */
[----:B------:R5:W-:Y:S01]  /*5b70*/  MUFU.TANH R25, R6 ;  /* 0x0000000600197308 */ /* 0x000be20000002400 */
[----:B------:R-:W-:-:S02]  /*5b80*/  ISETP.GE.AND P4, PT, R5, R23, PT ;  /* 0x000000170500720c */ /* 0x000fc40003f86270 */
[----:B------:R-:W-:Y:S01]  /*5b90*/  ISETP.GE.AND P2, PT, R5, R22, PT ;  /* 0x000000160500720c */ /* 0x000fe20003f46270 */
[----:B------:R-:W-:Y:S01]  /*5ba0*/  VIADD R5, R0, 0x61 ;  /* 0x0000006100057836 */ /* 0x000fe20000000000 */
[----:B------:R-:W-:Y:S02]  /*5bb0*/  FSEL R207, R121, -INF , !P6 ;  /* 0xff80000079cf7808 */ /* 0x000fe40007000000 */
[----:B------:R-:W-:Y:S01]  /*5bc0*/  FSEL R204, R103, -INF , !P5 ;  /* 0xff80000067cc7808 */ /* 0x000fe20006800000 */
[----:B------:R-:W-:Y:S01]  /*5bd0*/  MUFU.TANH R12, R12 ;  /* 0x0000000c000c7308 */ /* 0x000fe20000002400 */
[----:B------:R-:W-:Y:S02]  /*5be0*/  FSEL R215, R89, -INF , !P3 ;  /* 0xff80000059d77808 */ /* 0x000fe40005800000 */
[----:B------:R-:W-:Y:S02]  /*5bf0*/  FSEL R194, R87, -INF , !P1 ;  /* 0xff80000057c27808 */ /* 0x000fe40004800000 */
[----:B------:R-:W-:-:S02]  /*5c00*/  ISETP.GE.AND P6, PT, R5, R21, PT ;  /* 0x000000150500720c */ /* 0x000fc40003fc6270 */
[C---:B------:R-:W-:Y:S01]  /*5c10*/  ISETP.GE.AND P5, PT, R5.reuse, R20, PT ;  /* 0x000000140500720c */ /* 0x040fe20003fa6270 */
[----:B------:R-:W-:Y:S01]  /*5c20*/  MUFU.TANH R14, R14 ;  /* 0x0000000e000e7308 */ /* 0x000fe20000002400 */
[C---:B------:R-:W-:Y:S01]  /*5c30*/  ISETP.GE.AND P3, PT, R5.reuse, R23, PT ;  /* 0x000000170500720c */ /* 0x040fe20003f66270 */
[----:B-----5:R-:W-:Y:S01]  /*5c40*/  FMUL.FTZ R6, R30, UR28 ;  /* 0x0000001c1e067c20 */ /* 0x020fe20008410000 */
[----:B------:R-:W-:Y:S01]  /*5c50*/  ISETP.GE.AND P1, PT, R5, R22, PT ;  /* 0x000000160500720c */ /* 0x000fe20003f26270 */
[----:B------:R-:W-:Y:S01]  /*5c60*/  VIADD R5, R0, 0x68 ;  /* 0x0000006800057836 */ /* 0x000fe20000000000 */
[----:B------:R-:W-:Y:S02]  /*5c70*/  FSEL R196, R85, -INF , !P0 ;  /* 0xff80000055c47808 */ /* 0x000fe40004000000 */
[----:B------:R-:W-:Y:S01]  /*5c80*/  FSEL R202, R68, -INF , !P4 ;  /* 0xff80000044ca7808 */ /* 0x000fe20006000000 */
[----:B------:R5:W4:Y:S01]  /*5c90*/  MUFU.TANH R24, R6 ;  /* 0x0000000600187308 */ /* 0x000b220000002400 */
[----:B------:R-:W-:-:S02]  /*5ca0*/  FSEL R226, R70, -INF , !P2 ;  /* 0xff80000046e27808 */ /* 0x000fc40005000000 */
[----:B------:R-:W-:Y:S02]  /*5cb0*/  FSEL R186, R86, -INF , !P6 ;  /* 0xff80000056ba7808 */ /* 0x000fe40007000000 */
[C---:B------:R-:W-:Y:S02]  /*5cc0*/  ISETP.GE.AND P0, PT, R5.reuse, R21, PT ;  /* 0x000000150500720c */ /* 0x040fe40003f06270 */
[C---:B------:R-:W-:Y:S01]  /*5cd0*/  ISETP.GE.AND P4, PT, R5.reuse, R20, PT ;  /* 0x000000140500720c */ /* 0x040fe20003f86270 */
[----:B------:R-:W4:Y:S01]  /*5ce0*/  MUFU.TANH R10, R10 ;  /* 0x0000000a000a7308 */ /* 0x000f220000002400 */
[C---:B------:R-:W-:Y:S02]  /*5cf0*/  ISETP.GE.AND P2, PT, R5.reuse, R23, PT ;  /* 0x000000170500720c */ /* 0x040fe40003f46270 */
[----:B------:R-:W-:Y:S01]  /*5d00*/  ISETP.GE.AND P6, PT, R5, R22, PT ;  /* 0x000000160500720c */ /* 0x000fe20003fc6270 */
[----:B------:R-:W-:Y:S01]  /*5d10*/  VIADD R5, R0, 0x69 ;  /* 0x0000006900057836 */ /* 0x000fe20000000000 */
[----:B------:R-:W-:-:S02]  /*5d20*/  FSEL R192, R84, -INF , !P5 ;  /* 0xff80000054c07808 */ /* 0x000fc40006800000 */
[----:B------:R-:W-:Y:S01]  /*5d30*/  FSEL R195, R69, -INF , !P3 ;  /* 0xff80000045c37808 */ /* 0x000fe20005800000 */
[----:B------:R-:W4:Y:S01]  /*5d40*/  MUFU.TANH R13, R13 ;  /* 0x0000000d000d7308 */ /* 0x000f220000002400 */
[----:B--2---:R-:W-:Y:S01]  /*5d50*/  FSEL R212, R71, -INF , !P1 ;  /* 0xff80000047d47808 */ /* 0x004fe20004800000 */
[----:B-----5:R-:W-:Y:S01]  /*5d60*/  VIADD R6, R0, 0x71 ;  /* 0x0000007100067836 */ /* 0x020fe20000000000 */
[----:B------:R-:W-:Y:S02]  /*5d70*/  FSEL R181, R64, -INF , !P0 ;  /* 0xff80000040b57808 */ /* 0x000fe40004000000 */
[C---:B------:R-:W-:Y:S02]  /*5d80*/  ISETP.GE.AND P5, PT, R5.reuse, R21, PT ;  /* 0x000000150500720c */ /* 0x040fe40003fa6270 */
[C---:B------:R-:W-:Y:S01]  /*5d90*/  ISETP.GE.AND P3, PT, R5.reuse, R20, PT ;  /* 0x000000140500720c */ /* 0x040fe20003f66270 */
[----:B------:R-:W2:Y:S01]  /*5da0*/  MUFU.TANH R15, R15 ;  /* 0x0000000f000f7308 */ /* 0x000ea20000002400 */
[----:B------:R-:W-:-:S02]  /*5db0*/  ISETP.GE.AND P1, PT, R5, R23, PT ;  /* 0x000000170500720c */ /* 0x000fc40003f26270 */
[----:B------:R-:W-:Y:S01]  /*5dc0*/  ISETP.GE.AND P0, PT, R5, R22, PT ;  /* 0x000000160500720c */ /* 0x000fe20003f06270 */
[----:B------:R-:W-:Y:S01]  /*5dd0*/  VIADD R5, R0, 0x70 ;  /* 0x0000007000057836 */ /* 0x000fe20000000000 */
[----:B-1----:R-:W-:Y:S02]  /*5de0*/  FSEL R183, R66, -INF , !P4 ;  /* 0xff80000042b77808 */ /* 0x002fe40006000000 */
[----:B------:R-:W-:Y:S01]  /*5df0*/  FSEL R187, R60, -INF , !P2 ;  /* 0xff8000003cbb7808 */ /* 0x000fe20005000000 */
[----:B------:R-:W-:Y:S01]  /*5e00*/  MUFU.TANH R11, R11 ;  /* 0x0000000b000b7308 */ /* 0x000fe20000002400 */
[----:B------:R-:W-:Y:S02]  /*5e10*/  FSEL R203, R62, -INF , !P6 ;  /* 0xff8000003ecb7808 */ /* 0x000fe40007000000 */
[----:B------:R-:W-:Y:S01]  /*5e20*/  FSEL R169, R65, -INF , !P5 ;  /* 0xff80000041a97808 */ /* 0x000fe20006800000 */
[----:B------:R-:W-:Y:S01]  /*5e30*/  BAR.SYNC.DEFER_BLOCKING 0x0 ;  /* 0x0000000000007b1d */ /* 0x000fe20000010000 */
[----:B------:R-:W-:-:S02]  /*5e40*/  ISETP.GE.AND P4, PT, R5, R21, PT ;  /* 0x000000150500720c */ /* 0x000fc40003f86270 */
[C---:B------:R-:W-:Y:S02]  /*5e50*/  ISETP.GE.AND P2, PT, R5.reuse, R20, PT ;  /* 0x000000140500720c */ /* 0x040fe40003f46270 */
[C---:B------:R-:W-:Y:S02]  /*5e60*/  ISETP.GE.AND P6, PT, R5.reuse, R23, PT ;  /* 0x000000170500720c */ /* 0x040fe40003fc6270 */
[----:B------:R-:W-:Y:S01]  /*5e70*/  ISETP.GE.AND P5, PT, R5, R22, PT ;  /* 0x000000160500720c */ /* 0x000fe20003fa6270 */
[----:B------:R-:W-:Y:S01]  /*5e80*/  VIADD R5, R0, 0x78 ;  /* 0x0000007800057836 */ /* 0x000fe20000000000 */
[----:B---3--:R-:W-:Y:S02]  /*5e90*/  FSEL R175, R67, -INF , !P3 ;  /* 0xff80000043af7808 */ /* 0x008fe40005800000 */
[----:B----4-:R-:W-:Y:S02]  /*5ea0*/  FSEL R182, R61, -INF , !P1 ;  /* 0xff8000003db67808 */ /* 0x010fe40004800000 */
[----:B------:R-:W-:-:S02]  /*5eb0*/  FSEL R198, R63, -INF , !P0 ;  /* 0xff8000003fc67808 */ /* 0x000fc40004000000 */
[----:B------:R-:W-:Y:S02]  /*5ec0*/  FSEL R157, R36, -INF , !P4 ;  /* 0xff800000249d7808 */ /* 0x000fe40006000000 */
[----:B------:R-:W-:Y:S02]  /*5ed0*/  FSEL R193, R24, -INF , !P5 ;  /* 0xff80000018c17808 */ /* 0x000fe40006800000 */
[C---:B------:R-:W-:Y:S02]  /*5ee0*/  ISETP.GE.AND P3, PT, R6.reuse, R21, PT ;  /* 0x000000150600720c */ /* 0x040fe40003f66270 */
[C---:B------:R-:W-:Y:S02]  /*5ef0*/  ISETP.GE.AND P1, PT, R6.reuse, R20, PT ;  /* 0x000000140600720c */ /* 0x040fe40003f26270 */
[CC--:B------:R-:W-:Y:S02]  /*5f00*/  ISETP.GE.AND P0, PT, R6.reuse, R23.reuse, PT ;  /* 0x000000170600720c */ /* 0x0c0fe40003f06270 */
[----:B------:R-:W-:Y:S01]  /*5f10*/  ISETP.GE.AND P4, PT, R6, R22, PT ;  /* 0x000000160600720c */ /* 0x000fe20003f86270 */
[----:B------:R-:W-:Y:S01]  /*5f20*/  VIADD R6, R216, 0x800 ;  /* 0x00000800d8067836 */ /* 0x000fe20000000000 */
[----:B------:R-:W-:-:S02]  /*5f30*/  ISETP.GE.AND P5, PT, R5, R23, PT ;  /* 0x000000170500720c */ /* 0x000fc40003fa6270 */
[----:B------:R-:W-:Y:S01]  /*5f40*/  FSEL R189, R7, -INF , !P4 ;  /* 0xff80000007bd7808 */ /* 0x000fe20006000000 */
[----:B------:R-:W-:Y:S01]  /*5f50*/  VIADD R7, R216, 0x1800 ;  /* 0x00001800d8077836 */ /* 0x000fe20000000000 */
[----:B------:R-:W-:Y:S01]  /*5f60*/  FSEL R167, R8, -INF , !P5 ;  /* 0xff80000008a77808 */ /* 0x000fe20006800000 */
[----:B------:R-:W-:Y:S01]  /*5f70*/  VIADD R8, R216, 0x1000 ;  /* 0x00001000d8087836 */ /* 0x000fe20000000000 */
[----:B------:R1:W-:Y:S01]  /*5f80*/  STL [R1+0xc8], R6 ;  /* 0x0000c80601007387 */ /* 0x0003e20000100800 */
[----:B------:R-:W-:Y:S02]  /*5f90*/  FSEL R172, R33, -INF , !P2 ;  /* 0xff80000021ac7808 */ /* 0x000fe40005000000 */
[----:B------:R-:W-:Y:S01]  /*5fa0*/  FSEL R174, R28, -INF , !P6 ;  /* 0xff8000001cae7808 */ /* 0x000fe20007000000 */
[----:B------:R3:W-:Y:S01]  /*5fb0*/  STL [R1+0xcc], R8 ;  /* 0x0000cc0801007387 */ /* 0x0007e20000100800 */
[----:B------:R-:W-:Y:S02]  /*5fc0*/  FSEL R75, R53, -INF , !P3 ;  /* 0xff800000354b7808 */ /* 0x000fe40005800000 */
[C---:B------:R-:W-:Y:S01]  /*5fd0*/  ISETP.GE.AND P2, PT, R5.reuse, R21, PT ;  /* 0x000000150500720c */ /* 0x040fe20003f46270 */
[----:B------:R4:W-:Y:S01]  /*5fe0*/  STL [R1+0xd8], R7 ;  /* 0x0000d80701007387 */ /* 0x0009e20000100800 */
[----:B------:R-:W-:-:S02]  /*5ff0*/  ISETP.GE.AND P6, PT, R5, R20, PT ;  /* 0x000000140500720c */ /* 0x000fc40003fc6270 */
[----:B------:R-:W-:Y:S01]  /*6000*/  ISETP.GE.AND P3, PT, R5, R22, PT ;  /* 0x000000160500720c */ /* 0x000fe20003f66270 */
[----:B------:R-:W-:Y:S01]  /*6010*/  FMUL.FTZ R5, R9, UR28 ;  /* 0x0000001c09057c20 */ /* 0x000fe20008410000 */
[----:B------:R-:W-:Y:S02]  /*6020*/  FSEL R171, R25, -INF , !P0 ;  /* 0xff80000019ab7808 */ /* 0x000fe40004000000 */
[----:B------:R-:W-:Y:S02]  /*6030*/  ISETP.GE.AND P0, PT, R0, R20, PT ;  /* 0x000000140000720c */ /* 0x000fe40003f06270 */
[----:B------:R-:W-:Y:S01]  /*6040*/  FSEL R165, R32, -INF , !P1 ;  /* 0xff80000020a57808 */ /* 0x000fe20004800000 */
[----:B------:R-:W5:Y:S01]  /*6050*/  MUFU.TANH R5, R5 ;  /* 0x0000000500057308 */ /* 0x000f620000002400 */
[----:B------:R-:W-:Y:S02]  /*6060*/  FSEL R42, R221, -INF , !P0 ;  /* 0xff800000dd2a7808 */ /* 0x000fe40004000000 */
[----:B------:R-:W-:-:S02]  /*6070*/  PLOP3.LUT P0, PT, PT, PT, UP0, 0x80, 0x0 ;  /* 0x000000000000781c */ /* 0x000fc40003f0f008 */
[----:B------:R-:W-:Y:S01]  /*6080*/  FSEL R69, R12, -INF , !P2 ;  /* 0xff8000000c457808 */ /* 0x000fe20005000000 */
[----:B-1----:R-:W-:Y:S01]  /*6090*/  VIADD R6, R216, 0x2000 ;  /* 0x00002000d8067836 */ /* 0x002fe20000000000 */
[C---:B------:R-:W-:Y:S02]  /*60a0*/  ISETP.GE.AND P1, PT, R0.reuse, R21, PT ;  /* 0x000000150000720c */ /* 0x040fe40003f26270 */
[----:B------:R-:W-:Y:S01]  /*60b0*/  ISETP.GE.AND P4, PT, R0, R23, PT ;  /* 0x000000170000720c */ /* 0x000fe20003f86270 */
[----:B---3--:R-:W-:Y:S01]  /*60c0*/  VIADD R8, R216, 0x2800 ;  /* 0x00002800d8087836 */ /* 0x008fe20000000000 */
[----:B------:R1:W-:Y:S01]  /*60d0*/  STL [R1+0xdc], R6 ;  /* 0x0000dc0601007387 */ /* 0x0003e20000100800 */
[C---:B------:R-:W-:Y:S01]  /*60e0*/  ISETP.GE.AND P2, PT, R0.reuse, R22, PT ;  /* 0x000000160000720c */ /* 0x040fe20003f46270 */
[----:B------:R-:W-:Y:S01]  /*60f0*/  VIADD R0, R0, 0x79 ;  /* 0x0000007900007836 */ /* 0x000fe20000000000 */
[----:B------:R-:W-:Y:S01]  /*6100*/  FSEL R161, R14, -INF , !P6 ;  /* 0xff8000000ea17808 */ /* 0x000fe20007000000 */
[----:B----4-:R-:W-:Y:S01]  /*6110*/  VIADD R7, R216, 0x3000 ;  /* 0x00003000d8077836 */ /* 0x010fe20000000000 */
[----:B------:R3:W-:Y:S01]  /*6120*/  STL [R1+0xe0], R8 ;  /* 0x0000e00801007387 */ /* 0x0007e20000100800 */
[----:B------:R-:W-:-:S02]  /*6130*/  FSEL R184, R10, -INF , !P3 ;  /* 0xff8000000ab87808 */ /* 0x000fc40005800000 */
[----:B------:R-:W-:Y:S01]  /*6140*/  FSEL R41, R237, -INF , !P1 ;  /* 0xff800000ed297808 */ /* 0x000fe20004800000 */
[----:B------:R3:W-:Y:S01]  /*6150*/  STL [R1+0xe4], R7 ;  /* 0x0000e40701007387 */ /* 0x0007e20000100800 */
[C---:B------:R-:W-:Y:S02]  /*6160*/  ISETP.GE.AND P6, PT, R0.reuse, R21, PT ;  /* 0x000000150000720c */ /* 0x040fe40003fc6270 */
[C---:B------:R-:W-:Y:S02]  /*6170*/  ISETP.GE.AND P5, PT, R0.reuse, R20, PT ;  /* 0x000000140000720c */ /* 0x040fe40003fa6270 */
[C---:B------:R-:W-:Y:S02]  /*6180*/  ISETP.GE.AND P3, PT, R0.reuse, R23, PT ;  /* 0x000000170000720c */ /* 0x040fe40003f66270 */
[----:B------:R-:W-:Y:S01]  /*6190*/  ISETP.GE.AND P1, PT, R0, R22, PT ;  /* 0x000000160000720c */ /* 0x000fe20003f26270 */
[----:B------:R-:W-:Y:S01]  /*61a0*/  IMAD.IADD R0, R218, 0x1, R178 ;  /* 0x00000001da007824 */ /* 0x000fe200078e02b2 */
[----:B------:R-:W-:-:S02]  /*61b0*/  FSEL R43, R220, -INF , !P4 ;  /* 0xff800000dc2b7808 */ /* 0x000fc40006000000 */
[----:B------:R-:W-:Y:S02]  /*61c0*/  FSEL R44, R219, -INF , !P2 ;  /* 0xff800000db2c7808 */ /* 0x000fe40005000000 */
[----:B------:R-:W-:Y:S02]  /*61d0*/  FSEL R68, R13, -INF , !P6 ;  /* 0xff8000000d447808 */ /* 0x000fe40007000000 */
[----:B--2---:R-:W-:Y:S01]  /*61e0*/  FSEL R70, R15, -INF , !P5 ;  /* 0xff8000000f467808 */ /* 0x004fe20006800000 */
[----:B-1----:R-:W-:Y:S01]  /*61f0*/  VIADD R6, R216, 0x3800 ;  /* 0x00003800d8067836 */ /* 0x002fe20000000000 */
[----:B-----5:R-:W-:Y:S02]  /*6200*/  FSEL R164, R5, -INF , !P3 ;  /* 0xff80000005a47808 */ /* 0x020fe40005800000 */
[----:B------:R-:W-:Y:S02]  /*6210*/  FSEL R178, R11, -INF , !P1 ;  /* 0xff8000000bb27808 */ /* 0x000fe40004800000 */
[----:B------:R3:W-:Y:S01]  /*6220*/  STL [R1+0xe8], R6 ;  /* 0x0000e80601007387 */ /* 0x0007e20000100800 */
[----:B------:R-:W-:Y:S05]  /*6230*/  @!P0 BRA `(.L_x_337) ;  /* 0x0000000400c08947 */ /* 0x000fea0003800000 */
[----:B------:R-:W-:Y:S01]  /*6240*/  ULDC UR20, c[0x0][0x2d0] ;  /* 0x0000b40000147ab9 */ /* 0x000fe20000000800 */
[----:B------:R-:W-:Y:S01]  /*6250*/  UIADD3 UR21, UR23, -0x2, URZ ;  /* 0xfffffffe17157890 */ /* 0x000fe2000fffe03f */
[----:B------:R-:W-:Y:S01]  /*6260*/  ISETP.GE.AND P1, PT, R132, UR20, PT ;  /* 0x0000001484007c0c */ /* 0x000fe2000bf26270 */
[----:B------:R-:W-:Y:S01]  /*6270*/  IMAD.U32 R5, RZ, RZ, UR8 ;  /* 0x00000008ff057e24 */ /* 0x000fe2000f8e00ff */
[----:B------:R-:W-:Y:S01]  /*6280*/  BSSY B0, `(.L_x_338) ;  /* 0x000006a000007945 */ /* 0x000fe20003800000 */
[----:B------:R-:W-:Y:S01]  /*6290*/  USHF.R.S32.HI UR20, URZ, 0x1f, UR21 ;  /* 0x0000001f3f147899 */ /* 0x000fe20008011415 */
[----:B---3--:R-:W-:Y:S02]  /*62a0*/  IMAD.U32 R6, RZ, RZ, UR8 ;  /* 0x00000008ff067e24 */ /* 0x008fe4000f8e00ff */
        /* <DEDUP_REMOVED lines=103> */
.L_x_339:
[----:B------:R-:W-:Y:S05]  /*6920*/  BSYNC B0 ;  /* 0x0000000000007941 */ /* 0x000fea0003800000 */
.L_x_338:
[----:B------:R-:W0:Y:S02]  /*6930*/  LDGDEPBAR ;  /* 0x00000000000079af */ /* 0x000e240000000000 */
.L_x_337:
[----:B------:R-:W-:Y:S01]  /*6940*/  FMNMX.FTZ R5, R41, R98, !PT ;  /* 0x0000006229057209 */ /* 0x000fe20007810000 */
        /* <DEDUP_REMOVED lines=28> */
[----:B---3--:R-:W-:Y:S02]  /*6b10*/  FMNMX.FTZ R6, R152, R5, !PT ;  /* 0x0000000598067209 */ /* 0x008fe40007810000 */
        /* <DEDUP_REMOVED lines=72> */
[----:B------:R-:W-:Y:S01]  /*6fa0*/  FMNMX.FTZ R5, R116, R5, !PT ;  /* 0x0000000574057209 */ /* 0x000fe20007810000 */
[----:B------:R-:W2:Y:S01]  /*6fb0*/  SHFL.BFLY PT, R73, R8, 0x1, 0x1f ;  /* 0x0c201f0008497f89 */ /* 0x000ea200000e0000 */
[----:B------:R-:W-:Y:S02]  /*6fc0*/  FMNMX.FTZ R6, R177, R6, !PT ;  /* 0x00000006b1067209 */ /* 0x000fe40007810000 */
[----:B------:R-:W-:Y:S02]  /*6fd0*/  FMNMX.FTZ R7, R161, R7, !PT ;  /* 0x00000007a1077209 */ /* 0x000fe40007810000 */
[----:B------:R-:W-:-:S02]  /*6fe0*/  FMNMX.FTZ R5, R149, R5, !PT ;  /* 0x0000000595057209 */ /* 0x000fc40007810000 */
[----:B------:R-:W-:Y:S02]  /*6ff0*/  FMNMX.FTZ R6, R229, R6, !PT ;  /* 0x00000006e5067209 */ /* 0x000fe40007810000 */
[----:B------:R-:W-:Y:S02]  /*7000*/  FMNMX.FTZ R7, R70, R7, !PT ;  /* 0x0000000746077209 */ /* 0x000fe40007810000 */
[----:B------:R-:W-:Y:S02]  /*7010*/  FMNMX.FTZ R5, R148, R5, !PT ;  /* 0x0000000594057209 */ /* 0x000fe40007810000 */
[----:B------:R-:W-:Y:S01]  /*7020*/  FMNMX.FTZ R6, R213, R6, !PT ;  /* 0x00000006d5067209 */ /* 0x000fe20007810000 */
[----:B------:R-:W3:Y:S01]  /*7030*/  SHFL.BFLY PT, R72, R7, 0x2, 0x1f ;  /* 0x0c401f0007487f89 */ /* 0x000ee200000e0000 */
        /* <DEDUP_REMOVED lines=11> */
[----:B------:R-:W-:Y:S01]  /*70f0*/  FMUL.FTZ R8, R73, UR22 ;  /* 0x0000001649087c20 */ /* 0x000fe20008410000 */
[----:B------:R-:W-:Y:S01]  /*7100*/  FMNMX.FTZ R5, R153, R5, !PT ;  /* 0x0000000599057209 */ /* 0x000fe20007810000 */
[----:B------:R-:W-:Y:S01]  /*7110*/  STL [R1+0x134], R73 ;  /* 0x0001344901007387 */ /* 0x000fe20000100800 */
[----:B------:R-:W-:Y:S02]  /*7120*/  FSETP.NEU.FTZ.AND P1, PT, R73, -INF , PT ;  /* 0xff8000004900780b */ /* 0x000fe40003f3d000 */
[----:B------:R-:W-:-:S02]  /*7130*/  FMNMX.FTZ R71, R182, R71, !PT ;  /* 0x00000047b6477209 */ /* 0x000fc40007810000 */
[----:B------:R-:W-:Y:S02]  /*7140*/  FMNMX.FTZ R5, R211, R5, !PT ;  /* 0x00000005d3057209 */ /* 0x000fe40007810000 */
[----:B---3--:R-:W-:Y:S02]  /*7150*/  FMNMX.FTZ R72, R7, R72, !PT ;  /* 0x0000004807487209 */ /* 0x008fe40007810000 */
[----:B------:R-:W-:Y:S02]  /*7160*/  FSEL R8, R8, RZ, P1 ;  /* 0x000000ff08087208 */ /* 0x000fe40000800000 */
[----:B------:R-:W-:Y:S01]  /*7170*/  FMNMX.FTZ R71, R174, R71, !PT ;  /* 0x00000047ae477209 */ /* 0x000fe20007810000 */
[----:B------:R-:W2:Y:S01]  /*7180*/  SHFL.BFLY PT, R7, R72, 0x1, 0x1f ;  /* 0x0c201f0048077f89 */ /* 0x000ea200000e0000 */
[----:B------:R-:W-:Y:S01]  /*7190*/  FMNMX.FTZ R5, R201, R5, !PT ;  /* 0x00000005c9057209 */ /* 0x000fe20007810000 */
[----:B------:R-:W-:Y:S01]  /*71a0*/  FFMA.FTZ R6, R41, UR22, -R8 ;  /* 0x0000001629067c23 */ /* 0x000fe20008010808 */
[----:B------:R-:W-:-:S02]  /*71b0*/  FMNMX.FTZ R71, R171, R71, !PT ;  /* 0x00000047ab477209 */ /* 0x000fc40007810000 */
[----:B------:R-:W-:Y:S01]  /*71c0*/  FMNMX.FTZ R5, R191, R5, !PT ;  /* 0x00000005bf057209 */ /* 0x000fe20007810000 */
[----:B------:R3:W-:Y:S01]  /*71d0*/  MUFU.EX2 R247, R6 ;  /* 0x0000000600f77308 */ /* 0x0007e20000000800 */
[----:B------:R-:W-:Y:S02]  /*71e0*/  FMNMX.FTZ R71, R167, R71, !PT ;  /* 0x00000047a7477209 */ /* 0x000fe40007810000 */
[----:B------:R-:W-:Y:S02]  /*71f0*/  FMNMX.FTZ R5, R180, R5, !PT ;  /* 0x00000005b4057209 */ /* 0x000fe40007810000 */
[----:B------:R-:W-:Y:S02]  /*7200*/  FMNMX.FTZ R71, R164, R71, !PT ;  /* 0x00000047a4477209 */ /* 0x000fe40007810000 */
[----:B------:R-:W-:-:S03]  /*7210*/  FMNMX.FTZ R5, R236, R5, !PT ;  /* 0x00000005ec057209 */ /* 0x000fc60007810000 */
[----:B------:R-:W4:Y:S01]  /*7220*/  SHFL.BFLY PT, R9, R71, 0x2, 0x1f ;  /* 0x0c401f0047097f89 */ /* 0x000f2200000e0000 */
[----:B------:R-:W-:-:S04]  /*7230*/  FMNMX.FTZ R5, R233, R5, !PT ;  /* 0x00000005e9057209 */ /* 0x000fc80007810000 */
[----:B------:R-:W-:Y:S01]  /*7240*/  FMNMX.FTZ R5, R231, R5, !PT ;  /* 0x00000005e7057209 */ /* 0x000fe20007810000 */
[----:B---3--:R-:W-:Y:S01]  /*7250*/  FFMA.FTZ R6, R98, UR22, -R8 ;  /* 0x0000001662067c23 */ /* 0x008fe20008010808 */
[----:B--2---:R-:W-:Y:S02]  /*7260*/  FMNMX.FTZ R72, R72, R7, !PT ;  /* 0x0000000748487209 */ /* 0x004fe40007810000 */
[----:B------:R-:W-:Y:S01]  /*7270*/  FMNMX.FTZ R5, R215, R5, !PT ;  /* 0x00000005d7057209 */ /* 0x000fe20007810000 */
[----:B------:R2:W-:Y:S01]  /*7280*/  MUFU.EX2 R237, R6 ;  /* 0x0000000600ed7308 */ /* 0x0005e20000000800 */
[C---:B------:R-:W-:Y:S01]  /*7290*/  FSETP.NEU.FTZ.AND P1, PT, R72.reuse, -INF , PT ;  /* 0xff8000004800780b */ /* 0x040fe20003f3d000 */
[----:B------:R-:W-:Y:S01]  /*72a0*/  FMUL.FTZ R7, R72, UR22 ;  /* 0x0000001648077c20 */ /* 0x000fe20008410000 */
[----:B------:R-:W-:-:S04]  /*72b0*/  FMNMX.FTZ R5, R226, R5, !PT ;  /* 0x00000005e2057209 */ /* 0x000fc80007810000 */
[----:B------:R-:W-:Y:S02]  /*72c0*/  FMNMX.FTZ R5, R212, R5, !PT ;  /* 0x00000005d4057209 */ /* 0x000fe40007810000 */
[----:B------:R-:W-:Y:S02]  /*72d0*/  FSEL R7, R7, RZ, P1 ;  /* 0x000000ff07077208 */ /* 0x000fe40000800000 */
[----:B------:R-:W-:Y:S02]  /*72e0*/  FMNMX.FTZ R5, R203, R5, !PT ;  /* 0x00000005cb057209 */ /* 0x000fe40007810000 */
[----:B----4-:R-:W-:Y:S02]  /*72f0*/  FMNMX.FTZ R71, R71, R9, !PT ;  /* 0x0000000947477209 */ /* 0x010fe40007810000 */
[----:B------:R-:W-:Y:S01]  /*7300*/  FMNMX.FTZ R74, R198, R5, !PT ;  /* 0x00000005c64a7209 */ /* 0x000fe20007810000 */
[----:B------:R-:W-:Y:S01]  /*7310*/  FFMA.FTZ R5, R42, UR22, -R7 ;  /* 0x000000162a057c23 */ /* 0x000fe20008010807 */
[----:B--2---:R-:W-:-:S02]  /*7320*/  FFMA.FTZ R6, R100, UR22, -R8 ;  /* 0x0000001664067c23 */ /* 0x004fc40008010808 */
[----:B------:R-:W-:Y:S01]  /*7330*/  FMNMX.FTZ R74, R193, R74, !PT ;  /* 0x0000004ac14a7209 */ /* 0x000fe20007810000 */
[----:B------:R2:W-:Y:S03]  /*7340*/  MUFU.EX2 R244, R5 ;  /* 0x0000000500f47308 */ /* 0x0005e60000000800 */
[----:B------:R-:W-:-:S04]  /*7350*/  FMNMX.FTZ R74, R189, R74, !PT ;  /* 0x0000004abd4a7209 */ /* 0x000fc80007810000 */
[----:B------:R-:W-:Y:S01]  /*7360*/  FMNMX.FTZ R74, R184, R74, !PT ;  /* 0x0000004ab84a7209 */ /* 0x000fe20007810000 */
[----:B-1----:R1:W3:Y:S03]  /*7370*/  MUFU.EX2 R16, R6 ;  /* 0x0000000600107308 */ /* 0x0022e60000000800 */
[----:B------:R-:W-:-:S05]  /*7380*/  FMNMX.FTZ R74, R178, R74, !PT ;  /* 0x0000004ab24a7209 */ /* 0x000fca0007810000 */
[----:B------:R-:W4:Y:S01]  /*7390*/  SHFL.BFLY PT, R9, R74, 0x2, 0x1f ;  /* 0x0c401f004a097f89 */ /* 0x000f2200000e0000 */
[----:B--2---:R-:W-:-:S04]  /*73a0*/  FFMA.FTZ R5, R107, UR22, -R7 ;  /* 0x000000166b057c23 */ /* 0x004fc80008010807 */
[----:B------:R2:W-:Y:S01]  /*73b0*/  MUFU.EX2 R243, R5 ;  /* 0x0000000500f37308 */ /* 0x0005e20000000800 */
[--C-:B-1----:R-:W-:Y:S01]  /*73c0*/  FFMA.FTZ R6, R99, UR22, -R8.reuse ;  /* 0x0000001663067c23 */ /* 0x102fe20008010808 */
[----:B---3--:R-:W-:Y:S06]  /*73d0*/  STL [R1+0x8c], R16 ;  /* 0x00008c1001007387 */ /* 0x008fec0000100800 */
[----:B------:R1:W3:Y:S01]  /*73e0*/  MUFU.EX2 R2, R6 ;  /* 0x0000000600027308 */ /* 0x0002e20000000800 */
[----:B--2---:R-:W-:Y:S01]  /*73f0*/  FFMA.FTZ R5, R109, UR22, -R7 ;  /* 0x000000166d057c23 */ /* 0x004fe20008010807 */
[--C-:B-1----:R-:W-:Y:S01]  /*7400*/  FFMA.FTZ R6, R96, UR22, -R8.reuse ;  /* 0x0000001660067c23 */ /* 0x102fe20008010808 */
[----:B---3--:R1:W-:Y:S05]  /*7410*/  STL [R1+0x88], R2 ;  /* 0x0000880201007387 */ /* 0x0083ea0000100800 */
[----:B------:R2:W-:Y:S01]  /*7420*/  MUFU.EX2 R228, R6 ;  /* 0x0000000600e47308 */ /* 0x0005e20000000800 */
[----:B------:R3:W-:Y:S01]  /*7430*/  STL [R1+0x138], R72 ;  /* 0x0001384801007387 */ /* 0x0007e20000100800 */
[----:B--2---:R-:W-:-:S06]  /*7440*/  FFMA.FTZ R6, R93, UR22, -R8 ;  /* 0x000000165d067c23 */ /* 0x004fcc0008010808 */
[----:B------:R2:W-:Y:S08]  /*7450*/  MUFU.EX2 R222, R6 ;  /* 0x0000000600de7308 */ /* 0x0005f00000000800 */
[----:B-1----:R-:W1:Y:S01]  /*7460*/  MUFU.EX2 R2, R5 ;  /* 0x0000000500027308 */ /* 0x002e620000000800 */
[----:B--2---:R-:W-:-:S07]  /*7470*/  FFMA.FTZ R6, R92, UR22, -R8 ;  /* 0x000000165c067c23 */ /* 0x004fce0008010808 */
[----:B------:R2:W-:Y:S01]  /*7480*/  MUFU.EX2 R133, R6 ;  /* 0x0000000600857308 */ /* 0x0005e20000000800 */
[----:B-1----:R-:W-:Y:S01]  /*7490*/  STL [R1+0x4c], R2 ;  /* 0x00004c0201007387 */ /* 0x002fe20000100800 */
[----:B------:R-:W-:-:S06]  /*74a0*/  FFMA.FTZ R5, R108, UR22, -R7 ;  /* 0x000000166c057c23 */ /* 0x000fcc0008010807 */
[----:B---3--:R1:W3:Y:S01]  /*74b0*/  MUFU.EX2 R72, R5 ;  /* 0x0000000500487308 */ /* 0x0082e20000000800 */
[----:B--2---:R-:W-:-:S07]  /*74c0*/  FFMA.FTZ R6, R90, UR22, -R8 ;  /* 0x000000165a067c23 */ /* 0x004fce0008010808 */
[----:B------:R2:W-:Y:S01]  /*74d0*/  MUFU.EX2 R239, R6 ;  /* 0x0000000600ef7308 */ /* 0x0005e20000000800 */
[----:B-1----:R-:W-:-:S07]  /*74e0*/  FFMA.FTZ R5, R104, UR22, -R7 ;  /* 0x0000001668057c23 */ /* 0x002fce0008010807 */
[----:B------:R1:W-:Y:S01]  /*74f0*/  MUFU.EX2 R225, R5 ;  /* 0x0000000500e17308 */ /* 0x0003e20000000800 */
[----:B--2---:R-:W2:Y:S01]  /*7500*/  SHFL.BFLY PT, R6, R71, 0x1, 0x1f ;  /* 0x0c201f0047067f89 */ /* 0x004ea200000e0000 */
[----:B----4-:R-:W-:Y:S01]  /*7510*/  FMNMX.FTZ R74, R74, R9, !PT ;  /* 0x000000094a4a7209 */ /* 0x010fe20007810000 */
[----:B-1----:R-:W-:-:S05]  /*7520*/  FFMA.FTZ R5, R101, UR22, -R7 ;  /* 0x0000001665057c23 */ /* 0x002fca0008010807 */
[----:B------:R1:W4:Y:S01]  /*7530*/  MUFU.EX2 R217, R5 ;  /* 0x0000000500d97308 */ /* 0x0003220000000800 */
[----:B--2---:R-:W-:-:S04]  /*7540*/  FMNMX.FTZ R71, R71, R6, !PT ;  /* 0x0000000647477209 */ /* 0x004fc80007810000 */
[C---:B------:R-:W-:Y:S01]  /*7550*/  FSETP.NEU.FTZ.AND P1, PT, R71.reuse, -INF , PT ;  /* 0xff8000004700780b */ /* 0x040fe20003f3d000 */
[----:B------:R-:W-:Y:S01]  /*7560*/  FMUL.FTZ R6, R71, UR22 ;  /* 0x0000001647067c20 */ /* 0x000fe20008410000 */
[----:B------:R2:W-:Y:S01]  /*7570*/  STL [R1+0x13c], R71 ;  /* 0x00013c4701007387 */ /* 0x0005e20000100800 */
[----:B-1----:R-:W-:-:S03]  /*7580*/  FFMA.FTZ R5, R94, UR22, -R7 ;  /* 0x000000165e057c23 */ /* 0x002fc60008010807 */
[----:B--2---:R-:W2:Y:S01]  /*7590*/  LDL.LU R71, [R1+0x88] ;  /* 0x0000880001477983 */ /* 0x004ea20000300800 */
[----:B------:R1:W-:Y:S01]  /*75a0*/  MUFU.EX2 R245, R5 ;  /* 0x0000000500f57308 */ /* 0x0003e20000000800 */
[----:B------:R-:W-:Y:S02]  /*75b0*/  FSEL R6, R6, RZ, P1 ;  /* 0x000000ff06067208 */ /* 0x000fe40000800000 */
[----:B------:R-:W4:Y:S01]  /*75c0*/  SHFL.BFLY PT, R9, R74, 0x1, 0x1f ;  /* 0x0c201f004a097f89 */ /* 0x000f2200000e0000 */
[----:B------:R-:W-:Y:S02]  /*75d0*/  LEA R218, R0, UR4, 0x1 ;  /* 0x0000000400da7c11 */ /* 0x000fe4000f8e08ff */
[----:B------:R-:W-:Y:S02]  /*75e0*/  F2FP.BF16.F32.PACK_AB R28, R237, R247 ;  /* 0x000000f7ed1c723e */ /* 0x000fe400000010ff */
[----:B------:R-:W-:Y:S01]  /*75f0*/  LEA R221, R3, R218, 0x1 ;  /* 0x000000da03dd7211 */ /* 0x000fe200078e08ff */
[----:B------:R-:W4:Y:S01]  /*7600*/  LDSM.16.MT88.4 R12, [R218+0x8000] ;  /* 0x00800000da0c783b */ /* 0x000f220000004200 */
[----:B------:R-:W-:Y:S01]  /*7610*/  IMAD R219, R4, 0x2, R218 ;  /* 0x0000000204db7824 */ /* 0x000fe200078e02da */
[----:B------:R-:W-:-:S02]  /*7620*/  F2FP.BF16.F32.PACK_AB R29, R243, R244 ;  /* 0x000000f4f31d723e */ /* 0x000fc400000010ff */
[----:B------:R-:W-:Y:S01]  /*7630*/  LDSM.16.MT88.4 R48, [R218+0x8800] ;  /* 0x00880000da30783b */ /* 0x000fe20000004200 */
[----:B---3--:R-:W-:Y:S02]  /*7640*/  F2FP.BF16.F32.PACK_AB R31, R72, R2 ;  /* 0x00000002481f723e */ /* 0x008fe400000010ff */
[----:B------:R-:W-:Y:S01]  /*7650*/  LEA R220, R3, R219, 0x1 ;  /* 0x000000db03dc7211 */ /* 0x000fe200078e08ff */
[----:B-1----:R-:W-:Y:S01]  /*7660*/  FFMA.FTZ R5, R91, UR22, -R7 ;  /* 0x000000165b057c23 */ /* 0x002fe20008010807 */
[----:B------:R-:W1:Y:S01]  /*7670*/  LDSM.16.MT88.4 R36, [R221+0x8000] ;  /* 0x00800000dd24783b */ /* 0x000e620000004200 */
[----:B----4-:R-:W-:Y:S02]  /*7680*/  F2FP.BF16.F32.PACK_AB R17, R217, R225 ;  /* 0x000000e1d911723e */ /* 0x010fe400000010ff */
[----:B------:R3:W4:Y:S01]  /*7690*/  MUFU.EX2 R240, R5 ;  /* 0x0000000500f07308 */ /* 0x0007220000000800 */
[----:B------:R-:W-:Y:S01]  /*76a0*/  F2FP.BF16.F32.PACK_AB R18, R239, R133 ;  /* 0x00000085ef12723e */ /* 0x000fe200000010ff */
[----:B------:R-:W-:Y:S01]  /*76b0*/  LDSM.16.MT88.4 R32, [R221+0x8800] ;  /* 0x00880000dd20783b */ /* 0x000fe20000004200 */
[----:B------:R-:W-:Y:S01]  /*76c0*/  FMNMX.FTZ R74, R74, R9, !PT ;  /* 0x000000094a4a7209 */ /* 0x000fe20007810000 */
[----:B------:R-:W-:-:S03]  /*76d0*/  FFMA.FTZ R9, R105, UR22, -R6 ;  /* 0x0000001669097c23 */ /* 0x000fc60008010806 */
[----:B------:R-:W-:Y:S01]  /*76e0*/  FSETP.NEU.FTZ.AND P1, PT, R74, -INF , PT ;  /* 0xff8000004a00780b */ /* 0x000fe20003f3d000 */
[----:B------:R1:W-:Y:S01]  /*76f0*/  STL [R1+0x140], R74 ;  /* 0x0001404a01007387 */ /* 0x0003e20000100800 */
[----:B------:R1:W-:Y:S01]  /*7700*/  MUFU.EX2 R248, R9 ;  /* 0x0000000900f87308 */ /* 0x0003e20000000800 */
[--C-:B---3--:R-:W-:Y:S01]  /*7710*/  FFMA.FTZ R5, R43, UR22, -R6.reuse ;  /* 0x000000162b057c23 */ /* 0x108fe20008010806 */
[----:B----4-:R-:W-:Y:S01]  /*7720*/  F2FP.BF16.F32.PACK_AB R19, R240, R245 ;  /* 0x000000f5f013723e */ /* 0x010fe200000010ff */
[----:B------:R-:W-:Y:S05]  /*7730*/  LDSM.16.MT88.4 R40, [R220+0x8000] ;  /* 0x00800000dc28783b */ /* 0x000fea0000004200 */
[----:B------:R3:W-:Y:S01]  /*7740*/  MUFU.EX2 R11, R5 ;  /* 0x00000005000b7308 */ /* 0x0007e20000000800 */
[----:B-1----:R-:W-:-:S07]  /*7750*/  FFMA.FTZ R9, R97, UR22, -R6 ;  /* 0x0000001661097c23 */ /* 0x002fce0008010806 */
[----:B------:R-:W-:Y:S01]  /*7760*/  MUFU.EX2 R23, R9 ;  /* 0x0000000900177308 */ /* 0x000fe20000000800 */
[----:B---3--:R-:W-:-:S07]  /*7770*/  FFMA.FTZ R5, R112, UR22, -R6 ;  /* 0x0000001670057c23 */ /* 0x008fce0008010806 */
[----:B------:R1:W3:Y:S02]  /*7780*/  MUFU.EX2 R10, R5 ;  /* 0x00000005000a7308 */ /* 0x0002e40000000800 */
[----:B-1----:R-:W-:Y:S01]  /*7790*/  FFMA.FTZ R5, R114, UR22, -R6 ;  /* 0x0000001672057c23 */ /* 0x002fe20008010806 */
[----:B---3--:R-:W-:-:S05]  /*77a0*/  F2FP.BF16.F32.PACK_AB R24, R10, R11 ;  /* 0x0000000b0a18723e */ /* 0x008fca00000010ff */
[----:B------:R1:W-:Y:S02]  /*77b0*/  MUFU.EX2 R251, R5 ;  /* 0x0000000500fb7308 */ /* 0x0003e40000000800 */
[----:B-1----:R-:W-:-:S06]  /*77c0*/  FFMA.FTZ R5, R111, UR22, -R6 ;  /* 0x000000166f057c23 */ /* 0x002fcc0008010806 */
[----:B------:R1:W3:Y:S02]  /*77d0*/  MUFU.EX2 R73, R5 ;  /* 0x0000000500497308 */ /* 0x0002e40000000800 */
[----:B-1----:R-:W-:Y:S01]  /*77e0*/  FFMA.FTZ R5, R106, UR22, -R6 ;  /* 0x000000166a057c23 */ /* 0x002fe20008010806 */
[----:B---3--:R-:W-:-:S05]  /*77f0*/  F2FP.BF16.F32.PACK_AB R26, R73, R251 ;  /* 0x000000fb491a723e */ /* 0x008fca00000010ff */
[----:B------:R1:W-:Y:S02]  /*7800*/  MUFU.EX2 R242, R5 ;  /* 0x0000000500f27308 */ /* 0x0003e40000000800 */
[----:B-1----:R-:W-:-:S05]  /*7810*/  FMUL.FTZ R5, R74, UR22 ;  /* 0x000000164a057c20 */ /* 0x002fca0008410000 */
[----:B------:R-:W-:-:S05]  /*7820*/  FSEL R5, R5, RZ, P1 ;  /* 0x000000ff05057208 */ /* 0x000fca0000800000 */
[--C-:B------:R-:W-:Y:S02]  /*7830*/  FFMA.FTZ R0, R44, UR22, -R5.reuse ;  /* 0x000000162c007c23 */ /* 0x100fe40008010805 */
[----:B------:R-:W1:Y:S02]  /*7840*/  LDSM.16.MT88.4 R44, [R219+0x8000] ;  /* 0x00800000db2c783b */ /* 0x000e640000004200 */
[----:B------:R3:W-:Y:S02]  /*7850*/  MUFU.EX2 R250, R0 ;  /* 0x0000000000fa7308 */ /* 0x0007e40000000800 */
[----:B---3--:R-:W-:-:S06]  /*7860*/  FFMA.FTZ R0, R119, UR22, -R5 ;  /* 0x0000001677007c23 */ /* 0x008fcc0008010805 */
[----:B------:R3:W4:Y:S02]  /*7870*/  MUFU.EX2 R224, R0 ;  /* 0x0000000000e07308 */ /* 0x0007240000000800 */
[----:B---3--:R-:W-:Y:S01]  /*7880*/  FFMA.FTZ R0, R120, UR22, -R5 ;  /* 0x0000001678007c23 */ /* 0x008fe20008010805 */
[----:B----4-:R-:W-:-:S05]  /*7890*/  F2FP.BF16.F32.PACK_AB R25, R224, R250 ;  /* 0x000000fae019723e */ /* 0x010fca00000010ff */
[----:B------:R3:W-:Y:S02]  /*78a0*/  MUFU.EX2 R74, R0 ;  /* 0x00000000004a7308 */ /* 0x0007e40000000800 */
[----:B---3--:R-:W-:-:S06]  /*78b0*/  FFMA.FTZ R0, R118, UR22, -R5 ;  /* 0x0000001676007c23 */ /* 0x008fcc0008010805 */
[----:B------:R3:W4:Y:S02]  /*78c0*/  MUFU.EX2 R238, R0 ;  /* 0x0000000000ee7308 */ /* 0x0007240000000800 */
[----:B---3--:R-:W-:Y:S01]  /*78d0*/  FFMA.FTZ R0, R102, UR22, -R6 ;  /* 0x0000001666007c23 */ /* 0x008fe20008010806 */
[----:B----4-:R-:W-:-:S05]  /*78e0*/  F2FP.BF16.F32.PACK_AB R27, R238, R74 ;  /* 0x0000004aee1b723e */ /* 0x010fca00000010ff */
[----:B------:R3:W-:Y:S02]  /*78f0*/  MUFU.EX2 R9, R0 ;  /* 0x0000000000097308 */ /* 0x0007e40000000800 */
[C---:B------:R-:W-:Y:S06]  /*7900*/  HMMA.16816.F32.BF16 R64, R24.reuse, R12, RZ ;  /* 0x0000000c1840723c */ /* 0x040fec00000418ff */
[C---:B------:R-:W-:Y:S06]  /*7910*/  HMMA.16816.F32.BF16 R56, R24.reuse, R14, RZ ;  /* 0x0000000e1838723c */ /* 0x040fec00000418ff */
[----:B------:R-:W-:Y:S01]  /*7920*/  HMMA.16816.F32.BF16 R84, R24, R36, RZ ;  /* 0x000000241854723c */ /* 0x000fe200000418ff */
[----:B---3--:R-:W-:-:S04]  /*7930*/  FFMA.FTZ R0, R115, UR22, -R5 ;  /* 0x0000001673007c23 */ /* 0x008fc80008010805 */
[----:B------:R3:W-:Y:S01]  /*7940*/  MUFU.EX2 R223, R0 ;  /* 0x0000000000df7308 */ /* 0x0007e20000000800 */
[----:B------:R-:W-:Y:S01]  /*7950*/  HMMA.16816.F32.BF16 R80, R24, R38, RZ ;  /* 0x000000261850723c */ /* 0x000fe200000418ff */
[----:B---3--:R-:W-:-:S06]  /*7960*/  FFMA.FTZ R0, R113, UR22, -R5 ;  /* 0x0000001671007c23 */ /* 0x008fcc0008010805 */
[----:B------:R3:W4:Y:S01]  /*7970*/  MUFU.EX2 R249, R0 ;  /* 0x0000000000f97308 */ /* 0x0007220000000800 */
[----:B--2---:R-:W-:Y:S01]  /*7980*/  F2FP.BF16.F32.PACK_AB R30, R71, R16 ;  /* 0x00000010471e723e */ /* 0x004fe200000010ff */
[----:B---3--:R-:W-:Y:S01]  /*7990*/  FFMA.FTZ R0, R117, UR22, -R5 ;  /* 0x0000001675007c23 */ /* 0x008fe20008010805 */
[----:B------:R-:W-:Y:S01]  /*79a0*/  F2FP.BF16.F32.PACK_AB R16, R222, R228 ;  /* 0x000000e4de10723e */ /* 0x000fe200000010ff */
[----:B------:R-:W-:Y:S04]  /*79b0*/  STL [R1+0x144], R71 ;  /* 0x0001444701007387 */ /* 0x000fe80000100800 */
[----:B------:R2:W-:Y:S01]  /*79c0*/  MUFU.EX2 R22, R0 ;  /* 0x0000000000167308 */ /* 0x0005e20000000800 */
[C---:B------:R-:W-:Y:S06]  /*79d0*/  HMMA.16816.F32.BF16 R60, R28.reuse, R12, RZ ;  /* 0x0000000c1c3c723c */ /* 0x040fec00000418ff */
[----:B------:R-:W-:Y:S01]  /*79e0*/  HMMA.16816.F32.BF16 R52, R28, R14, RZ ;  /* 0x0000000e1c34723c */ /* 0x000fe200000418ff */
[----:B------:R-:W-:-:S02]  /*79f0*/  F2FP.BF16.F32.PACK_AB R12, R248, R242 ;  /* 0x000000f2f80c723e */ /* 0x000fc400000010ff */
[----:B----4-:R-:W-:-:S03]  /*7a00*/  F2FP.BF16.F32.PACK_AB R13, R249, R223 ;  /* 0x000000dff90d723e */ /* 0x010fc600000010ff */
[----:B------:R-:W-:Y:S01]  /*7a10*/  HMMA.16816.F32.BF16 R88, R28, R36, RZ ;  /* 0x000000241c58723c */ /* 0x000fe200000418ff */
[----:B------:R-:W-:Y:S01]  /*7a20*/  F2FP.BF16.F32.PACK_AB R14, R9, R23 ;  /* 0x00000017090e723e */ /* 0x000fe200000010ff */
[----:B--2---:R-:W-:-:S04]  /*7a30*/  FFMA.FTZ R0, R116, UR22, -R5 ;  /* 0x0000001674007c23 */ /* 0x004fc80008010805 */
[----:B------:R-:W-:Y:S01]  /*7a40*/  HMMA.16816.F32.BF16 R76, R28, R38, RZ ;  /* 0x000000261c4c723c */ /* 0x000fe200000418ff */
[----:B------:R2:W3:Y:S05]  /*7a50*/  MUFU.EX2 R246, R0 ;  /* 0x0000000000f67308 */ /* 0x0004ea0000000800 */
[C---:B------:R-:W-:Y:S06]  /*7a60*/  HMMA.16816.F32.BF16 R120, R16.reuse, R48, R60 ;  /* 0x000000301078723c */ /* 0x040fec000004183c */
[----:B------:R-:W-:Y:S01]  /*7a70*/  HMMA.16816.F32.BF16 R116, R16, R50, R52 ;  /* 0x000000321074723c */ /* 0x000fe20000041834 */
[----:B--2---:R-:W-:Y:S01]  /*7a80*/  FFMA.FTZ R0, R147, UR22, -R8 ;  /* 0x0000001693007c23 */ /* 0x004fe20008010808 */
[----:B---3--:R-:W-:-:S04]  /*7a90*/  F2FP.BF16.F32.PACK_AB R15, R246, R22 ;  /* 0x00000016f60f723e */ /* 0x008fc800000010ff */
[----:B-1----:R-:W-:Y:S01]  /*7aa0*/  HMMA.16816.F32.BF16 R60, R24, R46, RZ ;  /* 0x0000002e183c723c */ /* 0x002fe200000418ff */
[----:B------:R1:W-:Y:S05]  /*7ab0*/  MUFU.EX2 R20, R0 ;  /* 0x0000000000147308 */ /* 0x0003ea0000000800 */
[C---:B------:R-:W-:Y:S06]  /*7ac0*/  HMMA.16816.F32.BF16 R128, R12.reuse, R48, R64 ;  /* 0x000000300c80723c */ /* 0x040fec0000041840 */
[----:B------:R-:W-:Y:S06]  /*7ad0*/  HMMA.16816.F32.BF16 R124, R12, R50, R56 ;  /* 0x000000320c7c723c */ /* 0x000fec0000041838 */
[----:B------:R-:W-:Y:S01]  /*7ae0*/  HMMA.16816.F32.BF16 R64, R24, R44, RZ ;  /* 0x0000002c1840723c */ /* 0x000fe200000418ff */
[----:B-1----:R-:W-:-:S04]  /*7af0*/  FFMA.FTZ R0, R142, UR22, -R8 ;  /* 0x000000168e007c23 */ /* 0x002fc80008010808 */
[----:B------:R1:W-:Y:S01]  /*7b00*/  MUFU.EX2 R132, R0 ;  /* 0x0000000000847308 */ /* 0x0003e20000000800 */
[C---:B------:R-:W-:Y:S06]  /*7b10*/  HMMA.16816.F32.BF16 R56, R24.reuse, R40, RZ ;  /* 0x000000281838723c */ /* 0x040fec00000418ff */
[----:B------:R-:W-:Y:S01]  /*7b20*/  HMMA.16816.F32.BF16 R52, R24, R42, RZ ;  /* 0x0000002a1834723c */ /* 0x000fe200000418ff */
[----:B------:R-:W2:Y:S05]  /*7b30*/  LDSM.16.MT88.4 R24, [R220+0x8800] ;  /* 0x00880000dc18783b */ /* 0x000eaa0000004200 */
[----:B------:R-:W-:Y:S01]  /*7b40*/  HMMA.16816.F32.BF16 R36, R28, R40, RZ ;  /* 0x000000281c24723c */ /* 0x000fe200000418ff */
[----:B-1----:R-:W-:-:S05]  /*7b50*/  FFMA.FTZ R0, R139, UR22, -R8 ;  /* 0x000000168b007c23 */ /* 0x002fca0008010808 */
[C---:B------:R-:W-:Y:S01]  /*7b60*/  HMMA.16816.F32.BF16 R40, R28.reuse, R42, RZ ;  /* 0x0000002a1c28723c */ /* 0x040fe200000418ff */
[----:B------:R1:W-:Y:S05]  /*7b70*/  MUFU.EX2 R216, R0 ;  /* 0x0000000000d87308 */ /* 0x0003ea0000000800 */
[C---:B------:R-:W-:Y:S06]  /*7b80*/  HMMA.16816.F32.BF16 R48, R28.reuse, R44, RZ ;  /* 0x0000002c1c30723c */ /* 0x040fec00000418ff */
[----:B------:R-:W-:Y:S01]  /*7b90*/  HMMA.16816.F32.BF16 R44, R28, R46, RZ ;  /* 0x0000002e1c2c723c */ /* 0x000fe200000418ff */
[----:B------:R-:W3:Y:S05]  /*7ba0*/  LDSM.16.MT88.4 R28, [R219+0x8800] ;  /* 0x00880000db1c783b */ /* 0x000eea0000004200 */
[----:B------:R-:W-:Y:S01]  /*7bb0*/  HMMA.16816.F32.BF16 R108, R16, R32, R88 ;  /* 0x00000020106c723c */ /* 0x000fe20000041858 */
[----:B-1----:R-:W-:-:S04]  /*7bc0*/  FFMA.FTZ R0, R136, UR22, -R8 ;  /* 0x0000001688007c23 */ /* 0x002fc80008010808 */
[----:B------:R1:W-:Y:S01]  /*7bd0*/  MUFU.EX2 R21, R0 ;  /* 0x0000000000157308 */ /* 0x0003e20000000800 */
[C---:B------:R-:W-:Y:S06]  /*7be0*/  HMMA.16816.F32.BF16 R100, R12.reuse, R32, R84 ;  /* 0x000000200c64723c */ /* 0x040fec0000041854 */
[C---:B--2---:R-:W-:Y:S06]  /*7bf0*/  HMMA.16816.F32.BF16 R88, R12.reuse, R26, R52 ;  /* 0x0000001a0c58723c */ /* 0x044fec0000041834 */
[----:B------:R-:W-:Y:S01]  /*7c00*/  HMMA.16816.F32.BF16 R92, R12, R24, R56 ;  /* 0x000000180c5c723c */ /* 0x000fe20000041838 */
[----:B-1----:R-:W-:-:S05]  /*7c10*/  FFMA.FTZ R0, R145, UR22, -R7 ;  /* 0x0000001691007c23 */ /* 0x002fca0008010807 */
[C---:B------:R-:W-:Y:S01]  /*7c20*/  HMMA.16816.F32.BF16 R52, R16.reuse, R24, R36 ;  /* 0x000000181034723c */ /* 0x040fe20000041824 */
[----:B------:R1:W-:Y:S05]  /*7c30*/  MUFU.EX2 R71, R0 ;  /* 0x0000000000477308 */ /* 0x0003ea0000000800 */
[----:B------:R-:W-:Y:S01]  /*7c40*/  HMMA.16816.F32.BF16 R40, R16, R26, R40 ;  /* 0x0000001a1028723c */ /* 0x000fe20000041828 */
[----:B------:R-:W2:Y:S05]  /*7c50*/  LDSM.16.MT88.4 R24, [R218+0x9000] ;  /* 0x00900000da18783b */ /* 0x000eaa0000004200 */
[C---:B------:R-:W-:Y:S06]  /*7c60*/  HMMA.16816.F32.BF16 R96, R12.reuse, R34, R80 ;  /* 0x000000220c60723c */ /* 0x040fec0000041850 */
[----:B---3--:R-:W-:Y:S01]  /*7c70*/  HMMA.16816.F32.BF16 R104, R12, R30, R60 ;  /* 0x0000001e0c68723c */ /* 0x008fe2000004183c */
[----:B-1----:R-:W-:-:S04]  /*7c80*/  FFMA.FTZ R0, R143, UR22, -R7 ;  /* 0x000000168f007c23 */ /* 0x002fc80008010807 */
[----:B------:R1:W-:Y:S01]  /*7c90*/  MUFU.EX2 R241, R0 ;  /* 0x0000000000f17308 */ /* 0x0003e20000000800 */
[----:B------:R-:W-:Y:S06]  /*7ca0*/  HMMA.16816.F32.BF16 R84, R16, R34, R76 ;  /* 0x000000221054723c */ /* 0x000fec000004184c */
[-C--:B------:R-:W-:Y:S06]  /*7cb0*/  HMMA.16816.F32.BF16 R112, R12, R28.reuse, R64 ;  /* 0x0000001c0c70723c */ /* 0x080fec0000041840 */
[----:B------:R-:W-:Y:S01]  /*7cc0*/  HMMA.16816.F32.BF16 R80, R16, R28, R48 ;  /* 0x0000001c1050723c */ /* 0x000fe20000041830 */
[----:B-1----:R-:W-:-:S05]  /*7cd0*/  FFMA.FTZ R0, R138, UR22, -R7 ;  /* 0x000000168a007c23 */ /* 0x002fca0008010807 */
[----:B------:R-:W-:Y:S01]  /*7ce0*/  HMMA.16816.F32.BF16 R60, R16, R30, R44 ;  /* 0x0000001e103c723c */ /* 0x000fe2000004182c */
[----:B------:R-:W1:Y:S01]  /*7cf0*/  LDSM.16.MT88.4 R28, [R219+0x9000] ;  /* 0x00900000db1c783b */ /* 0x000e620000004200 */
[----:B------:R3:W-:Y:S02]  /*7d00*/  MUFU.EX2 R143, R0 ;  /* 0x00000000008f7308 */ /* 0x0007e40000000800 */
[----:B---3--:R-:W-:-:S06]  /*7d10*/  FFMA.FTZ R0, R134, UR22, -R7 ;  /* 0x0000001686007c23 */ /* 0x008fcc0008010807 */
[----:B------:R3:W4:Y:S02]  /*7d20*/  MUFU.EX2 R252, R0 ;  /* 0x0000000000fc7308 */ /* 0x0007240000000800 */
[----:B---3--:R-:W-:Y:S01]  /*7d30*/  FFMA.FTZ R0, R146, UR22, -R6 ;  /* 0x0000001692007c23 */ /* 0x008fe20008010806 */
[----:B----4-:R-:W-:-:S05]  /*7d40*/  F2FP.BF16.F32.PACK_AB R19, R252, R143 ;  /* 0x0000008ffc13723e */ /* 0x010fca00000010ff */
[----:B------:R3:W-:Y:S02]  /*7d50*/  MUFU.EX2 R2, R0 ;  /* 0x0000000000027308 */ /* 0x0007e40000000800 */
[----:B---3--:R-:W-:Y:S01]  /*7d60*/  FFMA.FTZ R0, R144, UR22, -R6 ;  /* 0x0000001690007c23 */ /* 0x008fe20008010806 */
[----:B------:R-:W-:-:S05]  /*7d70*/  IMAD.MOV.U32 R144, RZ, RZ, R241 ;  /* 0x000000ffff907224 */ /* 0x000fca00078e00f1 */
[----:B------:R3:W4:Y:S02]  /*7d80*/  MUFU.EX2 R146, R0 ;  /* 0x0000000000927308 */ /* 0x0007240000000800 */
[----:B---3--:R-:W-:Y:S01]  /*7d90*/  FFMA.FTZ R0, R140, UR22, -R6 ;  /* 0x000000168c007c23 */ /* 0x008fe20008010806 */
[----:B------:R-:W-:Y:S02]  /*7da0*/  MOV R140, R71 ;  /* 0x00000047008c7202 */ /* 0x000fe40000000f00 */
[----:B----4-:R-:W-:-:S03]  /*7db0*/  F2FP.BF16.F32.PACK_AB R12, R146, R2 ;  /* 0x00000002920c723e */ /* 0x010fc600000010ff */
[----:B------:R3:W-:Y:S01]  /*7dc0*/  MUFU.EX2 R134, R0 ;  /* 0x0000000000867308 */ /* 0x0007e20000000800 */
[----:B------:R-:W-:Y:S01]  /*7dd0*/  F2FP.BF16.F32.PACK_AB R17, R144, R140 ;  /* 0x0000008c9011723e */ /* 0x000fe200000010ff */
[----:B---3--:R-:W-:Y:S01]  /*7de0*/  FFMA.FTZ R0, R135, UR22, -R6 ;  /* 0x0000001687007c23 */ /* 0x008fe20008010806 */
[----:B------:R-:W-:-:S05]  /*7df0*/  IMAD.MOV.U32 R135, RZ, RZ, R21 ;  /* 0x000000ffff877224 */ /* 0x000fca00078e0015 */
[----:B------:R3:W4:Y:S01]  /*7e00*/  MUFU.EX2 R71, R0 ;  /* 0x0000000000477308 */ /* 0x0007220000000800 */
[----:B------:R-:W-:Y:S01]  /*7e10*/  F2FP.BF16.F32.PACK_AB R18, R135, R216 ;  /* 0x000000d88712723e */ /* 0x000fe200000010ff */
[----:B---3--:R-:W-:Y:S01]  /*7e20*/  FFMA.FTZ R0, R149, UR22, -R5 ;  /* 0x0000001695007c23 */ /* 0x008fe20008010805 */
[----:B----4-:R-:W-:-:S05]  /*7e30*/  F2FP.BF16.F32.PACK_AB R14, R71, R134 ;  /* 0x00000086470e723e */ /* 0x010fca00000010ff */
[----:B------:R3:W-:Y:S02]  /*7e40*/  MUFU.EX2 R149, R0 ;  /* 0x0000000000957308 */ /* 0x0007e40000000800 */
[----:B---3--:R-:W-:Y:S01]  /*7e50*/  FFMA.FTZ R0, R148, UR22, -R5 ;  /* 0x0000001694007c23 */ /* 0x008fe20008010805 */
[----:B------:R-:W-:-:S05]  /*7e60*/  MOV R148, R20 ;  /* 0x0000001400947202 */ /* 0x000fca0000000f00 */
[----:B------:R3:W4:Y:S01]  /*7e70*/  MUFU.EX2 R136, R0 ;  /* 0x0000000000887308 */ /* 0x0007220000000800 */
[----:B------:R-:W-:-:S07]  /*7e80*/  F2FP.BF16.F32.PACK_AB R16, R132, R148 ;  /* 0x000000948410723e */ /* 0x000fce00000010ff */
[C---:B--2---:R-:W-:Y:S06]  /*7e90*/  HMMA.16816.F32.BF16 R36, R16.reuse, R24, R120 ;  /* 0x000000181024723c */ /* 0x044fec0000041878 */
[----:B------:R-:W-:Y:S01]  /*7ea0*/  HMMA.16816.F32.BF16 R32, R16, R26, R116 ;  /* 0x0000001a1020723c */ /* 0x000fe20000041874 */
[----:B---3--:R-:W-:Y:S01]  /*7eb0*/  FFMA.FTZ R0, R141, UR22, -R5 ;  /* 0x000000168d007c23 */ /* 0x008fe20008010805 */
[----:B----4-:R-:W-:-:S03]  /*7ec0*/  F2FP.BF16.F32.PACK_AB R13, R136, R149 ;  /* 0x00000095880d723e */ /* 0x010fc600000010ff */
[----:B------:R2:W-:Y:S02]  /*7ed0*/  MUFU.EX2 R141, R0 ;  /* 0x00000000008d7308 */ /* 0x0005e40000000800 */
[----:B--2---:R-:W-:Y:S01]  /*7ee0*/  FFMA.FTZ R0, R137, UR22, -R5 ;  /* 0x0000001689007c23 */ /* 0x004fe20008010805 */
[----:B------:R-:W-:-:S05]  /*7ef0*/  IMAD.MOV.U32 R137, RZ, RZ, R246 ;  /* 0x000000ffff897224 */ /* 0x000fca00078e00f6 */
[----:B------:R-:W2:Y:S02]  /*7f00*/  MUFU.EX2 R138, R0 ;  /* 0x00000000008a7308 */ /* 0x000ea40000000800 */
[----:B--2---:R-:W-:Y:S01]  /*7f10*/  F2FP.BF16.F32.PACK_AB R15, R138, R141 ;  /* 0x0000008d8a0f723e */ /* 0x004fe200000010ff */
[----:B------:R-:W-:-:S05]  /*7f20*/  FFMA.FTZ R0, R170, UR22, -R8 ;  /* 0x00000016aa007c23 */ /* 0x000fca0008010808 */
[----:B------:R2:W-:Y:S01]  /*7f30*/  MUFU.EX2 R139, R0 ;  /* 0x00000000008b7308 */ /* 0x0005e20000000800 */
[C---:B------:R-:W-:Y:S06]  /*7f40*/  HMMA.16816.F32.BF16 R48, R12.reuse, R24, R128 ;  /* 0x000000180c30723c */ /* 0x040fec0000041880 */
[C---:B------:R-:W-:Y:S01]  /*7f50*/  HMMA.16816.F32.BF16 R44, R12.reuse, R26, R124 ;  /* 0x0000001a0c2c723c */ /* 0x040fe2000004187c */
[----:B------:R-:W3:Y:S01]  /*7f60*/  LDSM.16.MT88.4 R24, [R221+0x9000] ;  /* 0x00900000dd18783b */ /* 0x000ee20000004200 */
[----:B------:R-:W-:Y:S02]  /*7f70*/  IMAD.MOV.U32 R129, RZ, RZ, R249 ;  /* 0x000000ffff817224 */ /* 0x000fe400078e00f9 */
[----:B------:R-:W-:Y:S01]  /*7f80*/  IMAD.MOV.U32 R131, RZ, RZ, R136 ;  /* 0x000000ffff837224 */ /* 0x000fe200078e0088 */
[----:B------:R-:W-:Y:S01]  /*7f90*/  MOV R136, R243 ;  /* 0x000000f300887202 */ /* 0x000fe20000000f00 */
[----:B-1----:R-:W-:Y:S01]  /*7fa0*/  HMMA.16816.F32.BF16 R124, R12, R28, R112 ;  /* 0x0000001c0c7c723c */ /* 0x002fe20000041870 */
[----:B--2---:R-:W-:Y:S01]  /*7fb0*/  FFMA.FTZ R0, R162, UR22, -R8 ;  /* 0x00000016a2007c23 */ /* 0x004fe20008010808 */
[----:B------:R-:W-:-:S04]  /*7fc0*/  IMAD.MOV.U32 R162, RZ, RZ, R140 ;  /* 0x000000ffffa27224 */ /* 0x000fc800078e008c */
[----:B------:R-:W-:Y:S01]  /*7fd0*/  HMMA.16816.F32.BF16 R120, R12, R30, R104 ;  /* 0x0000001e0c78723c */ /* 0x000fe20000041868 */
[----:B------:R1:W-:Y:S01]  /*7fe0*/  MUFU.EX2 R21, R0 ;  /* 0x0000000000157308 */ /* 0x0003e20000000800 */
[----:B------:R-:W-:Y:S02]  /*7ff0*/  IMAD.MOV.U32 R140, RZ, RZ, R242 ;  /* 0x000000ffff8c7224 */ /* 0x000fe400078e00f2 */
[----:B-1----:R-:W-:Y:S01]  /*8000*/  FFMA.FTZ R0, R155, UR22, -R8 ;  /* 0x000000169b007c23 */ /* 0x002fe20008010808 */
[----:B------:R-:W-:Y:S02]  /*8010*/  IMAD.MOV.U32 R155, RZ, RZ, R143 ;  /* 0x000000ffff9b7224 */ /* 0x000fe400078e008f */
[----:B------:R-:W-:Y:S02]  /*8020*/  IMAD.MOV.U32 R143, RZ, RZ, R136 ;  /* 0x000000ffff8f7224 */ /* 0x000fe400078e0088 */
[----:B------:R1:W-:Y:S01]  /*8030*/  MUFU.EX2 R241, R0 ;  /* 0x0000000000f17308 */ /* 0x0003e20000000800 */
[-C--:B---3--:R-:W-:Y:S06]  /*8040*/  HMMA.16816.F32.BF16 R56, R16, R24.reuse, R108 ;  /* 0x000000181038723c */ /* 0x088fec000004186c */
[----:B------:R-:W-:Y:S01]  /*8050*/  HMMA.16816.F32.BF16 R64, R12, R24, R100 ;  /* 0x000000180c40723c */ /* 0x000fe20000041864 */
[----:B-1----:R-:W-:Y:S01]  /*8060*/  FFMA.FTZ R0, R152, UR22, -R8 ;  /* 0x0000001698007c23 */ /* 0x002fe20008010808 */
[----:B------:R-:W-:-:S04]  /*8070*/  MOV R152, R134 ;  /* 0x0000008600987202 */ /* 0x000fc80000000f00 */
[-C--:B------:R-:W-:Y:S01]  /*8080*/  HMMA.16816.F32.BF16 R76, R12, R26.reuse, R96 ;  /* 0x0000001a0c4c723c */ /* 0x080fe20000041860 */
[----:B------:R1:W2:Y:S05]  /*8090*/  MUFU.EX2 R147, R0 ;  /* 0x0000000000937308 */ /* 0x0002aa0000000800 */
[----:B------:R-:W-:Y:S01]  /*80a0*/  HMMA.16816.F32.BF16 R84, R16, R26, R84 ;  /* 0x0000001a1054723c */ /* 0x000fe20000041854 */
[----:B------:R-:W3:Y:S01]  /*80b0*/  LDSM.16.MT88.4 R24, [R220+0x9000] ;  /* 0x00900000dc18783b */ /* 0x000ee20000004200 */
[----:B-1----:R-:W-:-:S04]  /*80c0*/  FFMA.FTZ R0, R166, UR22, -R7 ;  /* 0x00000016a6007c23 */ /* 0x002fc80008010807 */
[----:B------:R1:W4:Y:S02]  /*80d0*/  MUFU.EX2 R142, R0 ;  /* 0x00000000008e7308 */ /* 0x0003240000000800 */
[----:B-1----:R-:W-:Y:S01]  /*80e0*/  FFMA.FTZ R0, R159, UR22, -R7 ;  /* 0x000000169f007c23 */ /* 0x002fe20008010807 */
[----:B------:R-:W-:-:S05]  /*80f0*/  MOV R159, R149 ;  /* 0x00000095009f7202 */ /* 0x000fca0000000f00 */
[----:B------:R1:W-:Y:S01]  /*8100*/  MUFU.EX2 R20, R0 ;  /* 0x0000000000147308 */ /* 0x0003e20000000800 */
[C---:B---3--:R-:W-:Y:S06]  /*8110*/  HMMA.16816.F32.BF16 R116, R12.reuse, R24, R92 ;  /* 0x000000180c74723c */ /* 0x048fec000004185c */
[----:B------:R-:W-:Y:S06]  /*8120*/  HMMA.16816.F32.BF16 R112, R12, R26, R88 ;  /* 0x0000001a0c70723c */ /* 0x000fec0000041858 */
[----:B------:R-:W-:Y:S01]  /*8130*/  HMMA.16816.F32.BF16 R92, R16, R28, R80 ;  /* 0x0000001c105c723c */ /* 0x000fe20000041850 */
[----:B-1----:R-:W-:Y:S01]  /*8140*/  FFMA.FTZ R0, R154, UR22, -R7 ;  /* 0x000000169a007c23 */ /* 0x002fe20008010807 */
[----:B------:R-:W-:-:S03]  /*8150*/  IMAD.MOV.U32 R154, RZ, RZ, R148 ;  /* 0x000000ffff9a7224 */ /* 0x000fc600078e0094 */
[----:B------:R1:W-:Y:S01]  /*8160*/  MUFU.EX2 R130, R0 ;  /* 0x0000000000827308 */ /* 0x0003e20000000800 */
[C---:B------:R-:W-:Y:S06]  /*8170*/  HMMA.16816.F32.BF16 R80, R16.reuse, R24, R52 ;  /* 0x000000181050723c */ /* 0x040fec0000041834 */
[C---:B------:R-:W-:Y:S01]  /*8180*/  HMMA.16816.F32.BF16 R96, R16.reuse, R26, R40 ;  /* 0x0000001a1060723c */ /* 0x040fe20000041828 */
[----:B------:R-:W3:Y:S05]  /*8190*/  LDSM.16.MT88.4 R24, [R218+0x9800] ;  /* 0x00980000da18783b */ /* 0x000eea0000004200 */
[----:B------:R-:W-:Y:S01]  /*81a0*/  HMMA.16816.F32.BF16 R88, R16, R30, R60 ;  /* 0x0000001e1058723c */ /* 0x000fe2000004183c */
[----:B------:R-:W3:Y:S01]  /*81b0*/  LDSM.16.MT88.4 R28, [R219+0x9800] ;  /* 0x00980000db1c783b */ /* 0x000ee20000004200 */
[----:B-1----:R-:W-:-:S05]  /*81c0*/  FFMA.FTZ R0, R150, UR22, -R7 ;  /* 0x0000001696007c23 */ /* 0x002fca0008010807 */
[----:B--2---:R-:W-:Y:S01]  /*81d0*/  F2FP.BF16.F32.PACK_AB R18, R147, R241 ;  /* 0x000000f19312723e */ /* 0x004fe200000010ff */
[----:B------:R1:W2:Y:S02]  /*81e0*/  MUFU.EX2 R145, R0 ;  /* 0x0000000000917308 */ /* 0x0002a40000000800 */
[----:B-1----:R-:W-:Y:S01]  /*81f0*/  FFMA.FTZ R0, R168, UR22, -R6 ;  /* 0x00000016a8007c23 */ /* 0x002fe20008010806 */
[----:B----4-:R-:W-:Y:S01]  /*8200*/  IMAD.MOV.U32 R168, RZ, RZ, R142 ;  /* 0x000000ffffa87224 */ /* 0x010fe200078e008e */
[----:B--2---:R-:W-:-:S04]  /*8210*/  F2FP.BF16.F32.PACK_AB R19, R145, R130 ;  /* 0x000000829113723e */ /* 0x004fc800000010ff */
[----:B------:R1:W-:Y:S01]  /*8220*/  MUFU.EX2 R170, R0 ;  /* 0x0000000000aa7308 */ /* 0x0003e20000000800 */
[----:B------:R-:W-:Y:S02]  /*8230*/  MOV R142, R247 ;  /* 0x000000f7008e7202 */ /* 0x000fe40000000f00 */
[----:B------:R-:W-:Y:S01]  /*8240*/  F2FP.BF16.F32.PACK_AB R17, R20, R168 ;  /* 0x000000a81411723e */ /* 0x000fe200000010ff */
[----:B-1----:R-:W-:Y:S01]  /*8250*/  FFMA.FTZ R0, R160, UR22, -R6 ;  /* 0x00000016a0007c23 */ /* 0x002fe20008010806 */
[----:B------:R-:W-:-:S03]  /*8260*/  MOV R160, R21 ;  /* 0x0000001500a07202 */ /* 0x000fc60000000f00 */
[----:B------:R1:W-:Y:S01]  /*8270*/  MUFU.EX2 R12, R0 ;  /* 0x00000000000c7308 */ /* 0x0003e20000000800 */
[----:B------:R-:W-:-:S07]  /*8280*/  F2FP.BF16.F32.PACK_AB R16, R160, R139 ;  /* 0x0000008ba010723e */ /* 0x000fce00000010ff */
[C---:B---3--:R-:W-:Y:S06]  /*8290*/  HMMA.16816.F32.BF16 R108, R16.reuse, R24, R36 ;  /* 0x00000018106c723c */ /* 0x048fec0000041824 */
[----:B------:R-:W-:Y:S01]  /*82a0*/  HMMA.16816.F32.BF16 R40, R16, R26, R32 ;  /* 0x0000001a1028723c */ /* 0x000fe20000041820 */
[----:B-1----:R-:W-:Y:S01]  /*82b0*/  FFMA.FTZ R0, R156, UR22, -R6 ;  /* 0x000000169c007c23 */ /* 0x002fe20008010806 */
[----:B------:R-:W-:-:S04]  /*82c0*/  MOV R156, R137 ;  /* 0x00000089009c7202 */ /* 0x000fc80000000f00 */
[C---:B------:R-:W-:Y:S01]  /*82d0*/  HMMA.16816.F32.BF16 R92, R16.reuse, R28, R92 ;  /* 0x0000001c105c723c */ /* 0x040fe2000004185c */
[----:B------:R1:W-:Y:S05]  /*82e0*/  MUFU.EX2 R13, R0 ;  /* 0x00000000000d7308 */ /* 0x0003ea0000000800 */
[----:B------:R-:W-:Y:S01]  /*82f0*/  HMMA.16816.F32.BF16 R88, R16, R30, R88 ;  /* 0x0000001e1058723c */ /* 0x000fe20000041858 */
[----:B-1----:R-:W-:-:S04]  /*8300*/  FFMA.FTZ R0, R151, UR22, -R6 ;  /* 0x0000001697007c23 */ /* 0x002fc80008010806 */
[----:B------:R1:W2:Y:S02]  /*8310*/  MUFU.EX2 R14, R0 ;  /* 0x00000000000e7308 */ /* 0x0002a40000000800 */
[----:B-1----:R-:W-:Y:S01]  /*8320*/  FFMA.FTZ R0, R173, UR22, -R5 ;  /* 0x00000016ad007c23 */ /* 0x002fe20008010805 */
[----:B--2---:R-:W-:-:S05]  /*8330*/  IMAD.MOV.U32 R173, RZ, RZ, R14 ;  /* 0x000000ffffad7224 */ /* 0x004fca00078e000e */
[----:B------:R1:W-:Y:S02]  /*8340*/  MUFU.EX2 R21, R0 ;  /* 0x0000000000157308 */ /* 0x0003e40000000800 */
[----:B-1----:R-:W-:-:S06]  /*8350*/  FFMA.FTZ R0, R163, UR22, -R5 ;  /* 0x00000016a3007c23 */ /* 0x002fcc0008010805 */
[----:B------:R1:W2:Y:S02]  /*8360*/  MUFU.EX2 R128, R0 ;  /* 0x0000000000807308 */ /* 0x0002a40000000800 */
[----:B-1----:R-:W-:Y:S01]  /*8370*/  FFMA.FTZ R0, R158, UR22, -R5 ;  /* 0x000000169e007c23 */ /* 0x002fe20008010805 */
[----:B------:R-:W-:Y:S02]  /*8380*/  MOV R158, R13 ;  /* 0x0000000d009e7202 */ /* 0x000fe40000000f00 */
[----:B--2---:R-:W-:-:S03]  /*8390*/  F2FP.BF16.F32.PACK_AB R13, R128, R21 ;  /* 0x00000015800d723e */ /* 0x004fc600000010ff */
[----:B------:R1:W-:Y:S01]  /*83a0*/  MUFU.EX2 R163, R0 ;  /* 0x0000000000a37308 */ /* 0x0003e20000000800 */
[----:B------:R-:W-:Y:S01]  /*83b0*/  F2FP.BF16.F32.PACK_AB R14, R173, R158 ;  /* 0x0000009ead0e723e */ /* 0x000fe200000010ff */
[----:B-1----:R-:W-:Y:S01]  /*83c0*/  FFMA.FTZ R0, R153, UR22, -R5 ;  /* 0x0000001699007c23 */ /* 0x002fe20008010805 */
[----:B------:R-:W-:-:S05]  /*83d0*/  IMAD.MOV.U32 R153, RZ, RZ, R12 ;  /* 0x000000ffff997224 */ /* 0x000fca00078e000c */
[----:B------:R-:W1:Y:S01]  /*83e0*/  MUFU.EX2 R0, R0 ;  /* 0x0000000000007308 */ /* 0x000e620000000800 */
[----:B------:R-:W-:Y:S02]  /*83f0*/  F2FP.BF16.F32.PACK_AB R12, R153, R170 ;  /* 0x000000aa990c723e */ /* 0x000fe400000010ff */
[----:B-1----:R-:W-:-:S07]  /*8400*/  F2FP.BF16.F32.PACK_AB R15, R0, R163 ;  /* 0x000000a3000f723e */ /* 0x002fce00000010ff */
[C---:B------:R-:W-:Y:S06]  /*8410*/  HMMA.16816.F32.BF16 R104, R12.reuse, R24, R48 ;  /* 0x000000180c68723c */ /* 0x040fec0000041830 */
[----:B------:R-:W-:Y:S01]  /*8420*/  HMMA.16816.F32.BF16 R100, R12, R26, R44 ;  /* 0x0000001a0c64723c */ /* 0x000fe2000004182c */
[----:B------:R-:W1:Y:S05]  /*8430*/  LDSM.16.MT88.4 R24, [R221+0x9800] ;  /* 0x00980000dd18783b */ /* 0x000e6a0000004200 */
[-C--:B-1----:R-:W-:Y:S06]  /*8440*/  HMMA.16816.F32.BF16 R52, R16, R24.reuse, R56 ;  /* 0x000000181034723c */ /* 0x082fec0000041838 */
[C---:B------:R-:W-:Y:S06]  /*8450*/  HMMA.16816.F32.BF16 R48, R12.reuse, R24, R64 ;  /* 0x000000180c30723c */ /* 0x040fec0000041840 */
[-C--:B------:R-:W-:Y:S06]  /*8460*/  HMMA.16816.F32.BF16 R44, R12, R26.reuse, R76 ;  /* 0x0000001a0c2c723c */ /* 0x080fec000004184c */
[----:B------:R-:W-:Y:S01]  /*8470*/  HMMA.16816.F32.BF16 R36, R16, R26, R84 ;  /* 0x0000001a1024723c */ /* 0x000fe20000041854 */
[----:B------:R-:W1:Y:S01]  /*8480*/  LDSM.16.MT88.4 R24, [R220+0x9800] ;  /* 0x00980000dc18783b */ /* 0x000e620000004200 */
[----:B------:R-:W-:Y:S01]  /*8490*/  MOV R78, R241 ;  /* 0x000000f1004e7202 */ /* 0x000fe20000000f00 */
[----:B------:R-:W-:Y:S01]  /*84a0*/  IMAD.MOV.U32 R77, RZ, RZ, R131 ;  /* 0x000000ffff4d7224 */ /* 0x000fe200078e0083 */
[----:B------:R-:W-:-:S02]  /*84b0*/  MOV R79, R130 ;  /* 0x00000082004f7202 */ /* 0x000fc40000000f00 */
[C---:B------:R-:W-:Y:S06]  /*84c0*/  HMMA.16816.F32.BF16 R56, R12.reuse, R28, R124 ;  /* 0x0000001c0c38723c */ /* 0x040fec000004187c */
[C---:B------:R-:W-:Y:S01]  /*84d0*/  HMMA.16816.F32.BF16 R64, R12.reuse, R30, R120 ;  /* 0x0000001e0c40723c */ /* 0x040fe20000041878 */
[----:B------:R-:W-:Y:S05]  /*84e0*/  LDSM.16.MT88.4 R28, [R219+0xa000] ;  /* 0x00a00000db1c783b */ /* 0x000fea0000004200 */
[C---:B-1----:R-:W-:Y:S06]  /*84f0*/  HMMA.16816.F32.BF16 R84, R12.reuse, R26, R112 ;  /* 0x0000001a0c54723c */ /* 0x042fec0000041870 */
[-C--:B------:R-:W-:Y:S01]  /*8500*/  HMMA.16816.F32.BF16 R60, R12, R24.reuse, R116 ;  /* 0x000000180c3c723c */ /* 0x080fe20000041874 */
[----:B------:R-:W-:Y:S01]  /*8510*/  MOV R113, R0 ;  /* 0x0000000000717202 */ /* 0x000fe20000000f00 */
[----:B------:R-:W-:Y:S01]  /*8520*/  FFMA.FTZ R0, R209, UR22, -R8 ;  /* 0x00000016d1007c23 */ /* 0x000fe20008010808 */
[----:B------:R-:W-:Y:S01]  /*8530*/  IMAD.MOV.U32 R209, RZ, RZ, R251 ;  /* 0x000000ffffd17224 */ /* 0x000fe200078e00fb */
[----:B------:R-:W-:Y:S01]  /*8540*/  MOV R115, R139 ;  /* 0x0000008b00737202 */ /* 0x000fe20000000f00 */
[----:B------:R-:W-:Y:S01]  /*8550*/  IMAD.MOV.U32 R114, RZ, RZ, R138 ;  /* 0x000000ffff727224 */ /* 0x000fe200078e008a */
[----:B------:R1:W-:Y:S01]  /*8560*/  MUFU.EX2 R251, R0 ;  /* 0x0000000000fb7308 */ /* 0x0003e20000000800 */
[----:B------:R-:W-:Y:S01]  /*8570*/  MOV R138, R248 ;  /* 0x000000f8008a7202 */ /* 0x000fe20000000f00 */
[----:B------:R-:W-:Y:S01]  /*8580*/  IMAD.MOV.U32 R139, RZ, RZ, R244 ;  /* 0x000000ffff8b7224 */ /* 0x000fe200078e00f4 */
[----:B------:R-:W-:Y:S02]  /*8590*/  HMMA.16816.F32.BF16 R80, R16, R24, R80 ;  /* 0x000000181050723c */ /* 0x000fe40000041850 */
[----:B------:R-:W-:-:S02]  /*85a0*/  MOV R166, R138 ;  /* 0x0000008a00a67202 */ /* 0x000fc40000000f00 */
[----:B------:R-:W-:Y:S02]  /*85b0*/  MOV R134, R139 ;  /* 0x0000008b00867202 */ /* 0x000fe40000000f00 */
[----:B------:R-:W-:Y:S01]  /*85c0*/  HMMA.16816.F32.BF16 R32, R16, R26, R96 ;  /* 0x0000001a1020723c */ /* 0x000fe20000041860 */
[----:B------:R-:W2:Y:S01]  /*85d0*/  LDSM.16.MT88.4 R24, [R218+0xa000] ;  /* 0x00a00000da18783b */ /* 0x000ea20000004200 */
[----:B-1----:R-:W-:Y:S01]  /*85e0*/  FFMA.FTZ R0, R200, UR22, -R8 ;  /* 0x00000016c8007c23 */ /* 0x002fe20008010808 */
[----:B------:R-:W-:-:S03]  /*85f0*/  MOV R200, R252 ;  /* 0x000000fc00c87202 */ /* 0x000fc60000000f00 */
[----:B------:R1:W3:Y:S02]  /*8600*/  MUFU.EX2 R252, R0 ;  /* 0x0000000000fc7308 */ /* 0x0002e40000000800 */
[----:B-1----:R-:W-:Y:S01]  /*8610*/  FFMA.FTZ R0, R190, UR22, -R8 ;  /* 0x00000016be007c23 */ /* 0x002fe20008010808 */
[----:B------:R-:W-:Y:S01]  /*8620*/  IMAD.MOV.U32 R190, RZ, RZ, R224 ;  /* 0x000000ffffbe7224 */ /* 0x000fe200078e00e0 */
[----:B---3--:R-:W-:-:S04]  /*8630*/  F2FP.BF16.F32.PACK_AB R16, R252, R251 ;  /* 0x000000fbfc10723e */ /* 0x008fc800000010ff */
[----:B------:R1:W-:Y:S02]  /*8640*/  MUFU.EX2 R112, R0 ;  /* 0x0000000000707308 */ /* 0x0003e40000000800 */
[----:B-1----:R-:W-:Y:S01]  /*8650*/  FFMA.FTZ R0, R179, UR22, -R8 ;  /* 0x00000016b3007c23 */ /* 0x002fe20008010808 */
[----:B------:R-:W-:Y:S02]  /*8660*/  MOV R179, R160 ;  /* 0x000000a000b37202 */ /* 0x000fe40000000f00 */
[----:B------:R-:W-:-:S03]  /*8670*/  MOV R160, R159 ;  /* 0x0000009f00a07202 */ /* 0x000fc60000000f00 */
[----:B------:R1:W3:Y:S01]  /*8680*/  MUFU.EX2 R224, R0 ;  /* 0x0000000000e07308 */ /* 0x0002e20000000800 */
[----:B------:R-:W-:Y:S01]  /*8690*/  FFMA.FTZ R159, R70, UR22, -R7 ;  /* 0x00000016469f7c23 */ /* 0x000fe20008010807 */
[----:B------:R-:W-:Y:S01]  /*86a0*/  FFMA.FTZ R70, R203, UR22, -R5 ;  /* 0x00000016cb467c23 */ /* 0x000fe20008010805 */
[--C-:B-1----:R-:W-:Y:S01]  /*86b0*/  FFMA.FTZ R0, R205, UR22, -R7.reuse ;  /* 0x00000016cd007c23 */ /* 0x102fe20008010807 */
[----:B------:R-:W-:Y:S02]  /*86c0*/  MOV R205, R250 ;  /* 0x000000fa00cd7202 */ /* 0x000fe40000000f00 */
[----:B---3--:R-:W-:Y:S02]  /*86d0*/  F2FP.BF16.F32.PACK_AB R18, R224, R112 ;  /* 0x00000070e012723e */ /* 0x008fe400000010ff */
[----:B------:R1:W-:Y:S02]  /*86e0*/  MUFU.EX2 R247, R0 ;  /* 0x0000000000f77308 */ /* 0x0003e40000000800 */
[----:B-1----:R-:W-:Y:S01]  /*86f0*/  FFMA.FTZ R0, R197, UR22, -R7 ;  /* 0x00000016c5007c23 */ /* 0x002fe20008010807 */
[----:B------:R-:W-:-:S02]  /*8700*/  IMAD.MOV.U32 R197, RZ, RZ, R156 ;  /* 0x000000ffffc57224 */ /* 0x000fc400078e009c */
[--C-:B------:R-:W-:Y:S01]  /*8710*/  FFMA.FTZ R156, R172, UR22, -R7.reuse ;  /* 0x00000016ac9c7c23 */ /* 0x100fe20008010807 */
[----:B------:R-:W-:Y:S02]  /*8720*/  IMAD.MOV.U32 R172, RZ, RZ, R190 ;  /* 0x000000ffffac7224 */ /* 0x000fe400078e00be */
[----:B------:R1:W3:Y:S02]  /*8730*/  MUFU.EX2 R248, R0 ;  /* 0x0000000000f87308 */ /* 0x0002e40000000800 */
[----:B-1----:R-:W-:Y:S01]  /*8740*/  FFMA.FTZ R0, R185, UR22, -R7 ;  /* 0x00000016b9007c23 */ /* 0x002fe20008010807 */
[----:B---3--:R-:W-:Y:S02]  /*8750*/  F2FP.BF16.F32.PACK_AB R17, R248, R247 ;  /* 0x000000f7f811723e */ /* 0x008fe400000010ff */
[----:B------:R-:W-:-:S03]  /*8760*/  MOV R185, R163 ;  /* 0x000000a300b97202 */ /* 0x000fc60000000f00 */
[----:B------:R1:W-:Y:S01]  /*8770*/  MUFU.EX2 R249, R0 ;  /* 0x0000000000f97308 */ /* 0x0003e20000000800 */
[----:B------:R-:W-:Y:S02]  /*8780*/  IMAD.MOV.U32 R163, RZ, RZ, R154 ;  /* 0x000000ffffa37224 */ /* 0x000fe400078e009a */
[----:B------:R-:W-:Y:S02]  /*8790*/  IMAD.MOV.U32 R154, RZ, RZ, R135 ;  /* 0x000000ffff9a7224 */ /* 0x000fe400078e0087 */
[----:B------:R-:W-:Y:S01]  /*87a0*/  FFMA.FTZ R135, R164, UR22, -R6 ;  /* 0x00000016a4877c23 */ /* 0x000fe20008010806 */
[--C-:B-1----:R-:W-:Y:S01]  /*87b0*/  FFMA.FTZ R0, R176, UR22, -R7.reuse ;  /* 0x00000016b0007c23 */ /* 0x102fe20008010807 */
[----:B------:R-:W-:Y:S02]  /*87c0*/  IMAD.MOV.U32 R176, RZ, RZ, R158 ;  /* 0x000000ffffb07224 */ /* 0x000fe400078e009e */
[----:B------:R-:W-:Y:S01]  /*87d0*/  FFMA.FTZ R158, R161, UR22, -R7 ;  /* 0x00000016a19e7c23 */ /* 0x000fe20008010807 */
[----:B------:R1:W3:Y:S02]  /*87e0*/  MUFU.EX2 R250, R0 ;  /* 0x0000000000fa7308 */ /* 0x0002e40000000800 */
[----:B-1----:R-:W-:Y:S01]  /*87f0*/  FFMA.FTZ R0, R206, UR22, -R6 ;  /* 0x00000016ce007c23 */ /* 0x002fe20008010806 */
[----:B------:R-:W-:-:S02]  /*8800*/  MOV R206, R245 ;  /* 0x000000f500ce7202 */ /* 0x000fc40000000f00 */
[----:B---3--:R-:W-:-:S03]  /*8810*/  F2FP.BF16.F32.PACK_AB R19, R250, R249 ;  /* 0x000000f9fa13723e */ /* 0x008fc600000010ff */
[----:B------:R1:W-:Y:S04]  /*8820*/  MUFU.EX2 R243, R0 ;  /* 0x0000000000f37308 */ /* 0x0003e80000000800 */
[C---:B--2---:R-:W-:Y:S06]  /*8830*/  HMMA.16816.F32.BF16 R124, R16.reuse, R26, R40 ;  /* 0x0000001a107c723c */ /* 0x044fec0000041828 */
[C---:B------:R-:W-:Y:S01]  /*8840*/  HMMA.16816.F32.BF16 R96, R16.reuse, R28, R92 ;  /* 0x0000001c1060723c */ /* 0x040fe2000004185c */
[--C-:B------:R-:W-:Y:S01]  /*8850*/  FFMA.FTZ R43, R202, UR22, -R6.reuse ;  /* 0x00000016ca2b7c23 */ /* 0x100fe20008010806 */
[--C-:B------:R-:W-:Y:S01]  /*8860*/  FFMA.FTZ R42, R195, UR22, -R6.reuse ;  /* 0x00000016c32a7c23 */ /* 0x100fe20008010806 */
[----:B------:R-:W-:Y:S01]  /*8870*/  FFMA.FTZ R41, R187, UR22, -R6 ;  /* 0x00000016bb297c23 */ /* 0x000fe20008010806 */
[----:B------:R-:W-:Y:S01]  /*8880*/  FFMA.FTZ R40, R235, UR22, -R8 ;  /* 0x00000016eb287c23 */ /* 0x000fe20008010808 */
[--C-:B-1----:R-:W-:Y:S01]  /*8890*/  FFMA.FTZ R0, R199, UR22, -R6.reuse ;  /* 0x00000016c7007c23 */ /* 0x102fe20008010806 */
[----:B------:R-:W-:Y:S01]  /*88a0*/  MOV R199, R79 ;  /* 0x0000004f00c77202 */ /* 0x000fe20000000f00 */
[----:B------:R-:W-:Y:S01]  /*88b0*/  HMMA.16816.F32.BF16 R92, R16, R30, R88 ;  /* 0x0000001e105c723c */ /* 0x000fe20000041858 */
[----:B------:R-:W-:Y:S01]  /*88c0*/  MOV R235, R112 ;  /* 0x0000007000eb7202 */ /* 0x000fe20000000f00 */
[----:B------:R1:W2:Y:S08]  /*88d0*/  MUFU.EX2 R244, R0 ;  /* 0x0000000000f47308 */ /* 0x0002b00000000800 */
[----:B------:R-:W-:Y:S01]  /*88e0*/  MUFU.EX2 R202, R40 ;  /* 0x0000002800ca7308 */ /* 0x000fe20000000800 */
[----:B-1----:R-:W-:Y:S01]  /*88f0*/  FFMA.FTZ R0, R188, UR22, -R6 ;  /* 0x00000016bc007c23 */ /* 0x002fe20008010806 */
[----:B------:R-:W-:Y:S01]  /*8900*/  IMAD.MOV.U32 R188, RZ, RZ, R239 ;  /* 0x000000ffffbc7224 */ /* 0x000fe200078e00ef */
[----:B--2---:R-:W-:-:S05]  /*8910*/  F2FP.BF16.F32.PACK_AB R12, R244, R243 ;  /* 0x000000f3f40c723e */ /* 0x004fca00000010ff */
[----:B------:R1:W-:Y:S02]  /*8920*/  MUFU.EX2 R245, R0 ;  /* 0x0000000000f57308 */ /* 0x0003e40000000800 */
[----:B-1----:R-:W-:Y:S01]  /*8930*/  FFMA.FTZ R0, R177, UR22, -R6 ;  /* 0x00000016b1007c23 */ /* 0x002fe20008010806 */
[----:B------:R-:W-:-:S05]  /*8940*/  IMAD.MOV.U32 R177, RZ, RZ, R78 ;  /* 0x000000ffffb17224 */ /* 0x000fca00078e004e */
[----:B------:R1:W2:Y:S02]  /*8950*/  MUFU.EX2 R246, R0 ;  /* 0x0000000000f67308 */ /* 0x0002a40000000800 */
[----:B-1----:R-:W-:Y:S01]  /*8960*/  FFMA.FTZ R0, R211, UR22, -R5 ;  /* 0x00000016d3007c23 */ /* 0x002fe20008010805 */
[----:B--2---:R-:W-:-:S05]  /*8970*/  F2FP.BF16.F32.PACK_AB R14, R246, R245 ;  /* 0x000000f5f60e723e */ /* 0x004fca00000010ff */
        /* <DEDUP_REMOVED lines=9> */
[----:B------:R-:W-:Y:S02]  /*8a10*/  IMAD.MOV.U32 R180, RZ, RZ, R128 ;  /* 0x000000ffffb47224 */ /* 0x000fe400078e0080 */
[----:B------:R-:W-:Y:S03]  /*8a20*/  HMMA.16816.F32.BF16 R128, R16, R24, R108 ;  /* 0x000000181080723c */ /* 0x000fe6000004186c */
[----:B------:R-:W1:Y:S04]  /*8a30*/  MUFU.EX2 R242, R0 ;  /* 0x0000000000f27308 */ /* 0x000e680000000800 */
[--C-:B------:R-:W-:Y:S01]  /*8a40*/  FFMA.FTZ R110, R174, UR22, -R6.reuse ;  /* 0x00000016ae6e7c23 */ /* 0x100fe20008010806 */
[----:B------:R-:W-:Y:S01]  /*8a50*/  FFMA.FTZ R111, R171, UR22, -R6 ;  /* 0x00000016ab6f7c23 */ /* 0x000fe20008010806 */
[--C-:B------:R-:W-:Y:S01]  /*8a60*/  FFMA.FTZ R109, R175, UR22, -R7.reuse ;  /* 0x00000016af6d7c23 */ /* 0x100fe20008010807 */
[----:B------:R-:W-:Y:S01]  /*8a70*/  MOV R175, R205 ;  /* 0x000000cd00af7202 */ /* 0x000fe20000000f00 */
[----:B------:R-:W-:Y:S01]  /*8a80*/  FFMA.FTZ R108, R183, UR22, -R7 ;  /* 0x00000016b76c7c23 */ /* 0x000fe20008010807 */
[----:B------:R-:W-:-:S02]  /*8a90*/  MOV R205, R200 ;  /* 0x000000c800cd7202 */ /* 0x000fc40000000f00 */
[----:B-1----:R-:W-:Y:S01]  /*8aa0*/  F2FP.BF16.F32.PACK_AB R15, R242, R241 ;  /* 0x000000f1f20f723e */ /* 0x002fe200000010ff */
[----:B------:R-:W-:-:S06]  /*8ab0*/  FFMA.FTZ R0, R229, UR22, -R6 ;  /* 0x00000016e5007c23 */ /* 0x000fcc0008010806 */
[C---:B------:R-:W-:Y:S06]  /*8ac0*/  HMMA.16816.F32.BF16 R136, R12.reuse, R24, R104 ;  /* 0x000000180c88723c */ /* 0x040fec0000041868 */
[C---:B------:R-:W-:Y:S01]  /*8ad0*/  HMMA.16816.F32.BF16 R148, R12.reuse, R26, R100 ;  /* 0x0000001a0c94723c */ /* 0x040fe20000041864 */
[----:B------:R-:W1:Y:S05]  /*8ae0*/  LDSM.16.MT88.4 R24, [R221+0xa000] ;  /* 0x00a00000dd18783b */ /* 0x000e6a0000004200 */
[----:B------:R-:W-:Y:S07]  /*8af0*/  HMMA.16816.F32.BF16 R64, R12, R30, R64 ;  /* 0x0000001e0c40723c */ /* 0x000fee0000041840 */
[--C-:B------:R-:W-:Y:S01]  /*8b00*/  FFMA.FTZ R31, R234, UR22, -R7.reuse ;  /* 0x00000016ea1f7c23 */ /* 0x100fe20008010807 */
[----:B------:R-:W-:Y:S01]  /*8b10*/  FFMA.FTZ R30, R232, UR22, -R7 ;  /* 0x00000016e81e7c23 */ /* 0x000fe20008010807 */
[----:B------:R-:W-:Y:S01]  /*8b20*/  IMAD.MOV.U32 R234, RZ, RZ, R113 ;  /* 0x000000ffffea7224 */ /* 0x000fe200078e0071 */
[----:B------:R-:W-:Y:S01]  /*8b30*/  MOV R232, R114 ;  /* 0x0000007200e87202 */ /* 0x000fe20000000f00 */
[----:B------:R-:W-:Y:S01]  /*8b40*/  MUFU.EX2 R200, R31 ;  /* 0x0000001f00c87308 */ /* 0x000fe20000000800 */
[-C--:B-1----:R-:W-:Y:S06]  /*8b50*/  HMMA.16816.F32.BF16 R120, R16, R24.reuse, R52 ;  /* 0x000000181078723c */ /* 0x082fec0000041834 */
[C---:B------:R-:W-:Y:S01]  /*8b60*/  HMMA.16816.F32.BF16 R104, R12.reuse, R24, R48 ;  /* 0x000000180c68723c */ /* 0x040fe20000041830 */
[----:B------:R-:W-:Y:S01]  /*8b70*/  MOV R53, R77 ;  /* 0x0000004d00357202 */ /* 0x000fe20000000f00 */
[----:B------:R-:W-:Y:S01]  /*8b80*/  IMAD.MOV.U32 R54, RZ, RZ, R166 ;  /* 0x000000ffff367224 */ /* 0x000fe200078e00a6 */
[----:B------:R-:W-:Y:S01]  /*8b90*/  MOV R166, R141 ;  /* 0x0000008d00a67202 */ /* 0x000fe20000000f00 */
[--C-:B------:R-:W-:Y:S01]  /*8ba0*/  FFMA.FTZ R141, R189, UR22, -R5.reuse ;  /* 0x00000016bd8d7c23 */ /* 0x100fe20008010805 */
[----:B------:R-:W-:Y:S01]  /*8bb0*/  MOV R55, R140 ;  /* 0x0000008c00377202 */ /* 0x000fe20000000f00 */
[-C--:B------:R-:W-:Y:S01]  /*8bc0*/  HMMA.16816.F32.BF16 R100, R12, R26.reuse, R44 ;  /* 0x0000001a0c64723c */ /* 0x080fe2000004182c */
[--C-:B------:R-:W-:Y:S01]  /*8bd0*/  FFMA.FTZ R48, R69, UR22, -R8.reuse ;  /* 0x0000001645307c23 */ /* 0x100fe20008010808 */
[--C-:B------:R-:W-:Y:S01]  /*8be0*/  FFMA.FTZ R69, R198, UR22, -R5.reuse ;  /* 0x00000016c6457c23 */ /* 0x100fe20008010805 */
[--C-:B------:R-:W-:Y:S01]  /*8bf0*/  FFMA.FTZ R140, R193, UR22, -R5.reuse ;  /* 0x00000016c18c7c23 */ /* 0x100fe20008010805 */
[--C-:B------:R-:W-:Y:S01]  /*8c00*/  FFMA.FTZ R52, R181, UR22, -R8.reuse ;  /* 0x00000016b5347c23 */ /* 0x100fe20008010808 */
[--C-:B------:R-:W-:Y:S01]  /*8c10*/  FFMA.FTZ R51, R169, UR22, -R8.reuse ;  /* 0x00000016a9337c23 */ /* 0x100fe20008010808 */
[----:B------:R-:W-:Y:S01]  /*8c20*/  HMMA.16816.F32.BF16 R116, R16, R26, R36 ;  /* 0x0000001a1074723c */ /* 0x000fe20000041824 */
[----:B------:R-:W1:Y:S01]  /*8c30*/  LDSM.16.MT88.4 R24, [R220+0xa000] ;  /* 0x00a00000dc18783b */ /* 0x000e620000004200 */
[--C-:B------:R-:W-:Y:S01]  /*8c40*/  FFMA.FTZ R47, R68, UR22, -R8.reuse ;  /* 0x00000016442f7c23 */ /* 0x100fe20008010808 */
[----:B------:R-:W-:Y:S01]  /*8c50*/  FFMA.FTZ R68, R212, UR22, -R5 ;  /* 0x00000016d4447c23 */ /* 0x000fe20008010805 */
[--C-:B------:R-:W-:Y:S01]  /*8c60*/  FFMA.FTZ R44, R194, UR22, -R8.reuse ;  /* 0x00000016c22c7c23 */ /* 0x100fe20008010808 */
[--C-:B------:R-:W-:Y:S01]  /*8c70*/  FFMA.FTZ R45, R186, UR22, -R8.reuse ;  /* 0x00000016ba2d7c23 */ /* 0x100fe20008010808 */
[----:B------:R-:W-:Y:S01]  /*8c80*/  HMMA.16816.F32.BF16 R76, R12, R28, R56 ;  /* 0x0000001c0c4c723c */ /* 0x000fe20000041838 */
[--C-:B------:R-:W-:Y:S01]  /*8c90*/  FFMA.FTZ R39, R230, UR22, -R8.reuse ;  /* 0x00000016e6277c23 */ /* 0x100fe20008010808 */
[----:B------:R-:W-:Y:S01]  /*8ca0*/  FFMA.FTZ R38, R214, UR22, -R8 ;  /* 0x00000016d6267c23 */ /* 0x000fe20008010808 */
[----:B------:R-:W-:Y:S01]  /*8cb0*/  FFMA.FTZ R37, R182, UR22, -R6 ;  /* 0x00000016b6257c23 */ /* 0x000fe20008010806 */
[--C-:B------:R-:W-:Y:S01]  /*8cc0*/  FFMA.FTZ R36, R208, UR22, -R8.reuse ;  /* 0x00000016d0247c23 */ /* 0x100fe20008010808 */
[--C-:B------:R-:W-:Y:S01]  /*8cd0*/  FFMA.FTZ R50, R157, UR22, -R8.reuse ;  /* 0x000000169d327c23 */ /* 0x100fe20008010808 */
[----:B------:R-:W-:Y:S01]  /*8ce0*/  FFMA.FTZ R49, R75, UR22, -R8 ;  /* 0x000000164b317c23 */ /* 0x000fe20008010808 */
[--C-:B------:R-:W-:Y:S01]  /*8cf0*/  FFMA.FTZ R29, R227, UR22, -R7.reuse ;  /* 0x00000016e31d7c23 */ /* 0x100fe20008010807 */
[--C-:B------:R-:W-:Y:S01]  /*8d00*/  FFMA.FTZ R28, R207, UR22, -R7.reuse ;  /* 0x00000016cf1c7c23 */ /* 0x100fe20008010807 */
[----:B------:R-:W-:Y:S01]  /*8d10*/  MOV R207, R9 ;  /* 0x0000000900cf7202 */ /* 0x000fe20000000f00 */
[--C-:B------:R-:W-:Y:S01]  /*8d20*/  FFMA.FTZ R46, R196, UR22, -R7.reuse ;  /* 0x00000016c42e7c23 */ /* 0x100fe20008010807 */
[--C-:B------:R-:W-:Y:S01]  /*8d30*/  FFMA.FTZ R75, R192, UR22, -R7.reuse ;  /* 0x00000016c04b7c23 */ /* 0x100fe20008010807 */
[----:B------:R-:W-:Y:S01]  /*8d40*/  FFMA.FTZ R157, R165, UR22, -R7 ;  /* 0x00000016a59d7c23 */ /* 0x000fe20008010807 */
[----:B------:R-:W-:Y:S01]  /*8d50*/  IMAD.MOV.U32 R192, RZ, RZ, R115 ;  /* 0x000000ffffc07224 */ /* 0x000fe200078e0073 */
[----:B------:R-:W-:Y:S01]  /*8d60*/  MOV R196, R168 ;  /* 0x000000a800c47202 */ /* 0x000fe20000000f00 */
[----:B------:R-:W-:Y:S01]  /*8d70*/  IMAD.MOV.U32 R186, RZ, RZ, R170 ;  /* 0x000000ffffba7224 */ /* 0x000fe200078e00aa */
[----:B------:R-:W-:Y:S01]  /*8d80*/  MUFU.EX2 R208, R38 ;  /* 0x0000002600d07308 */ /* 0x000fe20000000800 */
[----:B------:R-:W-:-:S07]  /*8d90*/  IMAD.MOV.U32 R194, RZ, RZ, R206 ;  /* 0x000000ffffc27224 */ /* 0x000fce00078e00ce */
[----:B------:R-:W-:Y:S08]  /*8da0*/  MUFU.EX2 R203, R29 ;  /* 0x0000001d00cb7308 */ /* 0x000ff00000000800 */
[----:B------:R-:W-:Y:S01]  /*8db0*/  MUFU.EX2 R206, R28 ;  /* 0x0000001c00ce7308 */ /* 0x000fe20000000800 */
[----:B-1----:R-:W-:Y:S06]  /*8dc0*/  HMMA.16816.F32.BF16 R56, R12, R26, R84 ;  /* 0x0000001a0c38723c */ /* 0x002fec0000041854 */
[-C--:B------:R-:W-:Y:S06]  /*8dd0*/  HMMA.16816.F32.BF16 R84, R16, R24.reuse, R80 ;  /* 0x000000181054723c */ /* 0x080fec0000041850 */
[----:B------:R-:W-:Y:S01]  /*8de0*/  HMMA.16816.F32.BF16 R60, R12, R24, R60 ;  /* 0x000000180c3c723c */ /* 0x000fe2000004183c */
[----:B------:R-:W-:Y:S01]  /*8df0*/  MOV R80, R237 ;  /* 0x000000ed00507202 */ /* 0x000fe20000000f00 */
[----:B------:R-:W-:Y:S01]  /*8e00*/  LDSM.16.MT88.4 R12, [R219+0xa800] ;  /* 0x00a80000db0c783b */ /* 0x000fe20000004200 */
[----:B------:R1:W-:Y:S01]  /*8e10*/  MUFU.EX2 R237, R0 ;  /* 0x0000000000ed7308 */ /* 0x0003e20000000800 */
[----:B------:R-:W-:-:S02]  /*8e20*/  IMAD.MOV.U32 R83, RZ, RZ, R134 ;  /* 0x000000ffff537224 */ /* 0x000fc400078e0086 */
[----:B------:R-:W-:Y:S01]  /*8e30*/  FFMA.FTZ R134, R167, UR22, -R6 ;  /* 0x00000016a7867c23 */ /* 0x000fe20008010806 */
[----:B------:R-:W-:Y:S01]  /*8e40*/  HMMA.16816.F32.BF16 R88, R16, R26, R32 ;  /* 0x0000001a1058723c */ /* 0x000fe20000041820 */
[----:B------:R-:W2:Y:S01]  /*8e50*/  LDSM.16.MT88.4 R24, [R218+0xa800] ;  /* 0x00a80000da18783b */ /* 0x000ea20000004200 */
[----:B------:R-:W-:Y:S01]  /*8e60*/  MOV R82, R143 ;  /* 0x0000008f00527202 */ /* 0x000fe20000000f00 */
[----:B------:R-:W-:Y:S02]  /*8e70*/  IMAD.MOV.U32 R81, RZ, RZ, R142 ;  /* 0x000000ffff517224 */ /* 0x000fe400078e008e */
[--C-:B------:R-:W-:Y:S01]  /*8e80*/  FFMA.FTZ R142, R184, UR22, -R5.reuse ;  /* 0x00000016b88e7c23 */ /* 0x100fe20008010805 */
[----:B------:R-:W3:Y:S01]  /*8e90*/  LDSM.16.MT88.4 R16, [R221+0xa800] ;  /* 0x00a80000dd10783b */ /* 0x000ee20000004200 */
[----:B------:R-:W-:Y:S01]  /*8ea0*/  FFMA.FTZ R143, R178, UR22, -R5 ;  /* 0x00000016b28f7c23 */ /* 0x000fe20008010805 */
[----:B------:R-:W-:Y:S01]  /*8eb0*/  FADD.FTZ R7, R81, R80 ;  /* 0x0000005051077221 */ /* 0x000fe20000010000 */
[----:B------:R-:W-:Y:S01]  /*8ec0*/  MOV R80, R188 ;  /* 0x000000bc00507202 */ /* 0x000fe20000000f00 */
[----:B------:R-:W4:Y:S01]  /*8ed0*/  LDSM.16.MT88.4 R32, [R220+0xa800] ;  /* 0x00a80000dc20783b */ /* 0x000f220000004200 */
[----:B------:R-:W-:-:S02]  /*8ee0*/  IMAD.MOV.U32 R81, RZ, RZ, R201 ;  /* 0x000000ffff517224 */ /* 0x000fc400078e00c9 */
[----:B------:R2:W-:Y:S01]  /*8ef0*/  MUFU.EX2 R201, R30 ;  /* 0x0000001e00c97308 */ /* 0x0005e20000000800 */
[----:B-1----:R-:W-:-:S07]  /*8f00*/  FFMA.FTZ R0, R213, UR22, -R6 ;  /* 0x00000016d5007c23 */ /* 0x002fce0008010806 */
[----:B------:R1:W1:Y:S01]  /*8f10*/  MUFU.EX2 R230, R0 ;  /* 0x0000000000e67308 */ /* 0x0002620000000800 */
[----:B------:R-:W-:Y:S01]  /*8f20*/  MOV R167, R238 ;  /* 0x000000ee00a77202 */ /* 0x000fe20000000f00 */
[----:B--2---:R-:W-:Y:S01]  /*8f30*/  LDSM.16.MT88.4 R28, [R221+0xb000] ;  /* 0x00b00000dd1c783b */ /* 0x004fe20000004200 */
[----:B-1----:R-:W-:Y:S01]  /*8f40*/  FFMA.FTZ R0, R210, UR22, -R6 ;  /* 0x00000016d2007c23 */ /* 0x002fe20008010806 */
[----:B------:R-:W-:-:S04]  /*8f50*/  F2FP.BF16.F32.PACK_AB R8, R230, R237 ;  /* 0x000000ede608723e */ /* 0x000fc800000010ff */
[----:B------:R1:W-:Y:S02]  /*8f60*/  MUFU.EX2 R229, R0 ;  /* 0x0000000000e57308 */ /* 0x0003e40000000800 */
[----:B-1----:R-:W-:Y:S01]  /*8f70*/  FFMA.FTZ R0, R204, UR22, -R6 ;  /* 0x00000016cc007c23 */ /* 0x002fe20008010806 */
[----:B------:R-:W-:-:S05]  /*8f80*/  FFMA.FTZ R6, R215, UR22, -R5 ;  /* 0x00000016d7067c23 */ /* 0x000fca0008010805 */
[----:B------:R-:W-:Y:S08]  /*8f90*/  MUFU.EX2 R204, R39 ;  /* 0x0000002700cc7308 */ /* 0x000ff00000000800 */
[----:B------:R1:W-:Y:S08]  /*8fa0*/  MUFU.EX2 R227, R0 ;  /* 0x0000000000e37308 */ /* 0x0003f00000000800 */
[----:B------:R2:W-:Y:S01]  /*8fb0*/  MUFU.EX2 R211, R6 ;  /* 0x0000000600d37308 */ /* 0x0005e20000000800 */
[----:B-1----:R-:W-:Y:S01]  /*8fc0*/  FFMA.FTZ R0, R236, UR22, -R5 ;  /* 0x00000016ec007c23 */ /* 0x002fe20008010805 */
[----:B------:R-:W-:-:S06]  /*8fd0*/  IMAD.MOV.U32 R236, RZ, RZ, R209 ;  /* 0x000000ffffec7224 */ /* 0x000fcc00078e00d1 */
[----:B------:R-:W-:Y:S01]  /*8fe0*/  MUFU.EX2 R209, R36 ;  /* 0x0000002400d17308 */ /* 0x000fe20000000800 */
[----:B--2---:R-:W-:Y:S01]  /*8ff0*/  FADD.FTZ R6, R83, R82 ;  /* 0x0000005253067221 */ /* 0x004fe20000010000 */
[----:B------:R-:W-:Y:S01]  /*9000*/  IMAD.MOV.U32 R83, RZ, RZ, R180 ;  /* 0x000000ffff537224 */ /* 0x000fe200078e00b4 */
[----:B------:R-:W-:-:S05]  /*9010*/  MOV R82, R191 ;  /* 0x000000bf00527202 */ /* 0x000fca0000000f00 */
[----:B------:R1:W-:Y:S02]  /*9020*/  MUFU.EX2 R214, R0 ;  /* 0x0000000000d67308 */ /* 0x0003e40000000800 */
[----:B-1----:R-:W-:-:S06]  /*9030*/  FFMA.FTZ R0, R233, UR22, -R5 ;  /* 0x00000016e9007c23 */ /* 0x002fcc0008010805 */
[----:B------:R1:W2:Y:S02]  /*9040*/  MUFU.EX2 R213, R0 ;  /* 0x0000000000d57308 */ /* 0x0002a40000000800 */
[----:B-1----:R-:W-:Y:S01]  /*9050*/  FFMA.FTZ R0, R231, UR22, -R5 ;  /* 0x00000016e7007c23 */ /* 0x002fe20008010805 */
[----:B--2---:R-:W-:-:S05]  /*9060*/  F2FP.BF16.F32.PACK_AB R9, R213, R214 ;  /* 0x000000d6d509723e */ /* 0x004fca00000010ff */
[----:B------:R1:W2:Y:S02]  /*9070*/  MUFU.EX2 R210, R0 ;  /* 0x0000000000d27308 */ /* 0x0002a40000000800 */
[----:B-1----:R-:W-:Y:S01]  /*9080*/  FFMA.FTZ R0, R226, UR22, -R5 ;  /* 0x00000016e2007c23 */ /* 0x002fe20008010805 */
[----:B------:R-:W-:Y:S01]  /*9090*/  FADD.FTZ R5, R11, R10 ;  /* 0x0000000a0b057221 */ /* 0x000fe20000010000 */
[----:B------:R-:W-:Y:S02]  /*90a0*/  F2FP.BF16.F32.PACK_AB R10, R227, R229 ;  /* 0x000000e5e30a723e */ /* 0x000fe400000010ff */
[----:B--2---:R-:W-:-:S07]  /*90b0*/  F2FP.BF16.F32.PACK_AB R11, R211, R210 ;  /* 0x000000d2d30b723e */ /* 0x004fce00000010ff */
[C---:B------:R-:W-:Y:S06]  /*90c0*/  HMMA.16816.F32.BF16 R136, R8.reuse, R24, R136 ;  /* 0x000000180888723c */ /* 0x040fec0000041888 */
[C---:B------:R-:W-:Y:S06]  /*90d0*/  HMMA.16816.F32.BF16 R148, R8.reuse, R26, R148 ;  /* 0x0000001a0894723c */ /* 0x040fec0000041894 */
[C---:B---3--:R-:W-:Y:S06]  /*90e0*/  HMMA.16816.F32.BF16 R104, R8.reuse, R16, R104 ;  /* 0x000000100868723c */ /* 0x048fec0000041868 */
[C---:B------:R-:W-:Y:S06]  /*90f0*/  HMMA.16816.F32.BF16 R100, R8.reuse, R18, R100 ;  /* 0x000000120864723c */ /* 0x040fec0000041864 */
[C---:B------:R-:W-:Y:S06]  /*9100*/  HMMA.16816.F32.BF16 R168, R8.reuse, R12, R76 ;  /* 0x0000000c08a8723c */ /* 0x040fec000004184c */
[C---:B------:R-:W-:Y:S06]  /*9110*/  HMMA.16816.F32.BF16 R180, R8.reuse, R14, R64 ;  /* 0x0000000e08b4723c */ /* 0x040fec0000041840 */
[C---:B----4-:R-:W-:Y:S06]  /*9120*/  HMMA.16816.F32.BF16 R188, R8.reuse, R32, R60 ;  /* 0x0000002008bc723c */ /* 0x050fec000004183c */
[----:B------:R-:W-:Y:S07]  /*9130*/  HMMA.16816.F32.BF16 R112, R8, R34, R56 ;  /* 0x000000220870723c */ /* 0x000fee0000041838 */
[----:B------:R-:W-:-:S02]  /*9140*/  FADD.FTZ R8, R175, R172 ;  /* 0x000000acaf087221 */ /* 0x000fc40000010000 */
[----:B------:R-:W2:Y:S01]  /*9150*/  LDL.LU R175, [R1+0x8c] ;  /* 0x00008c0001af7983 */ /* 0x000ea20000300800 */
[----:B------:R-:W-:Y:S02]  /*9160*/  IMAD.MOV.U32 R172, RZ, RZ, R236 ;  /* 0x000000ffffac7224 */ /* 0x000fe400078e00ec */
[----:B------:R-:W-:Y:S02]  /*9170*/  IMAD.MOV.U32 R236, RZ, RZ, R196 ;  /* 0x000000ffffec7224 */ /* 0x000fe400078e00c4 */
        /* <DEDUP_REMOVED lines=9> */
[----:B--2---:R-:W-:Y:S02]  /*9210*/  FADD.FTZ R7, R175, R7 ;  /* 0x00000007af077221 */ /* 0x004fe40000010000 */
[----:B------:R-:W2:Y:S04]  /*9220*/  LDL.LU R175, [R1+0x4c] ;  /* 0x00004c0001af7983 */ /* 0x000ea80000300800 */
[----:B------:R-:W3:Y:S01]  /*9230*/  LDL.LU R71, [R1+0x144] ;  /* 0x0001440001477983 */ /* 0x000ee20000300800 */
[----:B------:R-:W-:Y:S01]  /*9240*/  FADD.FTZ R5, R172, R5 ;  /* 0x00000005ac057221 */ /* 0x000fe20000010000 */
[----:B------:R-:W-:Y:S01]  /*9250*/  MOV R172, R236 ;  /* 0x000000ec00ac7202 */ /* 0x000fe20000000f00 */
[----:B------:R-:W-:Y:S01]  /*9260*/  FADD.FTZ R60, R74, R8 ;  /* 0x000000084a3c7221 */ /* 0x000fe20000010000 */
[----:B------:R-:W-:Y:S01]  /*9270*/  F2FP.BF16.F32.PACK_AB R8, R204, R202 ;  /* 0x000000cacc08723e */ /* 0x000fe200000010ff */
[----:B------:R1:W-:Y:S01]  /*9280*/  MUFU.EX2 R61, R37 ;  /* 0x00000025003d7308 */ /* 0x0003e20000000800 */
[----:B------:R-:W-:-:S07]  /*9290*/  F2FP.BF16.F32.PACK_AB R9, R201, R200 ;  /* 0x000000c8c909723e */ /* 0x000fce00000010ff */
[----:B------:R-:W-:Y:S01]  /*92a0*/  MUFU.EX2 R68, R68 ;  /* 0x0000004400447308 */ /* 0x000fe20000000800 */
[----:B------:R-:W-:-:S07]  /*92b0*/  F2FP.BF16.F32.PACK_AB R10, R209, R208 ;  /* 0x000000d0d10a723e */ /* 0x000fce00000010ff */
[----:B------:R-:W-:Y:S01]  /*92c0*/  MUFU.EX2 R70, R70 ;  /* 0x0000004600467308 */ /* 0x000fe20000000800 */
[----:B------:R-:W-:Y:S01]  /*92d0*/  F2FP.BF16.F32.PACK_AB R11, R206, R203 ;  /* 0x000000cbce0b723e */ /* 0x000fe200000010ff */
[----:B-1----:R-:W1:Y:S06]  /*92e0*/  LDSM.16.MT88.4 R36, [R218+0xb000] ;  /* 0x00b00000da24783b */ /* 0x002e6c0000004200 */
[----:B------:R-:W-:Y:S01]  /*92f0*/  MUFU.EX2 R69, R69 ;  /* 0x0000004500457308 */ /* 0x000fe20000000800 */
[C---:B------:R-:W-:Y:S01]  /*9300*/  HMMA.16816.F32.BF16 R76, R8.reuse, R26, R124 ;  /* 0x0000001a084c723c */ /* 0x040fe2000004187c */
[----:B------:R-:W-:Y:S01]  /*9310*/  IMAD.MOV.U32 R215, RZ, RZ, R154 ;  /* 0x000000ffffd77224 */ /* 0x000fe200078e009a */
[----:B------:R4:W5:Y:S04]  /*9320*/  LDL.LU R74, [R1+0x140] ;  /* 0x00014000014a7983 */ /* 0x0009680000300800 */
[C---:B------:R-:W-:Y:S06]  /*9330*/  HMMA.16816.F32.BF16 R64, R8.reuse, R16, R120 ;  /* 0x000000100840723c */ /* 0x040fec0000041878 */
[C---:B------:R-:W-:Y:S01]  /*9340*/  HMMA.16816.F32.BF16 R56, R8.reuse, R18, R116 ;  /* 0x000000120838723c */ /* 0x040fe20000041874 */
[----:B------:R-:W4:Y:S01]  /*9350*/  LDSM.16.MT88.4 R16, [R219+0xb000] ;  /* 0x00b00000db10783b */ /* 0x000f220000004200 */
[----:B------:R-:W-:Y:S08]  /*9360*/  MUFU.EX2 R120, R43 ;  /* 0x0000002b00787308 */ /* 0x000ff00000000800 */
[----:B------:R-:W-:Y:S08]  /*9370*/  MUFU.EX2 R62, R42 ;  /* 0x0000002a003e7308 */ /* 0x000ff00000000800 */
[----:B------:R1:W-:Y:S01]  /*9380*/  MUFU.EX2 R63, R41 ;  /* 0x00000029003f7308 */ /* 0x0003e20000000800 */
[C---:B------:R-:W-:Y:S07]  /*9390*/  HMMA.16816.F32.BF16 R88, R8.reuse, R34, R88 ;  /* 0x000000220858723c */ /* 0x040fee0000041858 */
[----:B------:R-:W-:Y:S08]  /*93a0*/  MUFU.EX2 R124, R50 ;  /* 0x00000032007c7308 */ /* 0x000ff00000000800 */
[----:B------:R-:W-:Y:S01]  /*93b0*/  MUFU.EX2 R125, R49 ;  /* 0x00000031007d7308 */ /* 0x000fe20000000800 */
[----:B-1----:R-:W-:Y:S07]  /*93c0*/  HMMA.16816.F32.BF16 R40, R8, R14, R92 ;  /* 0x0000000e0828723c */ /* 0x002fee000004185c */
[----:B------:R-:W-:Y:S08]  /*93d0*/  MUFU.EX2 R126, R48 ;  /* 0x00000030007e7308 */ /* 0x000ff00000000800 */
[----:B------:R-:W-:Y:S08]  /*93e0*/  MUFU.EX2 R122, R47 ;  /* 0x0000002f007a7308 */ /* 0x000ff00000000800 */
[----:B------:R-:W-:Y:S08]  /*93f0*/  MUFU.EX2 R121, R46 ;  /* 0x0000002e00797308 */ /* 0x000ff00000000800 */
[----:B------:R-:W-:Y:S08]  /*9400*/  MUFU.EX2 R75, R75 ;  /* 0x0000004b004b7308 */ /* 0x000ff00000000800 */
[----:B------:R-:W-:Y:S08]  /*9410*/  MUFU.EX2 R108, R108 ;  /* 0x0000006c006c7308 */ /* 0x000ff00000000800 */
[----:B------:R-:W1:Y:S02]  /*9420*/  MUFU.EX2 R109, R109 ;  /* 0x0000006d006d7308 */ /* 0x000e640000000800 */
[----:B-1----:R-:W-:Y:S01]  /*9430*/  F2FP.BF16.F32.PACK_AB R15, R109, R108 ;  /* 0x0000006c6d0f723e */ /* 0x002fe200000010ff */
[----:B--2---:R-:W-:Y:S01]  /*9440*/  FADD.FTZ R6, R175, R6 ;  /* 0x00000006af067221 */ /* 0x004fe20000010000 */
[----:B------:R-:W-:-:S02]  /*9450*/  MOV R175, R192 ;  /* 0x000000c000af7202 */ /* 0x000fc40000000f00 */
[----:B------:R-:W-:-:S05]  /*9460*/  MOV R192, R207 ;  /* 0x000000cf00c07202 */ /* 0x000fca0000000f00 */
        /* <DEDUP_REMOVED lines=25> */
[----:B------:R-:W-:Y:S02]  /*9600*/  IMAD.MOV.U32 R82, RZ, RZ, R83 ;  /* 0x000000ffff527224 */ /* 0x000fe400078e0053 */
[----:B---3--:R-:W-:Y:S01]  /*9610*/  FADD.FTZ R54, R71, R7 ;  /* 0x0000000747367221 */ /* 0x008fe20000010000 */
[----:B------:R-:W-:Y:S02]  /*9620*/  MOV R187, R196 ;  /* 0x000000c400bb7202 */ /* 0x000fe40000000f00 */
[----:B------:R-:W-:Y:S02]  /*9630*/  MOV R231, R82 ;  /* 0x0000005200e77202 */ /* 0x000fe40000000f00 */
[----:B------:R-:W-:Y:S01]  /*9640*/  MOV R174, R81 ;  /* 0x0000005100ae7202 */ /* 0x000fe20000000f00 */
[----:B------:R-:W-:Y:S02]  /*9650*/  IMAD.MOV.U32 R195, RZ, RZ, R192 ;  /* 0x000000ffffc37224 */ /* 0x000fe400078e00c0 */
[----:B------:R-:W-:Y:S01]  /*9660*/  FADD.FTZ R7, R167, R60 ;  /* 0x0000003ca7077221 */ /* 0x000fe20000010000 */
[----:B------:R-:W-:Y:S01]  /*9670*/  MOV R233, R236 ;  /* 0x000000ec00e97202 */ /* 0x000fe20000000f00 */
[----:B------:R-:W-:Y:S01]  /*9680*/  IMAD.MOV.U32 R167, RZ, RZ, R231 ;  /* 0x000000ffffa77224 */ /* 0x000fe200078e00e7 */
[----:B------:R-:W-:Y:S01]  /*9690*/  MOV R231, R174 ;  /* 0x000000ae00e77202 */ /* 0x000fe20000000f00 */
[----:B------:R-:W-:Y:S01]  /*96a0*/  FADD.FTZ R53, R72, R6 ;  /* 0x0000000648357221 */ /* 0x000fe20000010000 */
[----:B------:R-:W-:Y:S01]  /*96b0*/  MOV R83, R55 ;  /* 0x0000003700537202 */ /* 0x000fe20000000f00 */
[----:B------:R-:W-:Y:S01]  /*96c0*/  MUFU.EX2 R207, R44 ;  /* 0x0000002c00cf7308 */ /* 0x000fe20000000800 */
[----:B------:R-:W-:Y:S01]  /*96d0*/  MOV R174, R187 ;  /* 0x000000bb00ae7202 */ /* 0x000fe20000000f00 */
[----:B------:R-:W-:Y:S01]  /*96e0*/  IMAD.MOV.U32 R187, RZ, RZ, R195 ;  /* 0x000000ffffbb7224 */ /* 0x000fe200078e00c3 */
[----:B------:R-:W-:Y:S01]  /*96f0*/  MOV R195, R233 ;  /* 0x000000e900c37202 */ /* 0x000fe20000000f00 */
[----:B------:R1:W5:Y:S01]  /*9700*/  LDL.LU R71, [R1+0x13c] ;  /* 0x00013c0001477983 */ /* 0x0003620000300800 */
        /* <DEDUP_REMOVED lines=8> */
[----:B------:R-:W-:Y:S01]  /*9790*/  HMMA.16816.F32.BF16 R80, R8, R24, R128 ;  /* 0x000000180850723c */ /* 0x000fe20000041880 */
[----:B------:R-:W-:Y:S01]  /*97a0*/  MUFU.EX2 R128, R52 ;  /* 0x0000003400807308 */ /* 0x000fe20000000800 */
[----:B------:R-:W-:Y:S01]  /*97b0*/  IMAD.MOV.U32 R175, RZ, RZ, R232 ;  /* 0x000000ffffaf7224 */ /* 0x000fe200078e00e8 */
[----:B------:R-:W-:Y:S01]  /*97c0*/  MOV R184, R174 ;  /* 0x000000ae00b87202 */ /* 0x000fe20000000f00 */
[----:B------:R-:W-:Y:S01]  /*97d0*/  FADD.FTZ R7, R223, R7 ;  /* 0x00000007df077221 */ /* 0x000fe20000010000 */
[----:B------:R-:W-:Y:S01]  /*97e0*/  MOV R192, R205 ;  /* 0x000000cd00c07202 */ /* 0x000fe20000000f00 */
[----:B------:R-:W2:Y:S01]  /*97f0*/  LDSM.16.MT88.4 R24, [R220+0xb000] ;  /* 0x00b00000dc18783b */ /* 0x000ea20000004200 */
[----:B------:R-:W-:-:S02]  /*9800*/  MOV R212, R233 ;  /* 0x000000e900d47202 */ /* 0x000fc40000000f00 */
[----:B------:R3:W4:Y:S01]  /*9810*/  MUFU.EX2 R52, R0 ;  /* 0x0000000000347308 */ /* 0x0007220000000800 */
        /* <DEDUP_REMOVED lines=12> */
[----:B------:R1:W5:Y:S01]  /*98e0*/  LDL.LU R72, [R1+0x138] ;  /* 0x0001380001487983 */ /* 0x0003620000300800 */
[----:B---3--:R-:W-:Y:S01]  /*98f0*/  FADD.FTZ R0, R167, R55 ;  /* 0x00000037a7007221 */ /* 0x008fe20000010000 */
[----:B------:R-:W-:-:S02]  /*9900*/  IMAD.MOV.U32 R212, RZ, RZ, R226 ;  /* 0x000000ffffd47224 */ /* 0x000fc400078e00e2 */
[----:B------:R-:W-:Y:S01]  /*9910*/  FADD.FTZ R5, R225, R53 ;  /* 0x00000035e1057221 */ /* 0x000fe20000010000 */
[----:B------:R-:W-:Y:S01]  /*9920*/  FADD.FTZ R6, R222, R6 ;  /* 0x00000006de067221 */ /* 0x000fe20000010000 */
[----:B------:R-:W-:Y:S01]  /*9930*/  FADD.FTZ R0, R231, R0 ;  /* 0x00000000e7007221 */ /* 0x000fe20000010000 */
[----:B------:R-:W-:Y:S01]  /*9940*/  MOV R231, R192 ;  /* 0x000000c000e77202 */ /* 0x000fe20000000f00 */
[----:B------:R-:W-:Y:S01]  /*9950*/  FADD.FTZ R7, R22, R7 ;  /* 0x0000000716077221 */ /* 0x000fe20000010000 */
[----:B------:R-:W-:Y:S01]  /*9960*/  MOV R192, R216 ;  /* 0x000000d800c07202 */ /* 0x000fe20000000f00 */
[----:B------:R-:W-:Y:S01]  /*9970*/  IMAD.MOV.U32 R131, RZ, RZ, R146 ;  /* 0x000000ffff837224 */ /* 0x000fe200078e0092 */
[----:B------:R-:W-:Y:S02]  /*9980*/  MOV R226, R161 ;  /* 0x000000a100e27202 */ /* 0x000fe40000000f00 */
[----:B------:R-:W-:Y:S01]  /*9990*/  MOV R130, R144 ;  /* 0x0000009000827202 */ /* 0x000fe20000000f00 */
[----:B------:R-:W3:Y:S01]  /*99a0*/  MUFU.EX2 R205, R45 ;  /* 0x0000002d00cd7308 */ /* 0x000ee20000000800 */
[----:B------:R-:W-:Y:S01]  /*99b0*/  MOV R161, R175 ;  /* 0x000000af00a17202 */ /* 0x000fe20000000f00 */
[----:B------:R-:W-:Y:S01]  /*99c0*/  IMAD.MOV.U32 R175, RZ, RZ, R236 ;  /* 0x000000ffffaf7224 */ /* 0x000fe200078e00ec */
[----:B------:R-:W-:Y:S01]  /*99d0*/  MOV R236, R192 ;  /* 0x000000c000ec7202 */ /* 0x000fe20000000f00 */
[----:B------:R-:W-:Y:S01]  /*99e0*/  IMAD.MOV.U32 R233, RZ, RZ, R165 ;  /* 0x000000ffffe97224 */ /* 0x000fe200078e00a5 */
[----:B------:R-:W-:Y:S01]  /*99f0*/  MOV R192, R196 ;  /* 0x000000c400c07202 */ /* 0x000fe20000000f00 */
[----:B------:R-:W-:Y:S01]  /*9a00*/  IMAD.MOV.U32 R196, RZ, RZ, R194 ;  /* 0x000000ffffc47224 */ /* 0x000fe200078e00c2 */
[----:B------:R-:W-:Y:S01]  /*9a10*/  MOV R194, R177 ;  /* 0x000000b100c27202 */ /* 0x000fe20000000f00 */
[----:B------:R4:W1:Y:S01]  /*9a20*/  MUFU.EX2 R129, R51 ;  /* 0x0000003300817308 */ /* 0x0008620000000800 */
        /* <DEDUP_REMOVED lines=27> */
[----:B------:R-:W-:Y:S01]  /*9be0*/  IMAD.MOV.U32 R198, RZ, RZ, R175 ;  /* 0x000000ffffc67224 */ /* 0x000fe200078e00af */
[----:B------:R-:W-:Y:S01]  /*9bf0*/  MOV R193, R236 ;  /* 0x000000ec00c17202 */ /* 0x000fe20000000f00 */
[----:B------:R-:W-:Y:S01]  /*9c00*/  IMAD.MOV.U32 R123, RZ, RZ, R127 ;  /* 0x000000ffff7b7224 */ /* 0x000fe200078e007f */
[----:B------:R-:W-:-:S02]  /*9c10*/  MOV R212, R161 ;  /* 0x000000a100d47202 */ /* 0x000fc40000000f00 */
[----:B------:R-:W-:Y:S01]  /*9c20*/  MOV R195, R172 ;  /* 0x000000ac00c37202 */ /* 0x000fe20000000f00 */
[----:B------:R-:W-:Y:S01]  /*9c30*/  FADD.FTZ R6, R117, R6 ;  /* 0x0000000675067221 */ /* 0x000fe20000010000 */
[----:B------:R-:W-:Y:S01]  /*9c40*/  MOV R127, R130 ;  /* 0x00000082007f7202 */ /* 0x000fe20000000f00 */
[----:B----4-:R-:W-:Y:S01]  /*9c50*/  HMMA.16816.F32.BF16 R48, R8, R12, R96 ;  /* 0x0000000c0830723c */ /* 0x010fe20000041860 */
[----:B------:R-:W-:Y:S01]  /*9c60*/  MOV R130, R131 ;  /* 0x0000008300827202 */ /* 0x000fe20000000f00 */
[----:B------:R-:W-:Y:S01]  /*9c70*/  IMAD.MOV.U32 R131, RZ, RZ, R184 ;  /* 0x000000ffff837224 */ /* 0x000fe200078e00b8 */
[----:B------:R-:W-:-:S03]  /*9c80*/  MOV R184, R193 ;  /* 0x000000c100b87202 */ /* 0x000fc60000000f00 */
[----:B------:R-:W-:Y:S01]  /*9c90*/  HMMA.16816.F32.BF16 R44, R8, R32, R84 ;  /* 0x00000020082c723c */ /* 0x000fe20000041854 */
        /* <DEDUP_REMOVED lines=17> */
[----:B------:R-:W-:Y:S01]  /*9db0*/  MUFU.EX2 R111, R111 ;  /* 0x0000006f006f7308 */ /* 0x000fe20000000800 */
[----:B------:R-:W-:Y:S01]  /*9dc0*/  F2FP.BF16.F32.PACK_AB R10, R61, R63 ;  /* 0x0000003f3d0a723e */ /* 0x000fe200000010ff */
[----:B------:R-:W-:Y:S01]  /*9dd0*/  LDSM.16.MT88.4 R160, [R221+0xb800] ;  /* 0x00b80000dda0783b */ /* 0x000fe20000004200 */
[----:B------:R-:W-:-:S02]  /*9de0*/  F2FP.BF16.F32.PACK_AB R11, R69, R70 ;  /* 0x00000046450b723e */ /* 0x000fc400000010ff */
[----:B------:R-:W-:Y:S01]  /*9df0*/  MOV R231, R174 ;  /* 0x000000ae00e77202 */ /* 0x000fe20000000f00 */
[----:B------:R4:W5:Y:S01]  /*9e00*/  LDL.LU R238, [R1+0x130] ;  /* 0x0001300001ee7983 */ /* 0x0009620000300800 */
[----:B------:R-:W-:Y:S02]  /*9e10*/  MOV R184, R193 ;  /* 0x000000c100b87202 */ /* 0x000fe40000000f00 */
[----:B------:R-:W-:Y:S01]  /*9e20*/  MOV R174, R187 ;  /* 0x000000bb00ae7202 */ /* 0x000fe20000000f00 */
[----:B------:R-:W-:Y:S01]  /*9e30*/  IMAD.MOV.U32 R187, RZ, RZ, R195 ;  /* 0x000000ffffbb7224 */ /* 0x000fe200078e00c3 */
[----:B------:R-:W-:Y:S01]  /*9e40*/  MOV R193, R198 ;  /* 0x000000c600c17202 */ /* 0x000fe20000000f00 */
[----:B------:R-:W-:Y:S01]  /*9e50*/  IMAD.MOV.U32 R198, RZ, RZ, R212 ;  /* 0x000000ffffc67224 */ /* 0x000fe200078e00d4 */
[----:B------:R-:W-:Y:S01]  /*9e60*/  MOV R195, R233 ;  /* 0x000000e900c37202 */ /* 0x000fe20000000f00 */
[----:B------:R-:W-:Y:S01]  /*9e70*/  FADD.FTZ R5, R117, R5 ;  /* 0x0000000575057221 */ /* 0x000fe20000010000 */
[----:B------:R-:W-:Y:S01]  /*9e80*/  MOV R212, R226 ;  /* 0x000000e200d47202 */ /* 0x000fe20000000f00 */
[C---:B------:R-:W-:Y:S01]  /*9e90*/  HMMA.16816.F32.BF16 R136, R8.reuse, R36, R136 ;  /* 0x000000240888723c */ /* 0x040fe20000041888 */
[----:B------:R-:W-:Y:S01]  /*9ea0*/  MOV R226, R215 ;  /* 0x000000d700e27202 */ /* 0x000fe20000000f00 */
[----:B------:R-:W-:Y:S01]  /*9eb0*/  IMAD.MOV.U32 R215, RZ, RZ, R231 ;  /* 0x000000ffffd77224 */ /* 0x000fe200078e00e7 */
[----:B------:R-:W-:Y:S01]  /*9ec0*/  MOV R233, R186 ;  /* 0x000000ba00e97202 */ /* 0x000fe20000000f00 */
[----:B------:R-:W-:Y:S01]  /*9ed0*/  IMAD.MOV.U32 R186, RZ, RZ, R21 ;  /* 0x000000ffffba7224 */ /* 0x000fe200078e0015 */
[----:B------:R-:W-:Y:S01]  /*9ee0*/  MOV R172, R153 ;  /* 0x0000009900ac7202 */ /* 0x000fe20000000f00 */
[C---:B------:R-:W-:Y:S01]  /*9ef0*/  HMMA.16816.F32.BF16 R148, R8.reuse, R38, R148 ;  /* 0x000000260894723c */ /* 0x040fe20000041894 */
[----:B------:R-:W-:Y:S01]  /*9f00*/  MOV R231, R174 ;  /* 0x000000ae00e77202 */ /* 0x000fe20000000f00 */
[----:B------:R-:W-:Y:S01]  /*9f10*/  MUFU.EX2 R134, R134 ;  /* 0x0000008600867308 */ /* 0x000fe20000000800 */
[----:B------:R-:W-:Y:S01]  /*9f20*/  MOV R174, R187 ;  /* 0x000000bb00ae7202 */ /* 0x000fe20000000f00 */
[----:B------:R-:W-:Y:S01]  /*9f30*/  IMAD.MOV.U32 R187, RZ, RZ, R195 ;  /* 0x000000ffffbb7224 */ /* 0x000fe200078e00c3 */
[----:B------:R-:W-:Y:S01]  /*9f40*/  MOV R118, R130 ;  /* 0x0000008200767202 */ /* 0x000fe20000000f00 */
[----:B------:R-:W-:Y:S01]  /*9f50*/  HMMA.16816.F32.BF16 R152, R8, R28, R104 ;  /* 0x0000001c0898723c */ /* 0x000fe20000041868 */
[----:B------:R-:W-:Y:S01]  /*9f60*/  MOV R195, R233 ;  /* 0x000000e900c37202 */ /* 0x000fe20000000f00 */
[----:B------:R-:W-:-:S04]  /*9f70*/  IMAD.MOV.U32 R130, RZ, RZ, R198 ;  /* 0x000000ffff827224 */ /* 0x000fc800078e00c6 */
[----:B------:R-:W-:Y:S01]  /*9f80*/  HMMA.16816.F32.BF16 R164, R8, R30, R100 ;  /* 0x0000001e08a4723c */ /* 0x000fe20000041864 */
[----:B------:R-:W-:Y:S01]  /*9f90*/  MOV R233, R186 ;  /* 0x000000ba00e97202 */ /* 0x000fe20000000f00 */
[----:B------:R-:W-:Y:S01]  /*9fa0*/  IMAD.MOV.U32 R198, RZ, RZ, R215 ;  /* 0x000000ffffc67224 */ /* 0x000fe200078e00d7 */
[----:B------:R-:W-:-:S03]  /*9fb0*/  MOV R175, R192 ;  /* 0x000000c000af7202 */ /* 0x000fc60000000f00 */
[----:B------:R-:W-:Y:S01]  /*9fc0*/  HMMA.16816.F32.BF16 R168, R8, R16, R168 ;  /* 0x0000001008a8723c */ /* 0x000fe200000418a8 */
[----:B------:R-:W-:-:S05]  /*9fd0*/  IMAD.MOV.U32 R186, RZ, RZ, R185 ;  /* 0x000000ffffba7224 */ /* 0x000fca00078e00b9 */
[----:B------:R-:W-:Y:S01]  /*9fe0*/  HMMA.16816.F32.BF16 R180, R8, R18, R180 ;  /* 0x0000001208b4723c */ /* 0x000fe200000418b4 */
[----:B------:R-:W-:-:S05]  /*9ff0*/  IMAD.MOV.U32 R215, RZ, RZ, R187 ;  /* 0x000000ffffd77224 */ /* 0x000fca00078e00bb */
[C---:B--2---:R-:W-:Y:S06]  /*a000*/  HMMA.16816.F32.BF16 R188, R8.reuse, R24, R188 ;  /* 0x0000001808bc723c */ /* 0x044fec00000418bc */
[----:B------:R-:W-:Y:S01]  /*a010*/  HMMA.16816.F32.BF16 R32, R8, R26, R112 ;  /* 0x0000001a0820723c */ /* 0x000fe20000041870 */
[----:B------:R-:W-:Y:S01]  /*a020*/  MOV R185, R20 ;  /* 0x0000001400b97202 */ /* 0x000fe20000000f00 */
[----:B------:R-:W-:Y:S01]  /*a030*/  MUFU.EX2 R135, R135 ;  /* 0x0000008700877308 */ /* 0x000fe20000000800 */
[----:B------:R-:W-:Y:S01]  /*a040*/  MOV R236, R194 ;  /* 0x000000c200ec7202 */ /* 0x000fe20000000f00 */
[----:B------:R4:W5:Y:S03]  /*a050*/  LDL.LU R228, [R1+0x12c] ;  /* 0x00012c0001e47983 */ /* 0x0009660000300800 */
[----:B------:R-:W-:Y:S01]  /*a060*/  FADD.FTZ R9, R119, R6 ;  /* 0x0000000677097221 */ /* 0x000fe20000010000 */
[----:B------:R-:W-:Y:S01]  /*a070*/  FADD.FTZ R8, R123, R5 ;  /* 0x000000057b087221 */ /* 0x000fe20000010000 */
[----:B------:R-:W-:Y:S01]  /*a080*/  FADD.FTZ R6, R127, R0 ;  /* 0x000000007f067221 */ /* 0x000fe20000010000 */
[----:B------:R-:W-:Y:S01]  /*a090*/  IMAD.MOV.U32 R119, RZ, RZ, R131 ;  /* 0x000000ffff777224 */ /* 0x000fe200078e0083 */
[----:B------:R-:W-:-:S02]  /*a0a0*/  MOV R123, R184 ;  /* 0x000000b8007b7202 */ /* 0x000fc40000000f00 */
[----:B------:R-:W-:Y:S02]  /*a0b0*/  MOV R116, R215 ;  /* 0x000000d700747202 */ /* 0x000fe40000000f00 */
[----:B------:R-:W-:Y:S02]  /*a0c0*/  MOV R192, R177 ;  /* 0x000000b100c07202 */ /* 0x000fe40000000f00 */
[----:B------:R-:W-:Y:S02]  /*a0d0*/  MOV R199, R147 ;  /* 0x0000009300c77202 */ /* 0x000fe40000000f00 */
[----:B------:R-:W-:Y:S02]  /*a0e0*/  MOV R197, R145 ;  /* 0x0000009100c57202 */ /* 0x000fe40000000f00 */
[----:B------:R-:W-:Y:S02]  /*a0f0*/  MOV R232, R234 ;  /* 0x000000ea00e87202 */ /* 0x000fe40000000f00 */
[----:B---3--:R-:W-:-:S02]  /*a100*/  F2FP.BF16.F32.PACK_AB R12, R205, R207 ;  /* 0x000000cfcd0c723e */ /* 0x008fc400000010ff */
[----:B------:R-:W-:Y:S02]  /*a110*/  F2FP.BF16.F32.PACK_AB R13, R75, R121 ;  /* 0x000000794b0d723e */ /* 0x000fe400000010ff */
[----:B-1----:R-:W-:Y:S01]  /*a120*/  F2FP.BF16.F32.PACK_AB R14, R129, R128 ;  /* 0x00000080810e723e */ /* 0x002fe200000010ff */
[----:B------:R-:W-:Y:S01]  /*a130*/  MUFU.EX2 R11, R158 ;  /* 0x0000009e000b7308 */ /* 0x000fe20000000800 */
[----:B------:R-:W-:Y:S01]  /*a140*/  MOV R127, R193 ;  /* 0x000000c1007f7202 */ /* 0x000fe20000000f00 */
[----:B------:R4:W5:Y:S01]  /*a150*/  LDL.LU R225, [R1+0x128] ;  /* 0x0001280001e17983 */ /* 0x0009620000300800 */
[----:B------:R-:W-:Y:S01]  /*a160*/  MOV R131, R212 ;  /* 0x000000d400837202 */ /* 0x000fe20000000f00 */
[----:B------:R-:W-:Y:S01]  /*a170*/  FADD.FTZ R0, R118, R7 ;  /* 0x0000000776007221 */ /* 0x000fe20000010000 */
[----:B------:R-:W-:Y:S01]  /*a180*/  MOV R212, R231 ;  /* 0x000000e700d47202 */ /* 0x000fe20000000f00 */
[----:B------:R-:W-:Y:S01]  /*a190*/  FADD.FTZ R5, R119, R9 ;  /* 0x0000000977057221 */ /* 0x000fe20000010000 */
        /* <DEDUP_REMOVED lines=15> */
[----:B------:R-:W-:-:S02]  /*a290*/  IMAD.MOV.U32 R118, RZ, RZ, R174 ;  /* 0x000000ffff767224 */ /* 0x000fc400078e00ae */
        /* <DEDUP_REMOVED lines=64> */
[----:B------:R-:W1:Y:S01]  /*a6a0*/  MUFU.EX2 R25, R156 ;  /* 0x0000009c00197308 */ /* 0x000e620000000800 */
[----:B------:R-:W-:Y:S01]  /*a6b0*/  FADD.FTZ R7, R207, R7 ;  /* 0x00000007cf077221 */ /* 0x000fe20000010000 */
[----:B------:R-:W-:Y:S01]  /*a6c0*/  FADD.FTZ R6, R121, R6 ;  /* 0x0000000679067221 */ /* 0x000fe20000010000 */
[----:B------:R-:W2:Y:S01]  /*a6d0*/  LDSM.16.MT88.4 R144, [R218+0xb800] ;  /* 0x00b80000da90783b */ /* 0x000ea20000004200 */
[C---:B------:R-:W-:Y:S01]  /*a6e0*/  HMMA.16816.F32.BF16 R80, R12.reuse, R36, R80 ;  /* 0x000000240c50723c */ /* 0x040fe20000041850 */
[----:B------:R-:W-:Y:S01]  /*a6f0*/  FADD.FTZ R0, R52, R0 ;  /* 0x0000000034007221 */ /* 0x000fe20000010000 */
[----:B------:R-:W-:Y:S01]  /*a700*/  FADD.FTZ R5, R120, R5 ;  /* 0x0000000578057221 */ /* 0x000fe20000010000 */
[----:B------:R-:W3:Y:S01]  /*a710*/  LDSM.16.MT88.4 R176, [R219+0xb800] ;  /* 0x00b80000dbb0783b */ /* 0x000ee20000004200 */
[----:B------:R-:W4:Y:S01]  /*a720*/  MUFU.EX2 R37, R140 ;  /* 0x0000008c00257308 */ /* 0x000f220000000800 */
[----:B------:R-:W-:Y:S01]  /*a730*/  FADD.FTZ R7, R205, R7 ;  /* 0x00000007cd077221 */ /* 0x000fe20000010000 */
[----:B------:R-:W-:Y:S01]  /*a740*/  FADD.FTZ R6, R75, R6 ;  /* 0x000000064b067221 */ /* 0x000fe20000010000 */
[----:B------:R-:W-:Y:S01]  /*a750*/  FADD.FTZ R0, R68, R0 ;  /* 0x0000000044007221 */ /* 0x000fe20000010000 */
[----:B------:R-:W-:Y:S01]  /*a760*/  FADD.FTZ R5, R62, R5 ;  /* 0x000000053e057221 */ /* 0x000fe20000010000 */
[----:B------:R-:W-:Y:S01]  /*a770*/  HMMA.16816.F32.BF16 R64, R12, R28, R64 ;  /* 0x0000001c0c40723c */ /* 0x000fe20000041840 */
[----:B------:R1:W5:Y:S02]  /*a780*/  LDL.LU R224, [R1+0x124] ;  /* 0x0001240001e07983 */ /* 0x0003640000300800 */
[----:B------:R-:W4:Y:S01]  /*a790*/  MUFU.EX2 R24, R157 ;  /* 0x0000009d00187308 */ /* 0x000f220000000800 */
[----:B------:R-:W-:Y:S01]  /*a7a0*/  FADD.FTZ R7, R128, R7 ;  /* 0x0000000780077221 */ /* 0x000fe20000010000 */
[----:B------:R-:W-:Y:S01]  /*a7b0*/  FADD.FTZ R6, R108, R6 ;  /* 0x000000066c067221 */ /* 0x000fe20000010000 */
[----:B------:R-:W-:-:S05]  /*a7c0*/  FADD.FTZ R0, R70, R0 ;  /* 0x0000000046007221 */ /* 0x000fca0000010000 */
[----:B------:R-:W2:Y:S01]  /*a7d0*/  MUFU.EX2 R36, R141 ;  /* 0x0000008d00247308 */ /* 0x000ea20000000800 */
[----:B------:R-:W-:Y:S01]  /*a7e0*/  HMMA.16816.F32.BF16 R48, R12, R16, R48 ;  /* 0x000000100c30723c */ /* 0x000fe20000041830 */
[----:B------:R-:W-:Y:S01]  /*a7f0*/  FADD.FTZ R5, R63, R5 ;  /* 0x000000053f057221 */ /* 0x000fe20000010000 */
[----:B------:R-:W-:Y:S01]  /*a800*/  FADD.FTZ R7, R129, R7 ;  /* 0x0000000781077221 */ /* 0x000fe20000010000 */
[----:B------:R-:W-:-:S04]  /*a810*/  FADD.FTZ R6, R109, R6 ;  /* 0x000000066d067221 */ /* 0x000fc80000010000 */
[----:B------:R-:W3:Y:S01]  /*a820*/  MUFU.EX2 R29, R142 ;  /* 0x0000008e001d7308 */ /* 0x000ee20000000800 */
[----:B------:R-:W-:Y:S01]  /*a830*/  HMMA.16816.F32.BF16 R40, R12, R18, R40 ;  /* 0x000000120c28723c */ /* 0x000fe20000041828 */
[----:B------:R-:W3:Y:S01]  /*a840*/  LDSM.16.MT88.4 R16, [R220+0xb800] ;  /* 0x00b80000dc10783b */ /* 0x000ee20000004200 */
[----:B------:R-:W-:Y:S01]  /*a850*/  FADD.FTZ R0, R69, R0 ;  /* 0x0000000045007221 */ /* 0x000fe20000010000 */
[----:B------:R-:W-:-:S04]  /*a860*/  FADD.FTZ R5, R61, R5 ;  /* 0x000000053d057221 */ /* 0x000fc80000010000 */
[----:B------:R-:W3:Y:S01]  /*a870*/  MUFU.EX2 R10, R159 ;  /* 0x0000009f000a7308 */ /* 0x000ee20000000800 */
[----:B------:R-:W-:Y:S01]  /*a880*/  FADD.FTZ R7, R124, R7 ;  /* 0x000000077c077221 */ /* 0x000fe20000010000 */
[----:B-1----:R-:W-:Y:S01]  /*a890*/  FADD.FTZ R6, R25, R6 ;  /* 0x0000000619067221 */ /* 0x002fe20000010000 */
[----:B----4-:R-:W-:-:S05]  /*a8a0*/  FADD.FTZ R0, R37, R0 ;  /* 0x0000000025007221 */ /* 0x010fca0000010000 */
[----:B------:R-:W1:Y:S01]  /*a8b0*/  MUFU.EX2 R28, R143 ;  /* 0x0000008f001c7308 */ /* 0x000e620000000800 */
[----:B------:R-:W-:Y:S01]  /*a8c0*/  FADD.FTZ R5, R110, R5 ;  /* 0x000000056e057221 */ /* 0x000fe20000010000 */
[----:B------:R-:W-:Y:S01]  /*a8d0*/  FADD.FTZ R7, R125, R7 ;  /* 0x000000077d077221 */ /* 0x000fe20000010000 */
[----:B------:R-:W-:Y:S01]  /*a8e0*/  FADD.FTZ R6, R24, R6 ;  /* 0x0000000618067221 */ /* 0x000fe20000010000 */
[----:B------:R4:W5:Y:S01]  /*a8f0*/  LDL.LU R223, [R1+0x120] ;  /* 0x0001200001df7983 */ /* 0x0009620000300800 */
[----:B--2---:R-:W-:Y:S01]  /*a900*/  FADD.FTZ R0, R36, R0 ;  /* 0x0000000024007221 */ /* 0x004fe20000010000 */
[----:B------:R-:W-:Y:S01]  /*a910*/  FADD.FTZ R5, R111, R5 ;  /* 0x000000056f057221 */ /* 0x000fe20000010000 */
[----:B------:R-:W-:Y:S01]  /*a920*/  FADD.FTZ R7, R126, R7 ;  /* 0x000000077e077221 */ /* 0x000fe20000010000 */
[----:B------:R4:W5:Y:S01]  /*a930*/  LDL.LU R222, [R1+0x11c] ;  /* 0x00011c0001de7983 */ /* 0x0009620000300800 */
[----:B------:R-:W-:Y:S01]  /*a940*/  FADD.FTZ R6, R11, R6 ;  /* 0x000000060b067221 */ /* 0x000fe20000010000 */
[----:B---3--:R-:W-:-:S02]  /*a950*/  FADD.FTZ R0, R29, R0 ;  /* 0x000000001d007221 */ /* 0x008fc40000010000 */
[----:B------:R4:W5:Y:S01]  /*a960*/  LDL.LU R217, [R1+0x118] ;  /* 0x0001180001d97983 */ /* 0x0009620000300800 */
[----:B------:R-:W-:-:S03]  /*a970*/  FADD.FTZ R5, R134, R5 ;  /* 0x0000000586057221 */ /* 0x000fc60000010000 */
[----:B------:R4:W5:Y:S01]  /*a980*/  LDL.LU R216, [R1+0x114] ;  /* 0x0001140001d87983 */ /* 0x0009620000300800 */
[C---:B------:R-:W-:Y:S01]  /*a990*/  HMMA.16816.F32.BF16 R76, R12.reuse, R38, R76 ;  /* 0x000000260c4c723c */ /* 0x040fe2000004184c */
[----:B------:R-:W-:Y:S02]  /*a9a0*/  FADD.FTZ R7, R122, R7 ;  /* 0x000000077a077221 */ /* 0x000fe40000010000 */
[----:B------:R4:W5:Y:S01]  /*a9b0*/  LDL.LU R133, [R1+0x110] ;  /* 0x0001100001857983 */ /* 0x0009620000300800 */
[----:B------:R-:W-:Y:S02]  /*a9c0*/  FADD.FTZ R6, R10, R6 ;  /* 0x000000060a067221 */ /* 0x000fe40000010000 */
[----:B------:R-:W-:Y:S01]  /*a9d0*/  HMMA.16816.F32.BF16 R56, R12, R30, R56 ;  /* 0x0000001e0c38723c */ /* 0x000fe20000041838 */
[----:B------:R4:W5:Y:S01]  /*a9e0*/  LDL.LU R132, [R1+0x10c] ;  /* 0x00010c0001847983 */ /* 0x0009620000300800 */
[----:B-1----:R-:W-:-:S03]  /*a9f0*/  FADD.FTZ R0, R28, R0 ;  /* 0x000000001c007221 */ /* 0x002fc60000010000 */
[----:B------:R4:W5:Y:S01]  /*aa00*/  LDL.LU R23, [R1+0x108] ;  /* 0x0001080001177983 */ /* 0x0009620000300800 */
[----:B------:R-:W-:Y:S01]  /*aa10*/  HMMA.16816.F32.BF16 R12, R12, R26, R88 ;  /* 0x0000001a0c0c723c */ /* 0x000fe20000041858 */
[----:B------:R-:W-:Y:S02]  /*aa20*/  FADD.FTZ R5, R135, R5 ;  /* 0x0000000587057221 */ /* 0x000fe40000010000 */
        /* <DEDUP_REMOVED lines=35> */
[----:B------:R-:W-:Y:S01]  /*ac60*/  ULDC UR4, c[0x0][0x2d0] ;  /* 0x0000b40000047ab9 */ /* 0x000fe20000000800 */
[----:B------:R-:W-:Y:S01]  /*ac70*/  UIADD3 UR19, UR23, -0x2, URZ ;  /* 0xfffffffe17137890 */ /* 0x000fe2000fffe03f */
[----:B------:R-:W-:Y:S01]  /*ac80*/  IMAD.U32 R5, RZ, RZ, UR6 ;  /* 0x00000006ff057e24 */ /* 0x000fe2000f8e00ff */
[----:B------:R-:W3:Y:S01]  /*ac90*/  LDL.LU R235, [R1+0xe0] ;  /* 0x0000e00001eb7983 */ /* 0x000ee20000300800 */
[----:B------:R-:W-:Y:S01]  /*aca0*/  IMAD.U32 R26, RZ, RZ, UR6 ;  /* 0x00000006ff1a7e24 */ /* 0x000fe2000f8e00ff */
[----:B------:R-:W-:Y:S01]  /*acb0*/  MOV R9, UR6 ;  /* 0x0000000600097c02 */ /* 0x000fe20008000f00 */
[----:B------:R-:W-:Y:S01]  /*acc0*/  IMAD.U32 R8, RZ, RZ, UR7 ;  /* 0x00000007ff087e24 */ /* 0x000fe2000f8e00ff */
[----:B------:R-:W4:Y:S01]  /*acd0*/  LDL.LU R234, [R1+0xdc] ;  /* 0x0000dc0001ea7983 */ /* 0x000f220000300800 */
[----:B------:R-:W-:Y:S01]  /*ace0*/  IMAD.U32 R10, RZ, RZ, UR6 ;  /* 0x00000006ff0a7e24 */ /* 0x000fe2000f8e00ff */
[----:B------:R-:W-:-:S04]  /*acf0*/  DEPBAR.LE SB0, 0x0 ;  /* 0x000080000000791a */ /* 0x000fc80000000000 */
[----:B------:R-:W3:Y:S04]  /*ad00*/  LDL.LU R232, [R1+0xe4] ;  /* 0x0000e40001e87983 */ /* 0x000ee80000300800 */
[----:B------:R-:W4:Y:S04]  /*ad10*/  LDL.LU R236, [R1+0xe8] ;  /* 0x0000e80001ec7983 */ /* 0x000f280000300800 */
[----:B------:R-:W3:Y:S04]  /*ad20*/  LDL.LU R233, [R1+0xd8] ;  /* 0x0000d80001e97983 */ /* 0x000ee80000300800 */
[----:B------:R-:W3:Y:S04]  /*ad30*/  LDL.LU R231, [R1+0xcc] ;  /* 0x0000cc0001e77983 */ /* 0x000ee80000300800 */
[----:B------:R-:W3:Y:S01]  /*ad40*/  LDL.LU R215, [R1+0xc8] ;  /* 0x0000c80001d77983 */ /* 0x000ee20000300800 */
[----:B-----5:R-:W-:Y:S01]  /*ad50*/  ISETP.GE.AND P1, PT, R132, UR4, PT ;  /* 0x0000000484007c0c */ /* 0x020fe2000bf26270 */
[----:B------:R-:W-:Y:S01]  /*ad60*/  USHF.R.S32.HI UR20, URZ, 0x1f, UR19 ;  /* 0x0000001f3f147899 */ /* 0x000fe20008011413 */
[----:B------:R-:W-:Y:S01]  /*ad70*/  IMAD.U32 R6, RZ, RZ, UR19 ;  /* 0x00000013ff067e24 */ /* 0x000fe2000f8e00ff */
[----:B------:R-:W-:Y:S01]  /*ad80*/  UIMAD UR4, UR12, UR19, URZ ;  /* 0x000000130c0472a4 */ /* 0x000fe2000f8e023f */
[----:B------:R-:W-:Y:S01]  /*ad90*/  IMAD.U32 R0, RZ, RZ, UR7 ;  /* 0x00000007ff007e24 */ /* 0x000fe2000f8e00ff */
[----:B------:R-:W-:Y:S01]  /*ada0*/  BAR.SYNC.DEFER_BLOCKING 0x0 ;  /* 0x0000000000007b1d */ /* 0x000fe20000010000 */
[----:B------:R-:W-:Y:S01]  /*adb0*/  IMAD.U32 R17, RZ, RZ, UR6 ;  /* 0x00000006ff117e24 */ /* 0x000fe2000f8e00ff */
[----:B------:R-:W-:Y:S01]  /*adc0*/  UIMAD UR4, UR20, UR13, UR4 ;  /* 0x0000000d140472a4 */ /* 0x000fe2000f8e0204 */
[----:B------:R-:W-:-:S05]  /*add0*/  IMAD.U32 R14, RZ, RZ, UR6 ;  /* 0x00000006ff0e7e24 */ /* 0x000fca000f8e00ff */
[----:B------:R-:W1:Y:S01]  /*ade0*/  @!P1 LDC.64 R24, c[0x0][0x220] ;  /* 0x00008800ff189b82 */ /* 0x000e620000000a00 */
[----:B------:R-:W-:Y:S01]  /*adf0*/  VOTEU.ALL UP0, P1 ;  /* 0x00000000003f7886 */ /* 0x000fe20000800000 */
[----:B------:R-:W-:Y:S04]  /*ae00*/  STL [R1+0x108], R73 ;  /* 0x0001084901007387 */ /* 0x000fe80000100800 */
[----:B------:R-:W-:Y:S01]  /*ae10*/  @!UP0 UIMAD UR26, UR7, 0x30, URZ ;  /* 0x00000030071a88a4 */ /* 0x000fe2000f8e023f */
[----:B------:R-:W-:Y:S01]  /*ae20*/  STL [R1+0x104], R72 ;  /* 0x0001044801007387 */ /* 0x000fe20000100800 */
[----:B------:R-:W4:Y:S01]  /*ae30*/  @!P1 LDC.64 R32, c[0x0][0x220] ;  /* 0x00008800ff209b82 */ /* 0x000f220000000a00 */
[----:B------:R-:W-:Y:S02]  /*ae40*/  @!UP0 UIMAD UR21, UR7, 0x50, URZ ;  /* 0x00000050071588a4 */ /* 0x000fe4000f8e023f */
[----:B------:R-:W-:Y:S01]  /*ae50*/  @!UP0 UIMAD UR20, UR7, 0x60, URZ ;  /* 0x00000060071488a4 */ /* 0x000fe2000f8e023f */
[----:B------:R-:W-:Y:S04]  /*ae60*/  STL [R1+0x100], R71 ;  /* 0x0001004701007387 */ /* 0x000fe80000100800 */
[----:B------:R-:W4:Y:S01]  /*ae70*/  @!P1 LDC.64 R30, c[0x0][0x220] ;  /* 0x00008800ff1e9b82 */ /* 0x000f220000000a00 */
[----:B------:R-:W-:Y:S04]  /*ae80*/  @P1 STS.128 [R228+0x8000], RZ ;  /* 0x008000ffe4001388 */ /* 0x000fe80000000c00 */
[----:B------:R-:W-:Y:S03]  /*ae90*/  STL [R1+0xfc], R4 ;  /* 0x0000fc0401007387 */ /* 0x000fe60000100800 */
[----:B------:R-:W3:Y:S01]  /*aea0*/  @!P1 LDC.64 R28, c[0x0][0x220] ;  /* 0x00008800ff1c9b82 */ /* 0x000ee20000000a00 */
[----:B------:R-:W-:Y:S07]  /*aeb0*/  STL [R1+0xf8], R3 ;  /* 0x0000f80301007387 */ /* 0x000fee0000100800 */
[----:B------:R-:W3:Y:S08]  /*aec0*/  @!P1 LDC.64 R34, c[0x0][0x220] ;  /* 0x00008800ff229b82 */ /* 0x000ef00000000a00 */
[----:B------:R-:W3:Y:S01]  /*aed0*/  @!P1 LDC.64 R36, c[0x0][0x220] ;  /* 0x00008800ff249b82 */ /* 0x000ee20000000a00 */
[----:B--2---:R-:W-:-:S04]  /*aee0*/  IMAD.WIDE.U32 R6, R6, UR13, R130 ;  /* 0x0000000d06067c25 */ /* 0x004fc8000f8e0082 */
[----:B------:R-:W-:Y:S01]  /*aef0*/  @!P1 IMAD.MOV.U32 R12, RZ, RZ, R6 ;  /* 0x000000ffff0c9224 */ /* 0x000fe200078e0006 */
[-C--:B------:R-:W-:Y:S02]  /*af00*/  @!P1 LEA R5, P2, R5, R6.reuse, 0x5 ;  /* 0x0000000605059211 */ /* 0x080fe400078428ff */
[----:B------:R-:W-:Y:S01]  /*af10*/  IADD3 R7, R7, UR4, RZ ;  /* 0x0000000407077c10 */ /* 0x000fe2000fffe0ff */
[----:B------:R-:W-:Y:S01]  /*af20*/  @!UP0 UIMAD UR4, UR7, 0x70, URZ ;  /* 0x00000070070488a4 */ /* 0x000fe2000f8e023f */
[----:B------:R-:W-:Y:S02]  /*af30*/  @!P1 LEA R26, P0, R26, R6, 0x6 ;  /* 0x000000061a1a9211 */ /* 0x000fe400078030ff */
[-C--:B------:R-:W-:Y:S01]  /*af40*/  @!P1 LEA.HI.X R27, R9, R7.reuse, R8, 0x5, P2 ;  /* 0x00000007091b9211 */ /* 0x080fe200010f2c08 */
[--C-:B------:R-:W-:Y:S01]  /*af50*/  @!P1 IMAD.MOV.U32 R13, RZ, RZ, R7.reuse ;  /* 0x000000ffff0d9224 */ /* 0x100fe200078e0007 */
[-C--:B------:R-:W-:Y:S01]  /*af60*/  @!P1 LEA.HI.X R38, R10, R7.reuse, R0, 0x6, P0 ;  /* 0x000000070a269211 */ /* 0x080fe200000f3400 */
[----:B------:R-:W-:Y:S01]  /*af70*/  @!P1 IMAD.MOV.U32 R10, RZ, RZ, R6 ;  /* 0x000000ffff0a9224 */ /* 0x000fe200078e0006 */
[----:B------:R-:W-:Y:S01]  /*af80*/  MOV R8, UR6 ;  /* 0x0000000600087c02 */ /* 0x000fe20008000f00 */
[----:B------:R-:W-:Y:S01]  /*af90*/  IMAD.U32 R0, RZ, RZ, UR6 ;  /* 0x00000006ff007e24 */ /* 0x000fe2000f8e00ff */
[----:B------:R-:W-:Y:S01]  /*afa0*/  @!P1 MOV R11, R7 ;  /* 0x00000007000b9202 */ /* 0x000fe20000000f00 */
[----:B------:R-:W-:Y:S01]  /*afb0*/  @!P1 IMAD.MOV.U32 R9, RZ, RZ, R7 ;  /* 0x000000ffff099224 */ /* 0x000fe200078e0007 */
[----:B-1----:R-:W-:Y:S01]  /*afc0*/  @!P1 LEA R16, P2, R6, R24, 0x1 ;  /* 0x0000001806109211 */ /* 0x002fe200078408ff */
[----:B------:R-:W-:Y:S01]  /*afd0*/  @!P1 IMAD.WIDE.U32 R12, R0, 0x50, R12 ;  /* 0x00000050000c9825 */ /* 0x000fe200078e000c */
[----:B------:R-:W-:-:S02]  /*afe0*/  @!P1 IADD3 R0, P0, R6, UR15, RZ ;  /* 0x0000000f06009c10 */ /* 0x000fc4000ff1e0ff */
[----:B----4-:R-:W-:Y:S01]  /*aff0*/  MOV R251, R236 ;  /* 0x000000ec00fb7202 */ /* 0x010fe20000000f00 */
[----:B------:R-:W-:Y:S01]  /*b000*/  @!P1 IMAD.WIDE.U32 R10, R8, 0x60, R10 ;  /* 0x00000060080a9825 */ /* 0x000fe200078e000a */
[----:B------:R-:W-:Y:S02]  /*b010*/  @!P1 IADD3.X R19, R7, UR14, RZ, P0, !PT ;  /* 0x0000000e07139c10 */ /* 0x000fe400087fe4ff */
[----:B------:R-:W-:Y:S01]  /*b020*/  @!P1 LEA R18, P0, R0, R32, 0x1 ;  /* 0x0000002000129211 */ /* 0x000fe200078008ff */
[--C-:B------:R-:W-:Y:S01]  /*b030*/  @!P1 IMAD.MOV.U32 R8, RZ, RZ, R6.reuse ;  /* 0x000000ffff089224 */ /* 0x100fe200078e0006 */
[----:B------:R-:W-:Y:S01]  /*b040*/  MOV R247, R251 ;  /* 0x000000fb00f77202 */ /* 0x000fe20000000f00 */
[----:B------:R-:W-:Y:S01]  /*b050*/  @!P1 IMAD.WIDE.U32 R14, R14, 0x30, R6 ;  /* 0x000000300e0e9825 */ /* 0x000fe200078e0006 */
[----:B------:R-:W-:Y:S02]  /*b060*/  @!P1 LEA.HI.X R19, R0, R33, R19, 0x1, P0 ;  /* 0x0000002100139211 */ /* 0x000fe400000f0c13 */
[----:B------:R-:W1:Y:S01]  /*b070*/  @!P1 LDC.64 R32, c[0x0][0x220] ;  /* 0x00008800ff209b82 */ /* 0x000e620000000a00 */
[----:B------:R-:W-:Y:S01]  /*b080*/  @!P1 IMAD.WIDE.U32 R8, R17, 0x70, R8 ;  /* 0x0000007011089825 */ /* 0x000fe200078e0008 */
[----:B------:R-:W-:-:S02]  /*b090*/  @!P1 LEA.HI.X R17, R6, R25, R7, 0x1, P2 ;  /* 0x0000001906119211 */ /* 0x000fc400010f0c07 */
[----:B------:R-:W-:Y:S01]  /*b0a0*/  @!P1 LEA R6, P0, R5, R30, 0x1 ;  /* 0x0000001e05069211 */ /* 0x000fe200078008ff */
[----:B---3--:R-:W-:Y:S01]  /*b0b0*/  IMAD.MOV.U32 R226, RZ, RZ, R215 ;  /* 0x000000ffffe27224 */ /* 0x008fe200078e00d7 */
[----:B------:R-:W-:Y:S01]  /*b0c0*/  @!P1 IADD3 R0, R15, UR26, RZ ;  /* 0x0000001a0f009c10 */ /* 0x000fe2000fffe0ff */
[----:B------:R-:W-:Y:S01]  /*b0d0*/  @!PT LDS RZ, [RZ] ;  /* 0x00000000fffff984 */ /* 0x000fe20000000800 */
[----:B------:R-:W-:Y:S01]  /*b0e0*/  @!PT LDS RZ, [RZ] ;  /* 0x00000000fffff984 */ /* 0x000fe20000000800 */
[----:B------:R-:W-:Y:S01]  /*b0f0*/  @!PT LDS RZ, [RZ] ;  /* 0x00000000fffff984 */ /* 0x000fe20000000800 */
[----:B------:R1:W-:Y:S01]  /*b100*/  @!P1 LDGSTS.E.BYPASS.LTC128B.128 [R228+0x8000], desc[UR24][R16.64] ;  /* 0x0800000010e49fae */ /* 0x0003e2000b901d58 */
[----:B------:R-:W2:Y:S01]  /*b110*/  @!P1 LDC.64 R24, c[0x0][0x220] ;  /* 0x00008800ff189b82 */ /* 0x000ea20000000a00 */
[----:B------:R-:W-:Y:S01]  /*b120*/  @!P1 LEA.HI.X R7, R5, R31, R27, 0x1, P0 ;  /* 0x0000001f05079211 */ /* 0x000fe200000f0c1b */
[----:B------:R-:W-:Y:S01]  /*b130*/  @!P1 VIADD R5, R11, UR20 ;  /* 0x000000140b059c36 */ /* 0x000fe20008000000 */
[----:B------:R-:W-:Y:S01]  /*b140*/  @P1 STS.128 [R228+0x8800], RZ ;  /* 0x008800ffe4001388 */ /* 0x000fe20000000c00 */
[----:B------:R-:W-:-:S03]  /*b150*/  IMAD.MOV.U32 R236, RZ, RZ, R232 ;  /* 0x000000ffffec7224 */ /* 0x000fc600078e00e8 */
        /* <DEDUP_REMOVED lines=9> */
[----:B------:R-:W-:Y:S01]  /*b1f0*/  @P1 STS.128 [R228+0x9800], RZ ;  /* 0x009800ffe4001388 */ /* 0x000fe20000000c00 */
[----:B--2---:R-:W-:-:S02]  /*b200*/  @!P1 LEA R24, P2, R14, R24, 0x1 ;  /* 0x000000180e189211 */ /* 0x004fc400078408ff */
[----:B-1----:R-:W-:Y:S02]  /*b210*/  @!P1 LEA R16, P3, R12, R32, 0x1 ;  /* 0x000000200c109211 */ /* 0x002fe400078608ff */
[----:B------:R-:W-:Y:S01]  /*b220*/  @!P1 LEA.HI.X R25, R14, R25, R0, 0x1, P2 ;  /* 0x000000190e199211 */ /* 0x000fe200010f0c00 */
[----:B------:R-:W-:Y:S01]  /*b230*/  @!P1 VIADD R0, R13, UR21 ;  /* 0x000000150d009c36 */ /* 0x000fe20008000000 */
[----:B------:R-:W-:-:S03]  /*b240*/  @!P1 LEA R14, P2, R10, R34, 0x1 ;  /* 0x000000220a0e9211 */ /* 0x000fc600078408ff */
[----:B------:R-:W-:Y:S01]  /*b250*/  @!PT LDS RZ, [RZ] ;  /* 0x00000000fffff984 */ /* 0x000fe20000000800 */
[----:B------:R-:W-:Y:S01]  /*b260*/  @!PT LDS RZ, [RZ] ;  /* 0x00000000fffff984 */ /* 0x000fe20000000800 */
[----:B------:R-:W-:Y:S01]  /*b270*/  @!PT LDS RZ, [RZ] ;  /* 0x00000000fffff984 */ /* 0x000fe20000000800 */
[----:B------:R1:W-:Y:S01]  /*b280*/  @!P1 LDGSTS.E.BYPASS.LTC128B.128 [R228+0x9800], desc[UR24][R24.64] ;  /* 0x0980000018e49fae */ /* 0x0003e2000b901d58 */
[----:B---3--:R-:W-:Y:S02]  /*b290*/  @!P1 LEA R18, P0, R26, R28, 0x1 ;  /* 0x0000001c1a129211 */ /* 0x008fe400078008ff */
[----:B------:R-:W-:Y:S01]  /*b2a0*/  @!P1 LEA.HI.X R17, R12, R33, R0, 0x1, P3 ;  /* 0x000000210c119211 */ /* 0x000fe200018f0c00 */
[----:B------:R-:W-:Y:S01]  /*b2b0*/  @P1 STS.128 [R228+0xa000], RZ ;  /* 0x00a000ffe4001388 */ /* 0x000fe20000000c00 */
[----:B------:R-:W-:Y:S02]  /*b2c0*/  @!P1 LEA.HI.X R19, R26, R29, R38, 0x1, P0 ;  /* 0x0000001d1a139211 */ /* 0x000fe400000f0c26 */
[----:B------:R-:W-:Y:S01]  /*b2d0*/  @!P1 LEA.HI.X R15, R10, R35, R5, 0x1, P2 ;  /* 0x000000230a0f9211 */ /* 0x000fe200010f0c05 */
[----:B----4-:R-:W-:Y:S01]  /*b2e0*/  @!P1 VIADD R7, R9, UR4 ;  /* 0x0000000409079c36 */ /* 0x010fe20008000000 */
[C---:B------:R-:W-:Y:S01]  /*b2f0*/  @!P1 LEA R6, P0, R8.reuse, R36, 0x1 ;  /* 0x0000002408069211 */ /* 0x040fe200078008ff */
[----:B------:R-:W-:Y:S01]  /*b300*/  @!PT LDS RZ, [RZ] ;  /* 0x00000000fffff984 */ /* 0x000fe20000000800 */
[----:B------:R-:W-:Y:S01]  /*b310*/  @!PT LDS RZ, [RZ] ;  /* 0x00000000fffff984 */ /* 0x000fe20000000800 */
[----:B------:R-:W-:Y:S01]  /*b320*/  @!PT LDS RZ, [RZ] ;  /* 0x00000000fffff984 */ /* 0x000fe20000000800 */
[----:B------:R-:W-:Y:S03]  /*b330*/  @!P1 LDGSTS.E.BYPASS.LTC128B.128 [R228+0xa000], desc[UR24][R18.64] ;  /* 0x0a00000012e49fae */ /* 0x000fe6000b901d58 */
[----:B------:R-:W-:Y:S01]  /*b340*/  @!P1 LEA.HI.X R7, R8, R37, R7, 0x1, P0 ;  /* 0x0000002508079211 */ /* 0x000fe200000f0c07 */
[----:B------:R-:W-:Y:S04]  /*b350*/  @P1 STS.128 [R228+0xa800], RZ ;  /* 0x00a800ffe4001388 */ /* 0x000fe80000000c00 */
        /* <DEDUP_REMOVED lines=15> */
[----:B-1----:R-:W1:Y:S04]  /*b450*/  LDSM.16.M88.4 R24, [R224+0x2000] ;  /* 0x00200000e018783b */ /* 0x002e680000000200 */
[----:B------:R-:W4:Y:S04]  /*b460*/  LDSM.16.M88.4 R28, [R224] ;  /* 0x00000000e01c783b */ /* 0x000f280000000200 */
[----:B------:R-:W-:Y:S04]  /*b470*/  LDSM.16.M88.4 R8, [R223+0x4800] ;  /* 0x00480000df08783b */ /* 0x000fe80000000200 */
[----:B--2---:R-:W-:Y:S04]  /*b480*/  LDSM.16.M88.4 R12, [R238+0x2000] ;  /* 0x00200000ee0c783b */ /* 0x004fe80000000200 */
[----:B------:R-:W2:Y:S04]  /*b490*/  LDSM.16.M88.4 R32, [R217+0x5000] ;  /* 0x00500000d920783b */ /* 0x000ea80000000200 */
[----:B------:R-:W3:Y:S04]  /*b4a0*/  LDSM.16.M88.4 R16, [R238] ;  /* 0x00000000ee10783b */ /* 0x000ee80000000200 */
[----:B------:R-:W3:Y:S04]  /*b4b0*/  LDSM.16.M88.4 R60, [R223+0x5000] ;  /* 0x00500000df3c783b */ /* 0x000ee80000000200 */
[----:B------:R-:W-:Y:S04]  /*b4c0*/  LDSM.16.M88.4 R40, [R217+0x5800] ;  /* 0x00580000d928783b */ /* 0x000fe80000000200 */
[----:B------:R-:W-:Y:S04]  /*b4d0*/  LDSM.16.M88.4 R56, [R217+0x6000] ;  /* 0x00600000d938783b */ /* 0x000fe80000000200 */
[----:B------:R-:W-:Y:S01]  /*b4e0*/  LDSM.16.M88.4 R76, [R223+0x6000] ;  /* 0x00600000df4c783b */ /* 0x000fe20000000200 */
[-C--:B-1----:R-:W-:Y:S03]  /*b4f0*/  HMMA.16816.F32.BF16 R48, R24, R36.reuse, RZ ;  /* 0x000000241830723c */ /* 0x082fe600000418ff */
[----:B------:R-:W0:Y:S03]  /*b500*/  LDGDEPBAR ;  /* 0x00000000000079af */ /* 0x000e260000000000 */
[----:B----4-:R-:W-:Y:S06]  /*b510*/  HMMA.16816.F32.BF16 R52, R28, R36, RZ ;  /* 0x000000241c34723c */ /* 0x010fec00000418ff */
[----:B------:R-:W-:Y:S06]  /*b520*/  HMMA.16816.F32.BF16 R44, R24, R38, RZ ;  /* 0x00000026182c723c */ /* 0x000fec00000418ff */
[----:B--2---:R-:W-:Y:S06]  /*b530*/  HMMA.16816.F32.BF16 R80, R28, R32, RZ ;  /* 0x000000201c50723c */ /* 0x004fec00000418ff */
[----:B------:R-:W-:Y:S01]  /*b540*/  HMMA.16816.F32.BF16 R208, R12, R8, R48 ;  /* 0x000000080cd0723c */ /* 0x000fe20000041830 */
[----:B------:R1:W-:Y:S05]  /*b550*/  LDSM.16.M88.4 R48, [R226] ;  /* 0x00000000e230783b */ /* 0x0003ea0000000200 */
[C---:B------:R-:W-:Y:S06]  /*b560*/  HMMA.16816.F32.BF16 R88, R24.reuse, R32, RZ ;  /* 0x000000201858723c */ /* 0x040fec00000418ff */
[-C--:B------:R-:W-:Y:S06]  /*b570*/  HMMA.16816.F32.BF16 R84, R24, R34.reuse, RZ ;  /* 0x000000221854723c */ /* 0x080fec00000418ff */
[C---:B------:R-:W-:Y:S01]  /*b580*/  HMMA.16816.F32.BF16 R64, R28.reuse, R34, RZ ;  /* 0x000000221c40723c */ /* 0x040fe200000418ff */
[----:B------:R-:W2:Y:S05]  /*b590*/  LDSM.16.M88.4 R32, [R2] ;  /* 0x000000000220783b */ /* 0x000eaa0000000200 */
[----:B------:R-:W-:Y:S01]  /*b5a0*/  HMMA.16816.F32.BF16 R36, R28, R38, RZ ;  /* 0x000000261c24723c */ /* 0x000fe200000418ff */
[----:B-1----:R-:W-:-:S04]  /*b5b0*/  IMAD.MOV.U32 R226, RZ, RZ, R234 ;  /* 0x000000ffffe27224 */ /* 0x002fc800078e00ea */
[----:B------:R-:W-:Y:S01]  /*b5c0*/  IMAD.MOV.U32 R243, RZ, RZ, R226 ;  /* 0x000000fffff37224 */ /* 0x000fe200078e00e2 */
[----:B---3--:R-:W-:Y:S01]  /*b5d0*/  HMMA.16816.F32.BF16 R212, R16, R8, R52 ;  /* 0x0000000810d4723c */ /* 0x008fe20000041834 */
[----:B------:R-:W-:Y:S05]  /*b5e0*/  LDSM.16.M88.4 R52, [R223+0x5800] ;  /* 0x00580000df34783b */ /* 0x000fea0000000200 */
[----:B------:R-:W-:Y:S01]  /*b5f0*/  HMMA.16816.F32.BF16 R204, R12, R10, R44 ;  /* 0x0000000a0ccc723c */ /* 0x000fe2000004182c */
[----:B------:R1:W-:Y:S05]  /*b600*/  LDSM.16.M88.4 R44, [R231] ;  /* 0x00000000e72c783b */ /* 0x0003ea0000000200 */
[C---:B------:R-:W-:Y:S06]  /*b610*/  HMMA.16816.F32.BF16 R116, R16.reuse, R60, R80 ;  /* 0x0000003c1074723c */ /* 0x040fec0000041850 */
[----:B------:R-:W-:Y:S01]  /*b620*/  HMMA.16816.F32.BF16 R200, R16, R10, R36 ;  /* 0x0000000a10c8723c */ /* 0x000fe20000041824 */
[----:B------:R-:W3:Y:S04]  /*b630*/  LDSM.16.M88.4 R8, [R2+0x2000] ;  /* 0x002000000208783b */ /* 0x000ee80000000200 */
[----:B------:R4:W-:Y:S01]  /*b640*/  LDSM.16.M88.4 R36, [R233] ;  /* 0x00000000e924783b */ /* 0x0009e20000000200 */
[----:B------:R-:W-:Y:S06]  /*b650*/  HMMA.16816.F32.BF16 R108, R12, R60, R88 ;  /* 0x0000003c0c6c723c */ /* 0x000fec0000041858 */
[----:B--2---:R-:W-:Y:S01]  /*b660*/  HMMA.16816.F32.BF16 R4, R32, R48, R212 ;  /* 0x000000302004723c */ /* 0x004fe200000418d4 */
[----:B-1----:R-:W-:-:S05]  /*b670*/  IMAD.MOV.U32 R231, RZ, RZ, R235 ;  /* 0x000000ffffe77224 */ /* 0x002fca00078e00eb */
[-C--:B------:R-:W-:Y:S06]  /*b680*/  HMMA.16816.F32.BF16 R96, R28, R40.reuse, RZ ;  /* 0x000000281c60723c */ /* 0x080fec00000418ff */
[C---:B------:R-:W-:Y:S06]  /*b690*/  HMMA.16816.F32.BF16 R100, R24.reuse, R40, RZ ;  /* 0x000000281864723c */ /* 0x040fec00000418ff */
[-C--:B------:R-:W-:Y:S06]  /*b6a0*/  HMMA.16816.F32.BF16 R112, R24, R42.reuse, RZ ;  /* 0x0000002a1870723c */ /* 0x080fec00000418ff */
[----:B------:R-:W-:Y:S01]  /*b6b0*/  MOV R235, R5 ;  /* 0x0000000500eb7202 */ /* 0x000fe20000000f00 */
[----:B------:R-:W-:Y:S01]  /*b6c0*/  IMAD.MOV.U32 R234, RZ, RZ, R6 ;  /* 0x000000ffffea7224 */ /* 0x000fe200078e0006 */
[----:B------:R-:W-:Y:S01]  /*b6d0*/  HMMA.16816.F32.BF16 R120, R28, R42, RZ ;  /* 0x0000002a1c78723c */ /* 0x000fe200000418ff */
[----:B----4-:R-:W-:Y:S01]  /*b6e0*/  IMAD.MOV.U32 R233, RZ, RZ, R7 ;  /* 0x000000ffffe97224 */ /* 0x010fe200078e0007 */
[----:B------:R-:W1:Y:S01]  /*b6f0*/  LDSM.16.M88.4 R40, [R217+0x6800] ;  /* 0x00680000d928783b */ /* 0x000e620000000200 */
[----:B------:R-:W-:-:S03]  /*b700*/  IMAD.MOV.U32 R232, RZ, RZ, R4 ;  /* 0x000000ffffe87224 */ /* 0x000fc600078e0004 */
[----:B---3--:R-:W-:Y:S06]  /*b710*/  HMMA.16816.F32.BF16 R4, R8, R48, R208 ;  /* 0x000000300804723c */ /* 0x008fec00000418d0 */
[-C--:B------:R-:W-:Y:S06]  /*b720*/  HMMA.16816.F32.BF16 R128, R28, R56.reuse, RZ ;  /* 0x000000381c80723c */ /* 0x080fec00000418ff */
[----:B------:R-:W-:Y:S06]  /*b730*/  HMMA.16816.F32.BF16 R124, R24, R56, RZ ;  /* 0x00000038187c723c */ /* 0x000fec00000418ff */
[----:B------:R-:W-:Y:S06]  /*b740*/  HMMA.16816.F32.BF16 R104, R12, R62, R84 ;  /* 0x0000003e0c68723c */ /* 0x000fec0000041854 */
[----:B------:R-:W-:Y:S01]  /*b750*/  MOV R209, R5 ;  /* 0x0000000500d17202 */ /* 0x000fe20000000f00 */
[----:B------:R-:W-:Y:S01]  /*b760*/  IMAD.MOV.U32 R208, RZ, RZ, R4 ;  /* 0x000000ffffd07224 */ /* 0x000fe200078e0004 */
[----:B------:R-:W-:Y:S01]  /*b770*/  HMMA.16816.F32.BF16 R88, R16, R52, R96 ;  /* 0x000000341058723c */ /* 0x000fe20000041860 */
[----:B------:R-:W-:-:S02]  /*b780*/  IMAD.MOV.U32 R73, RZ, RZ, R6 ;  /* 0x000000ffff497224 */ /* 0x000fc400078e0006 */
[----:B------:R-:W-:-:S03]  /*b790*/  IMAD.MOV.U32 R72, RZ, RZ, R7 ;  /* 0x000000ffff487224 */ /* 0x000fc600078e0007 */
[----:B------:R-:W-:Y:S06]  /*b7a0*/  HMMA.16816.F32.BF16 R4, R8, R50, R204 ;  /* 0x000000320804723c */ /* 0x000fec00000418cc */
[C---:B------:R-:W-:Y:S06]  /*b7b0*/  HMMA.16816.F32.BF16 R84, R12.reuse, R52, R100 ;  /* 0x000000340c54723c */ /* 0x040fec0000041864 */
[-C--:B------:R-:W-:Y:S06]  /*b7c0*/  HMMA.16816.F32.BF16 R80, R12, R54.reuse, R112 ;  /* 0x000000360c50723c */ /* 0x080fec0000041870 */
[C---:B------:R-:W-:Y:S06]  /*b7d0*/  HMMA.16816.F32.BF16 R52, R16.reuse, R54, R120 ;  /* 0x000000361034723c */ /* 0x040fec0000041878 */
[----:B------:R-:W-:Y:S01]  /*b7e0*/  MOV R215, R6 ;  /* 0x0000000600d77202 */ /* 0x000fe20000000f00 */
[----:B------:R-:W-:Y:S01]  /*b7f0*/  IMAD.MOV.U32 R214, RZ, RZ, R7 ;  /* 0x000000ffffd67224 */ /* 0x000fe200078e0007 */
[----:B------:R-:W-:Y:S01]  /*b800*/  HMMA.16816.F32.BF16 R120, R16, R76, R128 ;  /* 0x0000004c1078723c */ /* 0x000fe20000041880 */
[----:B------:R-:W-:-:S02]  /*b810*/  IMAD.MOV.U32 R213, RZ, RZ, R4 ;  /* 0x000000ffffd57224 */ /* 0x000fc400078e0004 */
[----:B------:R-:W-:-:S03]  /*b820*/  IMAD.MOV.U32 R212, RZ, RZ, R5 ;  /* 0x000000ffffd47224 */ /* 0x000fc600078e0005 */
[----:B------:R-:W-:Y:S01]  /*b830*/  HMMA.16816.F32.BF16 R4, R32, R50, R200 ;  /* 0x000000322004723c */ /* 0x000fe200000418c8 */
[----:B------:R-:W2:Y:S05]  /*b840*/  LDSM.16.M88.4 R48, [R223+0x6800] ;  /* 0x00680000df30783b */ /* 0x000eaa0000000200 */
[----:B------:R-:W-:Y:S06]  /*b850*/  HMMA.16816.F32.BF16 R124, R12, R76, R124 ;  /* 0x0000004c0c7c723c */ /* 0x000fec000004187c */
[----:B------:R-:W-:Y:S01]  /*b860*/  HMMA.16816.F32.BF16 R92, R16, R62, R64 ;  /* 0x0000003e105c723c */ /* 0x000fe20000041840 */
[----:B------:R-:W-:Y:S04]  /*b870*/  LDSM.16.M88.4 R64, [R217+0x7000] ;  /* 0x00700000d940783b */ /* 0x000fe80000000200 */
[----:B------:R-:W3:Y:S01]  /*b880*/  LDSM.16.M88.4 R60, [R217+0x7800] ;  /* 0x00780000d93c783b */ /* 0x000ee20000000200 */
[-C--:B-1----:R-:W-:Y:S06]  /*b890*/  HMMA.16816.F32.BF16 R100, R24, R42.reuse, RZ ;  /* 0x0000002a1864723c */ /* 0x082fec00000418ff */
[----:B------:R-:W-:Y:S01]  /*b8a0*/  IMAD.MOV.U32 R238, RZ, RZ, R7 ;  /* 0x000000ffffee7224 */ /* 0x000fe200078e0007 */
[----:B------:R-:W-:Y:S01]  /*b8b0*/  MOV R68, R4 ;  /* 0x0000000400447202 */ /* 0x000fe20000000f00 */
[----:B------:R-:W-:Y:S01]  /*b8c0*/  IMAD.MOV.U32 R237, RZ, RZ, R6 ;  /* 0x000000ffffed7224 */ /* 0x000fe200078e0006 */
[----:B------:R-:W-:Y:S01]  /*b8d0*/  HMMA.16816.F32.BF16 R96, R28, R42, RZ ;  /* 0x0000002a1c60723c */ /* 0x000fe200000418ff */
[----:B------:R-:W-:-:S05]  /*b8e0*/  IMAD.MOV.U32 R2, RZ, RZ, R5 ;  /* 0x000000ffff027224 */ /* 0x000fca00078e0005 */
[----:B------:R-:W-:Y:S06]  /*b8f0*/  HMMA.16816.F32.BF16 R4, R32, R44, R116 ;  /* 0x0000002c2004723c */ /* 0x000fec0000041874 */
[-C--:B------:R-:W-:Y:S06]  /*b900*/  HMMA.16816.F32.BF16 R116, R24, R58.reuse, RZ ;  /* 0x0000003a1874723c */ /* 0x080fec00000418ff */
[----:B------:R-:W-:Y:S06]  /*b910*/  HMMA.16816.F32.BF16 R112, R28, R58, RZ ;  /* 0x0000003a1c70723c */ /* 0x000fec00000418ff */
[----:B--2---:R-:W-:Y:S06]  /*b920*/  HMMA.16816.F32.BF16 R100, R12, R50, R100 ;  /* 0x000000320c64723c */ /* 0x004fec0000041864 */
[----:B------:R-:W-:Y:S01]  /*b930*/  IMAD.MOV.U32 R251, RZ, RZ, R4 ;  /* 0x000000fffffb7224 */ /* 0x000fe200078e0004 */
[----:B------:R-:W-:Y:S01]  /*b940*/  MOV R249, R6 ;  /* 0x0000000600f97202 */ /* 0x000fe20000000f00 */
[----:B------:R-:W-:Y:S01]  /*b950*/  IMAD.MOV.U32 R250, RZ, RZ, R5 ;  /* 0x000000fffffa7224 */ /* 0x000fe200078e0005 */
[----:B---3--:R-:W-:Y:S01]  /*b960*/  HMMA.16816.F32.BF16 R56, R24, R60, RZ ;  /* 0x0000003c1838723c */ /* 0x008fe200000418ff */
[----:B------:R-:W-:-:S05]  /*b970*/  IMAD.MOV.U32 R248, RZ, RZ, R7 ;  /* 0x000000fffff87224 */ /* 0x000fca00078e0007 */
[----:B------:R-:W-:Y:S06]  /*b980*/  HMMA.16816.F32.BF16 R4, R8, R44, R108 ;  /* 0x0000002c0804723c */ /* 0x000fec000004186c */
[----:B------:R-:W-:Y:S06]  /*b990*/  HMMA.16816.F32.BF16 R108, R28, R40, RZ ;  /* 0x000000281c6c723c */ /* 0x000fec00000418ff */
[----:B------:R-:W-:Y:S06]  /*b9a0*/  HMMA.16816.F32.BF16 R96, R16, R50, R96 ;  /* 0x000000321060723c */ /* 0x000fec0000041860 */
[-C--:B------:R-:W-:Y:S06]  /*b9b0*/  HMMA.16816.F32.BF16 R116, R12, R78.reuse, R116 ;  /* 0x0000004e0c74723c */ /* 0x080fec0000041874 */
[----:B------:R-:W-:Y:S01]  /*b9c0*/  IMAD.MOV.U32 R241, RZ, RZ, R7 ;  /* 0x000000fffff17224 */ /* 0x000fe200078e0007 */
[----:B------:R-:W-:Y:S01]  /*b9d0*/  MOV R77, R5 ;  /* 0x00000005004d7202 */ /* 0x000fe20000000f00 */
[----:B------:R-:W-:Y:S01]  /*b9e0*/  IMAD.MOV.U32 R229, RZ, RZ, R4 ;  /* 0x000000ffffe57224 */ /* 0x000fe200078e0004 */
[----:B------:R-:W-:Y:S01]  /*b9f0*/  HMMA.16816.F32.BF16 R112, R16, R78, R112 ;  /* 0x0000004e1070723c */ /* 0x000fe20000041870 */
[----:B------:R-:W-:-:S05]  /*ba00*/  IMAD.MOV.U32 R76, RZ, RZ, R6 ;  /* 0x000000ffff4c7224 */ /* 0x000fca00078e0006 */
[----:B------:R-:W-:Y:S06]  /*ba10*/  HMMA.16816.F32.BF16 R4, R8, R46, R104 ;  /* 0x0000002e0804723c */ /* 0x000fec0000041868 */
[----:B------:R-:W-:Y:S01]  /*ba20*/  HMMA.16816.F32.BF16 R104, R24, R40, RZ ;  /* 0x000000281868723c */ /* 0x000fe200000418ff */
[----:B------:R-:W1:Y:S05]  /*ba30*/  LDSM.16.M88.4 R40, [R223+0x7000] ;  /* 0x00700000df28783b */ /* 0x000e6a0000000200 */
[----:B------:R-:W-:-:S12]  /*ba40*/  HMMA.16816.F32.BF16 R108, R16, R48, R108 ;  /* 0x00000030106c723c */ /* 0x000fd8000004186c */
[----:B------:R-:W-:Y:S01]  /*ba50*/  IMAD.MOV.U32 R240, RZ, RZ, R5 ;  /* 0x000000fffff07224 */ /* 0x000fe200078e0005 */
[----:B------:R-:W-:Y:S01]  /*ba60*/  MOV R70, R6 ;  /* 0x0000000600467202 */ /* 0x000fe20000000f00 */
[----:B------:R-:W-:Y:S02]  /*ba70*/  IMAD.MOV.U32 R239, RZ, RZ, R4 ;  /* 0x000000ffffef7224 */ /* 0x000fe400078e0004 */
[----:B------:R-:W-:Y:S02]  /*ba80*/  IMAD.MOV.U32 R69, RZ, RZ, R7 ;  /* 0x000000ffff457224 */ /* 0x000fe400078e0007 */
[----:B------:R-:W-:Y:S06]  /*ba90*/  HMMA.16816.F32.BF16 R4, R32, R46, R92 ;  /* 0x0000002e2004723c */ /* 0x000fec000004185c */
[----:B------:R-:W-:Y:S06]  /*baa0*/  HMMA.16816.F32.BF16 R44, R8, R38, R80 ;  /* 0x00000026082c723c */ /* 0x000fec0000041850 */
[C---:B------:R-:W-:Y:S06]  /*bab0*/  HMMA.16816.F32.BF16 R92, R28.reuse, R64, RZ ;  /* 0x000000401c5c723c */ /* 0x040fec00000418ff */
[----:B------:R-:W-:Y:S06]  /*bac0*/  HMMA.16816.F32.BF16 R80, R28, R66, RZ ;  /* 0x000000421c50723c */ /* 0x000fec00000418ff */
[----:B------:R-:W-:Y:S01]  /*bad0*/  IMAD.MOV.U32 R227, RZ, RZ, R7 ;  /* 0x000000ffffe37224 */ /* 0x000fe200078e0007 */
[----:B------:R-:W-:Y:S01]  /*bae0*/  MOV R205, R5 ;  /* 0x0000000500cd7202 */ /* 0x000fe20000000f00 */
[----:B------:R-:W-:Y:S01]  /*baf0*/  IMAD.MOV.U32 R134, RZ, RZ, R4 ;  /* 0x000000ffff867224 */ /* 0x000fe200078e0004 */
[----:B------:R-:W-:Y:S01]  /*bb00*/  HMMA.16816.F32.BF16 R104, R12, R48, R104 ;  /* 0x000000300c68723c */ /* 0x000fe20000041868 */
[----:B------:R-:W-:-:S02]  /*bb10*/  IMAD.MOV.U32 R204, RZ, RZ, R6 ;  /* 0x000000ffffcc7224 */ /* 0x000fc400078e0006 */
[----:B------:R-:W-:Y:S01]  /*bb20*/  IMAD.MOV.U32 R71, RZ, RZ, R44 ;  /* 0x000000ffff477224 */ /* 0x000fe200078e002c */
[----:B------:R-:W-:Y:S01]  /*bb30*/  MOV R3, R46 ;  /* 0x0000002e00037202 */ /* 0x000fe20000000f00 */
[----:B------:R-:W-:Y:S01]  /*bb40*/  IMAD.MOV.U32 R252, RZ, RZ, R47 ;  /* 0x000000fffffc7224 */ /* 0x000fe200078e002f */
[----:B------:R-:W-:Y:S06]  /*bb50*/  HMMA.16816.F32.BF16 R4, R32, R36, R88 ;  /* 0x000000242004723c */ /* 0x000fec0000041858 */
[----:B------:R-:W-:Y:S06]  /*bb60*/  HMMA.16816.F32.BF16 R88, R24, R64, RZ ;  /* 0x000000401858723c */ /* 0x000fec00000418ff */
[C---:B-1----:R-:W-:Y:S06]  /*bb70*/  HMMA.16816.F32.BF16 R128, R16.reuse, R40, R92 ;  /* 0x000000281080723c */ /* 0x042fec000004185c */
[----:B------:R-:W-:Y:S06]  /*bb80*/  HMMA.16816.F32.BF16 R92, R16, R42, R80 ;  /* 0x0000002a105c723c */ /* 0x000fec0000041850 */
[----:B------:R-:W-:Y:S01]  /*bb90*/  IMAD.MOV.U32 R230, RZ, RZ, R4 ;  /* 0x000000ffffe67224 */ /* 0x000fe200078e0004 */
[----:B------:R-:W-:Y:S01]  /*bba0*/  MOV R135, R6 ;  /* 0x0000000600877202 */ /* 0x000fe20000000f00 */
[----:B------:R-:W-:-:S02]  /*bbb0*/  IMAD.MOV.U32 R226, RZ, RZ, R5 ;  /* 0x000000ffffe27224 */ /* 0x000fc400078e0005 */
[----:B------:R-:W-:Y:S02]  /*bbc0*/  IMAD.MOV.U32 R75, RZ, RZ, R7 ;  /* 0x000000ffff4b7224 */ /* 0x000fe400078e0007 */
[----:B------:R-:W-:Y:S06]  /*bbd0*/  HMMA.16816.F32.BF16 R4, R8, R36, R84 ;  /* 0x000000240804723c */ /* 0x000fec0000041854 */
[----:B------:R-:W-:Y:S01]  /*bbe0*/  HMMA.16816.F32.BF16 R36, R32, R38, R52 ;  /* 0x000000262024723c */ /* 0x000fe20000041834 */
[----:B------:R-:W1:Y:S05]  /*bbf0*/  LDSM.16.M88.4 R52, [R223+0x7800] ;  /* 0x00780000df34783b */ /* 0x000e6a0000000200 */
[----:B------:R-:W-:Y:S06]  /*bc00*/  HMMA.16816.F32.BF16 R84, R24, R66, RZ ;  /* 0x000000421854723c */ /* 0x000fec00000418ff */
[----:B------:R-:W-:Y:S06]  /*bc10*/  HMMA.16816.F32.BF16 R64, R28, R60, RZ ;  /* 0x0000003c1c40723c */ /* 0x000fec00000418ff */
[----:B------:R-:W-:Y:S01]  /*bc20*/  IMAD.MOV.U32 R206, RZ, RZ, R4 ;  /* 0x000000ffffce7224 */ /* 0x000fe200078e0004 */
[----:B------:R-:W-:Y:S01]  /*bc30*/  MOV R207, R7 ;  /* 0x0000000700cf7202 */ /* 0x000fe20000000f00 */
[----:B------:R-:W-:Y:S01]  /*bc40*/  IMAD.MOV.U32 R4, RZ, RZ, R45 ;  /* 0x000000ffff047224 */ /* 0x000fe200078e002d */
[----:B------:R-:W-:Y:S01]  /*bc50*/  HMMA.16816.F32.BF16 R88, R12, R40, R88 ;  /* 0x000000280c58723c */ /* 0x000fe20000041858 */
[----:B------:R-:W2:Y:S01]  /*bc60*/  LDSM.16.M88.4 R44, [R217+0x4000] ;  /* 0x00400000d92c783b */ /* 0x000ea20000000200 */
[----:B------:R-:W-:Y:S01]  /*bc70*/  IMAD.MOV.U32 R211, RZ, RZ, R5 ;  /* 0x000000ffffd37224 */ /* 0x000fe200078e0005 */
[----:B------:R-:W-:Y:S01]  /*bc80*/  MOV R5, R38 ;  /* 0x0000002600057202 */ /* 0x000fe20000000f00 */
[----:B------:R-:W-:-:S02]  /*bc90*/  IMAD.MOV.U32 R210, RZ, RZ, R6 ;  /* 0x000000ffffd27224 */ /* 0x000fc400078e0006 */
[----:B------:R-:W-:Y:S02]  /*bca0*/  IMAD.MOV.U32 R7, RZ, RZ, R36 ;  /* 0x000000ffff077224 */ /* 0x000fe400078e0024 */
[----:B------:R-:W-:Y:S01]  /*bcb0*/  IMAD.MOV.U32 R6, RZ, RZ, R37 ;  /* 0x000000ffff067224 */ /* 0x000fe200078e0025 */
[----:B------:R-:W-:Y:S01]  /*bcc0*/  HMMA.16816.F32.BF16 R84, R12, R42, R84 ;  /* 0x0000002a0c54723c */ /* 0x000fe20000041854 */
[----:B------:R-:W-:Y:S02]  /*bcd0*/  IMAD.MOV.U32 R0, RZ, RZ, R39 ;  /* 0x000000ffff007224 */ /* 0x000fe400078e0027 */
[----:B------:R-:W3:Y:S03]  /*bce0*/  LDSM.16.M88.4 R36, [R243] ;  /* 0x00000000f324783b */ /* 0x000ee60000000200 */
[----:B------:R-:W-:Y:S06]  /*bcf0*/  HMMA.16816.F32.BF16 R40, R24, R62, RZ ;  /* 0x0000003e1828723c */ /* 0x000fec00000418ff */
[-C--:B-1----:R-:W-:Y:S06]  /*bd00*/  HMMA.16816.F32.BF16 R80, R12, R52.reuse, R56 ;  /* 0x000000340c50723c */ /* 0x082fec0000041838 */
[----:B------:R-:W-:Y:S06]  /*bd10*/  HMMA.16816.F32.BF16 R200, R16, R52, R64 ;  /* 0x0000003410c8723c */ /* 0x000fec0000041840 */
[----:B------:R-:W-:Y:S01]  /*bd20*/  HMMA.16816.F32.BF16 R60, R28, R62, RZ ;  /* 0x0000003e1c3c723c */ /* 0x000fe200000418ff */
[----:B------:R-:W-:-:S02]  /*bd30*/  IMAD.MOV.U32 R52, RZ, RZ, R241 ;  /* 0x000000ffff347224 */ /* 0x000fc400078e00f1 */
[----:B------:R-:W-:-:S03]  /*bd40*/  IMAD.MOV.U32 R53, RZ, RZ, R229 ;  /* 0x000000ffff357224 */ /* 0x000fc600078e00e5 */
[C---:B--2---:R-:W-:Y:S06]  /*bd50*/  HMMA.16816.F32.BF16 R56, R24.reuse, R44, RZ ;  /* 0x0000002c1838723c */ /* 0x044fec00000418ff */
[----:B------:R-:W-:Y:S06]  /*bd60*/  HMMA.16816.F32.BF16 R48, R24, R46, RZ ;  /* 0x0000002e1830723c */ /* 0x000fec00000418ff */
[----:B------:R-:W-:Y:S01]  /*bd70*/  HMMA.16816.F32.BF16 R64, R28, R44, RZ ;  /* 0x0000002c1c40723c */ /* 0x000fe200000418ff */
[----:B------:R-:W-:-:S05]  /*bd80*/  MOV R27, R231 ;  /* 0x000000e7001b7202 */ /* 0x000fca0000000f00 */
[----:B---3--:R-:W-:Y:S01]  /*bd90*/  HMMA.16816.F32.BF16 R120, R32, R36, R120 ;  /* 0x000000242078723c */ /* 0x008fe20000041878 */
[----:B------:R-:W-:Y:S01]  /*bda0*/  IMAD.MOV.U32 R44, RZ, RZ, R77 ;  /* 0x000000ffff2c7224 */ /* 0x000fe200078e004d */
[----:B------:R-:W-:Y:S01]  /*bdb0*/  LDSM.16.M88.4 R24, [R27] ;  /* 0x000000001b18783b */ /* 0x000fe20000000200 */
[----:B------:R-:W-:-:S03]  /*bdc0*/  IMAD.MOV.U32 R45, RZ, RZ, R76 ;  /* 0x000000ffff2d7224 */ /* 0x000fc600078e004c */
[----:B------:R-:W-:Y:S01]  /*bdd0*/  HMMA.16816.F32.BF16 R76, R28, R46, RZ ;  /* 0x0000002e1c4c723c */ /* 0x000fe200000418ff */
[----:B------:R-:W1:Y:S06]  /*bde0*/  LDSM.16.M88.4 R28, [R223+0x4000] ;  /* 0x00400000df1c783b */ /* 0x000e6c0000000200 */
[----:B------:R-:W-:Y:S01]  /*bdf0*/  MOV R47, R134 ;  /* 0x00000086002f7202 */ /* 0x000fe20000000f00 */
[----:B------:R-:W-:-:S10]  /*be00*/  IMAD.MOV.U32 R46, RZ, RZ, R227 ;  /* 0x000000ffff2e7224 */ /* 0x000fd400078e00e3 */
[----:B------:R-:W-:Y:S01]  /*be10*/  MOV R134, R123 ;  /* 0x0000007b00867202 */ /* 0x000fe20000000f00 */
[----:B------:R-:W-:Y:S02]  /*be20*/  IMAD.MOV.U32 R123, RZ, RZ, R240 ;  /* 0x000000ffff7b7224 */ /* 0x000fe400078e00f0 */
[----:B------:R-:W-:Y:S01]  /*be30*/  HMMA.16816.F32.BF16 R240, R8, R36, R124 ;  /* 0x0000002408f0723c */ /* 0x000fe2000004187c */
        /* <DEDUP_REMOVED lines=9> */
[-C--:B------:R-:W-:Y:S01]  /*bed0*/  HMMA.16816.F32.BF16 R244, R32, R38.reuse, R112 ;  /* 0x0000002620f4723c */ /* 0x080fe20000041870 */
[----:B------:R-:W-:Y:S01]  /*bee0*/  IMAD.MOV.U32 R121, RZ, RZ, R238 ;  /* 0x000000ffff797224 */ /* 0x000fe200078e00ee */
[----:B------:R-:W-:Y:S01]  /*bef0*/  MOV R127, R214 ;  /* 0x000000d6007f7202 */ /* 0x000fe20000000f00 */
[----:B------:R-:W-:Y:S02]  /*bf00*/  IMAD.MOV.U32 R124, RZ, RZ, R233 ;  /* 0x000000ffff7c7224 */ /* 0x000fe400078e00e9 */
[----:B------:R-:W-:Y:S01]  /*bf10*/  IMAD.MOV.U32 R125, RZ, RZ, R232 ;  /* 0x000000ffff7d7224 */ /* 0x000fe200078e00e8 */
[----:B------:R-:W-:Y:S01]  /*bf20*/  HMMA.16816.F32.BF16 R236, R8, R38, R116 ;  /* 0x0000002608ec723c */ /* 0x000fe20000041874 */
[----:B------:R-:W-:Y:S01]  /*bf30*/  IMAD.MOV.U32 R112, RZ, RZ, R46 ;  /* 0x000000ffff707224 */ /* 0x000fe200078e002e */
[----:B------:R-:W-:Y:S01]  /*bf40*/  MOV R115, R45 ;  /* 0x0000002d00737202 */ /* 0x000fe20000000f00 */
[----:B------:R-:W-:-:S02]  /*bf50*/  IMAD.MOV.U32 R113, RZ, RZ, R47 ;  /* 0x000000ffff717224 */ /* 0x000fc400078e002f */
[----:B------:R-:W-:Y:S01]  /*bf60*/  IMAD.MOV.U32 R114, RZ, RZ, R44 ;  /* 0x000000ffff727224 */ /* 0x000fe200078e002c */
[C---:B-1----:R-:W-:Y:S01]  /*bf70*/  HMMA.16816.F32.BF16 R56, R12.reuse, R28, R56 ;  /* 0x0000001c0c38723c */ /* 0x042fe20000041838 */
        /* <DEDUP_REMOVED lines=8> */
[----:B------:R-:W-:Y:S01]  /*c000*/  HMMA.16816.F32.BF16 R48, R12, R30, R48 ;  /* 0x0000001e0c30723c */ /* 0x000fe20000041830 */
[----:B------:R-:W1:Y:S04]  /*c010*/  LDSM.16.M88.4 R12, [R36] ;  /* 0x00000000240c783b */ /* 0x000e680000000200 */
[----:B------:R-:W2:Y:S01]  /*c020*/  LDSM.16.M88.4 R36, [R37] ;  /* 0x000000002524783b */ /* 0x000ea20000000200 */
[----:B------:R-:W-:Y:S06]  /*c030*/  HMMA.16816.F32.BF16 R40, R16, R28, R64 ;  /* 0x0000001c1028723c */ /* 0x000fec0000041840 */
[C---:B------:R-:W-:Y:S01]  /*c040*/  HMMA.16816.F32.BF16 R232, R32.reuse, R24, R108 ;  /* 0x0000001820e8723c */ /* 0x040fe2000004186c */
[----:B------:R-:W-:Y:S01]  /*c050*/  IMAD.MOV.U32 R28, RZ, RZ, R211 ;  /* 0x000000ffff1c7224 */ /* 0x000fe200078e00d3 */
[----:B------:R-:W-:Y:S01]  /*c060*/  MOV R29, R210 ;  /* 0x000000d2001d7202 */ /* 0x000fe20000000f00 */
        /* <DEDUP_REMOVED lines=8> */
[C---:B------:R-:W-:Y:S01]  /*c0f0*/  HMMA.16816.F32.BF16 R204, R8.reuse, R26, R100 ;  /* 0x0000001a08cc723c */ /* 0x040fe20000041864 */
[----:B------:R-:W-:Y:S01]  /*c100*/  IMAD.MOV.U32 R109, RZ, RZ, R28 ;  /* 0x000000ffff6d7224 */ /* 0x000fe200078e001c */
[----:B------:R-:W-:Y:S01]  /*c110*/  MOV R97, R125 ;  /* 0x0000007d00617202 */ /* 0x000fe20000000f00 */
[----:B------:R-:W-:Y:S02]  /*c120*/  IMAD.MOV.U32 R65, RZ, RZ, R114 ;  /* 0x000000ffff417224 */ /* 0x000fe400078e0072 */
[----:B------:R-:W-:Y:S01]  /*c130*/  IMAD.MOV.U32 R98, RZ, RZ, R118 ;  /* 0x000000ffff627224 */ /* 0x000fe200078e0076 */
[----:B------:R-:W-:Y:S01]  /*c140*/  HMMA.16816.F32.BF16 R208, R8, R24, R104 ;  /* 0x0000001808d0723c */ /* 0x000fe20000041868 */
[----:B------:R-:W3:Y:S01]  /*c150*/  LDSM.16.M88.4 R24, [R216] ;  /* 0x00000000d818783b */ /* 0x000ee20000000200 */
[----:B------:R-:W-:Y:S01]  /*c160*/  IMAD.MOV.U32 R103, RZ, RZ, R110 ;  /* 0x000000ffff677224 */ /* 0x000fe200078e006e */
[----:B------:R-:W-:Y:S01]  /*c170*/  MOV R102, R111 ;  /* 0x0000006f00667202 */ /* 0x000fe20000000f00 */
[----:B------:R-:W-:-:S02]  /*c180*/  IMAD.MOV.U32 R110, RZ, RZ, R29 ;  /* 0x000000ffff6e7224 */ /* 0x000fc400078e001d */
[----:B------:R-:W-:Y:S01]  /*c190*/  HMMA.16816.F32.BF16 R28, R16, R30, R76 ;  /* 0x0000001e101c723c */ /* 0x000fe2000004184c */
[----:B------:R-:W-:Y:S01]  /*c1a0*/  IMAD.MOV.U32 R111, RZ, RZ, R64 ;  /* 0x000000ffff6f7224 */ /* 0x000fe200078e0040 */
[----:B------:R-:W-:Y:S01]  /*c1b0*/  MOV R104, R113 ;  /* 0x0000007100687202 */ /* 0x000fe20000000f00 */
[----:B------:R-:W-:Y:S01]  /*c1c0*/  IMAD.MOV.U32 R105, RZ, RZ, R66 ;  /* 0x000000ffff697224 */ /* 0x000fe200078e0042 */
[----:B------:R-:W-:Y:S01]  /*c1d0*/  MOV R64, R117 ;  /* 0x0000007500407202 */ /* 0x000fe20000000f00 */
[----:B------:R-:W-:Y:S01]  /*c1e0*/  IMAD.MOV.U32 R106, RZ, RZ, R67 ;  /* 0x000000ffff6a7224 */ /* 0x000fe200078e0043 */
[----:B-1----:R-:W-:Y:S01]  /*c1f0*/  HMMA.16816.F32.BF16 R128, R32, R12, R128 ;  /* 0x0000000c2080723c */ /* 0x002fe20000041880 */
        /* <DEDUP_REMOVED lines=8> */
[C---:B--2---:R-:W-:Y:S01]  /*c280*/  HMMA.16816.F32.BF16 R112, R8.reuse, R38, R44 ;  /* 0x000000260870723c */ /* 0x044fe2000004182c */
[----:B------:R-:W-:Y:S01]  /*c290*/  IMAD.MOV.U32 R18, RZ, RZ, R68 ;  /* 0x000000ffff127224 */ /* 0x000fe200078e0044 */
[----:B------:R-:W-:Y:S01]  /*c2a0*/  MOV R19, R2 ;  /* 0x0000000200137202 */ /* 0x000fe20000000f00 */
        /* <DEDUP_REMOVED lines=8> */
[----:B------:R-:W-:Y:S01]  /*c330*/  IMAD.MOV.U32 R82, RZ, RZ, R76 ;  /* 0x000000ffff527224 */ /* 0x000fe200078e004c */
[----:B------:R-:W-:Y:S01]  /*c340*/  MOV R83, R77 ;  /* 0x0000004d00537202 */ /* 0x000fe20000000f00 */
[----:B------:R-:W-:Y:S01]  /*c350*/  IMAD.MOV.U32 R77, RZ, RZ, R250 ;  /* 0x000000ffff4d7224 */ /* 0x000fe200078e00fa */
[----:B------:R-:W-:Y:S01]  /*c360*/  MOV R76, R251 ;  /* 0x000000fb004c7202 */ /* 0x000fe20000000f00 */
[----:B------:R-:W-:Y:S01]  /*c370*/  IMAD.MOV.U32 R80, RZ, RZ, R18 ;  /* 0x000000ffff507224 */ /* 0x000fe200078e0012 */
[----:B---3--:R-:W-:Y:S01]  /*c380*/  HMMA.16816.F32.BF16 R44, R32, R24, R40 ;  /* 0x00000018202c723c */ /* 0x008fe20000041828 */
        /* <DEDUP_REMOVED lines=8> */
[----:B------:R-:W-:Y:S01]  /*c410*/  LDSM.16.M88.4 R16, [R222+0x1000] ;  /* 0x00100000de10783b */ /* 0x000fe20000000200 */
[C---:B------:R-:W-:Y:S01]  /*c420*/  HMMA.16816.F32.BF16 R56, R8.reuse, R24, R56 ;  /* 0x000000180838723c */ /* 0x040fe20000041838 */
[----:B------:R-:W-:Y:S02]  /*c430*/  IMAD.MOV.U32 R62, RZ, RZ, R70 ;  /* 0x000000ffff3e7224 */ /* 0x000fe400078e0046 */
[----:B------:R-:W-:Y:S02]  /*c440*/  IMAD.MOV.U32 R63, RZ, RZ, R69 ;  /* 0x000000ffff3f7224 */ /* 0x000fe400078e0045 */
[----:B------:R-:W-:Y:S01]  /*c450*/  IMAD.MOV.U32 R70, RZ, RZ, R128 ;  /* 0x000000ffff467224 */ /* 0x000fe200078e0080 */
[----:B------:R-:W-:Y:S01]  /*c460*/  HMMA.16816.F32.BF16 R48, R8, R26, R48 ;  /* 0x0000001a0830723c */ /* 0x000fe20000041830 */
[----:B------:R-:W-:Y:S01]  /*c470*/  LDSM.16.M88.4 R8, [R225+0x2000] ;  /* 0x00200000e108783b */ /* 0x000fe20000000200 */
[----:B------:R-:W-:-:S02]  /*c480*/  IMAD.MOV.U32 R69, RZ, RZ, R129 ;  /* 0x000000ffff457224 */ /* 0x000fc400078e0081 */
[----:B------:R-:W-:Y:S02]  /*c490*/  IMAD.MOV.U32 R68, RZ, RZ, R130 ;  /* 0x000000ffff447224 */ /* 0x000fe400078e0082 */
[C---:B------:R-:W-:Y:S01]  /*c4a0*/  HMMA.16816.F32.BF16 R40, R32.reuse, R26, R28 ;  /* 0x0000001a2028723c */ /* 0x040fe2000004181c */
[----:B------:R-:W1:Y:S01]  /*c4b0*/  LDSM.16.M88.4 R28, [R222] ;  /* 0x00000000de1c783b */ /* 0x000e620000000200 */
[----:B------:R-:W-:Y:S02]  /*c4c0*/  IMAD.MOV.U32 R88, RZ, RZ, R102 ;  /* 0x000000ffff587224 */ /* 0x000fe400078e0066 */
[----:B------:R-:W-:Y:S01]  /*c4d0*/  IMAD.MOV.U32 R89, RZ, RZ, R103 ;  /* 0x000000ffff597224 */ /* 0x000fe200078e0067 */
[----:B------:R-:W-:Y:S01]  /*c4e0*/  LDSM.16.M88.4 R24, [R222+0x800] ;  /* 0x00080000de18783b */ /* 0x000fe20000000200 */
[C---:B------:R-:W-:Y:S06]  /*c4f0*/  HMMA.16816.F32.BF16 R248, R32.reuse, R14, R92 ;  /* 0x0000000e20f8723c */ /* 0x040fec000004185c */
[----:B------:R-:W-:Y:S01]  /*c500*/  HMMA.16816.F32.BF16 R200, R32, R36, R200 ;  /* 0x0000002420c8723c */ /* 0x000fe200000418c8 */
[----:B------:R-:W2:Y:S01]  /*c510*/  LDSM.16.M88.4 R12, [R225] ;  /* 0x00000000e10c783b */ /* 0x000ea20000000200 */
[----:B------:R-:W-:-:S02]  /*c520*/  IMAD.MOV.U32 R101, RZ, RZ, R71 ;  /* 0x000000ffff657224 */ /* 0x000fc400078e0047 */
[----:B------:R-:W-:Y:S02]  /*c530*/  IMAD.MOV.U32 R86, RZ, RZ, R96 ;  /* 0x000000ffff567224 */ /* 0x000fe400078e0060 */
[----:B------:R-:W-:Y:S01]  /*c540*/  HMMA.16816.F32.BF16 R128, R32, R38, R52 ;  /* 0x000000262080723c */ /* 0x000fe20000041834 */
[----:B------:R-:W-:Y:S01]  /*c550*/  MOV R36, R104 ;  /* 0x0000006800247202 */ /* 0x000fe20000000f00 */
[----:B------:R-:W-:Y:S02]  /*c560*/  IMAD.MOV.U32 R37, RZ, RZ, R105 ;  /* 0x000000ffff257224 */ /* 0x000fe400078e0069 */
[----:B------:R-:W-:Y:S02]  /*c570*/  IMAD.MOV.U32 R102, RZ, RZ, R4 ;  /* 0x000000ffff667224 */ /* 0x000fe400078e0004 */
[----:B------:R-:W-:Y:S01]  /*c580*/  IMAD.MOV.U32 R103, RZ, RZ, R3 ;  /* 0x000000ffff677224 */ /* 0x000fe200078e0003 */
[----:B------:R-:W-:Y:S01]  /*c590*/  MOV R92, R97 ;  /* 0x00000061005c7202 */ /* 0x000fe20000000f00 */
[----:B------:R-:W-:Y:S01]  /*c5a0*/  IMAD.MOV.U32 R38, RZ, RZ, R106 ;  /* 0x000000ffff267224 */ /* 0x000fe200078e006a */
[----:B------:R-:W-:Y:S01]  /*c5b0*/  LDSM.16.M88.4 R32, [R222+0x1800] ;  /* 0x00180000de20783b */ /* 0x000fe20000000200 */
[----:B------:R-:W-:Y:S01]  /*c5c0*/  IMAD.MOV.U32 R39, RZ, RZ, R107 ;  /* 0x000000ffff277224 */ /* 0x000fe200078e006b */
[----:B------:R-:W-:Y:S01]  /*c5d0*/  MOV R52, R108 ;  /* 0x0000006c00347202 */ /* 0x000fe20000000f00 */
[----:B------:R-:W-:-:S02]  /*c5e0*/  IMAD.MOV.U32 R53, RZ, RZ, R109 ;  /* 0x000000ffff357224 */ /* 0x000fc400078e006d */
[----:B------:R-:W-:Y:S02]  /*c5f0*/  IMAD.MOV.U32 R54, RZ, RZ, R110 ;  /* 0x000000ffff367224 */ /* 0x000fe400078e006e */
[----:B------:R-:W-:Y:S02]  /*c600*/  IMAD.MOV.U32 R55, RZ, RZ, R111 ;  /* 0x000000ffff377224 */ /* 0x000fe400078e006f */
[----:B------:R-:W-:Y:S02]  /*c610*/  IMAD.MOV.U32 R90, RZ, RZ, R73 ;  /* 0x000000ffff5a7224 */ /* 0x000fe400078e0049 */
[----:B------:R-:W-:Y:S01]  /*c620*/  IMAD.MOV.U32 R93, RZ, RZ, R98 ;  /* 0x000000ffff5d7224 */ /* 0x000fe200078e0062 */
[----:B------:R-:W-:Y:S01]  /*c630*/  MOV R91, R72 ;  /* 0x00000048005b7202 */ /* 0x000fe20000000f00 */
[----:B------:R-:W-:Y:S01]  /*c640*/  IMAD.MOV.U32 R94, RZ, RZ, R99 ;  /* 0x000000ffff5e7224 */ /* 0x000fe200078e0063 */
[-C--:B-1----:R-:W-:Y:S01]  /*c650*/  HMMA.16816.F32.BF16 R108, R8, R28.reuse, R56 ;  /* 0x0000001c086c723c */ /* 0x082fe20000041838 */
[----:B------:R-:W-:Y:S01]  /*c660*/  IMAD.MOV.U32 R95, RZ, RZ, R100 ;  /* 0x000000ffff5f7224 */ /* 0x000fe200078e0064 */
[----:B------:R1:W5:Y:S04]  /*c670*/  LDL.LU R73, [R1+0x108] ;  /* 0x0001080001497983 */ /* 0x0003680000300800 */
[C---:B--2---:R-:W-:Y:S01]  /*c680*/  HMMA.16816.F32.BF16 R104, R12.reuse, R28, R44 ;  /* 0x0000001c0c68723c */ /* 0x044fe2000004182c */
[----:B------:R1:W5:Y:S04]  /*c690*/  LDL.LU R72, [R1+0x104] ;  /* 0x0001040001487983 */ /* 0x0003680000300800 */
[----:B------:R1:W5:Y:S01]  /*c6a0*/  LDL.LU R71, [R1+0x100] ;  /* 0x0001000001477983 */ /* 0x0003620000300800 */
[C---:B------:R-:W-:Y:S03]  /*c6b0*/  HMMA.16816.F32.BF16 R56, R12.reuse, R18, R36 ;  /* 0x000000120c38723c */ /* 0x040fe60000041824 */
[----:B------:R-:W2:Y:S01]  /*c6c0*/  LDSM.16.M88.4 R36, [R222+0x3800] ;  /* 0x00380000de24783b */ /* 0x000ea20000000200 */
[----:B------:R-:W-:Y:S01]  /*c6d0*/  MOV R44, R101 ;  /* 0x00000065002c7202 */ /* 0x000fe20000000f00 */
[----:B------:R-:W-:Y:S01]  /*c6e0*/  IMAD.MOV.U32 R45, RZ, RZ, R102 ;  /* 0x000000ffff2d7224 */ /* 0x000fe200078e0066 */
[-C--:B------:R-:W-:Y:S01]  /*c6f0*/  HMMA.16816.F32.BF16 R96, R12, R30.reuse, R40 ;  /* 0x0000001e0c60723c */ /* 0x080fe20000041828 */
[----:B------:R-:W-:Y:S01]  /*c700*/  IMAD.MOV.U32 R46, RZ, RZ, R103 ;  /* 0x000000ffff2e7224 */ /* 0x000fe200078e0067 */
[----:B------:R1:W5:Y:S04]  /*c710*/  LDL.LU R4, [R1+0xfc] ;  /* 0x0000fc0001047983 */ /* 0x0003680000300800 */
[----:B------:R-:W-:Y:S01]  /*c720*/  HMMA.16816.F32.BF16 R100, R8, R30, R48 ;  /* 0x0000001e0864723c */ /* 0x000fe20000041830 */
[----:B------:R-:W3:Y:S05]  /*c730*/  LDSM.16.M88.4 R28, [R222+0x2000] ;  /* 0x00200000de1c783b */ /* 0x000eea0000000200 */
[-C--:B------:R-:W-:Y:S06]  /*c740*/  HMMA.16816.F32.BF16 R92, R12, R24.reuse, R92 ;  /* 0x000000180c5c723c */ /* 0x080fec000004185c */
[C---:B------:R-:W-:Y:S06]  /*c750*/  HMMA.16816.F32.BF16 R88, R8.reuse, R24, R88 ;  /* 0x000000180858723c */ /* 0x040fec0000041858 */
[-C--:B------:R-:W-:Y:S06]  /*c760*/  HMMA.16816.F32.BF16 R84, R8, R26.reuse, R84 ;  /* 0x0000001a0854723c */ /* 0x080fec0000041854 */
[C---:B------:R-:W-:Y:S01]  /*c770*/  HMMA.16816.F32.BF16 R80, R12.reuse, R26, R80 ;  /* 0x0000001a0c50723c */ /* 0x040fe20000041850 */
[----:B------:R-:W4:Y:S05]  /*c780*/  LDSM.16.M88.4 R24, [R222+0x2800] ;  /* 0x00280000de18783b */ /* 0x000f2a0000000200 */
[-C--:B------:R-:W-:Y:S06]  /*c790*/  HMMA.16816.F32.BF16 R76, R12, R16.reuse, R76 ;  /* 0x000000100c4c723c */ /* 0x080fec000004184c */
[C---:B------:R-:W-:Y:S06]  /*c7a0*/  HMMA.16816.F32.BF16 R64, R8.reuse, R16, R64 ;  /* 0x000000100840723c */ /* 0x040fec0000041840 */
[C---:B------:R-:W-:Y:S01]  /*c7b0*/  HMMA.16816.F32.BF16 R60, R8.reuse, R18, R60 ;  /* 0x00000012083c723c */ /* 0x040fe2000004183c */
[----:B------:R-:W1:Y:S05]  /*c7c0*/  LDSM.16.M88.4 R16, [R222+0x3000] ;  /* 0x00300000de10783b */ /* 0x000e6a0000000200 */
[C---:B--2---:R-:W-:Y:S01]  /*c7d0*/  HMMA.16816.F32.BF16 R116, R8.reuse, R36, R116 ;  /* 0x000000240874723c */ /* 0x044fe20000041874 */
[----:B------:R-:W-:Y:S01]  /*c7e0*/  IMAD.MOV.U32 R47, RZ, RZ, R252 ;  /* 0x000000ffff2f7224 */ /* 0x000fe200078e00fc */
[----:B------:R-:W-:Y:S01]  /*c7f0*/  MOV R40, R230 ;  /* 0x000000e600287202 */ /* 0x000fe20000000f00 */
[----:B------:R-:W-:Y:S01]  /*c800*/  IMAD.MOV.U32 R43, RZ, RZ, R75 ;  /* 0x000000ffff2b7224 */ /* 0x000fe200078e004b */
[----:B------:R2:W5:Y:S01]  /*c810*/  LDL.LU R3, [R1+0xf8] ;  /* 0x0000f80001037983 */ /* 0x0005620000300800 */
[----:B------:R-:W-:Y:S01]  /*c820*/  IMAD.MOV.U32 R41, RZ, RZ, R226 ;  /* 0x000000ffff297224 */ /* 0x000fe200078e00e2 */
[----:B------:R-:W-:Y:S01]  /*c830*/  HMMA.16816.F32.BF16 R52, R8, R32, R52 ;  /* 0x000000200834723c */ /* 0x000fe20000041834 */
[----:B------:R-:W-:Y:S01]  /*c840*/  IMAD.MOV.U32 R42, RZ, RZ, R135 ;  /* 0x000000ffff2a7224 */ /* 0x000fe200078e0087 */
[----:B------:R-:W-:Y:S01]  /*c850*/  UISETP.GE.AND UP1, UPT, UR23, 0x3, UPT ;  /* 0x000000031700788c */ /* 0x000fe2000bf26270 */
[----:B------:R-:W-:-:S04]  /*c860*/  DEPBAR.LE SB0, 0x0 ;  /* 0x000080000000791a */ /* 0x000fc80000000000 */
[C---:B------:R-:W-:Y:S06]  /*c870*/  HMMA.16816.F32.BF16 R48, R8.reuse, R34, R44 ;  /* 0x000000220830723c */ /* 0x040fec000004182c */
[C---:B---3--:R-:W-:Y:S05]  /*c880*/  HMMA.16816.F32.BF16 R44, R8.reuse, R28, R240 ;  /* 0x0000001c082c723c */ /* 0x048fea00000418f0 */
[----:B------:R-:W-:Y:S01]  /*c890*/  IMAD.MOV.U32 R75, RZ, RZ, R119 ;  /* 0x000000ffff4b7224 */ /* 0x000fe200078e0077 */
        /* <DEDUP_REMOVED lines=8> */
[----:B------:R-:W-:Y:S01]  /*c920*/  FMUL.FTZ R0, R104, UR28 ;  /* 0x0000001c68007c20 */ /* 0x000fe20008410000 */
[----:B------:R-:W-:Y:S01]  /*c930*/  IMAD.MOV.U32 R117, RZ, RZ, R229 ;  /* 0x000000ffff757224 */ /* 0x000fe200078e00e5 */
[----:B------:R-:W-:Y:S01]  /*c940*/  MOV R112, R7 ;  /* 0x0000000700707202 */ /* 0x000fe20000000f00 */
[----:B------:R-:W-:Y:S01]  /*c950*/  IMAD.MOV.U32 R118, RZ, RZ, R227 ;  /* 0x000000ffff767224 */ /* 0x000fe200078e00e3 */
[----:B------:R3:W-:Y:S01]  /*c960*/  MUFU.TANH R134, R0 ;  /* 0x0000000000867308 */ /* 0x0007e20000002400 */
[----:B----4-:R-:W-:Y:S01]  /*c970*/  HMMA.16816.F32.BF16 R208, R8, R24, R208 ;  /* 0x0000001808d0723c */ /* 0x010fe200000418d0 */
[----:B------:R-:W-:Y:S02]  /*c980*/  IMAD.MOV.U32 R113, RZ, RZ, R6 ;  /* 0x000000ffff717224 */ /* 0x000fe400078e0006 */
[----:B------:R-:W-:-:S03]  /*c990*/  IMAD.MOV.U32 R114, RZ, RZ, R5 ;  /* 0x000000ffff727224 */ /* 0x000fc600078e0005 */
[C---:B------:R-:W-:Y:S06]  /*c9a0*/  HMMA.16816.F32.BF16 R204, R8.reuse, R26, R204 ;  /* 0x0000001a08cc723c */ /* 0x040fec00000418cc */
[----:B-1----:R-:W-:Y:S01]  /*c9b0*/  HMMA.16816.F32.BF16 R124, R8, R16, R124 ;  /* 0x00000010087c723c */ /* 0x002fe2000004187c */
[----:B---3--:R-:W-:-:S05]  /*c9c0*/  FMUL.FTZ R0, R105, UR28 ;  /* 0x0000001c69007c20 */ /* 0x008fca0008410000 */
[----:B------:R-:W-:Y:S01]  /*c9d0*/  HMMA.16816.F32.BF16 R120, R8, R18, R120 ;  /* 0x000000120878723c */ /* 0x000fe20000041878 */
[----:B------:R1:W-:Y:S05]  /*c9e0*/  MUFU.TANH R105, R0 ;  /* 0x0000000000697308 */ /* 0x0003ea0000002400 */
[C---:B------:R-:W-:Y:S06]  /*c9f0*/  HMMA.16816.F32.BF16 R8, R12.reuse, R28, R116 ;  /* 0x0000001c0c08723c */ /* 0x040fec0000041874 */
[C---:B------:R-:W-:Y:S06]  /*ca00*/  HMMA.16816.F32.BF16 R116, R12.reuse, R26, R212 ;  /* 0x0000001a0c74723c */ /* 0x040fec00000418d4 */
[----:B------:R-:W-:Y:S01]  /*ca10*/  HMMA.16816.F32.BF16 R28, R12, R30, R244 ;  /* 0x0000001e0c1c723c */ /* 0x000fe200000418f4 */
[----:B-1----:R-:W-:-:S04]  /*ca20*/  FMUL.FTZ R0, R106, UR28 ;  /* 0x0000001c6a007c20 */ /* 0x002fc80008410000 */
[----:B------:R1:W-:Y:S01]  /*ca30*/  MUFU.TANH R227, R0 ;  /* 0x0000000000e37308 */ /* 0x0003e20000002400 */
[C---:B------:R-:W-:Y:S06]  /*ca40*/  HMMA.16816.F32.BF16 R40, R12.reuse, R32, R40 ;  /* 0x000000200c28723c */ /* 0x040fec0000041828 */
[C---:B------:R-:W-:Y:S06]  /*ca50*/  HMMA.16816.F32.BF16 R32, R12.reuse, R34, R112 ;  /* 0x000000220c20723c */ /* 0x040fec0000041870 */
[----:B------:R-:W-:Y:S01]  /*ca60*/  HMMA.16816.F32.BF16 R112, R12, R24, R232 ;  /* 0x000000180c70723c */ /* 0x000fe200000418e8 */
[----:B-1----:R-:W-:-:S06]  /*ca70*/  FMUL.FTZ R0, R107, UR28 ;  /* 0x0000001c6b007c20 */ /* 0x002fcc0008410000 */
[----:B------:R-:W-:Y:S01]  /*ca80*/  MOV R232, R226 ;  /* 0x000000e200e87202 */ /* 0x000fe20000000f00 */
        /* <DEDUP_REMOVED lines=40> */
[----:B------:R1:W3:Y:S02]  /*cd10*/  MUFU.TANH R234, R0 ;  /* 0x0000000000ea7308 */ /* 0x0002e40000002400 */
[----:B-1----:R-:W-:-:S06]  /*cd20*/  FMUL.FTZ R0, R80, UR28 ;  /* 0x0000001c50007c20 */ /* 0x002fcc0008410000 */
[----:B------:R1:W-:Y:S02]  /*cd30*/  MUFU.TANH R25, R0 ;  /* 0x0000000000197308 */ /* 0x0003e40000002400 */
[----:B-1----:R-:W-:Y:S01]  /*cd40*/  FMUL.FTZ R0, R81, UR28 ;  /* 0x0000001c51007c20 */ /* 0x002fe20008410000 */
[----:B---3--:R-:W-:Y:S01]  /*cd50*/  MOV R81, R234 ;  /* 0x000000ea00517202 */ /* 0x008fe20000000f00 */
[----:B------:R-:W-:-:S04]  /*cd60*/  IMAD.MOV.U32 R234, RZ, RZ, R75 ;  /* 0x000000ffffea7224 */ /* 0x000fc800078e004b */
[----:B------:R1:W-:Y:S02]  /*cd70*/  MUFU.TANH R26, R0 ;  /* 0x00000000001a7308 */ /* 0x0003e40000002400 */
[----:B-1----:R-:W-:Y:S01]  /*cd80*/  FMUL.FTZ R0, R82, UR28 ;  /* 0x0000001c52007c20 */ /* 0x002fe20008410000 */
[----:B------:R-:W-:Y:S02]  /*cd90*/  IMAD.MOV.U32 R82, RZ, RZ, R235 ;  /* 0x000000ffff527224 */ /* 0x000fe400078e00eb */
[----:B------:R-:W-:-:S03]  /*cda0*/  IMAD.MOV.U32 R235, RZ, RZ, R230 ;  /* 0x000000ffffeb7224 */ /* 0x000fc600078e00e6 */
[----:B------:R1:W-:Y:S02]  /*cdb0*/  MUFU.TANH R97, R0 ;  /* 0x0000000000617308 */ /* 0x0003e40000002400 */
[----:B-1----:R-:W-:-:S06]  /*cdc0*/  FMUL.FTZ R0, R83, UR28 ;  /* 0x0000001c53007c20 */ /* 0x002fcc0008410000 */
[----:B------:R1:W-:Y:S02]  /*cdd0*/  MUFU.TANH R95, R0 ;  /* 0x00000000005f7308 */ /* 0x0003e40000002400 */
[----:B-1----:R-:W-:Y:S01]  /*cde0*/  FMUL.FTZ R0, R84, UR28 ;  /* 0x0000001c54007c20 */ /* 0x002fe20008410000 */
[----:B------:R-:W-:-:S05]  /*cdf0*/  IMAD.MOV.U32 R84, RZ, RZ, R6 ;  /* 0x000000ffff547224 */ /* 0x000fca00078e0006 */
[----:B------:R1:W-:Y:S02]  /*ce00*/  MUFU.TANH R108, R0 ;  /* 0x00000000006c7308 */ /* 0x0003e40000002400 */
[----:B-1----:R-:W-:-:S06]  /*ce10*/  FMUL.FTZ R0, R85, UR28 ;  /* 0x0000001c55007c20 */ /* 0x002fcc0008410000 */
[----:B------:R1:W-:Y:S02]  /*ce20*/  MUFU.TANH R6, R0 ;  /* 0x0000000000067308 */ /* 0x0003e40000002400 */
[----:B-1----:R-:W-:Y:S01]  /*ce30*/  FMUL.FTZ R0, R86, UR28 ;  /* 0x0000001c56007c20 */ /* 0x002fe20008410000 */
[----:B------:R-:W-:-:S05]  /*ce40*/  IMAD.MOV.U32 R86, RZ, RZ, R246 ;  /* 0x000000ffff567224 */ /* 0x000fca00078e00f6 */
[----:B------:R1:W-:Y:S02]  /*ce50*/  MUFU.TANH R246, R0 ;  /* 0x0000000000f67308 */ /* 0x0003e40000002400 */
[----:B-1----:R-:W-:Y:S01]  /*ce60*/  FMUL.FTZ R0, R87, UR28 ;  /* 0x0000001c57007c20 */ /* 0x002fe20008410000 */
[----:B------:R-:W-:-:S05]  /*ce70*/  MOV R87, R5 ;  /* 0x0000000500577202 */ /* 0x000fca0000000f00 */
        /* <DEDUP_REMOVED lines=11> */
[----:B-1----:R-:W-:Y:S01]  /*cf30*/  FMUL.FTZ R0, R65, UR28 ;  /* 0x0000001c41007c20 */ /* 0x002fe20008410000 */
[----:B------:R-:W-:-:S05]  /*cf40*/  IMAD.MOV.U32 R65, RZ, RZ, R244 ;  /* 0x000000ffff417224 */ /* 0x000fca00078e00f4 */
[----:B------:R1:W-:Y:S02]  /*cf50*/  MUFU.TANH R85, R0 ;  /* 0x0000000000557308 */ /* 0x0003e40000002400 */
[----:B-1----:R-:W-:Y:S01]  /*cf60*/  FMUL.FTZ R0, R66, UR28 ;  /* 0x0000001c42007c20 */ /* 0x002fe20008410000 */
[----:B------:R-:W-:-:S05]  /*cf70*/  IMAD.MOV.U32 R66, RZ, RZ, R245 ;  /* 0x000000ffff427224 */ /* 0x000fca00078e00f5 */
[----:B------:R1:W3:Y:S02]  /*cf80*/  MUFU.TANH R64, R0 ;  /* 0x0000000000407308 */ /* 0x0002e40000002400 */
[----:B-1----:R-:W-:Y:S01]  /*cf90*/  FMUL.FTZ R0, R67, UR28 ;  /* 0x0000001c43007c20 */ /* 0x002fe20008410000 */
[----:B---3--:R-:W-:-:S05]  /*cfa0*/  IMAD.MOV.U32 R67, RZ, RZ, R64 ;  /* 0x000000ffff437224 */ /* 0x008fca00078e0040 */
[----:B------:R1:W3:Y:S02]  /*cfb0*/  MUFU.TANH R76, R0 ;  /* 0x00000000004c7308 */ /* 0x0002e40000002400 */
[----:B-1----:R-:W-:-:S06]  /*cfc0*/  FMUL.FTZ R0, R56, UR28 ;  /* 0x0000001c38007c20 */ /* 0x002fcc0008410000 */
        /* <DEDUP_REMOVED lines=11> */
[----:B---3--:R-:W-:-:S05]  /*d080*/  IMAD.MOV.U32 R61, RZ, RZ, R76 ;  /* 0x000000ffff3d7224 */ /* 0x008fca00078e004c */
[----:B------:R1:W-:Y:S02]  /*d090*/  MUFU.TANH R244, R0 ;  /* 0x0000000000f47308 */ /* 0x0003e40000002400 */
[----:B-1----:R-:W-:Y:S01]  /*d0a0*/  FMUL.FTZ R0, R62, UR28 ;  /* 0x0000001c3e007c20 */ /* 0x002fe20008410000 */
[----:B------:R-:W-:-:S05]  /*d0b0*/  IMAD.MOV.U32 R62, RZ, RZ, R231 ;  /* 0x000000ffff3e7224 */ /* 0x000fca00078e00e7 */
        /* <DEDUP_REMOVED lines=8> */
[----:B------:R-:W-:-:S05]  /*d140*/  MOV R41, R69 ;  /* 0x0000004500297202 */ /* 0x000fca0000000f00 */
[----:B------:R1:W2:Y:S02]  /*d150*/  MUFU.TANH R56, R0 ;  /* 0x0000000000387308 */ /* 0x0002a40000002400 */
[----:B-1----:R-:W-:Y:S01]  /*d160*/  FMUL.FTZ R0, R42, UR28 ;  /* 0x0000001c2a007c20 */ /* 0x002fe20008410000 */
[----:B------:R-:W-:-:S05]  /*d170*/  IMAD.MOV.U32 R42, RZ, RZ, R68 ;  /* 0x000000ffff2a7224 */ /* 0x000fca00078e0044 */
[----:B------:R1:W-:Y:S02]  /*d180*/  MUFU.TANH R91, R0 ;  /* 0x00000000005b7308 */ /* 0x0003e40000002400 */
[----:B-1----:R-:W-:Y:S01]  /*d190*/  FMUL.FTZ R0, R43, UR28 ;  /* 0x0000001c2b007c20 */ /* 0x002fe20008410000 */
[----:B------:R-:W-:Y:S02]  /*d1a0*/  IMAD.MOV.U32 R43, RZ, RZ, R2 ;  /* 0x000000ffff2b7224 */ /* 0x000fe400078e0002 */
[----:B------:R-:W-:Y:S01]  /*d1b0*/  FMUL.FTZ R2, R236, UR28 ;  /* 0x0000001cec027c20 */ /* 0x000fe20008410000 */
[----:B------:R-:W-:Y:S02]  /*d1c0*/  IMAD.MOV.U32 R236, RZ, RZ, R67 ;  /* 0x000000ffffec7224 */ /* 0x000fe400078e0043 */
        /* <DEDUP_REMOVED lines=9> */
[----:B------:R-:W1:Y:S03]  /*d260*/  S2R R40, SR_TID.X ;  /* 0x0000000000287919 */ /* 0x000e660000002100 */
[----:B------:R4:W-:Y:S02]  /*d270*/  MUFU.TANH R226, R0 ;  /* 0x0000000000e27308 */ /* 0x0009e40000002400 */
[----:B----4-:R-:W-:-:S06]  /*d280*/  FMUL.FTZ R0, R32, UR28 ;  /* 0x0000001c20007c20 */ /* 0x010fcc0008410000 */
[----:B------:R4:W-:-:S12]  /*d290*/  MUFU.TANH R70, R0 ;  /* 0x0000000000467308 */ /* 0x0009d80000002400 */
[----:B------:R-:W-:Y:S01]  /*d2a0*/  FMUL.FTZ R54, R54, UR28 ;  /* 0x0000001c36367c20 */ /* 0x000fe20008410000 */
[----:B-1----:R-:W-:-:S05]  /*d2b0*/  IMAD.SHL.U32 R40, R40, 0x2, RZ ;  /* 0x0000000228287824 */ /* 0x002fca00078e00ff */
[----:B------:R-:W-:Y:S01]  /*d2c0*/  LOP3.LUT R40, R40, 0x6, RZ, 0xc0, !PT ;  /* 0x0000000628287812 */ /* 0x000fe200078ec0ff */
[----:B----4-:R-:W-:-:S04]  /*d2d0*/  FMUL.FTZ R0, R33, UR28 ;  /* 0x0000001c21007c20 */ /* 0x010fc80008410000 */
        /* <DEDUP_REMOVED lines=12> */
[----:B------:R-:W-:Y:S04]  /*d3a0*/  HMMA.16816.F32.BF16 R48, R12, R18, R248 ;  /* 0x000000120c30723c */ /* 0x000fe800000418f8 */
[----:B------:R1:W-:Y:S03]  /*d3b0*/  MUFU.TANH R106, R0 ;  /* 0x00000000006a7308 */ /* 0x0003e60000002400 */
[----:B------:R-:W-:Y:S01]  /*d3c0*/  IMAD.MOV.U32 R251, RZ, RZ, R63 ;  /* 0x000000fffffb7224 */ /* 0x000fe200078e003f */
[----:B------:R-:W-:Y:S01]  /*d3d0*/  MOV R249, R108 ;  /* 0x0000006c00f97202 */ /* 0x000fe20000000f00 */
[----:B------:R-:W-:-:S02]  /*d3e0*/  IMAD.MOV.U32 R248, RZ, RZ, R84 ;  /* 0x000000fffff87224 */ /* 0x000fc400078e0054 */
[----:B------:R-:W-:Y:S02]  /*d3f0*/  IMAD.MOV.U32 R250, RZ, RZ, R7 ;  /* 0x000000fffffa7224 */ /* 0x000fe400078e0007 */
[----:B------:R-:W-:-:S06]  /*d400*/  FMUL.FTZ R7, R113, UR28 ;  /* 0x0000001c71077c20 */ /* 0x000fcc0008410000 */
[----:B------:R-:W4:Y:S01]  /*d410*/  MUFU.TANH R7, R7 ;  /* 0x0000000700077308 */ /* 0x000f220000002400 */
[----:B-1----:R-:W-:Y:S01]  /*d420*/  FMUL.FTZ R0, R8, UR28 ;  /* 0x0000001c08007c20 */ /* 0x002fe20008410000 */
[----:B------:R-:W-:-:S03]  /*d430*/  FMUL.FTZ R8, R115, UR28 ;  /* 0x0000001c73087c20 */ /* 0x000fc60008410000 */
[----:B------:R-:W-:-:S03]  /*d440*/  FMUL.FTZ R50, R50, UR28 ;  /* 0x0000001c32327c20 */ /* 0x000fc60008410000 */
[----:B------:R1:W4:Y:S02]  /*d450*/  MUFU.TANH R59, R0 ;  /* 0x00000000003b7308 */ /* 0x0003240000002400 */
[----:B-1----:R-:W-:-:S06]  /*d460*/  FMUL.FTZ R0, R9, UR28 ;  /* 0x0000001c09007c20 */ /* 0x002fcc0008410000 */
[----:B------:R1:W4:Y:S02]  /*d470*/  MUFU.TANH R58, R0 ;  /* 0x00000000003a7308 */ /* 0x0003240000002400 */
[----:B-1----:R-:W-:Y:S01]  /*d480*/  FMUL.FTZ R0, R10, UR28 ;  /* 0x0000001c0a007c20 */ /* 0x002fe20008410000 */
[----:B------:R-:W-:Y:S01]  /*d490*/  MOV R10, R5 ;  /* 0x00000005000a7202 */ /* 0x000fe20000000f00 */
[----:B------:R-:W-:-:S04]  /*d4a0*/  FMUL.FTZ R5, R112, UR28 ;  /* 0x0000001c70057c20 */ /* 0x000fc80008410000 */
[----:B------:R1:W-:Y:S02]  /*d4b0*/  MUFU.TANH R80, R0 ;  /* 0x0000000000507308 */ /* 0x0003e40000002400 */
[----:B-1----:R-:W-:Y:S01]  /*d4c0*/  FMUL.FTZ R0, R11, UR28 ;  /* 0x0000001c0b007c20 */ /* 0x002fe20008410000 */
[----:B------:R-:W-:Y:S02]  /*d4d0*/  IMAD.MOV.U32 R11, RZ, RZ, R6 ;  /* 0x000000ffff0b7224 */ /* 0x000fe400078e0006 */
[----:B------:R-:W-:-:S03]  /*d4e0*/  FMUL.FTZ R6, R114, UR28 ;  /* 0x0000001c72067c20 */ /* 0x000fc60008410000 */
[----:B------:R1:W-:Y:S08]  /*d4f0*/  MUFU.TANH R77, R0 ;  /* 0x00000000004d7308 */ /* 0x0003f00000002400 */
[----:B------:R-:W-:Y:S01]  /*d500*/  MUFU.TANH R63, R6 ;  /* 0x00000006003f7308 */ /* 0x000fe20000002400 */
[----:B-1----:R-:W-:-:S07]  /*d510*/  FMUL.FTZ R0, R44, UR28 ;  /* 0x0000001c2c007c20 */ /* 0x002fce0008410000 */
        /* <DEDUP_REMOVED lines=8> */
[----:B------:R-:W-:-:S02]  /*d5a0*/  IMAD.MOV.U32 R203, RZ, RZ, R82 ;  /* 0x000000ffffcb7224 */ /* 0x000fc400078e0052 */
[----:B------:R-:W-:-:S03]  /*d5b0*/  IMAD.MOV.U32 R202, RZ, RZ, R81 ;  /* 0x000000ffffca7224 */ /* 0x000fc600078e0051 */
[----:B------:R3:W-:Y:S01]  /*d5c0*/  MUFU.TANH R82, R2 ;  /* 0x0000000200527308 */ /* 0x0007e20000002400 */
[----:B------:R-:W-:Y:S02]  /*d5d0*/  IMAD.MOV.U32 R200, RZ, RZ, R66 ;  /* 0x000000ffffc87224 */ /* 0x000fe400078e0042 */
[----:B------:R-:W-:-:S05]  /*d5e0*/  IMAD.MOV.U32 R201, RZ, RZ, R62 ;  /* 0x000000ffffc97224 */ /* 0x000fca00078e003e */
[----:B------:R-:W-:Y:S01]  /*d5f0*/  MUFU.TANH R62, R8 ;  /* 0x00000008003e7308 */ /* 0x000fe20000002400 */
[----:B-1----:R-:W-:-:S03]  /*d600*/  FMUL.FTZ R0, R28, UR28 ;  /* 0x0000001c1c007c20 */ /* 0x002fc60008410000 */
[----:B------:R-:W-:-:S04]  /*d610*/  FMUL.FTZ R47, R47, UR28 ;  /* 0x0000001c2f2f7c20 */ /* 0x000fc80008410000 */
[----:B------:R1:W-:Y:S01]  /*d620*/  MUFU.TANH R9, R0 ;  /* 0x0000000000097308 */ /* 0x0003e20000002400 */
[----:B---3--:R-:W-:-:S07]  /*d630*/  FMUL.FTZ R2, R237, UR28 ;  /* 0x0000001ced027c20 */ /* 0x008fce0008410000 */
[----:B------:R3:W-:Y:S01]  /*d640*/  MUFU.TANH R81, R2 ;  /* 0x0000000200517308 */ /* 0x0007e20000002400 */
[----:B-1----:R-:W-:-:S07]  /*d650*/  FMUL.FTZ R0, R29, UR28 ;  /* 0x0000001c1d007c20 */ /* 0x002fce0008410000 */
[----:B------:R1:W-:Y:S01]  /*d660*/  MUFU.TANH R60, R0 ;  /* 0x00000000003c7308 */ /* 0x0003e20000002400 */
[----:B---3--:R-:W-:-:S07]  /*d670*/  FMUL.FTZ R2, R116, UR28 ;  /* 0x0000001c74027c20 */ /* 0x008fce0008410000 */
[----:B------:R3:W-:Y:S01]  /*d680*/  MUFU.TANH R6, R2 ;  /* 0x0000000200067308 */ /* 0x0007e20000002400 */
[----:B-1----:R-:W-:-:S07]  /*d690*/  FMUL.FTZ R0, R30, UR28 ;  /* 0x0000001c1e007c20 */ /* 0x002fce0008410000 */
[----:B------:R1:W-:Y:S01]  /*d6a0*/  MUFU.TANH R75, R0 ;  /* 0x00000000004b7308 */ /* 0x0003e20000002400 */
[----:B---3--:R-:W-:Y:S01]  /*d6b0*/  FMUL.FTZ R2, R117, UR28 ;  /* 0x0000001c75027c20 */ /* 0x008fe20008410000 */
[----:B-1----:R-:W-:-:S06]  /*d6c0*/  FMUL.FTZ R0, R31, UR28 ;  /* 0x0000001c1f007c20 */ /* 0x002fcc0008410000 */
[----:B------:R1:W-:Y:S02]  /*d6d0*/  MUFU.TANH R68, R0 ;  /* 0x0000000000447308 */ /* 0x0003e40000002400 */
[----:B-1----:R-:W-:-:S05]  /*d6e0*/  MOV R0, UR19 ;  /* 0x0000001300007c02 */ /* 0x002fca0008000f00 */
[----:B------:R-:W-:Y:S02]  /*d6f0*/  IMAD R0, R0, 0x80, R40 ;  /* 0x0000008000007824 */ /* 0x000fe400078e0228 */
[----:B------:R-:W-:Y:S01]  /*d700*/  HMMA.16816.F32.BF16 R40, R12, R38, R128 ;  /* 0x000000260c28723c */ /* 0x000fe20000041880 */
[----:B------:R1:W-:Y:S01]  /*d710*/  MUFU.TANH R39, R5 ;  /* 0x0000000500277308 */ /* 0x0003e20000002400 */
[C---:B------:R-:W-:Y:S01]  /*d720*/  VIADD R35, R0.reuse, 0x10 ;  /* 0x0000001000237836 */ /* 0x040fe20000000000 */
[CC--:B------:R-:W-:Y:S01]  /*d730*/  ISETP.GE.AND P3, PT, R0.reuse, R21.reuse, PT ;  /* 0x000000150000720c */ /* 0x0c0fe20003f66270 */
[C---:B------:R-:W-:Y:S01]  /*d740*/  VIADD R32, R0.reuse, 0x19 ;  /* 0x0000001900207836 */ /* 0x040fe20000000000 */
[C---:B------:R-:W-:Y:S01]  /*d750*/  IADD3 R33, R0.reuse, 0x18, RZ ;  /* 0x0000001800217810 */ /* 0x040fe20007ffe0ff */
[C---:B------:R-:W-:Y:S01]  /*d760*/  VIADD R37, R0.reuse, 0x8 ;  /* 0x0000000800257836 */ /* 0x040fe20000000000 */
[----:B------:R-:W-:Y:S01]  /*d770*/  ISETP.GE.AND P6, PT, R35, R21, PT ;  /* 0x000000152300720c */ /* 0x000fe20003fc6270 */
[----:B------:R-:W-:Y:S01]  /*d780*/  VIADD R38, R0, 0x1 ;  /* 0x0000000100267836 */ /* 0x000fe20000000000 */
[----:B------:R-:W-:Y:S01]  /*d790*/  MOV R15, R65 ;  /* 0x00000041000f7202 */ /* 0x000fe20000000f00 */
[----:B------:R-:W-:Y:S01]  /*d7a0*/  IMAD.MOV.U32 R129, RZ, RZ, R64 ;  /* 0x000000ffff817224 */ /* 0x000fe200078e0040 */
[----:B------:R-:W-:Y:S01]  /*d7b0*/  FSEL R64, R134, -INF , !P3 ;  /* 0xff80000086407808 */ /* 0x000fe20005800000 */
[----:B------:R-:W-:Y:S01]  /*d7c0*/  IMAD.MOV.U32 R131, RZ, RZ, R57 ;  /* 0x000000ffff837224 */ /* 0x000fe200078e0039 */
[-C--:B------:R-:W-:Y:S01]  /*d7d0*/  ISETP.GE.AND P5, PT, R38, R21.reuse, PT ;  /* 0x000000152600720c */ /* 0x080fe20003fa6270 */
[----:B------:R-:W-:Y:S01]  /*d7e0*/  IMAD.MOV.U32 R128, RZ, RZ, R87 ;  /* 0x000000ffff807224 */ /* 0x000fe200078e0057 */
[-C--:B------:R-:W-:Y:S01]  /*d7f0*/  ISETP.GE.AND P3, PT, R33, R21.reuse, PT ;  /* 0x000000152100720c */ /* 0x080fe20003f66270 */
[----:B------:R3:W4:Y:S01]  /*d800*/  MUFU.TANH R57, R2 ;  /* 0x0000000200397308 */ /* 0x0007220000002400 */
[----:B------:R-:W-:Y:S01]  /*d810*/  FSEL R65, R105, -INF , !P5 ;  /* 0xff80000069417808 */ /* 0x000fe20006800000 */
[C---:B------:R-:W-:Y:S01]  /*d820*/  VIADD R31, R0.reuse, 0x20 ;  /* 0x00000020001f7836 */ /* 0x040fe20000000000 */
[----:B------:R-:W-:Y:S01]  /*d830*/  FSEL R84, R27, -INF , !P6 ;  /* 0xff8000001b547808 */ /* 0x000fe20007000000 */
[----:B------:R-:W-:Y:S01]  /*d840*/  VIADD R34, R0, 0x11 ;  /* 0x0000001100227836 */ /* 0x000fe20000000000 */
[----:B------:R-:W-:Y:S01]  /*d850*/  ISETP.GE.AND P5, PT, R32, R21, PT ;  /* 0x000000152000720c */ /* 0x000fe20003fa6270 */
[C---:B------:R-:W-:Y:S01]  /*d860*/  VIADD R29, R0.reuse, 0x28 ;  /* 0x00000028001d7836 */ /* 0x040fe20000000000 */
[C---:B------:R-:W-:Y:S01]  /*d870*/  IADD3 R27, R0.reuse, 0x30, RZ ;  /* 0x00000030001b7810 */ /* 0x040fe20007ffe0ff */
[----:B------:R-:W-:Y:S01]  /*d880*/  VIADD R28, R0, 0x29 ;  /* 0x00000029001c7836 */ /* 0x000fe20000000000 */
[----:B------:R-:W-:Y:S01]  /*d890*/  MOV R13, R85 ;  /* 0x00000055000d7202 */ /* 0x000fe20000000f00 */
[----:B-1----:R-:W-:Y:S01]  /*d8a0*/  FMUL.FTZ R5, R52, UR28 ;  /* 0x0000001c34057c20 */ /* 0x002fe20008410000 */
[----:B------:R-:W-:Y:S01]  /*d8b0*/  FSEL R87, R25, -INF , !P3 ;  /* 0xff80000019577808 */ /* 0x000fe20005800000 */
[----:B------:R-:W-:Y:S01]  /*d8c0*/  VIADD R25, R0, 0x38 ;  /* 0x0000003800197836 */ /* 0x000fe20000000000 */
[----:B------:R-:W-:Y:S01]  /*d8d0*/  ISETP.GE.AND P3, PT, R27, R21, PT ;  /* 0x000000151b00720c */ /* 0x000fe20003f66270 */
[----:B------:R-:W-:Y:S01]  /*d8e0*/  IMAD.MOV.U32 R14, RZ, RZ, R86 ;  /* 0x000000ffff0e7224 */ /* 0x000fe200078e0056 */
[----:B------:R-:W-:Y:S01]  /*d8f0*/  FSEL R85, R26, -INF , !P5 ;  /* 0xff8000001a557808 */ /* 0x000fe20006800000 */
[----:B------:R-:W-:-:S02]  /*d900*/  VIADD R26, R0, 0x31 ;  /* 0x00000031001a7836 */ /* 0x000fc40000000000 */
[----:B---3--:R-:W-:Y:S01]  /*d910*/  FMUL.FTZ R2, R118, UR28 ;  /* 0x0000001c76027c20 */ /* 0x008fe20008410000 */
[----:B------:R-:W-:Y:S01]  /*d920*/  MOV R130, R61 ;  /* 0x0000003d00827202 */ /* 0x000fe20000000f00 */
[----:B------:R-:W-:Y:S01]  /*d930*/  VIADD R19, R0, 0x40 ;  /* 0x0000004000137836 */ /* 0x000fe20000000000 */
[-C--:B------:R-:W-:Y:S01]  /*d940*/  ISETP.GE.AND P2, PT, R37, R21.reuse, PT ;  /* 0x000000152500720c */ /* 0x080fe20003f46270 */
[----:B------:R1:W-:Y:S01]  /*d950*/  MUFU.TANH R61, R2 ;  /* 0x00000002003d7308 */ /* 0x0003e20000002400 */
[-C--:B------:R-:W-:Y:S01]  /*d960*/  ISETP.GE.AND P5, PT, R26, R21.reuse, PT ;  /* 0x000000151a00720c */ /* 0x080fe20003fa6270 */
[----:B------:R-:W-:Y:S01]  /*d970*/  VIADD R18, R0, 0x41 ;  /* 0x0000004100127836 */ /* 0x000fe20000000000 */
[----:B------:R-:W-:Y:S01]  /*d980*/  FSEL R66, R104, -INF , !P2 ;  /* 0xff80000068427808 */ /* 0x000fe20005000000 */
[----:B------:R-:W-:Y:S01]  /*d990*/  VIADD R16, R0, 0x49 ;  /* 0x0000004900107836 */ /* 0x000fe20000000000 */
[-C--:B------:R-:W-:Y:S01]  /*d9a0*/  ISETP.GE.AND P2, PT, R31, R21.reuse, PT ;  /* 0x000000151f00720c */ /* 0x080fe20003f46270 */
[----:B------:R-:W-:Y:S01]  /*d9b0*/  IMAD.MOV.U32 R12, RZ, RZ, R15 ;  /* 0x000000ffff0c7224 */ /* 0x000fe200078e000f */
[-C--:B------:R-:W-:Y:S01]  /*d9c0*/  ISETP.GE.AND P4, PT, R34, R21.reuse, PT ;  /* 0x000000152200720c */ /* 0x080fe20003f86270 */
[----:B------:R-:W-:Y:S01]  /*d9d0*/  VIADD R15, R0, 0x50 ;  /* 0x00000050000f7836 */ /* 0x000fe20000000000 */
[----:B------:R-:W-:Y:S01]  /*d9e0*/  FSEL R115, R24, -INF , !P2 ;  /* 0xff80000018737808 */ /* 0x000fe20005000000 */
[----:B------:R-:W-:Y:S01]  /*d9f0*/  IMAD.MOV.U32 R112, RZ, RZ, R13 ;  /* 0x000000ffff707224 */ /* 0x000fe200078e000d */
[-C--:B------:R-:W-:Y:S01]  /*da00*/  ISETP.GE.AND P2, PT, R25, R21.reuse, PT ;  /* 0x000000151900720c */ /* 0x080fe20003f46270 */
[----:B------:R-:W-:Y:S01]  /*da10*/  VIADD R13, R0, 0x58 ;  /* 0x00000058000d7836 */ /* 0x000fe20000000000 */
[-C--:B------:R-:W-:Y:S01]  /*da20*/  ISETP.GE.AND P6, PT, R29, R21.reuse, PT ;  /* 0x000000151d00720c */ /* 0x080fe20003fc6270 */
[----:B------:R-:W-:Y:S01]  /*da30*/  IMAD.MOV.U32 R104, RZ, RZ, R249 ;  /* 0x000000ffff687224 */ /* 0x000fe200078e00f9 */
[----:B------:R-:W-:Y:S01]  /*da40*/  FSEL R86, R92, -INF , !P4 ;  /* 0xff8000005c567808 */ /* 0x000fe20006000000 */
[----:B------:R-:W-:Y:S01]  /*da50*/  IMAD.MOV.U32 R105, RZ, RZ, R250 ;  /* 0x000000ffff697224 */ /* 0x000fe200078e00fa */
[----:B-1----:R-:W-:Y:S01]  /*da60*/  FSEL R2, R76, -INF , !P3 ;  /* 0xff8000004c027808 */ /* 0x002fe20005800000 */
[----:B------:R-:W-:Y:S01]  /*da70*/  IMAD.MOV.U32 R249, RZ, RZ, R10 ;  /* 0x000000fffff97224 */ /* 0x000fe200078e000a */
[-C--:B------:R-:W-:Y:S01]  /*da80*/  ISETP.GE.AND P4, PT, R28, R21.reuse, PT ;  /* 0x000000151c00720c */ /* 0x080fe20003f86270 */
[----:B------:R-:W-:Y:S01]  /*da90*/  VIADD R10, R0, 0x61 ;  /* 0x00000061000a7836 */ /* 0x000fe20000000000 */
[----:B------:R-:W-:Y:S01]  /*daa0*/  FSEL R113, R79, -INF , !P6 ;  /* 0xff8000004f717808 */ /* 0x000fe20007000000 */
[----:B------:R2:W-:Y:S01]  /*dab0*/  STL [R1+0x4c], R2 ;  /* 0x00004c0201007387 */ /* 0x0005e20000100800 */
[-C--:B------:R-:W-:Y:S01]  /*dac0*/  ISETP.GE.AND P6, PT, R19, R21.reuse, PT ;  /* 0x000000151300720c */ /* 0x080fe20003fc6270 */
[----:B------:R-:W-:Y:S01]  /*dad0*/  IMAD.MOV.U32 R92, RZ, RZ, R131 ;  /* 0x000000ffff5c7224 */ /* 0x000fe200078e0083 */
[----:B------:R-:W-:Y:S01]  /*dae0*/  FSEL R108, R78, -INF , !P4 ;  /* 0xff8000004e6c7808 */ /* 0x000fe20006000000 */
[----:B------:R-:W-:Y:S01]  /*daf0*/  IMAD.MOV.U32 R131, RZ, RZ, R245 ;  /* 0x000000ffff837224 */ /* 0x000fe200078e00f5 */
[----:B------:R-:W-:-:S02]  /*db00*/  ISETP.GE.AND P4, PT, R18, R21, PT ;  /* 0x000000151200720c */ /* 0x000fc40003f86270 */
[C---:B------:R-:W-:Y:S02]  /*db10*/  IADD3 R17, R0.reuse, 0x48, RZ ;  /* 0x0000004800117810 */ /* 0x040fe40007ffe0ff */
[----:B------:R-:W-:Y:S02]  /*db20*/  IADD3 R36, R0, 0x9, RZ ;  /* 0x0000000900247810 */ /* 0x000fe40007ffe0ff */
[-C--:B------:R-:W-:Y:S02]  /*db30*/  ISETP.GE.AND P3, PT, R17, R21.reuse, PT ;  /* 0x000000151100720c */ /* 0x080fe40003f66270 */
[-C--:B------:R-:W-:Y:S02]  /*db40*/  ISETP.GE.AND P0, PT, R36, R21.reuse, PT ;  /* 0x000000152400720c */ /* 0x080fe40003f06270 */
[----:B------:R-:W-:Y:S02]  /*db50*/  IADD3 R30, R0, 0x21, RZ ;  /* 0x00000021001e7810 */ /* 0x000fe40007ffe0ff */
[----:B------:R-:W-:Y:S01]  /*db60*/  FSEL R67, R96, -INF , !P0 ;  /* 0xff80000060437808 */ /* 0x000fe20004000000 */
[----:B------:R-:W-:Y:S01]  /*db70*/  IMAD.MOV.U32 R96, RZ, RZ, R105 ;  /* 0x000000ffff607224 */ /* 0x000fe200078e0069 */
[----:B------:R-:W-:Y:S01]  /*db80*/  BAR.SYNC.DEFER_BLOCKING 0x0 ;  /* 0x0000000000007b1d */ /* 0x000fe20000010000 */
[----:B------:R-:W-:-:S02]  /*db90*/  ISETP.GE.AND P0, PT, R30, R21, PT ;  /* 0x000000151e00720c */ /* 0x000fc40003f06270 */
[----:B------:R-:W-:Y:S02]  /*dba0*/  IADD3 R24, R0, 0x39, RZ ;  /* 0x0000003900187810 */ /* 0x000fe40007ffe0ff */
[----:B------:R-:W-:Y:S02]  /*dbb0*/  FSEL R114, R83, -INF , !P0 ;  /* 0xff80000053727808 */ /* 0x000fe40004000000 */
[----:B--2---:R-:W-:Y:S02]  /*dbc0*/  FSEL R2, R56, -INF , !P5 ;  /* 0xff80000038027808 */ /* 0x004fe40006800000 */
[----:B------:R1:W2:Y:S01]  /*dbd0*/  MUFU.TANH R56, R5 ;  /* 0x0000000500387308 */ /* 0x0002a20000002400 */
[-C--:B------:R-:W-:Y:S02]  /*dbe0*/  ISETP.GE.AND P5, PT, R16, R21.reuse, PT ;  /* 0x000000151000720c */ /* 0x080fe40003fa6270 */
[----:B------:R3:W-:Y:S01]  /*dbf0*/  STL [R1+0x48], R2 ;  /* 0x0000480201007387 */ /* 0x0007e20000100800 */
[----:B------:R-:W-:-:S02]  /*dc00*/  ISETP.GE.AND P0, PT, R24, R21, PT ;  /* 0x000000151800720c */ /* 0x000fc40003f06270 */
[----:B------:R-:W-:Y:S02]  /*dc10*/  MOV R237, R14 ;  /* 0x0000000e00ed7202 */ /* 0x000fe40000000f00 */
[----:B------:R-:W-:Y:S02]  /*dc20*/  IADD3 R14, R0, 0x51, RZ ;  /* 0x00000051000e7810 */ /* 0x000fe40007ffe0ff */
[----:B----4-:R-:W-:Y:S01]  /*dc30*/  FSEL R69, R69, -INF , !P0 ;  /* 0xff80000045457808 */ /* 0x010fe20004000000 */
[----:B------:R-:W-:Y:S01]  /*dc40*/  IMAD.MOV.U32 R134, RZ, RZ, R237 ;  /* 0x000000ffff867224 */ /* 0x000fe200078e00ed */
[----:B------:R-:W-:Y:S02]  /*dc50*/  ISETP.GE.AND P0, PT, R14, R21, PT ;  /* 0x000000150e00720c */ /* 0x000fe40003f06270 */
[----:B------:R-:W-:Y:S01]  /*dc60*/  MOV R237, R12 ;  /* 0x0000000c00ed7202 */ /* 0x000fe20000000f00 */
[----:B------:R-:W-:Y:S01]  /*dc70*/  VIADD R12, R0, 0x59 ;  /* 0x00000059000c7836 */ /* 0x000fe20000000000 */
[----:B------:R-:W-:Y:S01]  /*dc80*/  FSEL R7, R7, -INF , !P0 ;  /* 0xff80000007077808 */ /* 0x000fe20004000000 */
[----:B------:R-:W-:Y:S01]  /*dc90*/  IMAD.MOV.U32 R105, RZ, RZ, R134 ;  /* 0x000000ffff697224 */ /* 0x000fe200078e0086 */
[----:B-1----:R-:W-:-:S02]  /*dca0*/  FSEL R5, R70, -INF , !P2 ;  /* 0xff80000046057808 */ /* 0x002fc40005000000 */
[----:B------:R-:W-:Y:S02]  /*dcb0*/  ISETP.GE.AND P2, PT, R15, R21, PT ;  /* 0x000000150f00720c */ /* 0x000fe40003f46270 */
[----:B------:R-:W-:Y:S01]  /*dcc0*/  MOV R250, R11 ;  /* 0x0000000b00fa7202 */ /* 0x000fe20000000f00 */
[----:B------:R1:W-:Y:S01]  /*dcd0*/  STL [R1+0x44], R5 ;  /* 0x0000440501007387 */ /* 0x0003e20000100800 */
[C---:B------:R-:W-:Y:S02]  /*dce0*/  IADD3 R11, R0.reuse, 0x60, RZ ;  /* 0x00000060000b7810 */ /* 0x040fe40007ffe0ff */
[----:B------:R-:W-:Y:S01]  /*dcf0*/  IADD3 R8, R0, 0x69, RZ ;  /* 0x0000006900087810 */ /* 0x000fe20007ffe0ff */
[----:B------:R-:W-:Y:S02]  /*dd00*/  IMAD.MOV.U32 R118, RZ, RZ, R250 ;  /* 0x000000ffff767224 */ /* 0x000fe400078e00fa */
[----:B---3--:R-:W-:Y:S01]  /*dd10*/  FMUL.FTZ R2, R53, UR28 ;  /* 0x0000001c35027c20 */ /* 0x008fe20008410000 */
[----:B------:R-:W-:-:S02]  /*dd20*/  MOV R134, R112 ;  /* 0x0000007000867202 */ /* 0x000fc40000000f00 */
[----:B------:R-:W-:Y:S01]  /*dd30*/  ISETP.GE.AND P0, PT, R8, R21, PT ;  /* 0x000000150800720c */ /* 0x000fe20003f06270 */
[----:B------:R3:W4:Y:S01]  /*dd40*/  MUFU.TANH R52, R2 ;  /* 0x0000000200347308 */ /* 0x0007220000002400 */
[----:B------:R-:W-:Y:S02]  /*dd50*/  MOV R116, R249 ;  /* 0x000000f900747202 */ /* 0x000fe40000000f00 */
[----:B-1----:R-:W-:Y:S01]  /*dd60*/  FSEL R5, R59, -INF , !P6 ;  /* 0xff8000003b057808 */ /* 0x002fe20007000000 */
[----:B---3--:R-:W-:Y:S01]  /*dd70*/  FMUL.FTZ R2, R48, UR28 ;  /* 0x0000001c30027c20 */ /* 0x008fe20008410000 */
[----:B------:R-:W-:Y:S01]  /*dd80*/  ISETP.GE.AND P6, PT, R13, R21, PT ;  /* 0x000000150d00720c */ /* 0x000fe20003fc6270 */
[----:B------:R-:W-:Y:S01]  /*dd90*/  FMUL.FTZ R48, R46, UR28 ;  /* 0x0000001c2e307c20 */ /* 0x000fe20008410000 */
[----:B------:R-:W-:Y:S01]  /*dda0*/  FMUL.FTZ R46, R43, UR28 ;  /* 0x0000001c2b2e7c20 */ /* 0x000fe20008410000 */
[----:B------:R1:W3:Y:S01]  /*ddb0*/  MUFU.TANH R59, R2 ;  /* 0x00000002003b7308 */ /* 0x0002e20000002400 */
[----:B------:R2:W-:Y:S01]  /*ddc0*/  STL [R1+0x3c], R5 ;  /* 0x00003c0501007387 */ /* 0x0005e20000100800 */
[----:B-1----:R-:W-:-:S02]  /*ddd0*/  FSEL R2, R58, -INF , !P4 ;  /* 0xff8000003a027808 */ /* 0x002fc40006000000 */
[----:B------:R-:W-:-:S03]  /*dde0*/  ISETP.GE.AND P4, PT, R12, R21, PT ;  /* 0x000000150c00720c */ /* 0x000fc60003f86270 */
[----:B------:R1:W-:Y:S01]  /*ddf0*/  STL [R1+0x38], R2 ;  /* 0x0000380201007387 */ /* 0x0003e20000100800 */
[----:B------:R-:W-:Y:S02]  /*de00*/  FSEL R83, R57, -INF , !P4 ;  /* 0xff80000039537808 */ /* 0x000fe40006000000 */
[----:B------:R-:W-:Y:S01]  /*de10*/  MOV R57, R104 ;  /* 0x0000006800397202 */ /* 0x000fe20000000f00 */
[----:B--2---:R-:W-:Y:S01]  /*de20*/  FMUL.FTZ R5, R49, UR28 ;  /* 0x0000001c31057c20 */ /* 0x004fe20008410000 */
[----:B------:R-:W-:-:S03]  /*de30*/  FMUL.FTZ R49, R55, UR28 ;  /* 0x0000001c37317c20 */ /* 0x000fc60008410000 */
[----:B------:R2:W-:Y:S01]  /*de40*/  MUFU.TANH R58, R5 ;  /* 0x00000005003a7308 */ /* 0x0005e20000002400 */
[----:B-1----:R-:W-:Y:S01]  /*de50*/  FSEL R2, R9, -INF , !P3 ;  /* 0xff80000009027808 */ /* 0x002fe20005800000 */
[----:B------:R-:W-:Y:S01]  /*de60*/  VIADD R9, R0, 0x68 ;  /* 0x0000006800097836 */ /* 0x000fe20000000000 */
[----:B--2---:R-:W-:Y:S01]  /*de70*/  FSEL R5, R60, -INF , !P5 ;  /* 0xff8000003c057808 */ /* 0x004fe20006800000 */
[----:B------:R-:W-:Y:S01]  /*de80*/  IMAD.MOV.U32 R60, RZ, RZ, R200 ;  /* 0x000000ffff3c7224 */ /* 0x000fe200078e00c8 */
[-C--:B------:R-:W-:Y:S01]  /*de90*/  ISETP.GE.AND P3, PT, R11, R21.reuse, PT ;  /* 0x000000150b00720c */ /* 0x080fe20003f66270 */
[----:B------:R1:W-:Y:S01]  /*dea0*/  STL [R1+0x34], R2 ;  /* 0x0000340201007387 */ /* 0x0003e20000100800 */
[----:B------:R-:W-:Y:S01]  /*deb0*/  ISETP.GE.AND P5, PT, R10, R21, PT ;  /* 0x000000150a00720c */ /* 0x000fe20003fa6270 */
[----:B------:R-:W-:Y:S01]  /*dec0*/  IMAD.MOV.U32 R200, RZ, RZ, R251 ;  /* 0x000000ffffc87224 */ /* 0x000fe200078e00fb */
[----:B------:R-:W-:Y:S01]  /*ded0*/  FSEL R112, R56, -INF , !P3 ;  /* 0xff80000038707808 */ /* 0x000fe20005800000 */
[----:B------:R2:W-:Y:S01]  /*dee0*/  STL [R1+0x30], R5 ;  /* 0x0000300501007387 */ /* 0x0005e20000100800 */
[----:B------:R-:W-:-:S02]  /*def0*/  IMAD.MOV.U32 R56, RZ, RZ, R246 ;  /* 0x000000ffff387224 */ /* 0x000fc400078e00f6 */
[----:B-1----:R-:W-:-:S04]  /*df00*/  FMUL.FTZ R2, R44, UR28 ;  /* 0x0000001c2c027c20 */ /* 0x002fc80008410000 */
[----:B------:R1:W3:Y:S01]  /*df10*/  MUFU.TANH R53, R2 ;  /* 0x0000000200357308 */ /* 0x0002e20000002400 */
[----:B--2---:R-:W-:Y:S01]  /*df20*/  FMUL.FTZ R5, R40, UR28 ;  /* 0x0000001c28057c20 */ /* 0x004fe20008410000 */
[----:B----4-:R-:W-:-:S06]  /*df30*/  FSEL R40, R52, -INF , !P5 ;  /* 0xff80000034287808 */ /* 0x010fcc0006800000 */
[----:B------:R2:W-:Y:S01]  /*df40*/  MUFU.TANH R44, R5 ;  /* 0x00000005002c7308 */ /* 0x0005e20000002400 */
[----:B-1----:R-:W-:Y:S02]  /*df50*/  FSEL R2, R39, -INF , !P2 ;  /* 0xff80000027027808 */ /* 0x002fe40005000000 */
[----:B------:R-:W-:-:S03]  /*df60*/  ISETP.GE.AND P2, PT, R9, R21, PT ;  /* 0x000000150900720c */ /* 0x000fc60003f46270 */
[----:B------:R1:W-:Y:S01]  /*df70*/  STL [R1+0x2c], R2 ;  /* 0x00002c0201007387 */ /* 0x0003e20000100800 */
[----:B--2---:R-:W-:-:S03]  /*df80*/  IADD3 R5, R0, 0x78, RZ ;  /* 0x0000007800057810 */ /* 0x004fc60007ffe0ff */
[----:B------:R2:W-:Y:S01]  /*df90*/  STL [R1+0x28], R7 ;  /* 0x0000280701007387 */ /* 0x0005e20000100800 */
[----:B------:R-:W-:Y:S01]  /*dfa0*/  ISETP.GE.AND P3, PT, R5, R21, PT ;  /* 0x000000150500720c */ /* 0x000fe20003f66270 */
[----:B-1----:R-:W-:Y:S01]  /*dfb0*/  FMUL.FTZ R2, R45, UR28 ;  /* 0x0000001c2d027c20 */ /* 0x002fe20008410000 */
[----:B------:R-:W-:Y:S01]  /*dfc0*/  FMUL.FTZ R45, R42, UR28 ;  /* 0x0000001c2a2d7c20 */ /* 0x000fe20008410000 */
[----:B---3--:R-:W-:Y:S01]  /*dfd0*/  FSEL R42, R59, -INF , !P2 ;  /* 0xff8000003b2a7808 */ /* 0x008fe20005000000 */
[----:B------:R-:W-:Y:S01]  /*dfe0*/  IMAD.MOV.U32 R59, RZ, RZ, R248 ;  /* 0x000000ffff3b7224 */ /* 0x000fe200078e00f8 */
[----:B------:R1:W-:Y:S01]  /*dff0*/  MUFU.TANH R39, R2 ;  /* 0x0000000200277308 */ /* 0x0003e20000002400 */
[C---:B--2---:R-:W-:Y:S01]  /*e000*/  VIADD R7, R0.reuse, 0x70 ;  /* 0x0000007000077836 */ /* 0x044fe20000000000 */
[----:B------:R-:W-:-:S06]  /*e010*/  ISETP.GE.AND P2, PT, R0, R20, PT ;  /* 0x000000140000720c */ /* 0x000fcc0003f46270 */
[----:B------:R-:W-:Y:S01]  /*e020*/  MUFU.TANH R45, R45 ;  /* 0x0000002d002d7308 */ /* 0x000fe20000002400 */
[----:B-1----:R-:W-:Y:S01]  /*e030*/  FSEL R2, R6, -INF , !P6 ;  /* 0xff80000006027808 */ /* 0x002fe20007000000 */
[----:B------:R-:W-:Y:S01]  /*e040*/  VIADD R6, R0, 0x71 ;  /* 0x0000007100067836 */ /* 0x000fe20000000000 */
[----:B------:R-:W-:-:S03]  /*e050*/  ISETP.GE.AND P6, PT, R7, R21, PT ;  /* 0x000000150700720c */ /* 0x000fc60003fc6270 */
[----:B------:R1:W-:Y:S01]  /*e060*/  STL [R1+0x24], R2 ;  /* 0x0000240201007387 */ /* 0x0003e20000100800 */
[----:B------:R-:W-:Y:S02]  /*e070*/  ISETP.GE.AND P4, PT, R6, R21, PT ;  /* 0x000000150600720c */ /* 0x000fe40003f86270 */
[----:B------:R-:W-:Y:S01]  /*e080*/  FSEL R43, R53, -INF , !P6 ;  /* 0xff800000352b7808 */ /* 0x000fe20007000000 */
[----:B------:R2:W-:Y:S01]  /*e090*/  STL [R1+0x18], R40 ;  /* 0x0000182801007387 */ /* 0x0005e20000100800 */
[----:B------:R-:W-:-:S03]  /*e0a0*/  ISETP.GE.AND P6, PT, R37, R20, PT ;  /* 0x000000142500720c */ /* 0x000fc60003fc6270 */
[----:B------:R3:W-:Y:S01]  /*e0b0*/  STL [R1+0x14], R42 ;  /* 0x0000142a01007387 */ /* 0x0007e20000100800 */
[----:B-1----:R-:W-:Y:S02]  /*e0c0*/  VIADD R2, R0, 0x79 ;  /* 0x0000007900027836 */ /* 0x002fe40000000000 */
[----:B--2---:R-:W-:-:S03]  /*e0d0*/  FMUL.FTZ R40, R119, UR28 ;  /* 0x0000001c77287c20 */ /* 0x004fc60008410000 */
[----:B------:R-:W-:Y:S01]  /*e0e0*/  ISETP.GE.AND P5, PT, R2, R21, PT ;  /* 0x000000150200720c */ /* 0x000fe20003fa6270 */
[----:B------:R-:W-:Y:S01]  /*e0f0*/  FMUL.FTZ R21, R41, UR28 ;  /* 0x0000001c29157c20 */ /* 0x000fe20008410000 */
[----:B------:R-:W-:Y:S01]  /*e100*/  FMUL.FTZ R41, R51, UR28 ;  /* 0x0000001c33297c20 */ /* 0x000fe20008410000 */
[----:B---3--:R-:W-:Y:S01]  /*e110*/  FSEL R42, R58, -INF , !P0 ;  /* 0xff8000003a2a7808 */ /* 0x008fe20004000000 */
[----:B------:R-:W-:Y:S01]  /*e120*/  IMAD.MOV.U32 R58, RZ, RZ, R237 ;  /* 0x000000ffff3a7224 */ /* 0x000fe200078e00ed */
[-C--:B------:R-:W-:Y:S01]  /*e130*/  ISETP.GE.AND P0, PT, R38, R20.reuse, PT ;  /* 0x000000142600720c */ /* 0x080fe20003f06270 */
[----:B------:R-:W-:Y:S01]  /*e140*/  MUFU.TANH R40, R40 ;  /* 0x0000002800287308 */ /* 0x000fe20000002400 */
[----:B------:R-:W-:Y:S01]  /*e150*/  FSEL R51, R227, -INF , !P2 ;  /* 0xff800000e3337808 */ /* 0x000fe20005000000 */
[----:B------:R1:W-:Y:S01]  /*e160*/  STL [R1+0x10], R42 ;  /* 0x0000102a01007387 */ /* 0x0003e20000100800 */
[----:B------:R-:W-:Y:S02]  /*e170*/  FSEL R52, R215, -INF , !P0 ;  /* 0xff800000d7347808 */ /* 0x000fe40004000000 */
[-C--:B------:R-:W-:Y:S01]  /*e180*/  ISETP.GE.AND P2, PT, R33, R20.reuse, PT ;  /* 0x000000142100720c */ /* 0x080fe20003f46270 */
[----:B------:R2:W-:Y:S01]  /*e190*/  STL [R1+0xc], R43 ;  /* 0x00000c2b01007387 */ /* 0x0005e20000100800 */
[-C--:B------:R-:W-:Y:S01]  /*e1a0*/  ISETP.GE.AND P0, PT, R32, R20.reuse, PT ;  /* 0x000000142000720c */ /* 0x080fe20003f06270 */
[----:B------:R-:W3:Y:S01]  /*e1b0*/  MUFU.TANH R21, R21 ;  /* 0x0000001500157308 */ /* 0x000ee20000002400 */
[----:B------:R-:W-:Y:S01]  /*e1c0*/  FSEL R78, R97, -INF , !P2 ;  /* 0xff800000614e7808 */ /* 0x000fe20005000000 */
[----:B------:R-:W-:Y:S01]  /*e1d0*/  IMAD.MOV.U32 R97, RZ, RZ, R252 ;  /* 0x000000ffff617224 */ /* 0x000fe200078e00fc */
[----:B------:R-:W-:Y:S01]  /*e1e0*/  FSEL R79, R95, -INF , !P0 ;  /* 0xff8000005f4f7808 */ /* 0x000fe20004000000 */
[----:B------:R-:W-:Y:S01]  /*e1f0*/  IMAD.MOV.U32 R95, RZ, RZ, R105 ;  /* 0x000000ffff5f7224 */ /* 0x000fe200078e0069 */
[----:B------:R-:W-:-:S02]  /*e200*/  ISETP.GE.AND P2, PT, R27, R20, PT ;  /* 0x000000141b00720c */ /* 0x000fc40003f46270 */
[-C--:B------:R-:W-:Y:S01]  /*e210*/  ISETP.GE.AND P0, PT, R26, R20.reuse, PT ;  /* 0x000000141a00720c */ /* 0x080fe20003f06270 */
[----:B------:R-:W-:Y:S01]  /*e220*/  MUFU.TANH R41, R41 ;  /* 0x0000002900297308 */ /* 0x000fe20000002400 */
[----:B------:R-:W-:Y:S02]  /*e230*/  FSEL R55, R91, -INF , !P2 ;  /* 0xff8000005b377808 */ /* 0x000fe40005000000 */
[----:B------:R-:W-:Y:S02]  /*e240*/  FSEL R252, R90, -INF , !P0 ;  /* 0xff8000005afc7808 */ /* 0x000fe40004000000 */
[-C--:B------:R-:W-:Y:S02]  /*e250*/  ISETP.GE.AND P2, PT, R17, R20.reuse, PT ;  /* 0x000000141100720c */ /* 0x080fe40003f46270 */
[----:B------:R-:W-:Y:S02]  /*e260*/  ISETP.GE.AND P0, PT, R16, R20, PT ;  /* 0x000000141000720c */ /* 0x000fe40003f06270 */
[----:B---3--:R-:W-:-:S02]  /*e270*/  FSEL R21, R21, -INF , !P5 ;  /* 0xff80000015157808 */ /* 0x008fc40006800000 */
[----:B-1----:R-:W-:Y:S02]  /*e280*/  FSEL R42, R39, -INF , !P4 ;  /* 0xff800000272a7808 */ /* 0x002fe40006000000 */
[----:B------:R1:W3:Y:S01]  /*e290*/  MUFU.TANH R39, R54 ;  /* 0x0000003600277308 */ /* 0x0002e20000002400 */
[-C--:B------:R-:W-:Y:S02]  /*e2a0*/  ISETP.GE.AND P4, PT, R36, R20.reuse, PT ;  /* 0x000000142400720c */ /* 0x080fe40003f86270 */
[----:B------:R4:W-:Y:S01]  /*e2b0*/  STL [R1+0x8], R42 ;  /* 0x0000082a01007387 */ /* 0x0009e20000100800 */
[-C--:B------:R-:W-:Y:S02]  /*e2c0*/  ISETP.GE.AND P5, PT, R34, R20.reuse, PT ;  /* 0x000000142200720c */ /* 0x080fe40003fa6270 */
[----:B------:R-:W-:Y:S01]  /*e2d0*/  FSEL R53, R213, -INF , !P4 ;  /* 0xff800000d5357808 */ /* 0x000fe20006000000 */
[----:B------:R3:W-:Y:S01]  /*e2e0*/  STL [R1+0x4], R21 ;  /* 0x0000041501007387 */ /* 0x0007e20000100800 */
[----:B------:R-:W-:Y:S01]  /*e2f0*/  FSEL R76, R99, -INF , !P5 ;  /* 0xff800000634c7808 */ /* 0x000fe20006800000 */
[----:B--2---:R-:W-:Y:S01]  /*e300*/  MUFU.TANH R43, R47 ;  /* 0x0000002f002b7308 */ /* 0x004fe20000002400 */
[----:B------:R-:W-:-:S02]  /*e310*/  ISETP.GE.AND P4, PT, R30, R20, PT ;  /* 0x000000141e00720c */ /* 0x000fc40003f86270 */
[-C--:B------:R-:W-:Y:S02]  /*e320*/  ISETP.GE.AND P5, PT, R28, R20.reuse, PT ;  /* 0x000000141c00720c */ /* 0x080fe40003fa6270 */
[----:B------:R-:W-:Y:S01]  /*e330*/  FSEL R104, R93, -INF , !P4 ;  /* 0xff8000005d687808 */ /* 0x000fe20006000000 */
[----:B------:R-:W-:Y:S01]  /*e340*/  IMAD.MOV.U32 R93, RZ, RZ, R229 ;  /* 0x000000ffff5d7224 */ /* 0x000fe200078e00e5 */
[----:B------:R-:W-:Y:S02]  /*e350*/  FSEL R107, R107, -INF , !P5 ;  /* 0xff8000006b6b7808 */ /* 0x000fe40006800000 */
[----:B-1----:R-:W-:Y:S02]  /*e360*/  FSEL R54, R44, -INF , !P3 ;  /* 0xff8000002c367808 */ /* 0x002fe40005800000 */
[-C--:B------:R-:W-:Y:S01]  /*e370*/  ISETP.GE.AND P3, PT, R35, R20.reuse, PT ;  /* 0x000000142300720c */ /* 0x080fe20003f66270 */
[----:B------:R-:W-:Y:S01]  /*e380*/  MUFU.TANH R44, R48 ;  /* 0x00000030002c7308 */ /* 0x000fe20000002400 */
[----:B------:R-:W-:-:S02]  /*e390*/  ISETP.GE.AND P4, PT, R24, R20, PT ;  /* 0x000000141800720c */ /* 0x000fc40003f86270 */
[----:B------:R-:W-:Y:S01]  /*e3a0*/  FSEL R70, R100, -INF , !P3 ;  /* 0xff80000064467808 */ /* 0x000fe20005800000 */
[----:B------:R-:W-:Y:S01]  /*e3b0*/  IMAD.MOV.U32 R100, RZ, RZ, R96 ;  /* 0x000000ffff647224 */ /* 0x000fe200078e0060 */
[-C--:B------:R-:W-:Y:S02]  /*e3c0*/  ISETP.GE.AND P3, PT, R29, R20.reuse, PT ;  /* 0x000000141d00720c */ /* 0x080fe40003f66270 */
[-C--:B------:R-:W-:Y:S01]  /*e3d0*/  ISETP.GE.AND P5, PT, R18, R20.reuse, PT ;  /* 0x000000141200720c */ /* 0x080fe20003fa6270 */
[----:B----4-:R1:W-:Y:S01]  /*e3e0*/  MUFU.TANH R42, R50 ;  /* 0x00000032002a7308 */ /* 0x0103e20000002400 */
[----:B------:R-:W-:Y:S02]  /*e3f0*/  FSEL R102, R102, -INF , !P3 ;  /* 0xff80000066667808 */ /* 0x000fe40005800000 */
[----:B------:R-:W-:Y:S02]  /*e400*/  ISETP.GE.AND P3, PT, R19, R20, PT ;  /* 0x000000141300720c */ /* 0x000fe40003f66270 */
[----:B------:R-:W-:-:S02]  /*e410*/  MOV R213, R247 ;  /* 0x000000f700d57202 */ /* 0x000fc40000000f00 */
[----:B------:R-:W-:Y:S01]  /*e420*/  FSEL R250, R88, -INF , !P4 ;  /* 0xff80000058fa7808 */ /* 0x000fe20006000000 */
[----:B---3--:R2:W3:Y:S01]  /*e430*/  MUFU.TANH R21, R49 ;  /* 0x0000003100157308 */ /* 0x0084e20000002400 */
[----:B------:R-:W-:Y:S02]  /*e440*/  FSEL R249, R80, -INF , !P3 ;  /* 0xff80000050f97808 */ /* 0x000fe40005800000 */
[----:B------:R-:W-:Y:S02]  /*e450*/  FSEL R248, R77, -INF , !P5 ;  /* 0xff8000004df87808 */ /* 0x000fe40006800000 */
[----:B------:R-:W-:Y:S02]  /*e460*/  FSEL R247, R75, -INF , !P2 ;  /* 0xff8000004bf77808 */ /* 0x000fe40005000000 */
[----:B------:R-:W-:Y:S02]  /*e470*/  FSEL R246, R68, -INF , !P0 ;  /* 0xff80000044f67808 */ /* 0x000fe40004000000 */
[-C--:B------:R-:W-:Y:S01]  /*e480*/  ISETP.GE.AND P4, PT, R14, R20.reuse, PT ;  /* 0x000000140e00720c */ /* 0x080fe20003f86270 */
[----:B-1----:R-:W-:Y:S01]  /*e490*/  IMAD.MOV.U32 R50, RZ, RZ, R201 ;  /* 0x000000ffff327224 */ /* 0x002fe200078e00c9 */
[----:B------:R-:W-:-:S02]  /*e4a0*/  ISETP.GE.AND P3, PT, R13, R20, PT ;  /* 0x000000140d00720c */ /* 0x000fc40003f66270 */
[-C--:B------:R-:W-:Y:S02]  /*e4b0*/  ISETP.GE.AND P5, PT, R12, R20.reuse, PT ;  /* 0x000000140c00720c */ /* 0x080fe40003fa6270 */
[-C--:B------:R-:W-:Y:S02]  /*e4c0*/  ISETP.GE.AND P2, PT, R11, R20.reuse, PT ;  /* 0x000000140b00720c */ /* 0x080fe40003f46270 */
[----:B--2---:R-:W-:Y:S02]  /*e4d0*/  FSEL R49, R214, -INF , !P6 ;  /* 0xff800000d6317808 */ /* 0x004fe40007000000 */
[-C--:B------:R-:W-:Y:S02]  /*e4e0*/  ISETP.GE.AND P6, PT, R31, R20.reuse, PT ;  /* 0x000000141f00720c */ /* 0x080fe40003fc6270 */
[-C--:B------:R-:W-:Y:S02]  /*e4f0*/  ISETP.GE.AND P0, PT, R10, R20.reuse, PT ;  /* 0x000000140a00720c */ /* 0x080fe40003f06270 */
[----:B------:R-:W-:Y:S01]  /*e500*/  FSEL R96, R94, -INF , !P6 ;  /* 0xff8000005e607808 */ /* 0x000fe20007000000 */
[----:B------:R-:W-:Y:S01]  /*e510*/  IMAD.MOV.U32 R94, RZ, RZ, R203 ;  /* 0x000000ffff5e7224 */ /* 0x000fe200078e00cb */
[----:B------:R-:W-:Y:S01]  /*e520*/  ISETP.GE.AND P6, PT, R25, R20, PT ;  /* 0x000000141900720c */ /* 0x000fe20003fc6270 */
[----:B------:R-:W-:Y:S01]  /*e530*/  IMAD.MOV.U32 R203, RZ, RZ, R235 ;  /* 0x000000ffffcb7224 */ /* 0x000fe200078e00eb */
[----:B------:R-:W-:Y:S01]  /*e540*/  MOV R99, R128 ;  /* 0x0000008000637202 */ /* 0x000fe20000000f00 */
[----:B------:R-:W-:Y:S01]  /*e550*/  IMAD.MOV.U32 R128, RZ, RZ, R130 ;  /* 0x000000ffff807224 */ /* 0x000fe200078e0082 */
[----:B------:R-:W-:-:S02]  /*e560*/  FSEL R251, R89, -INF , !P6 ;  /* 0xff80000059fb7808 */ /* 0x000fc40007000000 */
[----:B------:R-:W-:Y:S02]  /*e570*/  ISETP.GE.AND P6, PT, R15, R20, PT ;  /* 0x000000140f00720c */ /* 0x000fe40003fc6270 */
[----:B------:R-:W-:Y:S01]  /*e580*/  MOV R119, R202 ;  /* 0x000000ca00777202 */ /* 0x000fe20000000f00 */
[----:B------:R-:W-:Y:S01]  /*e590*/  IMAD.MOV.U32 R202, RZ, RZ, R234 ;  /* 0x000000ffffca7224 */ /* 0x000fe200078e00ea */
[----:B------:R-:W-:Y:S02]  /*e5a0*/  MOV R105, R236 ;  /* 0x000000ec00697202 */ /* 0x000fe40000000f00 */
[----:B------:R-:W-:Y:S02]  /*e5b0*/  MOV R130, R244 ;  /* 0x000000f400827202 */ /* 0x000fe40000000f00 */
[----:B------:R-:W-:Y:S02]  /*e5c0*/  FSEL R245, R63, -INF , !P6 ;  /* 0xff8000003ff57808 */ /* 0x000fe40007000000 */
[----:B------:R-:W-:-:S02]  /*e5d0*/  FSEL R244, R62, -INF , !P4 ;  /* 0xff8000003ef47808 */ /* 0x000fc40006000000 */
[----:B------:R-:W-:Y:S02]  /*e5e0*/  FSEL R237, R61, -INF , !P3 ;  /* 0xff8000003ded7808 */ /* 0x000fe40005800000 */
[----:B------:R-:W-:Y:S02]  /*e5f0*/  FSEL R236, R40, -INF , !P5 ;  /* 0xff80000028ec7808 */ /* 0x000fe40006800000 */
[----:B------:R-:W-:Y:S02]  /*e600*/  FSEL R235, R39, -INF , !P2 ;  /* 0xff80000027eb7808 */ /* 0x000fe40005000000 */
[----:B---3--:R-:W-:Y:S01]  /*e610*/  FSEL R234, R21, -INF , !P0 ;  /* 0xff80000015ea7808 */ /* 0x008fe20004000000 */
[----:B------:R-:W-:Y:S01]  /*e620*/  FMUL.FTZ R21, R238, UR28 ;  /* 0x0000001cee157c20 */ /* 0x000fe20008410000 */
[-C--:B------:R-:W-:Y:S02]  /*e630*/  ISETP.GE.AND P6, PT, R9, R20.reuse, PT ;  /* 0x000000140900720c */ /* 0x080fe40003fc6270 */
[----:B------:R-:W-:-:S02]  /*e640*/  ISETP.GE.AND P4, PT, R8, R20, PT ;  /* 0x000000140800720c */ /* 0x000fc40003f86270 */
[-C--:B------:R-:W-:Y:S02]  /*e650*/  ISETP.GE.AND P3, PT, R7, R20.reuse, PT ;  /* 0x000000140700720c */ /* 0x080fe40003f66270 */
[-C--:B------:R-:W-:Y:S02]  /*e660*/  ISETP.GE.AND P5, PT, R6, R20.reuse, PT ;  /* 0x000000140600720c */ /* 0x080fe40003fa6270 */
[-C--:B------:R-:W-:Y:S02]  /*e670*/  ISETP.GE.AND P2, PT, R5, R20.reuse, PT ;  /* 0x000000140500720c */ /* 0x080fe40003f46270 */
[----:B------:R-:W-:Y:S02]  /*e680*/  ISETP.GE.AND P0, PT, R2, R20, PT ;  /* 0x000000140200720c */ /* 0x000fe40003f06270 */
[----:B------:R-:W1:Y:S01]  /*e690*/  MUFU.TANH R20, R46 ;  /* 0x0000002e00147308 */ /* 0x000e620000002400 */
[----:B------:R-:W-:Y:S02]  /*e6a0*/  MOV R201, R232 ;  /* 0x000000e800c97202 */ /* 0x000fe40000000f00 */
[----:B------:R-:W-:-:S02]  /*e6b0*/  FSEL R232, R42, -INF , !P6 ;  /* 0xff8000002ae87808 */ /* 0x000fc40007000000 */
[----:B------:R-:W-:Y:S02]  /*e6c0*/  FSEL R117, R41, -INF , !P4 ;  /* 0xff80000029757808 */ /* 0x000fe40006000000 */
[CC--:B------:R-:W-:Y:S01]  /*e6d0*/  ISETP.GE.AND P6, PT, R0.reuse, R23.reuse, PT ;  /* 0x000000170000720c */ /* 0x0c0fe20003fc6270 */
[----:B------:R-:W2:Y:S01]  /*e6e0*/  MUFU.TANH R46, R21 ;  /* 0x00000015002e7308 */ /* 0x000ea20000002400 */
[----:B------:R-:W-:Y:S01]  /*e6f0*/  ISETP.GE.AND P4, PT, R0, R22, PT ;  /* 0x000000160000720c */ /* 0x000fe20003f86270 */
[----:B------:R-:W-:Y:S01]  /*e700*/  FMUL.FTZ R0, R239, UR28 ;  /* 0x0000001cef007c20 */ /* 0x000fe20008410000 */
[----:B------:R-:W-:Y:S02]  /*e710*/  FSEL R229, R44, -INF , !P3 ;  /* 0xff8000002ce57808 */ /* 0x000fe40005800000 */
[----:B------:R-:W-:Y:S02]  /*e720*/  FSEL R227, R43, -INF , !P5 ;  /* 0xff8000002be37808 */ /* 0x000fe40006800000 */
[----:B------:R-:W-:-:S02]  /*e730*/  ISETP.GE.AND P3, PT, R38, R23, PT ;  /* 0x000000172600720c */ /* 0x000fc40003f66270 */
[-C--:B------:R-:W-:Y:S02]  /*e740*/  ISETP.GE.AND P5, PT, R38, R22.reuse, PT ;  /* 0x000000162600720c */ /* 0x080fe40003fa6270 */
[----:B------:R3:W-:Y:S01]  /*e750*/  MUFU.TANH R38, R0 ;  /* 0x0000000000267308 */ /* 0x0007e20000002400 */
[----:B------:R-:W-:Y:S02]  /*e760*/  FSEL R215, R45, -INF , !P2 ;  /* 0xff8000002dd77808 */ /* 0x000fe40005000000 */
[----:B-1----:R-:W-:Y:S02]  /*e770*/  FSEL R214, R20, -INF , !P0 ;  /* 0xff80000014d67808 */ /* 0x002fe40004000000 */
[C---:B------:R-:W-:Y:S02]  /*e780*/  ISETP.GE.AND P2, PT, R37.reuse, R23, PT ;  /* 0x000000172500720c */ /* 0x040fe40003f46270 */
[----:B------:R-:W-:Y:S02]  /*e790*/  ISETP.GE.AND P0, PT, R37, R22, PT ;  /* 0x000000162500720c */ /* 0x000fe40003f06270 */
[----:B------:R-:W-:-:S02]  /*e7a0*/  FSEL R39, R93, -INF , !P6 ;  /* 0xff8000005d277808 */ /* 0x000fc40007000000 */
[----:B------:R-:W-:Y:S02]  /*e7b0*/  FSEL R40, R94, -INF , !P4 ;  /* 0xff8000005e287808 */ /* 0x000fe40006000000 */
[CC--:B------:R-:W-:Y:S02]  /*e7c0*/  ISETP.GE.AND P6, PT, R36.reuse, R23.reuse, PT ;  /* 0x000000172400720c */ /* 0x0c0fe40003fc6270 */
[----:B------:R-:W-:Y:S01]  /*e7d0*/  ISETP.GE.AND P4, PT, R36, R22, PT ;  /* 0x000000162400720c */ /* 0x000fe20003f86270 */
[----:B---3--:R-:W-:Y:S01]  /*e7e0*/  FMUL.FTZ R0, R208, UR28 ;  /* 0x0000001cd0007c20 */ /* 0x008fe20008410000 */
[----:B------:R-:W-:Y:S02]  /*e7f0*/  FSEL R43, R95, -INF , !P3 ;  /* 0xff8000005f2b7808 */ /* 0x000fe40005800000 */
[----:B------:R-:W-:Y:S01]  /*e800*/  FSEL R47, R97, -INF , !P5 ;  /* 0xff800000612f7808 */ /* 0x000fe20006800000 */
[----:B------:R1:W-:Y:S01]  /*e810*/  MUFU.TANH R37, R0 ;  /* 0x0000000000257308 */ /* 0x0003e20000002400 */
[----:B------:R-:W-:-:S02]  /*e820*/  ISETP.GE.AND P3, PT, R35, R23, PT ;  /* 0x000000172300720c */ /* 0x000fc40003f66270 */
[-C--:B------:R-:W-:Y:S02]  /*e830*/  ISETP.GE.AND P5, PT, R35, R22.reuse, PT ;  /* 0x000000162300720c */ /* 0x080fe40003fa6270 */
[----:B------:R-:W-:Y:S02]  /*e840*/  FSEL R42, R50, -INF , !P2 ;  /* 0xff800000322a7808 */ /* 0x000fe40005000000 */
[----:B------:R-:W-:Y:S02]  /*e850*/  FSEL R45, R99, -INF , !P0 ;  /* 0xff800000632d7808 */ /* 0x000fe40004000000 */
[C---:B------:R-:W-:Y:S02]  /*e860*/  ISETP.GE.AND P2, PT, R34.reuse, R23, PT ;  /* 0x000000172200720c */ /* 0x040fe40003f46270 */
[----:B------:R-:W-:Y:S02]  /*e870*/  ISETP.GE.AND P0, PT, R34, R22, PT ;  /* 0x000000162200720c */ /* 0x000fe40003f06270 */
[----:B------:R-:W-:-:S02]  /*e880*/  FSEL R41, R100, -INF , !P6 ;  /* 0xff80000064297808 */ /* 0x000fc40007000000 */
[----:B------:R-:W-:Y:S01]  /*e890*/  FSEL R44, R213, -INF , !P4 ;  /* 0xff800000d52c7808 */ /* 0x000fe20006000000 */
[----:B-1----:R-:W-:Y:S01]  /*e8a0*/  FMUL.FTZ R0, R209, UR28 ;  /* 0x0000001cd1007c20 */ /* 0x002fe20008410000 */
[CC--:B------:R-:W-:Y:S02]  /*e8b0*/  ISETP.GE.AND P6, PT, R33.reuse, R23.reuse, PT ;  /* 0x000000172100720c */ /* 0x0c0fe40003fc6270 */
[----:B------:R-:W-:Y:S01]  /*e8c0*/  ISETP.GE.AND P4, PT, R33, R22, PT ;  /* 0x000000162100720c */ /* 0x000fe20003f86270 */
[----:B------:R1:W-:Y:S01]  /*e8d0*/  MUFU.TANH R36, R0 ;  /* 0x0000000000247308 */ /* 0x0003e20000002400 */
[----:B------:R-:W-:Y:S02]  /*e8e0*/  FSEL R59, R59, -INF , !P3 ;  /* 0xff8000003b3b7808 */ /* 0x000fe40005800000 */
[----:B------:R-:W-:Y:S02]  /*e8f0*/  FSEL R60, R60, -INF , !P5 ;  /* 0xff8000003c3c7808 */ /* 0x000fe40006800000 */
[----:B------:R-:W-:-:S02]  /*e900*/  ISETP.GE.AND P3, PT, R32, R23, PT ;  /* 0x000000172000720c */ /* 0x000fc40003f66270 */
[-C--:B------:R-:W-:Y:S02]  /*e910*/  ISETP.GE.AND P5, PT, R32, R22.reuse, PT ;  /* 0x000000162000720c */ /* 0x080fe40003fa6270 */
[----:B------:R-:W-:Y:S02]  /*e920*/  FSEL R58, R58, -INF , !P2 ;  /* 0xff8000003a3a7808 */ /* 0x000fe40005000000 */
[----:B------:R-:W-:Y:S02]  /*e930*/  FSEL R61, R119, -INF , !P0 ;  /* 0xff800000773d7808 */ /* 0x000fe40004000000 */
[C---:B------:R-:W-:Y:S02]  /*e940*/  ISETP.GE.AND P2, PT, R31.reuse, R23, PT ;  /* 0x000000171f00720c */ /* 0x040fe40003f46270 */
[----:B------:R-:W-:Y:S01]  /*e950*/  ISETP.GE.AND P0, PT, R31, R22, PT ;  /* 0x000000161f00720c */ /* 0x000fe20003f06270 */
[----:B-1----:R-:W-:Y:S01]  /*e960*/  FMUL.FTZ R0, R210, UR28 ;  /* 0x0000001cd2007c20 */ /* 0x002fe20008410000 */
[----:B------:R-:W-:-:S02]  /*e970*/  FSEL R57, R57, -INF , !P6 ;  /* 0xff80000039397808 */ /* 0x000fc40007000000 */
[----:B------:R-:W-:Y:S01]  /*e980*/  FSEL R62, R56, -INF , !P4 ;  /* 0xff800000383e7808 */ /* 0x000fe20006000000 */
[----:B------:R1:W-:Y:S01]  /*e990*/  MUFU.TANH R35, R0 ;  /* 0x0000000000237308 */ /* 0x0003e20000002400 */
[CC--:B------:R-:W-:Y:S02]  /*e9a0*/  ISETP.GE.AND P6, PT, R30.reuse, R23.reuse, PT ;  /* 0x000000171e00720c */ /* 0x0c0fe40003fc6270 */
[----:B------:R-:W-:Y:S02]  /*e9b0*/  ISETP.GE.AND P4, PT, R30, R22, PT ;  /* 0x000000161e00720c */ /* 0x000fe40003f86270 */
[----:B------:R-:W-:Y:S02]  /*e9c0*/  FSEL R56, R118, -INF , !P3 ;  /* 0xff80000076387808 */ /* 0x000fe40005800000 */
[----:B------:R-:W-:Y:S02]  /*e9d0*/  FSEL R63, R116, -INF , !P5 ;  /* 0xff800000743f7808 */ /* 0x000fe40006800000 */
[----:B------:R-:W-:-:S02]  /*e9e0*/  ISETP.GE.AND P3, PT, R29, R23, PT ;  /* 0x000000171d00720c */ /* 0x000fc40003f66270 */
[-C--:B------:R-:W-:Y:S02]  /*e9f0*/  ISETP.GE.AND P5, PT, R29, R22.reuse, PT ;  /* 0x000000161d00720c */ /* 0x080fe40003fa6270 */
[----:B------:R-:W-:Y:S02]  /*ea00*/  FSEL R91, R92, -INF , !P2 ;  /* 0xff8000005c5b7808 */ /* 0x000fe40005000000 */
[----:B------:R-:W-:Y:S01]  /*ea10*/  FSEL R94, R105, -INF , !P0 ;  /* 0xff800000695e7808 */ /* 0x000fe20004000000 */
[----:B-1----:R-:W-:Y:S01]  /*ea20*/  FMUL.FTZ R0, R211, UR28 ;  /* 0x0000001cd3007c20 */ /* 0x002fe20008410000 */
[C---:B------:R-:W-:Y:S02]  /*ea30*/  ISETP.GE.AND P2, PT, R28.reuse, R23, PT ;  /* 0x000000171c00720c */ /* 0x040fe40003f46270 */
[----:B------:R-:W-:Y:S01]  /*ea40*/  ISETP.GE.AND P0, PT, R28, R22, PT ;  /* 0x000000161c00720c */ /* 0x000fe20003f06270 */
[----:B------:R1:W3:Y:S01]  /*ea50*/  MUFU.TANH R34, R0 ;  /* 0x0000000000227308 */ /* 0x0002e20000002400 */
[----:B------:R-:W-:-:S02]  /*ea60*/  FSEL R90, R134, -INF , !P6 ;  /* 0xff800000865a7808 */ /* 0x000fc40007000000 */
[----:B------:R-:W-:Y:S02]  /*ea70*/  FSEL R93, R128, -INF , !P4 ;  /* 0xff800000805d7808 */ /* 0x000fe40006000000 */
[CC--:B------:R-:W-:Y:S02]  /*ea80*/  ISETP.GE.AND P6, PT, R27.reuse, R23.reuse, PT ;  /* 0x000000171b00720c */ /* 0x0c0fe40003fc6270 */
[----:B------:R-:W-:Y:S02]  /*ea90*/  ISETP.GE.AND P4, PT, R27, R22, PT ;  /* 0x000000161b00720c */ /* 0x000fe40003f86270 */
[----:B------:R-:W-:Y:S02]  /*eaa0*/  FSEL R89, R129, -INF , !P3 ;  /* 0xff80000081597808 */ /* 0x000fe40005800000 */
[----:B------:R-:W-:Y:S02]  /*eab0*/  FSEL R92, R233, -INF , !P5 ;  /* 0xff800000e95c7808 */ /* 0x000fe40006800000 */
[----:B------:R-:W-:-:S02]  /*eac0*/  ISETP.GE.AND P3, PT, R26, R23, PT ;  /* 0x000000171a00720c */ /* 0x000fc40003f66270 */
[----:B------:R-:W-:Y:S01]  /*ead0*/  ISETP.GE.AND P5, PT, R26, R22, PT ;  /* 0x000000161a00720c */ /* 0x000fe20003fa6270 */
[----:B-1----:R-:W-:Y:S01]  /*eae0*/  FMUL.FTZ R0, R204, UR28 ;  /* 0x0000001ccc007c20 */ /* 0x002fe20008410000 */
[----:B------:R-:W-:Y:S02]  /*eaf0*/  FSEL R105, R103, -INF , !P4 ;  /* 0xff80000067697808 */ /* 0x000fe40006000000 */
[----:B------:R-:W-:Y:S01]  /*eb00*/  FSEL R100, R230, -INF , !P6 ;  /* 0xff800000e6647808 */ /* 0x000fe20007000000 */
[----:B------:R1:W-:Y:S01]  /*eb10*/  MUFU.TANH R33, R0 ;  /* 0x0000000000217308 */ /* 0x0003e20000002400 */
[----:B------:R-:W-:Y:S02]  /*eb20*/  FSEL R99, R231, -INF , !P3 ;  /* 0xff800000e7637808 */ /* 0x000fe40005800000 */
[----:B------:R-:W-:Y:S02]  /*eb30*/  FSEL R103, R226, -INF , !P5 ;  /* 0xff800000e2677808 */ /* 0x000fe40006800000 */
[----:B------:R-:W-:-:S02]  /*eb40*/  ISETP.GE.AND P6, PT, R24, R23, PT ;  /* 0x000000171800720c */ /* 0x000fc40003fc6270 */
[-C--:B------:R-:W-:Y:S02]  /*eb50*/  ISETP.GE.AND P4, PT, R24, R22.reuse, PT ;  /* 0x000000161800720c */ /* 0x080fe40003f86270 */
[CC--:B------:R-:W-:Y:S02]  /*eb60*/  ISETP.GE.AND P3, PT, R19.reuse, R23.reuse, PT ;  /* 0x000000171300720c */ /* 0x0c0fe40003f66270 */
[----:B------:R-:W-:Y:S02]  /*eb70*/  ISETP.GE.AND P5, PT, R19, R22, PT ;  /* 0x000000161300720c */ /* 0x000fe40003fa6270 */
[----:B------:R-:W-:Y:S02]  /*eb80*/  FSEL R97, R212, -INF , !P6 ;  /* 0xff800000d4617808 */ /* 0x000fe40007000000 */
[----:B------:R-:W-:Y:S01]  /*eb90*/  FSEL R106, R106, -INF , !P4 ;  /* 0xff8000006a6a7808 */ /* 0x000fe20006000000 */
[----:B-1----:R-:W-:Y:S01]  /*eba0*/  FMUL.FTZ R0, R205, UR28 ;  /* 0x0000001ccd007c20 */ /* 0x002fe20008410000 */
[----:B------:R-:W-:-:S02]  /*ebb0*/  ISETP.GE.AND P6, PT, R17, R23, PT ;  /* 0x000000171100720c */ /* 0x000fc40003fc6270 */
[----:B------:R-:W-:Y:S01]  /*ebc0*/  ISETP.GE.AND P4, PT, R17, R22, PT ;  /* 0x000000161100720c */ /* 0x000fe20003f86270 */
[----:B------:R1:W-:Y:S01]  /*ebd0*/  MUFU.TANH R32, R0 ;  /* 0x0000000000207308 */ /* 0x0003e20000002400 */
[----:B------:R-:W-:Y:S01]  /*ebe0*/  FSEL R95, R131, -INF , !P0 ;  /* 0xff800000835f7808 */ /* 0x000fe20004000000 */
[----:B------:R-:W-:Y:S01]  /*ebf0*/  IMAD.MOV.U32 R131, RZ, RZ, R202 ;  /* 0x000000ffff837224 */ /* 0x000fe200078e00ca */
[----:B------:R-:W-:Y:S02]  /*ec00*/  FSEL R202, R135, -INF , !P3 ;  /* 0xff80000087ca7808 */ /* 0x000fe40005800000 */
[----:B------:R-:W-:Y:S02]  /*ec10*/  ISETP.GE.AND P3, PT, R16, R23, PT ;  /* 0x000000171000720c */ /* 0x000fe40003f66270 */
[----:B------:R-:W-:Y:S02]  /*ec20*/  FSEL R88, R130, -INF , !P2 ;  /* 0xff80000082587808 */ /* 0x000fe40005000000 */
[----:B------:R-:W-:-:S02]  /*ec30*/  MOV R130, R201 ;  /* 0x000000c900827202 */ /* 0x000fc40000000f00 */
[----:B------:R-:W-:Y:S02]  /*ec40*/  FSEL R135, R81, -INF , !P3 ;  /* 0xff80000051877808 */ /* 0x000fe40005800000 */
[-C--:B------:R-:W-:Y:S02]  /*ec50*/  ISETP.GE.AND P0, PT, R25, R22.reuse, PT ;  /* 0x000000161900720c */ /* 0x080fe40003f06270 */
[----:B------:R-:W-:Y:S01]  /*ec60*/  ISETP.GE.AND P3, PT, R13, R23, PT ;  /* 0x000000170d00720c */ /* 0x000fe20003f66270 */
[----:B-1----:R-:W-:Y:S01]  /*ec70*/  FMUL.FTZ R0, R206, UR28 ;  /* 0x0000001cce007c20 */ /* 0x002fe20008410000 */
[----:B--2---:R-:W-:Y:S02]  /*ec80*/  FSEL R206, R46, -INF , !P4 ;  /* 0xff8000002ece7808 */ /* 0x004fe40006000000 */
[----:B------:R-:W-:Y:S01]  /*ec90*/  ISETP.GE.AND P4, PT, R14, R22, PT ;  /* 0x000000160e00720c */ /* 0x000fe20003f86270 */
[----:B------:R1:W-:Y:S01]  /*eca0*/  MUFU.TANH R31, R0 ;  /* 0x00000000001f7308 */ /* 0x0003e20000002400 */
[----:B------:R-:W-:-:S02]  /*ecb0*/  FSEL R101, R101, -INF , !P0 ;  /* 0xff80000065657808 */ /* 0x000fc40004000000 */
[-C--:B------:R-:W-:Y:S02]  /*ecc0*/  ISETP.GE.AND P0, PT, R18, R22.reuse, PT ;  /* 0x000000161200720c */ /* 0x080fe40003f06270 */
[----:B------:R-:W-:Y:S02]  /*ecd0*/  ISETP.GE.AND P2, PT, R25, R23, PT ;  /* 0x000000171900720c */ /* 0x000fe40003f46270 */
[----:B------:R-:W-:Y:S02]  /*ece0*/  FSEL R204, R109, -INF , !P0 ;  /* 0xff8000006dcc7808 */ /* 0x000fe40004000000 */
[----:B------:R-:W-:Y:S02]  /*ecf0*/  ISETP.GE.AND P0, PT, R15, R22, PT ;  /* 0x000000160f00720c */ /* 0x000fe40003f06270 */
[----:B---3--:R-:W-:Y:S02]  /*ed00*/  FSEL R233, R34, -INF , !P4 ;  /* 0xff80000022e97808 */ /* 0x008fe40006000000 */
[----:B------:R-:W-:-:S02]  /*ed10*/  FSEL R238, R35, -INF , !P0 ;  /* 0xff80000023ee7808 */ /* 0x000fc40004000000 */
[----:B------:R-:W-:Y:S01]  /*ed20*/  FSEL R98, R98, -INF , !P2 ;  /* 0xff80000062627808 */ /* 0x000fe20005000000 */
[----:B-1----:R-:W-:Y:S01]  /*ed30*/  FMUL.FTZ R0, R207, UR28 ;  /* 0x0000001ccf007c20 */ /* 0x002fe20008410000 */
[-C--:B------:R-:W-:Y:S02]  /*ed40*/  ISETP.GE.AND P0, PT, R12, R22.reuse, PT ;  /* 0x000000160c00720c */ /* 0x080fe40003f06270 */
[----:B------:R-:W-:Y:S01]  /*ed50*/  ISETP.GE.AND P4, PT, R11, R22, PT ;  /* 0x000000160b00720c */ /* 0x000fe20003f86270 */
[----:B------:R1:W2:Y:S01]  /*ed60*/  MUFU.TANH R30, R0 ;  /* 0x00000000001e7308 */ /* 0x0002a20000002400 */
[----:B------:R-:W-:-:S04]  /*ed70*/  ISETP.GE.AND P2, PT, R18, R23, PT ;  /* 0x000000171200720c */ /* 0x000fc80003f46270 */
[----:B------:R-:W-:Y:S02]  /*ed80*/  FSEL R201, R111, -INF , !P2 ;  /* 0xff8000006fc97808 */ /* 0x000fe40005000000 */
[----:B------:R-:W-:-:S04]  /*ed90*/  ISETP.GE.AND P2, PT, R15, R23, PT ;  /* 0x000000170f00720c */ /* 0x000fc80003f46270 */
[----:B------:R-:W-:Y:S02]  /*eda0*/  FSEL R134, R37, -INF , !P2 ;  /* 0xff80000025867808 */ /* 0x000fe40005000000 */
[-C--:B------:R-:W-:Y:S01]  /*edb0*/  ISETP.GE.AND P2, PT, R12, R23.reuse, PT ;  /* 0x000000170c00720c */ /* 0x080fe20003f46270 */
[----:B-1----:R-:W-:Y:S01]  /*edc0*/  FMUL.FTZ R0, R124, UR28 ;  /* 0x0000001c7c007c20 */ /* 0x002fe20008410000 */
[----:B--2---:R-:W-:Y:S02]  /*edd0*/  FSEL R230, R30, -INF , !P0 ;  /* 0xff8000001ee67808 */ /* 0x004fe40004000000 */
[C---:B------:R-:W-:Y:S01]  /*ede0*/  ISETP.GE.AND P0, PT, R9.reuse, R22, PT ;  /* 0x000000160900720c */ /* 0x040fe20003f06270 */
[----:B------:R1:W-:Y:S01]  /*edf0*/  MUFU.TANH R29, R0 ;  /* 0x00000000001d7308 */ /* 0x0003e20000002400 */
[----:B------:R-:W-:Y:S02]  /*ee00*/  FSEL R129, R32, -INF , !P2 ;  /* 0xff80000020817808 */ /* 0x000fe40005000000 */
[----:B------:R-:W-:Y:S01]  /*ee10*/  ISETP.GE.AND P2, PT, R9, R23, PT ;  /* 0x000000170900720c */ /* 0x000fe20003f46270 */
[----:B-1----:R-:W-:-:S04]  /*ee20*/  FMUL.FTZ R0, R125, UR28 ;  /* 0x0000001c7d007c20 */ /* 0x002fc80008410000 */
[----:B------:R1:W-:Y:S02]  /*ee30*/  MUFU.TANH R28, R0 ;  /* 0x00000000001c7308 */ /* 0x0003e40000002400 */
[----:B-1----:R-:W-:-:S06]  /*ee40*/  FMUL.FTZ R0, R126, UR28 ;  /* 0x0000001c7e007c20 */ /* 0x002fcc0008410000 */
[----:B------:R1:W2:Y:S02]  /*ee50*/  MUFU.TANH R27, R0 ;  /* 0x00000000001b7308 */ /* 0x0002a40000002400 */
[----:B-1----:R-:W-:Y:S01]  /*ee60*/  FMUL.FTZ R0, R127, UR28 ;  /* 0x0000001c7f007c20 */ /* 0x002fe20008410000 */
[----:B--2---:R-:W-:Y:S02]  /*ee70*/  FSEL R226, R27, -INF , !P4 ;  /* 0xff8000001be27808 */ /* 0x004fe40006000000 */
[----:B------:R-:W-:-:S03]  /*ee80*/  ISETP.GE.AND P4, PT, R8, R22, PT ;  /* 0x000000160800720c */ /* 0x000fc60003f86270 */
        /* <DEDUP_REMOVED lines=12> */
[----:B------:R1:W2:Y:S02]  /*ef50*/  MUFU.TANH R17, R0 ;  /* 0x0000000000117308 */ /* 0x0002a40000002400 */
[----:B-1----:R-:W-:Y:S01]  /*ef60*/  FMUL.FTZ R0, R203, UR28 ;  /* 0x0000001ccb007c20 */ /* 0x002fe20008410000 */
[----:B------:R-:W-:Y:S02]  /*ef70*/  FSEL R203, R110, -INF , !P5 ;  /* 0xff8000006ecb7808 */ /* 0x000fe40006800000 */
[----:B------:R-:W-:-:S03]  /*ef80*/  ISETP.GE.AND P5, PT, R16, R22, PT ;  /* 0x000000161000720c */ /* 0x000fc60003fa6270 */
[----:B------:R1:W-:Y:S01]  /*ef90*/  MUFU.TANH R16, R0 ;  /* 0x0000000000107308 */ /* 0x0003e20000002400 */
[----:B--2---:R-:W-:Y:S02]  /*efa0*/  FSEL R211, R17, -INF , !P4 ;  /* 0xff80000011d37808 */ /* 0x004fe40006000000 */
[----:B------:R-:W-:Y:S02]  /*efb0*/  FSEL R205, R38, -INF , !P5 ;  /* 0xff80000026cd7808 */ /* 0x000fe40006800000 */
[-C--:B------:R-:W-:Y:S02]  /*efc0*/  ISETP.GE.AND P5, PT, R13, R22.reuse, PT ;  /* 0x000000160d00720c */ /* 0x080fe40003fa6270 */
[-C--:B------:R-:W-:Y:S02]  /*efd0*/  ISETP.GE.AND P4, PT, R6, R22.reuse, PT ;  /* 0x000000160600720c */ /* 0x080fe40003f86270 */
[----:B------:R-:W-:Y:S02]  /*efe0*/  FSEL R231, R31, -INF , !P5 ;  /* 0xff8000001fe77808 */ /* 0x000fe40006800000 */
[----:B------:R-:W-:-:S04]  /*eff0*/  ISETP.GE.AND P5, PT, R10, R22, PT ;  /* 0x000000160a00720c */ /* 0x000fc80003fa6270 */
[----:B------:R-:W-:Y:S01]  /*f000*/  FSEL R213, R26, -INF , !P5 ;  /* 0xff8000001ad57808 */ /* 0x000fe20006800000 */
[----:B-1----:R-:W-:Y:S01]  /*f010*/  FMUL.FTZ R0, R200, UR28 ;  /* 0x0000001cc8007c20 */ /* 0x002fe20008410000 */
[----:B------:R-:W-:Y:S02]  /*f020*/  FSEL R200, R82, -INF , !P6 ;  /* 0xff80000052c87808 */ /* 0x000fe40007000000 */
[-C--:B------:R-:W-:Y:S02]  /*f030*/  ISETP.GE.AND P6, PT, R14, R23.reuse, PT ;  /* 0x000000170e00720c */ /* 0x080fe40003fc6270 */
[----:B------:R1:W2:Y:S01]  /*f040*/  MUFU.TANH R14, R0 ;  /* 0x00000000000e7308 */ /* 0x0002a20000002400 */
[----:B------:R-:W-:Y:S01]  /*f050*/  ISETP.GE.AND P5, PT, R7, R22, PT ;  /* 0x000000160700720c */ /* 0x000fe20003fa6270 */
[----:B-1----:R-:W-:Y:S01]  /*f060*/  FMUL.FTZ R0, R130, UR28 ;  /* 0x0000001c82007c20 */ /* 0x002fe20008410000 */
[----:B------:R-:W-:Y:S02]  /*f070*/  FSEL R130, R33, -INF , !P3 ;  /* 0xff80000021827808 */ /* 0x000fe40005800000 */
[----:B------:R-:W-:Y:S01]  /*f080*/  ISETP.GE.AND P3, PT, R10, R23, PT ;  /* 0x000000170a00720c */ /* 0x000fe20003f66270 */
[----:B------:R-:W-:-:S02]  /*f090*/  FMUL.FTZ R10, R240, UR28 ;  /* 0x0000001cf00a7c20 */ /* 0x000fc40008410000 */
[----:B------:R1:W3:Y:S01]  /*f0a0*/  MUFU.TANH R13, R0 ;  /* 0x00000000000d7308 */ /* 0x0002e20000002400 */
[----:B--2---:R-:W-:Y:S02]  /*f0b0*/  FSEL R120, R14, -INF , !P2 ;  /* 0xff8000000e787808 */ /* 0x004fe40005000000 */
[----:B------:R-:W-:Y:S02]  /*f0c0*/  FSEL R127, R28, -INF , !P3 ;  /* 0xff8000001c7f7808 */ /* 0x000fe40005800000 */
[----:B------:R-:W-:Y:S01]  /*f0d0*/  ISETP.GE.AND P3, PT, R7, R23, PT ;  /* 0x000000170700720c */ /* 0x000fe20003f66270 */
[----:B------:R-:W-:Y:S01]  /*f0e0*/  FMUL.FTZ R7, R242, UR28 ;  /* 0x0000001cf2077c20 */ /* 0x000fe20008410000 */
[-C--:B------:R-:W-:Y:S01]  /*f0f0*/  ISETP.GE.AND P2, PT, R2, R22.reuse, PT ;  /* 0x000000160200720c */ /* 0x080fe20003f46270 */
[----:B------:R-:W2:Y:S01]  /*f100*/  MUFU.TANH R10, R10 ;  /* 0x0000000a000a7308 */ /* 0x000ea20000002400 */
[----:B------:R-:W-:Y:S02]  /*f110*/  FSEL R118, R16, -INF , !P3 ;  /* 0xff80000010767808 */ /* 0x000fe40005800000 */
[----:B------:R-:W-:-:S05]  /*f120*/  ISETP.GE.AND P3, PT, R5, R22, PT ;  /* 0x000000160500720c */ /* 0x000fca0003f66270 */
[----:B------:R-:W4:Y:S01]  /*f130*/  MUFU.TANH R7, R7 ;  /* 0x0000000700077308 */ /* 0x000f220000002400 */
[----:B-1----:R-:W-:Y:S01]  /*f140*/  FMUL.FTZ R0, R131, UR28 ;  /* 0x0000001c83007c20 */ /* 0x002fe20008410000 */
[----:B------:R-:W-:Y:S02]  /*f150*/  FSEL R131, R36, -INF , !P6 ;  /* 0xff80000024837808 */ /* 0x000fe40007000000 */
[-C--:B------:R-:W-:Y:S02]  /*f160*/  ISETP.GE.AND P6, PT, R11, R23.reuse, PT ;  /* 0x000000170b00720c */ /* 0x080fe40003fc6270 */
[----:B---3--:R-:W-:Y:S02]  /*f170*/  FSEL R210, R13, -INF , !P5 ;  /* 0xff8000000dd27808 */ /* 0x008fe40006800000 */
[----:B------:R1:W3:Y:S01]  /*f180*/  MUFU.TANH R11, R0 ;  /* 0x00000000000b7308 */ /* 0x0002e20000002400 */
[----:B------:R-:W-:Y:S02]  /*f190*/  FSEL R128, R29, -INF , !P6 ;  /* 0xff8000001d807808 */ /* 0x000fe40007000000 */
[----:B------:R-:W-:-:S02]  /*f1a0*/  ISETP.GE.AND P6, PT, R8, R23, PT ;  /* 0x000000170800720c */ /* 0x000fc40003fc6270 */
[----:B--2---:R-:W-:Y:S02]  /*f1b0*/  FSEL R121, R10, -INF , !P0 ;  /* 0xff8000000a797808 */ /* 0x004fe40004000000 */
[----:B------:R-:W-:Y:S02]  /*f1c0*/  PLOP3.LUT P0, PT, PT, PT, UP1, 0x80, 0x0 ;  /* 0x000000000000781c */ /* 0x000fe40003f0f018 */
[----:B------:R-:W-:Y:S02]  /*f1d0*/  FSEL R116, R20, -INF , !P6 ;  /* 0xff80000014747808 */ /* 0x000fe40007000000 */
[----:B------:R-:W-:Y:S02]  /*f1e0*/  ISETP.GE.AND P6, PT, R2, R23, PT ;  /* 0x000000170200720c */ /* 0x000fe40003fc6270 */
[----:B----4-:R-:W-:Y:S01]  /*f1f0*/  FSEL R208, R7, -INF , !P3 ;  /* 0xff80000007d07808 */ /* 0x010fe20005800000 */
[----:B-1----:R-:W-:Y:S01]  /*f200*/  FMUL.FTZ R0, R241, UR28 ;  /* 0x0000001cf1007c20 */ /* 0x002fe20008410000 */
[----:B---3--:R-:W-:-:S03]  /*f210*/  FSEL R209, R11, -INF , !P4 ;  /* 0xff8000000bd17808 */ /* 0x008fc60006000000 */
[----:B------:R1:W2:Y:S02]  /*f220*/  MUFU.TANH R8, R0 ;  /* 0x0000000000087308 */ /* 0x0002a40000002400 */
[----:B-1----:R-:W-:Y:S01]  /*f230*/  FMUL.FTZ R0, R243, UR28 ;  /* 0x0000001cf3007c20 */ /* 0x002fe20008410000 */
[----:B--2---:R-:W-:-:S05]  /*f240*/  FSEL R122, R8, -INF , !P6 ;  /* 0xff800000087a7808 */ /* 0x004fca0007000000 */
[----:B------:R-:W1:Y:S02]  /*f250*/  MUFU.TANH R0, R0 ;  /* 0x0000000000007308 */ /* 0x000e640000002400 */
[----:B-1----:R-:W-:Y:S01]  /*f260*/  FSEL R207, R0, -INF , !P2 ;  /* 0xff80000000cf7808 */ /* 0x002fe20005000000 */
[----:B------:R-:W-:Y:S06]  /*f270*/  @!P0 BRA `(.L_x_341) ;  /* 0x0000000400c08947 */ /* 0x000fec0003800000 */
[----:B------:R-:W2:Y:S04]  /*f280*/  LDL.64 R24, [R1+0xc0] ;  /* 0x0000c00001187983 */ /* 0x000ea80000100a00 */
[----:B------:R-:W3:Y:S01]  /*f290*/  LDL.64 R124, [R1+0xb8] ;  /* 0x0000b800017c7983 */ /* 0x000ee20000100a00 */
[----:B------:R-:W-:Y:S01]  /*f2a0*/  UIADD3 UR20, UR23, -0x3, URZ ;  /* 0xfffffffd17147890 */ /* 0x000fe2000fffe03f */
[----:B------:R-:W1:Y:S01]  /*f2b0*/  @!P1 LDC.64 R16, c[0x0][0x218] ;  /* 0x00008600ff109b82 */ /* 0x000e620000000a00 */
[----:B------:R-:W-:Y:S01]  /*f2c0*/  IMAD.U32 R10, RZ, RZ, UR8 ;  /* 0x00000008ff0a7e24 */ /* 0x000fe2000f8e00ff */
[----:B------:R4:W-:Y:S01]  /*f2d0*/  @P1 STS.128 [R228+0x4000], RZ ;  /* 0x004000ffe4001388 */ /* 0x0009e20000000c00 */
[----:B------:R-:W-:Y:S01]  /*f2e0*/  USHF.R.S32.HI UR4, URZ, 0x1f, UR20 ;  /* 0x0000001f3f047899 */ /* 0x000fe20008011414 */
[----:B------:R-:W-:Y:S01]  /*f2f0*/  IMAD.U32 R5, RZ, RZ, UR8 ;  /* 0x00000008ff057e24 */ /* 0x000fe2000f8e00ff */
[----:B------:R-:W-:Y:S01]  /*f300*/  UIMAD.WIDE.U32 UR26, UR20, UR8, URZ ;  /* 0x00000008141a72a5 */ /* 0x000fe2000f8e003f */
[----:B------:R-:W-:Y:S01]  /*f310*/  BSSY B0, `(.L_x_342) ;  /* 0x0000065000007945 */ /* 0x000fe20003800000 */
        /* <DEDUP_REMOVED lines=30> */
[----:B------:R-:W1:Y:S01]  /*f500*/  @!P1 LDC.64 R20, c[0x0][0x218] ;  /* 0x00008600ff149b82 */ /* 0x000e620000000a00 */
[----:B------:R-:W-:Y:S01]  /*f510*/  @!P1 IADD3.X R2, R7, UR10, RZ, P3, !PT ;  /* 0x0000000a07029c10 */ /* 0x000fe20009ffe4ff */
[----:B------:R-:W-:Y:S01]  /*f520*/  @!PT LDS RZ, [RZ] ;  /* 0x00000000fffff984 */ /* 0x000fe20000000800 */
[----:B------:R-:W-:Y:S01]  /*f530*/  @!PT LDS RZ, [RZ] ;  /* 0x00000000fffff984 */ /* 0x000fe20000000800 */
[----:B------:R-:W-:Y:S01]  /*f540*/  @!PT LDS RZ, [RZ] ;  /* 0x00000000fffff984 */ /* 0x000fe20000000800 */
[----:B------:R2:W-:Y:S03]  /*f550*/  @!P1 LDGSTS.E.BYPASS.LTC128B.128 [R228+0x4000], desc[UR24][R8.64] ;  /* 0x0400000008e49fae */ /* 0x0005e6000b901d58 */
[----:B------:R-:W-:Y:S01]  /*f560*/  @!P1 LEA.HI.X R11, R0, R19, R2, 0x1, P2 ;  /* 0x00000013000b9211 */ /* 0x000fe200010f0c02 */
[----:B------:R-:W-:Y:S01]  /*f570*/  IMAD.U32 R2, RZ, RZ, UR9 ;  /* 0x00000009ff027e24 */ /* 0x000fe2000f8e00ff */
[----:B------:R3:W-:Y:S01]  /*f580*/  @P1 STS.128 [R228+0x4800], RZ ;  /* 0x004800ffe4001388 */ /* 0x0007e20000000c00 */
[----:B------:R-:W4:Y:S03]  /*f590*/  @!P1 LDC.64 R18, c[0x0][0x218] ;  /* 0x00008600ff129b82 */ /* 0x000f260000000a00 */
[----:B------:R-:W-:Y:S01]  /*f5a0*/  @!PT LDS RZ, [RZ] ;  /* 0x00000000fffff984 */ /* 0x000fe20000000800 */
[----:B------:R-:W-:Y:S01]  /*f5b0*/  @!PT LDS RZ, [RZ] ;  /* 0x00000000fffff984 */ /* 0x000fe20000000800 */
[----:B------:R-:W-:Y:S01]  /*f5c0*/  @!PT LDS RZ, [RZ] ;  /* 0x00000000fffff984 */ /* 0x000fe20000000800 */
[----:B------:R3:W-:Y:S04]  /*f5d0*/  @!P1 LDGSTS.E.BYPASS.LTC128B.128 [R228+0x4800], desc[UR24][R10.64] ;  /* 0x048000000ae49fae */ /* 0x0007e8000b901d58 */
[----:B------:R1:W-:Y:S01]  /*f5e0*/  @P1 STS.128 [R228+0x5000], RZ ;  /* 0x005000ffe4001388 */ /* 0x0003e20000000c00 */
[----:B--2---:R-:W-:-:S05]  /*f5f0*/  IMAD.U32 R8, RZ, RZ, UR8 ;  /* 0x00000008ff087e24 */ /* 0x004fca000f8e00ff */
[----:B------:R-:W-:-:S04]  /*f600*/  @!P1 LEA R0, P2, R8, R6, 0x5 ;  /* 0x0000000608009211 */ /* 0x000fc800078428ff */
[----:B------:R-:W-:Y:S01]  /*f610*/  @!P1 LEA.HI.X R2, R5, R7, R2, 0x5, P2 ;  /* 0x0000000705029211 */ /* 0x000fe200010f2c02 */
[----:B---3--:R-:W-:Y:S01]  /*f620*/  IMAD.U32 R10, RZ, RZ, UR8 ;  /* 0x00000008ff0a7e24 */ /* 0x008fe2000f8e00ff */
[----:B------:R-:W-:-:S04]  /*f630*/  @!P1 LEA R8, P2, R0, R12, 0x1 ;  /* 0x0000000c00089211 */ /* 0x000fc800078408ff */
[----:B------:R-:W-:Y:S01]  /*f640*/  @!P1 LEA.HI.X R9, R0, R13, R2, 0x1, P2 ;  /* 0x0000000d00099211 */ /* 0x000fe200010f0c02 */
[----:B------:R-:W-:Y:S02]  /*f650*/  IMAD.U32 R0, RZ, RZ, UR8 ;  /* 0x00000008ff007e24 */ /* 0x000fe4000f8e00ff */
[----:B------:R-:W-:Y:S02]  /*f660*/  IMAD.U32 R2, RZ, RZ, UR9 ;  /* 0x00000009ff027e24 */ /* 0x000fe4000f8e00ff */
[----:B------:R-:W-:Y:S01]  /*f670*/  @!PT LDS RZ, [RZ] ;  /* 0x00000000fffff984 */ /* 0x000fe20000000800 */
[----:B------:R-:W-:Y:S01]  /*f680*/  @!PT LDS RZ, [RZ] ;  /* 0x00000000fffff984 */ /* 0x000fe20000000800 */
[----:B------:R-:W-:Y:S01]  /*f690*/  @!PT LDS RZ, [RZ] ;  /* 0x00000000fffff984 */ /* 0x000fe20000000800 */
[----:B------:R2:W-:Y:S01]  /*f6a0*/  @!P1 LDGSTS.E.BYPASS.LTC128B.128 [R228+0x5000], desc[UR24][R8.64] ;  /* 0x0500000008e49fae */ /* 0x0005e2000b901d58 */
[----:B------:R-:W-:-:S03]  /*f6b0*/  @!P1 LEA R0, P2, R0, R6, 0x6 ;  /* 0x0000000600009211 */ /* 0x000fc600078430ff */
[----:B------:R3:W-:Y:S01]  /*f6c0*/  @P1 STS.128 [R228+0x5800], RZ ;  /* 0x005800ffe4001388 */ /* 0x0007e20000000c00 */
[----:B------:R-:W-:Y:S02]  /*f6d0*/  @!P1 LEA.HI.X R2, R5, R7, R2, 0x6, P2 ;  /* 0x0000000705029211 */ /* 0x000fe400010f3402 */
        /* <DEDUP_REMOVED lines=15> */
[----:B------:R3:W-:Y:S01]  /*f7d0*/  @!P1 LDGSTS.E.BYPASS.LTC128B.128 [R228+0x6800], desc[UR24][R14.64] ;  /* 0x068000000ee49fae */ /* 0x0007e2000b901d58 */
[----:B--2---:R-:W-:-:S03]  /*f7e0*/  @!P1 IMAD.MOV.U32 R8, RZ, RZ, R6 ;  /* 0x000000ffff089224 */ /* 0x004fc600078e0006 */
[----:B------:R3:W-:Y:S01]  /*f7f0*/  @P1 STS.128 [R228+0x7000], RZ ;  /* 0x007000ffe4001388 */ /* 0x0007e20000000c00 */
[----:B------:R-:W-:Y:S02]  /*f800*/  @!P1 IMAD.MOV.U32 R9, RZ, RZ, R7 ;  /* 0x000000ffff099224 */ /* 0x000fe400078e0007 */
[----:B------:R-:W-:-:S04]  /*f810*/  @!P1 IMAD.WIDE.U32 R8, R10, 0x60, R8 ;  /* 0x000000600a089825 */ /* 0x000fc800078e0008 */
[----:B------:R-:W-:Y:S01]  /*f820*/  @!P1 VIADD R0, R9, UR4 ;  /* 0x0000000409009c36 */ /* 0x000fe20008000000 */
[----:B----4-:R-:W-:-:S04]  /*f830*/  @!P1 LEA R10, P2, R8, R18, 0x1 ;  /* 0x00000012080a9211 */ /* 0x010fc800078408ff */
[----:B------:R-:W-:-:S05]  /*f840*/  @!P1 LEA.HI.X R11, R8, R19, R0, 0x1, P2 ;  /* 0x00000013080b9211 */ /* 0x000fca00010f0c00 */
        /* <DEDUP_REMOVED lines=17> */
.L_x_343:
[----:B------:R-:W-:Y:S05]  /*f960*/  BSYNC B0 ;  /* 0x0000000000007941 */ /* 0x000fea0003800000 */
.L_x_342:
[----:B------:R-:W0:Y:S02]  /*f970*/  LDGDEPBAR ;  /* 0x00000000000079af */ /* 0x000e240000000000 */
.L_x_341:
[----:B------:R-:W-:Y:S04]  /*f980*/  STL [R1+0x120], R228 ;  /* 0x000120e401007387 */ /* 0x000fe80000100800 */
[----:B------:R-:W-:Y:S04]  /*f990*/  STL [R1+0x11c], R225 ;  /* 0x00011ce101007387 */ /* 0x000fe80000100800 */
[----:B------:R-:W-:Y:S04]  /*f9a0*/  STL [R1+0x118], R224 ;  /* 0x000118e001007387 */ /* 0x000fe80000100800 */
[----:B------:R2:W-:Y:S01]  /*f9b0*/  STL [R1+0x114], R223 ;  /* 0x000114df01007387 */ /* 0x0005e20000100800 */
[----:B-----5:R-:W-:-:S02]  /*f9c0*/  FMNMX.FTZ R0, R73, R64, !PT ;  /* 0x0000004049007209 */ /* 0x020fc40007810000 */
[----:B---3--:R-:W-:Y:S01]  /*f9d0*/  MOV R17, R112 ;  /* 0x0000007000117202 */ /* 0x008fe20000000f00 */
[----:B------:R-:W-:Y:S04]  /*f9e0*/  LDSM.16.MT88.4 R20, [R219+0x8000] ;  /* 0x00800000db14783b */ /* 0x000fe80000004200 */
[----:B------:R-:W-:Y:S04]  /*f9f0*/  LDSM.16.MT88.4 R24, [R220+0x8000] ;  /* 0x00800000dc18783b */ /* 0x000fe80000004200 */
[----:B--2---:R-:W2:Y:S04]  /*fa00*/  LDL.LU R223, [R1+0x4c] ;  /* 0x00004c0001df7983 */ /* 0x004ea80000300800 */
[----:B------:R-:W-:Y:S04]  /*fa10*/  STL [R1+0x110], R222 ;  /* 0x000110de01007387 */ /* 0x000fe80000100800 */
[----:B------:R-:W-:Y:S04]  /*fa20*/  STL [R1+0x10c], R217 ;  /* 0x00010cd901007387 */ /* 0x000fe80000100800 */
[----:B------:R-:W-:Y:S04]  /*fa30*/  STL [R1+0x108], R216 ;  /* 0x000108d801007387 */ /* 0x000fe80000100800 */
[----:B------:R-:W-:Y:S04]  /*fa40*/  STL [R1+0x104], R133 ;  /* 0x0001048501007387 */ /* 0x000fe80000100800 */
[----:B------:R-:W-:Y:S04]  /*fa50*/  STL [R1+0x100], R132 ;  /* 0x0001008401007387 */ /* 0x000fe80000100800 */
[----:B------:R-:W-:Y:S04]  /*fa60*/  STL [R1+0xfc], R4 ;  /* 0x0000fc0401007387 */ /* 0x000fe80000100800 */
[----:B------:R3:W-:Y:S04]  /*fa70*/  STL [R1+0xf8], R3 ;  /* 0x0000f80301007387 */ /* 0x0007e80000100800 */
[----:B---3--:R-:W3:Y:S04]  /*fa80*/  LDL.LU R3, [R1+0x28] ;  /* 0x0000280001037983 */ /* 0x008ee80000300800 */
[----:B------:R-:W4:Y:S04]  /*fa90*/  LDL.LU R224, [R1+0x44] ;  /* 0x0000440001e07983 */ /* 0x000f280000300800 */
[----:B------:R-:W3:Y:S01]  /*faa0*/  LDL.LU R216, [R1+0x4] ;  /* 0x0000040001d87983 */ /* 0x000ee20000300800 */
[----:B------:R-:W-:-:S02]  /*fab0*/  FMNMX.FTZ R0, R65, R0, !PT ;  /* 0x0000000041007209 */ /* 0x000fc40007810000 */
[----:B------:R-:W-:Y:S01]  /*fac0*/  MOV R132, R54 ;  /* 0x0000003600847202 */ /* 0x000fe20000000f00 */
[----:B------:R-:W4:Y:S04]  /*fad0*/  LDL.LU R14, [R1+0x48] ;  /* 0x00004800010e7983 */ /* 0x000f280000300800 */
[----:B------:R-:W3:Y:S04]  /*fae0*/  LDL.LU R217, [R1+0x34] ;  /* 0x0000340001d97983 */ /* 0x000ee80000300800 */
[----:B------:R-:W3:Y:S04]  /*faf0*/  LDL.LU R133, [R1+0xc] ;  /* 0x00000c0001857983 */ /* 0x000ee80000300800 */
[----:B------:R-:W3:Y:S04]  /*fb00*/  LDL.LU R4, [R1+0x14] ;  /* 0x0000140001047983 */ /* 0x000ee80000300800 */
[----:B-1----:R-:W3:Y:S04]  /*fb10*/  LDL.LU R228, [R1+0x18] ;  /* 0x0000180001e47983 */ /* 0x002ee80000300800 */
[----:B------:R-:W3:Y:S04]  /*fb20*/  LDL.LU R225, [R1+0x38] ;  /* 0x0000380001e17983 */ /* 0x000ee80000300800 */
[----:B------:R-:W3:Y:S04]  /*fb30*/  LDL.LU R81, [R1+0x10] ;  /* 0x0000100001517983 */ /* 0x000ee80000300800 */
[----:B------:R-:W3:Y:S04]  /*fb40*/  LDL.LU R12, [R1+0x2c] ;  /* 0x00002c00010c7983 */ /* 0x000ee80000300800 */
[----:B------:R-:W3:Y:S04]  /*fb50*/  LDL.LU R13, [R1+0x24] ;  /* 0x00002400010d7983 */ /* 0x000ee80000300800 */
[----:B------:R-:W3:Y:S04]  /*fb60*/  LDL.LU R15, [R1+0x3c] ;  /* 0x00003c00010f7983 */ /* 0x000ee80000300800 */
[----:B------:R-:W3:Y:S04]  /*fb70*/  LDL.LU R16, [R1+0x8] ;  /* 0x0000080001107983 */ /* 0x000ee80000300800 */
[----:B------:R-:W3:Y:S01]  /*fb80*/  LDL.LU R11, [R1+0x30] ;  /* 0x00003000010b7983 */ /* 0x000ee20000300800 */
[----:B------:R-:W-:-:S04]  /*fb90*/  FMNMX.FTZ R0, R66, R0, !PT ;  /* 0x0000000042007209 */ /* 0x000fc80007810000 */
[----:B------:R-:W-:-:S04]  /*fba0*/  FMNMX.FTZ R0, R67, R0, !PT ;  /* 0x0000000043007209 */ /* 0x000fc80007810000 */
        /* <DEDUP_REMOVED lines=15> */
[----:B------:R-:W-:-:S04]  /*fca0*/  FMNMX.FTZ R0, R43, R0, !PT ;  /* 0x000000002b007209 */ /* 0x000fc80007810000 */
[----:B------:R-:W-:-:S04]  /*fcb0*/  FMNMX.FTZ R0, R42, R0, !PT ;  /* 0x000000002a007209 */ /* 0x000fc80007810000 */
[----:B------:R-:W-:Y:S02]  /*fcc0*/  FMNMX.FTZ R0, R41, R0, !PT ;  /* 0x0000000029007209 */ /* 0x000fe40007810000 */
[----:B--2---:R-:W-:Y:S02]  /*fcd0*/  FMNMX.FTZ R6, R223, R5, !PT ;  /* 0x00000005df067209 */ /* 0x004fe40007810000 */
        /* <DEDUP_REMOVED lines=8> */
[----:B------:R-:W-:-:S04]  /*fd60*/  FMNMX.FTZ R0, R45, R0, !PT ;  /* 0x000000002d007209 */ /* 0x000fc80007810000 */
        /* <DEDUP_REMOVED lines=10> */
[----:B------:R-:W-:Y:S02]  /*fe10*/  FMNMX.FTZ R0, R103, R0, !PT ;  /* 0x0000000067007209 */ /* 0x000fe40007810000 */
[----:B----4-:R-:W-:-:S04]  /*fe20*/  FMNMX.FTZ R6, R14, R6, !PT ;  /* 0x000000060e067209 */ /* 0x010fc80007810000 */
[----:B------:R-:W-:-:S04]  /*fe30*/  FMNMX.FTZ R6, R224, R6, !PT ;  /* 0x00000006e0067209 */ /* 0x000fc80007810000 */
[----:B------:R-:W-:-:S04]  /*fe40*/  FMNMX.FTZ R6, R69, R6, !PT ;  /* 0x0000000645067209 */ /* 0x000fc80007810000 */
[----:B---3--:R-:W-:Y:S02]  /*fe50*/  FMNMX.FTZ R7, R15, R6, !PT ;  /* 0x000000060f077209 */ /* 0x008fe40007810000 */
        /* <DEDUP_REMOVED lines=64> */
[----:B------:R-:W-:Y:S02]  /*10260*/  FMNMX.FTZ R5, R215, R7, !PT ;  /* 0x00000007d7057209 */ /* 0x000fe40007810000 */
[----:B------:R-:W-:Y:S01]  /*10270*/  FMNMX.FTZ R6, R233, R6, !PT ;  /* 0x00000006e9067209 */ /* 0x000fe20007810000 */
[----:B------:R-:W1:Y:S01]  /*10280*/  SHFL.BFLY PT, R8, R0, 0x1, 0x1f ;  /* 0x0c201f0000087f89 */ /* 0x000e6200000e0000 */
[----:B------:R-:W-:-:S02]  /*10290*/  FMNMX.FTZ R7, R119, R2, !PT ;  /* 0x0000000277077209 */ /* 0x000fc40007810000 */
[----:B------:R-:W-:Y:S02]  /*102a0*/  FMNMX.FTZ R2, R214, R5, !PT ;  /* 0x00000005d6027209 */ /* 0x000fe40007810000 */
        /* <DEDUP_REMOVED lines=12> */
[----:B-1----:R-:W-:Y:S01]  /*10370*/  FMNMX.FTZ R112, R0, R8, !PT ;  /* 0x0000000800707209 */ /* 0x002fe20007810000 */
[----:B------:R-:W-:Y:S01]  /*10380*/  SHFL.BFLY PT, R10, R7, 0x2, 0x1f ;  /* 0x0c401f00070a7f89 */ /* 0x000fe200000e0000 */
[----:B------:R-:W-:Y:S02]  /*10390*/  FMNMX.FTZ R0, R210, R5, !PT ;  /* 0x00000005d2007209 */ /* 0x000fe40007810000 */
[C---:B------:R-:W-:Y:S01]  /*103a0*/  FSETP.NEU.FTZ.AND P4, PT, R112.reuse, -INF , PT ;  /* 0xff8000007000780b */ /* 0x040fe20003f9d000 */
[----:B------:R-:W-:Y:S01]  /*103b0*/  FMUL.FTZ R5, R112, UR22 ;  /* 0x0000001670057c20 */ /* 0x000fe20008410000 */
[----:B------:R-:W-:Y:S02]  /*103c0*/  FMNMX.FTZ R0, R209, R0, !PT ;  /* 0x00000000d1007209 */ /* 0x000fe40007810000 */
[----:B--2---:R-:W-:Y:S02]  /*103d0*/  FMNMX.FTZ R2, R2, R6, !PT ;  /* 0x0000000602027209 */ /* 0x004fe40007810000 */
[----:B------:R-:W-:-:S02]  /*103e0*/  FMNMX.FTZ R0, R208, R0, !PT ;  /* 0x00000000d0007209 */ /* 0x000fc40007810000 */
[----:B------:R-:W-:Y:S01]  /*103f0*/  FSEL R5, R5, RZ, P4 ;  /* 0x000000ff05057208 */ /* 0x000fe20002000000 */
[----:B------:R-:W1:Y:S01]  /*10400*/  SHFL.BFLY PT, R9, R2, 0x1, 0x1f ;  /* 0x0c201f0002097f89 */ /* 0x000e6200000e0000 */
[----:B------:R-:W-:-:S03]  /*10410*/  FMNMX.FTZ R6, R207, R0, !PT ;  /* 0x00000000cf067209 */ /* 0x000fc60007810000 */
[--C-:B------:R-:W-:Y:S01]  /*10420*/  FFMA.FTZ R0, R64, UR22, -R5.reuse ;  /* 0x0000001640007c23 */ /* 0x100fe20008010805 */
[----:B------:R-:W-:Y:S01]  /*10430*/  MOV R64, R17 ;  /* 0x0000001100407202 */ /* 0x000fe20000000f00 */
[----:B------:R-:W2:Y:S02]  /*10440*/  SHFL.BFLY PT, R8, R6, 0x2, 0x1f ;  /* 0x0c401f0006087f89 */ /* 0x000ea400000e0000 */
[----:B------:R3:W-:Y:S01]  /*10450*/  MUFU.EX2 R123, R0 ;  /* 0x00000000007b7308 */ /* 0x0007e20000000800 */
[----:B-1----:R-:W-:Y:S02]  /*10460*/  FMNMX.FTZ R111, R2, R9, !PT ;  /* 0x00000009026f7209 */ /* 0x002fe40007810000 */
[----:B---3--:R-:W-:Y:S01]  /*10470*/  FMNMX.FTZ R0, R7, R10, !PT ;  /* 0x0000000a07007209 */ /* 0x008fe20007810000 */
[----:B------:R-:W-:Y:S01]  /*10480*/  FFMA.FTZ R7, R65, UR22, -R5 ;  /* 0x0000001641077c23 */ /* 0x000fe20008010805 */
[----:B------:R-:W-:Y:S02]  /*10490*/  IMAD.MOV.U32 R65, RZ, RZ, R11 ;  /* 0x000000ffff417224 */ /* 0x000fe400078e000b */
[C---:B------:R-:W-:Y:S01]  /*104a0*/  FMUL.FTZ R2, R111.reuse, UR22 ;  /* 0x000000166f027c20 */ /* 0x040fe20008410000 */
[----:B--2---:R-:W-:Y:S01]  /*104b0*/  FMNMX.FTZ R6, R6, R8, !PT ;  /* 0x0000000806067209 */ /* 0x004fe20007810000 */
[----:B------:R-:W1:Y:S01]  /*104c0*/  SHFL.BFLY PT, R10, R0, 0x1, 0x1f ;  /* 0x0c201f00000a7f89 */ /* 0x000e6200000e0000 */
[----:B------:R2:W3:Y:S01]  /*104d0*/  MUFU.EX2 R11, R7 ;  /* 0x00000007000b7308 */ /* 0x0004e20000000800 */
[----:B------:R-:W-:-:S02]  /*104e0*/  FSETP.NEU.FTZ.AND P3, PT, R111, -INF , PT ;  /* 0xff8000006f00780b */ /* 0x000fc40003f7d000 */
[----:B------:R-:W4:Y:S02]  /*104f0*/  SHFL.BFLY PT, R8, R6, 0x1, 0x1f ;  /* 0x0c201f0006087f89 */ /* 0x000f2400000e0000 */
[----:B------:R-:W-:Y:S01]  /*10500*/  FSEL R2, R2, RZ, P3 ;  /* 0x000000ff02027208 */ /* 0x000fe20001800000 */
[----:B--2---:R-:W-:Y:S01]  /*10510*/  FFMA.FTZ R7, R66, UR22, -R5 ;  /* 0x0000001642077c23 */ /* 0x004fe20008010805 */
[----:B------:R-:W-:Y:S02]  /*10520*/  MOV R66, R16 ;  /* 0x0000001000427202 */ /* 0x000fe40000000f00 */
[----:B------:R-:W-:Y:S01]  /*10530*/  LDSM.16.MT88.4 R16, [R221+0x8000] ;  /* 0x00800000dd10783b */ /* 0x000fe20000004200 */
[----:B------:R2:W-:Y:S01]  /*10540*/  MUFU.EX2 R126, R7 ;  /* 0x00000007007e7308 */ /* 0x0005e20000000800 */
[----:B-1----:R-:W-:Y:S01]  /*10550*/  FMNMX.FTZ R110, R0, R10, !PT ;  /* 0x0000000a006e7209 */ /* 0x002fe20007810000 */
[----:B------:R-:W-:-:S03]  /*10560*/  FFMA.FTZ R0, R52, UR22, -R2 ;  /* 0x0000001634007c23 */ /* 0x000fc60008010802 */
[----:B------:R-:W-:Y:S01]  /*10570*/  FSETP.NEU.FTZ.AND P2, PT, R110, -INF , PT ;  /* 0xff8000006e00780b */ /* 0x000fe20003f5d000 */
[----:B------:R-:W-:Y:S02]  /*10580*/  STL [R1+0x128], R110 ;  /* 0x0001286e01007387 */ /* 0x000fe40000100800 */
[----:B------:R1:W-:Y:S01]  /*10590*/  MUFU.EX2 R75, R0 ;  /* 0x00000000004b7308 */ /* 0x0003e20000000800 */
[----:B----4-:R-:W-:Y:S01]  /*105a0*/  FMNMX.FTZ R109, R6, R8, !PT ;  /* 0x00000008066d7209 */ /* 0x010fe20007810000 */
[----:B------:R4:W-:Y:S03]  /*105b0*/  STL [R1+0x12c], R112 ;  /* 0x00012c7001007387 */ /* 0x0009e60000100800 */
[----:B------:R-:W-:Y:S01]  /*105c0*/  FSETP.NEU.FTZ.AND P1, PT, R109, -INF , PT ;  /* 0xff8000006d00780b */ /* 0x000fe20003f3d000 */
[----:B------:R-:W-:Y:S01]  /*105d0*/  STL [R1+0x130], R109 ;  /* 0x0001306d01007387 */ /* 0x000fe20000100800 */
[----:B--2---:R-:W-:Y:S01]  /*105e0*/  FFMA.FTZ R7, R67, UR22, -R5 ;  /* 0x0000001643077c23 */ /* 0x004fe20008010805 */
[----:B------:R-:W-:-:S02]  /*105f0*/  MOV R67, R15 ;  /* 0x0000000f00437202 */ /* 0x000fc40000000f00 */
[----:B------:R3:W-:Y:S01]  /*10600*/  STL [R1+0x134], R111 ;  /* 0x0001346f01007387 */ /* 0x0007e20000100800 */
[----:B------:R2:W-:Y:S01]  /*10610*/  MUFU.EX2 R241, R7 ;  /* 0x0000000700f17308 */ /* 0x0005e20000000800 */
[----:B-1----:R-:W-:-:S05]  /*10620*/  FMUL.FTZ R0, R110, UR22 ;  /* 0x000000166e007c20 */ /* 0x002fca0008410000 */
[----:B------:R-:W-:-:S05]  /*10630*/  FSEL R0, R0, RZ, P2 ;  /* 0x000000ff00007208 */ /* 0x000fca0001000000 */
[----:B------:R-:W-:Y:S01]  /*10640*/  FFMA.FTZ R6, R43, UR22, -R0 ;  /* 0x000000162b067c23 */ /* 0x000fe20008010800 */
[----:B--2---:R-:W-:-:S03]  /*10650*/  FFMA.FTZ R7, R51, UR22, -R2 ;  /* 0x0000001633077c23 */ /* 0x004fc60008010802 */
[----:B------:R1:W-:Y:S08]  /*10660*/  MUFU.EX2 R222, R6 ;  /* 0x0000000600de7308 */ /* 0x0003f00000000800 */
[----:B------:R2:W-:Y:S01]  /*10670*/  MUFU.EX2 R38, R7 ;  /* 0x0000000700267308 */ /* 0x0005e20000000800 */
[----:B-1----:R-:W-:-:S05]  /*10680*/  FMUL.FTZ R6, R109, UR22 ;  /* 0x000000166d067c20 */ /* 0x002fca0008410000 */
[----:B------:R-:W-:Y:S01]  /*10690*/  FSEL R6, R6, RZ, P1 ;  /* 0x000000ff06067208 */ /* 0x000fe20000800000 */
[----:B--2---:R-:W-:-:S04]  /*106a0*/  FFMA.FTZ R7, R49, UR22, -R2 ;  /* 0x0000001631077c23 */ /* 0x004fc80008010802 */
[----:B------:R-:W-:Y:S01]  /*106b0*/  FFMA.FTZ R8, R44, UR22, -R6 ;  /* 0x000000162c087c23 */ /* 0x000fe20008010806 */
[----:B------:R1:W-:Y:S08]  /*106c0*/  MUFU.EX2 R239, R7 ;  /* 0x0000000700ef7308 */ /* 0x0003f00000000800 */
[----:B------:R2:W-:Y:S01]  /*106d0*/  MUFU.EX2 R80, R8 ;  /* 0x0000000800507308 */ /* 0x0005e20000000800 */
[----:B-1----:R-:W-:-:S07]  /*106e0*/  FFMA.FTZ R7, R53, UR22, -R2 ;  /* 0x0000001635077c23 */ /* 0x002fce0008010802 */
[----:B------:R1:W-:Y:S01]  /*106f0*/  MUFU.EX2 R242, R7 ;  /* 0x0000000700f27308 */ /* 0x0003e20000000800 */
[----:B--2---:R-:W-:Y:S02]  /*10700*/  FSEL R8, R112, RZ, P4 ;  /* 0x000000ff70087208 */ /* 0x004fe40002000000 */
[----:B----4-:R-:W-:-:S03]  /*10710*/  MOV R112, R69 ;  /* 0x0000004500707202 */ /* 0x010fc60000000f00 */
[----:B------:R-:W-:-:S04]  /*10720*/  FADD.FTZ R8, R73, -R8 ;  /* 0x8000000849087221 */ /* 0x000fc80000010000 */
[----:B------:R-:W-:Y:S01]  /*10730*/  FMUL.FTZ R8, R8, UR22 ;  /* 0x0000001608087c20 */ /* 0x000fe20008410000 */
[----:B-1----:R-:W-:Y:S01]  /*10740*/  FFMA.FTZ R7, R39, UR22, -R0 ;  /* 0x0000001627077c23 */ /* 0x002fe20008010800 */
[----:B------:R-:W-:Y:S02]  /*10750*/  IMAD.MOV.U32 R39, RZ, RZ, R13 ;  /* 0x000000ffff277224 */ /* 0x000fe400078e000d */
[----:B------:R1:W2:Y:S08]  /*10760*/  MUFU.EX2 R37, R8 ;  /* 0x0000000800257308 */ /* 0x0002b00000000800 */
[----:B------:R4:W4:Y:S01]  /*10770*/  MUFU.EX2 R125, R7 ;  /* 0x00000007007d7308 */ /* 0x0009220000000800 */
[----:B-1----:R-:W-:Y:S01]  /*10780*/  FSEL R8, R111, RZ, P3 ;  /* 0x000000ff6f087208 */ /* 0x002fe20001800000 */
[----:B---3--:R-:W-:-:S02]  /*10790*/  IMAD.MOV.U32 R111, RZ, RZ, R11 ;  /* 0x000000ffff6f7224 */ /* 0x008fc400078e000b */
[-C--:B--2---:R-:W-:Y:S01]  /*107a0*/  FMUL.FTZ R140, R140, R37.reuse ;  /* 0x000000258c8c7220 */ /* 0x084fe20000410000 */
[-C--:B------:R-:W-:Y:S01]  /*107b0*/  FMUL.FTZ R141, R141, R37.reuse ;  /* 0x000000258d8d7220 */ /* 0x080fe20000410000 */
[-C--:B------:R-:W-:Y:S01]  /*107c0*/  FMUL.FTZ R144, R144, R37.reuse ;  /* 0x0000002590907220 */ /* 0x080fe20000410000 */
[----:B------:R-:W-:Y:S01]  /*107d0*/  FADD.FTZ R8, R72, -R8 ;  /* 0x8000000848087221 */ /* 0x000fe20000010000 */
[-C--:B------:R-:W-:Y:S01]  /*107e0*/  FMUL.FTZ R145, R145, R37.reuse ;  /* 0x0000002591917220 */ /* 0x080fe20000410000 */
[-C--:B------:R-:W-:Y:S01]  /*107f0*/  FMUL.FTZ R156, R156, R37.reuse ;  /* 0x000000259c9c7220 */ /* 0x080fe20000410000 */
[--C-:B----4-:R-:W-:Y:S01]  /*10800*/  FFMA.FTZ R7, R42, UR22, -R0.reuse ;  /* 0x000000162a077c23 */ /* 0x110fe20008010800 */
[----:B------:R-:W-:Y:S01]  /*10810*/  FMUL.FTZ R8, R8, UR22 ;  /* 0x0000001608087c20 */ /* 0x000fe20008410000 */
[-C--:B------:R-:W-:Y:S01]  /*10820*/  FMUL.FTZ R157, R157, R37.reuse ;  /* 0x000000259d9d7220 */ /* 0x080fe20000410000 */
[-C--:B------:R-:W-:Y:S01]  /*10830*/  FMUL.FTZ R160, R160, R37.reuse ;  /* 0x00000025a0a07220 */ /* 0x080fe20000410000 */
[----:B------:R1:W-:Y:S01]  /*10840*/  MUFU.EX2 R77, R7 ;  /* 0x00000007004d7308 */ /* 0x0003e20000000800 */
[-C--:B------:R-:W-:Y:S01]  /*10850*/  FMUL.FTZ R161, R161, R37.reuse ;  /* 0x00000025a1a17220 */ /* 0x080fe20000410000 */
[-C--:B------:R-:W-:Y:S01]  /*10860*/  FMUL.FTZ R172, R172, R37.reuse ;  /* 0x00000025acac7220 */ /* 0x080fe20000410000 */
[-C--:B------:R-:W-:Y:S01]  /*10870*/  FMUL.FTZ R173, R173, R37.reuse ;  /* 0x00000025adad7220 */ /* 0x080fe20000410000 */
[-C--:B------:R-:W-:Y:S01]  /*10880*/  FMUL.FTZ R176, R176, R37.reuse ;  /* 0x00000025b0b07220 */ /* 0x080fe20000410000 */
[-C--:B------:R-:W-:Y:S01]  /*10890*/  FMUL.FTZ R177, R177, R37.reuse ;  /* 0x00000025b1b17220 */ /* 0x080fe20000410000 */
[-C--:B------:R-:W-:Y:S01]  /*108a0*/  FMUL.FTZ R192, R192, R37.reuse ;  /* 0x00000025c0c07220 */ /* 0x080fe20000410000 */
[-C--:B------:R-:W-:Y:S01]  /*108b0*/  FMUL.FTZ R193, R193, R37.reuse ;  /* 0x00000025c1c17220 */ /* 0x080fe20000410000 */
[----:B------:R2:W3:Y:S01]  /*108c0*/  MUFU.EX2 R36, R8 ;  /* 0x0000000800247308 */ /* 0x0004e20000000800 */
[-C--:B------:R-:W-:Y:S01]  /*108d0*/  FMUL.FTZ R196, R196, R37.reuse ;  /* 0x00000025c4c47220 */ /* 0x080fe20000410000 */
[----:B------:R-:W-:Y:S01]  /*108e0*/  FMUL.FTZ R197, R197, R37 ;  /* 0x00000025c5c57220 */ /* 0x000fe20000410000 */
[----:B-1----:R-:W-:-:S05]  /*108f0*/  FFMA.FTZ R7, R41, UR22, -R0 ;  /* 0x0000001629077c23 */ /* 0x002fca0008010800 */
[----:B------:R1:W4:Y:S01]  /*10900*/  MUFU.EX2 R243, R7 ;  /* 0x0000000700f37308 */ /* 0x0003220000000800 */
[----:B--2---:R-:W-:Y:S01]  /*10910*/  F2FP.BF16.F32.PACK_AB R8, R222, R125 ;  /* 0x0000007dde08723e */ /* 0x004fe200000010ff */
[-C--:B---3--:R-:W-:Y:S01]  /*10920*/  FMUL.FTZ R142, R142, R36.reuse ;  /* 0x000000248e8e7220 */ /* 0x088fe20000410000 */
        /* <DEDUP_REMOVED lines=11> */
[--C-:B-1----:R-:W-:Y:S01]  /*109e0*/  FFMA.FTZ R7, R40, UR22, -R6.reuse ;  /* 0x0000001628077c23 */ /* 0x102fe20008010806 */
[----:B----4-:R-:W-:Y:S01]  /*109f0*/  F2FP.BF16.F32.PACK_AB R10, R243, R77 ;  /* 0x0000004df30a723e */ /* 0x010fe200000010ff */
[-C--:B------:R-:W-:Y:S01]  /*10a00*/  FMUL.FTZ R194, R194, R36.reuse ;  /* 0x00000024c2c27220 */ /* 0x080fe20000410000 */
[-C--:B------:R-:W-:Y:S01]  /*10a10*/  FMUL.FTZ R195, R195, R36.reuse ;  /* 0x00000024c3c37220 */ /* 0x080fe20000410000 */
[----:B------:R1:W-:Y:S01]  /*10a20*/  MUFU.EX2 R124, R7 ;  /* 0x00000007007c7308 */ /* 0x0003e20000000800 */
[-C--:B------:R-:W-:Y:S01]  /*10a30*/  FMUL.FTZ R198, R198, R36.reuse ;  /* 0x00000024c6c67220 */ /* 0x080fe20000410000 */
[----:B------:R-:W-:Y:S01]  /*10a40*/  FMUL.FTZ R199, R199, R36 ;  /* 0x00000024c7c77220 */ /* 0x000fe20000410000 */
[----:B-1----:R-:W-:-:S05]  /*10a50*/  FFMA.FTZ R7, R47, UR22, -R6 ;  /* 0x000000162f077c23 */ /* 0x002fca0008010806 */
[----:B------:R1:W2:Y:S02]  /*10a60*/  MUFU.EX2 R82, R7 ;  /* 0x0000000700527308 */ /* 0x0002a40000000800 */
[----:B-1----:R-:W-:Y:S01]  /*10a70*/  FFMA.FTZ R7, R45, UR22, -R6 ;  /* 0x000000162d077c23 */ /* 0x002fe20008010806 */
[----:B--2---:R-:W-:-:S05]  /*10a80*/  F2FP.BF16.F32.PACK_AB R9, R82, R124 ;  /* 0x0000007c5209723e */ /* 0x004fca00000010ff */
[----:B------:R1:W2:Y:S02]  /*10a90*/  MUFU.EX2 R240, R7 ;  /* 0x0000000700f07308 */ /* 0x0002a40000000800 */
[----:B-1----:R-:W-:Y:S02]  /*10aa0*/  FSEL R7, R110, RZ, P2 ;  /* 0x000000ff6e077208 */ /* 0x002fe40001000000 */
[----:B------:R-:W-:Y:S02]  /*10ab0*/  MOV R110, R14 ;  /* 0x0000000e006e7202 */ /* 0x000fe40000000f00 */
[----:B--2---:R-:W-:Y:S01]  /*10ac0*/  F2FP.BF16.F32.PACK_AB R11, R80, R240 ;  /* 0x000000f0500b723e */ /* 0x004fe200000010ff */
[----:B------:R-:W-:Y:S01]  /*10ad0*/  FADD.FTZ R7, R71, -R7 ;  /* 0x8000000747077221 */ /* 0x000fe20000010000 */
[----:B------:R-:W-:Y:S02]  /*10ae0*/  MOV R71, R12 ;  /* 0x0000000c00477202 */ /* 0x000fe40000000f00 */
[----:B------:R-:W1:Y:S01]  /*10af0*/  LDSM.16.MT88.4 R12, [R218+0x8000] ;  /* 0x00800000da0c783b */ /* 0x000e620000004200 */
[----:B------:R-:W-:-:S04]  /*10b00*/  FMUL.FTZ R7, R7, UR22 ;  /* 0x0000001607077c20 */ /* 0x000fc80008410000 */
[----:B------:R2:W3:Y:S02]  /*10b10*/  MUFU.EX2 R69, R7 ;  /* 0x0000000700457308 */ /* 0x0004e40000000800 */
[----:B--2---:R-:W-:Y:S01]  /*10b20*/  FSEL R7, R109, RZ, P1 ;  /* 0x000000ff6d077208 */ /* 0x004fe20000800000 */
[-C--:B---3--:R-:W-:Y:S01]  /*10b30*/  FMUL.FTZ R168, R168, R69.reuse ;  /* 0x00000045a8a87220 */ /* 0x088fe20000410000 */
        /* <DEDUP_REMOVED lines=11> */
[----:B------:R-:W2:Y:S01]  /*10bf0*/  MUFU.EX2 R68, R7 ;  /* 0x0000000700447308 */ /* 0x000ea20000000800 */
[-C--:B------:R-:W-:Y:S01]  /*10c00*/  FMUL.FTZ R164, R164, R69.reuse ;  /* 0x00000045a4a47220 */ /* 0x080fe20000410000 */
[-C--:B------:R-:W-:Y:S01]  /*10c10*/  FMUL.FTZ R165, R165, R69.reuse ;  /* 0x00000045a5a57220 */ /* 0x080fe20000410000 */
[-C--:B------:R-:W-:Y:S01]  /*10c20*/  FMUL.FTZ R180, R180, R69.reuse ;  /* 0x00000045b4b47220 */ /* 0x080fe20000410000 */
[-C--:B------:R-:W-:Y:S01]  /*10c30*/  FMUL.FTZ R181, R181, R69.reuse ;  /* 0x00000045b5b57220 */ /* 0x080fe20000410000 */
[-C--:B------:R-:W-:Y:S01]  /*10c40*/  FMUL.FTZ R184, R184, R69.reuse ;  /* 0x00000045b8b87220 */ /* 0x080fe20000410000 */
[----:B------:R-:W-:Y:S01]  /*10c50*/  FMUL.FTZ R185, R185, R69 ;  /* 0x00000045b9b97220 */ /* 0x000fe20000410000 */
[----:B------:R-:W-:Y:S01]  /*10c60*/  MOV R109, R55 ;  /* 0x00000037006d7202 */ /* 0x000fe20000000f00 */
[-C--:B--2---:R-:W-:Y:S01]  /*10c70*/  FMUL.FTZ R170, R170, R68.reuse ;  /* 0x00000044aaaa7220 */ /* 0x084fe20000410000 */
        /* <DEDUP_REMOVED lines=15> */
[----:B------:R-:W-:Y:S01]  /*10d70*/  HMMA.16816.F32.BF16 R44, R8, R20, R168 ;  /* 0x00000014082c723c */ /* 0x000fe200000418a8 */
[----:B------:R-:W-:-:S05]  /*10d80*/  FFMA.FTZ R7, R84, UR22, -R5 ;  /* 0x0000001654077c23 */ /* 0x000fca0008010805 */
[----:B-1----:R-:W-:Y:S01]  /*10d90*/  HMMA.16816.F32.BF16 R28, R8, R14, R148 ;  /* 0x0000000e081c723c */ /* 0x002fe20000041894 */
[----:B------:R-:W-:-:S05]  /*10da0*/  MOV R168, R75 ;  /* 0x0000004b00a87202 */ /* 0x000fca0000000f00 */
[C---:B------:R-:W-:Y:S01]  /*10db0*/  HMMA.16816.F32.BF16 R72, R8.reuse, R24, R188 ;  /* 0x000000180848723c */ /* 0x040fe200000418bc */
[----:B------:R-:W-:Y:S01]  /*10dc0*/  MOV R149, R66 ;  /* 0x0000004200957202 */ /* 0x000fe20000000f00 */
[----:B------:R-:W-:Y:S01]  /*10dd0*/  IMAD.MOV.U32 R148, RZ, RZ, R65 ;  /* 0x000000ffff947224 */ /* 0x000fe200078e0041 */
[----:B------:R-:W-:Y:S01]  /*10de0*/  MOV R151, R109 ;  /* 0x0000006d00977202 */ /* 0x000fe20000000f00 */
[----:B------:R-:W-:Y:S02]  /*10df0*/  IMAD.MOV.U32 R150, RZ, RZ, R112 ;  /* 0x000000ffff967224 */ /* 0x000fe400078e0070 */
[----:B------:R-:W-:Y:S01]  /*10e00*/  HMMA.16816.F32.BF16 R52, R8, R16, R152 ;  /* 0x000000100834723c */ /* 0x000fe20000041898 */
[----:B------:R-:W-:-:S05]  /*10e10*/  MOV R188, R111 ;  /* 0x0000006f00bc7202 */ /* 0x000fca0000000f00 */
[C---:B------:R-:W-:Y:S01]  /*10e20*/  HMMA.16816.F32.BF16 R32, R8.reuse, R12, R136 ;  /* 0x0000000c0820723c */ /* 0x040fe20000041888 */
[----:B------:R-:W-:Y:S02]  /*10e30*/  MOV R153, R67 ;  /* 0x0000004300997202 */ /* 0x000fe40000000f00 */
[----:B------:R-:W-:Y:S02]  /*10e40*/  MOV R152, R64 ;  /* 0x0000004000987202 */ /* 0x000fe40000000f00 */
[----:B------:R-:W-:Y:S01]  /*10e50*/  MOV R155, R82 ;  /* 0x00000052009b7202 */ /* 0x000fe20000000f00 */
[C---:B------:R-:W-:Y:S01]  /*10e60*/  HMMA.16816.F32.BF16 R48, R8.reuse, R18, R164 ;  /* 0x000000120830723c */ /* 0x040fe200000418a4 */
[----:B------:R-:W-:Y:S01]  /*10e70*/  MOV R154, R81 ;  /* 0x00000051009a7202 */ /* 0x000fe20000000f00 */
[----:B------:R-:W-:Y:S01]  /*10e80*/  IMAD.MOV.U32 R136, RZ, RZ, R83 ;  /* 0x000000ffff887224 */ /* 0x000fe200078e0053 */
[----:B------:R-:W-:Y:S02]  /*10e90*/  MOV R138, R80 ;  /* 0x00000050008a7202 */ /* 0x000fe40000000f00 */
[----:B------:R-:W-:Y:S01]  /*10ea0*/  MOV R139, R110 ;  /* 0x0000006e008b7202 */ /* 0x000fe20000000f00 */
[----:B------:R-:W-:Y:S01]  /*10eb0*/  HMMA.16816.F32.BF16 R40, R8, R22, R180 ;  /* 0x000000160828723c */ /* 0x000fe200000418b4 */
[----:B------:R-:W-:Y:S01]  /*10ec0*/  IMAD.MOV.U32 R164, RZ, RZ, R153 ;  /* 0x000000ffffa47224 */ /* 0x000fe200078e0099 */
[----:B------:R-:W-:-:S02]  /*10ed0*/  MOV R153, R225 ;  /* 0x000000e100997202 */ /* 0x000fc40000000f00 */
[----:B------:R-:W-:Y:S02]  /*10ee0*/  MOV R137, R77 ;  /* 0x0000004d00897202 */ /* 0x000fe40000000f00 */
[----:B------:R-:W-:Y:S01]  /*10ef0*/  HMMA.16816.F32.BF16 R64, R8, R26, R184 ;  /* 0x0000001a0840723c */ /* 0x000fe200000418b8 */
[----:B------:R-:W-:Y:S01]  /*10f00*/  MOV R165, R152 ;  /* 0x0000009800a57202 */ /* 0x000fe20000000f00 */
[----:B------:R-:W-:Y:S01]  /*10f10*/  IMAD.MOV.U32 R152, RZ, RZ, R223 ;  /* 0x000000ffff987224 */ /* 0x000fe200078e00df */
[----:B------:R-:W-:Y:S02]  /*10f20*/  MOV R166, R150 ;  /* 0x0000009600a67202 */ /* 0x000fe40000000f00 */
[----:B------:R-:W-:Y:S02]  /*10f30*/  MOV R150, R71 ;  /* 0x0000004700967202 */ /* 0x000fe40000000f00 */
[----:B------:R-:W-:Y:S02]  /*10f40*/  F2FP.BF16.F32.PACK_AB R8, R188, R123 ;  /* 0x0000007bbc08723e */ /* 0x000fe400000010ff */
[----:B------:R-:W-:-:S02]  /*10f50*/  F2FP.BF16.F32.PACK_AB R9, R168, R38 ;  /* 0x00000026a809723e */ /* 0x000fc400000010ff */
[----:B------:R-:W-:Y:S02]  /*10f60*/  F2FP.BF16.F32.PACK_AB R10, R241, R126 ;  /* 0x0000007ef10a723e */ /* 0x000fe400000010ff */
[----:B------:R-:W-:Y:S02]  /*10f70*/  F2FP.BF16.F32.PACK_AB R11, R242, R239 ;  /* 0x000000eff20b723e */ /* 0x000fe400000010ff */
[----:B------:R-:W-:Y:S02]  /*10f80*/  MOV R71, R228 ;  /* 0x000000e400477202 */ /* 0x000fe40000000f00 */
[----:B------:R-:W-:-:S03]  /*10f90*/  MOV R167, R222 ;  /* 0x000000de00a77202 */ /* 0x000fc60000000f00 */
[C---:B------:R-:W-:Y:S01]  /*10fa0*/  HMMA.16816.F32.BF16 R80, R8.reuse, R12, R140 ;  /* 0x0000000c0850723c */ /* 0x040fe2000004188c */
[----:B------:R1:W-:Y:S05]  /*10fb0*/  MUFU.EX2 R142, R7 ;  /* 0x00000007008e7308 */ /* 0x0003ea0000000800 */
[C---:B------:R-:W-:Y:S01]  /*10fc0*/  HMMA.16816.F32.BF16 R144, R8.reuse, R14, R144 ;  /* 0x0000000e0890723c */ /* 0x040fe20000041890 */
[----:B------:R-:W-:Y:S05]  /*10fd0*/  LDSM.16.MT88.4 R12, [R219+0x8800] ;  /* 0x00880000db0c783b */ /* 0x000fea0000004200 */
[----:B------:R-:W-:Y:S01]  /*10fe0*/  HMMA.16816.F32.BF16 R156, R8, R16, R156 ;  /* 0x00000010089c723c */ /* 0x000fe2000004189c */
[----:B-1----:R-:W-:-:S05]  /*10ff0*/  FFMA.FTZ R7, R86, UR22, -R5 ;  /* 0x0000001656077c23 */ /* 0x002fca0008010805 */
[C---:B------:R-:W-:Y:S01]  /*11000*/  HMMA.16816.F32.BF16 R160, R8.reuse, R18, R160 ;  /* 0x0000001208a0723c */ /* 0x040fe200000418a0 */
[----:B------:R-:W-:Y:S01]  /*11010*/  LDSM.16.MT88.4 R16, [R221+0x8800] ;  /* 0x00880000dd10783b */ /* 0x000fe20000004200 */
[----:B------:R1:W-:Y:S04]  /*11020*/  MUFU.EX2 R186, R7 ;  /* 0x0000000700ba7308 */ /* 0x0003e80000000800 */
[C---:B------:R-:W-:Y:S06]  /*11030*/  HMMA.16816.F32.BF16 R172, R8.reuse, R20, R172 ;  /* 0x0000001408ac723c */ /* 0x040fec00000418ac */
[C---:B------:R-:W-:Y:S01]  /*11040*/  HMMA.16816.F32.BF16 R176, R8.reuse, R22, R176 ;  /* 0x0000001608b0723c */ /* 0x040fe200000418b0 */
[----:B------:R-:W2:Y:S05]  /*11050*/  LDSM.16.MT88.4 R20, [R218+0x8800] ;  /* 0x00880000da14783b */ /* 0x000eaa0000004200 */
[----:B------:R-:W-:Y:S01]  /*11060*/  HMMA.16816.F32.BF16 R192, R8, R24, R192 ;  /* 0x0000001808c0723c */ /* 0x000fe200000418c0 */
[----:B-1----:R-:W-:-:S04]  /*11070*/  FFMA.FTZ R7, R87, UR22, -R5 ;  /* 0x0000001657077c23 */ /* 0x002fc80008010805 */
[----:B------:R1:W-:Y:S01]  /*11080*/  MUFU.EX2 R187, R7 ;  /* 0x0000000700bb7308 */ /* 0x0003e20000000800 */
[----:B------:R-:W-:Y:S01]  /*11090*/  HMMA.16816.F32.BF16 R196, R8, R26, R196 ;  /* 0x0000001a08c4723c */ /* 0x000fe200000418c4 */
[----:B------:R-:W3:Y:S06]  /*110a0*/  LDSM.16.MT88.4 R24, [R220+0x8800] ;  /* 0x00880000dc18783b */ /* 0x000eec0000004200 */
[----:B------:R-:W-:-:S04]  /*110b0*/  FFMA.FTZ R8, R63, UR22, -R6 ;  /* 0x000000163f087c23 */ /* 0x000fc80008010806 */
[----:B------:R-:W-:Y:S01]  /*110c0*/  MUFU.EX2 R110, R8 ;  /* 0x00000008006e7308 */ /* 0x000fe20000000800 */
[----:B-1----:R-:W-:-:S07]  /*110d0*/  FFMA.FTZ R7, R85, UR22, -R5 ;  /* 0x0000001655077c23 */ /* 0x002fce0008010805 */
        /* <DEDUP_REMOVED lines=9> */
[----:B-1----:R-:W-:Y:S01]  /*11170*/  FFMA.FTZ R7, R57, UR22, -R0 ;  /* 0x0000001639077c23 */ /* 0x002fe20008010800 */
[----:B----4-:R-:W-:-:S05]  /*11180*/  F2FP.BF16.F32.PACK_AB R8, R183, R140 ;  /* 0x0000008cb708723e */ /* 0x010fca00000010ff */
        /* <DEDUP_REMOVED lines=10> */
[----:B------:R1:W4:Y:S02]  /*11230*/  MUFU.EX2 R111, R7 ;  /* 0x00000007006f7308 */ /* 0x0003240000000800 */
[----:B-1----:R-:W-:Y:S01]  /*11240*/  FFMA.FTZ R7, R78, UR22, -R2 ;  /* 0x000000164e077c23 */ /* 0x002fe20008010802 */
[----:B----4-:R-:W-:-:S05]  /*11250*/  F2FP.BF16.F32.PACK_AB R11, R110, R111 ;  /* 0x0000006f6e0b723e */ /* 0x010fca00000010ff */
[----:B------:R1:W-:Y:S02]  /*11260*/  MUFU.EX2 R180, R7 ;  /* 0x0000000700b47308 */ /* 0x0003e40000000800 */
[C---:B--2---:R-:W-:Y:S06]  /*11270*/  HMMA.16816.F32.BF16 R32, R8.reuse, R20, R32 ;  /* 0x000000140820723c */ /* 0x044fec0000041820 */
[C---:B------:R-:W-:Y:S06]  /*11280*/  HMMA.16816.F32.BF16 R28, R8.reuse, R22, R28 ;  /* 0x00000016081c723c */ /* 0x040fec000004181c */
[----:B------:R-:W-:Y:S01]  /*11290*/  HMMA.16816.F32.BF16 R52, R8, R16, R52 ;  /* 0x000000100834723c */ /* 0x000fe20000041834 */
[----:B-1----:R-:W-:-:S04]  /*112a0*/  FFMA.FTZ R7, R79, UR22, -R2 ;  /* 0x000000164f077c23 */ /* 0x002fc80008010802 */
[----:B------:R1:W2:Y:S01]  /*112b0*/  MUFU.EX2 R109, R7 ;  /* 0x00000007006d7308 */ /* 0x0002a20000000800 */
[C---:B------:R-:W-:Y:S06]  /*112c0*/  HMMA.16816.F32.BF16 R48, R8.reuse, R18, R48 ;  /* 0x000000120830723c */ /* 0x040fec0000041830 */
        /* <DEDUP_REMOVED lines=14> */
[C---:B------:R-:W-:Y:S01]  /*113b0*/  HMMA.16816.F32.BF16 R144, R8.reuse, R22, R144 ;  /* 0x000000160890723c */ /* 0x040fe20000041890 */
[--C-:B-1----:R-:W-:Y:S01]  /*113c0*/  FFMA.FTZ R7, R113, UR22, -R5.reuse ;  /* 0x0000001671077c23 */ /* 0x102fe20008010805 */
[----:B------:R-:W-:Y:S04]  /*113d0*/  LDSM.16.MT88.4 R20, [R219+0x9000] ;  /* 0x00900000db14783b */ /* 0x000fe80000004200 */
[C---:B------:R-:W-:Y:S01]  /*113e0*/  HMMA.16816.F32.BF16 R156, R8.reuse, R16, R156 ;  /* 0x00000010089c723c */ /* 0x040fe2000004189c */
[----:B------:R-:W1:Y:S05]  /*113f0*/  MUFU.EX2 R7, R7 ;  /* 0x0000000700077308 */ /* 0x000e6a0000000800 */
[C---:B------:R-:W-:Y:S01]  /*11400*/  HMMA.16816.F32.BF16 R160, R8.reuse, R18, R160 ;  /* 0x0000001208a0723c */ /* 0x040fe200000418a0 */
[----:B------:R-:W2:Y:S05]  /*11410*/  LDSM.16.MT88.4 R16, [R218+0x9000] ;  /* 0x00900000da10783b */ /* 0x000eaa0000004200 */
[C---:B------:R-:W-:Y:S01]  /*11420*/  HMMA.16816.F32.BF16 R172, R8.reuse, R12, R172 ;  /* 0x0000000c08ac723c */ /* 0x040fe200000418ac */
[----:B-1----:R1:W-:Y:S05]  /*11430*/  STL [R1+0xb4], R7 ;  /* 0x0000b40701007387 */ /* 0x0023ea0000100800 */
[C---:B------:R-:W-:Y:S01]  /*11440*/  HMMA.16816.F32.BF16 R176, R8.reuse, R14, R176 ;  /* 0x0000000e08b0723c */ /* 0x040fe200000418b0 */
[----:B------:R-:W3:Y:S05]  /*11450*/  LDSM.16.MT88.4 R12, [R221+0x9000] ;  /* 0x00900000dd0c783b */ /* 0x000eea0000004200 */
        /* <DEDUP_REMOVED lines=11> */
[----:B------:R-:W-:Y:S02]  /*11510*/  MOV R171, R164 ;  /* 0x000000a400ab7202 */ /* 0x000fe40000000f00 */
[----:B--2---:R-:W-:-:S03]  /*11520*/  F2FP.BF16.F32.PACK_AB R8, R195, R193 ;  /* 0x000000c1c308723e */ /* 0x004fc600000010ff */
[----:B------:R1:W2:Y:S02]  /*11530*/  MUFU.EX2 R56, R7 ;  /* 0x0000000700387308 */ /* 0x0002a40000000800 */
[----:B-1----:R-:W-:Y:S01]  /*11540*/  FFMA.FTZ R7, R88, UR22, -R0 ;  /* 0x0000001658077c23 */ /* 0x002fe20008010800 */
[----:B--2---:R-:W-:Y:S05]  /*11550*/  STL [R1+0xb0], R56 ;  /* 0x0000b03801007387 */ /* 0x004fea0000100800 */
        /* <DEDUP_REMOVED lines=8> */
[----:B--2---:R-:W-:Y:S01]  /*115e0*/  STL [R1+0xa8], R57 ;  /* 0x0000a83901007387 */ /* 0x004fe20000100800 */
[----:B------:R-:W-:-:S04]  /*115f0*/  MOV R165, R136 ;  /* 0x0000008800a57202 */ /* 0x000fc80000000f00 */
[----:B------:R1:W-:Y:S01]  /*11600*/  MUFU.EX2 R228, R7 ;  /* 0x0000000700e47308 */ /* 0x0003e20000000800 */
[----:B------:R-:W-:Y:S01]  /*11610*/  F2FP.BF16.F32.PACK_AB R9, R57, R192 ;  /* 0x000000c03909723e */ /* 0x000fe200000010ff */
[----:B-1----:R-:W-:-:S06]  /*11620*/  FFMA.FTZ R7, R95, UR22, -R6 ;  /* 0x000000165f077c23 */ /* 0x002fcc0008010806 */
[----:B------:R1:W2:Y:S02]  /*11630*/  MUFU.EX2 R222, R7 ;  /* 0x0000000700de7308 */ /* 0x0002a40000000800 */
[----:B-1----:R-:W-:-:S06]  /*11640*/  FFMA.FTZ R7, R104, UR22, -R2 ;  /* 0x0000001668077c23 */ /* 0x002fcc0008010802 */
[----:B------:R1:W-:Y:S02]  /*11650*/  MUFU.EX2 R143, R7 ;  /* 0x00000007008f7308 */ /* 0x0003e40000000800 */
[----:B-1----:R-:W-:-:S06]  /*11660*/  FFMA.FTZ R7, R102, UR22, -R2 ;  /* 0x0000001666077c23 */ /* 0x002fcc0008010802 */
[----:B------:R-:W1:Y:S01]  /*11670*/  MUFU.EX2 R70, R7 ;  /* 0x0000000700467308 */ /* 0x000e620000000800 */
[----:B--2---:R-:W-:Y:S01]  /*11680*/  F2FP.BF16.F32.PACK_AB R11, R222, R228 ;  /* 0x000000e4de0b723e */ /* 0x004fe200000010ff */
[----:B-1----:R-:W-:Y:S04]  /*11690*/  STL [R1+0x9c], R70 ;  /* 0x00009c4601007387 */ /* 0x002fe80000100800 */
[----:B------:R-:W2:Y:S04]  /*116a0*/  LDL.LU R169, [R1+0x58] ;  /* 0x0000580001a97983 */ /* 0x000ea80000300800 */
[----:B------:R-:W2:Y:S01]  /*116b0*/  LDL.LU R170, [R1+0x5c] ;  /* 0x00005c0001aa7983 */ /* 0x000ea20000300800 */
[----:B------:R-:W-:-:S03]  /*116c0*/  MOV R136, R224 ;  /* 0x000000e000887202 */ /* 0x000fc60000000f00 */
[----:B------:R1:W-:Y:S04]  /*116d0*/  STL [R1+0x124], R222 ;  /* 0x000124de01007387 */ /* 0x0003e80000100800 */
[----:B-1----:R-:W2:Y:S01]  /*116e0*/  LDL.LU R222, [R1+0xb4] ;  /* 0x0000b40001de7983 */ /* 0x002ea20000300800 */
[----:B------:R-:W-:Y:S01]  /*116f0*/  FFMA.FTZ R7, R107, UR22, -R2 ;  /* 0x000000166b077c23 */ /* 0x000fe20008010802 */
[C---:B------:R-:W-:Y:S01]  /*11700*/  HMMA.16816.F32.BF16 R60, R8.reuse, R16, R32 ;  /* 0x00000010083c723c */ /* 0x040fe20000041820 */
[----:B------:R-:W-:Y:S01]  /*11710*/  IMAD.MOV.U32 R84, RZ, RZ, R164 ;  /* 0x000000ffff547224 */ /* 0x000fe200078e00a4 */
[----:B------:R-:W-:Y:S01]  /*11720*/  MOV R86, R171 ;  /* 0x000000ab00567202 */ /* 0x000fe20000000f00 */
[----:B------:R1:W4:Y:S01]  /*11730*/  MUFU.EX2 R224, R7 ;  /* 0x0000000700e07308 */ /* 0x0003220000000800 */
[----:B------:R-:W-:Y:S01]  /*11740*/  IMAD.MOV.U32 R164, RZ, RZ, R152 ;  /* 0x000000ffffa47224 */ /* 0x000fe200078e0098 */
[----:B------:R-:W-:Y:S01]  /*11750*/  MOV R171, R167 ;  /* 0x000000a700ab7202 */ /* 0x000fe20000000f00 */
[----:B------:R-:W-:Y:S01]  /*11760*/  HMMA.16816.F32.BF16 R56, R8, R18, R28 ;  /* 0x000000120838723c */ /* 0x000fe2000004181c */
[----:B------:R-:W-:Y:S01]  /*11770*/  IMAD.MOV.U32 R152, RZ, RZ, R133 ;  /* 0x000000ffff987224 */ /* 0x000fe200078e0085 */
[----:B------:R-:W-:Y:S01]  /*11780*/  MOV R167, R4 ;  /* 0x0000000400a77202 */ /* 0x000fe20000000f00 */
[----:B------:R-:W-:Y:S01]  /*11790*/  IMAD.MOV.U32 R115, RZ, RZ, R138 ;  /* 0x000000ffff737224 */ /* 0x000fe200078e008a */
[----:B------:R-:W-:-:S02]  /*117a0*/  MOV R108, R188 ;  /* 0x000000bc006c7202 */ /* 0x000fc40000000f00 */
[----:B---3--:R-:W-:Y:S01]  /*117b0*/  HMMA.16816.F32.BF16 R52, R8, R12, R52 ;  /* 0x0000000c0834723c */ /* 0x008fe20000041834 */
[----:B------:R-:W-:Y:S02]  /*117c0*/  MOV R96, R168 ;  /* 0x000000a800607202 */ /* 0x000fe40000000f00 */
[----:B------:R-:W-:-:S03]  /*117d0*/  MOV R114, R137 ;  /* 0x0000008900727202 */ /* 0x000fc60000000f00 */
[----:B------:R-:W-:Y:S01]  /*117e0*/  HMMA.16816.F32.BF16 R48, R8, R14, R48 ;  /* 0x0000000e0830723c */ /* 0x000fe20000041830 */
[----:B-1----:R-:W-:-:S05]  /*117f0*/  FFMA.FTZ R7, R100, UR22, -R0 ;  /* 0x0000001664077c23 */ /* 0x002fca0008010800 */
[C---:B------:R-:W-:Y:S06]  /*11800*/  HMMA.16816.F32.BF16 R44, R8.reuse, R20, R44 ;  /* 0x00000014082c723c */ /* 0x040fec000004182c */
[C---:B------:R-:W-:Y:S06]  /*11810*/  HMMA.16816.F32.BF16 R40, R8.reuse, R22, R40 ;  /* 0x000000160828723c */ /* 0x040fec0000041828 */
[C---:B----4-:R-:W-:Y:S06]  /*11820*/  HMMA.16816.F32.BF16 R32, R8.reuse, R24, R72 ;  /* 0x000000180820723c */ /* 0x050fec0000041848 */
[----:B------:R-:W-:Y:S01]  /*11830*/  HMMA.16816.F32.BF16 R28, R8, R26, R64 ;  /* 0x0000001a081c723c */ /* 0x000fe20000041840 */
[----:B------:R-:W-:Y:S01]  /*11840*/  LDSM.16.MT88.4 R64, [R220+0x9800] ;  /* 0x00980000dc40783b */ /* 0x000fe20000004200 */
[----:B------:R-:W-:-:S02]  /*11850*/  MOV R74, R150 ;  /* 0x00000096004a7202 */ /* 0x000fc40000000f00 */
[----:B------:R-:W-:-:S03]  /*11860*/  MOV R73, R151 ;  /* 0x0000009700497202 */ /* 0x000fc60000000f00 */
[----:B------:R-:W-:Y:S02]  /*11870*/  F2FP.BF16.F32.PACK_AB R8, R189, R190 ;  /* 0x000000bebd08723e */ /* 0x000fe400000010ff */
[----:B------:R-:W-:Y:S02]  /*11880*/  F2FP.BF16.F32.PACK_AB R9, R143, R194 ;  /* 0x000000c28f09723e */ /* 0x000fe400000010ff */
[----:B------:R-:W-:Y:S01]  /*11890*/  F2FP.BF16.F32.PACK_AB R11, R224, R70 ;  /* 0x00000046e00b723e */ /* 0x000fe200000010ff */
[----:B--2---:R-:W-:Y:S01]  /*118a0*/  FFMA.FTZ R104, R169, R37, R123 ;  /* 0x00000025a9687223 */ /* 0x004fe2000001007b */
[----:B------:R-:W-:Y:S02]  /*118b0*/  MOV R169, R165 ;  /* 0x000000a500a97202 */ /* 0x000fe40000000f00 */
[----:B------:R-:W-:Y:S01]  /*118c0*/  MOV R165, R153 ;  /* 0x0000009900a57202 */ /* 0x000fe20000000f00 */
[----:B------:R-:W-:Y:S01]  /*118d0*/  FFMA.FTZ R102, R170, R36, R38 ;  /* 0x00000024aa667223 */ /* 0x000fe20000010026 */
[----:B------:R-:W-:-:S02]  /*118e0*/  MOV R170, R166 ;  /* 0x000000a600aa7202 */ /* 0x000fc40000000f00 */
[----:B------:R-:W-:Y:S02]  /*118f0*/  MOV R166, R71 ;  /* 0x0000004700a67202 */ /* 0x000fe40000000f00 */
[----:B------:R1:W-:Y:S01]  /*11900*/  MUFU.EX2 R71, R7 ;  /* 0x0000000700477308 */ /* 0x0003e20000000800 */
[----:B------:R-:W-:Y:S01]  /*11910*/  MOV R153, R217 ;  /* 0x000000d900997202 */ /* 0x000fe20000000f00 */
[----:B-1----:R-:W-:-:S06]  /*11920*/  FFMA.FTZ R7, R99, UR22, -R0 ;  /* 0x0000001663077c23 */ /* 0x002fcc0008010800 */
[----:B------:R1:W2:Y:S01]  /*11930*/  MUFU.EX2 R217, R7 ;  /* 0x0000000700d97308 */ /* 0x0002a20000000800 */
[----:B------:R-:W-:-:S07]  /*11940*/  F2FP.BF16.F32.PACK_AB R10, R225, R222 ;  /* 0x000000dee10a723e */ /* 0x000fce00000010ff */
[C---:B------:R-:W-:Y:S06]  /*11950*/  HMMA.16816.F32.BF16 R156, R8.reuse, R12, R156 ;  /* 0x0000000c089c723c */ /* 0x040fec000004189c */
[C---:B------:R-:W-:Y:S01]  /*11960*/  HMMA.16816.F32.BF16 R80, R8.reuse, R16, R80 ;  /* 0x000000100850723c */ /* 0x040fe20000041850 */
[----:B-1----:R-:W-:Y:S01]  /*11970*/  FFMA.FTZ R7, R98, UR22, -R0 ;  /* 0x0000001662077c23 */ /* 0x002fe20008010800 */
[----:B------:R-:W-:Y:S01]  /*11980*/  FFMA.FTZ R12, R101, UR22, -R6 ;  /* 0x00000016650c7c23 */ /* 0x000fe20008010806 */
[----:B------:R-:W-:Y:S02]  /*11990*/  MOV R101, R39 ;  /* 0x0000002700657202 */ /* 0x000fe40000000f00 */
[----:B------:R1:W-:Y:S01]  /*119a0*/  MUFU.EX2 R133, R7 ;  /* 0x0000000700857308 */ /* 0x0003e20000000800 */
[----:B------:R-:W3:Y:S01]  /*119b0*/  LDSM.16.MT88.4 R36, [R219+0x9800] ;  /* 0x00980000db24783b */ /* 0x000ee20000004200 */
[C---:B------:R-:W-:Y:S03]  /*119c0*/  HMMA.16816.F32.BF16 R144, R8.reuse, R18, R144 ;  /* 0x000000120890723c */ /* 0x040fe60000041890 */
[----:B------:R-:W4:Y:S03]  /*119d0*/  LDSM.16.MT88.4 R16, [R218+0x9800] ;  /* 0x00980000da10783b */ /* 0x000f260000004200 */
[C---:B------:R-:W-:Y:S06]  /*119e0*/  HMMA.16816.F32.BF16 R172, R8.reuse, R20, R172 ;  /* 0x0000001408ac723c */ /* 0x040fec00000418ac */
[----:B------:R-:W-:Y:S01]  /*119f0*/  HMMA.16816.F32.BF16 R176, R8, R22, R176 ;  /* 0x0000001608b0723c */ /* 0x000fe200000418b0 */
[----:B------:R-:W4:Y:S01]  /*11a00*/  LDSM.16.MT88.4 R20, [R221+0x9800] ;  /* 0x00980000dd14783b */ /* 0x000f220000004200 */
[----:B-1----:R-:W-:Y:S01]  /*11a10*/  FFMA.FTZ R7, R97, UR22, -R0 ;  /* 0x0000001661077c23 */ /* 0x002fe20008010800 */
[----:B------:R-:W-:-:S03]  /*11a20*/  IMAD.MOV.U32 R97, RZ, RZ, R3 ;  /* 0x000000ffff617224 */ /* 0x000fc600078e0003 */
[C---:B------:R-:W-:Y:S01]  /*11a30*/  HMMA.16816.F32.BF16 R160, R8.reuse, R14, R160 ;  /* 0x0000000e08a0723c */ /* 0x040fe200000418a0 */
[----:B------:R1:W3:Y:S05]  /*11a40*/  MUFU.EX2 R4, R7 ;  /* 0x0000000700047308 */ /* 0x0002ea0000000800 */
[C---:B------:R-:W-:Y:S06]  /*11a50*/  HMMA.16816.F32.BF16 R196, R8.reuse, R26, R196 ;  /* 0x0000001a08c4723c */ /* 0x040fec00000418c4 */
[----:B------:R-:W-:Y:S01]  /*11a60*/  HMMA.16816.F32.BF16 R76, R8, R24, R76 ;  /* 0x00000018084c723c */ /* 0x000fe2000004184c */
        /* <DEDUP_REMOVED lines=11> */
[----:B--2---:R-:W-:-:S02]  /*11b20*/  F2FP.BF16.F32.PACK_AB R8, R217, R71 ;  /* 0x00000047d908723e */ /* 0x004fc400000010ff */
[----:B------:R2:W-:Y:S01]  /*11b30*/  MUFU.EX2 R132, R12 ;  /* 0x0000000c00847308 */ /* 0x0005e20000000800 */
[----:B------:R-:W-:Y:S02]  /*11b40*/  MOV R188, R152 ;  /* 0x0000009800bc7202 */ /* 0x000fe40000000f00 */
[----:B---3--:R-:W-:Y:S02]  /*11b50*/  F2FP.BF16.F32.PACK_AB R10, R4, R133 ;  /* 0x00000085040a723e */ /* 0x008fe400000010ff */
[----:B------:R-:W-:Y:S02]  /*11b60*/  MOV R24, R136 ;  /* 0x0000008800187202 */ /* 0x000fe40000000f00 */
[----:B------:R-:W-:Y:S01]  /*11b70*/  MOV R25, R84 ;  /* 0x0000005400197202 */ /* 0x000fe20000000f00 */
[----:B-1----:R-:W-:Y:S01]  /*11b80*/  FFMA.FTZ R7, R103, UR22, -R6 ;  /* 0x0000001667077c23 */ /* 0x002fe20008010806 */
[----:B------:R-:W-:Y:S02]  /*11b90*/  MOV R103, R169 ;  /* 0x000000a900677202 */ /* 0x000fe40000000f00 */
[----:B------:R-:W-:-:S02]  /*11ba0*/  MOV R169, R171 ;  /* 0x000000ab00a97202 */ /* 0x000fc40000000f00 */
[----:B------:R-:W-:Y:S02]  /*11bb0*/  MOV R171, R165 ;  /* 0x000000a500ab7202 */ /* 0x000fe40000000f00 */
        /* <DEDUP_REMOVED lines=8> */
[----:B------:R1:W3:Y:S01]  /*11c40*/  MUFU.EX2 R216, R7 ;  /* 0x0000000700d87308 */ /* 0x0002e20000000800 */
[----:B------:R-:W-:-:S02]  /*11c50*/  MOV R98, R171 ;  /* 0x000000ab00627202 */ /* 0x000fc40000000f00 */
[----:B------:R-:W-:Y:S01]  /*11c60*/  MOV R14, R167 ;  /* 0x000000a7000e7202 */ /* 0x000fe20000000f00 */
[----:B------:R-:W-:Y:S01]  /*11c70*/  IMAD.MOV.U32 R75, RZ, RZ, R149 ;  /* 0x000000ffff4b7224 */ /* 0x000fe200078e0095 */
[----:B--2---:R-:W-:Y:S02]  /*11c80*/  MOV R12, R86 ;  /* 0x00000056000c7202 */ /* 0x004fe40000000f00 */
[----:B------:R-:W-:Y:S02]  /*11c90*/  MOV R99, R164 ;  /* 0x000000a400637202 */ /* 0x000fe40000000f00 */
[----:B------:R-:W-:Y:S02]  /*11ca0*/  MOV R15, R166 ;  /* 0x000000a6000f7202 */ /* 0x000fe40000000f00 */
[----:B------:R-:W-:Y:S02]  /*11cb0*/  MOV R13, R154 ;  /* 0x0000009a000d7202 */ /* 0x000fe40000000f00 */
[----:B------:R-:W-:-:S02]  /*11cc0*/  MOV R123, R155 ;  /* 0x0000009b007b7202 */ /* 0x000fc40000000f00 */
[----:B------:R-:W-:Y:S01]  /*11cd0*/  MOV R72, R148 ;  /* 0x0000009400487202 */ /* 0x000fe20000000f00 */
[----:B-1----:R-:W-:Y:S01]  /*11ce0*/  FFMA.FTZ R7, R106, UR22, -R6 ;  /* 0x000000166a077c23 */ /* 0x002fe20008010806 */
[----:B------:R-:W-:Y:S02]  /*11cf0*/  MOV R106, R170 ;  /* 0x000000aa006a7202 */ /* 0x000fe40000000f00 */
[----:B---3--:R-:W-:Y:S01]  /*11d00*/  F2FP.BF16.F32.PACK_AB R9, R216, R70 ;  /* 0x00000046d809723e */ /* 0x008fe200000010ff */
[----:B------:R1:W2:Y:S02]  /*11d10*/  MUFU.EX2 R3, R7 ;  /* 0x0000000700037308 */ /* 0x0002a40000000800 */
[----:B-1----:R-:W-:Y:S01]  /*11d20*/  FFMA.FTZ R7, R106, UR22, -R5 ;  /* 0x000000166a077c23 */ /* 0x002fe20008010805 */
[----:B--2---:R-:W-:Y:S02]  /*11d30*/  F2FP.BF16.F32.PACK_AB R11, R3, R132 ;  /* 0x00000084030b723e */ /* 0x004fe400000010ff */
[----:B------:R-:W-:-:S02]  /*11d40*/  MOV R106, R98 ;  /* 0x00000062006a7202 */ /* 0x000fc40000000f00 */
[----:B------:R-:W-:Y:S02]  /*11d50*/  MOV R98, R14 ;  /* 0x0000000e00627202 */ /* 0x000fe40000000f00 */
[----:B------:R-:W-:Y:S01]  /*11d60*/  MOV R14, R188 ;  /* 0x000000bc000e7202 */ /* 0x000fe20000000f00 */
[C---:B------:R-:W-:Y:S01]  /*11d70*/  HMMA.16816.F32.BF16 R168, R8.reuse, R36, R44 ;  /* 0x0000002408a8723c */ /* 0x040fe2000004182c */
[----:B------:R1:W-:Y:S05]  /*11d80*/  MUFU.EX2 R188, R7 ;  /* 0x0000000700bc7308 */ /* 0x0003ea0000000800 */
[C---:B----4-:R-:W-:Y:S06]  /*11d90*/  HMMA.16816.F32.BF16 R136, R8.reuse, R16, R60 ;  /* 0x000000100888723c */ /* 0x050fec000004183c */
[----:B------:R-:W-:Y:S01]  /*11da0*/  HMMA.16816.F32.BF16 R148, R8, R18, R56 ;  /* 0x000000120894723c */ /* 0x000fe20000041838 */
[----:B-1----:R-:W-:-:S05]  /*11db0*/  FFMA.FTZ R7, R27, UR22, -R5 ;  /* 0x000000161b077c23 */ /* 0x002fca0008010805 */
[C---:B------:R-:W-:Y:S01]  /*11dc0*/  HMMA.16816.F32.BF16 R152, R8.reuse, R20, R52 ;  /* 0x000000140898723c */ /* 0x040fe20000041834 */
[----:B------:R1:W-:Y:S05]  /*11dd0*/  MUFU.EX2 R46, R7 ;  /* 0x00000007002e7308 */ /* 0x0003ea0000000800 */
[C---:B------:R-:W-:Y:S06]  /*11de0*/  HMMA.16816.F32.BF16 R164, R8.reuse, R22, R48 ;  /* 0x0000001608a4723c */ /* 0x040fec0000041830 */
[C---:B------:R-:W-:Y:S06]  /*11df0*/  HMMA.16816.F32.BF16 R84, R8.reuse, R38, R40 ;  /* 0x000000260854723c */ /* 0x040fec0000041828 */
[----:B------:R-:W-:Y:S01]  /*11e00*/  HMMA.16816.F32.BF16 R92, R8, R64, R32 ;  /* 0x00000040085c723c */ /* 0x000fe20000041820 */
[----:B-1----:R-:W-:-:S05]  /*11e10*/  FFMA.FTZ R7, R24, UR22, -R5 ;  /* 0x0000001618077c23 */ /* 0x002fca0008010805 */
[----:B------:R-:W-:Y:S01]  /*11e20*/  HMMA.16816.F32.BF16 R88, R8, R66, R28 ;  /* 0x000000420858723c */ /* 0x000fe2000004181c */
[----:B------:R1:W-:Y:S02]  /*11e30*/  MUFU.EX2 R11, R7 ;  /* 0x00000007000b7308 */ /* 0x0003e40000000800 */
[----:B-1----:R-:W-:-:S06]  /*11e40*/  FFMA.FTZ R7, R25, UR22, -R5 ;  /* 0x0000001619077c23 */ /* 0x002fcc0008010805 */
[----:B------:R1:W2:Y:S02]  /*11e50*/  MUFU.EX2 R10, R7 ;  /* 0x00000007000a7308 */ /* 0x0002a40000000800 */
[----:B-1----:R-:W-:-:S06]  /*11e60*/  FFMA.FTZ R7, R12, UR22, -R5 ;  /* 0x000000160c077c23 */ /* 0x002fcc0008010805 */
[----:B------:R1:W-:Y:S02]  /*11e70*/  MUFU.EX2 R35, R7 ;  /* 0x0000000700237308 */ /* 0x0003e40000000800 */
[----:B-1----:R-:W-:-:S06]  /*11e80*/  FFMA.FTZ R7, R106, UR22, -R5 ;  /* 0x000000166a077c23 */ /* 0x002fcc0008010805 */
[----:B------:R1:W3:Y:S02]  /*11e90*/  MUFU.EX2 R25, R7 ;  /* 0x0000000700197308 */ /* 0x0002e40000000800 */
[----:B-1----:R-:W-:-:S06]  /*11ea0*/  FFMA.FTZ R7, R98, UR22, -R5 ;  /* 0x0000001662077c23 */ /* 0x002fcc0008010805 */
[----:B------:R1:W-:Y:S02]  /*11eb0*/  MUFU.EX2 R98, R7 ;  /* 0x0000000700627308 */ /* 0x0003e40000000800 */
[----:B-1----:R-:W-:Y:S01]  /*11ec0*/  FFMA.FTZ R7, R13, UR22, -R5 ;  /* 0x000000160d077c23 */ /* 0x002fe20008010805 */
[----:B------:R-:W-:Y:S01]  /*11ed0*/  IMAD.MOV.U32 R13, RZ, RZ, R123 ;  /* 0x000000ffff0d7224 */ /* 0x000fe200078e007b */
[----:B------:R-:W-:-:S04]  /*11ee0*/  MOV R123, R72 ;  /* 0x00000048007b7202 */ /* 0x000fc80000000f00 */
[----:B------:R1:W-:Y:S01]  /*11ef0*/  MUFU.EX2 R24, R7 ;  /* 0x0000000700187308 */ /* 0x0003e20000000800 */
[----:B------:R-:W-:Y:S01]  /*11f00*/  MOV R72, R75 ;  /* 0x0000004b00487202 */ /* 0x000fe20000000f00 */
[--C-:B-1----:R-:W-:Y:S02]  /*11f10*/  FFMA.FTZ R7, R74, UR22, -R5.reuse ;  /* 0x000000164a077c23 */ /* 0x102fe40008010805 */
[----:B------:R-:W4:Y:S04]  /*11f20*/  LDL.LU R74, [R1+0x60] ;  /* 0x00006000014a7983 */ /* 0x000f280000300800 */
[----:B------:R-:W4:Y:S01]  /*11f30*/  LDL.LU R75, [R1+0x64] ;  /* 0x00006400014b7983 */ /* 0x000f220000300800 */
[----:B------:R1:W-:Y:S01]  /*11f40*/  MUFU.EX2 R34, R7 ;  /* 0x0000000700227308 */ /* 0x0003e20000000800 */
        /* <DEDUP_REMOVED lines=15> */
[----:B------:R-:W-:Y:S01]  /*12040*/  FFMA.FTZ R43, R134, UR22, -R0 ;  /* 0x00000016862b7c23 */ /* 0x000fe20008010800 */
[----:B-1----:R-:W-:Y:S01]  /*12050*/  FFMA.FTZ R7, R97, UR22, -R5 ;  /* 0x0000001661077c23 */ /* 0x002fe20008010805 */
[----:B------:R-:W-:Y:S01]  /*12060*/  IMAD.MOV.U32 R58, RZ, RZ, R106 ;  /* 0x000000ffff3a7224 */ /* 0x000fe200078e006a */
[----:B------:R-:W-:Y:S01]  /*12070*/  MOV R96, R108 ;  /* 0x0000006c00607202 */ /* 0x000fe20000000f00 */
[--C-:B------:R-:W-:Y:S01]  /*12080*/  FFMA.FTZ R108, R116, UR22, -R0.reuse ;  /* 0x00000016746c7c23 */ /* 0x100fe20008010800 */
[----:B------:R1:W-:Y:S01]  /*12090*/  MUFU.EX2 R97, R7 ;  /* 0x0000000700617308 */ /* 0x0003e20000000800 */
[----:B------:R-:W-:Y:S01]  /*120a0*/  MOV R106, R107 ;  /* 0x0000006b006a7202 */ /* 0x000fe20000000f00 */
[----:B------:R-:W-:Y:S01]  /*120b0*/  FFMA.FTZ R107, R119, UR22, -R0 ;  /* 0x00000016776b7c23 */ /* 0x000fe20008010800 */
[----:B--2---:R-:W-:Y:S01]  /*120c0*/  IMAD.MOV.U32 R116, RZ, RZ, R10 ;  /* 0x000000ffff747224 */ /* 0x004fe200078e000a */
[----:B------:R-:W-:Y:S01]  /*120d0*/  MOV R119, R11 ;  /* 0x0000000b00777202 */ /* 0x000fe20000000f00 */
[--C-:B------:R-:W-:Y:S01]  /*120e0*/  FFMA.FTZ R42, R131, UR22, -R0.reuse ;  /* 0x00000016832a7c23 */ /* 0x100fe20008010800 */
[----:B------:R-:W-:Y:S01]  /*120f0*/  MOV R54, R114 ;  /* 0x0000007200367202 */ /* 0x000fe20000000f00 */
[----:B------:R-:W-:Y:S01]  /*12100*/  IMAD.MOV.U32 R114, RZ, RZ, R241 ;  /* 0x000000ffff727224 */ /* 0x000fe200078e00f1 */
[----:B------:R-:W-:Y:S01]  /*12110*/  F2FP.BF16.F32.PACK_AB R10, R116, R119 ;  /* 0x00000077740a723e */ /* 0x000fe200000010ff */
[----:B------:R-:W-:Y:S01]  /*12120*/  MUFU.EX2 R241, R9 ;  /* 0x0000000900f17308 */ /* 0x000fe20000000800 */
[--C-:B------:R-:W-:Y:S01]  /*12130*/  FFMA.FTZ R41, R130, UR22, -R0.reuse ;  /* 0x0000001682297c23 */ /* 0x100fe20008010800 */
[--C-:B------:R-:W-:Y:S01]  /*12140*/  FFMA.FTZ R118, R118, UR22, -R0.reuse ;  /* 0x0000001676767c23 */ /* 0x100fe20008010800 */
[--C-:B------:R-:W-:Y:S01]  /*12150*/  FFMA.FTZ R120, R120, UR22, -R0.reuse ;  /* 0x0000001678787c23 */ /* 0x100fe20008010800 */
[--C-:B------:R-:W-:Y:S01]  /*12160*/  FFMA.FTZ R121, R121, UR22, -R0.reuse ;  /* 0x0000001679797c23 */ /* 0x100fe20008010800 */
[----:B------:R-:W-:Y:S01]  /*12170*/  FFMA.FTZ R122, R122, UR22, -R0 ;  /* 0x000000167a7a7c23 */ /* 0x000fe20008010800 */
[----:B------:R-:W-:Y:S01]  /*12180*/  MOV R134, R96 ;  /* 0x0000006000867202 */ /* 0x000fe20000000f00 */
[----:B------:R-:W-:Y:S01]  /*12190*/  FFMA.FTZ R96, R226, UR22, -R6 ;  /* 0x00000016e2607c23 */ /* 0x000fe20008010806 */
[----:B-1----:R-:W-:Y:S01]  /*121a0*/  FFMA.FTZ R7, R101, UR22, -R5 ;  /* 0x0000001665077c23 */ /* 0x002fe20008010805 */
[----:B------:R-:W-:Y:S01]  /*121b0*/  FFMA.FTZ R101, R128, UR22, -R0 ;  /* 0x0000001680657c23 */ /* 0x000fe20008010800 */
[----:B---3--:R-:W-:Y:S01]  /*121c0*/  MOV R128, R25 ;  /* 0x0000001900807202 */ /* 0x008fe20000000f00 */
[----:B------:R-:W-:Y:S01]  /*121d0*/  IMAD.MOV.U32 R130, RZ, RZ, R71 ;  /* 0x000000ffff827224 */ /* 0x000fe200078e0047 */
[----:B------:R1:W-:Y:S01]  /*121e0*/  MUFU.EX2 R45, R7 ;  /* 0x00000007002d7308 */ /* 0x0003e20000000800 */
[----:B------:R-:W-:-:S07]  /*121f0*/  IMAD.MOV.U32 R200, RZ, RZ, R59 ;  /* 0x000000ffffc87224 */ /* 0x000fce00078e003b */
[----:B------:R-:W-:Y:S08]  /*12200*/  MUFU.EX2 R117, R117 ;  /* 0x0000007500757308 */ /* 0x000ff00000000800 */
[----:B------:R-:W-:Y:S01]  /*12210*/  MUFU.EX2 R101, R101 ;  /* 0x0000006500657308 */ /* 0x000fe20000000800 */
[----:B-1----:R-:W-:Y:S01]  /*12220*/  FFMA.FTZ R7, R103, UR22, -R5 ;  /* 0x0000001667077c23 */ /* 0x002fe20008010805 */
[----:B------:R-:W-:-:S06]  /*12230*/  MOV R103, R242 ;  /* 0x000000f200677202 */ /* 0x000fcc0000000f00 */
[----:B------:R1:W-:Y:S08]  /*12240*/  MUFU.EX2 R44, R7 ;  /* 0x00000007002c7308 */ /* 0x0003f00000000800 */
[----:B------:R-:W-:Y:S08]  /*12250*/  MUFU.EX2 R107, R107 ;  /* 0x0000006b006b7308 */ /* 0x000ff00000000800 */
[----:B------:R-:W-:Y:S01]  /*12260*/  MUFU.EX2 R108, R108 ;  /* 0x0000006c006c7308 */ /* 0x000fe20000000800 */
[----:B-1----:R-:W-:Y:S01]  /*12270*/  FFMA.FTZ R7, R105, UR22, -R5 ;  /* 0x0000001669077c23 */ /* 0x002fe20008010805 */
[----:B------:R-:W-:Y:S01]  /*12280*/  FFMA.FTZ R105, R127, UR22, -R0 ;  /* 0x000000167f697c23 */ /* 0x000fe20008010800 */
[----:B------:R-:W-:-:S05]  /*12290*/  MOV R127, R46 ;  /* 0x0000002e007f7202 */ /* 0x000fca0000000f00 */
[----:B------:R1:W2:Y:S08]  /*122a0*/  MUFU.EX2 R26, R7 ;  /* 0x00000007001a7308 */ /* 0x0002b00000000800 */
[----:B------:R-:W-:Y:S08]  /*122b0*/  MUFU.EX2 R105, R105 ;  /* 0x0000006900697308 */ /* 0x000ff00000000800 */
[----:B------:R-:W-:Y:S01]  /*122c0*/  MUFU.EX2 R96, R96 ;  /* 0x0000006000607308 */ /* 0x000fe20000000800 */
[----:B-1----:R-:W-:Y:S01]  /*122d0*/  FFMA.FTZ R7, R99, UR22, -R5 ;  /* 0x0000001663077c23 */ /* 0x002fe20008010805 */
[----:B------:R-:W-:Y:S01]  /*122e0*/  FFMA.FTZ R99, R234, UR22, -R2 ;  /* 0x00000016ea637c23 */ /* 0x000fe20008010802 */
[----:B--2---:R-:W-:-:S05]  /*122f0*/  MOV R131, R26 ;  /* 0x0000001a00837202 */ /* 0x004fca0000000f00 */
[----:B------:R1:W-:Y:S08]  /*12300*/  MUFU.EX2 R27, R7 ;  /* 0x00000007001b7308 */ /* 0x0003f00000000800 */
[----:B------:R-:W-:Y:S08]  /*12310*/  MUFU.EX2 R99, R99 ;  /* 0x0000006300637308 */ /* 0x000ff00000000800 */
[----:B------:R-:W-:Y:S01]  /*12320*/  MUFU.EX2 R118, R118 ;  /* 0x0000007600767308 */ /* 0x000fe20000000800 */
[----:B-1----:R-:W-:Y:S01]  /*12330*/  FFMA.FTZ R7, R100, UR22, -R5 ;  /* 0x0000001664077c23 */ /* 0x002fe20008010805 */
[----:B------:R-:W-:-:S06]  /*12340*/  FFMA.FTZ R100, R232, UR22, -R2 ;  /* 0x00000016e8647c23 */ /* 0x000fcc0008010802 */
[----:B------:R1:W-:Y:S08]  /*12350*/  MUFU.EX2 R28, R7 ;  /* 0x00000007001c7308 */ /* 0x0003f00000000800 */
[----:B------:R-:W-:Y:S08]  /*12360*/  MUFU.EX2 R100, R100 ;  /* 0x0000006400647308 */ /* 0x000ff00000000800 */
[----:B------:R-:W-:Y:S01]  /*12370*/  MUFU.EX2 R120, R120 ;  /* 0x0000007800787308 */ /* 0x000fe20000000800 */
[----:B-1----:R-:W-:Y:S01]  /*12380*/  FFMA.FTZ R7, R14, UR22, -R5 ;  /* 0x000000160e077c23 */ /* 0x002fe20008010805 */
[----:B------:R-:W-:-:S06]  /*12390*/  FFMA.FTZ R14, R202, UR22, -R0 ;  /* 0x00000016ca0e7c23 */ /* 0x000fcc0008010800 */
[----:B------:R1:W2:Y:S08]  /*123a0*/  MUFU.EX2 R29, R7 ;  /* 0x00000007001d7308 */ /* 0x0002b00000000800 */
[----:B------:R-:W-:Y:S08]  /*123b0*/  MUFU.EX2 R202, R40 ;  /* 0x0000002800ca7308 */ /* 0x000ff00000000800 */
[----:B------:R-:W-:Y:S01]  /*123c0*/  MUFU.EX2 R121, R121 ;  /* 0x0000007900797308 */ /* 0x000fe20000000800 */
[----:B-1----:R-:W-:Y:S01]  /*123d0*/  FFMA.FTZ R7, R15, UR22, -R5 ;  /* 0x000000160f077c23 */ /* 0x002fe20008010805 */
[----:B------:R-:W-:Y:S01]  /*123e0*/  FFMA.FTZ R15, R237, UR22, -R2 ;  /* 0x00000016ed0f7c23 */ /* 0x000fe20008010802 */
[----:B--2---:R-:W-:-:S05]  /*123f0*/  MOV R247, R29 ;  /* 0x0000001d00f77202 */ /* 0x004fca0000000f00 */
[----:B------:R1:W-:Y:S08]  /*12400*/  MUFU.EX2 R30, R7 ;  /* 0x00000007001e7308 */ /* 0x0003f00000000800 */
[----:B------:R2:W-:Y:S08]  /*12410*/  MUFU.EX2 R237, R8 ;  /* 0x0000000800ed7308 */ /* 0x0005f00000000800 */
[----:B------:R-:W-:Y:S01]  /*12420*/  MUFU.EX2 R122, R122 ;  /* 0x0000007a007a7308 */ /* 0x000fe20000000800 */
[----:B-1----:R-:W-:Y:S01]  /*12430*/  FFMA.FTZ R7, R13, UR22, -R5 ;  /* 0x000000160d077c23 */ /* 0x002fe20008010805 */
[----:B------:R-:W-:-:S06]  /*12440*/  FFMA.FTZ R13, R201, UR22, -R0 ;  /* 0x00000016c90d7c23 */ /* 0x000fcc0008010800 */
[----:B------:R1:W-:Y:S01]  /*12450*/  MUFU.EX2 R31, R7 ;  /* 0x00000007001f7308 */ /* 0x0003e20000000800 */
[----:B--2---:R-:W-:-:S07]  /*12460*/  F2FP.BF16.F32.PACK_AB R8, R127, R188 ;  /* 0x000000bc7f08723e */ /* 0x004fce00000010ff */
[----:B------:R2:W-:Y:S01]  /*12470*/  MUFU.EX2 R234, R13 ;  /* 0x0000000d00ea7308 */ /* 0x0005e20000000800 */
[--C-:B-1----:R-:W-:Y:S01]  /*12480*/  FFMA.FTZ R7, R123, UR22, -R5.reuse ;  /* 0x000000167b077c23 */ /* 0x102fe20008010805 */
[----:B------:R-:W-:Y:S01]  /*12490*/  FFMA.FTZ R5, R72, UR22, -R5 ;  /* 0x0000001648057c23 */ /* 0x000fe20008010805 */
[--C-:B------:R-:W-:Y:S01]  /*124a0*/  FFMA.FTZ R72, R235, UR22, -R2.reuse ;  /* 0x00000016eb487c23 */ /* 0x100fe20008010802 */
[----:B------:R-:W-:-:S04]  /*124b0*/  FFMA.FTZ R123, R229, UR22, -R2 ;  /* 0x00000016e57b7c23 */ /* 0x000fc80008010802 */
[----:B------:R1:W-:Y:S01]  /*124c0*/  MUFU.EX2 R32, R7 ;  /* 0x0000000700207308 */ /* 0x0003e20000000800 */
[----:B--2---:R-:W-:-:S07]  /*124d0*/  MOV R13, R57 ;  /* 0x00000039000d7202 */ /* 0x004fce0000000f00 */
[----:B------:R2:W3:Y:S08]  /*124e0*/  MUFU.EX2 R33, R5 ;  /* 0x0000000500217308 */ /* 0x0004f00000000800 */
[----:B------:R3:W-:Y:S01]  /*124f0*/  MUFU.EX2 R229, R14 ;  /* 0x0000000e00e57308 */ /* 0x0007e20000000800 */
[----:B-1----:R-:W-:Y:S01]  /*12500*/  FFMA.FTZ R7, R245, UR22, -R2 ;  /* 0x00000016f5077c23 */ /* 0x002fe20008010802 */
[----:B------:R-:W-:-:S06]  /*12510*/  MOV R245, R28 ;  /* 0x0000001c00f57202 */ /* 0x000fcc0000000f00 */
[----:B------:R1:W-:Y:S01]  /*12520*/  MUFU.EX2 R236, R7 ;  /* 0x0000000700ec7308 */ /* 0x0003e20000000800 */
[----:B--2---:R-:W-:Y:S01]  /*12530*/  FFMA.FTZ R5, R73, UR22, -R2 ;  /* 0x0000001649057c23 */ /* 0x004fe20008010802 */
[----:B------:R-:W-:Y:S01]  /*12540*/  FFMA.FTZ R73, R129, UR22, -R0 ;  /* 0x0000001681497c23 */ /* 0x000fe20008010800 */
[----:B------:R-:W-:-:S05]  /*12550*/  MOV R129, R70 ;  /* 0x0000004600817202 */ /* 0x000fca0000000f00 */
[----:B------:R2:W-:Y:S01]  /*12560*/  MUFU.EX2 R239, R5 ;  /* 0x0000000500ef7308 */ /* 0x0005e20000000800 */
[----:B---3--:R-:W-:-:S07]  /*12570*/  MOV R14, R55 ;  /* 0x00000037000e7202 */ /* 0x008fce0000000f00 */
[----:B------:R-:W-:Y:S01]  /*12580*/  MUFU.EX2 R201, R72 ;  /* 0x0000004800c97308 */ /* 0x000fe20000000800 */
[----:B-1----:R-:W-:Y:S01]  /*12590*/  FFMA.FTZ R7, R231, UR22, -R6 ;  /* 0x00000016e7077c23 */ /* 0x002fe20008010806 */
[----:B--2---:R-:W-:Y:S01]  /*125a0*/  FFMA.FTZ R5, R252, UR22, -R2 ;  /* 0x00000016fc057c23 */ /* 0x004fe20008010802 */
[----:B------:R-:W-:-:S05]  /*125b0*/  MOV R252, R33 ;  /* 0x0000002100fc7202 */ /* 0x000fca0000000f00 */
[----:B------:R1:W2:Y:S01]  /*125c0*/  MUFU.EX2 R240, R5 ;  /* 0x0000000500f07308 */ /* 0x0002a20000000800 */
[----:B----4-:R-:W-:Y:S01]  /*125d0*/  FFMA.FTZ R74, R74, R69, R125 ;  /* 0x000000454a4a7223 */ /* 0x010fe2000001007d */
[----:B------:R-:W-:Y:S01]  /*125e0*/  FFMA.FTZ R125, R215, UR22, -R2 ;  /* 0x00000016d77d7c23 */ /* 0x000fe20008010802 */
[----:B------:R-:W-:Y:S01]  /*125f0*/  FFMA.FTZ R75, R75, R68, R124 ;  /* 0x000000444b4b7223 */ /* 0x000fe2000001007c */
[--C-:B------:R-:W-:Y:S01]  /*12600*/  FFMA.FTZ R124, R227, UR22, -R2.reuse ;  /* 0x00000016e37c7c23 */ /* 0x100fe20008010802 */
[----:B-1----:R-:W-:Y:S01]  /*12610*/  FFMA.FTZ R5, R251, UR22, -R2 ;  /* 0x00000016fb057c23 */ /* 0x002fe20008010802 */
[----:B--2---:R-:W-:Y:S02]  /*12620*/  F2FP.BF16.F32.PACK_AB R9, R240, R239 ;  /* 0x000000eff009723e */ /* 0x004fe400000010ff */
[----:B------:R-:W-:Y:S01]  /*12630*/  MUFU.EX2 R227, R12 ;  /* 0x0000000c00e37308 */ /* 0x000fe20000000800 */
[----:B------:R-:W-:Y:S01]  /*12640*/  MOV R251, R32 ;  /* 0x0000002000fb7202 */ /* 0x000fe20000000f00 */
[----:B------:R-:W-:-:S06]  /*12650*/  FADD.FTZ R113, R113, R75 ;  /* 0x0000004b71717221 */ /* 0x000fcc0000010000 */
[----:B------:R1:W-:Y:S02]  /*12660*/  MUFU.EX2 R242, R5 ;  /* 0x0000000500f27308 */ /* 0x0003e40000000800 */
[----:B-1----:R-:W-:Y:S01]  /*12670*/  FFMA.FTZ R5, R250, UR22, -R2 ;  /* 0x00000016fa057c23 */ /* 0x002fe20008010802 */
[----:B------:R-:W-:-:S05]  /*12680*/  MOV R250, R31 ;  /* 0x0000001f00fa7202 */ /* 0x000fca0000000f00 */
[----:B------:R1:W2:Y:S02]  /*12690*/  MUFU.EX2 R243, R5 ;  /* 0x0000000500f37308 */ /* 0x0002a40000000800 */
[----:B-1----:R-:W-:Y:S01]  /*126a0*/  FFMA.FTZ R5, R249, UR22, -R2 ;  /* 0x00000016f9057c23 */ /* 0x002fe20008010802 */
[----:B--2---:R-:W-:-:S05]  /*126b0*/  F2FP.BF16.F32.PACK_AB R11, R243, R242 ;  /* 0x000000f2f30b723e */ /* 0x004fca00000010ff */
[----:B------:R1:W-:Y:S02]  /*126c0*/  MUFU.EX2 R249, R5 ;  /* 0x0000000500f97308 */ /* 0x0003e40000000800 */
[C---:B------:R-:W-:Y:S06]  /*126d0*/  HMMA.16816.F32.BF16 R60, R8.reuse, R16, R80 ;  /* 0x00000010083c723c */ /* 0x040fec0000041850 */
[----:B------:R-:W-:Y:S01]  /*126e0*/  HMMA.16816.F32.BF16 R68, R8, R64, R76 ;  /* 0x000000400844723c */ /* 0x000fe2000004184c */
[----:B------:R-:W-:Y:S02]  /*126f0*/  MOV R82, R45 ;  /* 0x0000002d00527202 */ /* 0x000fe40000000f00 */
[----:B------:R-:W-:-:S02]  /*12700*/  MOV R81, R44 ;  /* 0x0000002c00517202 */ /* 0x000fc40000000f00 */
[----:B------:R-:W-:Y:S01]  /*12710*/  MOV R80, R54 ;  /* 0x0000003600507202 */ /* 0x000fe20000000f00 */
[C---:B------:R-:W-:Y:S01]  /*12720*/  HMMA.16816.F32.BF16 R44, R8.reuse, R18, R144 ;  /* 0x00000012082c723c */ /* 0x040fe20000041890 */
[----:B-1----:R-:W-:Y:S01]  /*12730*/  FFMA.FTZ R5, R248, UR22, -R2 ;  /* 0x00000016f8057c23 */ /* 0x002fe20008010802 */
[----:B------:R-:W-:Y:S01]  /*12740*/  IMAD.MOV.U32 R248, RZ, RZ, R30 ;  /* 0x000000fffff87224 */ /* 0x000fe200078e001e */
[----:B------:R-:W-:Y:S01]  /*12750*/  LDSM.16.MT88.4 R16, [R220+0xa000] ;  /* 0x00a00000dc10783b */ /* 0x000fe20000004200 */
[----:B------:R-:W-:Y:S01]  /*12760*/  MOV R83, R34 ;  /* 0x0000002200537202 */ /* 0x000fe20000000f00 */
[----:B------:R1:W-:Y:S01]  /*12770*/  MUFU.EX2 R246, R5 ;  /* 0x0000000500f67308 */ /* 0x0003e20000000800 */
[----:B------:R-:W-:Y:S01]  /*12780*/  HMMA.16816.F32.BF16 R48, R8, R22, R160 ;  /* 0x000000160830723c */ /* 0x000fe200000418a0 */
[----:B------:R-:W2:Y:S01]  /*12790*/  LDSM.16.MT88.4 R28, [R218+0xa000] ;  /* 0x00a00000da1c783b */ /* 0x000ea20000004200 */
[----:B------:R-:W-:Y:S02]  /*127a0*/  MOV R146, R35 ;  /* 0x0000002300927202 */ /* 0x000fe40000000f00 */
[----:B------:R-:W-:-:S02]  /*127b0*/  MOV R145, R24 ;  /* 0x0000001800917202 */ /* 0x000fc40000000f00 */
[----:B------:R-:W-:Y:S01]  /*127c0*/  MOV R147, R58 ;  /* 0x0000003a00937202 */ /* 0x000fe20000000f00 */
[C---:B------:R-:W-:Y:S01]  /*127d0*/  HMMA.16816.F32.BF16 R32, R8.reuse, R20, R156 ;  /* 0x000000140820723c */ /* 0x040fe2000004189c */
[----:B------:R-:W-:Y:S01]  /*127e0*/  MOV R226, R145 ;  /* 0x0000009100e27202 */ /* 0x000fe20000000f00 */
[----:B------:R-:W-:Y:S01]  /*127f0*/  IMAD.MOV.U32 R145, RZ, RZ, R146 ;  /* 0x000000ffff917224 */ /* 0x000fe200078e0092 */
[----:B------:R-:W-:Y:S01]  /*12800*/  MOV R146, R147 ;  /* 0x0000009300927202 */ /* 0x000fe20000000f00 */
[----:B------:R-:W-:Y:S01]  /*12810*/  LDSM.16.MT88.4 R20, [R219+0xa000] ;  /* 0x00a00000db14783b */ /* 0x000fe20000004200 */
[----:B------:R-:W-:Y:S01]  /*12820*/  MOV R147, R13 ;  /* 0x0000000d00937202 */ /* 0x000fe20000000f00 */
[C---:B------:R-:W-:Y:S01]  /*12830*/  HMMA.16816.F32.BF16 R52, R8.reuse, R36, R172 ;  /* 0x000000240834723c */ /* 0x040fe200000418ac */
[----:B------:R-:W-:Y:S01]  /*12840*/  MOV R13, R14 ;  /* 0x0000000e000d7202 */ /* 0x000fe20000000f00 */
[----:B-1----:R-:W-:Y:S01]  /*12850*/  FFMA.FTZ R5, R244, UR22, -R2 ;  /* 0x00000016f4057c23 */ /* 0x002fe20008010802 */
[----:B------:R-:W-:Y:S01]  /*12860*/  FFMA.FTZ R2, R135, UR22, -R0 ;  /* 0x0000001687027c23 */ /* 0x000fe20008010800 */
[----:B------:R-:W-:Y:S01]  /*12870*/  FFMA.FTZ R0, R203, UR22, -R6 ;  /* 0x00000016cb007c23 */ /* 0x000fe20008010806 */
[----:B------:R-:W-:Y:S01]  /*12880*/  MOV R244, R27 ;  /* 0x0000001b00f47202 */ /* 0x000fe20000000f00 */
[----:B------:R-:W-:Y:S01]  /*12890*/  IMAD.MOV.U32 R135, RZ, RZ, R56 ;  /* 0x000000ffff877224 */ /* 0x000fe200078e0038 */
[----:B------:R-:W-:Y:S01]  /*128a0*/  MOV R14, R80 ;  /* 0x00000050000e7202 */ /* 0x000fe20000000f00 */
[----:B------:R1:W-:Y:S01]  /*128b0*/  MUFU.EX2 R215, R0 ;  /* 0x0000000000d77308 */ /* 0x0003e20000000800 */
[----:B------:R-:W3:Y:S01]  /*128c0*/  LDSM.16.MT88.4 R24, [R221+0xa000] ;  /* 0x00a00000dd18783b */ /* 0x000ee20000004200 */
[----:B------:R-:W-:Y:S01]  /*128d0*/  IMAD.MOV.U32 R80, RZ, RZ, R81 ;  /* 0x000000ffff507224 */ /* 0x000fe200078e0051 */
[----:B------:R-:W-:Y:S01]  /*128e0*/  MOV R81, R82 ;  /* 0x0000005200517202 */ /* 0x000fe20000000f00 */
[----:B------:R-:W-:Y:S01]  /*128f0*/  FADD.FTZ R13, R13, R104 ;  /* 0x000000680d0d7221 */ /* 0x000fe20000010000 */
[----:B------:R-:W-:Y:S01]  /*12900*/  MOV R82, R97 ;  /* 0x0000006100527202 */ /* 0x000fe20000000f00 */
[--C-:B------:R-:W-:Y:S01]  /*12910*/  FFMA.FTZ R97, R213, UR22, -R6.reuse ;  /* 0x00000016d5617c23 */ /* 0x100fe20008010806 */
[----:B------:R-:W-:Y:S01]  /*12920*/  MOV R213, R98 ;  /* 0x0000006200d57202 */ /* 0x000fe20000000f00 */
[----:B------:R4:W-:Y:S01]  /*12930*/  MUFU.EX2 R232, R2 ;  /* 0x0000000200e87308 */ /* 0x0009e20000000800 */
[----:B------:R-:W-:Y:S01]  /*12940*/  FFMA.FTZ R98, R212, UR22, -R6 ;  /* 0x00000016d4627c23 */ /* 0x000fe20008010806 */
[----:B------:R-:W-:Y:S01]  /*12950*/  MOV R212, R128 ;  /* 0x0000008000d47202 */ /* 0x000fe20000000f00 */
[----:B------:R-:W-:Y:S01]  /*12960*/  IMAD.MOV.U32 R128, RZ, RZ, R129 ;  /* 0x000000ffff807224 */ /* 0x000fe200078e0081 */
[----:B------:R-:W-:Y:S01]  /*12970*/  MOV R12, R14 ;  /* 0x0000000e000c7202 */ /* 0x000fe20000000f00 */
[----:B------:R-:W-:Y:S01]  /*12980*/  IMAD.MOV.U32 R144, RZ, RZ, R80 ;  /* 0x000000ffff907224 */ /* 0x000fe200078e0050 */
[----:B------:R-:W-:Y:S01]  /*12990*/  MOV R129, R130 ;  /* 0x0000008200817202 */ /* 0x000fe20000000f00 */
[C---:B------:R-:W-:Y:S01]  /*129a0*/  HMMA.16816.F32.BF16 R56, R8.reuse, R38, R176 ;  /* 0x000000260838723c */ /* 0x040fe200000418b0 */
[----:B------:R-:W-:Y:S01]  /*129b0*/  MOV R130, R131 ;  /* 0x0000008300827202 */ /* 0x000fe20000000f00 */
[----:B-1----:R-:W-:Y:S01]  /*129c0*/  FFMA.FTZ R0, R204, UR22, -R6 ;  /* 0x00000016cc007c23 */ /* 0x002fe20008010806 */
[----:B------:R-:W-:Y:S01]  /*129d0*/  MOV R131, R134 ;  /* 0x0000008600837202 */ /* 0x000fe20000000f00 */
[----:B------:R-:W-:Y:S01]  /*129e0*/  IMAD.MOV.U32 R159, RZ, RZ, R12 ;  /* 0x000000ffff9f7224 */ /* 0x000fe200078e000c */
[----:B------:R-:W-:Y:S01]  /*129f0*/  MOV R134, R200 ;  /* 0x000000c800867202 */ /* 0x000fe20000000f00 */
[----:B------:R1:W2:Y:S01]  /*12a00*/  MUFU.EX2 R214, R0 ;  /* 0x0000000000d67308 */ /* 0x0002a20000000800 */
[----:B------:R-:W-:Y:S01]  /*12a10*/  MOV R157, R147 ;  /* 0x00000093009d7202 */ /* 0x000fe20000000f00 */
[----:B------:R-:W-:Y:S01]  /*12a20*/  IMAD.MOV.U32 R200, RZ, RZ, R103 ;  /* 0x000000ffffc87224 */ /* 0x000fe200078e0067 */
[----:B------:R-:W-:Y:S01]  /*12a30*/  MOV R158, R146 ;  /* 0x00000092009e7202 */ /* 0x000fe20000000f00 */
[----:B------:R-:W-:Y:S01]  /*12a40*/  FFMA.FTZ R103, R211, UR22, -R6 ;  /* 0x00000016d3677c23 */ /* 0x000fe20008010806 */
[----:B------:R-:W-:Y:S01]  /*12a50*/  MOV R147, R83 ;  /* 0x0000005300937202 */ /* 0x000fe20000000f00 */
[----:B------:R-:W-:Y:S01]  /*12a60*/  FADD.FTZ R12, R135, R102 ;  /* 0x00000066870c7221 */ /* 0x000fe20000010000 */
[----:B------:R-:W-:Y:S01]  /*12a70*/  MOV R14, R116 ;  /* 0x00000074000e7202 */ /* 0x000fe20000000f00 */
[----:B------:R2:W-:Y:S01]  /*12a80*/  MUFU.EX2 R235, R5 ;  /* 0x0000000500eb7308 */ /* 0x0005e20000000800 */
[----:B------:R-:W-:Y:S01]  /*12a90*/  MOV R146, R82 ;  /* 0x0000005200927202 */ /* 0x000fe20000000f00 */
[----:B------:R-:W-:Y:S01]  /*12aa0*/  HMMA.16816.F32.BF16 R64, R8, R66, R196 ;  /* 0x000000420840723c */ /* 0x000fe200000418c4 */
[----:B------:R-:W-:Y:S01]  /*12ab0*/  MOV R211, R145 ;  /* 0x0000009100d37202 */ /* 0x000fe20000000f00 */
[----:B------:R-:W-:Y:S01]  /*12ac0*/  IMAD.MOV.U32 R80, RZ, RZ, R119 ;  /* 0x000000ffff507224 */ /* 0x000fe200078e0077 */
[----:B------:R-:W-:Y:S01]  /*12ad0*/  MOV R82, R128 ;  /* 0x0000008000527202 */ /* 0x000fe20000000f00 */
[----:B------:R-:W-:Y:S01]  /*12ae0*/  IMAD.MOV.U32 R128, RZ, RZ, R131 ;  /* 0x000000ffff807224 */ /* 0x000fe200078e0083 */
[----:B------:R-:W-:Y:S01]  /*12af0*/  MOV R83, R129 ;  /* 0x0000008100537202 */ /* 0x000fe20000000f00 */
[--C-:B----4-:R-:W-:Y:S01]  /*12b00*/  FFMA.FTZ R2, R233, UR22, -R6.reuse ;  /* 0x00000016e9027c23 */ /* 0x110fe20008010806 */
[--C-:B-1----:R-:W-:Y:S01]  /*12b10*/  FFMA.FTZ R0, R206, UR22, -R6.reuse ;  /* 0x00000016ce007c23 */ /* 0x102fe20008010806 */
[----:B------:R-:W-:Y:S01]  /*12b20*/  MOV R129, R134 ;  /* 0x0000008600817202 */ /* 0x000fe20000000f00 */
[--C-:B------:R-:W-:Y:S01]  /*12b30*/  FFMA.FTZ R116, R208, UR22, -R6.reuse ;  /* 0x00000016d0747c23 */ /* 0x100fe20008010806 */
[----:B------:R-:W-:Y:S01]  /*12b40*/  MOV R131, R114 ;  /* 0x0000007200837202 */ /* 0x000fe20000000f00 */
[----:B------:R1:W-:Y:S01]  /*12b50*/  MUFU.EX2 R204, R0 ;  /* 0x0000000000cc7308 */ /* 0x0003e20000000800 */
[----:B------:R-:W-:Y:S01]  /*12b60*/  MOV R134, R115 ;  /* 0x0000007300867202 */ /* 0x000fe20000000f00 */
[--C-:B------:R-:W-:Y:S01]  /*12b70*/  FFMA.FTZ R114, R210, UR22, -R6.reuse ;  /* 0x00000016d2727c23 */ /* 0x100fe20008010806 */
[----:B------:R-:W-:Y:S01]  /*12b80*/  F2FP.BF16.F32.PACK_AB R8, R234, R229 ;  /* 0x000000e5ea08723e */ /* 0x000fe200000010ff */
[--C-:B--2---:R-:W-:Y:S01]  /*12b90*/  FFMA.FTZ R5, R230, UR22, -R6.reuse ;  /* 0x00000016e6057c23 */ /* 0x104fe20008010806 */
[----:B------:R-:W-:Y:S01]  /*12ba0*/  MOV R230, R147 ;  /* 0x0000009300e67202 */ /* 0x000fe20000000f00 */
[--C-:B------:R-:W-:Y:S01]  /*12bb0*/  FFMA.FTZ R115, R209, UR22, -R6.reuse ;  /* 0x00000016d1737c23 */ /* 0x100fe20008010806 */
[----:B------:R-:W-:Y:S01]  /*12bc0*/  F2FP.BF16.F32.PACK_AB R9, R214, R215 ;  /* 0x000000d7d609723e */ /* 0x000fe200000010ff */
[----:B------:R-:W-:Y:S01]  /*12bd0*/  FFMA.FTZ R119, R207, UR22, -R6 ;  /* 0x00000016cf777c23 */ /* 0x000fe20008010806 */
[----:B------:R-:W-:Y:S01]  /*12be0*/  F2FP.BF16.F32.PACK_AB R10, R232, R227 ;  /* 0x000000e3e80a723e */ /* 0x000fe200000010ff */
[----:B------:R-:W-:Y:S01]  /*12bf0*/  FADD.FTZ R104, R158, R13 ;  /* 0x0000000d9e687221 */ /* 0x000fe20000010000 */
[----:B------:R-:W-:Y:S01]  /*12c00*/  FADD.FTZ R106, R106, R12 ;  /* 0x0000000c6a6a7221 */ /* 0x000fe20000010000 */
[----:B------:R-:W-:Y:S01]  /*12c10*/  IMAD.MOV.U32 R147, RZ, RZ, R14 ;  /* 0x000000ffff937224 */ /* 0x000fe200078e000e */
[----:B------:R-:W-:Y:S01]  /*12c20*/  MOV R145, R81 ;  /* 0x0000005100917202 */ /* 0x000fe20000000f00 */
[----:B------:R-:W-:Y:S01]  /*12c30*/  IMAD.MOV.U32 R161, RZ, RZ, R134 ;  /* 0x000000ffffa17224 */ /* 0x000fe200078e0086 */
[----:B------:R-:W-:Y:S01]  /*12c40*/  F2FP.BF16.F32.PACK_AB R12, R212, R211 ;  /* 0x000000d3d40c723e */ /* 0x000fe200000010ff */
[----:B------:R-:W-:Y:S01]  /*12c50*/  MUFU.EX2 R135, R42 ;  /* 0x0000002a00877308 */ /* 0x000fe20000000800 */
[----:B-1----:R-:W-:Y:S01]  /*12c60*/  FFMA.FTZ R0, R205, UR22, -R6 ;  /* 0x00000016cd007c23 */ /* 0x002fe20008010806 */
[----:B------:R-:W-:Y:S01]  /*12c70*/  F2FP.BF16.F32.PACK_AB R13, R246, R249 ;  /* 0x000000f9f60d723e */ /* 0x000fe200000010ff */
[----:B------:R-:W-:Y:S01]  /*12c80*/  LDSM.16.MT88.4 R36, [R221+0xa800] ;  /* 0x00a80000dd24783b */ /* 0x000fe20000004200 */
[----:B------:R-:W-:-:S02]  /*12c90*/  F2FP.BF16.F32.PACK_AB R14, R226, R213 ;  /* 0x000000d5e20e723e */ /* 0x000fc400000010ff */
[----:B------:R-:W-:Y:S01]  /*12ca0*/  MOV R81, R127 ;  /* 0x0000007f00517202 */ /* 0x000fe20000000f00 */
[----:B------:R-:W-:Y:S01]  /*12cb0*/  LDSM.16.MT88.4 R176, [R219+0xb800] ;  /* 0x00b80000dbb0783b */ /* 0x000fe20000004200 */
[----:B------:R-:W1:Y:S01]  /*12cc0*/  MUFU.EX2 R203, R0 ;  /* 0x0000000000cb7308 */ /* 0x000e620000000800 */
[----:B------:R-:W-:Y:S02]  /*12cd0*/  MOV R233, R145 ;  /* 0x0000009100e97202 */ /* 0x000fe40000000f00 */
[----:B------:R-:W-:Y:S02]  /*12ce0*/  MOV R231, R146 ;  /* 0x0000009200e77202 */ /* 0x000fe40000000f00 */
[----:B------:R-:W-:Y:S02]  /*12cf0*/  MOV R146, R80 ;  /* 0x0000005000927202 */ /* 0x000fe40000000f00 */
[----:B------:R-:W-:Y:S01]  /*12d00*/  MOV R145, R81 ;  /* 0x0000005100917202 */ /* 0x000fe20000000f00 */
[----:B------:R2:W-:Y:S01]  /*12d10*/  MUFU.EX2 R205, R15 ;  /* 0x0000000f00cd7308 */ /* 0x0005e20000000800 */
[----:B------:R-:W-:Y:S01]  /*12d20*/  MOV R162, R131 ;  /* 0x0000008300a27202 */ /* 0x000fe20000000f00 */
[----:B------:R-:W-:Y:S01]  /*12d30*/  IMAD.MOV.U32 R175, RZ, RZ, R146 ;  /* 0x000000ffffaf7224 */ /* 0x000fe200078e0092 */
[----:B------:R-:W-:-:S02]  /*12d40*/  MOV R127, R130 ;  /* 0x00000082007f7202 */ /* 0x000fc40000000f00 */
[----:B------:R-:W-:Y:S02]  /*12d50*/  MOV R130, R200 ;  /* 0x000000c800827202 */ /* 0x000fe40000000f00 */
[----:B------:R-:W-:Y:S01]  /*12d60*/  MOV R156, R129 ;  /* 0x00000081009c7202 */ /* 0x000fe20000000f00 */
[----:B------:R4:W-:Y:S01]  /*12d70*/  MUFU.EX2 R131, R73 ;  /* 0x0000004900837308 */ /* 0x0009e20000000800 */
[----:B-1----:R-:W-:Y:S01]  /*12d80*/  F2FP.BF16.F32.PACK_AB R11, R203, R204 ;  /* 0x000000cccb0b723e */ /* 0x002fe200000010ff */
[----:B------:R-:W-:Y:S01]  /*12d90*/  FFMA.FTZ R0, R238, UR22, -R6 ;  /* 0x00000016ee007c23 */ /* 0x000fe20008010806 */
[----:B------:R-:W-:Y:S01]  /*12da0*/  FADD.FTZ R6, R157, R74 ;  /* 0x0000004a9d067221 */ /* 0x000fe20000010000 */
[----:B------:R-:W-:Y:S01]  /*12db0*/  MOV R238, R144 ;  /* 0x0000009000ee7202 */ /* 0x000fe20000000f00 */
[----:B------:R-:W-:Y:S01]  /*12dc0*/  IMAD.MOV.U32 R158, RZ, RZ, R127 ;  /* 0x000000ffff9e7224 */ /* 0x000fe200078e007f */
[----:B------:R-:W-:Y:S01]  /*12dd0*/  MOV R144, R82 ;  /* 0x0000005200907202 */ /* 0x000fe20000000f00 */
[----:B------:R-:W-:Y:S01]  /*12de0*/  FADD.FTZ R102, R159, R6 ;  /* 0x000000069f667221 */ /* 0x000fe20000010000 */
[----:B------:R-:W-:Y:S01]  /*12df0*/  MOV R159, R83 ;  /* 0x00000053009f7202 */ /* 0x000fe20000000f00 */
[C---:B------:R-:W-:Y:S01]  /*12e00*/  HMMA.16816.F32.BF16 R136, R8.reuse, R28, R136 ;  /* 0x0000001c0888723c */ /* 0x040fe20000041888 */
[----:B--2---:R-:W-:Y:S01]  /*12e10*/  F2FP.BF16.F32.PACK_AB R15, R237, R241 ;  /* 0x000000f1ed0f723e */ /* 0x004fe200000010ff */
[----:B------:R-:W1:Y:S01]  /*12e20*/  MUFU.EX2 R200, R43 ;  /* 0x0000002b00c87308 */ /* 0x000e620000000800 */
[----:B------:R-:W-:Y:S01]  /*12e30*/  MOV R157, R128 ;  /* 0x00000080009d7202 */ /* 0x000fe20000000f00 */
[----:B------:R-:W-:Y:S01]  /*12e40*/  FADD.FTZ R6, R161, R113 ;  /* 0x00000071a1067221 */ /* 0x000fe20000010000 */
[----:B------:R-:W-:Y:S01]  /*12e50*/  MOV R163, R130 ;  /* 0x0000008200a37202 */ /* 0x000fe20000000f00 */
[C---:B------:R-:W-:Y:S01]  /*12e60*/  HMMA.16816.F32.BF16 R80, R8.reuse, R16, R92 ;  /* 0x000000100850723c */ /* 0x040fe2000004185c */
[----:B------:R-:W-:Y:S01]  /*12e70*/  MOV R199, R191 ;  /* 0x000000bf00c77202 */ /* 0x000fe20000000f00 */
[----:B------:R-:W-:Y:S01]  /*12e80*/  FADD.FTZ R6, R157, R6 ;  /* 0x000000069d067221 */ /* 0x000fe20000010000 */
[----:B------:R-:W-:Y:S01]  /*12e90*/  MOV R206, R158 ;  /* 0x0000009e00ce7202 */ /* 0x000fe20000000f00 */
[----:B------:R-:W-:Y:S01]  /*12ea0*/  MUFU.EX2 R134, R41 ;  /* 0x0000002900867308 */ /* 0x000fe20000000800 */
[----:B------:R-:W-:Y:S01]  /*12eb0*/  MOV R172, R190 ;  /* 0x000000be00ac7202 */ /* 0x000fe20000000f00 */
[----:B------:R-:W-:Y:S01]  /*12ec0*/  HMMA.16816.F32.BF16 R148, R8, R30, R148 ;  /* 0x0000001e0894723c */ /* 0x000fe20000041894 */
[----:B------:R-:W-:Y:S01]  /*12ed0*/  FADD.FTZ R6, R181, R6 ;  /* 0x00000006b5067221 */ /* 0x000fe20000010000 */
[----:B------:R-:W-:-:S02]  /*12ee0*/  MOV R173, R189 ;  /* 0x000000bd00ad7202 */ /* 0x000fc40000000f00 */
[----:B------:R-:W-:Y:S01]  /*12ef0*/  MOV R158, R159 ;  /* 0x0000009f009e7202 */ /* 0x000fe20000000f00 */
[----:B------:R-:W-:Y:S01]  /*12f00*/  FADD.FTZ R6, R182, R6 ;  /* 0x00000006b6067221 */ /* 0x000fe20000010000 */
[----:B----4-:R-:W-:Y:S01]  /*12f10*/  HMMA.16816.F32.BF16 R72, R12, R28, R60 ;  /* 0x0000001c0c48723c */ /* 0x010fe2000004183c */
[----:B------:R2:W-:Y:S01]  /*12f20*/  MUFU.EX2 R130, R0 ;  /* 0x0000000000827308 */ /* 0x0005e20000000800 */
[----:B------:R-:W-:-:S07]  /*12f30*/  IMAD.MOV.U32 R159, RZ, RZ, R188 ;  /* 0x000000ffff9f7224 */ /* 0x000fce00078e00bc */
[----:B------:R-:W-:Y:S01]  /*12f40*/  MUFU.EX2 R97, R97 ;  /* 0x0000006100617308 */ /* 0x000fe20000000800 */
[C---:B------:R-:W-:Y:S01]  /*12f50*/  HMMA.16816.F32.BF16 R92, R12.reuse, R30, R44 ;  /* 0x0000001e0c5c723c */ /* 0x040fe2000004182c */
[----:B------:R-:W4:Y:S06]  /*12f60*/  LDSM.16.MT88.4 R28, [R218+0xa800] ;  /* 0x00a80000da1c783b */ /* 0x000f2c0000004200 */
[----:B------:R-:W-:Y:S01]  /*12f70*/  MUFU.EX2 R98, R98 ;  /* 0x0000006200627308 */ /* 0x000fe20000000800 */
[----:B---3--:R-:W-:Y:S01]  /*12f80*/  HMMA.16816.F32.BF16 R60, R12, R24, R32 ;  /* 0x000000180c3c723c */ /* 0x008fe20000041820 */
[----:B------:R-:W3:Y:S01]  /*12f90*/  LDSM.16.MT88.4 R32, [R219+0xa800] ;  /* 0x00a80000db20783b */ /* 0x000ee20000004200 */
[----:B--2---:R-:W-:-:S05]  /*12fa0*/  FADD.FTZ R0, R156, R102 ;  /* 0x000000669c007221 */ /* 0x004fca0000010000 */
[----:B------:R-:W-:Y:S01]  /*12fb0*/  MUFU.EX2 R103, R103 ;  /* 0x0000006700677308 */ /* 0x000fe20000000800 */
[----:B------:R-:W2:Y:S01]  /*12fc0*/  LDSM.16.MT88.4 R40, [R220+0xa800] ;  /* 0x00a80000dc28783b */ /* 0x000ea20000004200 */
[C---:B------:R-:W-:Y:S01]  /*12fd0*/  HMMA.16816.F32.BF16 R76, R8.reuse, R18, R88 ;  /* 0x00000012084c723c */ /* 0x040fe20000041858 */
[----:B------:R-:W-:Y:S01]  /*12fe0*/  FADD.FTZ R0, R140, R0 ;  /* 0x000000008c007221 */ /* 0x000fe20000010000 */
[----:B------:R-:W-:Y:S02]  /*12ff0*/  F2FP.BF16.F32.PACK_AB R196, R250, R248 ;  /* 0x000000f8fac4723e */ /* 0x000fe400000010ff */
[----:B------:R-:W-:Y:S01]  /*13000*/  F2FP.BF16.F32.PACK_AB R198, R252, R251 ;  /* 0x000000fbfcc6723e */ /* 0x000fe200000010ff */
[----:B------:R-:W-:Y:S01]  /*13010*/  FADD.FTZ R0, R183, R0 ;  /* 0x00000000b7007221 */ /* 0x000fe20000010000 */
[----:B------:R1:W4:Y:S01]  /*13020*/  MUFU.EX2 R127, R2 ;  /* 0x00000002007f7308 */ /* 0x0003220000000800 */
[----:B------:R-:W-:Y:S01]  /*13030*/  HMMA.16816.F32.BF16 R168, R8, R20, R168 ;  /* 0x0000001408a8723c */ /* 0x000fe200000418a8 */
[----:B------:R-:W-:-:S02]  /*13040*/  MOV R157, R144 ;  /* 0x00000090009d7202 */ /* 0x000fc40000000f00 */
[----:B------:R-:W-:Y:S02]  /*13050*/  MOV R156, R145 ;  /* 0x00000091009c7202 */ /* 0x000fe40000000f00 */
[----:B------:R-:W-:Y:S01]  /*13060*/  MOV R174, R147 ;  /* 0x0000009300ae7202 */ /* 0x000fe20000000f00 */
[----:B------:R-:W-:Y:S01]  /*13070*/  HMMA.16816.F32.BF16 R84, R8, R22, R84 ;  /* 0x000000160854723c */ /* 0x000fe20000041854 */
[----:B------:R-:W-:Y:S05]  /*13080*/  MUFU.EX2 R128, R7 ;  /* 0x0000000700807308 */ /* 0x000fea0000000800 */
[----:B------:R-:W-:Y:S03]  /*13090*/  HMMA.16816.F32.BF16 R88, R12, R26, R48 ;  /* 0x0000001a0c58723c */ /* 0x000fe60000041830 */
[----:B------:R4:W3:Y:S01]  /*130a0*/  MUFU.EX2 R129, R5 ;  /* 0x0000000500817308 */ /* 0x0008e20000000800 */
[----:B-1----:R-:W-:-:S02]  /*130b0*/  FADD.FTZ R2, R163, R106 ;  /* 0x0000006aa3027221 */ /* 0x002fc40000010000 */
[C---:B------:R-:W-:Y:S05]  /*130c0*/  HMMA.16816.F32.BF16 R52, R12.reuse, R20, R52 ;  /* 0x000000140c34723c */ /* 0x040fea0000041834 */
[----:B------:R-:W-:Y:S01]  /*130d0*/  MUFU.EX2 R114, R114 ;  /* 0x0000007200727308 */ /* 0x000fe20000000800 */
[----:B------:R-:W-:Y:S01]  /*130e0*/  HMMA.16816.F32.BF16 R44, R12, R22, R56 ;  /* 0x000000160c2c723c */ /* 0x000fe20000041838 */
[----:B------:R-:W-:Y:S01]  /*130f0*/  LDSM.16.MT88.4 R20, [R221+0xb000] ;  /* 0x00b00000dd14783b */ /* 0x000fe20000004200 */
[----:B------:R-:W-:-:S04]  /*13100*/  FADD.FTZ R2, R141, R2 ;  /* 0x000000028d027221 */ /* 0x000fc80000010000 */
[C---:B------:R-:W-:Y:S01]  /*13110*/  HMMA.16816.F32.BF16 R152, R8.reuse, R24, R152 ;  /* 0x000000180898723c */ /* 0x040fe20000041898 */
[----:B------:R-:W-:Y:S01]  /*13120*/  FADD.FTZ R2, R184, R2 ;  /* 0x00000002b8027221 */ /* 0x000fe20000010000 */
[----:B----4-:R-:W-:Y:S01]  /*13130*/  FADD.FTZ R5, R162, R104 ;  /* 0x00000068a2057221 */ /* 0x010fe20000010000 */
[----:B------:R-:W1:Y:S03]  /*13140*/  MUFU.EX2 R115, R115 ;  /* 0x0000007300737308 */ /* 0x000e660000000800 */
[----:B------:R-:W-:Y:S01]  /*13150*/  HMMA.16816.F32.BF16 R164, R8, R26, R164 ;  /* 0x0000001a08a4723c */ /* 0x000fe200000418a4 */
[----:B------:R-:W4:Y:S01]  /*13160*/  LDSM.16.MT88.4 R24, [R218+0xb000] ;  /* 0x00b00000da18783b */ /* 0x000f220000004200 */
[----:B------:R-:W-:-:S03]  /*13170*/  FADD.FTZ R5, R142, R5 ;  /* 0x000000058e057221 */ /* 0x000fc60000010000 */
[----:B------:R-:W-:Y:S01]  /*13180*/  MUFU.EX2 R116, R116 ;  /* 0x0000007400747308 */ /* 0x000fe20000000800 */
[C---:B------:R-:W-:Y:S01]  /*13190*/  HMMA.16816.F32.BF16 R48, R12.reuse, R16, R68 ;  /* 0x000000100c30723c */ /* 0x040fe20000041844 */
[----:B------:R-:W-:Y:S01]  /*131a0*/  F2FP.BF16.F32.PACK_AB R8, R135, R200 ;  /* 0x000000c88708723e */ /* 0x000fe200000010ff */
[----:B------:R-:W-:Y:S01]  /*131b0*/  FADD.FTZ R5, R186, R5 ;  /* 0x00000005ba057221 */ /* 0x000fe20000010000 */
[----:B------:R-:W-:Y:S01]  /*131c0*/  F2FP.BF16.F32.PACK_AB R9, R127, R130 ;  /* 0x000000827f09723e */ /* 0x000fe200000010ff */
[----:B------:R-:W-:Y:S01]  /*131d0*/  LDSM.16.MT88.4 R144, [R218+0xb800] ;  /* 0x00b80000da90783b */ /* 0x000fe20000004200 */
[----:B------:R-:W-:Y:S01]  /*131e0*/  F2FP.BF16.F32.PACK_AB R10, R131, R134 ;  /* 0x00000086830a723e */ /* 0x000fe200000010ff */
[----:B------:R-:W-:Y:S01]  /*131f0*/  HMMA.16816.F32.BF16 R56, R12, R18, R64 ;  /* 0x000000120c38723c */ /* 0x000fe20000041840 */
[----:B---3--:R-:W-:Y:S01]  /*13200*/  F2FP.BF16.F32.PACK_AB R11, R129, R128 ;  /* 0x00000080810b723e */ /* 0x008fe200000010ff */
[----:B------:R-:W3:Y:S01]  /*13210*/  LDSM.16.MT88.4 R16, [R219+0xb000] ;  /* 0x00b00000db10783b */ /* 0x000ee20000004200 */
[----:B------:R-:W-:Y:S01]  /*13220*/  FADD.FTZ R7, R187, R5 ;  /* 0x00000005bb077221 */ /* 0x000fe20000010000 */
[----:B------:R-:W-:Y:S01]  /*13230*/  FADD.FTZ R5, R180, R2 ;  /* 0x00000002b4057221 */ /* 0x000fe20000010000 */
[----:B------:R-:W-:Y:S01]  /*13240*/  FADD.FTZ R2, R185, R0 ;  /* 0x00000000b9027221 */ /* 0x000fe20000010000 */
[----:B------:R-:W-:Y:S01]  /*13250*/  FADD.FTZ R0, R111, R6 ;  /* 0x000000066f007221 */ /* 0x000fe20000010000 */
[----:B------:R-:W-:Y:S01]  /*13260*/  F2FP.BF16.F32.PACK_AB R12, R231, R230 ;  /* 0x000000e6e70c723e */ /* 0x000fe200000010ff */
[C---:B------:R-:W-:Y:S01]  /*13270*/  HMMA.16816.F32.BF16 R136, R8.reuse, R28, R136 ;  /* 0x0000001c0888723c */ /* 0x040fe20000041888 */
[----:B------:R-:W-:Y:S01]  /*13280*/  F2FP.BF16.F32.PACK_AB R13, R235, R236 ;  /* 0x000000eceb0d723e */ /* 0x000fe200000010ff */
[----:B------:R-:W1:Y:S01]  /*13290*/  MUFU.EX2 R119, R119 ;  /* 0x0000007700777308 */ /* 0x000e620000000800 */
[----:B------:R-:W-:Y:S01]  /*132a0*/  F2FP.BF16.F32.PACK_AB R14, R238, R233 ;  /* 0x000000e9ee0e723e */ /* 0x000fe200000010ff */
[----:B------:R-:W-:Y:S01]  /*132b0*/  LDSM.16.MT88.4 R160, [R221+0xb800] ;  /* 0x00b80000dda0783b */ /* 0x000fe20000004200 */
[----:B------:R-:W-:Y:S01]  /*132c0*/  F2FP.BF16.F32.PACK_AB R15, R202, R205 ;  /* 0x000000cdca0f723e */ /* 0x000fe200000010ff */
[C---:B------:R-:W-:Y:S06]  /*132d0*/  HMMA.16816.F32.BF16 R148, R8.reuse, R30, R148 ;  /* 0x0000001e0894723c */ /* 0x040fec0000041894 */
[C---:B------:R-:W-:Y:S06]  /*132e0*/  HMMA.16816.F32.BF16 R168, R8.reuse, R32, R168 ;  /* 0x0000002008a8723c */ /* 0x040fec00000418a8 */
[C---:B------:R-:W-:Y:S06]  /*132f0*/  HMMA.16816.F32.BF16 R84, R8.reuse, R34, R84 ;  /* 0x000000220854723c */ /* 0x040fec0000041854 */
[C---:B------:R-:W-:Y:S06]  /*13300*/  HMMA.16816.F32.BF16 R152, R8.reuse, R36, R152 ;  /* 0x000000240898723c */ /* 0x040fec0000041898 */
[C---:B------:R-:W-:Y:S06]  /*13310*/  HMMA.16816.F32.BF16 R164, R8.reuse, R38, R164 ;  /* 0x0000002608a4723c */ /* 0x040fec00000418a4 */
[C---:B--2---:R-:W-:Y:S06]  /*13320*/  HMMA.16816.F32.BF16 R80, R8.reuse, R40, R80 ;  /* 0x000000280850723c */ /* 0x044fec0000041850 */
[----:B------:R-:W-:Y:S01]  /*13330*/  HMMA.16816.F32.BF16 R76, R8, R42, R76 ;  /* 0x0000002a084c723c */ /* 0x000fe2000004184c */
[----:B------:R-:W-:Y:S01]  /*13340*/  FADD.FTZ R7, R199, R7 ;  /* 0x00000007c7077221 */ /* 0x000fe20000010000 */
[----:B------:R-:W2:Y:S04]  /*13350*/  LDL.LU R111, [R1+0x134] ;  /* 0x00013400016f7983 */ /* 0x000ea80000300800 */
[----:B------:R-:W-:Y:S01]  /*13360*/  HMMA.16816.F32.BF16 R72, R12, R28, R72 ;  /* 0x0000001c0c48723c */ /* 0x000fe20000041848 */
[----:B------:R-:W-:-:S05]  /*13370*/  FADD.FTZ R6, R109, R5 ;  /* 0x000000056d067221 */ /* 0x000fca0000010000 */
[C---:B------:R-:W-:Y:S01]  /*13380*/  HMMA.16816.F32.BF16 R64, R12.reuse, R30, R92 ;  /* 0x0000001e0c40723c */ /* 0x040fe2000004185c */
[----:B------:R-:W1:Y:S05]  /*13390*/  LDSM.16.MT88.4 R28, [R220+0xb000] ;  /* 0x00b00000dc1c783b */ /* 0x000e6a0000004200 */
[C---:B------:R-:W-:Y:S01]  /*133a0*/  HMMA.16816.F32.BF16 R52, R12.reuse, R32, R52 ;  /* 0x000000200c34723c */ /* 0x040fe20000041834 */
[----:B------:R-:W2:Y:S05]  /*133b0*/  LDL.LU R109, [R1+0x130] ;  /* 0x00013000016d7983 */ /* 0x000eaa0000300800 */
[----:B------:R-:W-:Y:S01]  /*133c0*/  HMMA.16816.F32.BF16 R44, R12, R34, R44 ;  /* 0x000000220c2c723c */ /* 0x000fe2000004182c */
[----:B------:R-:W-:Y:S01]  /*133d0*/  FADD.FTZ R0, R110, R0 ;  /* 0x000000006e007221 */ /* 0x000fe20000010000 */
[----:B------:R-:W-:-:S02]  /*133e0*/  F2FP.BF16.F32.PACK_AB R8, R105, R101 ;  /* 0x000000656908723e */ /* 0x000fc400000010ff */
[----:B------:R-:W-:Y:S02]  /*133f0*/  F2FP.BF16.F32.PACK_AB R9, R97, R96 ;  /* 0x000000606109723e */ /* 0x000fe400000010ff */
[----:B------:R-:W-:Y:S01]  /*13400*/  HMMA.16816.F32.BF16 R60, R12, R36, R60 ;  /* 0x000000240c3c723c */ /* 0x000fe2000004183c */
[----:B------:R-:W-:Y:S02]  /*13410*/  F2FP.BF16.F32.PACK_AB R10, R108, R107 ;  /* 0x0000006b6c0a723e */ /* 0x000fe400000010ff */
[----:B------:R-:W-:-:S03]  /*13420*/  F2FP.BF16.F32.PACK_AB R11, R103, R98 ;  /* 0x00000062670b723e */ /* 0x000fc600000010ff */
[C---:B------:R-:W-:Y:S06]  /*13430*/  HMMA.16816.F32.BF16 R32, R12.reuse, R40, R48 ;  /* 0x000000280c20723c */ /* 0x040fec0000041830 */
[C---:B------:R-:W-:Y:S06]  /*13440*/  HMMA.16816.F32.BF16 R36, R12.reuse, R38, R88 ;  /* 0x000000260c24723c */ /* 0x040fec0000041858 */
[----:B------:R-:W-:Y:S01]  /*13450*/  HMMA.16816.F32.BF16 R40, R12, R42, R56 ;  /* 0x0000002a0c28723c */ /* 0x000fe20000041838 */
[----:B------:R-:W-:Y:S01]  /*13460*/  FADD.FTZ R5, R112, R2 ;  /* 0x0000000270057221 */ /* 0x000fe20000010000 */
[----:B------:R-:W-:Y:S01]  /*13470*/  FADD.FTZ R2, R172, R7 ;  /* 0x00000007ac027221 */ /* 0x000fe20000010000 */
[----:B------:R-:W2:Y:S01]  /*13480*/  LDL.LU R112, [R1+0x12c] ;  /* 0x00012c0001707983 */ /* 0x000ea20000300800 */
[----:B------:R-:W-:-:S02]  /*13490*/  FADD.FTZ R6, R194, R6 ;  /* 0x00000006c2067221 */ /* 0x000fc40000010000 */
[C---:B----4-:R-:W-:Y:S01]  /*134a0*/  HMMA.16816.F32.BF16 R136, R8.reuse, R24, R136 ;  /* 0x000000180888723c */ /* 0x050fe20000041888 */
[----:B------:R-:W-:Y:S01]  /*134b0*/  F2FP.BF16.F32.PACK_AB R12, R244, R206 ;  /* 0x000000cef40c723e */ /* 0x000fe200000010ff */
[----:B------:R-:W4:Y:S01]  /*134c0*/  LDL.LU R110, [R1+0x128] ;  /* 0x00012800016e7983 */ /* 0x000f220000300800 */
[----:B------:R-:W-:Y:S02]  /*134d0*/  F2FP.BF16.F32.PACK_AB R13, R99, R201 ;  /* 0x000000c9630d723e */ /* 0x000fe400000010ff */
[----:B------:R-:W-:Y:S01]  /*134e0*/  F2FP.BF16.F32.PACK_AB R14, R247, R245 ;  /* 0x000000f5f70e723e */ /* 0x000fe200000010ff */
[----:B------:R-:W2:Y:S01]  /*134f0*/  LDL.LU R104, [R1+0xa8] ;  /* 0x0000a80001687983 */ /* 0x000ea20000300800 */
[----:B------:R-:W-:Y:S01]  /*13500*/  F2FP.BF16.F32.PACK_AB R15, R117, R100 ;  /* 0x00000064750f723e */ /* 0x000fe200000010ff */
[----:B------:R-:W-:Y:S02]  /*13510*/  HMMA.16816.F32.BF16 R148, R8, R26, R148 ;  /* 0x0000001a0894723c */ /* 0x000fe40000041894 */
[----:B------:R-:W4:Y:S04]  /*13520*/  LDL.LU R113, [R1+0x9c] ;  /* 0x00009c0001717983 */ /* 0x000f280000300800 */
[----:B------:R-:W-:Y:S01]  /*13530*/  HMMA.16816.F32.BF16 R72, R12, R24, R72 ;  /* 0x000000180c48723c */ /* 0x000fe20000041848 */
[----:B------:R-:W4:Y:S01]  /*13540*/  LDL.LU R68, [R1+0xb0] ;  /* 0x0000b00001447983 */ /* 0x000f220000300800 */
[----:B------:R-:W-:-:S04]  /*13550*/  FADD.FTZ R7, R143, R6 ;  /* 0x000000068f077221 */ /* 0x000fc80000010000 */
[C---:B------:R-:W-:Y:S06]  /*13560*/  HMMA.16816.F32.BF16 R64, R12.reuse, R26, R64 ;  /* 0x0000001a0c40723c */ /* 0x040fec0000041840 */
[C---:B------:R-:W-:Y:S06]  /*13570*/  HMMA.16816.F32.BF16 R60, R12.reuse, R20, R60 ;  /* 0x000000140c3c723c */ /* 0x040fec000004183c */
[C---:B------:R-:W-:Y:S06]  /*13580*/  HMMA.16816.F32.BF16 R36, R12.reuse, R22, R36 ;  /* 0x000000160c24723c */ /* 0x040fec0000041824 */
[C---:B---3--:R-:W-:Y:S06]  /*13590*/  HMMA.16816.F32.BF16 R52, R12.reuse, R16, R52 ;  /* 0x000000100c34723c */ /* 0x048fec0000041834 */
[C---:B------:R-:W-:Y:S06]  /*135a0*/  HMMA.16816.F32.BF16 R44, R12.reuse, R18, R44 ;  /* 0x000000120c2c723c */ /* 0x040fec000004182c */
[C---:B-1----:R-:W-:Y:S06]  /*135b0*/  HMMA.16816.F32.BF16 R32, R12.reuse, R28, R32 ;  /* 0x0000001c0c20723c */ /* 0x042fec0000041820 */
[----:B------:R-:W-:Y:S06]  /*135c0*/  HMMA.16816.F32.BF16 R40, R12, R30, R40 ;  /* 0x0000001e0c28723c */ /* 0x000fec0000041828 */
[----:B------:R-:W-:Y:S01]  /*135d0*/  HMMA.16816.F32.BF16 R152, R8, R20, R152 ;  /* 0x000000140898723c */ /* 0x000fe20000041898 */
[----:B------:R-:W-:-:S04]  /*135e0*/  FADD.FTZ R12, R173, R2 ;  /* 0x00000002ad0c7221 */ /* 0x000fc80000010000 */
[----:B------:R-:W-:Y:S01]  /*135f0*/  FADD.FTZ R6, R222, R12 ;  /* 0x0000000cde067221 */ /* 0x000fe20000010000 */
[C---:B------:R-:W-:Y:S01]  /*13600*/  HMMA.16816.F32.BF16 R164, R8.reuse, R22, R164 ;  /* 0x0000001608a4723c */ /* 0x040fe200000418a4 */
[----:B------:R-:W3:Y:S05]  /*13610*/  LDL.LU R222, [R1+0x124] ;  /* 0x0001240001de7983 */ /* 0x000eea0000300800 */
[C---:B------:R-:W-:Y:S01]  /*13620*/  HMMA.16816.F32.BF16 R168, R8.reuse, R16, R168 ;  /* 0x0000001008a8723c */ /* 0x040fe200000418a8 */
[----:B------:R-:W-:Y:S05]  /*13630*/  MUFU.EX2 R17, R123 ;  /* 0x0000007b00117308 */ /* 0x000fea0000000800 */
[C---:B------:R-:W-:Y:S06]  /*13640*/  HMMA.16816.F32.BF16 R180, R8.reuse, R18, R84 ;  /* 0x0000001208b4723c */ /* 0x040fec0000041854 */
[C---:B------:R-:W-:Y:S06]  /*13650*/  HMMA.16816.F32.BF16 R188, R8.reuse, R28, R80 ;  /* 0x0000001c08bc723c */ /* 0x040fec0000041850 */
[----:B------:R-:W-:Y:S01]  /*13660*/  HMMA.16816.F32.BF16 R76, R8, R30, R76 ;  /* 0x0000001e084c723c */ /* 0x000fe2000004184c */
[----:B------:R-:W1:Y:S01]  /*13670*/  LDSM.16.MT88.4 R8, [R220+0xb800] ;  /* 0x00b80000dc08783b */ /* 0x000e620000004200 */
[----:B------:R-:W1:Y:S08]  /*13680*/  MUFU.EX2 R16, R124 ;  /* 0x0000007c00107308 */ /* 0x000e700000000800 */
[----:B------:R-:W-:Y:S08]  /*13690*/  MUFU.EX2 R14, R125 ;  /* 0x0000007d000e7308 */ /* 0x000ff00000000800 */
[----:B------:R-:W1:Y:S01]  /*136a0*/  MUFU.EX2 R13, R126 ;  /* 0x0000007e000d7308 */ /* 0x000e620000000800 */
[----:B------:R-:W-:Y:S01]  /*136b0*/  FADD.FTZ R5, R193, R5 ;  /* 0x00000005c1057221 */ /* 0x000fe20000010000 */
[----:B------:R-:W-:Y:S01]  /*136c0*/  FADD.FTZ R0, R192, R0 ;  /* 0x00000000c0007221 */ /* 0x000fe20000010000 */
[----:B------:R-:W-:-:S02]  /*136d0*/  F2FP.BF16.F32.PACK_AB R184, R120, R118 ;  /* 0x0000007678b8723e */ /* 0x000fc400000010ff */
[----:B------:R-:W-:Y:S02]  /*136e0*/  F2FP.BF16.F32.PACK_AB R185, R115, R114 ;  /* 0x0000007273b9723e */ /* 0x000fe400000010ff */
[----:B------:R-:W-:Y:S02]  /*136f0*/  F2FP.BF16.F32.PACK_AB R186, R122, R121 ;  /* 0x000000797aba723e */ /* 0x000fe400000010ff */
[----:B------:R-:W-:Y:S02]  /*13700*/  F2FP.BF16.F32.PACK_AB R187, R119, R116 ;  /* 0x0000007477bb723e */ /* 0x000fe400000010ff */
[----:B-1----:R-:W-:Y:S01]  /*13710*/  F2FP.BF16.F32.PACK_AB R197, R16, R17 ;  /* 0x0000001110c5723e */ /* 0x002fe200000010ff */
[----:B------:R-:W-:Y:S01]  /*13720*/  FADD.FTZ R2, R195, R5 ;  /* 0x00000005c3027221 */ /* 0x000fe20000010000 */
[----:B------:R-:W-:Y:S02]  /*13730*/  F2FP.BF16.F32.PACK_AB R199, R13, R14 ;  /* 0x0000000e0dc7723e */ /* 0x000fe400000010ff */
[----:B------:R-:W-:Y:S01]  /*13740*/  MOV R69, R159 ;  /* 0x0000009f00457202 */ /* 0x000fe20000000f00 */
[----:B------:R-:W-:Y:S01]  /*13750*/  IMAD.MOV.U32 R70, RZ, RZ, R158 ;  /* 0x000000ffff467224 */ /* 0x000fe200078e009e */
[----:B------:R-:W-:Y:S01]  /*13760*/  HMMA.16816.F32.BF16 R188, R184, R8, R188 ;  /* 0x00000008b8bc723c */ /* 0x000fe200000418bc */
[----:B------:R-:W-:-:S05]  /*13770*/  MOV R207, R157 ;  /* 0x0000009d00cf7202 */ /* 0x000fca0000000f00 */
[----:B------:R-:W-:Y:S01]  /*13780*/  HMMA.16816.F32.BF16 R192, R196, R8, R32 ;  /* 0x00000008c4c0723c */ /* 0x000fe20000041820 */
[----:B------:R-:W-:-:S06]  /*13790*/  MOV R208, R156 ;  /* 0x0000009c00d07202 */ /* 0x000fcc0000000f00 */
[----:B------:R-:W-:Y:S01]  /*137a0*/  FADD.FTZ R8, R225, R6 ;  /* 0x00000006e1087221 */ /* 0x000fe20000010000 */
[----:B------:R-:W-:Y:S02]  /*137b0*/  MOV R209, R175 ;  /* 0x000000af00d17202 */ /* 0x000fe40000000f00 */
[----:B------:R-:W-:Y:S01]  /*137c0*/  MOV R210, R174 ;  /* 0x000000ae00d27202 */ /* 0x000fe20000000f00 */
[----:B------:R-:W-:Y:S01]  /*137d0*/  HMMA.16816.F32.BF16 R136, R184, R144, R136 ;  /* 0x00000090b888723c */ /* 0x000fe20000041888 */
[----:B------:R-:W-:-:S05]  /*137e0*/  @UP1 UIADD3 UR23, UR23, -0x3, URZ ;  /* 0xfffffffd17171890 */ /* 0x000fca000fffe03f */
[C---:B------:R-:W-:Y:S06]  /*137f0*/  HMMA.16816.F32.BF16 R148, R184.reuse, R146, R148 ;  /* 0x00000092b894723c */ /* 0x040fec0000041894 */
[C---:B------:R-:W-:Y:S06]  /*13800*/  HMMA.16816.F32.BF16 R152, R184.reuse, R160, R152 ;  /* 0x000000a0b898723c */ /* 0x040fec0000041898 */
[C---:B------:R-:W-:Y:S06]  /*13810*/  HMMA.16816.F32.BF16 R164, R184.reuse, R162, R164 ;  /* 0x000000a2b8a4723c */ /* 0x040fec00000418a4 */
[C---:B------:R-:W-:Y:S06]  /*13820*/  HMMA.16816.F32.BF16 R168, R184.reuse, R176, R168 ;  /* 0x000000b0b8a8723c */ /* 0x040fec00000418a8 */
[----:B------:R-:W-:Y:S06]  /*13830*/  HMMA.16816.F32.BF16 R180, R184, R178, R180 ;  /* 0x000000b2b8b4723c */ /* 0x000fec00000418b4 */
[C---:B------:R-:W-:Y:S06]  /*13840*/  HMMA.16816.F32.BF16 R140, R196.reuse, R144, R72 ;  /* 0x00000090c48c723c */ /* 0x040fec0000041848 */
[C---:B------:R-:W-:Y:S06]  /*13850*/  HMMA.16816.F32.BF16 R156, R196.reuse, R160, R60 ;  /* 0x000000a0c49c723c */ /* 0x040fec000004183c */
[----:B------:R-:W-:Y:S01]  /*13860*/  HMMA.16816.F32.BF16 R172, R196, R176, R52 ;  /* 0x000000b0c4ac723c */ /* 0x000fe20000041834 */
[----:B--2---:R-:W-:Y:S01]  /*13870*/  FADD.FTZ R0, R104, R0 ;  /* 0x0000000068007221 */ /* 0x004fe20000010000 */
[----:B----4-:R-:W-:-:S03]  /*13880*/  FADD.FTZ R5, R113, R7 ;  /* 0x0000000771057221 */ /* 0x010fc60000010000 */
[----:B------:R-:W-:Y:S02]  /*13890*/  FADD.FTZ R0, R228, R0 ;  /* 0x00000000e4007221 */ /* 0x000fe40000010000 */
[----:B------:R1:W5:Y:S01]  /*138a0*/  LDL.LU R228, [R1+0x120] ;  /* 0x0001200001e47983 */ /* 0x0003620000300800 */
        /* <DEDUP_REMOVED lines=14> */
[----:B------:R-:W-:-:S02]  /*13990*/  FADD.FTZ R8, R210, R5 ;  /* 0x00000005d2087221 */ /* 0x000fc40000010000 */
[----:B------:R-:W-:Y:S01]  /*139a0*/  FADD.FTZ R7, R133, R7 ;  /* 0x0000000785077221 */ /* 0x000fe20000010000 */
[----:B------:R-:W-:Y:S01]  /*139b0*/  FADD.FTZ R2, R243, R2 ;  /* 0x00000002f3027221 */ /* 0x000fe20000010000 */
[----:B---3--:R-:W-:Y:S02]  /*139c0*/  FADD.FTZ R0, R222, R0 ;  /* 0x00000000de007221 */ /* 0x008fe40000010000 */
[----:B------:R1:W5:Y:S02]  /*139d0*/  LDL.LU R222, [R1+0x110] ;  /* 0x0001100001de7983 */ /* 0x0003640000300800 */
[----:B------:R-:W-:Y:S02]  /*139e0*/  FADD.FTZ R0, R207, R0 ;  /* 0x00000000cf007221 */ /* 0x000fe40000010000 */
[----:B------:R1:W5:Y:S02]  /*139f0*/  LDL.LU R217, [R1+0x10c] ;  /* 0x00010c0001d97983 */ /* 0x0003640000300800 */
[----:B------:R-:W-:-:S02]  /*13a00*/  FADD.FTZ R0, R216, R0 ;  /* 0x00000000d8007221 */ /* 0x000fc40000010000 */
[----:B------:R1:W5:Y:S02]  /*13a10*/  LDL.LU R216, [R1+0x108] ;  /* 0x0001080001d87983 */ /* 0x0003640000300800 */
        /* <DEDUP_REMOVED lines=71> */
[----:B------:R1:W-:Y:S04]  /*13e90*/  STL [R1+0x58], R6 ;  /* 0x0000580601007387 */ /* 0x0003e80000100800 */
[----:B------:R1:W-:Y:S04]  /*13ea0*/  STL [R1+0x5c], R5 ;  /* 0x00005c0501007387 */ /* 0x0003e80000100800 */
[----:B------:R1:W-:Y:S04]  /*13eb0*/  STL [R1+0x60], R2 ;  /* 0x0000600201007387 */ /* 0x0003e80000100800 */
[----:B------:R1:W-:Y:S01]  /*13ec0*/  STL [R1+0x64], R0 ;  /* 0x0000640001007387 */ /* 0x0003e20000100800 */
[----:B------:R-:W-:Y:S01]  /*13ed0*/  HMMA.16816.F32.BF16 R144, R196, R146, R64 ;  /* 0x00000092c490723c */ /* 0x000fe20000041840 */
[----:B------:R-:W-:Y:S01]  /*13ee0*/  MOV R72, R111 ;  /* 0x0000006f00487202 */ /* 0x000fe20000000f00 */
[----:B------:R-:W-:Y:S01]  /*13ef0*/  IMAD.MOV.U32 R71, RZ, RZ, R110 ;  /* 0x000000ffff477224 */ /* 0x000fe200078e006e */
[----:B------:R-:W-:-:S03]  /*13f00*/  MOV R73, R112 ;  /* 0x0000007000497202 */ /* 0x000fc60000000f00 */
[----:B------:R-:W-:Y:S01]  /*13f10*/  HMMA.16816.F32.BF16 R160, R196, R162, R36 ;  /* 0x000000a2c4a0723c */ /* 0x000fe20000041824 */
[----:B------:R-:W-:-:S05]  /*13f20*/  MOV R74, R109 ;  /* 0x0000006d004a7202 */ /* 0x000fca0000000f00 */
[----:B------:R-:W-:Y:S01]  /*13f30*/  HMMA.16816.F32.BF16 R176, R196, R178, R44 ;  /* 0x000000b2c4b0723c */ /* 0x000fe2000004182c */
[----:B------:R-:W-:Y:S02]  /*13f40*/  @P0 MOV R72, R111 ;  /* 0x0000006f00480202 */ /* 0x000fe40000000f00 */
[----:B------:R-:W-:-:S03]  /*13f50*/  @P0 MOV R73, R112 ;  /* 0x0000007000490202 */ /* 0x000fc60000000f00 */
[----:B------:R-:W-:Y:S01]  /*13f60*/  HMMA.16816.F32.BF16 R184, R184, R10, R76 ;  /* 0x0000000ab8b8723c */ /* 0x000fe2000004184c */
[----:B------:R-:W-:Y:S02]  /*13f70*/  @P0 MOV R74, R109 ;  /* 0x0000006d004a0202 */ /* 0x000fe40000000f00 */
[----:B------:R-:W-:-:S03]  /*13f80*/  @P0 MOV R71, R110 ;  /* 0x0000006e00470202 */ /* 0x000fc60000000f00 */
[----:B------:R-:W-:Y:S01]  /*13f90*/  HMMA.16816.F32.BF16 R196, R196, R10, R40 ;  /* 0x0000000ac4c4723c */ /* 0x000fe20000041828 */
[----:B------:R-:W-:-:S08]  /*13fa0*/  NOP ;  /* 0x0000000000007918 */ /* 0x000fd00000000000 */
[----:B-1----:R-:W-:-:S15]  /*13fb0*/  @P0 BRA `(.L_x_344) ;  /* 0x0000000000040947 */ /* 0x002fde0003800000 */
.L_x_340:
[----:B------:R-:W-:-:S12]  /*13fc0*/  UIADD3 UR23, UR19, -0x1, URZ ;  /* 0xffffffff13177890 */ /* 0x000fd8000fffe03f */
.L_x_344:
[----:B------:R-:W-:-:S13]  /*13fd0*/  ISETP.LE.AND P0, PT, RZ, UR23, PT ;  /* 0x00000017ff007c0c */ /* 0x000fda000bf03270 */
[----:B------:R-:W-:Y:S05]  /*13fe0*/  @!P0 BRA `(.L_x_345) ;  /* 0x0000006400d88947 */ /* 0x000fea0003800000 */
[----:B------:R-:W-:Y:S01]  /*13ff0*/  ULDC UR4, c[0x0][0x2d0] ;  /* 0x0000b40000047ab9 */ /* 0x000fe20000000800 */
[----:B------:R-:W-:Y:S01]  /*14000*/  UIMAD.WIDE.U32 UR34, UR6, 0x30, URZ ;  /* 0x00000030062278a5 */ /* 0x000fe2000f8e003f */
[----:B-----5:R-:W-:Y:S01]  /*14010*/  ISETP.GE.AND P0, PT, R132, UR4, PT ;  /* 0x0000000484007c0c */ /* 0x020fe2000bf06270 */
[----:B------:R-:W-:Y:S01]  /*14020*/  UIMAD UR36, UR7, 0x30, URZ ;  /* 0x00000030072478a4 */ /* 0x000fe2000f8e023f */
[----:B------:R-:W-:Y:S01]  /*14030*/  LEA R227, R3, R224, 0x1 ;  /* 0x000000e003e37211 */ /* 0x000fe200078e08ff */
[----:B------:R-:W-:Y:S01]  /*14040*/  UIMAD.WIDE.U32 UR32, UR6, 0x50, URZ ;  /* 0x00000050062078a5 */ /* 0x000fe2000f8e003f */
[----:B------:R-:W-:Y:S01]  /*14050*/  IMAD.MOV.U32 R132, RZ, RZ, R72 ;  /* 0x000000ffff847224 */ /* 0x000fe200078e0048 */
[----:B------:R-:W-:Y:S01]  /*14060*/  UIMAD UR37, UR7, 0x50, URZ ;  /* 0x00000050072578a4 */ /* 0x000fe2000f8e023f */
[----:B------:R-:W-:Y:S01]  /*14070*/  IMAD.MOV.U32 R135, RZ, RZ, R73 ;  /* 0x000000ffff877224 */ /* 0x000fe200078e0049 */
[----:B------:R-:W-:Y:S01]  /*14080*/  UIMAD.WIDE.U32 UR26, UR6, 0x60, URZ ;  /* 0x00000060061a78a5 */ /* 0x000fe2000f8e003f */
[----:B------:R-:W-:Y:S01]  /*14090*/  MOV R134, R74 ;  /* 0x0000004a00867202 */ /* 0x000fe20000000f00 */
[----:B------:R-:W-:Y:S01]  /*140a0*/  UIMAD UR38, UR7, 0x60, URZ ;  /* 0x00000060072678a4 */ /* 0x000fe2000f8e023f */
[----:B------:R-:W-:Y:S01]  /*140b0*/  IMAD.MOV.U32 R133, RZ, RZ, R71 ;  /* 0x000000ffff857224 */ /* 0x000fe200078e0047 */
[----:B------:R-:W-:-:S02]  /*140c0*/  UIMAD.WIDE.U32 UR46, UR6, 0x70, URZ ;  /* 0x00000070062e78a5 */ /* 0x000fc4000f8e003f */
[----:B------:R-:W1:Y:S01]  /*140d0*/  @!P0 LDC.64 R8, c[0x0][0x220] ;  /* 0x00008800ff088b82 */ /* 0x000e620000000a00 */
[----:B------:R-:W-:Y:S01]  /*140e0*/  UIMAD UR39, UR7, 0x70, URZ ;  /* 0x00000070072778a4 */ /* 0x000fe2000f8e023f */
[----:B------:R-:W-:Y:S01]  /*140f0*/  IMAD R226, R4, 0x2, R224 ;  /* 0x0000000204e27824 */ /* 0x000fe200078e02e0 */
[----:B------:R-:W-:Y:S02]  /*14100*/  UIMAD.WIDE.U32 UR52, UR8, 0x30, URZ ;  /* 0x00000030083478a5 */ /* 0x000fe4000f8e003f */
[----:B------:R-:W-:Y:S02]  /*14110*/  UIMAD UR40, UR9, 0x30, URZ ;  /* 0x00000030092878a4 */ /* 0x000fe4000f8e023f */
[----:B------:R-:W-:Y:S01]  /*14120*/  UIMAD.WIDE.U32 UR50, UR8, 0x50, URZ ;  /* 0x00000050083278a5 */ /* 0x000fe2000f8e003f */
[----:B------:R-:W2:Y:S01]  /*14130*/  @!P0 LDC.64 R6, c[0x0][0x220] ;  /* 0x00008800ff068b82 */ /* 0x000ea20000000a00 */
[----:B------:R-:W-:Y:S02]  /*14140*/  UIMAD UR41, UR9, 0x50, URZ ;  /* 0x00000050092978a4 */ /* 0x000fe4000f8e023f */
[----:B------:R-:W-:-:S02]  /*14150*/  UIMAD.WIDE.U32 UR48, UR8, 0x60, URZ ;  /* 0x00000060083078a5 */ /* 0x000fc4000f8e003f */
[----:B------:R-:W-:Y:S02]  /*14160*/  UIMAD UR42, UR9, 0x60, URZ ;  /* 0x00000060092a78a4 */ /* 0x000fe4000f8e023f */
[----:B------:R-:W-:Y:S01]  /*14170*/  UIMAD.WIDE.U32 UR54, UR8, 0x70, URZ ;  /* 0x00000070083678a5 */ /* 0x000fe2000f8e003f */
[----:B------:R-:W3:Y:S01]  /*14180*/  @!P0 LDC.64 R10, c[0x0][0x220] ;  /* 0x00008800ff0a8b82 */ /* 0x000ee20000000a00 */
[----:B------:R-:W-:Y:S02]  /*14190*/  UIMAD UR43, UR9, 0x70, URZ ;  /* 0x00000070092b78a4 */ /* 0x000fe4000f8e023f */
[----:B------:R-:W-:Y:S02]  /*141a0*/  USHF.L.U64.HI UR19, UR6, 0x5, UR7 ;  /* 0x0000000506137899 */ /* 0x000fe40008010207 */
[----:B------:R-:W-:Y:S02]  /*141b0*/  USHF.L.U32 UR20, UR6, 0x5, URZ ;  /* 0x0000000506147899 */ /* 0x000fe4000800063f */
[----:B------:R-:W-:Y:S01]  /*141c0*/  USHF.L.U64.HI UR21, UR6, 0x6, UR7 ;  /* 0x0000000606157899 */ /* 0x000fe20008010207 */
[----:B-1----:R1:W-:Y:S01]  /*141d0*/  @!P0 STL.64 [R1+0xa8], R8 ;  /* 0x0000a80801008387 */ /* 0x0023e20000100a00 */
[----:B------:R-:W-:-:S02]  /*141e0*/  USHF.L.U32 UR22, UR6, 0x6, URZ ;  /* 0x0000000606167899 */ /* 0x000fc4000800063f */
[----:B------:R-:W-:Y:S02]  /*141f0*/  USHF.L.U64.HI UR28, UR8, 0x5, UR9 ;  /* 0x00000005081c7899 */ /* 0x000fe40008010209 */
[----:B------:R-:W-:Y:S02]  /*14200*/  USHF.L.U32 UR29, UR8, 0x5, URZ ;  /* 0x00000005081d7899 */ /* 0x000fe4000800063f */
[----:B------:R-:W-:Y:S01]  /*14210*/  USHF.L.U64.HI UR30, UR8, 0x6, UR9 ;  /* 0x00000006081e7899 */ /* 0x000fe20008010209 */
[----:B--2---:R2:W-:Y:S01]  /*14220*/  @!P0 STL.64 [R1+0xa0], R6 ;  /* 0x0000a00601008387 */ /* 0x0045e20000100a00 */
[----:B------:R-:W-:Y:S02]  /*14230*/  USHF.L.U32 UR31, UR8, 0x6, URZ ;  /* 0x00000006081f7899 */ /* 0x000fe4000800063f */
[----:B------:R-:W-:Y:S02]  /*14240*/  UIADD3 UR36, UR36, UR35, URZ ;  /* 0x0000002324247290 */ /* 0x000fe4000fffe03f */
[----:B------:R-:W-:-:S02]  /*14250*/  UIADD3 UR37, UR37, UR33, URZ ;  /* 0x0000002125257290 */ /* 0x000fc4000fffe03f */
[----:B------:R-:W-:Y:S01]  /*14260*/  UIADD3 UR38, UR38, UR27, URZ ;  /* 0x0000001b26267290 */ /* 0x000fe2000fffe03f */
[----:B---3--:R3:W-:Y:S01]  /*14270*/  @!P0 STL.64 [R1+0x98], R10 ;  /* 0x0000980a01008387 */ /* 0x0087e20000100a00 */
[----:B------:R-:W-:Y:S02]  /*14280*/  UIADD3 UR39, UR39, UR47, URZ ;  /* 0x0000002f27277290 */ /* 0x000fe4000fffe03f */
[----:B------:R-:W-:Y:S02]  /*14290*/  UIADD3 UR40, UR40, UR53, URZ ;  /* 0x0000003528287290 */ /* 0x000fe4000fffe03f */
[----:B------:R-:W-:Y:S02]  /*142a0*/  UIADD3 UR41, UR41, UR51, URZ ;  /* 0x0000003329297290 */ /* 0x000fe4000fffe03f */
[----:B------:R-:W-:Y:S02]  /*142b0*/  UIADD3 UR42, UR42, UR49, URZ ;  /* 0x000000312a2a7290 */ /* 0x000fe4000fffe03f */
[----:B------:R-:W-:Y:S01]  /*142c0*/  UIADD3 UR43, UR43, UR55, URZ ;  /* 0x000000372b2b7290 */ /* 0x000fe2000fffe03f */
[----:B-1----:R-:W1:Y:S01]  /*142d0*/  @!P0 LDC.64 R8, c[0x0][0x220] ;  /* 0x00008800ff088b82 */ /* 0x002e620000000a00 */
[----:B------:R-:W-:Y:S01]  /*142e0*/  ULDC UR8, c[0x0][0x39c] ;  /* 0x0000e70000087ab9 */ /* 0x000fe20000000800 */
[----:B------:R-:W-:Y:S01]  /*142f0*/  ULDC UR4, c[0x0][0x2ec] ;  /* 0x0000bb0000047ab9 */ /* 0x000fe20000000800 */
[----:B------:R-:W-:-:S05]  /*14300*/  ULDC.64 UR6, c[0x0][0x248] ;  /* 0x0000920000067ab9 */ /* 0x000fca0000000a00 */
[----:B--2---:R-:W2:Y:S08]  /*14310*/  @!P0 LDC.64 R6, c[0x0][0x220] ;  /* 0x00008800ff068b82 */ /* 0x004eb00000000a00 */
[----:B---3--:R-:W3:Y:S01]  /*14320*/  @!P0 LDC.64 R10, c[0x0][0x220] ;  /* 0x00008800ff0a8b82 */ /* 0x008ee20000000a00 */
[----:B-1----:R1:W-:Y:S04]  /*14330*/  @!P0 STL.64 [R1+0x90], R8 ;  /* 0x0000900801008387 */ /* 0x0023e80000100a00 */
[----:B--2---:R2:W-:Y:S04]  /*14340*/  @!P0 STL.64 [R1+0x88], R6 ;  /* 0x0000880601008387 */ /* 0x0045e80000100a00 */
[----:B---3--:R-:W-:Y:S01]  /*14350*/  @!P0 STL.64 [R1+0x80], R10 ;  /* 0x0000800a01008387 */ /* 0x008fe20000100a00 */
[----:B-1----:R-:W1:Y:S08]  /*14360*/  @!P0 LDC.64 R8, c[0x0][0x220] ;  /* 0x00008800ff088b82 */ /* 0x002e700000000a00 */
[----:B--2---:R-:W2:Y:S01]  /*14370*/  @!P0 LDC.64 R6, c[0x0][0x220] ;  /* 0x00008800ff068b82 */ /* 0x004ea20000000a00 */
[----:B-1----:R1:W-:Y:S04]  /*14380*/  @!P0 STL.64 [R1+0x78], R8 ;  /* 0x0000780801008387 */ /* 0x0023e80000100a00 */
[----:B--2---:R2:W-:Y:S04]  /*14390*/  @!P0 STL.64 [R1+0x70], R6 ;  /* 0x0000700601008387 */ /* 0x0045e80000100a00 */
[----:B-1----:R-:W3:Y:S04]  /*143a0*/  LDL.LU.64 R8, [R1+0xd0] ;  /* 0x0000d00001087983 */ /* 0x002ee80000300a00 */
[----:B--2---:R-:W2:Y:S01]  /*143b0*/  LDL.LU.64 R6, [R1+0xf0] ;  /* 0x0000f00001067983 */ /* 0x004ea20000300a00 */
[----:B---3--:R-:W-:-:S02]  /*143c0*/  MOV R3, R9 ;  /* 0x0000000900037202 */ /* 0x008fc40000000f00 */
[----:B--2---:R-:W-:-:S05]  /*143d0*/  MOV R2, R6 ;  /* 0x0000000600027202 */ /* 0x004fca0000000f00 */
[----:B------:R1:W-:Y:S01]  /*143e0*/  STL.64 [R1+0x68], R2 ;  /* 0x0000680201007387 */ /* 0x0003e20000100a00 */
[----:B------:R-:W-:Y:S05]  /*143f0*/  BRA `(.L_x_346) ;  /* 0x0000000400747947 */ /* 0x000fea0003800000 */
.L_x_348:
[----:B------:R-:W2:Y:S01]  /*14400*/  LDL.64 R16, [R1+0xc0] ;  /* 0x0000c00001107983 */ /* 0x000ea20000100a00 */
[----:B------:R-:W3:Y:S01]  /*14410*/  @!P0 LDC.64 R8, c[0x0][0x218] ;  /* 0x00008600ff088b82 */ /* 0x000ee20000000a00 */
[----:B------:R-:W-:Y:S02]  /*14420*/  UIADD3 UR44, UR23, -0x1, URZ ;  /* 0xffffffff172c7890 */ /* 0x000fe4000fffe03f */
[----:B------:R-:W4:Y:S02]  /*14430*/  LDL.64 R14, [R1+0xb8] ;  /* 0x0000b800010e7983 */ /* 0x000f240000100a00 */
[----:B------:R-:W-:Y:S02]  /*14440*/  USHF.R.S32.HI UR9, URZ, 0x1f, UR44 ;  /* 0x0000001f3f097899 */ /* 0x000fe4000801142c */
[----:B------:R1:W-:Y:S01]  /*14450*/  @P0 STS.128 [R228+0x4000], RZ ;  /* 0x004000ffe4000388 */ /* 0x0003e20000000c00 */
[----:B------:R-:W5:Y:S01]  /*14460*/  @!P0 LDC.64 R10, c[0x0][0x218] ;  /* 0x00008600ff0a8b82 */ /* 0x000f620000000a00 */
[----:B------:R-:W-:Y:S02]  /*14470*/  UIMAD UR9, UR9, UR6, URZ ;  /* 0x00000006090972a4 */ /* 0x000fe4000f8e023f */
[----:B------:R-:W-:Y:S02]  /*14480*/  UIMAD.WIDE.U32 UR56, UR44, UR6, URZ ;  /* 0x000000062c3872a5 */ /* 0x000fe4000f8e003f */
[----:B------:R-:W-:Y:S03]  /*14490*/  UIMAD UR9, UR44, UR7, UR9 ;  /* 0x000000072c0972a4 */ /* 0x000fe6000f8e0209 */
[----:B------:R-:W1:Y:S01]  /*144a0*/  @!P0 LDC.64 R12, c[0x0][0x218] ;  /* 0x00008600ff0c8b82 */ /* 0x000e620000000a00 */
[----:B------:R-:W-:Y:S01]  /*144b0*/  UIADD3 UR9, UR57, UR9, URZ ;  /* 0x0000000939097290 */ /* 0x000fe2000fffe03f */
[----:B------:R-:W-:Y:S02]  /*144c0*/  IMAD.U32 R2, RZ, RZ, UR56 ;  /* 0x00000038ff027e24 */ /* 0x000fe4000f8e00ff */
[----:B------:R-:W-:Y:S03]  /*144d0*/  IMAD.U32 R5, RZ, RZ, UR56 ;  /* 0x00000038ff057e24 */ /* 0x000fe6000f8e00ff */
[----:B------:R-:W-:Y:S01]  /*144e0*/  IMAD.U32 R3, RZ, RZ, UR9 ;  /* 0x00000009ff037e24 */ /* 0x000fe2000f8e00ff */
[----:B------:R-:W1:Y:S08]  /*144f0*/  @!P0 LDC.64 R20, c[0x0][0x218] ;  /* 0x00008600ff148b82 */ /* 0x000e700000000a00 */
[----:B------:R-:W1:Y:S01]  /*14500*/  @!P0 LDC.64 R18, c[0x0][0x218] ;  /* 0x00008600ff128b82 */ /* 0x000e620000000a00 */
[----:B--2---:R-:W-:Y:S07]  /*14510*/  LEA R2, P3, R2, R16, 0x7 ;  /* 0x0000001002027211 */ /* 0x004fee00078638ff */
[----:B------:R-:W2:Y:S01]  /*14520*/  @!P0 LDC.64 R16, c[0x0][0x218] ;  /* 0x00008600ff108b82 */ /* 0x000ea20000000a00 */
[----:B----4-:R-:W-:Y:S02]  /*14530*/  LEA.HI.X R3, R5, R15, R3, 0x7, P3 ;  /* 0x0000000f05037211 */ /* 0x010fe400018f3c03 */
[C---:B---3--:R-:W-:Y:S02]  /*14540*/  @!P0 LEA R8, P4, R2.reuse, R8, 0x1 ;  /* 0x0000000802088211 */ /* 0x048fe400078808ff */
[C---:B------:R-:W-:Y:S02]  /*14550*/  @!P0 IADD3 R4, P2, R2.reuse, UR11, RZ ;  /* 0x0000000b02048c10 */ /* 0x040fe4000ff5e0ff */
[----:B------:R-:W-:Y:S01]  /*14560*/  @!P0 LEA.HI.X R9, R2, R9, R3, 0x1, P4 ;  /* 0x0000000902098211 */ /* 0x000fe200020f0c03 */
[----:B------:R-:W3:Y:S01]  /*14570*/  @!P0 LDC.64 R14, c[0x0][0x218] ;  /* 0x00008600ff0e8b82 */ /* 0x000ee20000000a00 */
[----:B-----5:R-:W-:Y:S02]  /*14580*/  @!P0 LEA R6, P3, R4, R10, 0x1 ;  /* 0x0000000a04068211 */ /* 0x020fe400078608ff */
[----:B------:R-:W-:Y:S01]  /*14590*/  @!P0 IADD3.X R7, R3, UR10, RZ, P2, !PT ;  /* 0x0000000a03078c10 */ /* 0x000fe200097fe4ff */
[----:B------:R-:W-:Y:S01]  /*145a0*/  @!PT LDS RZ, [RZ] ;  /* 0x00000000fffff984 */ /* 0x000fe20000000800 */
[----:B------:R-:W-:Y:S01]  /*145b0*/  @!PT LDS RZ, [RZ] ;  /* 0x00000000fffff984 */ /* 0x000fe20000000800 */
[----:B------:R-:W-:Y:S01]  /*145c0*/  @!PT LDS RZ, [RZ] ;  /* 0x00000000fffff984 */ /* 0x000fe20000000800 */
[----:B------:R-:W-:Y:S01]  /*145d0*/  @!P0 LDGSTS.E.BYPASS.LTC128B.128 [R228+0x4000], desc[UR24][R8.64] ;  /* 0x0400000008e48fae */ /* 0x000fe2000b901d58 */
[----:B------:R-:W-:Y:S02]  /*145e0*/  @!P0 IADD3 R5, P2, R2, UR29, RZ ;  /* 0x0000001d02058c10 */ /* 0x000fe4000ff5e0ff */
[----:B------:R-:W-:Y:S01]  /*145f0*/  @!P0 LEA.HI.X R7, R4, R11, R7, 0x1, P3 ;  /* 0x0000000b04078211 */ /* 0x000fe200018f0c07 */
[----:B------:R4:W-:Y:S01]  /*14600*/  @P0 STS.128 [R228+0x4800], RZ ;  /* 0x004800ffe4000388 */ /* 0x0009e20000000c00 */
[----:B-1----:R-:W-:Y:S02]  /*14610*/  @!P0 LEA R4, P3, R5, R12, 0x1 ;  /* 0x0000000c05048211 */ /* 0x002fe400078608ff */
        /* <DEDUP_REMOVED lines=8> */
[----:B------:R-:W5:Y:S03]  /*146a0*/  @!P0 LDC.64 R12, c[0x0][0x218] ;  /* 0x00008600ff0c8b82 */ /* 0x000f660000000a00 */
[----:B------:R-:W-:Y:S01]  /*146b0*/  @!PT LDS RZ, [RZ] ;  /* 0x00000000fffff984 */ /* 0x000fe20000000800 */
[----:B------:R-:W-:Y:S01]  /*146c0*/  @!PT LDS RZ, [RZ] ;  /* 0x00000000fffff984 */ /* 0x000fe20000000800 */
[----:B------:R-:W-:Y:S01]  /*146d0*/  @!PT LDS RZ, [RZ] ;  /* 0x00000000fffff984 */ /* 0x000fe20000000800 */
[----:B------:R4:W-:Y:S04]  /*146e0*/  @!P0 LDGSTS.E.BYPASS.LTC128B.128 [R228+0x5000], desc[UR24][R4.64] ;  /* 0x0500000004e48fae */ /* 0x0009e8000b901d58 */
[----:B------:R2:W-:Y:S01]  /*146f0*/  @P0 STS.128 [R228+0x5800], RZ ;  /* 0x005800ffe4000388 */ /* 0x0005e20000000c00 */
[----:B-1----:R-:W-:Y:S04]  /*14700*/  @!P0 IADD3 R6, P3, R2, UR52, RZ ;  /* 0x0000003402068c10 */ /* 0x002fe8000ff7e0ff */
[C---:B----4-:R-:W-:Y:S02]  /*14710*/  @!P0 LEA R4, P2, R6.reuse, R20, 0x1 ;  /* 0x0000001406048211 */ /* 0x050fe400078408ff */
[C---:B------:R-:W-:Y:S04]  /*14720*/  @!P0 IADD3.X R5, R3.reuse, UR40, RZ, P3, !PT ;  /* 0x0000002803058c10 */ /* 0x040fe80009ffe4ff */
[----:B------:R-:W-:Y:S02]  /*14730*/  @!P0 LEA.HI.X R5, R6, R21, R5, 0x1, P2 ;  /* 0x0000001506058211 */ /* 0x000fe400010f0c05 */
[----:B------:R-:W-:Y:S03]  /*14740*/  @!P0 IADD3 R6, P2, R2, UR31, RZ ;  /* 0x0000001f02068c10 */ /* 0x000fe6000ff5e0ff */
[----:B------:R-:W-:Y:S01]  /*14750*/  @!PT LDS RZ, [RZ] ;  /* 0x00000000fffff984 */ /* 0x000fe20000000800 */
[----:B------:R-:W-:Y:S01]  /*14760*/  @!PT LDS RZ, [RZ] ;  /* 0x00000000fffff984 */ /* 0x000fe20000000800 */
[----:B------:R-:W-:Y:S01]  /*14770*/  @!PT LDS RZ, [RZ] ;  /* 0x00000000fffff984 */ /* 0x000fe20000000800 */
[----:B------:R1:W-:Y:S01]  /*14780*/  @!P0 LDGSTS.E.BYPASS.LTC128B.128 [R228+0x5800], desc[UR24][R4.64] ;  /* 0x0580000004e48fae */ /* 0x0003e2000b901d58 */
[C---:B---3--:R-:W-:Y:S02]  /*14790*/  @!P0 LEA R8, P3, R6.reuse, R14, 0x1 ;  /* 0x0000000e06088211 */ /* 0x048fe400078608ff */
[----:B------:R-:W-:Y:S01]  /*147a0*/  @!P0 IADD3.X R7, R3, UR30, RZ, P2, !PT ;  /* 0x0000001e03078c10 */ /* 0x000fe200097fe4ff */
[----:B------:R3:W-:Y:S03]  /*147b0*/  @P0 STS.128 [R228+0x6000], RZ ;  /* 0x006000ffe4000388 */ /* 0x0007e60000000c00 */
[----:B------:R-:W-:Y:S02]  /*147c0*/  @!P0 LEA.HI.X R9, R6, R15, R7, 0x1, P3 ;  /* 0x0000000f06098211 */ /* 0x000fe400018f0c07 */
[C---:B------:R-:W-:Y:S03]  /*147d0*/  @!P0 IADD3 R10, P3, R2.reuse, UR54, RZ ;  /* 0x00000036020a8c10 */ /* 0x040fe6000ff7e0ff */
[----:B------:R-:W-:Y:S01]  /*147e0*/  @!PT LDS RZ, [RZ] ;  /* 0x00000000fffff984 */ /* 0x000fe20000000800 */
[----:B------:R-:W-:Y:S01]  /*147f0*/  @!PT LDS RZ, [RZ] ;  /* 0x00000000fffff984 */ /* 0x000fe20000000800 */
[----:B------:R-:W-:Y:S01]  /*14800*/  @!PT LDS RZ, [RZ] ;  /* 0x00000000fffff984 */ /* 0x000fe20000000800 */
[----:B------:R3:W-:Y:S04]  /*14810*/  @!P0 LDGSTS.E.BYPASS.LTC128B.128 [R228+0x6000], desc[UR24][R8.64] ;  /* 0x0600000008e48fae */ /* 0x0007e8000b901d58 */
[----:B------:R3:W-:Y:S01]  /*14820*/  @P0 STS.128 [R228+0x6800], RZ ;  /* 0x006800ffe4000388 */ /* 0x0007e20000000c00 */
[----:B-1----:R-:W-:Y:S02]  /*14830*/  @!P0 IADD3 R5, P2, R2, UR50, RZ ;  /* 0x0000003202058c10 */ /* 0x002fe4000ff5e0ff */
[----:B------:R-:W-:Y:S02]  /*14840*/  @!P0 LEA R4, P4, R11, R18, 0x1 ;  /* 0x000000120b048211 */ /* 0x000fe400078808ff */
[----:B-----5:R-:W-:Y:S02]  /*14850*/  @!P0 LEA R6, P6, R5, R12, 0x1 ;  /* 0x0000000c05068211 */ /* 0x020fe400078c08ff */
[C---:B------:R-:W-:Y:S02]  /*14860*/  @!P0 IADD3.X R7, R3.reuse, UR41, RZ, P2, !PT ;  /* 0x0000002903078c10 */ /* 0x040fe400097fe4ff */
[----:B------:R-:W-:Y:S02]  /*14870*/  @!P0 IADD3.X R12, R3, UR42, RZ, P5, !PT ;  /* 0x0000002a030c8c10 */ /* 0x000fe4000affe4ff */
[----:B------:R-:W-:Y:S02]  /*14880*/  @!P0 LEA.HI.X R7, R5, R13, R7, 0x1, P6 ;  /* 0x0000000d05078211 */ /* 0x000fe400030f0c07 */
[----:B------:R-:W-:Y:S02]  /*14890*/  @!P0 LEA.HI.X R5, R11, R19, R12, 0x1, P4 ;  /* 0x000000130b058211 */ /* 0x000fe400020f0c0c */
[C---:B--2---:R-:W-:Y:S01]  /*148a0*/  @!P0 LEA R2, P2, R10.reuse, R16, 0x1 ;  /* 0x000000100a028211 */ /* 0x044fe200078408ff */
[----:B------:R-:W-:Y:S01]  /*148b0*/  @!PT LDS RZ, [RZ] ;  /* 0x00000000fffff984 */ /* 0x000fe20000000800 */
[----:B------:R-:W-:Y:S01]  /*148c0*/  @!PT LDS RZ, [RZ] ;  /* 0x00000000fffff984 */ /* 0x000fe20000000800 */
[----:B------:R-:W-:Y:S01]  /*148d0*/  @!PT LDS RZ, [RZ] ;  /* 0x00000000fffff984 */ /* 0x000fe20000000800 */
[----:B------:R3:W-:Y:S01]  /*148e0*/  @!P0 LDGSTS.E.BYPASS.LTC128B.128 [R228+0x6800], desc[UR24][R6.64] ;  /* 0x0680000006e48fae */ /* 0x0007e2000b901d58 */
[----:B------:R-:W-:Y:S03]  /*148f0*/  @!P0 IADD3.X R3, R3, UR43, RZ, P3, !PT ;  /* 0x0000002b03038c10 */ /* 0x000fe60009ffe4ff */
[----:B------:R3:W-:Y:S01]  /*14900*/  @P0 STS.128 [R228+0x7000], RZ ;  /* 0x007000ffe4000388 */ /* 0x0007e20000000c00 */
[----:B------:R-:W-:Y:S03]  /*14910*/  @!P0 LEA.HI.X R3, R10, R17, R3, 0x1, P2 ;  /* 0x000000110a038211 */ /* 0x000fe600010f0c03 */
        /* <DEDUP_REMOVED lines=11> */
.L_x_346:
[----:B--2---:R-:W2:Y:S01]  /*149d0*/  LDL.64 R12, [R1+0x68] ;  /* 0x00006800010c7983 */ /* 0x004ea20000100a00 */
[----:B------:R-:W-:Y:S04]  /*149e0*/  DEPBAR.LE SB0, 0x0 ;  /* 0x000080000000791a */ /* 0x000fe80000000000 */
[----:B-1----:R-:W-:Y:S01]  /*149f0*/  MOV R2, UR23 ;  /* 0x0000001700027c02 */ /* 0x002fe20008000f00 */
[----:B------:R-:W3:Y:S01]  /*14a00*/  LDL R4, [R1+0xa0] ;  /* 0x0000a00001047983 */ /* 0x000ee20000100800 */
[----:B------:R-:W-:Y:S02]  /*14a10*/  USHF.R.S32.HI UR44, URZ, 0x1f, UR23 ;  /* 0x0000001f3f2c7899 */ /* 0x000fe40008011417 */
[----:B------:R-:W-:Y:S01]  /*14a20*/  UIMAD UR9, UR12, UR23, URZ ;  /* 0x000000170c0972a4 */ /* 0x000fe2000f8e023f */
[----:B------:R-:W4:Y:S03]  /*14a30*/  LDL R11, [R1+0xa4] ;  /* 0x0000a400010b7983 */ /* 0x000f260000100800 */
[----:B------:R-:W-:Y:S01]  /*14a40*/  UIMAD UR9, UR44, UR13, UR9 ;  /* 0x0000000d2c0972a4 */ /* 0x000fe2000f8e0209 */
[----:B------:R-:W5:Y:S04]  /*14a50*/  LDL R7, [R1+0xa8] ;  /* 0x0000a80001077983 */ /* 0x000f680000100800 */
        /* <DEDUP_REMOVED lines=12> */
[----:B------:R-:W5:Y:S01]  /*14b20*/  LDL R22, [R1+0x74] ;  /* 0x0000740001167983 */ /* 0x000f620000100800 */
[----:B------:R-:W-:Y:S06]  /*14b30*/  BAR.SYNC.DEFER_BLOCKING 0x0 ;  /* 0x0000000000007b1d */ /* 0x000fec0000010000 */
[----:B------:R-:W-:Y:S01]  /*14b40*/  @P0 STS.128 [R228+0x8000], RZ ;  /* 0x008000ffe4000388 */ /* 0x000fe20000000c00 */
[----:B--2---:R-:W-:Y:S05]  /*14b50*/  IMAD.WIDE.U32 R2, R2, UR13, R12 ;  /* 0x0000000d02027c25 */ /* 0x004fea000f8e000c */
[----:B------:R-:W-:Y:S02]  /*14b60*/  IADD3 R0, R3, UR9, RZ ;  /* 0x0000000903007c10 */ /* 0x000fe4000fffe0ff */
[C---:B------:R-:W-:Y:S02]  /*14b70*/  @!P0 IADD3 R3, P1, R2.reuse, UR15, RZ ;  /* 0x0000000f02038c10 */ /* 0x040fe4000ff3e0ff */
[----:B------:R-:W-:Y:S02]  /*14b80*/  @!P0 IADD3 R5, P5, R2, UR34, RZ ;  /* 0x0000002202058c10 */ /* 0x000fe4000ffbe0ff */
[----:B------:R-:W-:Y:S02]  /*14b90*/  @!P0 IADD3.X R6, R0, UR14, RZ, P1, !PT ;  /* 0x0000000e00068c10 */ /* 0x000fe40008ffe4ff */
[C---:B---3--:R-:W-:Y:S02]  /*14ba0*/  @!P0 LEA R16, P1, R3.reuse, R4, 0x1 ;  /* 0x0000000403108211 */ /* 0x048fe400078208ff */
[C---:B------:R-:W-:Y:S02]  /*14bb0*/  @!P0 IADD3 R4, P6, R2.reuse, UR20, RZ ;  /* 0x0000001402048c10 */ /* 0x040fe4000ffde0ff */
[----:B----4-:R-:W-:Y:S02]  /*14bc0*/  @!P0 LEA.HI.X R17, R3, R11, R6, 0x1, P1 ;  /* 0x0000000b03118211 */ /* 0x010fe400008f0c06 */
[----:B-----5:R-:W-:Y:S02]  /*14bd0*/  @!P0 LEA R14, P1, R2, R7, 0x1 ;  /* 0x00000007020e8211 */ /* 0x020fe400078208ff */
[----:B------:R-:W-:Y:S02]  /*14be0*/  @!P0 IADD3.X R6, R0, UR19, RZ, P6, !PT ;  /* 0x0000001300068c10 */ /* 0x000fe4000b7fe4ff */
[----:B------:R-:W-:Y:S02]  /*14bf0*/  @!P0 LEA.HI.X R15, R2, R29, R0, 0x1, P1 ;  /* 0x0000001d020f8211 */ /* 0x000fe400008f0c00 */
[----:B------:R-:W-:Y:S02]  /*14c00*/  @!P0 LEA R12, P6, R4, R8, 0x1 ;  /* 0x00000008040c8211 */ /* 0x000fe400078c08ff */
[----:B------:R-:W-:Y:S01]  /*14c10*/  @!P0 IADD3.X R8, R0, UR36, RZ, P5, !PT ;  /* 0x0000002400088c10 */ /* 0x000fe2000affe4ff */
[----:B------:R-:W-:Y:S01]  /*14c20*/  @!PT LDS RZ, [RZ] ;  /* 0x00000000fffff984 */ /* 0x000fe20000000800 */
[----:B------:R-:W-:Y:S01]  /*14c30*/  @!PT LDS RZ, [RZ] ;  /* 0x00000000fffff984 */ /* 0x000fe20000000800 */
[----:B------:R-:W-:Y:S01]  /*14c40*/  @!PT LDS RZ, [RZ] ;  /* 0x00000000fffff984 */ /* 0x000fe20000000800 */
[----:B------:R-:W-:Y:S01]  /*14c50*/  @!P0 LDGSTS.E.BYPASS.LTC128B.128 [R228+0x8000], desc[UR24][R14.64] ;  /* 0x080000000ee48fae */ /* 0x000fe2000b901d58 */
[----:B------:R-:W-:Y:S02]  /*14c60*/  @!P0 LEA.HI.X R13, R4, R21, R6, 0x1, P6 ;  /* 0x00000015040d8211 */ /* 0x000fe400030f0c06 */
[C---:B------:R-:W-:Y:S02]  /*14c70*/  @!P0 LEA R10, P5, R5.reuse, R10, 0x1 ;  /* 0x0000000a050a8211 */ /* 0x040fe400078a08ff */
[----:B------:R-:W-:Y:S02]  /*14c80*/  @!P0 IADD3 R7, P4, R2, UR22, RZ ;  /* 0x0000001602078c10 */ /* 0x000fe4000ff9e0ff */
[----:B------:R-:W-:Y:S01]  /*14c90*/  @!P0 LEA.HI.X R11, R5, R20, R8, 0x1, P5 ;  /* 0x00000014050b8211 */ /* 0x000fe200028f0c08 */
[----:B------:R-:W-:Y:S01]  /*14ca0*/  @P0 STS.128 [R228+0x8800], RZ ;  /* 0x008800ffe4000388 */ /* 0x000fe20000000c00 */
[----:B------:R-:W-:Y:S02]  /*14cb0*/  @!P0 IADD3.X R5, R0, UR21, RZ, P4, !PT ;  /* 0x0000001500058c10 */ /* 0x000fe4000a7fe4ff */
[C---:B------:R-:W-:Y:S02]  /*14cc0*/  @!P0 LEA R8, P4, R7.reuse, R9, 0x1 ;  /* 0x0000000907088211 */ /* 0x040fe400078808ff */
[----:B------:R-:W-:Y:S02]  /*14cd0*/  @!P0 IADD3 R18, P3, R2, UR32, RZ ;  /* 0x0000002002128c10 */ /* 0x000fe4000ff7e0ff */
[----:B------:R-:W-:Y:S01]  /*14ce0*/  @!P0 LEA.HI.X R9, R7, R25, R5, 0x1, P4 ;  /* 0x0000001907098211 */ /* 0x000fe200020f0c05 */
[----:B------:R-:W-:Y:S01]  /*14cf0*/  @!PT LDS RZ, [RZ] ;  /* 0x00000000fffff984 */ /* 0x000fe20000000800 */
[----:B------:R-:W-:Y:S01]  /*14d00*/  @!PT LDS RZ, [RZ] ;  /* 0x00000000fffff984 */ /* 0x000fe20000000800 */
[----:B------:R-:W-:Y:S01]  /*14d10*/  @!PT LDS RZ, [RZ] ;  /* 0x00000000fffff984 */ /* 0x000fe20000000800 */
[----:B------:R1:W-:Y:S01]  /*14d20*/  @!P0 LDGSTS.E.BYPASS.LTC128B.128 [R228+0x8800], desc[UR24][R16.64] ;  /* 0x0880000010e48fae */ /* 0x0003e2000b901d58 */
[----:B------:R-:W-:Y:S02]  /*14d30*/  @!P0 IADD3.X R20, R0, UR37, RZ, P3, !PT ;  /* 0x0000002500148c10 */ /* 0x000fe40009ffe4ff */
[----:B------:R-:W-:Y:S02]  /*14d40*/  @!P0 LEA R6, P3, R18, R28, 0x1 ;  /* 0x0000001c12068211 */ /* 0x000fe400078608ff */
        /* <DEDUP_REMOVED lines=10> */
[----:B------:R-:W-:Y:S01]  /*14df0*/  @!P0 LDGSTS.E.BYPASS.LTC128B.128 [R228+0x9000], desc[UR24][R12.64] ;  /* 0x090000000ce48fae */ /* 0x000fe2000b901d58 */
[----:B------:R-:W-:Y:S02]  /*14e00*/  @!P0 IADD3.X R0, R0, UR39, RZ, P1, !PT ;  /* 0x0000002700008c10 */ /* 0x000fe40008ffe4ff */
[C---:B------:R-:W-:Y:S04]  /*14e10*/  @!P0 LEA R2, P1, R3.reuse, R26, 0x1 ;  /* 0x0000001a03028211 */ /* 0x040fe800078208ff */
[----:B------:R-:W-:Y:S01]  /*14e20*/  @!P0 LEA.HI.X R3, R3, R22, R0, 0x1, P1 ;  /* 0x0000001603038211 */ /* 0x000fe200008f0c00 */
[----:B------:R-:W-:Y:S01]  /*14e30*/  @P0 STS.128 [R228+0x9800], RZ ;  /* 0x009800ffe4000388 */ /* 0x000fe20000000c00 */
[----:B------:R-:W-:Y:S07]  /*14e40*/  ISETP.LT.AND P1, PT, RZ, UR23, PT ;  /* 0x00000017ff007c0c */ /* 0x000fee000bf21270 */
[----:B------:R-:W-:Y:S01]  /*14e50*/  @!PT LDS RZ, [RZ] ;  /* 0x00000000fffff984 */ /* 0x000fe20000000800 */
[----:B------:R-:W-:Y:S01]  /*14e60*/  @!PT LDS RZ, [RZ] ;  /* 0x00000000fffff984 */ /* 0x000fe20000000800 */
[----:B------:R-:W-:Y:S01]  /*14e70*/  @!PT LDS RZ, [RZ] ;  /* 0x00000000fffff984 */ /* 0x000fe20000000800 */
[----:B------:R-:W-:Y:S08]  /*14e80*/  @!P0 LDGSTS.E.BYPASS.LTC128B.128 [R228+0x9800], desc[UR24][R10.64] ;  /* 0x098000000ae48fae */ /* 0x000ff0000b901d58 */
[----:B------:R-:W-:Y:S08]  /*14e90*/  @P0 STS.128 [R228+0xa000], RZ ;  /* 0x00a000ffe4000388 */ /* 0x000ff00000000c00 */
        /* <DEDUP_REMOVED lines=13> */
[----:B------:R2:W-:Y:S08]  /*14f70*/  @!P0 LDGSTS.E.BYPASS.LTC128B.128 [R228+0xb000], desc[UR24][R4.64] ;  /* 0x0b00000004e48fae */ /* 0x0005f0000b901d58 */
[----:B------:R-:W-:Y:S08]  /*14f80*/  @P0 STS.128 [R228+0xb800], RZ ;  /* 0x00b800ffe4000388 */ /* 0x000ff00000000c00 */
[----:B------:R-:W-:Y:S01]  /*14f90*/  @!PT LDS RZ, [RZ] ;  /* 0x00000000fffff984 */ /* 0x000fe20000000800 */
[----:B------:R-:W-:Y:S01]  /*14fa0*/  @!PT LDS RZ, [RZ] ;  /* 0x00000000fffff984 */ /* 0x000fe20000000800 */
[----:B------:R-:W-:Y:S01]  /*14fb0*/  @!PT LDS RZ, [RZ] ;  /* 0x00000000fffff984 */ /* 0x000fe20000000800 */
[----:B------:R3:W-:Y:S08]  /*14fc0*/  @!P0 LDGSTS.E.BYPASS.LTC128B.128 [R228+0xb800], desc[UR24][R2.64] ;  /* 0x0b80000002e48fae */ /* 0x0007f0000b901d58 */
[----:B------:R-:W-:Y:S08]  /*14fd0*/  LDSM.16.M88.4 R128, [R224] ;  /* 0x00000000e080783b */ /* 0x000ff00000000200 */
[----:B-1----:R-:W2:Y:S08]  /*14fe0*/  LDSM.16.M88.4 R16, [R217+0x4000] ;  /* 0x00400000d910783b */ /* 0x002eb00000000200 */
[----:B------:R-:W1:Y:S08]  /*14ff0*/  LDSM.16.M88.4 R124, [R224+0x2000] ;  /* 0x00200000e07c783b */ /* 0x000e700000000200 */
[----:B------:R-:W4:Y:S08]  /*15000*/  LDSM.16.M88.4 R32, [R217+0x4800] ;  /* 0x00480000d920783b */ /* 0x000f300000000200 */
[----:B------:R-:W5:Y:S08]  /*15010*/  LDSM.16.M88.4 R48, [R217+0x5000] ;  /* 0x00500000d930783b */ /* 0x000f700000000200 */
[----:B------:R-:W3:Y:S01]  /*15020*/  LDSM.16.M88.4 R64, [R217+0x5800] ;  /* 0x00580000d940783b */ /* 0x000ee20000000200 */
[-C--:B--2---:R-:W-:Y:S07]  /*15030*/  HMMA.16816.F32.BF16 R4, R128, R16.reuse, RZ ;  /* 0x000000108004723c */ /* 0x084fee00000418ff */
[----:B------:R-:W2:Y:S01]  /*15040*/  LDSM.16.M88.4 R80, [R217+0x6000] ;  /* 0x00600000d950783b */ /* 0x000ea20000000200 */
[C---:B-1----:R-:W-:Y:S07]  /*15050*/  HMMA.16816.F32.BF16 R8, R124.reuse, R16, RZ ;  /* 0x000000107c08723c */ /* 0x042fee00000418ff */
[----:B------:R-:W1:Y:S01]  /*15060*/  LDSM.16.M88.4 R96, [R217+0x6800] ;  /* 0x00680000d960783b */ /* 0x000e620000000200 */
[-C--:B------:R-:W-:Y:S07]  /*15070*/  HMMA.16816.F32.BF16 R12, R124, R18.reuse, RZ ;  /* 0x000000127c0c723c */ /* 0x080fee00000418ff */
[----:B------:R-:W1:Y:S01]  /*15080*/  LDSM.16.M88.4 R112, [R217+0x7000] ;  /* 0x00700000d970783b */ /* 0x000e620000000200 */
[C---:B------:R-:W-:Y:S07]  /*15090*/  HMMA.16816.F32.BF16 R16, R128.reuse, R18, RZ ;  /* 0x000000128010723c */ /* 0x040fee00000418ff */
[----:B------:R-:W1:Y:S01]  /*150a0*/  LDSM.16.M88.4 R200, [R217+0x7800] ;  /* 0x00780000d9c8783b */ /* 0x000e620000000200 */
[-C--:B----4-:R-:W-:Y:S06]  /*150b0*/  HMMA.16816.F32.BF16 R20, R128, R32.reuse, RZ ;  /* 0x000000208014723c */ /* 0x090fec00000418ff */
[C---:B------:R-:W-:Y:S01]  /*150c0*/  HMMA.16816.F32.BF16 R24, R124.reuse, R32, RZ ;  /* 0x000000207c18723c */ /* 0x040fe200000418ff */
[----:B------:R-:W-:Y:S05]  /*150d0*/  LDSM.16.M88.4 R204, [R227] ;  /* 0x00000000e3cc783b */ /* 0x000fea0000000200 */
[-C--:B------:R-:W-:Y:S03]  /*150e0*/  HMMA.16816.F32.BF16 R28, R124, R34.reuse, RZ ;  /* 0x000000227c1c723c */ /* 0x080fe600000418ff */
[----:B------:R-:W4:Y:S03]  /*150f0*/  LDSM.16.M88.4 R208, [R223+0x4000] ;  /* 0x00400000dfd0783b */ /* 0x000f260000000200 */
[C---:B------:R-:W-:Y:S05]  /*15100*/  HMMA.16816.F32.BF16 R32, R128.reuse, R34, RZ ;  /* 0x000000228020723c */ /* 0x040fea00000418ff */
[----:B------:R-:W4:Y:S01]  /*15110*/  LDSM.16.M88.4 R212, [R227+0x2000] ;  /* 0x00200000e3d4783b */ /* 0x000f220000000200 */
[-C--:B-----5:R-:W-:Y:S06]  /*15120*/  HMMA.16816.F32.BF16 R36, R128, R48.reuse, RZ ;  /* 0x000000308024723c */ /* 0x0a0fec00000418ff */
[C---:B------:R-:W-:Y:S01]  /*15130*/  HMMA.16816.F32.BF16 R40, R124.reuse, R48, RZ ;  /* 0x000000307c28723c */ /* 0x040fe200000418ff */
[----:B------:R-:W0:Y:S05]  /*15140*/  LDGDEPBAR ;  /* 0x00000000000079af */ /* 0x000e2a0000000000 */
[-C--:B------:R-:W-:Y:S06]  /*15150*/  HMMA.16816.F32.BF16 R44, R124, R50.reuse, RZ ;  /* 0x000000327c2c723c */ /* 0x080fec00000418ff */
[C---:B------:R-:W-:Y:S06]  /*15160*/  HMMA.16816.F32.BF16 R48, R128.reuse, R50, RZ ;  /* 0x000000328030723c */ /* 0x040fec00000418ff */
[-C--:B---3--:R-:W-:Y:S06]  /*15170*/  HMMA.16816.F32.BF16 R52, R128, R64.reuse, RZ ;  /* 0x000000408034723c */ /* 0x088fec00000418ff */
[C---:B------:R-:W-:Y:S06]  /*15180*/  HMMA.16816.F32.BF16 R56, R124.reuse, R64, RZ ;  /* 0x000000407c38723c */ /* 0x040fec00000418ff */
[-C--:B------:R-:W-:Y:S06]  /*15190*/  HMMA.16816.F32.BF16 R60, R124, R66.reuse, RZ ;  /* 0x000000427c3c723c */ /* 0x080fec00000418ff */
[C---:B------:R-:W-:Y:S06]  /*151a0*/  HMMA.16816.F32.BF16 R64, R128.reuse, R66, RZ ;  /* 0x000000428040723c */ /* 0x040fec00000418ff */
[-C--:B--2---:R-:W-:Y:S06]  /*151b0*/  HMMA.16816.F32.BF16 R68, R128, R80.reuse, RZ ;  /* 0x000000508044723c */ /* 0x084fec00000418ff */
[C---:B------:R-:W-:Y:S06]  /*151c0*/  HMMA.16816.F32.BF16 R72, R124.reuse, R80, RZ ;  /* 0x000000507c48723c */ /* 0x040fec00000418ff */
[-C--:B------:R-:W-:Y:S06]  /*151d0*/  HMMA.16816.F32.BF16 R76, R124, R82.reuse, RZ ;  /* 0x000000527c4c723c */ /* 0x080fec00000418ff */
[C---:B------:R-:W-:Y:S06]  /*151e0*/  HMMA.16816.F32.BF16 R80, R128.reuse, R82, RZ ;  /* 0x000000528050723c */ /* 0x040fec00000418ff */
[-C--:B-1----:R-:W-:Y:S06]  /*151f0*/  HMMA.16816.F32.BF16 R84, R128, R96.reuse, RZ ;  /* 0x000000608054723c */ /* 0x082fec00000418ff */
        /* <DEDUP_REMOVED lines=12> */
[-C--:B----4-:R-:W-:Y:S06]  /*152c0*/  HMMA.16816.F32.BF16 R4, R204, R208.reuse, R4 ;  /* 0x000000d0cc04723c */ /* 0x090fec0000041804 */
        /* <DEDUP_REMOVED lines=33> */
[----:B------:R-:W-:Y:S05]  /*154e0*/  LDSM.16.M88.4 R208, [R226] ;  /* 0x00000000e2d0783b */ /* 0x000fea0000000200 */
[-C--:B-1----:R-:W-:Y:S06]  /*154f0*/  HMMA.16816.F32.BF16 R116, R204, R200.reuse, R116 ;  /* 0x000000c8cc74723c */ /* 0x082fec0000041874 */
[C---:B------:R-:W-:Y:S06]  /*15500*/  HMMA.16816.F32.BF16 R120, R212.reuse, R200, R120 ;  /* 0x000000c8d478723c */ /* 0x040fec0000041878 */
[-C--:B------:R-:W-:Y:S01]  /*15510*/  HMMA.16816.F32.BF16 R124, R212, R202.reuse, R124 ;  /* 0x000000cad47c723c */ /* 0x080fe2000004187c */
[----:B------:R-:W1:Y:S05]  /*15520*/  LDSM.16.M88.4 R212, [R216] ;  /* 0x00000000d8d4783b */ /* 0x000e6a0000000200 */
[----:B------:R-:W-:Y:S03]  /*15530*/  HMMA.16816.F32.BF16 R128, R204, R202, R128 ;  /* 0x000000cacc80723c */ /* 0x000fe60000041880 */
[----:B------:R-:W2:Y:S04]  /*15540*/  LDSM.16.M88.4 R200, [R226+0x2000] ;  /* 0x00200000e2c8783b */ /* 0x000ea80000000200 */
[C---:B------:R-:W-:Y:S06]  /*15550*/  IADD3 R204, R216.reuse, 0x800, RZ ;  /* 0x00000800d8cc7810 */ /* 0x040fec0007ffe0ff */
[----:B------:R-:W3:Y:S01]  /*15560*/  LDSM.16.M88.4 R204, [R204] ;  /* 0x00000000cccc783b */ /* 0x000ee20000000200 */
[-C--:B-1----:R-:W-:Y:S06]  /*15570*/  HMMA.16816.F32.BF16 R4, R208, R212.reuse, R4 ;  /* 0x000000d4d004723c */ /* 0x082fec0000041804 */
[C---:B--2---:R-:W-:Y:S06]  /*15580*/  HMMA.16816.F32.BF16 R8, R200.reuse, R212, R8 ;  /* 0x000000d4c808723c */ /* 0x044fec0000041808 */
[-C--:B------:R-:W-:Y:S05]  /*15590*/  HMMA.16816.F32.BF16 R12, R200, R214.reuse, R12 ;  /* 0x000000d6c80c723c */ /* 0x080fea000004180c */
[C---:B------:R-:W-:Y:S01]  /*155a0*/  IADD3 R212, R216.reuse, 0x1000, RZ ;  /* 0x00001000d8d47810 */ /* 0x040fe20007ffe0ff */
[C---:B------:R-:W-:Y:S05]  /*155b0*/  HMMA.16816.F32.BF16 R16, R208.reuse, R214, R16 ;  /* 0x000000d6d010723c */ /* 0x040fea0000041810 */
[----:B------:R-:W1:Y:S01]  /*155c0*/  LDSM.16.M88.4 R212, [R212] ;  /* 0x00000000d4d4783b */ /* 0x000e620000000200 */
[-C--:B---3--:R-:W-:Y:S06]  /*155d0*/  HMMA.16816.F32.BF16 R20, R208, R204.reuse, R20 ;  /* 0x000000ccd014723c */ /* 0x088fec0000041814 */
[C---:B------:R-:W-:Y:S06]  /*155e0*/  HMMA.16816.F32.BF16 R24, R200.reuse, R204, R24 ;  /* 0x000000ccc818723c */ /* 0x040fec0000041818 */
[-C--:B------:R-:W-:Y:S05]  /*155f0*/  HMMA.16816.F32.BF16 R28, R200, R206.reuse, R28 ;  /* 0x000000cec81c723c */ /* 0x080fea000004181c */
[C---:B------:R-:W-:Y:S01]  /*15600*/  IADD3 R204, R216.reuse, 0x1800, RZ ;  /* 0x00001800d8cc7810 */ /* 0x040fe20007ffe0ff */
[C---:B------:R-:W-:Y:S05]  /*15610*/  HMMA.16816.F32.BF16 R32, R208.reuse, R206, R32 ;  /* 0x000000ced020723c */ /* 0x040fea0000041820 */
[----:B------:R-:W2:Y:S01]  /*15620*/  LDSM.16.M88.4 R204, [R204] ;  /* 0x00000000cccc783b */ /* 0x000ea20000000200 */
[-C--:B-1----:R-:W-:Y:S06]  /*15630*/  HMMA.16816.F32.BF16 R36, R208, R212.reuse, R36 ;  /* 0x000000d4d024723c */ /* 0x082fec0000041824 */
[C---:B------:R-:W-:Y:S06]  /*15640*/  HMMA.16816.F32.BF16 R40, R200.reuse, R212, R40 ;  /* 0x000000d4c828723c */ /* 0x040fec0000041828 */
[-C--:B------:R-:W-:Y:S05]  /*15650*/  HMMA.16816.F32.BF16 R44, R200, R214.reuse, R44 ;  /* 0x000000d6c82c723c */ /* 0x080fea000004182c */
[C---:B------:R-:W-:Y:S01]  /*15660*/  IADD3 R212, R216.reuse, 0x2000, RZ ;  /* 0x00002000d8d47810 */ /* 0x040fe20007ffe0ff */
[C---:B------:R-:W-:Y:S05]  /*15670*/  HMMA.16816.F32.BF16 R48, R208.reuse, R214, R48 ;  /* 0x000000d6d030723c */ /* 0x040fea0000041830 */
[----:B------:R-:W1:Y:S01]  /*15680*/  LDSM.16.M88.4 R212, [R212] ;  /* 0x00000000d4d4783b */ /* 0x000e620000000200 */
[-C--:B--2---:R-:W-:Y:S06]  /*15690*/  HMMA.16816.F32.BF16 R52, R208, R204.reuse, R52 ;  /* 0x000000ccd034723c */ /* 0x084fec0000041834 */
        /* <DEDUP_REMOVED lines=14> */
[----:B------:R-:W-:Y:S01]  /*15780*/  IADD3 R204, R216, 0x3800, RZ ;  /* 0x00003800d8cc7810 */ /* 0x000fe20007ffe0ff */
        /* <DEDUP_REMOVED lines=11> */
[----:B------:R-:W-:Y:S03]  /*15840*/  HMMA.16816.F32.BF16 R128, R208, R206, R128 ;  /* 0x000000ced080723c */ /* 0x000fe60000041880 */
[----:B------:R-:W2:Y:S03]  /*15850*/  LDSM.16.M88.4 R204, [R225+0x2000] ;  /* 0x00200000e1cc783b */ /* 0x000ea60000000200 */
        /* <DEDUP_REMOVED lines=8> */
[----:B------:R-:W-:Y:S01]  /*158e0*/  MUFU.TANH R247, R4 ;  /* 0x0000000400f77308 */ /* 0x000fe20000002400 */
[----:B------:R-:W-:Y:S01]  /*158f0*/  FMUL.FTZ R9, R9, UR8 ;  /* 0x0000000809097c20 */ /* 0x000fe20008410000 */
[----:B------:R-:W-:Y:S01]  /*15900*/  FMUL.FTZ R11, R11, UR8 ;  /* 0x000000080b0b7c20 */ /* 0x000fe20008410000 */
[----:B------:R-:W-:Y:S01]  /*15910*/  FMUL.FTZ R8, R8, UR8 ;  /* 0x0000000808087c20 */ /* 0x000fe20008410000 */
[----:B------:R-:W-:Y:S06]  /*15920*/  FMUL.FTZ R10, R10, UR8 ;  /* 0x000000080a0a7c20 */ /* 0x000fec0008410000 */
[----:B------:R-:W1:Y:S01]  /*15930*/  MUFU.TANH R2, R9 ;  /* 0x0000000900027308 */ /* 0x000e620000002400 */
[----:B------:R-:W-:Y:S01]  /*15940*/  FMUL.FTZ R12, R12, UR8 ;  /* 0x000000080c0c7c20 */ /* 0x000fe20008410000 */
[----:B------:R-:W-:Y:S01]  /*15950*/  FMUL.FTZ R14, R14, UR8 ;  /* 0x000000080e0e7c20 */ /* 0x000fe20008410000 */
[----:B------:R-:W-:Y:S01]  /*15960*/  FMUL.FTZ R13, R13, UR8 ;  /* 0x000000080d0d7c20 */ /* 0x000fe20008410000 */
[----:B------:R-:W-:Y:S01]  /*15970*/  FMUL.FTZ R15, R15, UR8 ;  /* 0x000000080f0f7c20 */ /* 0x000fe20008410000 */
[----:B------:R-:W-:Y:S05]  /*15980*/  FMUL.FTZ R16, R16, UR8 ;  /* 0x0000000810107c20 */ /* 0x000fea0008410000 */
[----:B------:R-:W2:Y:S01]  /*15990*/  MUFU.TANH R0, R11 ;  /* 0x0000000b00007308 */ /* 0x000ea20000002400 */
[----:B------:R-:W-:Y:S01]  /*159a0*/  FMUL.FTZ R18, R18, UR8 ;  /* 0x0000000812127c20 */ /* 0x000fe20008410000 */
[----:B------:R-:W-:Y:S01]  /*159b0*/  FMUL.FTZ R17, R17, UR8 ;  /* 0x0000000811117c20 */ /* 0x000fe20008410000 */
[----:B------:R-:W-:Y:S07]  /*159c0*/  FMUL.FTZ R19, R19, UR8 ;  /* 0x0000000813137c20 */ /* 0x000fee0008410000 */
[----:B------:R-:W-:Y:S01]  /*159d0*/  MUFU.TANH R241, R6 ;  /* 0x0000000600f17308 */ /* 0x000fe20000002400 */
[----:B-1----:R1:W-:Y:S09]  /*159e0*/  STL [R1], R2 ;  /* 0x0000000201007387 */ /* 0x0023f20000100800 */
[----:B------:R-:W-:Y:S01]  /*159f0*/  MUFU.TANH R246, R5 ;  /* 0x0000000500f67308 */ /* 0x000fe20000002400 */
[----:B--2---:R2:W-:Y:S09]  /*15a00*/  STL [R1+0x18], R0 ;  /* 0x0000180001007387 */ /* 0x0045f20000100800 */
[----:B------:R3:W-:Y:S10]  /*15a10*/  MUFU.TANH R249, R7 ;  /* 0x0000000700f97308 */ /* 0x0007f40000002400 */
[----:B------:R-:W-:Y:S10]  /*15a20*/  MUFU.TANH R251, R8 ;  /* 0x0000000800fb7308 */ /* 0x000ff40000002400 */
[----:B------:R4:W-:Y:S01]  /*15a30*/  MUFU.TANH R250, R10 ;  /* 0x0000000a00fa7308 */ /* 0x0009e20000002400 */
[----:B---3--:R-:W3:Y:S09]  /*15a40*/  LDSM.16.M88.4 R4, [R222+0x800] ;  /* 0x00080000de04783b */ /* 0x008ef20000000200 */
[----:B-1----:R-:W1:Y:S10]  /*15a50*/  MUFU.TANH R2, R12 ;  /* 0x0000000c00027308 */ /* 0x002e740000002400 */
[----:B--2---:R-:W2:Y:S01]  /*15a60*/  MUFU.TANH R0, R14 ;  /* 0x0000000e00007308 */ /* 0x004ea20000002400 */
[----:B----4-:R-:W4:Y:S09]  /*15a70*/  LDSM.16.M88.4 R8, [R222+0x1000] ;  /* 0x00100000de08783b */ /* 0x010f320000000200 */
[----:B------:R-:W-:Y:S01]  /*15a80*/  MUFU.TANH R237, R16 ;  /* 0x0000001000ed7308 */ /* 0x000fe20000002400 */
[----:B-1----:R1:W-:Y:S09]  /*15a90*/  STL [R1+0x14], R2 ;  /* 0x0000140201007387 */ /* 0x0023f20000100800 */
[----:B------:R-:W-:Y:S01]  /*15aa0*/  MUFU.TANH R244, R18 ;  /* 0x0000001200f47308 */ /* 0x000fe20000002400 */
[----:B--2---:R2:W-:Y:S09]  /*15ab0*/  STL [R1+0x10], R0 ;  /* 0x0000100001007387 */ /* 0x0045f20000100800 */
[----:B------:R-:W-:Y:S01]  /*15ac0*/  MUFU.TANH R236, R17 ;  /* 0x0000001100ec7308 */ /* 0x000fe20000002400 */
[-C--:B---3--:R-:W-:Y:S06]  /*15ad0*/  HMMA.16816.F32.BF16 R20, R212, R4.reuse, R20 ;  /* 0x00000004d414723c */ /* 0x088fec0000041814 */
[C---:B------:R-:W-:Y:S03]  /*15ae0*/  HMMA.16816.F32.BF16 R24, R204.reuse, R4, R24 ;  /* 0x00000004cc18723c */ /* 0x040fe60000041818 */
[----:B------:R-:W-:Y:S03]  /*15af0*/  MUFU.TANH R242, R19 ;  /* 0x0000001300f27308 */ /* 0x000fe60000002400 */
[-C--:B------:R-:W-:Y:S07]  /*15b00*/  HMMA.16816.F32.BF16 R28, R204, R6.reuse, R28 ;  /* 0x00000006cc1c723c */ /* 0x080fee000004181c */
[----:B-1----:R-:W1:Y:S01]  /*15b10*/  MUFU.TANH R2, R13 ;  /* 0x0000000d00027308 */ /* 0x002e620000002400 */
[C---:B------:R-:W-:Y:S01]  /*15b20*/  HMMA.16816.F32.BF16 R32, R212.reuse, R6, R32 ;  /* 0x00000006d420723c */ /* 0x040fe20000041820 */
[----:B------:R-:W3:Y:S08]  /*15b30*/  LDSM.16.M88.4 R4, [R222+0x1800] ;  /* 0x00180000de04783b */ /* 0x000ef00000000200 */
[----:B--2---:R-:W2:Y:S01]  /*15b40*/  MUFU.TANH R0, R15 ;  /* 0x0000000f00007308 */ /* 0x004ea20000002400 */
[-C--:B----4-:R-:W-:Y:S03]  /*15b50*/  HMMA.16816.F32.BF16 R36, R212, R8.reuse, R36 ;  /* 0x00000008d424723c */ /* 0x090fe60000041824 */
[----:B------:R-:W-:Y:S03]  /*15b60*/  FMUL.FTZ R23, R23, UR8 ;  /* 0x0000000817177c20 */ /* 0x000fe60008410000 */
[C---:B------:R-:W-:Y:S01]  /*15b70*/  HMMA.16816.F32.BF16 R40, R204.reuse, R8, R40 ;  /* 0x00000008cc28723c */ /* 0x040fe20000041828 */
[----:B-1----:R-:W-:Y:S02]  /*15b80*/  STL [R1+0xc], R2 ;  /* 0x00000c0201007387 */ /* 0x002fe40000100800 */
[----:B------:R-:W-:Y:S02]  /*15b90*/  MUFU.TANH R238, R23 ;  /* 0x0000001700ee7308 */ /* 0x000fe40000002400 */
[----:B------:R-:W-:Y:S01]  /*15ba0*/  FMUL.FTZ R26, R26, UR8 ;  /* 0x000000081a1a7c20 */ /* 0x000fe20008410000 */
[-C--:B------:R-:W-:Y:S01]  /*15bb0*/  HMMA.16816.F32.BF16 R44, R204, R10.reuse, R44 ;  /* 0x0000000acc2c723c */ /* 0x080fe2000004182c */
[----:B--2---:R1:W-:Y:S04]  /*15bc0*/  STL [R1+0x8], R0 ;  /* 0x0000080001007387 */ /* 0x0043e80000100800 */
[----:B------:R-:W-:Y:S01]  /*15bd0*/  FMUL.FTZ R27, R27, UR8 ;  /* 0x000000081b1b7c20 */ /* 0x000fe20008410000 */
[C---:B------:R-:W-:Y:S01]  /*15be0*/  HMMA.16816.F32.BF16 R48, R212.reuse, R10, R48 ;  /* 0x0000000ad430723c */ /* 0x040fe20000041830 */
[----:B------:R-:W2:Y:S04]  /*15bf0*/  LDSM.16.M88.4 R8, [R222+0x2000] ;  /* 0x00200000de08783b */ /* 0x000ea80000000200 */
[----:B------:R-:W-:Y:S01]  /*15c00*/  FMUL.FTZ R30, R30, UR8 ;  /* 0x000000081e1e7c20 */ /* 0x000fe20008410000 */
[----:B------:R-:W-:Y:S01]  /*15c10*/  FMUL.FTZ R31, R31, UR8 ;  /* 0x000000081f1f7c20 */ /* 0x000fe20008410000 */
[----:B------:R-:W-:Y:S01]  /*15c20*/  FMUL.FTZ R29, R29, UR8 ;  /* 0x000000081d1d7c20 */ /* 0x000fe20008410000 */
[----:B------:R-:W-:Y:S03]  /*15c30*/  FMUL.FTZ R34, R34, UR8 ;  /* 0x0000000822227c20 */ /* 0x000fe60008410000 */
[----:B------:R-:W-:Y:S01]  /*15c40*/  MUFU.TANH R240, R29 ;  /* 0x0000001d00f07308 */ /* 0x000fe20000002400 */
[----:B------:R-:W-:Y:S01]  /*15c50*/  FMUL.FTZ R42, R42, UR8 ;  /* 0x000000082a2a7c20 */ /* 0x000fe20008410000 */
[----:B------:R-:W-:Y:S01]  /*15c60*/  FMUL.FTZ R41, R41, UR8 ;  /* 0x0000000829297c20 */ /* 0x000fe20008410000 */
[----:B------:R-:W-:Y:S01]  /*15c70*/  FMUL.FTZ R37, R37, UR8 ;  /* 0x0000000825257c20 */ /* 0x000fe20008410000 */
[----:B------:R-:W-:Y:S01]  /*15c80*/  FMUL.FTZ R40, R40, UR8 ;  /* 0x0000000828287c20 */ /* 0x000fe20008410000 */
[----:B------:R-:W-:Y:S01]  /*15c90*/  FMUL.FTZ R43, R43, UR8 ;  /* 0x000000082b2b7c20 */ /* 0x000fe20008410000 */
[-C--:B---3--:R-:W-:Y:S04]  /*15ca0*/  HMMA.16816.F32.BF16 R52, R212, R4.reuse, R52 ;  /* 0x00000004d434723c */ /* 0x088fe80000041834 */
[----:B------:R-:W-:Y:S01]  /*15cb0*/  MUFU.TANH R232, R41 ;  /* 0x0000002900e87308 */ /* 0x000fe20000002400 */
[----:B------:R-:W-:Y:S01]  /*15cc0*/  FMUL.FTZ R47, R47, UR8 ;  /* 0x000000082f2f7c20 */ /* 0x000fe20008410000 */
[----:B------:R-:W-:Y:S01]  /*15cd0*/  FMUL.FTZ R44, R44, UR8 ;  /* 0x000000082c2c7c20 */ /* 0x000fe20008410000 */
[----:B------:R-:W-:Y:S01]  /*15ce0*/  FMUL.FTZ R24, R24, UR8 ;  /* 0x0000000818187c20 */ /* 0x000fe20008410000 */
[C---:B------:R-:W-:Y:S06]  /*15cf0*/  HMMA.16816.F32.BF16 R56, R204.reuse, R4, R56 ;  /* 0x00000004cc38723c */ /* 0x040fec0000041838 */
[----:B-1----:R-:W1:Y:S01]  /*15d00*/  MUFU.TANH R0, R26 ;  /* 0x0000001a00007308 */ /* 0x002e620000002400 */
[----:B------:R-:W-:Y:S01]  /*15d10*/  FMUL.FTZ R48, R48, UR8 ;  /* 0x0000000830307c20 */ /* 0x000fe20008410000 */
[-C--:B------:R-:W-:Y:S03]  /*15d20*/  HMMA.16816.F32.BF16 R60, R204, R6.reuse, R60 ;  /* 0x00000006cc3c723c */ /* 0x080fe6000004183c */
[----:B------:R-:W-:Y:S05]  /*15d30*/  FMUL.FTZ R50, R50, UR8 ;  /* 0x0000000832327c20 */ /* 0x000fea0008410000 */
[----:B------:R-:W-:Y:S01]  /*15d40*/  MUFU.TANH R229, R44 ;  /* 0x0000002c00e57308 */ /* 0x000fe20000002400 */
[C---:B------:R-:W-:Y:S01]  /*15d50*/  HMMA.16816.F32.BF16 R64, R212.reuse, R6, R64 ;  /* 0x00000006d440723c */ /* 0x040fe20000041840 */
[----:B------:R-:W3:Y:S03]  /*15d60*/  LDSM.16.M88.4 R4, [R222+0x2800] ;  /* 0x00280000de04783b */ /* 0x000ee60000000200 */
[----:B------:R-:W-:Y:S01]  /*15d70*/  FMUL.FTZ R25, R25, UR8 ;  /* 0x0000000819197c20 */ /* 0x000fe20008410000 */
[----:B------:R-:W-:Y:S01]  /*15d80*/  FMUL.FTZ R28, R28, UR8 ;  /* 0x000000081c1c7c20 */ /* 0x000fe20008410000 */
[-C--:B--2---:R-:W-:Y:S03]  /*15d90*/  HMMA.16816.F32.BF16 R68, R212, R8.reuse, R68 ;  /* 0x00000008d444723c */ /* 0x084fe60000041844 */
[----:B------:R-:W-:Y:S01]  /*15da0*/  MUFU.TANH R231, R34 ;  /* 0x0000002200e77308 */ /* 0x000fe20000002400 */
[----:B-1----:R1:W-:Y:S01]  /*15db0*/  STL [R1+0x40], R0 ;  /* 0x0000400001007387 */ /* 0x0023e20000100800 */
[----:B------:R-:W-:Y:S01]  /*15dc0*/  FMUL.FTZ R58, R58, UR8 ;  /* 0x000000083a3a7c20 */ /* 0x000fe20008410000 */
[C---:B------:R-:W-:Y:S07]  /*15dd0*/  HMMA.16816.F32.BF16 R72, R204.reuse, R8, R72 ;  /* 0x00000008cc48723c */ /* 0x040fee0000041848 */
[----:B------:R-:W-:Y:S01]  /*15de0*/  MUFU.TANH R203, R37 ;  /* 0x0000002500cb7308 */ /* 0x000fe20000002400 */
[----:B------:R-:W-:Y:S01]  /*15df0*/  FMUL.FTZ R32, R32, UR8 ;  /* 0x0000000820207c20 */ /* 0x000fe20008410000 */
[-C--:B------:R-:W-:Y:S08]  /*15e00*/  HMMA.16816.F32.BF16 R76, R204, R10.reuse, R76 ;  /* 0x0000000acc4c723c */ /* 0x080ff0000004184c */
[----:B------:R-:W-:Y:S01]  /*15e10*/  MUFU.TANH R233, R40 ;  /* 0x0000002800e97308 */ /* 0x000fe20000002400 */
[C---:B------:R-:W-:Y:S01]  /*15e20*/  HMMA.16816.F32.BF16 R80, R212.reuse, R10, R80 ;  /* 0x0000000ad450723c */ /* 0x040fe20000041850 */
[----:B------:R-:W2:Y:S03]  /*15e30*/  LDSM.16.M88.4 R8, [R222+0x3000] ;  /* 0x00300000de08783b */ /* 0x000ea60000000200 */
[----:B------:R-:W-:Y:S01]  /*15e40*/  FMUL.FTZ R33, R33, UR8 ;  /* 0x0000000821217c20 */ /* 0x000fe20008410000 */
[----:B------:R-:W-:Y:S04]  /*15e50*/  FMUL.FTZ R35, R35, UR8 ;  /* 0x0000000823237c20 */ /* 0x000fe80008410000 */
[----:B------:R-:W-:Y:S02]  /*15e60*/  MUFU.TANH R41, R43 ;  /* 0x0000002b00297308 */ /* 0x000fe40000002400 */
[----:B------:R-:W-:Y:S01]  /*15e70*/  FMUL.FTZ R36, R36, UR8 ;  /* 0x0000000824247c20 */ /* 0x000fe20008410000 */
[----:B------:R-:W-:Y:S01]  /*15e80*/  FMUL.FTZ R38, R38, UR8 ;  /* 0x0000000826267c20 */ /* 0x000fe20008410000 */
[----:B------:R-:W-:Y:S01]  /*15e90*/  FMUL.FTZ R39, R39, UR8 ;  /* 0x0000000827277c20 */ /* 0x000fe20008410000 */
[----:B------:R-:W-:Y:S01]  /*15ea0*/  FMUL.FTZ R49, R49, UR8 ;  /* 0x0000000831317c20 */ /* 0x000fe20008410000 */
[----:B------:R-:W-:Y:S04]  /*15eb0*/  FMUL.FTZ R51, R51, UR8 ;  /* 0x0000000833337c20 */ /* 0x000fe80008410000 */
[----:B-1----:R-:W1:Y:S01]  /*15ec0*/  MUFU.TANH R0, R27 ;  /* 0x0000001b00007308 */ /* 0x002e620000002400 */
[----:B------:R-:W-:Y:S01]  /*15ed0*/  FMUL.FTZ R52, R52, UR8 ;  /* 0x0000000834347c20 */ /* 0x000fe20008410000 */
[-C--:B---3--:R-:W-:Y:S03]  /*15ee0*/  HMMA.16816.F32.BF16 R84, R212, R4.reuse, R84 ;  /* 0x00000004d454723c */ /* 0x088fe60000041854 */
        /* <DEDUP_REMOVED lines=9> */
[----:B-1----:R1:W-:Y:S01]  /*15f80*/  STL [R1+0x54], R0 ;  /* 0x0000540001007387 */ /* 0x0023e20000100800 */
[----:B------:R-:W-:Y:S01]  /*15f90*/  FMUL.FTZ R59, R59, UR8 ;  /* 0x000000083b3b7c20 */ /* 0x000fe20008410000 */
[C---:B------:R-:W-:Y:S02]  /*15fa0*/  HMMA.16816.F32.BF16 R96, R212.reuse, R6, R96 ;  /* 0x00000006d460723c */ /* 0x040fe40000041860 */
[----:B------:R-:W3:Y:S04]  /*15fb0*/  LDSM.16.M88.4 R4, [R222+0x3800] ;  /* 0x00380000de04783b */ /* 0x000ee80000000200 */
[----:B------:R-:W-:Y:S04]  /*15fc0*/  DEPBAR.LE SB0, 0x0 ;  /* 0x000080000000791a */ /* 0x000fe80000000000 */
[----:B------:R-:W-:Y:S01]  /*15fd0*/  MUFU.TANH R248, R24 ;  /* 0x0000001800f87308 */ /* 0x000fe20000002400 */
[-C--:B--2---:R-:W-:Y:S05]  /*15fe0*/  HMMA.16816.F32.BF16 R100, R212, R8.reuse, R100 ;  /* 0x00000008d464723c */ /* 0x084fea0000041864 */
[----:B------:R-:W-:Y:S01]  /*15ff0*/  FMUL.FTZ R64, R64, UR8 ;  /* 0x0000000840407c20 */ /* 0x000fe20008410000 */
[----:B------:R-:W-:Y:S03]  /*16000*/  FMUL.FTZ R66, R66, UR8 ;  /* 0x0000000842427c20 */ /* 0x000fe60008410000 */
[----:B------:R-:W-:Y:S01]  /*16010*/  MUFU.TANH R245, R25 ;  /* 0x0000001900f57308 */ /* 0x000fe20000002400 */
[----:B------:R-:W-:Y:S01]  /*16020*/  BAR.SYNC.DEFER_BLOCKING 0x0 ;  /* 0x0000000000007b1d */ /* 0x000fe20000010000 */
[C---:B------:R-:W-:Y:S04]  /*16030*/  HMMA.16816.F32.BF16 R104, R204.reuse, R8, R104 ;  /* 0x00000008cc68723c */ /* 0x040fe80000041868 */
[----:B------:R-:W-:Y:S01]  /*16040*/  FMUL.FTZ R65, R65, UR8 ;  /* 0x0000000841417c20 */ /* 0x000fe20008410000 */
[----:B------:R-:W-:Y:S03]  /*16050*/  FMUL.FTZ R67, R67, UR8 ;  /* 0x0000000843437c20 */ /* 0x000fe60008410000 */
[----:B-1----:R-:W1:Y:S01]  /*16060*/  MUFU.TANH R0, R30 ;  /* 0x0000001e00007308 */ /* 0x002e620000002400 */
[-C--:B------:R-:W-:Y:S03]  /*16070*/  HMMA.16816.F32.BF16 R108, R204, R10.reuse, R108 ;  /* 0x0000000acc6c723c */ /* 0x080fe6000004186c */
[----:B------:R-:W-:Y:S01]  /*16080*/  FMUL.FTZ R76, R76, UR8 ;  /* 0x000000084c4c7c20 */ /* 0x000fe20008410000 */
[----:B------:R-:W-:Y:S02]  /*16090*/  FMUL.FTZ R77, R77, UR8 ;  /* 0x000000084d4d7c20 */ /* 0x000fe40008410000 */
[C---:B------:R-:W-:Y:S03]  /*160a0*/  HMMA.16816.F32.BF16 R112, R212.reuse, R10, R112 ;  /* 0x0000000ad470723c */ /* 0x040fe60000041870 */
[----:B------:R-:W-:Y:S02]  /*160b0*/  MUFU.TANH R243, R28 ;  /* 0x0000001c00f37308 */ /* 0x000fe40000002400 */
[----:B------:R-:W-:Y:S01]  /*160c0*/  FMUL.FTZ R80, R80, UR8 ;  /* 0x0000000850507c20 */ /* 0x000fe20008410000 */
[----:B------:R-:W-:Y:S01]  /*160d0*/  FMUL.FTZ R82, R82, UR8 ;  /* 0x0000000852527c20 */ /* 0x000fe20008410000 */
[----:B------:R-:W-:Y:S01]  /*160e0*/  FMUL.FTZ R81, R81, UR8 ;  /* 0x0000000851517c20 */ /* 0x000fe20008410000 */
[----:B------:R-:W-:Y:S05]  /*160f0*/  FMUL.FTZ R83, R83, UR8 ;  /* 0x0000000853537c20 */ /* 0x000fea0008410000 */
[----:B------:R-:W-:Y:S01]  /*16100*/  MUFU.TANH R29, R33 ;  /* 0x00000021001d7308 */ /* 0x000fe20000002400 */
[----:B-1----:R1:W-:Y:S01]  /*16110*/  STL [R1+0x50], R0 ;  /* 0x0000500001007387 */ /* 0x0023e20000100800 */
[----:B------:R-:W-:Y:S01]  /*16120*/  FMUL.FTZ R84, R84, UR8 ;  /* 0x0000000854547c20 */ /* 0x000fe20008410000 */
[-C--:B---3--:R-:W-:Y:S03]  /*16130*/  HMMA.16816.F32.BF16 R116, R212, R4.reuse, R116 ;  /* 0x00000004d474723c */ /* 0x088fe60000041874 */
[----:B------:R-:W-:Y:S01]  /*16140*/  FMUL.FTZ R86, R86, UR8 ;  /* 0x0000000856567c20 */ /* 0x000fe20008410000 */
[----:B------:R-:W-:Y:S03]  /*16150*/  FMUL.FTZ R85, R85, UR8 ;  /* 0x0000000855557c20 */ /* 0x000fe60008410000 */
[----:B------:R-:W-:Y:S01]  /*16160*/  MUFU.TANH R230, R35 ;  /* 0x0000002300e67308 */ /* 0x000fe20000002400 */
[C---:B------:R-:W-:Y:S04]  /*16170*/  HMMA.16816.F32.BF16 R120, R204.reuse, R4, R120 ;  /* 0x00000004cc78723c */ /* 0x040fe80000041878 */
[----:B------:R-:W-:Y:S02]  /*16180*/  FMUL.FTZ R87, R87, UR8 ;  /* 0x0000000857577c20 */ /* 0x000fe40008410000 */
[-C--:B------:R-:W-:Y:S03]  /*16190*/  HMMA.16816.F32.BF16 R124, R204, R6.reuse, R124 ;  /* 0x00000006cc7c723c */ /* 0x080fe6000004187c */
[----:B------:R-:W-:Y:S02]  /*161a0*/  MUFU.TANH R208, R36 ;  /* 0x0000002400d07308 */ /* 0x000fe40000002400 */
[----:B------:R-:W-:Y:S01]  /*161b0*/  FMUL.FTZ R88, R88, UR8 ;  /* 0x0000000858587c20 */ /* 0x000fe20008410000 */
[----:B------:R-:W-:Y:S01]  /*161c0*/  FMUL.FTZ R94, R94, UR8 ;  /* 0x000000085e5e7c20 */ /* 0x000fe20008410000 */
[----:B------:R-:W-:Y:S01]  /*161d0*/  FMUL.FTZ R93, R93, UR8 ;  /* 0x000000085d5d7c20 */ /* 0x000fe20008410000 */
[----:B------:R-:W-:Y:S05]  /*161e0*/  FMUL.FTZ R95, R95, UR8 ;  /* 0x000000085f5f7c20 */ /* 0x000fea0008410000 */
[----:B------:R-:W-:Y:S01]  /*161f0*/  MUFU.TANH R210, R38 ;  /* 0x0000002600d27308 */ /* 0x000fe20000002400 */
[----:B------:R-:W-:Y:S04]  /*16200*/  HMMA.16816.F32.BF16 R128, R212, R6, R128 ;  /* 0x00000006d480723c */ /* 0x000fe80000041880 */
[----:B------:R-:W-:Y:S01]  /*16210*/  FMUL.FTZ R96, R96, UR8 ;  /* 0x0000000860607c20 */ /* 0x000fe20008410000 */
[----:B------:R-:W-:Y:S01]  /*16220*/  FMUL.FTZ R98, R98, UR8 ;  /* 0x0000000862627c20 */ /* 0x000fe20008410000 */
[----:B------:R-:W-:Y:S03]  /*16230*/  FMUL.FTZ R97, R97, UR8 ;  /* 0x0000000861617c20 */ /* 0x000fe60008410000 */
[----:B-1----:R-:W1:Y:S02]  /*16240*/  MUFU.TANH R0, R31 ;  /* 0x0000001f00007308 */ /* 0x002e640000002400 */
        /* <DEDUP_REMOVED lines=63> */
[----:B------:R-:W-:Y:S08]  /*16640*/  FMUL.FTZ R131, R131, UR8 ;  /* 0x0000000883837c20 */ /* 0x000ff00008410000 */
[----:B------:R-:W-:Y:S10]  /*16650*/  MUFU.TANH R201, R57 ;  /* 0x0000003900c97308 */ /* 0x000ff40000002400 */
[----:B------:R-:W-:Y:S10]  /*16660*/  MUFU.TANH R37, R88 ;  /* 0x0000005800257308 */ /* 0x000ff40000002400 */
[----:B------:R-:W-:Y:S10]  /*16670*/  MUFU.TANH R50, R94 ;  /* 0x0000005e00327308 */ /* 0x000ff40000002400 */
[----:B-1----:R-:W1:Y:S10]  /*16680*/  MUFU.TANH R0, R47 ;  /* 0x0000002f00007308 */ /* 0x002e740000002400 */
[----:B------:R-:W-:Y:S10]  /*16690*/  MUFU.TANH R47, R59 ;  /* 0x0000003b002f7308 */ /* 0x000ff40000002400 */
[----:B------:R-:W-:Y:S01]  /*166a0*/  MUFU.TANH R34, R93 ;  /* 0x0000005d00227308 */ /* 0x000fe20000002400 */
[----:B-1----:R1:W-:Y:S09]  /*166b0*/  STL [R1+0x24], R0 ;  /* 0x0000240001007387 */ /* 0x0023f20000100800 */
[----:B------:R-:W-:Y:S10]  /*166c0*/  MUFU.TANH R235, R20 ;  /* 0x0000001400eb7308 */ /* 0x000ff40000002400 */
[----:B------:R2:W-:Y:S10]  /*166d0*/  MUFU.TANH R239, R22 ;  /* 0x0000001600ef7308 */ /* 0x0005f40000002400 */
[----:B------:R-:W-:Y:S10]  /*166e0*/  MUFU.TANH R234, R21 ;  /* 0x0000001500ea7308 */ /* 0x000ff40000002400 */
[----:B-1----:R-:W1:Y:S01]  /*166f0*/  MUFU.TANH R0, R58 ;  /* 0x0000003a00007308 */ /* 0x002e620000002400 */
[----:B--2---:R-:W-:Y:S09]  /*16700*/  FMNMX.FTZ R22, R247, R135, !PT ;  /* 0x00000087f7167209 */ /* 0x004ff20007810000 */
[----:B------:R-:W2:Y:S10]  /*16710*/  MUFU.TANH R42, R46 ;  /* 0x0000002e002a7308 */ /* 0x000eb40000002400 */
[----:B------:R-:W3:Y:S01]  /*16720*/  MUFU.TANH R211, R45 ;  /* 0x0000002d00d37308 */ /* 0x000ee20000002400 */
[----:B-1----:R1:W-:Y:S09]  /*16730*/  STL [R1+0x1c], R0 ;  /* 0x00001c0001007387 */ /* 0x0023f20000100800 */
[----:B------:R-:W4:Y:S10]  /*16740*/  MUFU.TANH R53, R53 ;  /* 0x0000003500357308 */ /* 0x000f340000002400 */
[----:B------:R-:W2:Y:S10]  /*16750*/  MUFU.TANH R55, R55 ;  /* 0x0000003700377308 */ /* 0x000eb40000002400 */
[----:B------:R-:W2:Y:S01]  /*16760*/  MUFU.TANH R200, R60 ;  /* 0x0000003c00c87308 */ /* 0x000ea20000002400 */
[----:B-1----:R-:W-:Y:S09]  /*16770*/  FMUL.FTZ R0, R127, UR8 ;  /* 0x000000087f007c20 */ /* 0x002ff20008410000 */
[----:B------:R-:W1:Y:S10]  /*16780*/  MUFU.TANH R51, R62 ;  /* 0x0000003e00337308 */ /* 0x000e740000002400 */
[----:B------:R-:W1:Y:S10]  /*16790*/  MUFU.TANH R54, R61 ;  /* 0x0000003d00367308 */ /* 0x000e740000002400 */
[----:B------:R-:W1:Y:S10]  /*167a0*/  MUFU.TANH R33, R63 ;  /* 0x0000003f00217308 */ /* 0x000e740000002400 */
[----:B------:R-:W1:Y:S10]  /*167b0*/  MUFU.TANH R64, R64 ;  /* 0x0000004000407308 */ /* 0x000e740000002400 */
[----:B------:R-:W1:Y:S10]  /*167c0*/  MUFU.TANH R66, R66 ;  /* 0x0000004200427308 */ /* 0x000e740000002400 */
[----:B------:R-:W1:Y:S10]  /*167d0*/  MUFU.TANH R65, R65 ;  /* 0x0000004100417308 */ /* 0x000e740000002400 */
[----:B------:R-:W1:Y:S10]  /*167e0*/  MUFU.TANH R67, R67 ;  /* 0x0000004300437308 */ /* 0x000e740000002400 */
[----:B------:R-:W1:Y:S10]  /*167f0*/  MUFU.TANH R25, R68 ;  /* 0x0000004400197308 */ /* 0x000e740000002400 */
[----:B------:R5:W1:Y:S10]  /*16800*/  MUFU.TANH R38, R70 ;  /* 0x0000004600267308 */ /* 0x000a740000002400 */
[----:B------:R1:W1:Y:S10]  /*16810*/  MUFU.TANH R24, R69 ;  /* 0x0000004500187308 */ /* 0x0002740000002400 */
[----:B------:R1:W1:Y:S01]  /*16820*/  MUFU.TANH R30, R71 ;  /* 0x00000047001e7308 */ /* 0x0002620000002400 */
[----:B-----5:R-:W-:Y:S09]  /*16830*/  FMUL.FTZ R70, R126, UR8 ;  /* 0x000000087e467c20 */ /* 0x020ff20008410000 */
[----:B------:R1:W1:Y:S10]  /*16840*/  MUFU.TANH R52, R72 ;  /* 0x0000004800347308 */ /* 0x0002740000002400 */
[----:B------:R1:W1:Y:S10]  /*16850*/  MUFU.TANH R49, R74 ;  /* 0x0000004a00317308 */ /* 0x0002740000002400 */
[----:B------:R1:W1:Y:S10]  /*16860*/  MUFU.TANH R39, R73 ;  /* 0x0000004900277308 */ /* 0x0002740000002400 */
[----:B------:R1:W1:Y:S10]  /*16870*/  MUFU.TANH R32, R75 ;  /* 0x0000004b00207308 */ /* 0x0002740000002400 */
[----:B------:R-:W1:Y:S10]  /*16880*/  MUFU.TANH R76, R76 ;  /* 0x0000004c004c7308 */ /* 0x000e740000002400 */
[----:B------:R1:W1:Y:S10]  /*16890*/  MUFU.TANH R57, R78 ;  /* 0x0000004e00397308 */ /* 0x0002740000002400 */
[----:B------:R-:W1:Y:S10]  /*168a0*/  MUFU.TANH R77, R77 ;  /* 0x0000004d004d7308 */ /* 0x000e740000002400 */
[----:B------:R1:W1:Y:S10]  /*168b0*/  MUFU.TANH R59, R79 ;  /* 0x0000004f003b7308 */ /* 0x0002740000002400 */
        /* <DEDUP_REMOVED lines=10> */
[----:B------:R1:W1:Y:S10]  /*16960*/  MUFU.TANH R88, R91 ;  /* 0x0000005b00587308 */ /* 0x0002740000002400 */
[----:B------:R1:W1:Y:S10]  /*16970*/  MUFU.TANH R35, R92 ;  /* 0x0000005c00237308 */ /* 0x0002740000002400 */
        /* <DEDUP_REMOVED lines=8> */
[----:B------:R-:W1:Y:S10]  /*16a00*/  MUFU.TANH R103, R103 ;  /* 0x0000006700677308 */ /* 0x000e740000002400 */
[----:B------:R-:W1:Y:S10]  /*16a10*/  MUFU.TANH R104, R104 ;  /* 0x0000006800687308 */ /* 0x000e740000002400 */
[----:B------:R1:W1:Y:S10]  /*16a20*/  MUFU.TANH R93, R106 ;  /* 0x0000006a005d7308 */ /* 0x0002740000002400 */
[----:B------:R-:W1:Y:S10]  /*16a30*/  MUFU.TANH R105, R105 ;  /* 0x0000006900697308 */ /* 0x000e740000002400 */
[----:B------:R1:W1:Y:S10]  /*16a40*/  MUFU.TANH R94, R107 ;  /* 0x0000006b005e7308 */ /* 0x0002740000002400 */
[----:B------:R-:W1:Y:S10]  /*16a50*/  MUFU.TANH R108, R108 ;  /* 0x0000006c006c7308 */ /* 0x000e740000002400 */
[----:B------:R1:W1:Y:S10]  /*16a60*/  MUFU.TANH R252, R110 ;  /* 0x0000006e00fc7308 */ /* 0x0002740000002400 */
[----:B------:R-:W1:Y:S10]  /*16a70*/  MUFU.TANH R109, R109 ;  /* 0x0000006d006d7308 */ /* 0x000e740000002400 */
[----:B------:R1:W1:Y:S10]  /*16a80*/  MUFU.TANH R204, R111 ;  /* 0x0000006f00cc7308 */ /* 0x0002740000002400 */
[----:B------:R-:W1:Y:S10]  /*16a90*/  MUFU.TANH R112, R112 ;  /* 0x0000007000707308 */ /* 0x000e740000002400 */
[----:B------:R-:W1:Y:S10]  /*16aa0*/  MUFU.TANH R113, R113 ;  /* 0x0000007100717308 */ /* 0x000e740000002400 */
[----:B------:R-:W1:Y:S01]  /*16ab0*/  MUFU.TANH R114, R114 ;  /* 0x0000007200727308 */ /* 0x000e620000002400 */
[----:B--234-:R-:W-:Y:S05]  /*16ac0*/  @P1 BRA `(.L_x_348) ;  /* 0xffffffd8004c1947 */ /* 0x01cfea000383ffff */
.L_x_347:
[----:B------:R-:W2:Y:S01]  /*16ad0*/  MUFU.TANH R116, R116 ;  /* 0x0000007400747308 */ /* 0x000ea20000002400 */
[----:B-1----:R-:W4:Y:S01]  /*16ae0*/  LDL.LU R111, [R1+0x8] ;  /* 0x00000800016f7983 */ /* 0x002f220000300800 */
[----:B------:R-:W-:Y:S01]  /*16af0*/  MOV R91, R59 ;  /* 0x0000003b005b7202 */ /* 0x000fe20000000f00 */
[----:B------:R-:W-:Y:S01]  /*16b00*/  UIADD3 UR23, UR23, -0x1, URZ ;  /* 0xffffffff17177890 */ /* 0x000fe2000fffe03f */
[----:B---3--:R-:W-:Y:S01]  /*16b10*/  FMNMX.FTZ R6, R246, R22, !PT ;  /* 0x00000016f6067209 */ /* 0x008fe20007810000 */
[----:B------:R-:W3:Y:S01]  /*16b20*/  LDL.LU R106, [R1+0x10] ;  /* 0x00001000016a7983 */ /* 0x000ee20000300800 */
[----:B------:R-:W-:Y:S04]  /*16b30*/  FMNMX.FTZ R3, R241, R132, !PT ;  /* 0x00000084f1037209 */ /* 0x000fe80007810000 */
[----:B------:R-:W1:Y:S01]  /*16b40*/  MUFU.TANH R115, R115 ;  /* 0x0000007300737308 */ /* 0x000e620000002400 */
[----:B------:R-:W5:Y:S01]  /*16b50*/  LDL.LU R58, [R1+0xc] ;  /* 0x00000c00013a7983 */ /* 0x000f620000300800 */
[----:B------:R-:W-:Y:S02]  /*16b60*/  FMNMX.FTZ R2, R251, R133, !PT ;  /* 0x00000085fb027209 */ /* 0x000fe40007810000 */
[----:B------:R-:W-:Y:S01]  /*16b70*/  FMNMX.FTZ R4, R250, R134, !PT ;  /* 0x00000086fa047209 */ /* 0x000fe20007810000 */
[----:B------:R-:W2:Y:S01]  /*16b80*/  LDL.LU R46, [R1+0x14] ;  /* 0x00001400012e7983 */ /* 0x000ea20000300800 */
[----:B------:R-:W-:Y:S04]  /*16b90*/  FMNMX.FTZ R5, R249, R3, !PT ;  /* 0x00000003f9057209 */ /* 0x000fe80007810000 */
[----:B------:R-:W1:Y:S01]  /*16ba0*/  MUFU.TANH R20, R117 ;  /* 0x0000007500147308 */ /* 0x000e620000002400 */
[----:B------:R-:W4:Y:S01]  /*16bb0*/  LDL.LU R45, [R1+0x18] ;  /* 0x00001800012d7983 */ /* 0x000f220000300800 */
[----:B------:R-:W-:Y:S02]  /*16bc0*/  FMNMX.FTZ R6, R237, R6, !PT ;  /* 0x00000006ed067209 */ /* 0x000fe40007810000 */
[----:B------:R-:W-:Y:S01]  /*16bd0*/  MOV R79, R51 ;  /* 0x00000033004f7202 */ /* 0x000fe20000000f00 */
[----:B------:R-:W5:Y:S01]  /*16be0*/  LDL.LU R78, [R1+0x40] ;  /* 0x00004000014e7983 */ /* 0x000f620000300800 */
[----:B------:R-:W-:Y:S04]  /*16bf0*/  MOV R212, R33 ;  /* 0x0000002100d47202 */ /* 0x000fe80000000f00 */
[----:B------:R-:W1:Y:S01]  /*16c00*/  MUFU.TANH R21, R118 ;  /* 0x0000007600157308 */ /* 0x000e620000002400 */
[----:B------:R-:W5:Y:S01]  /*16c10*/  LDL.LU R90, [R1+0x1c] ;  /* 0x00001c00015a7983 */ /* 0x000f620000300800 */
[----:B------:R-:W-:Y:S02]  /*16c20*/  MOV R127, R49 ;  /* 0x00000031007f7202 */ /* 0x000fe40000000f00 */
[----:B------:R-:W-:Y:S01]  /*16c30*/  MOV R215, R32 ;  /* 0x0000002000d77202 */ /* 0x000fe20000000f00 */
[----:B------:R-:W5:Y:S01]  /*16c40*/  LDL.LU R206, [R1+0x54] ;  /* 0x0000540001ce7983 */ /* 0x000f620000300800 */
[----:B------:R-:W-:Y:S04]  /*16c50*/  MOV R107, R50 ;  /* 0x00000032006b7202 */ /* 0x000fe80000000f00 */
[----:B------:R-:W1:Y:S01]  /*16c60*/  MUFU.TANH R14, R128 ;  /* 0x00000080000e7308 */ /* 0x000e620000002400 */
[----:B------:R-:W5:Y:S04]  /*16c70*/  LDL.LU R89, [R1+0x20] ;  /* 0x0000200001597983 */ /* 0x000f680000300800 */
[----:B------:R-:W5:Y:S05]  /*16c80*/  LDL.LU R92, [R1+0x24] ;  /* 0x00002400015c7983 */ /* 0x000f6a0000300800 */
[----:B------:R-:W1:Y:S01]  /*16c90*/  MUFU.TANH R18, R119 ;  /* 0x0000007700127308 */ /* 0x000e620000002400 */
[----:B------:R-:W5:Y:S04]  /*16ca0*/  LDL.LU R59, [R1+0x48] ;  /* 0x00004800013b7983 */ /* 0x000f680000300800 */
[----:B------:R-:W5:Y:S05]  /*16cb0*/  LDL.LU R110, [R1+0x50] ;  /* 0x00005000016e7983 */ /* 0x000f6a0000300800 */
[----:B------:R1:W5:Y:S01]  /*16cc0*/  MUFU.TANH R13, R129 ;  /* 0x00000081000d7308 */ /* 0x0003620000002400 */
[----:B------:R-:W3:Y:S09]  /*16cd0*/  LDL.LU R22, [R1] ;  /* 0x0000000001167983 */ /* 0x000ef20000300800 */
[----:B------:R-:W5:Y:S10]  /*16ce0*/  MUFU.TANH R12, R130 ;  /* 0x00000082000c7308 */ /* 0x000f740000002400 */
[----:B------:R-:W5:Y:S01]  /*16cf0*/  MUFU.TANH R19, R120 ;  /* 0x0000007800137308 */ /* 0x000f620000002400 */
[----:B-1----:R-:W-:Y:S09]  /*16d00*/  MOV R129, R107 ;  /* 0x0000006b00817202 */ /* 0x002ff20000000f00 */
[----:B------:R-:W1:Y:S10]  /*16d10*/  MUFU.TANH R7, R131 ;  /* 0x0000008300077308 */ /* 0x000e740000002400 */
[----:B------:R-:W1:Y:S10]  /*16d20*/  MUFU.TANH R17, R121 ;  /* 0x0000007900117308 */ /* 0x000e740000002400 */
[----:B------:R-:W1:Y:S10]  /*16d30*/  MUFU.TANH R16, R124 ;  /* 0x0000007c00107308 */ /* 0x000e740000002400 */
[----:B------:R-:W1:Y:S10]  /*16d40*/  MUFU.TANH R15, R125 ;  /* 0x0000007d000f7308 */ /* 0x000e740000002400 */
[----:B------:R-:W1:Y:S10]  /*16d50*/  MUFU.TANH R122, R122 ;  /* 0x0000007a007a7308 */ /* 0x000e740000002400 */
[----:B------:R1:W-:Y:S10]  /*16d60*/  MUFU.TANH R69, R0 ;  /* 0x0000000000457308 */ /* 0x0003f40000002400 */
[----:B------:R-:W1:Y:S10]  /*16d70*/  MUFU.TANH R123, R123 ;  /* 0x0000007b007b7308 */ /* 0x000e740000002400 */
[----:B------:R-:W1:Y:S01]  /*16d80*/  MUFU.TANH R70, R70 ;  /* 0x0000004600467308 */ /* 0x000e620000002400 */
[----:B---3--:R-:W-:Y:S02]  /*16d90*/  FMNMX.FTZ R3, R22, R2, !PT ;  /* 0x0000000216037209 */ /* 0x008fe40007810000 */
[----:B----4-:R-:W-:Y:S02]  /*16da0*/  FMNMX.FTZ R2, R45, R4, !PT ;  /* 0x000000042d027209 */ /* 0x010fe40007810000 */
[----:B------:R-:W-:Y:S02]  /*16db0*/  FMNMX.FTZ R4, R244, R5, !PT ;  /* 0x00000005f4047209 */ /* 0x000fe40007810000 */
[----:B------:R-:W-:Y:S02]  /*16dc0*/  FMNMX.FTZ R2, R106, R2, !PT ;  /* 0x000000026a027209 */ /* 0x000fe40007810000 */
[----:B--2---:R-:W-:Y:S02]  /*16dd0*/  FMNMX.FTZ R3, R46, R3, !PT ;  /* 0x000000032e037209 */ /* 0x004fe40007810000 */
[----:B------:R-:W-:Y:S02]  /*16de0*/  FMNMX.FTZ R5, R236, R6, !PT ;  /* 0x00000006ec057209 */ /* 0x000fe40007810000 */
[----:B------:R-:W-:Y:S02]  /*16df0*/  FMNMX.FTZ R4, R242, R4, !PT ;  /* 0x00000004f2047209 */ /* 0x000fe40007810000 */
[----:B-----5:R-:W-:Y:S02]  /*16e00*/  FMNMX.FTZ R3, R58, R3, !PT ;  /* 0x000000033a037209 */ /* 0x020fe40007810000 */
        /* <DEDUP_REMOVED lines=101> */
[----:B------:R-:W2:Y:S01]  /*17460*/  SHFL.BFLY PT, R5, R73, 0x2, 0x1f ;  /* 0x0c401f0049057f89 */ /* 0x000ea200000e0000 */
[----:B------:R-:W-:Y:S02]  /*17470*/  FMNMX.FTZ R3, R19, R3, !PT ;  /* 0x0000000313037209 */ /* 0x000fe40007810000 */
[----:B-1----:R-:W-:Y:S02]  /*17480*/  FMNMX.FTZ R72, R7, R72, !PT ;  /* 0x0000004807487209 */ /* 0x002fe40007810000 */
[----:B------:R-:W-:Y:S02]  /*17490*/  FMNMX.FTZ R2, R94, R6, !PT ;  /* 0x000000065e027209 */ /* 0x000fe40007810000 */
[----:B------:R-:W-:Y:S01]  /*174a0*/  FMNMX.FTZ R71, R17, R3, !PT ;  /* 0x0000000311477209 */ /* 0x000fe20007810000 */
[----:B------:R-:W1:Y:S01]  /*174b0*/  SHFL.BFLY PT, R4, R72, 0x2, 0x1f ;  /* 0x0c401f0048047f89 */ /* 0x000e6200000e0000 */
[----:B------:R-:W-:Y:S02]  /*174c0*/  FMNMX.FTZ R2, R252, R2, !PT ;  /* 0x00000002fc027209 */ /* 0x000fe40007810000 */
[----:B------:R-:W-:Y:S02]  /*174d0*/  FMNMX.FTZ R71, R16, R71, !PT ;  /* 0x0000004710477209 */ /* 0x000fe40007810000 */
[----:B------:R-:W-:Y:S02]  /*174e0*/  FMNMX.FTZ R2, R204, R2, !PT ;  /* 0x00000002cc027209 */ /* 0x000fe40007810000 */
[----:B------:R-:W-:Y:S02]  /*174f0*/  FMNMX.FTZ R71, R15, R71, !PT ;  /* 0x000000470f477209 */ /* 0x000fe40007810000 */
[----:B------:R-:W-:Y:S03]  /*17500*/  FMNMX.FTZ R0, R122, R2, !PT ;  /* 0x000000027a007209 */ /* 0x000fe60007810000 */
[----:B------:R-:W3:Y:S01]  /*17510*/  SHFL.BFLY PT, R3, R71, 0x2, 0x1f ;  /* 0x0c401f0047037f89 */ /* 0x000ee200000e0000 */
[----:B------:R-:W-:Y:S02]  /*17520*/  FMNMX.FTZ R0, R123, R0, !PT ;  /* 0x000000007b007209 */ /* 0x000fe40007810000 */
[----:B--2---:R-:W-:Y:S02]  /*17530*/  FMNMX.FTZ R73, R73, R5, !PT ;  /* 0x0000000549497209 */ /* 0x004fe40007810000 */
[----:B------:R-:W-:Y:S03]  /*17540*/  FMNMX.FTZ R0, R70, R0, !PT ;  /* 0x0000000046007209 */ /* 0x000fe60007810000 */
[----:B------:R-:W2:Y:S01]  /*17550*/  SHFL.BFLY PT, R6, R73, 0x1, 0x1f ;  /* 0x0c201f0049067f89 */ /* 0x000ea200000e0000 */
[----:B------:R-:W-:Y:S02]  /*17560*/  FMNMX.FTZ R0, R69, R0, !PT ;  /* 0x0000000045007209 */ /* 0x000fe40007810000 */
[----:B-1----:R-:W-:Y:S05]  /*17570*/  FMNMX.FTZ R72, R72, R4, !PT ;  /* 0x0000000448487209 */ /* 0x002fea0007810000 */
[----:B------:R-:W1:Y:S08]  /*17580*/  SHFL.BFLY PT, R2, R0, 0x2, 0x1f ;  /* 0x0c401f0000027f89 */ /* 0x000e7000000e0000 */
[----:B------:R-:W4:Y:S01]  /*17590*/  SHFL.BFLY PT, R4, R72, 0x1, 0x1f ;  /* 0x0c201f0048047f89 */ /* 0x000f2200000e0000 */
[----:B---3--:R-:W-:Y:S07]  /*175a0*/  FMNMX.FTZ R71, R71, R3, !PT ;  /* 0x0000000347477209 */ /* 0x008fee0007810000 */
[----:B------:R-:W3:Y:S01]  /*175b0*/  SHFL.BFLY PT, R5, R71, 0x1, 0x1f ;  /* 0x0c201f0047057f89 */ /* 0x000ee200000e0000 */
[----:B--2---:R-:W-:Y:S04]  /*175c0*/  FMNMX.FTZ R73, R73, R6, !PT ;  /* 0x0000000649497209 */ /* 0x004fe80007810000 */
[C---:B------:R-:W-:Y:S02]  /*175d0*/  FSETP.NEU.FTZ.AND P2, PT, R73.reuse, -INF , PT ;  /* 0xff8000004900780b */ /* 0x040fe40003f5d000 */
[----:B-1----:R-:W-:Y:S01]  /*175e0*/  FMNMX.FTZ R2, R0, R2, !PT ;  /* 0x0000000200027209 */ /* 0x002fe20007810000 */
[----:B------:R-:W-:Y:S01]  /*175f0*/  FADD.FTZ R0, -R73, R135 ;  /* 0x0000008749007221 */ /* 0x000fe20000010100 */
[----:B------:R-:W-:Y:S02]  /*17600*/  MOV R135, R110 ;  /* 0x0000006e00877202 */ /* 0x000fe40000000f00 */
[----:B----4-:R-:W-:Y:S01]  /*17610*/  FMNMX.FTZ R72, R72, R4, !PT ;  /* 0x0000000448487209 */ /* 0x010fe20007810000 */
[----:B------:R-:W-:Y:S01]  /*17620*/  FMUL.FTZ R4, R0, UR4 ;  /* 0x0000000400047c20 */ /* 0x000fe20008410000 */
[----:B------:R-:W1:Y:S03]  /*17630*/  SHFL.BFLY PT, R3, R2, 0x1, 0x1f ;  /* 0x0c201f0002037f89 */ /* 0x000e6600000e0000 */
[----:B------:R2:W-:Y:S01]  /*17640*/  MUFU.EX2 R68, R4 ;  /* 0x0000000400447308 */ /* 0x0005e20000000800 */
[C---:B------:R-:W-:Y:S01]  /*17650*/  FMUL.FTZ R8, R72.reuse, UR4 ;  /* 0x0000000448087c20 */ /* 0x040fe20008410000 */
[----:B------:R-:W-:Y:S01]  /*17660*/  FADD.FTZ R0, -R72, R132 ;  /* 0x0000008448007221 */ /* 0x000fe20000010100 */
[----:B---3--:R-:W-:Y:S01]  /*17670*/  FMNMX.FTZ R71, R71, R5, !PT ;  /* 0x0000000547477209 */ /* 0x008fe20007810000 */
[----:B------:R-:W-:Y:S02]  /*17680*/  FMUL.FTZ R5, R73, UR4 ;  /* 0x0000000449057c20 */ /* 0x000fe40008410000 */
[----:B------:R-:W-:Y:S01]  /*17690*/  FMUL.FTZ R0, R0, UR4 ;  /* 0x0000000400007c20 */ /* 0x000fe20008410000 */
[C---:B------:R-:W-:Y:S01]  /*176a0*/  FSETP.NEU.FTZ.AND P3, PT, R71.reuse, -INF , PT ;  /* 0xff8000004700780b */ /* 0x040fe20003f7d000 */
[----:B------:R-:W-:Y:S01]  /*176b0*/  FMUL.FTZ R6, R71, UR4 ;  /* 0x0000000447067c20 */ /* 0x000fe20008410000 */
[----:B------:R-:W-:Y:S02]  /*176c0*/  FSEL R5, R5, RZ, P2 ;  /* 0x000000ff05057208 */ /* 0x000fe40001000000 */
[----:B------:R-:W-:Y:S02]  /*176d0*/  FSETP.NEU.FTZ.AND P2, PT, R72, -INF , PT ;  /* 0xff8000004800780b */ /* 0x000fe40003f5d000 */
[----:B------:R-:W-:Y:S01]  /*176e0*/  FSEL R6, R6, RZ, P3 ;  /* 0x000000ff06067208 */ /* 0x000fe20001800000 */
[--C-:B------:R-:W-:Y:S01]  /*176f0*/  FFMA.FTZ R9, R236, UR4, -R5.reuse ;  /* 0x00000004ec097c23 */ /* 0x100fe20008010805 */
[--C-:B--2---:R-:W-:Y:S01]  /*17700*/  FFMA.FTZ R4, R247, UR4, -R5.reuse ;  /* 0x00000004f7047c23 */ /* 0x104fe20008010805 */
[--C-:B------:R-:W-:Y:S01]  /*17710*/  FFMA.FTZ R214, R20, UR4, -R5.reuse ;  /* 0x0000000414d67c23 */ /* 0x100fe20008010805 */
[--C-:B------:R-:W-:Y:S01]  /*17720*/  FFMA.FTZ R31, R31, UR4, -R5.reuse ;  /* 0x000000041f1f7c23 */ /* 0x100fe20008010805 */
[----:B------:R-:W-:Y:S01]  /*17730*/  FFMA.FTZ R29, R29, UR4, -R5 ;  /* 0x000000041d1d7c23 */ /* 0x000fe20008010805 */
[----:B------:R2:W-:Y:S01]  /*17740*/  MUFU.EX2 R102, R4 ;  /* 0x0000000400667308 */ /* 0x0005e20000000800 */
[----:B-1----:R-:W-:Y:S01]  /*17750*/  FMNMX.FTZ R74, R2, R3, !PT ;  /* 0x00000003024a7209 */ /* 0x002fe20007810000 */
[----:B------:R-:W-:Y:S01]  /*17760*/  FADD.FTZ R2, -R71, R133 ;  /* 0x0000008547027221 */ /* 0x000fe20000010100 */
[--C-:B------:R-:W-:Y:S01]  /*17770*/  FFMA.FTZ R10, R237, UR4, -R5.reuse ;  /* 0x00000004ed0a7c23 */ /* 0x100fe20008010805 */
[--C-:B------:R-:W-:Y:S01]  /*17780*/  FFMA.FTZ R133, R23, UR4, -R5.reuse ;  /* 0x0000000417857c23 */ /* 0x100fe20008010805 */
[--C-:B------:R-:W-:Y:S01]  /*17790*/  FFMA.FTZ R51, R208, UR4, -R5.reuse ;  /* 0x00000004d0337c23 */ /* 0x100fe20008010805 */
[--C-:B------:R-:W-:Y:S01]  /*177a0*/  FFMA.FTZ R50, R203, UR4, -R5.reuse ;  /* 0x00000004cb327c23 */ /* 0x100fe20008010805 */
[--C-:B------:R-:W-:Y:S03]  /*177b0*/  FFMA.FTZ R48, R48, UR4, -R5.reuse ;  /* 0x0000000430307c23 */ /* 0x100fe60008010805 */
[----:B------:R1:W3:Y:S01]  /*177c0*/  MUFU.EX2 R3, R0 ;  /* 0x0000000000037308 */ /* 0x0002e20000000800 */
        /* <DEDUP_REMOVED lines=8> */
[----:B--2---:R-:W-:Y:S01]  /*17850*/  FSEL R4, R8, RZ, P2 ;  /* 0x000000ff08047208 */ /* 0x004fe20001000000 */
        /* <DEDUP_REMOVED lines=16> */
[----:B------:R-:W-:Y:S01]  /*17960*/  FFMA.FTZ R207, R113, UR4, -R5 ;  /* 0x0000000471cf7c23 */ /* 0x000fe20008010805 */
[--C-:B------:R-:W-:Y:S01]  /*17970*/  FFMA.FTZ R5, R244, UR4, -R4.reuse ;  /* 0x00000004f4057c23 */ /* 0x100fe20008010804 */
[--C-:B------:R-:W-:Y:S01]  /*17980*/  FFMA.FTZ R84, R66, UR4, -R4.reuse ;  /* 0x0000000442547c23 */ /* 0x100fe20008010804 */
[----:B------:R-:W-:Y:S01]  /*17990*/  FFMA.FTZ R85, R67, UR4, -R4 ;  /* 0x0000000443557c23 */ /* 0x000fe20008010804 */
[----:B------:R-:W-:Y:S01]  /*179a0*/  MOV R81, R56 ;  /* 0x0000003800517202 */ /* 0x000fe20000000f00 */
[----:B------:R-:W-:Y:S03]  /*179b0*/  FFMA.FTZ R97, R76, UR4, -R6 ;  /* 0x000000044c617c23 */ /* 0x000fe60008010806 */
[----:B------:R2:W-:Y:S01]  /*179c0*/  MUFU.EX2 R244, R5 ;  /* 0x0000000500f47308 */ /* 0x0005e20000000800 */
[----:B------:R-:W-:Y:S01]  /*179d0*/  FFMA.FTZ R11, R241, UR4, -R4 ;  /* 0x00000004f10b7c23 */ /* 0x000fe20008010804 */
[----:B------:R-:W-:Y:S01]  /*179e0*/  FFMA.FTZ R96, R77, UR4, -R6 ;  /* 0x000000044d607c23 */ /* 0x000fe20008010806 */
[--C-:B------:R-:W-:Y:S01]  /*179f0*/  FFMA.FTZ R116, R98, UR4, -R4.reuse ;  /* 0x0000000462747c23 */ /* 0x100fe20008010804 */
[----:B------:R-:W-:Y:S01]  /*17a00*/  MOV R80, R45 ;  /* 0x0000002d00507202 */ /* 0x000fe20000000f00 */
[--C-:B------:R-:W-:Y:S01]  /*17a10*/  FFMA.FTZ R44, R44, UR4, -R4.reuse ;  /* 0x000000042c2c7c23 */ /* 0x100fe20008010804 */
[----:B------:R-:W-:Y:S01]  /*17a20*/  MOV R208, R106 ;  /* 0x0000006a00d07202 */ /* 0x000fe20000000f00 */
[--C-:B------:R-:W-:Y:S03]  /*17a30*/  FFMA.FTZ R106, R38, UR4, -R4.reuse ;  /* 0x00000004266a7c23 */ /* 0x100fe60008010804 */
[----:B------:R4:W-:Y:S01]  /*17a40*/  MUFU.EX2 R241, R8 ;  /* 0x0000000800f17308 */ /* 0x0009e20000000800 */
[C---:B------:R-:W-:Y:S01]  /*17a50*/  FMUL.FTZ R75, R74.reuse, UR4 ;  /* 0x000000044a4b7c20 */ /* 0x040fe20008410000 */
[----:B------:R-:W-:Y:S01]  /*17a60*/  FSETP.NEU.FTZ.AND P2, PT, R74, -INF , PT ;  /* 0xff8000004a00780b */ /* 0x000fe20003f5d000 */
[--C-:B------:R-:W-:Y:S01]  /*17a70*/  FFMA.FTZ R110, R82, UR4, -R4.reuse ;  /* 0x00000004526e7c23 */ /* 0x100fe20008010804 */
[----:B------:R-:W-:Y:S01]  /*17a80*/  MOV R82, R79 ;  /* 0x0000004f00527202 */ /* 0x000fe20000000f00 */
[--C-:B------:R-:W-:Y:S01]  /*17a90*/  FFMA.FTZ R107, R83, UR4, -R4.reuse ;  /* 0x00000004536b7c23 */ /* 0x100fe20008010804 */
[----:B------:R-:W-:Y:S01]  /*17aa0*/  FSEL R75, R75, RZ, P2 ;  /* 0x000000ff4b4b7208 */ /* 0x000fe20001000000 */
[----:B------:R-:W-:Y:S03]  /*17ab0*/  FFMA.FTZ R203, R114, UR4, -R4 ;  /* 0x0000000472cb7c23 */ /* 0x000fe60008010804 */
[----:B------:R5:W-:Y:S01]  /*17ac0*/  MUFU.EX2 R101, R11 ;  /* 0x0000000b00657308 */ /* 0x000be20000000800 */
[----:B------:R-:W-:Y:S01]  /*17ad0*/  MOV R65, R46 ;  /* 0x0000002e00417202 */ /* 0x000fe20000000f00 */
[----:B-1----:R-:W-:Y:S01]  /*17ae0*/  FADD.FTZ R0, -R74, R134 ;  /* 0x000000864a007221 */ /* 0x002fe20000010100 */
[--C-:B--2---:R-:W-:Y:S01]  /*17af0*/  FFMA.FTZ R5, R250, UR4, -R75.reuse ;  /* 0x00000004fa057c23 */ /* 0x104fe2000801084b */
[----:B------:R-:W-:Y:S01]  /*17b00*/  MOV R83, R94 ;  /* 0x0000005e00537202 */ /* 0x000fe20000000f00 */
[--C-:B------:R-:W-:Y:S01]  /*17b10*/  FFMA.FTZ R94, R39, UR4, -R6.reuse ;  /* 0x00000004275e7c23 */ /* 0x100fe20008010806 */
[----:B------:R-:W-:Y:S01]  /*17b20*/  FFMA.FTZ R114, R37, UR4, -R6 ;  /* 0x0000000425727c23 */ /* 0x000fe20008010806 */
[----:B------:R-:W-:Y:S03]  /*17b30*/  MOV R53, R111 ;  /* 0x0000006f00357202 */ /* 0x000fe60000000f00 */
[----:B------:R1:W-:Y:S01]  /*17b40*/  MUFU.EX2 R98, R5 ;  /* 0x0000000500627308 */ /* 0x0003e20000000800 */
[--C-:B----4-:R-:W-:Y:S01]  /*17b50*/  FFMA.FTZ R8, R249, UR4, -R4.reuse ;  /* 0x00000004f9087c23 */ /* 0x110fe20008010804 */
[----:B------:R-:W-:Y:S01]  /*17b60*/  MOV R249, R212 ;  /* 0x000000d400f97202 */ /* 0x000fe20000000f00 */
[--C-:B------:R-:W-:Y:S01]  /*17b70*/  FFMA.FTZ R46, R210, UR4, -R4.reuse ;  /* 0x00000004d22e7c23 */ /* 0x100fe20008010804 */
[--C-:B------:R-:W-:Y:S01]  /*17b80*/  FFMA.FTZ R210, R21, UR4, -R4.reuse ;  /* 0x0000000415d27c23 */ /* 0x100fe20008010804 */
[----:B------:R-:W-:Y:S01]  /*17b90*/  MOV R134, R59 ;  /* 0x0000003b00867202 */ /* 0x000fe20000000f00 */
[--C-:B------:R-:W-:Y:S01]  /*17ba0*/  FFMA.FTZ R59, R40, UR4, -R4.reuse ;  /* 0x00000004283b7c23 */ /* 0x100fe20008010804 */
[--C-:B------:R-:W-:Y:S03]  /*17bb0*/  FFMA.FTZ R212, R18, UR4, -R4.reuse ;  /* 0x0000000412d47c23 */ /* 0x100fe60008010804 */
[----:B------:R2:W-:Y:S01]  /*17bc0*/  MUFU.EX2 R235, R8 ;  /* 0x0000000800eb7308 */ /* 0x0005e20000000800 */
[----:B-----5:R-:W-:Y:S01]  /*17bd0*/  MOV R11, R206 ;  /* 0x000000ce000b7202 */ /* 0x020fe20000000f00 */
[--C-:B------:R-:W-:Y:S01]  /*17be0*/  FFMA.FTZ R27, R230, UR4, -R4.reuse ;  /* 0x00000004e61b7c23 */ /* 0x100fe20008010804 */
[----:B------:R-:W-:Y:S01]  /*17bf0*/  MOV R247, R215 ;  /* 0x000000d700f77202 */ /* 0x000fe20000000f00 */
[--C-:B------:R-:W-:Y:S01]  /*17c00*/  FFMA.FTZ R206, R115, UR4, -R4.reuse ;  /* 0x0000000473ce7c23 */ /* 0x100fe20008010804 */
[----:B------:R-:W-:Y:S01]  /*17c10*/  MOV R64, R58 ;  /* 0x0000003a00407202 */ /* 0x000fe20000000f00 */
        /* <DEDUP_REMOVED lines=19> */
[--C-:B-1----:R-:W-:Y:S01]  /*17d50*/  FFMA.FTZ R5, R208, UR4, -R75.reuse ;  /* 0x00000004d0057c23 */ /* 0x102fe2000801084b */
[--C-:B--2---:R-:W-:Y:S01]  /*17d60*/  FFMA.FTZ R8, R22, UR4, -R6.reuse ;  /* 0x0000000416087c23 */ /* 0x104fe20008010806 */
[----:B------:R-:W-:Y:S01]  /*17d70*/  MOV R55, R249 ;  /* 0x000000f900377202 */ /* 0x000fe20000000f00 */
[----:B------:R-:W1:Y:S01]  /*17d80*/  LDSM.16.MT88.4 R20, [R218+0x8000] ;  /* 0x00800000da14783b */ /* 0x000e620000004200 */
[----:B------:R-:W-:Y:S01]  /*17d90*/  MOV R80, R41 ;  /* 0x0000002900507202 */ /* 0x000fe20000000f00 */
[--C-:B------:R-:W-:Y:S01]  /*17da0*/  FFMA.FTZ R115, R36, UR4, -R6.reuse ;  /* 0x0000000424737c23 */ /* 0x100fe20008010806 */
[----:B---3--:R-:W-:Y:S03]  /*17db0*/  FMUL.FTZ R18, R3, R146 ;  /* 0x0000009203127220 */ /* 0x008fe60000410000 */
[----:B------:R2:W3:Y:S01]  /*17dc0*/  MUFU.EX2 R208, R4 ;  /* 0x0000000400d07308 */ /* 0x0004e20000000800 */
[--C-:B------:R-:W-:Y:S01]  /*17dd0*/  FFMA.FTZ R7, R64, UR4, -R6.reuse ;  /* 0x0000000440077c23 */ /* 0x100fe20008010806 */
[--C-:B------:R-:W-:Y:S01]  /*17de0*/  FFMA.FTZ R56, R229, UR4, -R6.reuse ;  /* 0x00000004e5387c23 */ /* 0x100fe20008010806 */
[--C-:B------:R-:W-:Y:S01]  /*17df0*/  FFMA.FTZ R9, R251, UR4, -R6.reuse ;  /* 0x00000004fb097c23 */ /* 0x100fe20008010806 */
[----:B------:R-:W4:Y:S01]  /*17e00*/  LDSM.16.MT88.4 R36, [R221+0x8000] ;  /* 0x00800000dd24783b */ /* 0x000f220000004200 */
[--C-:B------:R-:W-:Y:S01]  /*17e10*/  FFMA.FTZ R41, R243, UR4, -R6.reuse ;  /* 0x00000004f3297c23 */ /* 0x100fe20008010806 */
[----:B------:R-:W-:Y:S01]  /*17e20*/  MOV R103, R247 ;  /* 0x000000f700677202 */ /* 0x000fe20000000f00 */
[--C-:B------:R-:W-:Y:S03]  /*17e30*/  FFMA.FTZ R28, R248, UR4, -R6.reuse ;  /* 0x00000004f81c7c23 */ /* 0x100fe60008010806 */
[----:B------:R5:W-:Y:S01]  /*17e40*/  MUFU.EX2 R209, R8 ;  /* 0x0000000800d17308 */ /* 0x000be20000000800 */
[----:B------:R-:W-:Y:S01]  /*17e50*/  MOV R249, R47 ;  /* 0x0000002f00f97202 */ /* 0x000fe20000000f00 */
[--C-:B------:R-:W-:Y:S01]  /*17e60*/  FFMA.FTZ R47, R232, UR4, -R6.reuse ;  /* 0x00000004e82f7c23 */ /* 0x100fe20008010806 */
[----:B------:R-:W-:Y:S01]  /*17e70*/  MOV R247, R93 ;  /* 0x0000005d00f77202 */ /* 0x000fe20000000f00 */
[--C-:B------:R-:W-:Y:S01]  /*17e80*/  FFMA.FTZ R93, R54, UR4, -R6.reuse ;  /* 0x00000004365d7c23 */ /* 0x100fe20008010806 */
[----:B------:R-:W-:Y:S01]  /*17e90*/  MOV R54, R134 ;  /* 0x0000008600367202 */ /* 0x000fe20000000f00 */
[--C-:B------:R-:W-:Y:S01]  /*17ea0*/  FFMA.FTZ R30, R245, UR4, -R6.reuse ;  /* 0x00000004f51e7c23 */ /* 0x100fe20008010806 */
[----:B------:R-:W-:Y:S03]  /*17eb0*/  MOV R99, R95 ;  /* 0x0000005f00637202 */ /* 0x000fe60000000f00 */
[----:B------:R1:W-:Y:S01]  /*17ec0*/  MUFU.EX2 R232, R7 ;  /* 0x0000000700e87308 */ /* 0x0003e20000000800 */
[--C-:B--2---:R-:W-:Y:S01]  /*17ed0*/  FFMA.FTZ R4, R53, UR4, -R75.reuse ;  /* 0x0000000435047c23 */ /* 0x104fe2000801084b */
[--C-:B------:R-:W-:Y:S01]  /*17ee0*/  FFMA.FTZ R95, R52, UR4, -R6.reuse ;  /* 0x00000004345f7c23 */ /* 0x100fe20008010806 */
[----:B------:R-:W-:Y:S01]  /*17ef0*/  MOV R52, R135 ;  /* 0x0000008700347202 */ /* 0x000fe20000000f00 */
[--C-:B------:R-:W-:Y:S01]  /*17f00*/  FFMA.FTZ R40, R240, UR4, -R6.reuse ;  /* 0x00000004f0287c23 */ /* 0x100fe20008010806 */
[----:B------:R-:W-:Y:S01]  /*17f10*/  MOV R53, R11 ;  /* 0x0000000b00357202 */ /* 0x000fe20000000f00 */
[--C-:B------:R-:W-:Y:S01]  /*17f20*/  FFMA.FTZ R134, R104, UR4, -R6.reuse ;  /* 0x0000000468867c23 */ /* 0x100fe20008010806 */
[----:B------:R-:W-:Y:S03]  /*17f30*/  MOV R248, R92 ;  /* 0x0000005c00f87202 */ /* 0x000fe60000000f00 */
[----:B------:R-:W-:Y:S01]  /*17f40*/  MUFU.EX2 R231, R5 ;  /* 0x0000000500e77308 */ /* 0x000fe20000000800 */
[--C-:B------:R-:W-:Y:S01]  /*17f50*/  FFMA.FTZ R92, R200, UR4, -R6.reuse ;  /* 0x00000004c85c7c23 */ /* 0x100fe20008010806 */
[--C-:B-----5:R-:W-:Y:S01]  /*17f60*/  FFMA.FTZ R8, R65, UR4, -R6.reuse ;  /* 0x0000000441087c23 */ /* 0x120fe20008010806 */
[----:B---3--:R-:W-:Y:S01]  /*17f70*/  F2FP.BF16.F32.PACK_AB R65, R208, R98 ;  /* 0x00000062d041723e */ /* 0x008fe200000010ff */
[--C-:B------:R-:W-:Y:S01]  /*17f80*/  FFMA.FTZ R135, R105, UR4, -R6.reuse ;  /* 0x0000000469877c23 */ /* 0x100fe20008010806 */
[----:B------:R-:W-:Y:S01]  /*17f90*/  MOV R105, R54 ;  /* 0x0000003600697202 */ /* 0x000fe20000000f00 */
[--C-:B------:R-:W-:Y:S01]  /*17fa0*/  FFMA.FTZ R200, R108, UR4, -R6.reuse ;  /* 0x000000046cc87c23 */ /* 0x100fe20008010806 */
[----:B------:R-:W-:Y:S03]  /*17fb0*/  MOV R108, R52 ;  /* 0x00000034006c7202 */ /* 0x000fe60000000f00 */
[----:B------:R2:W-:Y:S01]  /*17fc0*/  MUFU.EX2 R229, R4 ;  /* 0x0000000400e57308 */ /* 0x0005e20000000800 */
[----:B------:R-:W-:Y:S01]  /*17fd0*/  FMUL.FTZ R2, R2, UR4 ;  /* 0x0000000402027c20 */ /* 0x000fe20008410000 */
[----:B------:R-:W-:Y:S01]  /*17fe0*/  FMUL.FTZ R0, R0, UR4 ;  /* 0x0000000400007c20 */ /* 0x000fe20008410000 */
[----:B------:R-:W-:Y:S01]  /*17ff0*/  MOV R243, R42 ;  /* 0x0000002a00f37202 */ /* 0x000fe20000000f00 */
[--C-:B------:R-:W-:Y:S01]  /*18000*/  FFMA.FTZ R42, R233, UR4, -R6.reuse ;  /* 0x00000004e92a7c23 */ /* 0x100fe20008010806 */
[----:B-1----:R-:W-:Y:S01]  /*18010*/  FMUL.FTZ R7, R3, R143 ;  /* 0x0000008f03077220 */ /* 0x002fe20000410000 */
[----:B------:R-:W-:Y:S01]  /*18020*/  MOV R245, R89 ;  /* 0x0000005900f57202 */ /* 0x000fe20000000f00 */
[--C-:B------:R-:W-:Y:S03]  /*18030*/  FFMA.FTZ R89, R202, UR4, -R6.reuse ;  /* 0x00000004ca597c23 */ /* 0x100fe60008010806 */
[----:B------:R-:W-:Y:S01]  /*18040*/  MUFU.EX2 R2, R2 ;  /* 0x0000000200027308 */ /* 0x000fe20000000800 */
[----:B------:R-:W-:Y:S01]  /*18050*/  MOV R250, R88 ;  /* 0x0000005800fa7202 */ /* 0x000fe20000000f00 */
[--C-:B------:R-:W-:Y:S01]  /*18060*/  FFMA.FTZ R88, R201, UR4, -R6.reuse ;  /* 0x00000004c9587c23 */ /* 0x100fe20008010806 */
[----:B------:R-:W-:Y:S01]  /*18070*/  MOV R251, R57 ;  /* 0x0000003900fb7202 */ /* 0x000fe20000000f00 */
[--C-:B------:R-:W-:Y:S01]  /*18080*/  FFMA.FTZ R57, R211, UR4, -R6.reuse ;  /* 0x00000004d3397c23 */ /* 0x100fe20008010806 */
[----:B------:R-:W-:Y:S01]  /*18090*/  MOV R86, R127 ;  /* 0x0000007f00567202 */ /* 0x000fe20000000f00 */
[--C-:B------:R-:W-:Y:S01]  /*180a0*/  FFMA.FTZ R127, R35, UR4, -R6.reuse ;  /* 0x00000004237f7c23 */ /* 0x100fe20008010806 */
[----:B------:R-:W-:Y:S03]  /*180b0*/  MOV R87, R129 ;  /* 0x0000008100577202 */ /* 0x000fe60000000f00 */
[----:B------:R-:W1:Y:S01]  /*180c0*/  MUFU.EX2 R0, R0 ;  /* 0x0000000000007308 */ /* 0x000e620000000800 */
[----:B------:R-:W-:Y:S01]  /*180d0*/  MOV R35, R78 ;  /* 0x0000004e00237202 */ /* 0x000fe20000000f00 */
[--C-:B------:R-:W-:Y:S01]  /*180e0*/  FFMA.FTZ R129, R34, UR4, -R6.reuse ;  /* 0x0000000422817c23 */ /* 0x100fe20008010806 */
[----:B------:R-:W-:Y:S01]  /*180f0*/  FMUL.FTZ R34, R3, R162 ;  /* 0x000000a203227220 */ /* 0x000fe20000410000 */
[--C-:B------:R-:W-:Y:S01]  /*18100*/  FFMA.FTZ R201, R109, UR4, -R6.reuse ;  /* 0x000000046dc97c23 */ /* 0x100fe20008010806 */
[--C-:B------:R-:W-:Y:S01]  /*18110*/  FFMA.FTZ R202, R19, UR4, -R6.reuse ;  /* 0x0000000413ca7c23 */ /* 0x100fe20008010806 */
[----:B------:R-:W-:Y:S01]  /*18120*/  FMUL.FTZ R19, R3, R147 ;  /* 0x0000009303137220 */ /* 0x000fe20000410000 */
[--C-:B------:R-:W-:Y:S03]  /*18130*/  FFMA.FTZ R211, R17, UR4, -R6.reuse ;  /* 0x0000000411d37c23 */ /* 0x100fe60008010806 */
[----:B------:R-:W3:Y:S01]  /*18140*/  MUFU.EX2 R100, R9 ;  /* 0x0000000900647308 */ /* 0x000ee20000000800 */
[--C-:B------:R-:W-:Y:S01]  /*18150*/  FFMA.FTZ R238, R16, UR4, -R6.reuse ;  /* 0x0000000410ee7c23 */ /* 0x100fe20008010806 */
[----:B------:R-:W-:Y:S01]  /*18160*/  FFMA.FTZ R239, R15, UR4, -R6 ;  /* 0x000000040fef7c23 */ /* 0x000fe20008010806 */
[----:B------:R-:W-:Y:S01]  /*18170*/  FMUL.FTZ R6, R3, R142 ;  /* 0x0000008e03067220 */ /* 0x000fe20000410000 */
[----:B------:R-:W-:Y:S01]  /*18180*/  F2FP.BF16.F32.PACK_AB R76, R241, R102 ;  /* 0x00000066f14c723e */ /* 0x000fe200000010ff */
[C---:B------:R-:W-:Y:S01]  /*18190*/  FMUL.FTZ R16, R68.reuse, R144 ;  /* 0x0000009044107220 */ /* 0x040fe20000410000 */
[----:B------:R-:W-:Y:S01]  /*181a0*/  F2FP.BF16.F32.PACK_AB R77, R235, R101 ;  /* 0x00000065eb4d723e */ /* 0x000fe200000010ff */
[----:B------:R-:W-:Y:S03]  /*181b0*/  FMUL.FTZ R17, R68, R145 ;  /* 0x0000009144117220 */ /* 0x000fe60000410000 */
[----:B------:R-:W5:Y:S01]  /*181c0*/  MUFU.EX2 R233, R8 ;  /* 0x0000000800e97308 */ /* 0x000f620000000800 */
[----:B------:R-:W-:Y:S01]  /*181d0*/  F2FP.BF16.F32.PACK_AB R78, R246, R234 ;  /* 0x000000eaf64e723e */ /* 0x000fe200000010ff */
[C---:B--2---:R-:W-:Y:S01]  /*181e0*/  FMUL.FTZ R4, R68.reuse, R140 ;  /* 0x0000008c44047220 */ /* 0x044fe20000410000 */
[----:B------:R-:W-:Y:S01]  /*181f0*/  FMUL.FTZ R5, R68, R141 ;  /* 0x0000008d44057220 */ /* 0x000fe20000410000 */
[----:B------:R-:W-:Y:S01]  /*18200*/  F2FP.BF16.F32.PACK_AB R79, R242, R244 ;  /* 0x000000f4f24f723e */ /* 0x000fe200000010ff */
[C---:B-1----:R-:W-:Y:S01]  /*18210*/  FMUL.FTZ R10, R0.reuse, R138 ;  /* 0x0000008a000a7220 */ /* 0x042fe20000410000 */
[----:B------:R-:W-:Y:S01]  /*18220*/  FMUL.FTZ R11, R0, R139 ;  /* 0x0000008b000b7220 */ /* 0x000fe20000410000 */
[----:B------:R-:W-:Y:S03]  /*18230*/  F2FP.BF16.F32.PACK_AB R67, R229, R231 ;  /* 0x000000e7e543723e */ /* 0x000fe600000010ff */
[----:B------:R1:W-:Y:S01]  /*18240*/  MUFU.EX2 R141, R26 ;  /* 0x0000001a008d7308 */ /* 0x0003e20000000800 */
[----:B---3--:R-:W-:Y:S01]  /*18250*/  F2FP.BF16.F32.PACK_AB R64, R209, R100 ;  /* 0x00000064d140723e */ /* 0x008fe200000010ff */
[----:B------:R-:W-:Y:S01]  /*18260*/  FMUL.FTZ R9, R2, R137 ;  /* 0x0000008902097220 */ /* 0x000fe20000410000 */
[-C--:B------:R-:W-:Y:S07]  /*18270*/  HMMA.16816.F32.BF16 R4, R76, R20.reuse, R4 ;  /* 0x000000144c04723c */ /* 0x080fee0000041804 */
[----:B------:R-:W-:Y:S01]  /*18280*/  MUFU.EX2 R143, R25 ;  /* 0x00000019008f7308 */ /* 0x000fe20000000800 */
[----:B-----5:R-:W-:Y:S03]  /*18290*/  F2FP.BF16.F32.PACK_AB R66, R232, R233 ;  /* 0x000000e9e842723e */ /* 0x020fe600000010ff */
[----:B------:R-:W-:Y:S01]  /*182a0*/  FMUL.FTZ R8, R2, R136 ;  /* 0x0000008802087220 */ /* 0x000fe20000410000 */
[C---:B------:R-:W-:Y:S01]  /*182b0*/  FMUL.FTZ R14, R0.reuse, R150 ;  /* 0x00000096000e7220 */ /* 0x040fe20000410000 */
[----:B------:R-:W-:Y:S01]  /*182c0*/  FMUL.FTZ R15, R0, R151 ;  /* 0x00000097000f7220 */ /* 0x000fe20000410000 */
[C---:B------:R-:W-:Y:S03]  /*182d0*/  FMUL.FTZ R12, R2.reuse, R148 ;  /* 0x00000094020c7220 */ /* 0x040fe60000410000 */
[----:B------:R2:W-:Y:S01]  /*182e0*/  MUFU.EX2 R150, R24 ;  /* 0x0000001800967308 */ /* 0x0005e20000000800 */
[----:B------:R-:W-:Y:S01]  /*182f0*/  FMUL.FTZ R13, R2, R149 ;  /* 0x00000095020d7220 */ /* 0x000fe20000410000 */
[C---:B------:R-:W-:Y:S04]  /*18300*/  HMMA.16816.F32.BF16 R8, R64.reuse, R20, R8 ;  /* 0x000000144008723c */ /* 0x040fe80000041808 */
[----:B-1----:R-:W-:Y:S01]  /*18310*/  FMUL.FTZ R26, R0, R154 ;  /* 0x0000009a001a7220 */ /* 0x002fe20000410000 */
[----:B------:R-:W-:Y:S03]  /*18320*/  MOV R104, R243 ;  /* 0x000000f300687202 */ /* 0x000fe60000000f00 */
[----:B------:R1:W-:Y:S01]  /*18330*/  MUFU.EX2 R151, R27 ;  /* 0x0000001b00977308 */ /* 0x0003e20000000800 */
[-C--:B------:R-:W-:Y:S03]  /*18340*/  HMMA.16816.F32.BF16 R12, R64, R22.reuse, R12 ;  /* 0x00000016400c723c */ /* 0x080fe6000004180c */
[C---:B------:R-:W-:Y:S01]  /*18350*/  FMUL.FTZ R20, R68.reuse, R156 ;  /* 0x0000009c44147220 */ /* 0x040fe20000410000 */
[----:B------:R-:W-:Y:S02]  /*18360*/  FMUL.FTZ R21, R68, R157 ;  /* 0x0000009d44157220 */ /* 0x000fe40000410000 */
[C---:B------:R-:W-:Y:S03]  /*18370*/  HMMA.16816.F32.BF16 R16, R76.reuse, R22, R16 ;  /* 0x000000164c10723c */ /* 0x040fe60000041810 */
[----:B------:R3:W-:Y:S02]  /*18380*/  MUFU.EX2 R144, R31 ;  /* 0x0000001f00907308 */ /* 0x0007e40000000800 */
[C---:B--2---:R-:W-:Y:S01]  /*18390*/  FMUL.FTZ R24, R2.reuse, R152 ;  /* 0x0000009802187220 */ /* 0x044fe20000410000 */
[----:B------:R-:W-:Y:S01]  /*183a0*/  FMUL.FTZ R25, R2, R153 ;  /* 0x0000009902197220 */ /* 0x000fe20000410000 */
[C---:B------:R-:W-:Y:S01]  /*183b0*/  FMUL.FTZ R22, R3.reuse, R158 ;  /* 0x0000009e03167220 */ /* 0x040fe20000410000 */
[----:B------:R-:W-:Y:S05]  /*183c0*/  FMUL.FTZ R23, R3, R159 ;  /* 0x0000009f03177220 */ /* 0x000fea0000410000 */
[----:B------:R2:W-:Y:S01]  /*183d0*/  MUFU.EX2 R240, R29 ;  /* 0x0000001d00f07308 */ /* 0x0005e20000000800 */
[----:B-1----:R-:W-:Y:S01]  /*183e0*/  FMUL.FTZ R27, R0, R155 ;  /* 0x0000009b001b7220 */ /* 0x002fe20000410000 */
[----:B------:R-:W-:Y:S01]  /*183f0*/  MOV R109, R104 ;  /* 0x00000068006d7202 */ /* 0x000fe20000000f00 */
[--C-:B------:R-:W-:Y:S01]  /*18400*/  FFMA.FTZ R122, R122, UR4, -R75.reuse ;  /* 0x000000047a7a7c23 */ /* 0x100fe2000801084b */
[----:B------:R-:W-:Y:S01]  /*18410*/  MOV R243, R245 ;  /* 0x000000f500f37202 */ /* 0x000fe20000000f00 */
[-C--:B----4-:R-:W-:Y:S05]  /*18420*/  HMMA.16816.F32.BF16 R20, R76, R36.reuse, R20 ;  /* 0x000000244c14723c */ /* 0x090fea0000041814 */
[----:B------:R1:W-:Y:S01]  /*18430*/  MUFU.EX2 R140, R28 ;  /* 0x0000001c008c7308 */ /* 0x0003e20000000800 */
[----:B---3--:R-:W-:Y:S01]  /*18440*/  FMUL.FTZ R31, R0, R167 ;  /* 0x000000a7001f7220 */ /* 0x008fe20000410000 */
[----:B------:R-:W-:Y:S01]  /*18450*/  MOV R245, R248 ;  /* 0x000000f800f57202 */ /* 0x000fe20000000f00 */
[--C-:B------:R-:W-:Y:S01]  /*18460*/  FFMA.FTZ R123, R123, UR4, -R75.reuse ;  /* 0x000000047b7b7c23 */ /* 0x100fe2000801084b */
[C---:B------:R-:W-:Y:S06]  /*18470*/  HMMA.16816.F32.BF16 R24, R64.reuse, R36, R24 ;  /* 0x000000244018723c */ /* 0x040fec0000041818 */
[----:B------:R3:W-:Y:S01]  /*18480*/  MUFU.EX2 R139, R30 ;  /* 0x0000001e008b7308 */ /* 0x0007e20000000800 */
[C---:B--2---:R-:W-:Y:S01]  /*18490*/  FMUL.FTZ R29, R2.reuse, R165 ;  /* 0x000000a5021d7220 */ /* 0x044fe20000410000 */
[----:B------:R-:W-:Y:S01]  /*184a0*/  MOV R248, R103 ;  /* 0x0000006700f87202 */ /* 0x000fe20000000f00 */
[----:B------:R-:W2:Y:S02]  /*184b0*/  LDL.LU R165, [R1+0x58] ;  /* 0x0000580001a57983 */ /* 0x000ea40000300800 */
[----:B------:R-:W-:Y:S01]  /*184c0*/  MOV R103, R55 ;  /* 0x0000003700677202 */ /* 0x000fe20000000f00 */
[--C-:B------:R-:W-:Y:S04]  /*184d0*/  FFMA.FTZ R36, R35, UR4, -R75.reuse ;  /* 0x0000000423247c23 */ /* 0x100fe8000801084b */
[----:B------:R4:W-:Y:S01]  /*184e0*/  MUFU.EX2 R136, R33 ;  /* 0x0000002100887308 */ /* 0x0009e20000000800 */
[----:B------:R-:W-:Y:S01]  /*184f0*/  FMUL.FTZ R35, R3, R163 ;  /* 0x000000a303237220 */ /* 0x000fe20000410000 */
[----:B-1----:R-:W-:Y:S01]  /*18500*/  FMUL.FTZ R28, R2, R164 ;  /* 0x000000a4021c7220 */ /* 0x002fe20000410000 */
[----:B------:R-:W-:Y:S01]  /*18510*/  FMUL.FTZ R37, R68, R173 ;  /* 0x000000ad44257220 */ /* 0x000fe20000410000 */
[----:B------:R-:W-:Y:S02]  /*18520*/  MOV R104, R243 ;  /* 0x000000f300687202 */ /* 0x000fe40000000f00 */
[----:B------:R-:W-:Y:S04]  /*18530*/  MOV R243, R245 ;  /* 0x000000f500f37202 */ /* 0x000fe80000000f00 */
[----:B------:R1:W-:Y:S01]  /*18540*/  MUFU.EX2 R142, R32 ;  /* 0x00000020008e7308 */ /* 0x0003e20000000800 */
[----:B---3--:R-:W-:Y:S01]  /*18550*/  FMUL.FTZ R30, R0, R166 ;  /* 0x000000a6001e7220 */ /* 0x008fe20000410000 */
[----:B------:R-:W-:Y:S02]  /*18560*/  MOV R245, R248 ;  /* 0x000000f800f57202 */ /* 0x000fe40000000f00 */
[----:B------:R-:W-:Y:S02]  /*18570*/  MOV R248, R103 ;  /* 0x0000006700f87202 */ /* 0x000fe40000000f00 */
[----:B------:R-:W-:Y:S04]  /*18580*/  MOV R103, R99 ;  /* 0x0000006300677202 */ /* 0x000fe80000000f00 */
[----:B------:R3:W-:Y:S01]  /*18590*/  MUFU.EX2 R137, R36 ;  /* 0x0000002400897308 */ /* 0x0007e20000000800 */
[C---:B----4-:R-:W-:Y:S01]  /*185a0*/  FMUL.FTZ R33, R68.reuse, R161 ;  /* 0x000000a144217220 */ /* 0x050fe20000410000 */
[-C--:B------:R-:W-:Y:S08]  /*185b0*/  HMMA.16816.F32.BF16 R28, R64, R38.reuse, R28 ;  /* 0x00000026401c723c */ /* 0x080ff0000004181c */
[----:B------:R4:W-:Y:S03]  /*185c0*/  MUFU.EX2 R146, R41 ;  /* 0x0000002900927308 */ /* 0x0009e60000000800 */
[----:B-1----:R-:W-:Y:S07]  /*185d0*/  FMUL.FTZ R32, R68, R160 ;  /* 0x000000a044207220 */ /* 0x002fee0000410000 */
[----:B------:R1:W-:Y:S01]  /*185e0*/  MUFU.EX2 R149, R40 ;  /* 0x0000002800957308 */ /* 0x0003e20000000800 */
[C---:B------:R-:W-:Y:S04]  /*185f0*/  HMMA.16816.F32.BF16 R32, R76.reuse, R38, R32 ;  /* 0x000000264c20723c */ /* 0x040fe80000041820 */
[--C-:B---3--:R-:W-:Y:S02]  /*18600*/  FFMA.FTZ R36, R53, UR4, -R75.reuse ;  /* 0x0000000435247c23 */ /* 0x108fe4000801084b */
[----:B------:R-:W3:Y:S03]  /*18610*/  LDSM.16.MT88.4 R52, [R219+0x8000] ;  /* 0x00800000db34783b */ /* 0x000ee60000004200 */
[----:B------:R5:W-:Y:S02]  /*18620*/  MUFU.EX2 R166, R43 ;  /* 0x0000002b00a67308 */ /* 0x000be40000000800 */
[C---:B------:R-:W-:Y:S01]  /*18630*/  FMUL.FTZ R39, R3.reuse, R175 ;  /* 0x000000af03277220 */ /* 0x040fe20000410000 */
[----:B------:R-:W-:Y:S01]  /*18640*/  MOV R175, R90 ;  /* 0x0000005a00af7202 */ /* 0x000fe20000000f00 */
[----:B------:R-:W-:Y:S01]  /*18650*/  FMUL.FTZ R38, R3, R174 ;  /* 0x000000ae03267220 */ /* 0x000fe20000410000 */
[C---:B----4-:R-:W-:Y:S01]  /*18660*/  FMUL.FTZ R41, R2.reuse, R169 ;  /* 0x000000a902297220 */ /* 0x050fe20000410000 */
[----:B------:R-:W4:Y:S04]  /*18670*/  LDL.LU R90, [R1+0x5c] ;  /* 0x00005c00015a7983 */ /* 0x000f280000300800 */
[----:B------:R3:W-:Y:S01]  /*18680*/  MUFU.EX2 R138, R36 ;  /* 0x00000024008a7308 */ /* 0x0007e20000000800 */
[----:B-1----:R-:W-:Y:S01]  /*18690*/  FMUL.FTZ R40, R2, R168 ;  /* 0x000000a802287220 */ /* 0x002fe20000410000 */
[----:B------:R-:W-:Y:S08]  /*186a0*/  MOV R174, R249 ;  /* 0x000000f900ae7202 */ /* 0x000ff00000000f00 */
[----:B------:R1:W-:Y:S01]  /*186b0*/  MUFU.EX2 R154, R42 ;  /* 0x0000002a009a7308 */ /* 0x0003e20000000800 */
[----:B-----5:R-:W-:Y:S09]  /*186c0*/  FMUL.FTZ R43, R0, R171 ;  /* 0x000000ab002b7220 */ /* 0x020ff20000410000 */
[----:B------:R5:W-:Y:S01]  /*186d0*/  MUFU.EX2 R159, R49 ;  /* 0x00000031009f7308 */ /* 0x000be20000000800 */
[--C-:B---3--:R-:W-:Y:S01]  /*186e0*/  FFMA.FTZ R36, R108, UR4, -R75.reuse ;  /* 0x000000046c247c23 */ /* 0x108fe2000801084b */
[----:B------:R-:W-:Y:S02]  /*186f0*/  MOV R108, R243 ;  /* 0x000000f3006c7202 */ /* 0x000fe40000000f00 */
[----:B------:R-:W-:Y:S02]  /*18700*/  MOV R243, R248 ;  /* 0x000000f800f37202 */ /* 0x000fe40000000f00 */
[----:B------:R-:W-:Y:S04]  /*18710*/  MOV R248, R86 ;  /* 0x0000005600f87202 */ /* 0x000fe80000000f00 */
[----:B------:R3:W-:Y:S01]  /*18720*/  MUFU.EX2 R145, R36 ;  /* 0x0000002400917308 */ /* 0x0007e20000000800 */
[----:B-1----:R-:W-:Y:S01]  /*18730*/  FMUL.FTZ R42, R0, R170 ;  /* 0x000000aa002a7220 */ /* 0x002fe20000410000 */
[----:B------:R-:W-:Y:S01]  /*18740*/  MOV R86, R250 ;  /* 0x000000fa00567202 */ /* 0x000fe20000000f00 */
[----:B------:R-:W4:Y:S01]  /*18750*/  LDL.LU R170, [R1+0x60] ;  /* 0x0000600001aa7983 */ /* 0x000f220000300800 */
[----:B------:R-:W-:Y:S02]  /*18760*/  MOV R250, R251 ;  /* 0x000000fb00fa7202 */ /* 0x000fe40000000f00 */
[----:B------:R-:W-:Y:S04]  /*18770*/  MOV R251, R81 ;  /* 0x0000005100fb7202 */ /* 0x000fe80000000f00 */
[----:B------:R1:W-:Y:S01]  /*18780*/  MUFU.EX2 R156, R46 ;  /* 0x0000002e009c7308 */ /* 0x0003e20000000800 */
[----:B------:R-:W-:Y:S01]  /*18790*/  MOV R167, R86 ;  /* 0x0000005600a77202 */ /* 0x000fe20000000f00 */
[--C-:B-----5:R-:W-:Y:S01]  /*187a0*/  FFMA.FTZ R49, R104, UR4, -R75.reuse ;  /* 0x0000000468317c23 */ /* 0x120fe2000801084b */
[----:B------:R-:W-:Y:S02]  /*187b0*/  MOV R104, R87 ;  /* 0x0000005700687202 */ /* 0x000fe40000000f00 */
[----:B------:R-:W-:Y:S02]  /*187c0*/  MOV R87, R82 ;  /* 0x0000005200577202 */ /* 0x000fe40000000f00 */
[----:B------:R-:W-:Y:S03]  /*187d0*/  MOV R173, R250 ;  /* 0x000000fa00ad7202 */ /* 0x000fe60000000f00 */
[----:B------:R5:W-:Y:S01]  /*187e0*/  MUFU.EX2 R158, R45 ;  /* 0x0000002d009e7308 */ /* 0x000be20000000800 */
[--C-:B---3--:R-:W-:Y:S01]  /*187f0*/  FFMA.FTZ R36, R105, UR4, -R75.reuse ;  /* 0x0000000469247c23 */ /* 0x108fe2000801084b */
[----:B------:R-:W-:Y:S01]  /*18800*/  MOV R105, R103 ;  /* 0x0000006700697202 */ /* 0x000fe20000000f00 */
[--C-:B------:R-:W-:Y:S01]  /*18810*/  FFMA.FTZ R104, R104, UR4, -R75.reuse ;  /* 0x0000000468687c23 */ /* 0x100fe2000801084b */
[----:B------:R-:W-:Y:S02]  /*18820*/  MOV R103, R83 ;  /* 0x0000005300677202 */ /* 0x000fe40000000f00 */
[----:B------:R-:W-:Y:S01]  /*18830*/  MOV R164, R87 ;  /* 0x0000005700a47202 */ /* 0x000fe20000000f00 */
[--C-:B------:R-:W-:Y:S03]  /*18840*/  FFMA.FTZ R105, R105, UR4, -R75.reuse ;  /* 0x0000000469697c23 */ /* 0x100fe6000801084b */
[----:B------:R3:W-:Y:S01]  /*18850*/  MUFU.EX2 R147, R36 ;  /* 0x0000002400937308 */ /* 0x0007e20000000800 */
[----:B-1----:R-:W-:Y:S01]  /*18860*/  FMUL.FTZ R46, R0, R182 ;  /* 0x000000b6002e7220 */ /* 0x002fe20000410000 */
[----:B------:R-:W-:Y:S08]  /*18870*/  MOV R169, R164 ;  /* 0x000000a400a97202 */ /* 0x000ff00000000f00 */
[----:B------:R1:W-:Y:S01]  /*18880*/  MUFU.EX2 R163, R44 ;  /* 0x0000002c00a37308 */ /* 0x0003e20000000800 */
[----:B-----5:R-:W-:Y:S09]  /*18890*/  FMUL.FTZ R45, R2, R181 ;  /* 0x000000b5022d7220 */ /* 0x020ff20000410000 */
[----:B------:R5:W-:Y:S01]  /*188a0*/  MUFU.EX2 R155, R47 ;  /* 0x0000002f009b7308 */ /* 0x000be20000000800 */
[----:B---3--:R-:W-:Y:S01]  /*188b0*/  FMUL.FTZ R36, R68, R172 ;  /* 0x000000ac44247220 */ /* 0x008fe20000410000 */
[----:B------:R-:W-:Y:S06]  /*188c0*/  MOV R172, R251 ;  /* 0x000000fb00ac7202 */ /* 0x000fec0000000f00 */
[-C--:B------:R-:W-:Y:S02]  /*188d0*/  HMMA.16816.F32.BF16 R36, R76, R52.reuse, R36 ;  /* 0x000000344c24723c */ /* 0x080fe40000041824 */
[----:B------:R3:W3:Y:S01]  /*188e0*/  MUFU.EX2 R99, R48 ;  /* 0x0000003000637308 */ /* 0x0006e20000000800 */
[----:B-1----:R-:W-:Y:S03]  /*188f0*/  FMUL.FTZ R44, R2, R180 ;  /* 0x000000b4022c7220 */ /* 0x002fe60000410000 */
[C---:B------:R-:W-:Y:S06]  /*18900*/  HMMA.16816.F32.BF16 R40, R64.reuse, R52, R40 ;  /* 0x000000344028723c */ /* 0x040fec0000041828 */
[----:B------:R1:W-:Y:S01]  /*18910*/  MUFU.EX2 R157, R50 ;  /* 0x00000032009d7308 */ /* 0x0003e20000000800 */
[----:B-----5:R-:W-:Y:S01]  /*18920*/  FMUL.FTZ R47, R0, R183 ;  /* 0x000000b7002f7220 */ /* 0x020fe20000410000 */
[--C-:B------:R-:W-:Y:S03]  /*18930*/  FFMA.FTZ R52, R80, UR4, -R75.reuse ;  /* 0x0000000450347c23 */ /* 0x100fe6000801084b */
[C---:B------:R-:W-:Y:S01]  /*18940*/  FMUL.FTZ R53, R68.reuse, R193 ;  /* 0x000000c144357220 */ /* 0x040fe20000410000 */
[----:B------:R-:W5:Y:S04]  /*18950*/  LDSM.16.MT88.4 R80, [R220+0x8000] ;  /* 0x00800000dc50783b */ /* 0x000f680000004200 */
[----:B------:R1:W-:Y:S01]  /*18960*/  MUFU.EX2 R153, R52 ;  /* 0x0000003400997308 */ /* 0x0003e20000000800 */
[-C--:B------:R-:W-:Y:S03]  /*18970*/  HMMA.16816.F32.BF16 R44, R64, R54.reuse, R44 ;  /* 0x00000036402c723c */ /* 0x080fe6000004182c */
[C---:B---3--:R-:W-:Y:S06]  /*18980*/  FMUL.FTZ R48, R68.reuse, R176 ;  /* 0x000000b044307220 */ /* 0x048fec0000410000 */
[----:B------:R3:W-:Y:S02]  /*18990*/  MUFU.EX2 R148, R51 ;  /* 0x0000003300947308 */ /* 0x0007e40000000800 */
[----:B-1----:R-:W-:Y:S08]  /*189a0*/  FMUL.FTZ R50, R3, R178 ;  /* 0x000000b203327220 */ /* 0x002ff00000410000 */
[----:B------:R1:W-:Y:S01]  /*189b0*/  MUFU.EX2 R152, R49 ;  /* 0x0000003100987308 */ /* 0x0003e20000000800 */
[--C-:B------:R-:W-:Y:S01]  /*189c0*/  FFMA.FTZ R52, R109, UR4, -R75.reuse ;  /* 0x000000046d347c23 */ /* 0x100fe2000801084b */
[----:B------:R-:W-:Y:S04]  /*189d0*/  MOV R109, R248 ;  /* 0x000000f8006d7202 */ /* 0x000fe80000000f00 */
[----:B------:R-:W-:Y:S04]  /*189e0*/  MOV R164, R109 ;  /* 0x0000006d00a47202 */ /* 0x000fe80000000f00 */
[----:B------:R5:W-:Y:S01]  /*189f0*/  MUFU.EX2 R160, R52 ;  /* 0x0000003400a07308 */ /* 0x000be20000000800 */
[C---:B---3--:R-:W-:Y:S01]  /*18a00*/  FMUL.FTZ R51, R3.reuse, R179 ;  /* 0x000000b303337220 */ /* 0x048fe20000410000 */
[----:B------:R-:W-:Y:S08]  /*18a10*/  MOV R109, R247 ;  /* 0x000000f7006d7202 */ /* 0x000ff00000000f00 */
[----:B------:R3:W-:Y:S01]  /*18a20*/  MUFU.EX2 R161, R56 ;  /* 0x0000003800a17308 */ /* 0x0007e20000000800 */
[----:B-1----:R-:W-:Y:S07]  /*18a30*/  FMUL.FTZ R49, R68, R177 ;  /* 0x000000b144317220 */ /* 0x002fee0000410000 */
[C---:B------:R-:W-:Y:S02]  /*18a40*/  HMMA.16816.F32.BF16 R48, R76.reuse, R54, R48 ;  /* 0x000000364c30723c */ /* 0x040fe40000041830 */
[----:B------:R1:W-:Y:S02]  /*18a50*/  MUFU.EX2 R162, R57 ;  /* 0x0000003900a27308 */ /* 0x0003e40000000800 */
[--C-:B-----5:R-:W-:Y:S01]  /*18a60*/  FFMA.FTZ R52, R108, UR4, -R75.reuse ;  /* 0x000000046c347c23 */ /* 0x120fe2000801084b */
[----:B------:R-:W-:Y:S02]  /*18a70*/  MOV R108, R103 ;  /* 0x00000067006c7202 */ /* 0x000fe40000000f00 */
[C---:B------:R-:W-:Y:S01]  /*18a80*/  FMUL.FTZ R54, R3.reuse, R194 ;  /* 0x000000c203367220 */ /* 0x040fe20000410000 */
[C---:B------:R-:W-:Y:S04]  /*18a90*/  FMUL.FTZ R55, R3.reuse, R195 ;  /* 0x000000c303377220 */ /* 0x040fe80000410000 */
[----:B------:R5:W-:Y:S01]  /*18aa0*/  MUFU.EX2 R178, R52 ;  /* 0x0000003400b27308 */ /* 0x000be20000000800 */
[----:B---3--:R-:W-:Y:S01]  /*18ab0*/  FMUL.FTZ R56, R2, R188 ;  /* 0x000000bc02387220 */ /* 0x008fe20000410000 */
[--C-:B------:R-:W-:Y:S08]  /*18ac0*/  FFMA.FTZ R108, R108, UR4, -R75.reuse ;  /* 0x000000046c6c7c23 */ /* 0x100ff0000801084b */
[----:B------:R3:W-:Y:S01]  /*18ad0*/  MUFU.EX2 R179, R59 ;  /* 0x0000003b00b37308 */ /* 0x0007e20000000800 */
[----:B-1----:R-:W-:Y:S09]  /*18ae0*/  FMUL.FTZ R57, R2, R189 ;  /* 0x000000bd02397220 */ /* 0x002ff20000410000 */
[----:B------:R1:W-:Y:S01]  /*18af0*/  MUFU.EX2 R103, R58 ;  /* 0x0000003a00677308 */ /* 0x0003e20000000800 */
[----:B-----5:R-:W-:Y:S07]  /*18b00*/  FMUL.FTZ R52, R68, R192 ;  /* 0x000000c044347220 */ /* 0x020fee0000410000 */
[-C--:B------:R-:W-:Y:S02]  /*18b10*/  HMMA.16816.F32.BF16 R52, R76, R80.reuse, R52 ;  /* 0x000000504c34723c */ /* 0x080fe40000041834 */
[----:B------:R5:W-:Y:S01]  /*18b20*/  MUFU.EX2 R249, R61 ;  /* 0x0000003d00f97308 */ /* 0x000be20000000800 */
[C---:B---3--:R-:W-:Y:S09]  /*18b30*/  FMUL.FTZ R59, R0.reuse, R191 ;  /* 0x000000bf003b7220 */ /* 0x048ff20000410000 */
[----:B------:R3:W-:Y:S01]  /*18b40*/  MUFU.EX2 R250, R60 ;  /* 0x0000003c00fa7308 */ /* 0x0007e20000000800 */
[----:B-1----:R-:W-:Y:S09]  /*18b50*/  FMUL.FTZ R58, R0, R190 ;  /* 0x000000be003a7220 */ /* 0x002ff20000410000 */
[----:B------:R1:W-:Y:S01]  /*18b60*/  MUFU.EX2 R180, R62 ;  /* 0x0000003e00b47308 */ /* 0x0003e20000000800 */
[C---:B------:R-:W-:Y:S04]  /*18b70*/  HMMA.16816.F32.BF16 R56, R64.reuse, R80, R56 ;  /* 0x000000504038723c */ /* 0x040fe80000041838 */
[C---:B-----5:R-:W-:Y:S01]  /*18b80*/  FMUL.FTZ R61, R2.reuse, R185 ;  /* 0x000000b9023d7220 */ /* 0x060fe20000410000 */
[----:B------:R-:W-:Y:S04]  /*18b90*/  MOV R185, R99 ;  /* 0x0000006300b97202 */ /* 0x000fe80000000f00 */
[----:B------:R5:W4:Y:S02]  /*18ba0*/  MUFU.EX2 R188, R63 ;  /* 0x0000003f00bc7308 */ /* 0x000b240000000800 */
[----:B---3--:R-:W-:Y:S01]  /*18bb0*/  FMUL.FTZ R60, R2, R184 ;  /* 0x000000b8023c7220 */ /* 0x008fe20000410000 */
[--C-:B------:R-:W-:Y:S01]  /*18bc0*/  FFMA.FTZ R80, R174, UR4, -R75.reuse ;  /* 0x00000004ae507c23 */ /* 0x100fe2000801084b */
[----:B------:R-:W-:Y:S02]  /*18bd0*/  F2FP.BF16.F32.PACK_AB R81, R138, R137 ;  /* 0x000000898a51723e */ /* 0x000fe400000010ff */
[----:B------:R-:W-:Y:S04]  /*18be0*/  MOV R174, R167 ;  /* 0x000000a700ae7202 */ /* 0x000fe80000000f00 */
[----:B------:R-:W3:Y:S01]  /*18bf0*/  MUFU.EX2 R168, R84 ;  /* 0x0000005400a87308 */ /* 0x000ee20000000800 */
[C---:B-1----:R-:W-:Y:S01]  /*18c00*/  FMUL.FTZ R62, R0.reuse, R186 ;  /* 0x000000ba003e7220 */ /* 0x042fe20000410000 */
[----:B------:R-:W-:Y:S02]  /*18c10*/  MOV R167, R245 ;  /* 0x000000f500a77202 */ /* 0x000fe40000000f00 */
[----:B------:R-:W-:Y:S06]  /*18c20*/  MOV R186, R172 ;  /* 0x000000ac00ba7202 */ /* 0x000fec0000000f00 */
[----:B------:R1:W-:Y:S01]  /*18c30*/  MUFU.EX2 R251, R85 ;  /* 0x0000005500fb7308 */ /* 0x0003e20000000800 */
[----:B-----5:R-:W-:Y:S07]  /*18c40*/  FMUL.FTZ R63, R0, R187 ;  /* 0x000000bb003f7220 */ /* 0x020fee0000410000 */
[-C--:B------:R-:W-:Y:S02]  /*18c50*/  HMMA.16816.F32.BF16 R60, R64, R82.reuse, R60 ;  /* 0x00000052403c723c */ /* 0x080fe4000004183c */
[----:B------:R-:W-:Y:S05]  /*18c60*/  MUFU.EX2 R177, R89 ;  /* 0x0000005900b17308 */ /* 0x000fea0000000800 */
[C---:B------:R-:W-:Y:S01]  /*18c70*/  FMUL.FTZ R66, R3.reuse, R198 ;  /* 0x000000c603427220 */ /* 0x040fe20000410000 */
[----:B------:R-:W-:Y:S01]  /*18c80*/  FMUL.FTZ R67, R3, R199 ;  /* 0x000000c703437220 */ /* 0x000fe20000410000 */
[----:B-1----:R-:W1:Y:S03]  /*18c90*/  LDSM.16.MT88.4 R84, [R218+0x8800] ;  /* 0x00880000da54783b */ /* 0x002e660000004200 */
[----:B------:R-:W-:Y:S01]  /*18ca0*/  MUFU.EX2 R248, R88 ;  /* 0x0000005800f87308 */ /* 0x000fe20000000800 */
[--C-:B------:R-:W-:Y:S01]  /*18cb0*/  FFMA.FTZ R64, R175, UR4, -R75.reuse ;  /* 0x00000004af407c23 */ /* 0x100fe2000801084b */
[C---:B------:R-:W-:Y:S01]  /*18cc0*/  FMUL.FTZ R65, R68.reuse, R197 ;  /* 0x000000c544417220 */ /* 0x040fe20000410000 */
[----:B------:R-:W-:Y:S07]  /*18cd0*/  MOV R175, R243 ;  /* 0x000000f300af7202 */ /* 0x000fee0000000f00 */
[----:B------:R5:W-:Y:S10]  /*18ce0*/  MUFU.EX2 R176, R64 ;  /* 0x0000004000b07308 */ /* 0x000bf40000000800 */
[----:B------:R3:W-:Y:S10]  /*18cf0*/  MUFU.EX2 R247, R80 ;  /* 0x0000005000f77308 */ /* 0x0007f40000000800 */
[----:B------:R-:W-:Y:S01]  /*18d00*/  MUFU.EX2 R245, R92 ;  /* 0x0000005c00f57308 */ /* 0x000fe20000000800 */
[C---:B-----5:R-:W-:Y:S01]  /*18d10*/  FMUL.FTZ R64, R68.reuse, R196 ;  /* 0x000000c444407220 */ /* 0x060fe20000410000 */
[----:B--2---:R-:W-:Y:S01]  /*18d20*/  FFMA.FTZ R102, R68, R165, R102 ;  /* 0x000000a544667223 */ /* 0x004fe20000010066 */
[----:B------:R-:W-:Y:S04]  /*18d30*/  MOV R165, R91 ;  /* 0x0000005b00a57202 */ /* 0x000fe80000000f00 */
[----:B------:R-:W-:Y:S01]  /*18d40*/  MOV R172, R165 ;  /* 0x000000a500ac7202 */ /* 0x000fe20000000f00 */
[----:B------:R-:W-:Y:S02]  /*18d50*/  HMMA.16816.F32.BF16 R64, R76, R82, R64 ;  /* 0x000000524c40723c */ /* 0x000fe40000041840 */
[----:B------:R-:W-:Y:S02]  /*18d60*/  MUFU.EX2 R243, R93 ;  /* 0x0000005d00f37308 */ /* 0x000fe40000000800 */
[----:B---3--:R-:W-:Y:S03]  /*18d70*/  F2FP.BF16.F32.PACK_AB R80, R139, R140 ;  /* 0x0000008c8b50723e */ /* 0x008fe600000010ff */
[----:B------:R-:W-:Y:S05]  /*18d80*/  F2FP.BF16.F32.PACK_AB R78, R240, R144 ;  /* 0x00000090f04e723e */ /* 0x000fea00000010ff */
[----:B------:R-:W-:Y:S01]  /*18d90*/  MUFU.EX2 R165, R95 ;  /* 0x0000005f00a57308 */ /* 0x000fe20000000800 */
[----:B------:R-:W-:Y:S02]  /*18da0*/  F2FP.BF16.F32.PACK_AB R76, R142, R136 ;  /* 0x000000888e4c723e */ /* 0x000fe400000010ff */
[----:B------:R-:W-:Y:S02]  /*18db0*/  F2FP.BF16.F32.PACK_AB R77, R143, R141 ;  /* 0x0000008d8f4d723e */ /* 0x000fe400000010ff */
[----:B------:R-:W-:Y:S02]  /*18dc0*/  F2FP.BF16.F32.PACK_AB R79, R151, R150 ;  /* 0x00000096974f723e */ /* 0x000fe400000010ff */
[----:B------:R-:W-:Y:S03]  /*18dd0*/  F2FP.BF16.F32.PACK_AB R82, R149, R146 ;  /* 0x000000929552723e */ /* 0x000fe600000010ff */
[----:B------:R-:W-:Y:S01]  /*18de0*/  MUFU.EX2 R182, R96 ;  /* 0x0000006000b67308 */ /* 0x000fe20000000800 */
[----:B------:R-:W-:Y:S01]  /*18df0*/  F2FP.BF16.F32.PACK_AB R83, R147, R145 ;  /* 0x000000919353723e */ /* 0x000fe200000010ff */
[-C--:B-1----:R-:W-:Y:S08]  /*18e00*/  HMMA.16816.F32.BF16 R4, R76, R84.reuse, R4 ;  /* 0x000000544c04723c */ /* 0x082ff00000041804 */
[----:B------:R1:W-:Y:S01]  /*18e10*/  MUFU.EX2 R193, R117 ;  /* 0x0000007500c17308 */ /* 0x0003e20000000800 */
[C---:B------:R-:W-:Y:S06]  /*18e20*/  HMMA.16816.F32.BF16 R8, R80.reuse, R84, R8 ;  /* 0x000000545008723c */ /* 0x040fec0000041808 */
[-C--:B------:R-:W-:Y:S03]  /*18e30*/  HMMA.16816.F32.BF16 R12, R80, R86.reuse, R12 ;  /* 0x00000056500c723c */ /* 0x080fe6000004180c */
[----:B------:R2:W-:Y:S03]  /*18e40*/  MUFU.EX2 R194, R107 ;  /* 0x0000006b00c27308 */ /* 0x0005e60000000800 */
[C---:B------:R-:W-:Y:S01]  /*18e50*/  HMMA.16816.F32.BF16 R16, R76.reuse, R86, R16 ;  /* 0x000000564c10723c */ /* 0x040fe20000041810 */
[----:B------:R-:W-:Y:S06]  /*18e60*/  LDSM.16.MT88.4 R84, [R219+0x8800] ;  /* 0x00880000db54783b */ /* 0x000fec0000004200 */
[----:B------:R3:W-:Y:S01]  /*18e70*/  MUFU.EX2 R183, R110 ;  /* 0x0000006e00b77308 */ /* 0x0007e20000000800 */
[----:B-1----:R-:W-:Y:S03]  /*18e80*/  FFMA.FTZ R117, R70, UR4, -R75 ;  /* 0x0000000446757c23 */ /* 0x002fe6000801084b */
[----:B----4-:R-:W-:Y:S02]  /*18e90*/  FFMA.FTZ R101, R3, R90, R101 ;  /* 0x0000005a03657223 */ /* 0x010fe40000010065 */
[----:B------:R-:W4:Y:S04]  /*18ea0*/  LDL.LU R3, [R1+0x64] ;  /* 0x0000640001037983 */ /* 0x000f280000300800 */
[----:B------:R-:W-:Y:S01]  /*18eb0*/  MUFU.EX2 R190, R118 ;  /* 0x0000007600be7308 */ /* 0x000fe20000000800 */
[--C-:B--2---:R-:W-:Y:S01]  /*18ec0*/  FFMA.FTZ R107, R109, UR4, -R75.reuse ;  /* 0x000000046d6b7c23 */ /* 0x104fe2000801084b */
[----:B------:R-:W1:Y:S01]  /*18ed0*/  LDSM.16.MT88.4 R88, [R221+0x8800] ;  /* 0x00880000dd58783b */ /* 0x000e620000004200 */
[--C-:B------:R-:W-:Y:S01]  /*18ee0*/  FFMA.FTZ R109, R252, UR4, -R75.reuse ;  /* 0x00000004fc6d7c23 */ /* 0x100fe2000801084b */
[----:B------:R-:W-:Y:S06]  /*18ef0*/  MOV R252, R188 ;  /* 0x000000bc00fc7202 */ /* 0x000fec0000000f00 */
[----:B------:R-:W-:Y:S01]  /*18f00*/  MUFU.EX2 R181, R111 ;  /* 0x0000006f00b57308 */ /* 0x000fe20000000800 */
[--C-:B---3--:R-:W-:Y:S01]  /*18f10*/  FFMA.FTZ R110, R204, UR4, -R75.reuse ;  /* 0x00000004cc6e7c23 */ /* 0x108fe2000801084b */
[----:B------:R-:W-:Y:S08]  /*18f20*/  MOV R204, R168 ;  /* 0x000000a800cc7202 */ /* 0x000ff00000000f00 */
[----:B------:R-:W-:Y:S01]  /*18f30*/  MUFU.EX2 R189, R120 ;  /* 0x0000007800bd7308 */ /* 0x000fe20000000800 */
[----:B------:R-:W-:Y:S01]  /*18f40*/  FFMA.FTZ R100, R2, R170, R100 ;  /* 0x000000aa02647223 */ /* 0x000fe20000010064 */
[--C-:B------:R-:W-:Y:S01]  /*18f50*/  FFMA.FTZ R2, R169, UR4, -R75.reuse ;  /* 0x00000004a9027c23 */ /* 0x100fe2000801084b */
[----:B------:R-:W-:Y:S07]  /*18f60*/  MOV R169, R174 ;  /* 0x000000ae00a97202 */ /* 0x000fee0000000f00 */
[----:B------:R-:W-:Y:S01]  /*18f70*/  MUFU.EX2 R191, R119 ;  /* 0x0000007700bf7308 */ /* 0x000fe20000000800 */
[----:B------:R-:W-:Y:S01]  /*18f80*/  FADD.FTZ R70, R209, R100 ;  /* 0x00000064d1467221 */ /* 0x000fe20000010000 */
[----:B------:R-:W-:Y:S01]  /*18f90*/  MOV R170, R166 ;  /* 0x000000a600aa7202 */ /* 0x000fe20000000f00 */
[--C-:B------:R-:W-:Y:S03]  /*18fa0*/  FFMA.FTZ R68, R169, UR4, -R75.reuse ;  /* 0x00000004a9447c23 */ /* 0x100fe6000801084b */
[----:B------:R-:W-:Y:S04]  /*18fb0*/  MOV R184, R170 ;  /* 0x000000aa00b87202 */ /* 0x000fe80000000f00 */
[----:B------:R2:W-:Y:S01]  /*18fc0*/  MUFU.EX2 R195, R2 ;  /* 0x0000000200c37308 */ /* 0x0005e20000000800 */
[-C--:B-1----:R-:W-:Y:S09]  /*18fd0*/  HMMA.16816.F32.BF16 R20, R76, R88.reuse, R20 ;  /* 0x000000584c14723c */ /* 0x082ff20000041814 */
[----:B------:R1:W-:Y:S01]  /*18fe0*/  MUFU.EX2 R174, R94 ;  /* 0x0000005e00ae7308 */ /* 0x0003e20000000800 */
[C---:B------:R-:W-:Y:S09]  /*18ff0*/  HMMA.16816.F32.BF16 R24, R80.reuse, R88, R24 ;  /* 0x000000585018723c */ /* 0x040ff20000041818 */
[----:B------:R3:W-:Y:S02]  /*19000*/  MUFU.EX2 R166, R106 ;  /* 0x0000006a00a67308 */ /* 0x0007e40000000800 */
[----:B--2---:R-:W-:Y:S01]  /*19010*/  FFMA.FTZ R2, R175, UR4, -R75 ;  /* 0x00000004af027c23 */ /* 0x004fe2000801084b */
[-C--:B------:R-:W-:Y:S07]  /*19020*/  HMMA.16816.F32.BF16 R28, R80, R90.reuse, R28 ;  /* 0x0000005a501c723c */ /* 0x080fee000004181c */
[----:B------:R-:W-:Y:S01]  /*19030*/  MUFU.EX2 R175, R97 ;  /* 0x0000006100af7308 */ /* 0x000fe20000000800 */
[C---:B------:R-:W-:Y:S01]  /*19040*/  HMMA.16816.F32.BF16 R32, R76.reuse, R90, R32 ;  /* 0x0000005a4c20723c */ /* 0x040fe20000041820 */
[----:B------:R-:W2:Y:S05]  /*19050*/  LDSM.16.MT88.4 R88, [R220+0x8800] ;  /* 0x00880000dc58783b */ /* 0x000eaa0000004200 */
[-C--:B------:R-:W-:Y:S03]  /*19060*/  HMMA.16816.F32.BF16 R36, R76, R84.reuse, R36 ;  /* 0x000000544c24723c */ /* 0x080fe60000041824 */
[----:B------:R5:W-:Y:S01]  /*19070*/  MUFU.EX2 R192, R2 ;  /* 0x0000000200c07308 */ /* 0x000be20000000800 */
[----:B-1----:R-:W-:Y:S01]  /*19080*/  LDSM.16.MT88.4 R92, [R221+0x9000] ;  /* 0x00900000dd5c783b */ /* 0x002fe20000004200 */
[----:B---3--:R-:W-:Y:S01]  /*19090*/  FADD.FTZ R106, R235, R101 ;  /* 0x00000065eb6a7221 */ /* 0x008fe20000010000 */
[C---:B------:R-:W-:Y:S07]  /*190a0*/  HMMA.16816.F32.BF16 R40, R80.reuse, R84, R40 ;  /* 0x000000545028723c */ /* 0x040fee0000041828 */
[----:B------:R-:W-:Y:S01]  /*190b0*/  MUFU.EX2 R188, R128 ;  /* 0x0000008000bc7308 */ /* 0x000fe20000000800 */
[----:B------:R-:W-:Y:S01]  /*190c0*/  MOV R235, R103 ;  /* 0x0000006700eb7202 */ /* 0x000fe20000000f00 */
[-C--:B------:R-:W-:Y:S08]  /*190d0*/  HMMA.16816.F32.BF16 R44, R80, R86.reuse, R44 ;  /* 0x00000056502c723c */ /* 0x080ff0000004182c */
[----:B------:R-:W-:Y:S01]  /*190e0*/  MUFU.EX2 R171, R121 ;  /* 0x0000007900ab7308 */ /* 0x000fe20000000800 */
[C---:B------:R-:W-:Y:S01]  /*190f0*/  HMMA.16816.F32.BF16 R48, R76.reuse, R86, R48 ;  /* 0x000000564c30723c */ /* 0x040fe20000041830 */
[----:B------:R-:W1:Y:S03]  /*19100*/  LDSM.16.MT88.4 R84, [R218+0x9000] ;  /* 0x00900000da54783b */ /* 0x000e660000004200 */
[--C-:B-----5:R-:W-:Y:S05]  /*19110*/  FFMA.FTZ R2, R164, UR4, -R75.reuse ;  /* 0x00000004a4027c23 */ /* 0x120fea000801084b */
[----:B------:R-:W-:Y:S10]  /*19120*/  MUFU.EX2 R170, R124 ;  /* 0x0000007c00aa7308 */ /* 0x000ff40000000800 */
[----:B------:R3:W-:Y:S01]  /*19130*/  MUFU.EX2 R164, R2 ;  /* 0x0000000200a47308 */ /* 0x0007e20000000800 */
[-C--:B--2---:R-:W-:Y:S06]  /*19140*/  HMMA.16816.F32.BF16 R52, R76, R88.reuse, R52 ;  /* 0x000000584c34723c */ /* 0x084fec0000041834 */
[C---:B------:R-:W-:Y:S03]  /*19150*/  HMMA.16816.F32.BF16 R56, R80.reuse, R88, R56 ;  /* 0x000000585038723c */ /* 0x040fe60000041838 */
[----:B------:R-:W-:Y:S03]  /*19160*/  MUFU.EX2 R169, R112 ;  /* 0x0000007000a97308 */ /* 0x000fe60000000800 */
[-C--:B------:R-:W-:Y:S07]  /*19170*/  HMMA.16816.F32.BF16 R60, R80, R90.reuse, R60 ;  /* 0x0000005a503c723c */ /* 0x080fee000004183c */
[----:B------:R-:W-:Y:S01]  /*19180*/  MUFU.EX2 R168, R113 ;  /* 0x0000007100a87308 */ /* 0x000fe20000000800 */
[--C-:B---3--:R-:W-:Y:S01]  /*19190*/  FFMA.FTZ R2, R167, UR4, -R75.reuse ;  /* 0x00000004a7027c23 */ /* 0x108fe2000801084b */
[----:B------:R-:W-:Y:S01]  /*191a0*/  HMMA.16816.F32.BF16 R64, R76, R90, R64 ;  /* 0x0000005a4c40723c */ /* 0x000fe20000041840 */
[----:B------:R-:W-:Y:S07]  /*191b0*/  LDSM.16.MT88.4 R88, [R221+0x9800] ;  /* 0x00980000dd58783b */ /* 0x000fee0000004200 */
[----:B------:R2:W-:Y:S03]  /*191c0*/  MUFU.EX2 R167, R2 ;  /* 0x0000000200a77308 */ /* 0x0005e60000000800 */
[----:B------:R-:W-:Y:S02]  /*191d0*/  F2FP.BF16.F32.PACK_AB R82, R162, R161 ;  /* 0x000000a1a252723e */ /* 0x000fe400000010ff */
[----:B------:R-:W-:Y:S02]  /*191e0*/  F2FP.BF16.F32.PACK_AB R79, R184, R163 ;  /* 0x000000a3b84f723e */ /* 0x000fe400000010ff */
[----:B------:R-:W-:Y:S02]  /*191f0*/  F2FP.BF16.F32.PACK_AB R76, R157, R148 ;  /* 0x000000949d4c723e */ /* 0x000fe400000010ff */
[----:B------:R-:W-:Y:S01]  /*19200*/  F2FP.BF16.F32.PACK_AB R77, R158, R156 ;  /* 0x0000009c9e4d723e */ /* 0x000fe200000010ff */
[----:B------:R-:W-:Y:S01]  /*19210*/  MUFU.EX2 R128, R116 ;  /* 0x0000007400807308 */ /* 0x000fe20000000800 */
[----:B------:R-:W-:Y:S02]  /*19220*/  F2FP.BF16.F32.PACK_AB R78, R185, R159 ;  /* 0x0000009fb94e723e */ /* 0x000fe400000010ff */
[----:B------:R-:W-:Y:S02]  /*19230*/  F2FP.BF16.F32.PACK_AB R83, R178, R160 ;  /* 0x000000a0b253723e */ /* 0x000fe400000010ff */
[----:B------:R-:W-:Y:S02]  /*19240*/  F2FP.BF16.F32.PACK_AB R80, R155, R154 ;  /* 0x0000009a9b50723e */ /* 0x000fe400000010ff */
[----:B------:R-:W-:Y:S01]  /*19250*/  F2FP.BF16.F32.PACK_AB R81, R153, R152 ;  /* 0x000000989951723e */ /* 0x000fe200000010ff */
[-C--:B-1----:R-:W-:Y:S02]  /*19260*/  HMMA.16816.F32.BF16 R4, R76, R84.reuse, R4 ;  /* 0x000000544c04723c */ /* 0x082fe40000041804 */
[----:B------:R-:W-:Y:S01]  /*19270*/  MUFU.EX2 R124, R115 ;  /* 0x00000073007c7308 */ /* 0x000fe20000000800 */
[--C-:B--2---:R-:W-:Y:S03]  /*19280*/  FFMA.FTZ R2, R173, UR4, -R75.reuse ;  /* 0x00000004ad027c23 */ /* 0x104fe6000801084b */
[C---:B------:R-:W-:Y:S06]  /*19290*/  HMMA.16816.F32.BF16 R8, R80.reuse, R84, R8 ;  /* 0x000000545008723c */ /* 0x040fec0000041808 */
[----:B------:R1:W-:Y:S01]  /*192a0*/  MUFU.EX2 R173, R2 ;  /* 0x0000000200ad7308 */ /* 0x0003e20000000800 */
[-C--:B------:R-:W-:Y:S09]  /*192b0*/  HMMA.16816.F32.BF16 R12, R80, R86.reuse, R12 ;  /* 0x00000056500c723c */ /* 0x080ff2000004180c */
[----:B------:R2:W-:Y:S01]  /*192c0*/  MUFU.EX2 R121, R68 ;  /* 0x0000004400797308 */ /* 0x0005e20000000800 */
[C---:B------:R-:W-:Y:S01]  /*192d0*/  HMMA.16816.F32.BF16 R16, R76.reuse, R86, R16 ;  /* 0x000000564c10723c */ /* 0x040fe20000041810 */
[----:B------:R-:W-:Y:S05]  /*192e0*/  LDSM.16.MT88.4 R84, [R218+0x9800] ;  /* 0x00980000da54783b */ /* 0x000fea0000004200 */
[-C--:B------:R-:W-:Y:S03]  /*192f0*/  HMMA.16816.F32.BF16 R20, R76, R92.reuse, R20 ;  /* 0x0000005c4c14723c */ /* 0x080fe60000041814 */
[----:B------:R-:W-:Y:S02]  /*19300*/  MUFU.EX2 R127, R127 ;  /* 0x0000007f007f7308 */ /* 0x000fe40000000800 */
[--C-:B-1----:R-:W-:Y:S01]  /*19310*/  FFMA.FTZ R2, R172, UR4, -R75.reuse ;  /* 0x00000004ac027c23 */ /* 0x102fe2000801084b */
[C---:B------:R-:W-:Y:S07]  /*19320*/  HMMA.16816.F32.BF16 R24, R80.reuse, R92, R24 ;  /* 0x0000005c5018723c */ /* 0x040fee0000041818 */
[----:B------:R1:W-:Y:S01]  /*19330*/  MUFU.EX2 R172, R2 ;  /* 0x0000000200ac7308 */ /* 0x0003e20000000800 */
[----:B--2---:R-:W-:Y:S01]  /*19340*/  FADD.FTZ R68, R244, R106 ;  /* 0x0000006af4447221 */ /* 0x004fe20000010000 */
[-C--:B------:R-:W-:Y:S08]  /*19350*/  HMMA.16816.F32.BF16 R28, R80, R94.reuse, R28 ;  /* 0x0000005e501c723c */ /* 0x080ff0000004181c */
[----:B------:R-:W-:Y:S01]  /*19360*/  MUFU.EX2 R106, R237 ;  /* 0x000000ed006a7308 */ /* 0x000fe20000000800 */
[C---:B------:R-:W-:Y:S01]  /*19370*/  HMMA.16816.F32.BF16 R32, R76.reuse, R94, R32 ;  /* 0x0000005e4c20723c */ /* 0x040fe20000041820 */
[----:B------:R-:W-:Y:S08]  /*19380*/  LDSM.16.MT88.4 R92, [R219+0x9800] ;  /* 0x00980000db5c783b */ /* 0x000ff00000004200 */
[----:B------:R-:W-:Y:S02]  /*19390*/  MUFU.EX2 R129, R129 ;  /* 0x0000008100817308 */ /* 0x000fe40000000800 */
[----:B-1----:R-:W-:Y:S02]  /*193a0*/  FADD.FTZ R2, R241, R102 ;  /* 0x00000066f1027221 */ /* 0x002fe40000010000 */
[----:B------:R-:W-:Y:S01]  /*193b0*/  LDSM.16.MT88.4 R100, [R220+0x9000] ;  /* 0x00900000dc64783b */ /* 0x000fe20000004200 */
[----:B------:R-:W-:Y:S05]  /*193c0*/  MOV R241, R180 ;  /* 0x000000b400f17202 */ /* 0x000fea0000000f00 */
        /* <DEDUP_REMOVED lines=12> */
[----:B------:R-:W1:Y:S01]  /*19490*/  MUFU.EX2 R105, R215 ;  /* 0x000000d700697308 */ /* 0x000e620000000800 */
[----:B----4-:R-:W-:Y:S01]  /*194a0*/  FFMA.FTZ R0, R0, R3, R98 ;  /* 0x0000000300007223 */ /* 0x010fe20000010062 */
[--C-:B------:R-:W-:Y:S01]  /*194b0*/  FFMA.FTZ R3, R186, UR4, -R75.reuse ;  /* 0x00000004ba037c23 */ /* 0x100fe2000801084b */
[----:B------:R-:W2:Y:S01]  /*194c0*/  LDSM.16.MT88.4 R96, [R219+0x9000] ;  /* 0x00900000db60783b */ /* 0x000ea20000004200 */
[----:B------:R-:W-:Y:S06]  /*194d0*/  FFMA.FTZ R75, R69, UR4, -R75 ;  /* 0x00000004454b7c23 */ /* 0x000fec000801084b */
[----:B------:R-:W-:Y:S01]  /*194e0*/  MUFU.EX2 R134, R134 ;  /* 0x0000008600867308 */ /* 0x000fe20000000800 */
[----:B------:R-:W-:Y:S01]  /*194f0*/  FADD.FTZ R0, R208, R0 ;  /* 0x00000000d0007221 */ /* 0x000fe20000010000 */
[----:B------:R-:W-:Y:S03]  /*19500*/  FADD.FTZ R69, R234, R2 ;  /* 0x00000002ea457221 */ /* 0x000fe60000010000 */
[----:B------:R-:W-:Y:S01]  /*19510*/  FADD.FTZ R2, R231, R0 ;  /* 0x00000000e7027221 */ /* 0x000fe20000010000 */
[----:B------:R-:W-:Y:S04]  /*19520*/  FADD.FTZ R0, R246, R69 ;  /* 0x00000045f6007221 */ /* 0x000fe80000010000 */
[----:B------:R-:W-:Y:S01]  /*19530*/  MUFU.EX2 R75, R75 ;  /* 0x0000004b004b7308 */ /* 0x000fe20000000800 */
[----:B-1----:R-:W-:Y:S09]  /*19540*/  F2FP.BF16.F32.PACK_AB R199, R104, R105 ;  /* 0x0000006968c7723e */ /* 0x002ff200000010ff */
[----:B------:R1:W-:Y:S10]  /*19550*/  MUFU.EX2 R120, R3 ;  /* 0x0000000300787308 */ /* 0x0003f40000000800 */
[----:B------:R-:W-:Y:S10]  /*19560*/  MUFU.EX2 R135, R135 ;  /* 0x0000008700877308 */ /* 0x000ff40000000800 */
[----:B------:R-:W-:Y:S01]  /*19570*/  MUFU.EX2 R116, R107 ;  /* 0x0000006b00747308 */ /* 0x000fe20000000800 */
[----:B-1----:R-:W-:Y:S01]  /*19580*/  FADD.FTZ R3, R233, R70 ;  /* 0x00000046e9037221 */ /* 0x002fe20000010000 */
[----:B------:R-:W-:Y:S01]  /*19590*/  FADD.FTZ R70, R242, R68 ;  /* 0x00000044f2467221 */ /* 0x000fe20000010000 */
[----:B------:R-:W-:Y:S02]  /*195a0*/  FADD.FTZ R68, R136, R0 ;  /* 0x0000000088447221 */ /* 0x000fe40000010000 */
[----:B------:R-:W-:Y:S01]  /*195b0*/  FADD.FTZ R69, R232, R3 ;  /* 0x00000003e8457221 */ /* 0x000fe20000010000 */
[-C--:B--2---:R-:W-:Y:S04]  /*195c0*/  HMMA.16816.F32.BF16 R36, R76, R96.reuse, R36 ;  /* 0x000000604c24723c */ /* 0x084fe80000041824 */
[----:B------:R-:W1:Y:S01]  /*195d0*/  MUFU.EX2 R107, R236 ;  /* 0x000000ec006b7308 */ /* 0x000e620000000800 */
[----:B------:R-:W-:Y:S01]  /*195e0*/  FADD.FTZ R0, R140, R69 ;  /* 0x000000458c007221 */ /* 0x000fe20000010000 */
[----:B------:R-:W-:Y:S01]  /*195f0*/  FADD.FTZ R68, R142, R68 ;  /* 0x000000448e447221 */ /* 0x000fe20000010000 */
[----:B------:R-:W-:Y:S01]  /*19600*/  FADD.FTZ R3, R229, R2 ;  /* 0x00000002e5037221 */ /* 0x000fe20000010000 */
[C---:B------:R-:W-:Y:S06]  /*19610*/  HMMA.16816.F32.BF16 R40, R80.reuse, R96, R40 ;  /* 0x000000605028723c */ /* 0x040fec0000041828 */
[----:B------:R-:W-:Y:S01]  /*19620*/  MUFU.EX2 R115, R108 ;  /* 0x0000006c00737308 */ /* 0x000fe20000000800 */
[----:B------:R-:W-:Y:S01]  /*19630*/  FADD.FTZ R2, R141, R70 ;  /* 0x000000468d027221 */ /* 0x000fe20000010000 */
[-C--:B------:R-:W-:Y:S03]  /*19640*/  HMMA.16816.F32.BF16 R44, R80, R98.reuse, R44 ;  /* 0x00000062502c723c */ /* 0x080fe6000004182c */
[----:B------:R-:W-:Y:S03]  /*19650*/  FADD.FTZ R70, R144, R68 ;  /* 0x0000004490467221 */ /* 0x000fe60000010000 */
[C---:B------:R-:W-:Y:S01]  /*19660*/  HMMA.16816.F32.BF16 R48, R76.reuse, R98, R48 ;  /* 0x000000624c30723c */ /* 0x040fe20000041830 */
[----:B------:R-:W2:Y:S01]  /*19670*/  LDSM.16.MT88.4 R96, [R220+0x9800] ;  /* 0x00980000dc60783b */ /* 0x000ea20000004200 */
[----:B------:R-:W-:Y:S03]  /*19680*/  MUFU.EX2 R108, R212 ;  /* 0x000000d4006c7308 */ /* 0x000fe60000000800 */
[----:B------:R-:W-:Y:S01]  /*19690*/  FADD.FTZ R3, R137, R3 ;  /* 0x0000000389037221 */ /* 0x000fe20000010000 */
[-C--:B------:R-:W-:Y:S06]  /*196a0*/  HMMA.16816.F32.BF16 R52, R76, R100.reuse, R52 ;  /* 0x000000644c34723c */ /* 0x080fec0000041834 */
[----:B------:R-:W-:Y:S01]  /*196b0*/  MUFU.EX2 R200, R200 ;  /* 0x000000c800c87308 */ /* 0x000fe20000000800 */
[----:B------:R-:W-:Y:S01]  /*196c0*/  FADD.FTZ R69, R143, R2 ;  /* 0x000000028f457221 */ /* 0x000fe20000010000 */
[C---:B------:R-:W-:Y:S04]  /*196d0*/  HMMA.16816.F32.BF16 R56, R80.reuse, R100, R56 ;  /* 0x000000645038723c */ /* 0x040fe80000041838 */
[----:B------:R-:W-:Y:S02]  /*196e0*/  FADD.FTZ R0, R139, R0 ;  /* 0x000000008b007221 */ /* 0x000fe40000010000 */
[-C--:B------:R-:W-:Y:S02]  /*196f0*/  HMMA.16816.F32.BF16 R60, R80, R102.reuse, R60 ;  /* 0x00000066503c723c */ /* 0x080fe4000004183c */
[----:B------:R-:W-:Y:S03]  /*19700*/  MUFU.EX2 R201, R201 ;  /* 0x000000c900c97308 */ /* 0x000fe60000000800 */
[----:B------:R-:W-:Y:S01]  /*19710*/  FADD.FTZ R2, R138, R3 ;  /* 0x000000038a027221 */ /* 0x000fe20000010000 */
[----:B------:R-:W-:Y:S01]  /*19720*/  HMMA.16816.F32.BF16 R64, R76, R102, R64 ;  /* 0x000000664c40723c */ /* 0x000fe20000041840 */
[----:B------:R-:W-:Y:S05]  /*19730*/  LDSM.16.MT88.4 R100, [R220+0xa000] ;  /* 0x00a00000dc64783b */ /* 0x000fea0000004200 */
[----:B------:R-:W-:Y:S01]  /*19740*/  MUFU.EX2 R114, R109 ;  /* 0x0000006d00727308 */ /* 0x000fe20000000800 */
[----:B------:R-:W-:Y:S01]  /*19750*/  F2FP.BF16.F32.PACK_AB R80, R248, R177 ;  /* 0x000000b1f850723e */ /* 0x000fe200000010ff */
[----:B------:R-:W-:Y:S03]  /*19760*/  FADD.FTZ R3, R146, R0 ;  /* 0x0000000092037221 */ /* 0x000fe60000010000 */
[----:B------:R-:W-:Y:S01]  /*19770*/  F2FP.BF16.F32.PACK_AB R77, R235, R179 ;  /* 0x000000b3eb4d723e */ /* 0x000fe200000010ff */
[----:B------:R-:W-:Y:S01]  /*19780*/  FADD.FTZ R2, R145, R2 ;  /* 0x0000000291027221 */ /* 0x000fe20000010000 */
[----:B------:R-:W-:Y:S01]  /*19790*/  F2FP.BF16.F32.PACK_AB R76, R250, R249 ;  /* 0x000000f9fa4c723e */ /* 0x000fe200000010ff */
[----:B------:R-:W-:Y:S01]  /*197a0*/  FADD.FTZ R68, R150, R69 ;  /* 0x0000004596447221 */ /* 0x000fe20000010000 */
[----:B------:R-:W-:Y:S01]  /*197b0*/  F2FP.BF16.F32.PACK_AB R78, R252, R241 ;  /* 0x000000f1fc4e723e */ /* 0x000fe200000010ff */
[----:B------:R-:W-:Y:S01]  /*197c0*/  MUFU.EX2 R109, R210 ;  /* 0x000000d2006d7308 */ /* 0x000fe20000000800 */
        /* <DEDUP_REMOVED lines=8> */
[----:B------:R-:W-:Y:S01]  /*19850*/  LDSM.16.MT88.4 R144, [R218+0xb800] ;  /* 0x00b80000da90783b */ /* 0x000fe20000004200 */
[----:B------:R-:W-:Y:S01]  /*19860*/  MUFU.EX2 R113, R110 ;  /* 0x0000006e00717308 */ /* 0x000fe20000000800 */
[----:B------:R-:W-:Y:S01]  /*19870*/  FADD.FTZ R2, R156, R69 ;  /* 0x000000459c027221 */ /* 0x000fe20000010000 */
[----:B-1----:R-:W-:Y:S01]  /*19880*/  F2FP.BF16.F32.PACK_AB R198, R106, R107 ;  /* 0x0000006b6ac6723e */ /* 0x002fe200000010ff */
[----:B------:R-:W-:Y:S01]  /*19890*/  FADD.FTZ R3, R152, R3 ;  /* 0x0000000398037221 */ /* 0x000fe20000010000 */
[C---:B------:R-:W-:Y:S06]  /*198a0*/  HMMA.16816.F32.BF16 R8, R80.reuse, R84, R8 ;  /* 0x000000545008723c */ /* 0x040fec0000041808 */
[----:B------:R-:W1:Y:S01]  /*198b0*/  MUFU.EX2 R110, R214 ;  /* 0x000000d6006e7308 */ /* 0x000e620000000800 */
[----:B------:R-:W-:Y:S01]  /*198c0*/  FADD.FTZ R3, R153, R3 ;  /* 0x0000000399037221 */ /* 0x000fe20000010000 */
[-C--:B------:R-:W-:Y:S03]  /*198d0*/  HMMA.16816.F32.BF16 R12, R80, R86.reuse, R12 ;  /* 0x00000056500c723c */ /* 0x080fe6000004180c */
[----:B------:R-:W-:Y:S03]  /*198e0*/  FADD.FTZ R69, R160, R3 ;  /* 0x00000003a0457221 */ /* 0x000fe60000010000 */
[C---:B------:R-:W-:Y:S01]  /*198f0*/  HMMA.16816.F32.BF16 R16, R76.reuse, R86, R16 ;  /* 0x000000564c10723c */ /* 0x040fe20000041810 */
[----:B------:R-:W3:Y:S04]  /*19900*/  LDSM.16.MT88.4 R84, [R218+0xa000] ;  /* 0x00a00000da54783b */ /* 0x000ee80000004200 */
[----:B------:R-:W-:Y:S01]  /*19910*/  FADD.FTZ R2, R158, R2 ;  /* 0x000000029e027221 */ /* 0x000fe20000010000 */
[-C--:B------:R-:W-:Y:S05]  /*19920*/  HMMA.16816.F32.BF16 R20, R76, R88.reuse, R20 ;  /* 0x000000584c14723c */ /* 0x080fea0000041814 */
[----:B------:R-:W-:Y:S01]  /*19930*/  FADD.FTZ R2, R163, R2 ;  /* 0x00000002a3027221 */ /* 0x000fe20000010000 */
[C---:B------:R-:W-:Y:S05]  /*19940*/  HMMA.16816.F32.BF16 R24, R80.reuse, R88, R24 ;  /* 0x000000585018723c */ /* 0x040fea0000041818 */
[----:B-1----:R-:W-:Y:S01]  /*19950*/  F2FP.BF16.F32.PACK_AB R196, R110, R111 ;  /* 0x0000006f6ec4723e */ /* 0x002fe200000010ff */
[-C--:B------:R-:W-:Y:S05]  /*19960*/  HMMA.16816.F32.BF16 R28, R80, R90.reuse, R28 ;  /* 0x0000005a501c723c */ /* 0x080fea000004181c */
[----:B------:R-:W-:Y:S01]  /*19970*/  F2FP.BF16.F32.PACK_AB R197, R108, R109 ;  /* 0x0000006d6cc5723e */ /* 0x000fe200000010ff */
[C---:B------:R-:W-:Y:S01]  /*19980*/  HMMA.16816.F32.BF16 R32, R76.reuse, R90, R32 ;  /* 0x0000005a4c20723c */ /* 0x040fe20000041820 */
[----:B------:R-:W1:Y:S04]  /*19990*/  LDSM.16.MT88.4 R88, [R221+0xa000] ;  /* 0x00a00000dd58783b */ /* 0x000e680000004200 */
[----:B------:R-:W-:Y:S01]  /*199a0*/  FADD.FTZ R0, R240, R70 ;  /* 0x00000046f0007221 */ /* 0x000fe20000010000 */
[-C--:B------:R-:W-:Y:S05]  /*199b0*/  HMMA.16816.F32.BF16 R36, R76, R92.reuse, R36 ;  /* 0x0000005c4c24723c */ /* 0x080fea0000041824 */
        /* <DEDUP_REMOVED lines=30> */
[----:B------:R-:W-:Y:S01]  /*19ba0*/  LDSM.16.MT88.4 R176, [R219+0xb800] ;  /* 0x00b80000dbb0783b */ /* 0x000fe20000004200 */
[----:B------:R-:W-:Y:S01]  /*19bb0*/  F2FP.BF16.F32.PACK_AB R83, R172, R173 ;  /* 0x000000adac53723e */ /* 0x000fe200000010ff */
[-C--:B---3--:R-:W-:Y:S03]  /*19bc0*/  HMMA.16816.F32.BF16 R4, R76, R84.reuse, R4 ;  /* 0x000000544c04723c */ /* 0x088fe60000041804 */
[----:B------:R-:W-:Y:S01]  /*19bd0*/  FADD.FTZ R2, R248, R68 ;  /* 0x00000044f8027221 */ /* 0x000fe20000010000 */
[----:B------:R-:W-:Y:S01]  /*19be0*/  FADD.FTZ R3, R247, R3 ;  /* 0x00000003f7037221 */ /* 0x000fe20000010000 */
[----:B------:R-:W-:Y:S01]  /*19bf0*/  FADD.FTZ R0, R249, R70 ;  /* 0x00000046f9007221 */ /* 0x000fe20000010000 */
[C---:B------:R-:W-:Y:S05]  /*19c00*/  HMMA.16816.F32.BF16 R8, R80.reuse, R84, R8 ;  /* 0x000000545008723c */ /* 0x040fea0000041808 */
[----:B------:R-:W-:Y:S01]  /*19c10*/  FADD.FTZ R70, R250, R0 ;  /* 0x00000000fa467221 */ /* 0x000fe20000010000 */
[-C--:B------:R-:W-:Y:S05]  /*19c20*/  HMMA.16816.F32.BF16 R12, R80, R86.reuse, R12 ;  /* 0x00000056500c723c */ /* 0x080fea000004180c */
[----:B------:R-:W-:Y:S01]  /*19c30*/  FADD.FTZ R0, R235, R69 ;  /* 0x00000045eb007221 */ /* 0x000fe20000010000 */
[C---:B------:R-:W-:Y:S01]  /*19c40*/  HMMA.16816.F32.BF16 R16, R76.reuse, R86, R16 ;  /* 0x000000564c10723c */ /* 0x040fe20000041810 */
[----:B------:R-:W2:Y:S05]  /*19c50*/  LDSM.16.MT88.4 R84, [R218+0xa800] ;  /* 0x00a80000da54783b */ /* 0x000eaa0000004200 */
[-C--:B-1----:R-:W-:Y:S06]  /*19c60*/  HMMA.16816.F32.BF16 R20, R76, R88.reuse, R20 ;  /* 0x000000584c14723c */ /* 0x082fec0000041814 */
        /* <DEDUP_REMOVED lines=8> */
[----:B------:R-:W3:Y:S05]  /*19cf0*/  LDSM.16.MT88.4 R92, [R219+0xa800] ;  /* 0x00a80000db5c783b */ /* 0x000eea0000004200 */
[-C--:B------:R-:W-:Y:S06]  /*19d00*/  HMMA.16816.F32.BF16 R52, R76, R100.reuse, R52 ;  /* 0x000000644c34723c */ /* 0x080fec0000041834 */
[C---:B------:R-:W-:Y:S06]  /*19d10*/  HMMA.16816.F32.BF16 R56, R80.reuse, R100, R56 ;  /* 0x000000645038723c */ /* 0x040fec0000041838 */
[-C--:B------:R-:W-:Y:S06]  /*19d20*/  HMMA.16816.F32.BF16 R60, R80, R102.reuse, R60 ;  /* 0x00000066503c723c */ /* 0x080fec000004183c */
[----:B------:R-:W-:Y:S01]  /*19d30*/  HMMA.16816.F32.BF16 R64, R76, R102, R64 ;  /* 0x000000664c40723c */ /* 0x000fe20000041840 */
[----:B------:R-:W-:Y:S04]  /*19d40*/  LDSM.16.MT88.4 R100, [R220+0xb000] ;  /* 0x00b00000dc64783b */ /* 0x000fe80000004200 */
        /* <DEDUP_REMOVED lines=12> */
[----:B------:R-:W2:Y:S05]  /*19e10*/  LDSM.16.MT88.4 R84, [R218+0xb000] ;  /* 0x00b00000da54783b */ /* 0x000eaa0000004200 */
[-C--:B-1----:R-:W-:Y:S06]  /*19e20*/  HMMA.16816.F32.BF16 R20, R76, R88.reuse, R20 ;  /* 0x000000584c14723c */ /* 0x082fec0000041814 */
[C---:B------:R-:W-:Y:S06]  /*19e30*/  HMMA.16816.F32.BF16 R24, R80.reuse, R88, R24 ;  /* 0x000000585018723c */ /* 0x040fec0000041818 */
[-C--:B------:R-:W-:Y:S06]  /*19e40*/  HMMA.16816.F32.BF16 R28, R80, R90.reuse, R28 ;  /* 0x0000005a501c723c */ /* 0x080fec000004181c */
[C---:B------:R-:W-:Y:S01]  /*19e50*/  HMMA.16816.F32.BF16 R32, R76.reuse, R90, R32 ;  /* 0x0000005a4c20723c */ /* 0x040fe20000041820 */
[----:B------:R-:W1:Y:S05]  /*19e60*/  LDSM.16.MT88.4 R88, [R221+0xb000] ;  /* 0x00b00000dd58783b */ /* 0x000e6a0000004200 */
[-C--:B---3--:R-:W-:Y:S06]  /*19e70*/  HMMA.16816.F32.BF16 R36, R76, R92.reuse, R36 ;  /* 0x0000005c4c24723c */ /* 0x088fec0000041824 */
[C---:B------:R-:W-:Y:S06]  /*19e80*/  HMMA.16816.F32.BF16 R40, R80.reuse, R92, R40 ;  /* 0x0000005c5028723c */ /* 0x040fec0000041828 */
[-C--:B------:R-:W-:Y:S06]  /*19e90*/  HMMA.16816.F32.BF16 R44, R80, R94.reuse, R44 ;  /* 0x0000005e502c723c */ /* 0x080fec000004182c */
[C---:B------:R-:W-:Y:S01]  /*19ea0*/  HMMA.16816.F32.BF16 R48, R76.reuse, R94, R48 ;  /* 0x0000005e4c30723c */ /* 0x040fe20000041830 */
[----:B------:R-:W3:Y:S05]  /*19eb0*/  LDSM.16.MT88.4 R92, [R219+0xb000] ;  /* 0x00b00000db5c783b */ /* 0x000eea0000004200 */
[-C--:B------:R-:W-:Y:S06]  /*19ec0*/  HMMA.16816.F32.BF16 R52, R76, R96.reuse, R52 ;  /* 0x000000604c34723c */ /* 0x080fec0000041834 */
[C---:B------:R-:W-:Y:S01]  /*19ed0*/  HMMA.16816.F32.BF16 R56, R80.reuse, R96, R56 ;  /* 0x000000605038723c */ /* 0x040fe20000041838 */
[----:B------:R-:W-:Y:S05]  /*19ee0*/  MUFU.EX2 R97, R211 ;  /* 0x000000d300617308 */ /* 0x000fea0000000800 */
[-C--:B------:R-:W-:Y:S05]  /*19ef0*/  HMMA.16816.F32.BF16 R60, R80, R98.reuse, R60 ;  /* 0x00000062503c723c */ /* 0x080fea000004183c */
[----:B------:R-:W-:Y:S01]  /*19f00*/  MUFU.EX2 R96, R122 ;  /* 0x0000007a00607308 */ /* 0x000fe20000000800 */
[----:B------:R-:W-:Y:S05]  /*19f10*/  HMMA.16816.F32.BF16 R64, R76, R98, R64 ;  /* 0x000000624c40723c */ /* 0x000fea0000041840 */
[----:B------:R-:W-:Y:S04]  /*19f20*/  F2FP.BF16.F32.PACK_AB R80, R135, R134 ;  /* 0x000000868750723e */ /* 0x000fe800000010ff */
[----:B------:R-:W4:Y:S02]  /*19f30*/  MUFU.EX2 R98, R202 ;  /* 0x000000ca00627308 */ /* 0x000f240000000800 */
[----:B------:R-:W-:Y:S02]  /*19f40*/  F2FP.BF16.F32.PACK_AB R76, R133, R132 ;  /* 0x00000084854c723e */ /* 0x000fe400000010ff */
[----:B------:R-:W-:Y:S02]  /*19f50*/  F2FP.BF16.F32.PACK_AB R77, R131, R130 ;  /* 0x00000082834d723e */ /* 0x000fe400000010ff */
[----:B------:R-:W-:Y:S02]  /*19f60*/  F2FP.BF16.F32.PACK_AB R78, R207, R205 ;  /* 0x000000cdcf4e723e */ /* 0x000fe400000010ff */
[----:B------:R-:W-:Y:S02]  /*19f70*/  F2FP.BF16.F32.PACK_AB R79, R112, R203 ;  /* 0x000000cb704f723e */ /* 0x000fe400000010ff */
[----:B------:R-:W-:Y:S02]  /*19f80*/  F2FP.BF16.F32.PACK_AB R81, R115, R116 ;  /* 0x000000747351723e */ /* 0x000fe400000010ff */
[----:B------:R-:W-:Y:S02]  /*19f90*/  F2FP.BF16.F32.PACK_AB R82, R201, R200 ;  /* 0x000000c8c952723e */ /* 0x000fe400000010ff */
[----:B------:R-:W-:Y:S01]  /*19fa0*/  F2FP.BF16.F32.PACK_AB R83, R113, R114 ;  /* 0x000000727153723e */ /* 0x000fe200000010ff */
[-C--:B--2---:R-:W-:Y:S03]  /*19fb0*/  HMMA.16816.F32.BF16 R4, R76, R84.reuse, R4 ;  /* 0x000000544c04723c */ /* 0x084fe60000041804 */
[----:B----4-:R-:W-:Y:S03]  /*19fc0*/  F2FP.BF16.F32.PACK_AB R184, R97, R98 ;  /* 0x0000006261b8723e */ /* 0x010fe600000010ff */
[C---:B------:R-:W-:Y:S01]  /*19fd0*/  HMMA.16816.F32.BF16 R8, R80.reuse, R84, R8 ;  /* 0x000000545008723c */ /* 0x040fe20000041808 */
[----:B------:R-:W-:Y:S05]  /*19fe0*/  MUFU.EX2 R85, R239 ;  /* 0x000000ef00557308 */ /* 0x000fea0000000800 */
[-C--:B------:R-:W-:Y:S05]  /*19ff0*/  HMMA.16816.F32.BF16 R12, R80, R86.reuse, R12 ;  /* 0x00000056500c723c */ /* 0x080fea000004180c */
[----:B------:R-:W2:Y:S01]  /*1a000*/  MUFU.EX2 R84, R117 ;  /* 0x0000007500547308 */ /* 0x000ea20000000800 */
[C---:B------:R-:W-:Y:S09]  /*1a010*/  HMMA.16816.F32.BF16 R16, R76.reuse, R86, R16 ;  /* 0x000000564c10723c */ /* 0x040ff20000041810 */
[----:B------:R-:W4:Y:S01]  /*1a020*/  MUFU.EX2 R87, R123 ;  /* 0x0000007b00577308 */ /* 0x000f220000000800 */
[-C--:B-1----:R-:W-:Y:S06]  /*1a030*/  HMMA.16816.F32.BF16 R20, R76, R88.reuse, R20 ;  /* 0x000000584c14723c */ /* 0x082fec0000041814 */
[C---:B------:R-:W-:Y:S03]  /*1a040*/  HMMA.16816.F32.BF16 R24, R80.reuse, R88, R24 ;  /* 0x000000585018723c */ /* 0x040fe60000041818 */
[----:B------:R-:W1:Y:S02]  /*1a050*/  MUFU.EX2 R86, R238 ;  /* 0x000000ee00567308 */ /* 0x000e640000000800 */
[----:B--2---:R-:W-:Y:S01]  /*1a060*/  F2FP.BF16.F32.PACK_AB R187, R75, R84 ;  /* 0x000000544bbb723e */ /* 0x004fe200000010ff */
[-C--:B------:R-:W-:Y:S05]  /*1a070*/  HMMA.16816.F32.BF16 R28, R80, R90.reuse, R28 ;  /* 0x0000005a501c723c */ /* 0x080fea000004181c */
[----:B----4-:R-:W-:Y:S01]  /*1a080*/  F2FP.BF16.F32.PACK_AB R185, R87, R96 ;  /* 0x0000006057b9723e */ /* 0x010fe200000010ff */
[C---:B------:R-:W-:Y:S06]  /*1a090*/  HMMA.16816.F32.BF16 R32, R76.reuse, R90, R32 ;  /* 0x0000005a4c20723c */ /* 0x040fec0000041820 */
[-C--:B---3--:R-:W-:Y:S05]  /*1a0a0*/  HMMA.16816.F32.BF16 R36, R76, R92.reuse, R36 ;  /* 0x0000005c4c24723c */ /* 0x088fea0000041824 */
[----:B-1----:R-:W-:Y:S01]  /*1a0b0*/  F2FP.BF16.F32.PACK_AB R186, R85, R86 ;  /* 0x0000005655ba723e */ /* 0x002fe200000010ff */
        /* <DEDUP_REMOVED lines=22> */
[----:B------:R-:W-:Y:S02]  /*1a220*/  FADD.FTZ R8, R165, R3 ;  /* 0x00000003a5087221 */ /* 0x000fe40000010000 */
[----:B------:R-:W-:Y:S02]  /*1a230*/  FADD.FTZ R2, R193, R4 ;  /* 0x00000004c1027221 */ /* 0x000fe40000010000 */
[----:B------:R-:W1:Y:S01]  /*1a240*/  LDSM.16.MT88.4 R4, [R220+0xb800] ;  /* 0x00b80000dc04783b */ /* 0x000e620000004200 */
[----:B------:R-:W-:Y:S01]  /*1a250*/  FADD.FTZ R3, R164, R0 ;  /* 0x00000000a4037221 */ /* 0x000fe20000010000 */
        /* <DEDUP_REMOVED lines=28> */
[C---:B------:R-:W-:Y:S04]  /*1a420*/  HMMA.16816.F32.BF16 R176, R196.reuse, R178, R48 ;  /* 0x000000b2c4b0723c */ /* 0x040fe80000041830 */
[----:B------:R-:W-:Y:S01]  /*1a430*/  FADD.FTZ R3, R118, R2 ;  /* 0x0000000276037221 */ /* 0x000fe20000010000 */
[----:B------:R-:W-:Y:S01]  /*1a440*/  FADD.FTZ R8, R127, R8 ;  /* 0x000000087f087221 */ /* 0x000fe20000010000 */
[-C--:B-1----:R-:W-:Y:S05]  /*1a450*/  HMMA.16816.F32.BF16 R192, R196, R4.reuse, R52 ;  /* 0x00000004c4c0723c */ /* 0x082fea0000041834 */
[----:B------:R-:W-:Y:S01]  /*1a460*/  FADD.FTZ R3, R116, R3 ;  /* 0x0000000374037221 */ /* 0x000fe20000010000 */
[C---:B------:R-:W-:Y:S05]  /*1a470*/  HMMA.16816.F32.BF16 R188, R184.reuse, R4, R56 ;  /* 0x00000004b8bc723c */ /* 0x040fea0000041838 */
[----:B------:R-:W-:Y:S01]  /*1a480*/  FADD.FTZ R8, R129, R8 ;  /* 0x0000000881087221 */ /* 0x000fe20000010000 */
[----:B------:R-:W-:Y:S01]  /*1a490*/  FADD.FTZ R10, R132, R0 ;  /* 0x00000000840a7221 */ /* 0x000fe20000010000 */
[----:B------:R-:W-:Y:S01]  /*1a4a0*/  FADD.FTZ R9, R128, R9 ;  /* 0x0000000980097221 */ /* 0x000fe20000010000 */
[----:B------:R-:W-:Y:S01]  /*1a4b0*/  MOV R132, R72 ;  /* 0x0000004800847202 */ /* 0x000fe20000000f00 */
[-C--:B------:R-:W-:Y:S03]  /*1a4c0*/  HMMA.16816.F32.BF16 R184, R184, R6.reuse, R60 ;  /* 0x00000006b8b8723c */ /* 0x080fe6000004183c */
[----:B------:R-:W-:Y:S01]  /*1a4d0*/  FADD.FTZ R2, R134, R8 ;  /* 0x0000000886027221 */ /* 0x000fe20000010000 */
[----:B------:R-:W-:Y:S01]  /*1a4e0*/  FADD.FTZ R9, R126, R9 ;  /* 0x000000097e097221 */ /* 0x000fe20000010000 */
[----:B------:R-:W-:Y:S01]  /*1a4f0*/  MOV R134, R74 ;  /* 0x0000004a00867202 */ /* 0x000fe20000000f00 */
[----:B------:R-:W-:Y:S05]  /*1a500*/  HMMA.16816.F32.BF16 R196, R196, R6, R64 ;  /* 0x00000006c4c4723c */ /* 0x000fea0000041840 */
[----:B------:R-:W-:Y:S01]  /*1a510*/  FADD.FTZ R0, R130, R9 ;  /* 0x0000000982007221 */ /* 0x000fe20000010000 */
[----:B------:R-:W-:Y:S01]  /*1a520*/  FADD.FTZ R9, R133, R10 ;  /* 0x0000000a85097221 */ /* 0x000fe20000010000 */
[----:B------:R-:W-:Y:S04]  /*1a530*/  MOV R133, R71 ;  /* 0x0000004700857202 */ /* 0x000fe80000000f00 */
        /* <DEDUP_REMOVED lines=28> */
[----:B------:R2:W-:Y:S04]  /*1a700*/  STL [R1+0x58], R5 ;  /* 0x0000580501007387 */ /* 0x0005e80000100800 */
[----:B------:R2:W-:Y:S04]  /*1a710*/  STL [R1+0x5c], R3 ;  /* 0x00005c0301007387 */ /* 0x0005e80000100800 */
[----:B------:R2:W-:Y:S04]  /*1a720*/  STL [R1+0x60], R2 ;  /* 0x0000600201007387 */ /* 0x0005e80000100800 */
[----:B------:R2:W-:Y:S01]  /*1a730*/  STL [R1+0x64], R0 ;  /* 0x0000640001007387 */ /* 0x0005e20000100800 */
[----:B------:R-:W-:Y:S05]  /*1a740*/  @P1 BRA `(.L_x_346) ;  /* 0xffffffa000a01947 */ /* 0x000fea000383ffff */
.L_x_345:
        /* <DEDUP_REMOVED lines=59> */
.L_x_349:
        /* <DEDUP_REMOVED lines=22> */
.L_x_350:
        /* <DEDUP_REMOVED lines=250> */
.L_x_352:
[----:B------:R-:W-:Y:S05]  /*1bc00*/  BSYNC B0 ;  /* 0x0000000000007941 */ /* 0x000fea0003800000 */
.L_x_351:
        /* <DEDUP_REMOVED lines=45> */
.L_x_354:
[----:B------:R-:W-:Y:S05]  /*1bee0*/  BSYNC B0 ;  /* 0x0000000000007941 */ /* 0x000fea0003800000 */
.L_x_353:
        /* <DEDUP_REMOVED lines=18> */
.L_x_356:
[----:B------:R-:W-:Y:S05]  /*1c010*/  BSYNC B0 ;  /* 0x0000000000007941 */ /* 0x000fea0003800000 */
.L_x_355:
        /* <DEDUP_REMOVED lines=16> */
.L_x_358:
[----:B------:R-:W-:Y:S05]  /*1c120*/  BSYNC B0 ;  /* 0x0000000000007941 */ /* 0x000fea0003800000 */
.L_x_357:
        /* <DEDUP_REMOVED lines=16> */
.L_x_360:
[----:B------:R-:W-:Y:S05]  /*1c230*/  BSYNC B0 ;  /* 0x0000000000007941 */ /* 0x000fea0003800000 */
.L_x_359:
        /* <DEDUP_REMOVED lines=16> */
.L_x_362:
[----:B------:R-:W-:Y:S05]  /*1c340*/  BSYNC B0 ;  /* 0x0000000000007941 */ /* 0x000fea0003800000 */
.L_x_361:
        /* <DEDUP_REMOVED lines=16> */
.L_x_364:
[----:B------:R-:W-:Y:S05]  /*1c450*/  BSYNC B0 ;  /* 0x0000000000007941 */ /* 0x000fea0003800000 */
.L_x_363:
[----:B-1234-:R-:W1:Y:S01]  /*1c460*/  LDS.128 R228, [R228+0x3000] ;  /* 0x00300000e4e47984 */ /* 0x01ee620000000c00 */
        /* <DEDUP_REMOVED lines=15> */
.L_x_366:
[----:B------:R-:W-:Y:S05]  /*1c560*/  BSYNC B0 ;  /* 0x0000000000007941 */ /* 0x000fea0003800000 */
.L_x_365:
[----:B------:R-:W-:Y:S05]  /*1c570*/  @P1 EXIT ;  /* 0x000000000000194d */ /* 0x000fea0003800000 */
[----:B------:R-:W-:Y:S01]  /*1c580*/  IADD3 R6, P0, R6, 0x70, RZ ;  /* 0x0000007006067810 */ /* 0x000fe20007f1e0ff */
[----:B------:R-:W-:Y:S01]  /*1c590*/  ULDC.64 UR4, c[0x0][0x298] ;  /* 0x0000a60000047ab9 */ /* 0x000fe20000000a00 */
[----:B------:R-:W-:Y:S01]  /*1c5a0*/  MOV R3, R9 ;  /* 0x0000000900037202 */ /* 0x000fe20000000f00 */
[----:B------:R-:W-:Y:S02]  /*1c5b0*/  IMAD.MOV.U32 R2, RZ, RZ, R10 ;  /* 0x000000ffff027224 */ /* 0x000fe400078e000a */
[----:B------:R-:W-:Y:S02]  /*1c5c0*/  IMAD.X R0, RZ, RZ, R7, P0 ;  /* 0x000000ffff007224 */ /* 0x000fe400000e0607 */
[----:B--2---:R-:W-:-:S04]  /*1c5d0*/  IMAD.WIDE.U32 R4, R6, UR4, R2 ;  /* 0x0000000406047c25 */ /* 0x004fc8000f8e0002 */
        /* <DEDUP_REMOVED lines=8> */
.L_x_286:
        /* <DEDUP_REMOVED lines=88> */
.L_x_368:
[----:B------:R-:W-:Y:S05]  /*1cbe0*/  BSYNC B0 ;  /* 0x0000000000007941 */ /* 0x000fea0003800000 */
.L_x_367:
        /* <DEDUP_REMOVED lines=16> */
.L_x_370:
[----:B------:R-:W-:Y:S05]  /*1ccf0*/  BSYNC B0 ;  /* 0x0000000000007941 */ /* 0x000fea0003800000 */
.L_x_369:
        /* <DEDUP_REMOVED lines=16> */
.L_x_372:
[----:B------:R-:W-:Y:S05]  /*1ce00*/  BSYNC B0 ;  /* 0x0000000000007941 */ /* 0x000fea0003800000 */
.L_x_371:
        /* <DEDUP_REMOVED lines=16> */
.L_x_374:
[----:B------:R-:W-:Y:S05]  /*1cf10*/  BSYNC B0 ;  /* 0x0000000000007941 */ /* 0x000fea0003800000 */
.L_x_373:
        /* <DEDUP_REMOVED lines=16> */
.L_x_376:
[----:B------:R-:W-:Y:S05]  /*1d020*/  BSYNC B0 ;  /* 0x0000000000007941 */ /* 0x000fea0003800000 */
.L_x_375:
        /* <DEDUP_REMOVED lines=25> */
.L_x_378:
[----:B------:R-:W-:Y:S05]  /*1d1c0*/  BSYNC B0 ;  /* 0x0000000000007941 */ /* 0x000fea0003800000 */
.L_x_377:
        /* <DEDUP_REMOVED lines=19> */
.L_x_380:
[----:B------:R-:W-:Y:S05]  /*1d300*/  BSYNC B0 ;  /* 0x0000000000007941 */ /* 0x000fea0003800000 */
.L_x_379:
        /* <DEDUP_REMOVED lines=16> */
.L_x_382:
[----:B------:R-:W-:Y:S05]  /*1d410*/  BSYNC B0 ;  /* 0x0000000000007941 */ /* 0x000fea0003800000 */
.L_x_381:
        /* <DEDUP_REMOVED lines=11> */
.L_x_384:
[----:B------:R-:W-:Y:S05]  /*1d4d0*/  BSYNC B0 ;  /* 0x0000000000007941 */ /* 0x000fea0003800000 */
.L_x_383:
        /* <DEDUP_REMOVED lines=11> */
.L_x_386:
[----:B------:R-:W-:Y:S05]  /*1d590*/  BSYNC B0 ;  /* 0x0000000000007941 */ /* 0x000fea0003800000 */
.L_x_385:
        /* <DEDUP_REMOVED lines=10> */
.L_x_388:
[----:B------:R-:W-:Y:S05]  /*1d640*/  BSYNC B0 ;  /* 0x0000000000007941 */ /* 0x000fea0003800000 */
.L_x_387:
        /* <DEDUP_REMOVED lines=10> */
.L_x_390:
[----:B------:R-:W-:Y:S05]  /*1d6f0*/  BSYNC B0 ;  /* 0x0000000000007941 */ /* 0x000fea0003800000 */
.L_x_389:
        /* <DEDUP_REMOVED lines=10> */
.L_x_392:
[----:B------:R-:W-:Y:S05]  /*1d7a0*/  BSYNC B0 ;  /* 0x0000000000007941 */ /* 0x000fea0003800000 */
.L_x_391:
        /* <DEDUP_REMOVED lines=10> */
.L_x_394:
[----:B------:R-:W-:Y:S05]  /*1d850*/  BSYNC B0 ;  /* 0x0000000000007941 */ /* 0x000fea0003800000 */
.L_x_393:
        /* <DEDUP_REMOVED lines=10> */
.L_x_396:
[----:B------:R-:W-:Y:S05]  /*1d900*/  BSYNC B0 ;  /* 0x0000000000007941 */ /* 0x000fea0003800000 */
.L_x_395:
        /* <DEDUP_REMOVED lines=10> */
.L_x_397:
        /* <DEDUP_REMOVED lines=13> */
.L_x_1420:


//--------------------- .text._ZN5flash16flash_fwd_kernelI23Flash_fwd_kernel_traitsILi64ELi128ELi128ELi4ELb0ELb0EN7cutlass10bfloat16_tE19Flash_kernel_traitsILi64ELi128ELi128ELi4ES3_EELb0ELb1ELb0ELb1ELb0ELb0ELb0ELb0EEEvNS_16Flash_fwd_paramsE --------------------------
	.section	.text._ZN5flash16flash_fwd_kernelI23Flash_fwd_kernel_traitsILi64ELi128ELi128ELi4ELb0ELb0EN7cutlass10bfloat16_tE19Flash_kernel_traitsILi64ELi128ELi128ELi4ES3_EELb0ELb1ELb0ELb1ELb0ELb0ELb0ELb0EEEvNS_16Flash_fwd_paramsE,"ax",@progbits
	.align	128
        .global         _ZN5flash16flash_fwd_kernelI23Flash_fwd_kernel_traitsILi64ELi128ELi128ELi4ELb0ELb0EN7cutlass10bfloat16_tE19Flash_kernel_traitsILi64ELi128ELi128ELi4ES3_EELb0ELb1ELb0ELb1ELb0ELb0ELb0ELb0EEEvNS_16Flash_fwd_paramsE
        .type           _ZN5flash16flash_fwd_kernelI23Flash_fwd_kernel_traitsILi64ELi128ELi128ELi4ELb0ELb0EN7cutlass10bfloat16_tE19Flash_kernel_traitsILi64ELi128ELi128ELi4ES3_EELb0ELb1ELb0ELb1ELb0ELb0ELb0ELb0EEEvNS_16Flash_fwd_paramsE,@function
        .size           _ZN5flash16flash_fwd_kernelI23Flash_fwd_kernel_traitsILi64ELi128ELi128ELi4ELb0ELb0EN7cutlass10bfloat16_tE19Flash_kernel_traitsILi64ELi128ELi128ELi4ES3_EELb0ELb1ELb0ELb1ELb0ELb0ELb0ELb0EEEvNS_16Flash_fwd_paramsE,(.L_x_1421 - _ZN5flash16flash_fwd_kernelI23Flash_fwd_kernel_traitsILi64ELi128ELi128ELi4ELb0ELb0EN7cutlass10bfloat16_tE19Flash_kernel_traitsILi64ELi128ELi128ELi4ES3_EELb0ELb1ELb0ELb1ELb0ELb0ELb0ELb0EEEvNS_16Flash_fwd_paramsE)
        .other          _ZN5flash16flash_fwd_kernelI23Flash_fwd_kernel_traitsILi64ELi128ELi128ELi4ELb0ELb0EN7cutlass10bfloat16_tE19Flash_kernel_traitsILi64ELi128ELi128ELi4ES3_EELb0ELb1ELb0ELb1ELb0ELb0ELb0ELb0EEEvNS_16Flash_fwd_paramsE,@"STO_CUDA_ENTRY STV_DEFAULT"
_ZN5flash16flash_fwd_kernelI23Flash_fwd_kernel_traitsILi64ELi128ELi128ELi4ELb0ELb0EN7cutlass10bfloat16_tE19Flash_kernel_traitsILi64ELi128ELi128ELi4ES3_EELb0ELb1ELb0ELb1ELb0ELb0ELb0ELb0EEEvNS_16Flash_fwd_paramsE:
.text._ZN5flash16flash_fwd_kernelI23Flash_fwd_kernel_traitsILi64ELi128ELi128ELi4ELb0ELb0EN7cutlass10bfloat16_tE19Flash_kernel_traitsILi64ELi128ELi128ELi4ES3_EELb0ELb1ELb0ELb1ELb0ELb0ELb0ELb0EEEvNS_16Flash_fwd_paramsE:
        /* <DEDUP_REMOVED lines=55> */
.L_x_398:
[----:B------:R-:W-:-:S05]  /*0370*/  ULDC UR6, c[0x0][0x2c8] ;  /* 0x0000b20000067ab9 */ /* 0x000fca0000000800 */
.L_x_399:
        /* <DEDUP_REMOVED lines=41> */
[----:B------:R-:W-:-:S06]  /*0610*/  UISETP.NE.AND UP0, UPT, UR11, -0x1, UPT ;  /* 0xffffffff0b00788c */ /* 0x000fcc000bf05270 */
[----:B------:R-:W-:-:S03]  /*0620*/  PLOP3.LUT P0, PT, PT, PT, UP0, 0x80, 0x0 ;  /* 0x000000000000781c */ /* 0x000fc60003f0f008 */
[----:B------:R-:W-:Y:S01]  /*0630*/  @UP1 ULDC.64 UR6, c[0x0][0x240] ;  /* 0x0000900000061ab9 */ /* 0x000fe20000000a00 */
[----:B------:R-:W-:Y:S02]  /*0640*/  @!UP1 USHF.R.S32.HI UR8, URZ, 0x1f, UR30 ;  /* 0x0000001f3f089899 */ /* 0x000fe4000801141e */
[----:B------:R-:W-:Y:S02]  /*0650*/  @UP1 UIMAD.WIDE.U32 UR22, UR17, UR6, URZ ;  /* 0x00000006111612a5 */ /* 0x000fe4000f8e003f */
[----:B------:R-:W-:Y:S02]  /*0660*/  @UP0 UIADD3 UR14, UR10, UR11, URZ ;  /* 0x0000000b0a0e0290 */ /* 0x000fe4000fffe03f */
[----:B------:R-:W-:-:S03]  /*0670*/  @UP1 UIMAD UR4, UR17, UR7, UR23 ;  /* 0x00000007110412a4 */ /* 0x000fc6000f8e0217 */
[----:B------:R-:W-:Y:S01]  /*0680*/  @!UP1 ULDC.64 UR6, c[0x0][0x228] ;  /* 0x00008a0000069ab9 */ /* 0x000fe20000000a00 */
[----:B-1----:R-:W-:Y:S01]  /*0690*/  IABS R0, R16 ;  /* 0x0000001000007213 */ /* 0x002fe20000000000 */
[----:B------:R-:W-:Y:S02]  /*06a0*/  @!UP1 UIMAD UR8, UR8, UR6, URZ ;  /* 0x00000006080892a4 */ /* 0x000fe4000f8e023f */
[----:B------:R-:W-:Y:S02]  /*06b0*/  @!UP1 UIMAD.WIDE.U32 UR12, UR30, UR6, URZ ;  /* 0x000000061e0c92a5 */ /* 0x000fe4000f8e003f */
[----:B------:R-:W-:Y:S01]  /*06c0*/  IMAD.MOV.U32 R5, RZ, RZ, R0 ;  /* 0x000000ffff057224 */ /* 0x000fe200078e0000 */
[----:B------:R-:W-:-:S03]  /*06d0*/  @!UP1 UIMAD UR7, UR30, UR7, UR8 ;  /* 0x000000071e0792a4 */ /* 0x000fc6000f8e0208 */
[----:B------:R-:W1:Y:S01]  /*06e0*/  I2F.RP R2, R5 ;  /* 0x0000000500027306 */ /* 0x000e620000209400 */
[----:B--2---:R-:W-:Y:S01]  /*06f0*/  IABS R4, R4 ;  /* 0x0000000400047213 */ /* 0x004fe20000000000 */
[----:B------:R-:W-:Y:S01]  /*0700*/  @UP0 ULDC.64 UR8, c[0x0][0x248] ;  /* 0x0000920000080ab9 */ /* 0x000fe20000000a00 */
[----:B------:R-:W-:Y:S02]  /*0710*/  @!UP1 UIADD3 UR4, UR13, UR7, URZ ;  /* 0x000000070d049290 */ /* 0x000fe4000fffe03f */
[----:B------:R-:W-:Y:S02]  /*0720*/  @UP0 UIMAD.WIDE.U32 UR20, UR14, UR8, URZ ;  /* 0x000000080e1402a5 */ /* 0x000fe4000f8e003f */
[----:B------:R-:W-:Y:S01]  /*0730*/  @UP0 UIMAD UR14, UR14, UR9, URZ ;  /* 0x000000090e0e02a4 */ /* 0x000fe2000f8e023f */
[----:B------:R-:W-:-:S03]  /*0740*/  @!UP1 UMOV UR22, UR12 ;  /* 0x0000000c00169c82 */ /* 0x000fc60008000000 */
[----:B------:R-:W-:Y:S01]  /*0750*/  @UP0 UIADD3 UR14, UR21, UR14, URZ ;  /* 0x0000000e150e0290 */ /* 0x000fe2000fffe03f */
[----:B------:R-:W-:Y:S01]  /*0760*/  @UP0 UMOV UR16, UR20 ;  /* 0x0000001400100c82 */ /* 0x000fe20008000000 */
[----:B-1----:R-:W1:Y:S02]  /*0770*/  MUFU.RCP R2, R2 ;  /* 0x0000000200027308 */ /* 0x002e640000001000 */
[----:B-1----:R-:W-:-:S06]  /*0780*/  VIADD R2, R2, 0xffffffe ;  /* 0x0ffffffe02027836 */ /* 0x002fcc0000000000 */
[----:B------:R-:W1:Y:S02]  /*0790*/  F2I.FTZ.U32.TRUNC.NTZ R3, R2 ;  /* 0x0000000200037305 */ /* 0x000e64000021f000 */
[----:B-1----:R-:W-:Y:S02]  /*07a0*/  IMAD.MOV R0, RZ, RZ, -R3 ;  /* 0x000000ffff007224 */ /* 0x002fe400078e0a03 */
[----:B------:R-:W-:Y:S02]  /*07b0*/  IMAD.MOV.U32 R2, RZ, RZ, RZ ;  /* 0x000000ffff027224 */ /* 0x000fe400078e00ff */
[----:B------:R-:W-:-:S04]  /*07c0*/  IMAD R0, R0, R5, RZ ;  /* 0x0000000500007224 */ /* 0x000fc800078e02ff */
[----:B------:R-:W-:Y:S01]  /*07d0*/  IMAD.HI.U32 R2, R3, R0, R2 ;  /* 0x0000000003027227 */ /* 0x000fe200078e0002 */
[----:B------:R-:W-:Y:S02]  /*07e0*/  MOV R3, R4 ;  /* 0x0000000400037202 */ /* 0x000fe40000000f00 */
[----:B------:R-:W-:-:S03]  /*07f0*/  LEA.HI R4, R27, R221, RZ, 0x6 ;  /* 0x000000dd1b047211 */ /* 0x000fc600078f30ff */
[----:B------:R-:W-:-:S04]  /*0800*/  IMAD.HI.U32 R12, R2, R3, RZ ;  /* 0x00000003020c7227 */ /* 0x000fc800078e00ff */
[----:B------:R-:W-:-:S04]  /*0810*/  IMAD.MOV R0, RZ, RZ, -R12 ;  /* 0x000000ffff007224 */ /* 0x000fc800078e0a0c */
[----:B------:R-:W-:Y:S01]  /*0820*/  IMAD R2, R5, R0, R3 ;  /* 0x0000000005027224 */ /* 0x000fe200078e0203 */
[----:B------:R-:W-:-:S04]  /*0830*/  LEA.HI R3, R27, R221, RZ, 0x3 ;  /* 0x000000dd1b037211 */ /* 0x000fc800078f18ff */
[----:B------:R-:W-:Y:S02]  /*0840*/  SHF.R.S32.HI R14, RZ, 0x3, R3 ;  /* 0x00000003ff0e7819 */ /* 0x000fe40000011403 */
[----:B------:R-:W-:-:S03]  /*0850*/  LOP3.LUT R3, R3, 0xfffffff8, RZ, 0xc0, !PT ;  /* 0xfffffff803037812 */ /* 0x000fc600078ec0ff */
[----:B------:R-:W-:Y:S01]  /*0860*/  IMAD.SHL.U32 R0, R14, 0x40, RZ ;  /* 0x000000400e007824 */ /* 0x000fe200078e00ff */
[----:B------:R-:W-:-:S04]  /*0870*/  IADD3 R124, -R3, R221, RZ ;  /* 0x000000dd037c7210 */ /* 0x000fc80007ffe1ff */
[----:B------:R-:W-:Y:S01]  /*0880*/  LOP3.LUT R0, R0, 0x1c0, RZ, 0xc0, !PT ;  /* 0x000001c000007812 */ /* 0x000fe200078ec0ff */
[----:B------:R-:W-:-:S03]  /*0890*/  IMAD.SHL.U32 R204, R124, 0x8, RZ ;  /* 0x000000087ccc7824 */ /* 0x000fc600078e00ff */
[----:B------:R-:W-:Y:S02]  /*08a0*/  SHF.R.U32.HI R3, RZ, 0x3, R0 ;  /* 0x00000003ff037819 */ /* 0x000fe40000011600 */
[----:B------:R-:W-:Y:S01]  /*08b0*/  LOP3.LUT R0, R0, 0x38, R204, 0xf8, !PT ;  /* 0x0000003800007812 */ /* 0x000fe200078ef8cc */
        /* <DEDUP_REMOVED lines=14> */
.L_x_401:
[----:B------:R-:W-:Y:S01]  /*09a0*/  @UP0 UIADD3 UR11, UR10, UR11, URZ ;  /* 0x0000000b0a0b0290 */ /* 0x000fe2000fffe03f */
[----:B------:R-:W-:Y:S01]  /*09b0*/  LOP3.LUT R0, R0, R3, RZ, 0x3c, !PT ;  /* 0x0000000300007212 */ /* 0x000fe200078e3cff */
[----:B------:R-:W-:Y:S01]  /*09c0*/  @UP0 ULDC.64 UR6, c[0x0][0x250] ;  /* 0x0000940000060ab9 */ /* 0x000fe20000000a00 */
[----:B------:R-:W-:Y:S01]  /*09d0*/  IMAD.SHL.U32 R3, R4, 0x8, RZ ;  /* 0x0000000804037824 */ /* 0x000fe200078e00ff */
[----:B------:R-:W-:Y:S01]  /*09e0*/  @UP0 UIMAD.WIDE.U32 UR20, UR11, UR6, URZ ;  /* 0x000000060b1402a5 */ /* 0x000fe2000f8e003f */
[----:B------:R-:W-:Y:S01]  /*09f0*/  ISETP.GT.U32.AND P1, PT, R5, R2, PT ;  /* 0x000000020500720c */ /* 0x000fe20003f24070 */
[----:B------:R-:W-:Y:S02]  /*0a00*/  @UP0 UIMAD UR11, UR11, UR7, URZ ;  /* 0x000000070b0b02a4 */ /* 0x000fe4000f8e023f */
[----:B------:R-:W-:Y:S01]  /*0a10*/  USHF.R.S32.HI UR31, URZ, 0x1f, UR32 ;  /* 0x0000001f3f1f7899 */ /* 0x000fe20008011420 */
[----:B------:R-:W-:Y:S01]  /*0a20*/  LOP3.LUT R232, R0, 0xfffffe00, R3, 0xf8, !PT ;  /* 0xfffffe0000e87812 */ /* 0x000fe200078ef803 */
[----:B------:R-:W-:Y:S01]  /*0a30*/  @UP0 UIADD3 UR11, UR21, UR11, URZ ;  /* 0x0000000b150b0290 */ /* 0x000fe2000fffe03f */
[----:B------:R-:W-:Y:S01]  /*0a40*/  LOP3.LUT R0, R16, UR32, RZ, 0x3c, !PT ;  /* 0x0000002010007c12 */ /* 0x000fe2000f8e3cff */
        /* <DEDUP_REMOVED lines=13> */
.L_x_402:
[----:B------:R-:W1:Y:S01]  /*0b20*/  S2UR UR21, SR_CgaCtaId ;  /* 0x00000000001579c3 */ /* 0x000e620000008800 */
[----:B------:R-:W-:Y:S01]  /*0b30*/  @!P1 IMAD.IADD R2, R2, 0x1, -R5 ;  /* 0x0000000102029824 */ /* 0x000fe200078e0a05 */
[----:B------:R-:W-:Y:S01]  /*0b40*/  UIADD3 UR10, -UR33, UR19, URZ ;  /* 0x00000013210a7290 */ /* 0x000fe2000fffe13f */
[----:B------:R-:W-:Y:S01]  /*0b50*/  SHF.R.S32.HI R205, RZ, 0x1f, R204 ;  /* 0x0000001fffcd7819 */ /* 0x000fe200000114cc */
[----:B------:R-:W-:Y:S01]  /*0b60*/  ULDC.64 UR12, c[0x0][0x258] ;  /* 0x00009600000c7ab9 */ /* 0x000fe20000000a00 */
[----:B------:R-:W-:Y:S01]  /*0b70*/  ISETP.GE.AND P5, PT, R0, RZ, PT ;  /* 0x000000ff0000720c */ /* 0x000fe20003fa6270 */
[----:B------:R-:W-:Y:S01]  /*0b80*/  UIMAD UR15, UR31, UR12, URZ ;  /* 0x0000000c1f0f72a4 */ /* 0x000fe2000f8e023f */
[----:B------:R-:W-:Y:S01]  /*0b90*/  ISETP.GE.U32.AND P4, PT, R2, R5, PT ;  /* 0x000000050200720c */ /* 0x000fe20003f86070 */
[----:B------:R-:W-:Y:S01]  /*0ba0*/  IMAD.U32 R0, RZ, RZ, UR12 ;  /* 0x0000000cff007e24 */ /* 0x000fe2000f8e00ff */
[----:B------:R-:W-:Y:S01]  /*0bb0*/  IADD3 R2, P0, R204, UR22, RZ ;  /* 0x00000016cc027c10 */ /* 0x000fe2000ff1e0ff */
[----:B------:R-:W-:Y:S01]  /*0bc0*/  UIMAD UR13, UR32, UR13, UR15 ;  /* 0x0000000d200d72a4 */ /* 0x000fe2000f8e020f */
[C---:B------:R-:W-:Y:S01]  /*0bd0*/  ISETP.GE.AND P3, PT, R14.reuse, UR10, PT ;  /* 0x0000000a0e007c0c */ /* 0x040fe2000bf66270 */
[C---:B------:R-:W-:Y:S01]  /*0be0*/  VIADD R21, R14.reuse, 0x10 ;  /* 0x000000100e157836 */ /* 0x040fe20000000000 */
[----:B------:R-:W-:Y:S01]  /*0bf0*/  IADD3.X R3, R205, UR4, RZ, P0, !PT ;  /* 0x00000004cd037c10 */ /* 0x000fe200087fe4ff */
[----:B------:R-:W-:Y:S01]  /*0c00*/  UMOV UR4, 0x400 ;  /* 0x0000040000047882 */ /* 0x000fe20000000000 */
[----:B------:R-:W-:Y:S01]  /*0c10*/  SHF.R.S32.HI R15, RZ, 0x1f, R14 ;  /* 0x0000001fff0f7819 */ /* 0x000fe2000001140e */
[----:B------:R-:W-:Y:S01]  /*0c20*/  VIADD R20, R14, 0x20 ;  /* 0x000000200e147836 */ /* 0x000fe20000000000 */
[----:B------:R-:W-:Y:S01]  /*0c30*/  BSSY B0, `(.L_x_403) ;  /* 0x0000023000007945 */ /* 0x000fe20003800000 */
[----:B------:R-:W-:Y:S01]  /*0c40*/  IMAD.WIDE.U32 R10, R0, UR32, R2 ;  /* 0x00000020000a7c25 */ /* 0x000fe2000f8e0002 */
[----:B------:R-:W-:-:S02]  /*0c50*/  ISETP.NE.AND P6, PT, R16, RZ, PT ;  /* 0x000000ff1000720c */ /* 0x000fc40003fc5270 */
[----:B------:R-:W-:Y:S01]  /*0c60*/  ISETP.GE.AND P2, PT, R21, UR10, PT ;  /* 0x0000000a15007c0c */ /* 0x000fe2000bf46270 */
[C---:B------:R-:W-:Y:S01]  /*0c70*/  VIADD R23, R14.reuse, 0x30 ;  /* 0x000000300e177836 */ /* 0x040fe20000000000 */
[----:B-1----:R-:W-:Y:S01]  /*0c80*/  ULEA UR4, UR21, UR4, 0x18 ;  /* 0x0000000415047291 */ /* 0x002fe2000f8ec03f */
[----:B------:R-:W-:Y:S02]  /*0c90*/  VIADD R22, R14, 0x40 ;  /* 0x000000400e167836 */ /* 0x000fe40000000000 */
[----:B------:R-:W-:Y:S01]  /*0ca0*/  @!P1 VIADD R12, R12, 0x1 ;  /* 0x000000010c0c9836 */ /* 0x000fe20000000000 */
[----:B------:R-:W-:Y:S01]  /*0cb0*/  ISETP.GE.AND P1, PT, R20, UR10, PT ;  /* 0x0000000a14007c0c */ /* 0x000fe2000bf26270 */
[----:B------:R-:W-:Y:S01]  /*0cc0*/  IMAD.U32 R6, RZ, RZ, UR18 ;  /* 0x00000012ff067e24 */ /* 0x000fe2000f8e00ff */
[----:B------:R-:W-:Y:S01]  /*0cd0*/  ISETP.GE.AND P0, PT, R23, UR10, PT ;  /* 0x0000000a17007c0c */ /* 0x000fe2000bf06270 */
[----:B------:R-:W-:Y:S01]  /*0ce0*/  VIADD R9, R11, UR13 ;  /* 0x0000000d0b097c36 */ /* 0x000fe20008000000 */
[----:B------:R-:W-:Y:S01]  /*0cf0*/  LEA R232, R232, UR4, 0x1 ;  /* 0x00000004e8e87c11 */ /* 0x000fe2000f8e08ff */
[----:B------:R-:W-:Y:S01]  /*0d00*/  @P4 VIADD R12, R12, 0x1 ;  /* 0x000000010c0c4836 */ /* 0x000fe20000000000 */
[----:B------:R-:W-:Y:S01]  /*0d10*/  ISETP.GE.AND P4, PT, R22, UR10, PT ;  /* 0x0000000a16007c0c */ /* 0x000fe2000bf86270 */
[----:B------:R-:W-:-:S04]  /*0d20*/  IMAD.WIDE R6, R6, 0x80, R14 ;  /* 0x0000008006067825 */ /* 0x000fc800078e020e */
[----:B------:R-:W-:Y:S01]  /*0d30*/  VIADD R19, R14, 0x50 ;  /* 0x000000500e137836 */ /* 0x000fe20000000000 */
[----:B------:R-:W-:Y:S07]  /*0d40*/  @P3 BRA `(.L_x_404) ;  /* 0x0000000000443947 */ /* 0x000fee0003800000 */
        /* <DEDUP_REMOVED lines=17> */
.L_x_404:
[----:B------:R-:W-:Y:S05]  /*0e60*/  BSYNC B0 ;  /* 0x0000000000007941 */ /* 0x000fea0003800000 */
.L_x_403:
        /* <DEDUP_REMOVED lines=24> */
.L_x_406:
[----:B------:R-:W-:Y:S05]  /*0ff0*/  BSYNC B0 ;  /* 0x0000000000007941 */ /* 0x000fea0003800000 */
.L_x_405:
        /* <DEDUP_REMOVED lines=24> */
.L_x_408:
[----:B------:R-:W-:Y:S05]  /*1180*/  BSYNC B0 ;  /* 0x0000000000007941 */ /* 0x000fea0003800000 */
.L_x_407:
        /* <DEDUP_REMOVED lines=25> */
.L_x_410:
[----:B------:R-:W-:Y:S05]  /*1320*/  BSYNC B0 ;  /* 0x0000000000007941 */ /* 0x000fea0003800000 */
.L_x_409:
[----:B------:R-:W-:Y:S04]  /*1330*/  BSSY B0, `(.L_x_411) ;  /* 0x0000016000007945 */ /* 0x000fe80003800000 */
        /* <DEDUP_REMOVED lines=21> */
.L_x_412:
[----:B------:R-:W-:Y:S05]  /*1490*/  BSYNC B0 ;  /* 0x0000000000007941 */ /* 0x000fea0003800000 */
.L_x_411:
        /* <DEDUP_REMOVED lines=22> */
.L_x_414:
[----:B------:R-:W-:Y:S05]  /*1600*/  BSYNC B0 ;  /* 0x0000000000007941 */ /* 0x000fea0003800000 */
.L_x_413:
        /* <DEDUP_REMOVED lines=22> */
.L_x_416:
[----:B------:R-:W-:Y:S05]  /*1770*/  BSYNC B0 ;  /* 0x0000000000007941 */ /* 0x000fea0003800000 */
.L_x_415:
        /* <DEDUP_REMOVED lines=22> */
.L_x_418:
[----:B------:R-:W-:Y:S05]  /*18e0*/  BSYNC B0 ;  /* 0x0000000000007941 */ /* 0x000fea0003800000 */
.L_x_417:
[----:B------:R-:W-:Y:S01]  /*18f0*/  IMAD.IADD R10, R221, 0x1, -R13 ;  /* 0x00000001dd0a7824 */ /* 0x000fe200078e0a0d */
[----:B------:R-:W-:Y:S01]  /*1900*/  ULDC.64 UR12, c[0x0][0x260] ;  /* 0x00009800000c7ab9 */ /* 0x000fe20000000a00 */
[C---:B--2-4-:R-:W-:Y:S01]  /*1910*/  IMAD R4, R15.reuse, UR8, RZ ;  /* 0x000000080f047c24 */ /* 0x054fe2000f8e02ff */
[----:B------:R-:W-:Y:S01]  /*1920*/  UIADD3 UR22, UR26, -0x1, URZ ;  /* 0xffffffff1a167890 */ /* 0x000fe2000fffe03f */
[----:B------:R-:W-:Y:S01]  /*1930*/  IMAD.WIDE.U32 R2, R14, UR8, R204 ;  /* 0x000000080e027c25 */ /* 0x000fe2000f8e00cc */
[----:B------:R-:W-:Y:S01]  /*1940*/  SHF.R.S32.HI R6, RZ, 0x1f, R10 ;  /* 0x0000001fff067819 */ /* 0x000fe2000001140a */
[----:B------:R-:W-:Y:S01]  /*1950*/  USHF.L.U64.HI UR23, UR8, 0x7, UR9 ;  /* 0x0000000708177899 */ /* 0x000fe20008010209 */
[----:B------:R-:W-:Y:S01]  /*1960*/  BSSY B0, `(.L_x_419) ;  /* 0x000003c000007945 */ /* 0x000fe20003800000 */
[----:B------:R-:W-:Y:S01]  /*1970*/  IMAD.MOV.U32 R0, RZ, RZ, R12 ;  /* 0x000000ffff007224 */ /* 0x000fe200078e000c */
[----:B------:R-:W-:Y:S01]  /*1980*/  LEA.HI R17, R6, R10, RZ, 0x3 ;  /* 0x0000000a06117211 */ /* 0x000fe200078f18ff */
[----:B------:R-:W-:Y:S01]  /*1990*/  IMAD R5, R14, UR9, R4 ;  /* 0x000000090e057c24 */ /* 0x000fe2000f8e0204 */
[----:B------:R-:W-:Y:S01]  /*19a0*/  IADD3 R4, P0, R2, UR16, RZ ;  /* 0x0000001002047c10 */ /* 0x000fe2000ff1e0ff */
[----:B------:R-:W-:Y:S01]  /*19b0*/  @!P5 IMAD.MOV R0, RZ, RZ, -R0 ;  /* 0x000000ffff00d224 */ /* 0x000fe200078e0a00 */
[----:B------:R-:W-:Y:S01]  /*19c0*/  @!P6 LOP3.LUT R0, RZ, R16, RZ, 0x33, !PT ;  /* 0x00000010ff00e212 */ /* 0x000fe200078e33ff */
[----:B------:R-:W-:Y:S01]  /*19d0*/  IMAD R6, R15, UR6, RZ ;  /* 0x000000060f067c24 */ /* 0x000fe2000f8e02ff */
[----:B------:R-:W-:Y:S01]  /*19e0*/  IADD3.X R5, R3, UR14, R5, P0, !PT ;  /* 0x0000000e03057c10 */ /* 0x000fe200087fe405 */
[C---:B------:R-:W-:Y:S01]  /*19f0*/  IMAD.WIDE.U32 R2, R14.reuse, UR6, R204 ;  /* 0x000000060e027c25 */ /* 0x040fe2000f8e00cc */
[----:B------:R-:W-:Y:S01]  /*1a00*/  SHF.R.S32.HI R7, RZ, 0x1f, R0 ;  /* 0x0000001fff077819 */ /* 0x000fe20000011400 */
[----:B------:R-:W-:Y:S01]  /*1a10*/  UIMAD UR29, UR22, -0x80, UR28 ;  /* 0xffffff80161d78a4 */ /* 0x000fe2000f8e021c */
[----:B------:R-:W-:Y:S01]  /*1a20*/  LOP3.LUT R9, R17, 0xfffffff8, RZ, 0xc0, !PT ;  /* 0xfffffff811097812 */ /* 0x000fe200078ec0ff */
[----:B------:R-:W-:Y:S01]  /*1a30*/  IMAD R6, R14, UR7, R6 ;  /* 0x000000070e067c24 */ /* 0x000fe2000f8e0206 */
[----:B------:R-:W-:Y:S01]  /*1a40*/  IADD3 R8, P0, R2, UR20, RZ ;  /* 0x0000001402087c10 */ /* 0x000fe2000ff1e0ff */
[----:B------:R-:W-:Y:S01]  /*1a50*/  IMAD R2, R7, UR12, RZ ;  /* 0x0000000c07027c24 */ /* 0x000fe2000f8e02ff */
[----:B------:R-:W-:Y:S01]  /*1a60*/  IADD3 R16, R10, -R9, RZ ;  /* 0x800000090a107210 */ /* 0x000fe20007ffe0ff */
[----:B------:R-:W-:Y:S01]  /*1a70*/  IMAD.WIDE.U32 R30, R0, UR12, R4 ;  /* 0x0000000c001e7c25 */ /* 0x000fe2000f8e0004 */
[----:B------:R-:W-:Y:S01]  /*1a80*/  IADD3.X R9, R3, UR11, R6, P0, !PT ;  /* 0x0000000b03097c10 */ /* 0x000fe200087fe406 */
[----:B------:R-:W-:Y:S01]  /*1a90*/  USHF.L.U32 UR27, UR8, 0x7, URZ ;  /* 0x00000007081b7899 */ /* 0x000fe2000800063f */
[----:B------:R-:W-:Y:S01]  /*1aa0*/  ISETP.GE.AND P6, PT, R14, UR29, PT ;  /* 0x0000001d0e007c0c */ /* 0x000fe2000bfc6270 */
[----:B------:R-:W-:Y:S01]  /*1ab0*/  IMAD R3, R0, UR13, R2 ;  /* 0x0000000d00037c24 */ /* 0x000fe2000f8e0202 */
[----:B------:R-:W-:Y:S01]  /*1ac0*/  ULDC.64 UR12, c[0x0][0x268] ;  /* 0x00009a00000c7ab9 */ /* 0x000fe20000000a00 */
[----:B------:R2:W-:Y:S01]  /*1ad0*/  STL.64 [R1+0xf0], R30 ;  /* 0x0000f01e01007387 */ /* 0x0005e20000100a00 */
[----:B------:R-:W-:Y:S01]  /*1ae0*/  IMAD.MOV.U32 R28, RZ, RZ, R30 ;  /* 0x000000ffff1c7224 */ /* 0x000fe200078e001e */
[----:B------:R-:W-:Y:S01]  /*1af0*/  USHF.R.S32.HI UR16, URZ, 0x1f, UR22 ;  /* 0x0000001f3f107899 */ /* 0x000fe20008011416 */
[----:B------:R-:W-:Y:S01]  /*1b00*/  IMAD.IADD R29, R31, 0x1, R3 ;  /* 0x000000011f1d7824 */ /* 0x000fe200078e0203 */
[----:B------:R-:W-:Y:S01]  /*1b10*/  MOV R2, UR22 ;  /* 0x0000001600027c02 */ /* 0x000fe20008000f00 */
[----:B------:R-:W-:Y:S01]  /*1b20*/  UIMAD UR11, UR23, UR22, URZ ;  /* 0x00000016170b72a4 */ /* 0x000fe2000f8e023f */
[----:B------:R-:W-:Y:S01]  /*1b30*/  ISETP.GE.AND P5, PT, R21, UR29, PT ;  /* 0x0000001d15007c0c */ /* 0x000fe2000bfa6270 */
[----:B------:R-:W-:Y:S01]  /*1b40*/  IMAD R7, R7, UR12, RZ ;  /* 0x0000000c07077c24 */ /* 0x000fe2000f8e02ff */
[----:B------:R4:W-:Y:S01]  /*1b50*/  STL.64 [R1+0xe8], R28 ;  /* 0x0000e81c01007387 */ /* 0x0009e20000100a00 */
[----:B------:R-:W-:Y:S01]  /*1b60*/  ISETP.GE.AND P4, PT, R20, UR29, PT ;  /* 0x0000001d14007c0c */ /* 0x000fe2000bf86270 */
[----:B------:R-:W-:Y:S01]  /*1b70*/  UIMAD UR11, UR16, UR27, UR11 ;  /* 0x0000001b100b72a4 */ /* 0x000fe2000f8e020b */
[----:B------:R-:W-:-:S02]  /*1b80*/  IMAD.WIDE.U32 R2, R2, UR27, R28 ;  /* 0x0000001b02027c25 */ /* 0x000fc4000f8e001c */
[----:B------:R-:W-:Y:S02]  /*1b90*/  R2P PR, R16, 0x6 ;  /* 0x0000000610007804 */ /* 0x000fe40000000000 */
[----:B------:R-:W-:Y:S01]  /*1ba0*/  IMAD.MOV.U32 R48, RZ, RZ, 0x10 ;  /* 0x00000010ff307424 */ /* 0x000fe200078e00ff */
[----:B------:R-:W-:Y:S01]  /*1bb0*/  ISETP.GE.AND P3, PT, R23, UR29, PT ;  /* 0x0000001d17007c0c */ /* 0x000fe2000bf66270 */
[----:B------:R-:W-:Y:S01]  /*1bc0*/  IMAD.MOV.U32 R125, RZ, RZ, 0x20 ;  /* 0x00000020ff7d7424 */ /* 0x000fe200078e00ff */
[----:B------:R-:W-:Y:S01]  /*1bd0*/  ISETP.GE.AND P0, PT, R22, UR29, PT ;  /* 0x0000001d16007c0c */ /* 0x000fe2000bf06270 */
[----:B------:R-:W-:Y:S01]  /*1be0*/  IMAD R25, R0, UR13, R7 ;  /* 0x0000000d00197c24 */ /* 0x000fe2000f8e0207 */
[----:B------:R-:W-:Y:S02]  /*1bf0*/  SEL R5, R48, 0xfffffff0, !P1 ;  /* 0xfffffff030057807 */ /* 0x000fe40004800000 */
[----:B------:R-:W-:Y:S02]  /*1c00*/  SEL R6, R125, 0xffffffe0, !P2 ;  /* 0xffffffe07d067807 */ /* 0x000fe40005000000 */
[----:B------:R-:W-:-:S02]  /*1c10*/  ISETP.GE.AND P1, PT, R19, UR29, PT ;  /* 0x0000001d13007c0c */ /* 0x000fc4000bf26270 */
[----:B------:R-:W-:Y:S01]  /*1c20*/  ISETP.GE.AND P2, PT, R18, UR29, PT ;  /* 0x0000001d12007c0c */ /* 0x000fe2000bf46270 */
[----:B--2---:R-:W-:Y:S01]  /*1c30*/  IMAD.WIDE.U32 R30, R0, UR12, R8 ;  /* 0x0000000c001e7c25 */ /* 0x004fe2000f8e0008 */
[----:B------:R-:W-:-:S04]  /*1c40*/  IADD3 R9, R3, UR11, RZ ;  /* 0x0000000b03097c10 */ /* 0x000fc8000fffe0ff */
        /* <DEDUP_REMOVED lines=13> */
.L_x_420:
[----:B------:R-:W-:Y:S05]  /*1d20*/  BSYNC B0 ;  /* 0x0000000000007941 */ /* 0x000fea0003800000 */
.L_x_419:
        /* <DEDUP_REMOVED lines=18> */
.L_x_422:
[----:B------:R-:W-:Y:S05]  /*1e50*/  BSYNC B0 ;  /* 0x0000000000007941 */ /* 0x000fea0003800000 */
.L_x_421:
        /* <DEDUP_REMOVED lines=18> */
.L_x_424:
[----:B------:R-:W-:Y:S05]  /*1f80*/  BSYNC B0 ;  /* 0x0000000000007941 */ /* 0x000fea0003800000 */
.L_x_423:
        /* <DEDUP_REMOVED lines=18> */
.L_x_426:
[----:B------:R-:W-:Y:S05]  /*20b0*/  BSYNC B0 ;  /* 0x0000000000007941 */ /* 0x000fea0003800000 */
.L_x_425:
        /* <DEDUP_REMOVED lines=18> */
.L_x_428:
[----:B------:R-:W-:Y:S05]  /*21e0*/  BSYNC B0 ;  /* 0x0000000000007941 */ /* 0x000fea0003800000 */
.L_x_427:
        /* <DEDUP_REMOVED lines=19> */
.L_x_430:
[----:B------:R-:W-:Y:S05]  /*2320*/  BSYNC B0 ;  /* 0x0000000000007941 */ /* 0x000fea0003800000 */
.L_x_429:
        /* <DEDUP_REMOVED lines=19> */
.L_x_432:
[----:B------:R-:W-:Y:S05]  /*2460*/  BSYNC B0 ;  /* 0x0000000000007941 */ /* 0x000fea0003800000 */
.L_x_431:
        /* <DEDUP_REMOVED lines=18> */
.L_x_434:
[----:B------:R-:W-:Y:S05]  /*2590*/  BSYNC B0 ;  /* 0x0000000000007941 */ /* 0x000fea0003800000 */
.L_x_433:
[----:B------:R-:W-:Y:S01]  /*25a0*/  ULDC.64 UR20, c[0x0][0x3c8] ;  /* 0x0000f20000147ab9 */ /* 0x000fe20000000a00 */
[----:B------:R-:W0:Y:S01]  /*25b0*/  LDGDEPBAR ;  /* 0x00000000000079af */ /* 0x000e220000000000 */
[----:B------:R-:W-:-:S04]  /*25c0*/  UISETP.NE.U32.AND UP1, UPT, UR20, URZ, UPT ;  /* 0x0000003f1400728c */ /* 0x000fc8000bf25070 */
[----:B------:R-:W-:-:S06]  /*25d0*/  UISETP.NE.AND.EX UP1, UPT, UR21, URZ, UPT, UP1 ;  /* 0x0000003f1500728c */ /* 0x000fcc000bf25310 */
[----:B------:R-:W-:-:S05]  /*25e0*/  PLOP3.LUT P0, PT, PT, PT, UP1, 0x80, 0x0 ;  /* 0x000000000000781c */ /* 0x000fca0003f0f018 */
[----:B------:R-:W-:Y:S01]  /*25f0*/  @UP1 USHF.R.S32.HI UR13, URZ, 0x1f, UR30 ;  /* 0x0000001f3f0d1899 */ /* 0x000fe2000801141e */
[----:B------:R-:W-:Y:S01]  /*2600*/  @UP1 ULDC.64 UR14, c[0x0][0x3d0] ;  /* 0x0000f400000e1ab9 */ /* 0x000fe20000000a00 */
[----:B------:R-:W-:Y:S02]  /*2610*/  @UP1 UMOV UR34, UR32 ;  /* 0x0000002000221c82 */ /* 0x000fe40008000000 */
[----:B------:R-:W-:Y:S01]  /*2620*/  @UP1 UIMAD UR13, UR13, UR14, URZ ;  /* 0x0000000e0d0d12a4 */ /* 0x000fe2000f8e023f */
[----:B------:R-:W-:Y:S02]  /*2630*/  @UP1 UMOV UR35, UR31 ;  /* 0x0000001f00231c82 */ /* 0x000fe40008000000 */
[----:B------:R-:W-:Y:S01]  /*2640*/  @UP1 UIMAD.WIDE.U32 UR34, UR30, UR14, UR34 ;  /* 0x0000000e1e2212a5 */ /* 0x000fe2000f8e0022 */
[----:B-1----:R-:W-:Y:S01]  /*2650*/  LEA.HI R9, R27, R221, RZ, 0x5 ;  /* 0x000000dd1b097211 */ /* 0x002fe200078f28ff */
[----:B------:R-:W-:Y:S01]  /*2660*/  @UP1 UIMAD UR13, UR30, UR15, UR13 ;  /* 0x0000000f1e0d12a4 */ /* 0x000fe2000f8e020d */
[----:B------:R-:W-:Y:S01]  /*2670*/  SHF.R.S32.HI R4, RZ, 0x4, R26 ;  /* 0x00000004ff047819 */ /* 0x000fe2000001141a */
[----:B------:R-:W-:Y:S01]  /*2680*/  @UP1 ULEA UR20, UP0, UR34, UR20, 0x2 ;  /* 0x0000001422141291 */ /* 0x000fe2000f80103f */
[----:B------:R-:W-:-:S04]  /*2690*/  DEPBAR.LE SB0, 0x0 ;  /* 0x000080000000791a */ /* 0x000fc80000000000 */
[----:B------:R-:W-:Y:S01]  /*26a0*/  @UP1 UIADD3 UR13, UR35, UR13, URZ ;  /* 0x0000000d230d1290 */ /* 0x000fe2000fffe03f */
[----:B------:R-:W-:-:S03]  /*26b0*/  IMAD.U32 R2, RZ, RZ, UR20 ;  /* 0x00000014ff027e24 */ /* 0x000fc6000f8e00ff */
[----:B------:R-:W-:-:S03]  /*26c0*/  @UP1 ULEA.HI.X UR21, UR34, UR21, UR13, 0x2, UP0 ;  /* 0x0000001522151291 */ /* 0x000fc600080f140d */
[----:B------:R-:W-:-:S03]  /*26d0*/  @UP1 ULDC UR13, c[0x0][0x2e8] ;  /* 0x0000ba00000d1ab9 */ /* 0x000fc60000000800 */
[----:B------:R-:W-:-:S06]  /*26e0*/  IMAD.U32 R3, RZ, RZ, UR21 ;  /* 0x00000015ff037e24 */ /* 0x000fcc000f8e00ff */
[----:B------:R1:W5:Y:S01]  /*26f0*/  @P0 LDG.E R3, desc[UR24][R2.64] ;  /* 0x0000001802030981 */ /* 0x000362000c1e1900 */
[----:B------:R-:W-:Y:S01]  /*2700*/  LOP3.LUT R0, R9, 0xffffffe0, RZ, 0xc0, !PT ;  /* 0xffffffe009007812 */ /* 0x000fe200078ec0ff */
[----:B----4-:R-:W-:Y:S01]  /*2710*/  IMAD.IADD R29, R31, 0x1, R25 ;  /* 0x000000011f1d7824 */ /* 0x010fe200078e0219 */
[----:B------:R-:W-:Y:S01]  /*2720*/  LEA.HI R7, R26, R4, RZ, 0x1 ;  /* 0x000000041a077211 */ /* 0x000fe200078f08ff */
[----:B------:R-:W-:Y:S01]  /*2730*/  IMAD.MOV.U32 R28, RZ, RZ, R30 ;  /* 0x000000ffff1c7224 */ /* 0x000fe200078e001e */
[----:B------:R-:W-:Y:S01]  /*2740*/  SHF.R.S32.HI R9, RZ, 0x5, R9 ;  /* 0x00000005ff097819 */ /* 0x000fe20000011409 */
[----:B------:R-:W-:Y:S01]  /*2750*/  IMAD.IADD R0, R221, 0x1, -R0 ;  /* 0x00000001dd007824 */ /* 0x000fe200078e0a00 */
[----:B------:R-:W-:Y:S01]  /*2760*/  USHF.L.U32 UR14, UR6, 0x7, URZ ;  /* 0x00000007060e7899 */ /* 0x000fe2000800063f */
[----:B------:R-:W-:Y:S01]  /*2770*/  BSSY B0, `(.L_x_435) ;  /* 0x000003c000007945 */ /* 0x000fe20003800000 */
[----:B------:R-:W-:Y:S01]  /*2780*/  LEA R8, R9, UR33, 0x4 ;  /* 0x0000002109087c11 */ /* 0x000fe2000f8e20ff */
[----:B------:R4:W-:Y:S01]  /*2790*/  STL.64 [R1+0x110], R28 ;  /* 0x0001101c01007387 */ /* 0x0009e20000100a00 */
[----:B------:R-:W-:Y:S01]  /*27a0*/  BAR.SYNC.DEFER_BLOCKING 0x0 ;  /* 0x0000000000007b1d */ /* 0x000fe20000010000 */
[----:B------:R-:W-:-:S02]  /*27b0*/  ISETP.GE.AND P6, PT, R21, UR29, PT ;  /* 0x0000001d15007c0c */ /* 0x000fc4000bfc6270 */
[----:B------:R-:W-:Y:S02]  /*27c0*/  ISETP.GE.AND P5, PT, R20, UR29, PT ;  /* 0x0000001d14007c0c */ /* 0x000fe4000bfa6270 */
[----:B------:R-:W-:Y:S02]  /*27d0*/  ISETP.GE.AND P4, PT, R23, UR29, PT ;  /* 0x0000001d17007c0c */ /* 0x000fe4000bf86270 */
[----:B------:R-:W-:Y:S02]  /*27e0*/  ISETP.GE.AND P3, PT, R22, UR29, PT ;  /* 0x0000001d16007c0c */ /* 0x000fe4000bf66270 */
[----:B------:R-:W-:Y:S01]  /*27f0*/  ISETP.GE.AND P2, PT, R19, UR29, PT ;  /* 0x0000001d13007c0c */ /* 0x000fe2000bf46270 */
[----:B-1----:R-:W5:Y:S01]  /*2800*/  @P0 MUFU.RCP R2, UR13 ;  /* 0x0000000d00020d08 */ /* 0x002f620008001000 */
[----:B------:R-:W-:Y:S01]  /*2810*/  USHF.L.U64.HI UR13, UR6, 0x7, UR7 ;  /* 0x00000007060d7899 */ /* 0x000fe20008010207 */
[----:B------:R-:W-:-:S03]  /*2820*/  ISETP.GE.AND P1, PT, R18, UR29, PT ;  /* 0x0000001d12007c0c */ /* 0x000fc6000bf26270 */
[----:B------:R-:W-:-:S04]  /*2830*/  UIMAD UR20, UR13, UR22, URZ ;  /* 0x000000160d1472a4 */ /* 0x000fc8000f8e023f */
[----:B------:R-:W-:Y:S01]  /*2840*/  UIMAD UR20, UR16, UR14, UR20 ;  /* 0x0000000e101472a4 */ /* 0x000fe2000f8e0214 */
[----:B-----5:R-:W-:Y:S01]  /*2850*/  @P0 FMUL.FTZ R3, R3, R2 ;  /* 0x0000000203030220 */ /* 0x020fe20000410000 */
[----:B------:R-:W-:Y:S02]  /*2860*/  LOP3.LUT R2, R7, 0xfffffffe, RZ, 0xc0, !PT ;  /* 0xfffffffe07027812 */ /* 0x000fe400078ec0ff */
[----:B------:R-:W-:Y:S02]  /*2870*/  SHF.R.S32.HI R7, RZ, 0x1f, R0 ;  /* 0x0000001fff077819 */ /* 0x000fe40000011400 */
[----:B------:R-:W-:Y:S01]  /*2880*/  @P0 R2UR UR15, R3 ;  /* 0x00000000030f02ca */ /* 0x000fe200000e0000 */
[----:B------:R-:W-:Y:S01]  /*2890*/  IMAD.IADD R12, R4, 0x1, -R2 ;  /* 0x00000001040c7824 */ /* 0x000fe200078e0a02 */
[----:B------:R-:W-:Y:S01]  /*28a0*/  LEA.HI R0, R7, R0, RZ, 0x2 ;  /* 0x0000000007007211 */ /* 0x000fe200078f10ff */
[----:B------:R-:W-:Y:S01]  /*28b0*/  IMAD.SHL.U32 R4, R124, 0x40, RZ ;  /* 0x000000407c047824 */ /* 0x000fe200078e00ff */
[C---:B------:R-:W-:Y:S01]  /*28c0*/  ISETP.GE.AND P0, PT, R14.reuse, UR29, PT ;  /* 0x0000001d0e007c0c */ /* 0x040fe2000bf06270 */
[----:B------:R-:W-:Y:S01]  /*28d0*/  IMAD.SHL.U32 R2, R14, 0x8, RZ ;  /* 0x000000080e027824 */ /* 0x000fe200078e00ff */
[----:B------:R-:W-:Y:S01]  /*28e0*/  SHF.R.S32.HI R3, RZ, 0x2, R0 ;  /* 0x00000002ff037819 */ /* 0x000fe20000011400 */
[----:B------:R-:W-:Y:S01]  /*28f0*/  IMAD.U32 R7, RZ, RZ, UR28 ;  /* 0x0000001cff077e24 */ /* 0x000fe2000f8e00ff */
[----:B------:R-:W-:Y:S01]  /*2900*/  LOP3.LUT R0, R4, 0x1c0, RZ, 0xc0, !PT ;  /* 0x000001c004007812 */ /* 0x000fe200078ec0ff */
[----:B------:R-:W-:Y:S01]  /*2910*/  IMAD.SHL.U32 R4, R12, 0x8, RZ ;  /* 0x000000080c047824 */ /* 0x000fe200078e00ff */
[----:B------:R-:W-:Y:S01]  /*2920*/  IADD3 R8, R8, 0x1, R3 ;  /* 0x0000000108087810 */ /* 0x000fe20007ffe003 */
[----:B------:R-:W-:Y:S01]  /*2930*/  IMAD.SHL.U32 R3, R16, 0x40, RZ ;  /* 0x0000004010037824 */ /* 0x000fe200078e00ff */
[----:B------:R-:W-:-:S02]  /*2940*/  LOP3.LUT R10, R0, 0x8, R2, 0xf8, !PT ;  /* 0x00000008000a7812 */ /* 0x000fc400078ef802 */
[----:B------:R-:W-:Y:S02]  /*2950*/  SHF.R.U32.HI R0, RZ, 0x3, R0 ;  /* 0x00000003ff007819 */ /* 0x000fe40000011600 */
[----:B------:R-:W-:Y:S01]  /*2960*/  LOP3.LUT R2, R3, 0x1c0, RZ, 0xc0, !PT ;  /* 0x000001c003027812 */ /* 0x000fe200078ec0ff */
[----:B------:R4:W-:Y:S01]  /*2970*/  @P0 STS.128 [R232+0x8000], RZ ;  /* 0x008000ffe8000388 */ /* 0x0009e20000000c00 */
[----:B------:R-:W-:Y:S01]  /*2980*/  IMAD.SHL.U32 R3, R17, 0x40, RZ ;  /* 0x0000004011037824 */ /* 0x000fe200078e00ff */
[----:B------:R-:W-:Y:S02]  /*2990*/  LOP3.LUT R10, R10, R0, RZ, 0x3c, !PT ;  /* 0x000000000a0a7212 */ /* 0x000fe400078e3cff */
[----:B------:R-:W-:Y:S02]  /*29a0*/  LOP3.LUT R4, R2, 0x8, R4, 0xf8, !PT ;  /* 0x0000000802047812 */ /* 0x000fe400078ef804 */
[----:B------:R-:W-:Y:S02]  /*29b0*/  LOP3.LUT R207, R3, 0xfffffe00, RZ, 0xc0, !PT ;  /* 0xfffffe0003cf7812 */ /* 0x000fe400078ec0ff */
[----:B------:R-:W-:Y:S01]  /*29c0*/  IADD3 R3, R7, -UR19, R8 ;  /* 0x8000001307037c10 */ /* 0x000fe2000fffe008 */
[----:B------:R-:W-:Y:S01]  /*29d0*/  IMAD.U32 R8, RZ, RZ, UR22 ;  /* 0x00000016ff087e24 */ /* 0x000fe2000f8e00ff */
[----:B------:R-:W-:Y:S01]  /*29e0*/  SHF.R.U32.HI R2, RZ, 0x3, R2 ;  /* 0x00000003ff027819 */ /* 0x000fe20000011602 */
[----:B------:R-:W-:-:S02]  /*29f0*/  IMAD R0, R9, 0x400, R207 ;  /* 0x0000040009007824 */ /* 0x000fc400078e02cf */
[----:B------:R-:W-:Y:S01]  /*2a00*/  IMAD.WIDE.U32 R8, R8, UR14, R28 ;  /* 0x0000000e08087c25 */ /* 0x000fe2000f8e001c */
[----:B------:R-:W-:-:S03]  /*2a10*/  LOP3.LUT R206, R4, R2, RZ, 0x3c, !PT ;  /* 0x0000000204ce7212 */ /* 0x000fc600078e3cff */
[----:B------:R-:W-:Y:S01]  /*2a20*/  VIADD R7, R3, UR5 ;  /* 0x0000000503077c36 */ /* 0x000fe20008000000 */
[----:B------:R-:W-:Y:S01]  /*2a30*/  UMOV UR5, URZ ;  /* 0x0000003f00057c82 */ /* 0x000fe20008000000 */
[----:B------:R-:W-:Y:S01]  /*2a40*/  VIADD R11, R9, UR20 ;  /* 0x00000014090b7c36 */ /* 0x000fe20008000000 */
[----:B------:R-:W-:Y:S01]  /*2a50*/  @UP1 UMOV UR5, UR15 ;  /* 0x0000000f00051c82 */ /* 0x000fe20008000000 */
[----:B------:R-:W-:Y:S01]  /*2a60*/  IMAD.IADD R0, R206, 0x1, R0 ;  /* 0x00000001ce007824 */ /* 0x000fe200078e0200 */
        /* <DEDUP_REMOVED lines=12> */
.L_x_436:
[----:B------:R-:W-:Y:S05]  /*2b30*/  BSYNC B0 ;  /* 0x0000000000007941 */ /* 0x000fea0003800000 */
.L_x_435:
[----:B------:R2:W-:Y:S01]  /*2b40*/  @P6 STS.128 [R232+0x8800], RZ ;  /* 0x008800ffe8006388 */ /* 0x0005e20000000c00 */
[----:B-1----:R-:W-:Y:S01]  /*2b50*/  IMAD R2, R12, 0x200, R10 ;  /* 0x000002000c027824 */ /* 0x002fe200078e020a */
        /* <DEDUP_REMOVED lines=14> */
[----:B------:R-:W-:-:S04]  /*2c40*/  LEA R2, P6, R0, UR20, 0x1 ;  /* 0x0000001400027c11 */ /* 0x000fc8000f8c08ff */
[----:B------:R-:W-:-:S05]  /*2c50*/  LEA.HI.X R3, R0, UR21, R3, 0x1, P6 ;  /* 0x0000001500037c11 */ /* 0x000fca000b0f0c03 */
[----:B------:R-:W-:Y:S01]  /*2c60*/  @!PT LDS RZ, [RZ] ;  /* 0x00000000fffff984 */ /* 0x000fe20000000800 */
[----:B------:R-:W-:Y:S01]  /*2c70*/  @!PT LDS RZ, [RZ] ;  /* 0x00000000fffff984 */ /* 0x000fe20000000800 */
[----:B------:R-:W-:Y:S01]  /*2c80*/  @!PT LDS RZ, [RZ] ;  /* 0x00000000fffff984 */ /* 0x000fe20000000800 */
[----:B------:R1:W-:Y:S04]  /*2c90*/  LDGSTS.E.BYPASS.LTC128B.128 [R232+0x8800], desc[UR24][R2.64] ;  /* 0x0880000002e87fae */ /* 0x0003e8000b901d58 */
.L_x_438:
[----:B------:R-:W-:Y:S05]  /*2ca0*/  BSYNC B0 ;  /* 0x0000000000007941 */ /* 0x000fea0003800000 */
.L_x_437:
        /* <DEDUP_REMOVED lines=19> */
.L_x_440:
[----:B------:R-:W-:Y:S05]  /*2de0*/  BSYNC B0 ;  /* 0x0000000000007941 */ /* 0x000fea0003800000 */
.L_x_439:
        /* <DEDUP_REMOVED lines=19> */
.L_x_442:
[----:B------:R-:W-:Y:S05]  /*2f20*/  BSYNC B0 ;  /* 0x0000000000007941 */ /* 0x000fea0003800000 */
.L_x_441:
        /* <DEDUP_REMOVED lines=19> */
.L_x_444:
[----:B------:R-:W-:Y:S05]  /*3060*/  BSYNC B0 ;  /* 0x0000000000007941 */ /* 0x000fea0003800000 */
.L_x_443:
        /* <DEDUP_REMOVED lines=20> */
.L_x_446:
[----:B------:R-:W-:Y:S05]  /*31b0*/  BSYNC B0 ;  /* 0x0000000000007941 */ /* 0x000fea0003800000 */
.L_x_445:
        /* <DEDUP_REMOVED lines=20> */
.L_x_448:
[----:B------:R-:W-:Y:S05]  /*3300*/  BSYNC B0 ;  /* 0x0000000000007941 */ /* 0x000fea0003800000 */
.L_x_447:
        /* <DEDUP_REMOVED lines=20> */
.L_x_450:
[----:B------:R-:W-:Y:S05]  /*3450*/  BSYNC B0 ;  /* 0x0000000000007941 */ /* 0x000fea0003800000 */
.L_x_449:
[----:B-1----:R-:W-:Y:S01]  /*3460*/  LDSM.16.M88.4 R12, [R228] ;  /* 0x00000000e40c783b */ /* 0x002fe20000000200 */
[----:B------:R-:W-:Y:S01]  /*3470*/  LOP3.LUT P0, RZ, R124, 0x2, RZ, 0xc0, !PT ;  /* 0x000000027cff7812 */ /* 0x000fe2000780c0ff */
        /* <DEDUP_REMOVED lines=12> */
[----:B----4-:R-:W4:Y:S04]  /*3540*/  LDSM.16.M88.4 R28, [R220+0x6800] ;  /* 0x00680000dc1c783b */ /* 0x010f280000000200 */
[----:B------:R-:W4:Y:S04]  /*3550*/  LDSM.16.M88.4 R24, [R220+0x7000] ;  /* 0x00700000dc18783b */ /* 0x000f280000000200 */
[----:B------:R-:W4:Y:S04]  /*3560*/  LDSM.16.M88.4 R20, [R220+0x7800] ;  /* 0x00780000dc14783b */ /* 0x000f280000000200 */
[----:B------:R-:W-:Y:S01]  /*3570*/  LDSM.16.M88.4 R48, [R226+0x4800] ;  /* 0x00480000e230783b */ /* 0x000fe20000000200 */
[-C--:B-1----:R-:W-:Y:S03]  /*3580*/  HMMA.16816.F32.BF16 R172, R12, R16.reuse, RZ ;  /* 0x000000100cac723c */ /* 0x082fe600000418ff */
[----:B------:R-:W-:Y:S04]  /*3590*/  LDSM.16.M88.4 R56, [R226+0x5000] ;  /* 0x00500000e238783b */ /* 0x000fe80000000200 */
[----:B------:R-:W-:Y:S01]  /*35a0*/  LDSM.16.M88.4 R60, [R226+0x5800] ;  /* 0x00580000e23c783b */ /* 0x000fe20000000200 */
[C---:B-----5:R-:W-:Y:S03]  /*35b0*/  HMMA.16816.F32.BF16 R92, R8.reuse, R16, RZ ;  /* 0x00000010085c723c */ /* 0x060fe600000418ff */
[----:B------:R-:W-:Y:S03]  /*35c0*/  LDSM.16.M88.4 R64, [R226+0x6000] ;  /* 0x00600000e240783b */ /* 0x000fe60000000200 */
[-C--:B------:R-:W-:Y:S01]  /*35d0*/  HMMA.16816.F32.BF16 R116, R8, R18.reuse, RZ ;  /* 0x000000120874723c */ /* 0x080fe200000418ff */
[----:B------:R-:W-:Y:S04]  /*35e0*/  LDSM.16.M88.4 R68, [R226+0x6800] ;  /* 0x00680000e244783b */ /* 0x000fe80000000200 */
[----:B------:R-:W-:Y:S01]  /*35f0*/  LDSM.16.M88.4 R72, [R226+0x7000] ;  /* 0x00700000e248783b */ /* 0x000fe20000000200 */
[----:B------:R-:W-:Y:S03]  /*3600*/  HMMA.16816.F32.BF16 R208, R12, R18, RZ ;  /* 0x000000120cd0723c */ /* 0x000fe600000418ff */
[----:B------:R-:W1:Y:S03]  /*3610*/  LDSM.16.M88.4 R16, [R0+0x2000] ;  /* 0x002000000010783b */ /* 0x000e660000000200 */
[C---:B--2---:R-:W-:Y:S01]  /*3620*/  HMMA.16816.F32.BF16 R88, R8.reuse, R44, RZ ;  /* 0x0000002c0858723c */ /* 0x044fe200000418ff */
[----:B------:R-:W-:Y:S04]  /*3630*/  LDSM.16.M88.4 R76, [R226+0x7800] ;  /* 0x00780000e24c783b */ /* 0x000fe80000000200 */
[----:B------:R-:W-:Y:S01]  /*3640*/  STL [R1+0x60], R0 ;  /* 0x0000600001007387 */ /* 0x000fe20000100800 */
[C---:B---3--:R-:W-:Y:S03]  /*3650*/  HMMA.16816.F32.BF16 R84, R8.reuse, R40, RZ ;  /* 0x000000280854723c */ /* 0x048fe600000418ff */
[----:B------:R-:W2:Y:S03]  /*3660*/  LDSM.16.M88.4 R52, [R226+0x4000] ;  /* 0x00400000e234783b */ /* 0x000ea60000000200 */
[C---:B------:R-:W-:Y:S01]  /*3670*/  HMMA.16816.F32.BF16 R80, R8.reuse, R36, RZ ;  /* 0x000000240850723c */ /* 0x040fe200000418ff */
[----:B------:R-:W0:Y:S05]  /*3680*/  LDGDEPBAR ;  /* 0x00000000000079af */ /* 0x000e2a0000000000 */
[C---:B------:R-:W-:Y:S06]  /*3690*/  HMMA.16816.F32.BF16 R108, R8.reuse, R32, RZ ;  /* 0x00000020086c723c */ /* 0x040fec00000418ff */
[C---:B----4-:R-:W-:Y:S06]  /*36a0*/  HMMA.16816.F32.BF16 R104, R8.reuse, R28, RZ ;  /* 0x0000001c0868723c */ /* 0x050fec00000418ff */
[C---:B------:R-:W-:Y:S06]  /*36b0*/  HMMA.16816.F32.BF16 R100, R8.reuse, R24, RZ ;  /* 0x000000180864723c */ /* 0x040fec00000418ff */
[C---:B------:R-:W-:Y:S06]  /*36c0*/  HMMA.16816.F32.BF16 R96, R8.reuse, R20, RZ ;  /* 0x000000140860723c */ /* 0x040fec00000418ff */
[C---:B------:R-:W-:Y:S06]  /*36d0*/  HMMA.16816.F32.BF16 R112, R8.reuse, R46, RZ ;  /* 0x0000002e0870723c */ /* 0x040fec00000418ff */
[C---:B------:R-:W-:Y:S06]  /*36e0*/  HMMA.16816.F32.BF16 R120, R8.reuse, R42, RZ ;  /* 0x0000002a0878723c */ /* 0x040fec00000418ff */
[C---:B------:R-:W-:Y:S06]  /*36f0*/  HMMA.16816.F32.BF16 R164, R8.reuse, R38, RZ ;  /* 0x0000002608a4723c */ /* 0x040fec00000418ff */
[C---:B------:R-:W-:Y:S06]  /*3700*/  HMMA.16816.F32.BF16 R160, R8.reuse, R34, RZ ;  /* 0x0000002208a0723c */ /* 0x040fec00000418ff */
[C---:B------:R-:W-:Y:S06]  /*3710*/  HMMA.16816.F32.BF16 R156, R8.reuse, R30, RZ ;  /* 0x0000001e089c723c */ /* 0x040fec00000418ff */
[C---:B------:R-:W-:Y:S06]  /*3720*/  HMMA.16816.F32.BF16 R152, R8.reuse, R26, RZ ;  /* 0x0000001a0898723c */ /* 0x040fec00000418ff */
[----:B------:R-:W-:Y:S06]  /*3730*/  HMMA.16816.F32.BF16 R128, R8, R22, RZ ;  /* 0x000000160880723c */ /* 0x000fec00000418ff */
[----:B-1----:R-:W-:Y:S06]  /*3740*/  HMMA.16816.F32.BF16 R8, R16, R48, R88 ;  /* 0x000000301008723c */ /* 0x002fec0000041858 */
[C---:B------:R-:W-:Y:S06]  /*3750*/  HMMA.16816.F32.BF16 R144, R12.reuse, R44, RZ ;  /* 0x0000002c0c90723c */ /* 0x040fec00000418ff */
[C---:B------:R-:W-:Y:S06]  /*3760*/  HMMA.16816.F32.BF16 R200, R12.reuse, R46, RZ ;  /* 0x0000002e0cc8723c */ /* 0x040fec00000418ff */
[C---:B------:R-:W-:Y:S06]  /*3770*/  HMMA.16816.F32.BF16 R44, R12.reuse, R40, RZ ;  /* 0x000000280c2c723c */ /* 0x040fec00000418ff */
[----:B------:R-:W-:Y:S01]  /*3780*/  HMMA.16816.F32.BF16 R196, R12, R42, RZ ;  /* 0x0000002a0cc4723c */ /* 0x000fe200000418ff */
[----:B------:R-:W-:-:S02]  /*3790*/  IMAD.MOV.U32 R252, RZ, RZ, R10 ;  /* 0x000000fffffc7224 */ /* 0x000fc400078e000a */
[----:B------:R-:W-:-:S03]  /*37a0*/  IMAD.MOV.U32 R235, RZ, RZ, R11 ;  /* 0x000000ffffeb7224 */ /* 0x000fc600078e000b */
[C---:B------:R-:W-:Y:S06]  /*37b0*/  HMMA.16816.F32.BF16 R140, R12.reuse, R36, RZ ;  /* 0x000000240c8c723c */ /* 0x040fec00000418ff */
        /* <DEDUP_REMOVED lines=9> */
[----:B------:R-:W-:Y:S06]  /*3850*/  HMMA.16816.F32.BF16 R176, R12, R22, RZ ;  /* 0x000000160cb0723c */ /* 0x000fec00000418ff */
[----:B------:R-:W-:Y:S01]  /*3860*/  HMMA.16816.F32.BF16 R20, R16, R64, R108 ;  /* 0x000000401014723c */ /* 0x000fe2000004186c */
[----:B------:R-:W-:-:S04]  /*3870*/  IMAD.MOV.U32 R12, RZ, RZ, R9 ;  /* 0x000000ffff0c7224 */ /* 0x000fc800078e0009 */
[----:B------:R-:W-:Y:S01]  /*3880*/  IMAD.MOV.U32 R124, RZ, RZ, R12 ;  /* 0x000000ffff7c7224 */ /* 0x000fe200078e000c */
[C---:B------:R-:W-:Y:S06]  /*3890*/  HMMA.16816.F32.BF16 R8, R16.reuse, R56, R84 ;  /* 0x000000381008723c */ /* 0x040fec0000041854 */
[C---:B------:R-:W-:Y:S06]  /*38a0*/  HMMA.16816.F32.BF16 R32, R16.reuse, R72, R100 ;  /* 0x000000481020723c */ /* 0x040fec0000041864 */
[C---:B--2---:R-:W-:Y:S06]  /*38b0*/  HMMA.16816.F32.BF16 R148, R16.reuse, R52, R92 ;  /* 0x000000341094723c */ /* 0x044fec000004185c */
        /* <DEDUP_REMOVED lines=19> */
[----:B------:R-:W-:-:S03]  /*39f0*/  IMAD.MOV.U32 R100, RZ, RZ, R25 ;  /* 0x000000ffff647224 */ /* 0x000fc600078e0019 */
[C---:B------:R-:W-:Y:S06]  /*3a00*/  HMMA.16816.F32.BF16 R216, R16.reuse, R50, R112 ;  /* 0x0000003210d8723c */ /* 0x040fec0000041870 */
[----:B------:R-:W-:Y:S06]  /*3a10*/  HMMA.16816.F32.BF16 R248, R16, R70, R156 ;  /* 0x0000004610f8723c */ /* 0x000fec000004189c */
[----:B------:R-:W-:-:S02]  /*3a20*/  IMAD.MOV.U32 R223, RZ, RZ, R8 ;  /* 0x000000ffffdf7224 */ /* 0x000fc400078e0008 */
[----:B------:R-:W-:Y:S02]  /*3a30*/  IMAD.MOV.U32 R222, RZ, RZ, R9 ;  /* 0x000000ffffde7224 */ /* 0x000fe400078e0009 */
[----:B------:R-:W-:Y:S02]  /*3a40*/  IMAD.MOV.U32 R127, RZ, RZ, R10 ;  /* 0x000000ffff7f7224 */ /* 0x000fe400078e000a */
[----:B------:R-:W-:Y:S02]  /*3a50*/  IMAD.MOV.U32 R126, RZ, RZ, R11 ;  /* 0x000000ffff7e7224 */ /* 0x000fe400078e000b */
[----:B------:R1:W2:Y:S02]  /*3a60*/  LDSM.16.M88.4 R8, [R0] ;  /* 0x000000000008783b */ /* 0x0002a40000000200 */
[----:B-1----:R-:W-:Y:S02]  /*3a70*/  IMAD.MOV.U32 R0, RZ, RZ, R23 ;  /* 0x000000ffff007224 */ /* 0x002fe400078e0017 */
[----:B------:R-:W-:Y:S06]  /*3a80*/  HMMA.16816.F32.BF16 R20, R16, R68, R104 ;  /* 0x000000441014723c */ /* 0x000fec0000041868 */
[C---:B--2---:R-:W-:Y:S06]  /*3a90*/  HMMA.16816.F32.BF16 R84, R8.reuse, R52, R172 ;  /* 0x000000340854723c */ /* 0x044fec00000418ac */
[----:B------:R-:W-:-:S12]  /*3aa0*/  HMMA.16816.F32.BF16 R52, R8, R54, R208 ;  /* 0x000000360834723c */ /* 0x000fd800000418d0 */
        /* <DEDUP_REMOVED lines=9> */
[----:B------:R-:W-:Y:S02]  /*3b40*/  IMAD.MOV.U32 R20, RZ, RZ, R32 ;  /* 0x000000ffff147224 */ /* 0x000fe400078e0020 */
[----:B------:R-:W-:Y:S01]  /*3b50*/  HMMA.16816.F32.BF16 R32, R16, R76, R96 ;  /* 0x0000004c1020723c */ /* 0x000fe20000041860 */
[----:B------:R-:W-:Y:S02]  /*3b60*/  IMAD.MOV.U32 R113, RZ, RZ, R23 ;  /* 0x000000ffff717224 */ /* 0x000fe400078e0017 */
[----:B------:R-:W-:Y:S02]  /*3b70*/  IMAD.MOV.U32 R114, RZ, RZ, R22 ;  /* 0x000000ffff727224 */ /* 0x000fe400078e0016 */
[----:B------:R-:W-:Y:S02]  /*3b80*/  IMAD.MOV.U32 R115, RZ, RZ, R21 ;  /* 0x000000ffff737224 */ /* 0x000fe400078e0015 */
[----:B------:R-:W-:Y:S01]  /*3b90*/  IMAD.MOV.U32 R98, RZ, RZ, R0 ;  /* 0x000000ffff627224 */ /* 0x000fe200078e0000 */
[----:B------:R-:W-:Y:S01]  /*3ba0*/  SEL R0, R125, 0xffffffe0, !P0 ;  /* 0xffffffe07d007807 */ /* 0x000fe20004000000 */
[----:B------:R-:W-:-:S02]  /*3bb0*/  IMAD.MOV.U32 R125, RZ, RZ, R3 ;  /* 0x000000ffff7d7224 */ /* 0x000fc400078e0003 */
[----:B------:R-:W-:Y:S02]  /*3bc0*/  IMAD.MOV.U32 R97, RZ, RZ, R4 ;  /* 0x000000ffff617224 */ /* 0x000fe400078e0004 */
[----:B------:R-:W-:Y:S02]  /*3bd0*/  IMAD R3, R0, 0x2, R220 ;  /* 0x0000000200037824 */ /* 0x000fe400078e02dc */
[----:B------:R-:W-:Y:S02]  /*3be0*/  IMAD R4, R6, 0x2, R228 ;  /* 0x0000000206047824 */ /* 0x000fe400078e02e4 */
[----:B------:R-:W-:Y:S01]  /*3bf0*/  IMAD.MOV.U32 R112, RZ, RZ, R20 ;  /* 0x000000ffff707224 */ /* 0x000fe200078e0014 */
[----:B------:R-:W-:Y:S01]  /*3c00*/  LDSM.16.M88.4 R88, [R3+0x4000] ;  /* 0x004000000358783b */ /* 0x000fe20000000200 */
[----:B------:R-:W-:Y:S02]  /*3c10*/  IMAD.MOV.U32 R99, RZ, RZ, R29 ;  /* 0x000000ffff637224 */ /* 0x000fe400078e001d */
[----:B------:R-:W-:Y:S01]  /*3c20*/  IMAD.MOV.U32 R96, RZ, RZ, R24 ;  /* 0x000000ffff607224 */ /* 0x000fe200078e0018 */
[----:B------:R-:W-:Y:S01]  /*3c30*/  LDSM.16.M88.4 R92, [R3+0x4800] ;  /* 0x00480000035c783b */ /* 0x000fe20000000200 */
[----:B------:R-:W-:Y:S01]  /*3c40*/  HMMA.16816.F32.BF16 R28, R8, R64, R136 ;  /* 0x00000040081c723c */ /* 0x000fe20000041888 */
[----:B------:R-:W-:-:S02]  /*3c50*/  IMAD.MOV.U32 R15, RZ, RZ, R35 ;  /* 0x000000ffff0f7224 */ /* 0x000fc400078e0023 */
        /* <DEDUP_REMOVED lines=8> */
[----:B------:R-:W-:Y:S01]  /*3ce0*/  LDSM.16.M88.4 R116, [R3+0x6000] ;  /* 0x006000000374783b */ /* 0x000fe20000000200 */
[----:B------:R-:W-:Y:S01]  /*3cf0*/  IMAD.MOV.U32 R162, RZ, RZ, R13 ;  /* 0x000000ffffa27224 */ /* 0x000fe200078e000d */
[----:B------:R-:W-:Y:S01]  /*3d00*/  HMMA.16816.F32.BF16 R32, R8, R60, R140 ;  /* 0x0000003c0820723c */ /* 0x000fe2000004188c */
[----:B------:R-:W-:Y:S01]  /*3d10*/  IMAD.MOV.U32 R163, RZ, RZ, R12 ;  /* 0x000000ffffa37224 */ /* 0x000fe200078e000c */
[----:B------:R-:W-:Y:S01]  /*3d20*/  LDSM.16.M88.4 R148, [R3+0x6800] ;  /* 0x006800000394783b */ /* 0x000fe20000000200 */
[----:B------:R-:W-:-:S02]  /*3d30*/  IMAD.MOV.U32 R57, RZ, RZ, R96 ;  /* 0x000000ffff397224 */ /* 0x000fc400078e0060 */
[----:B------:R-:W-:Y:S01]  /*3d40*/  IMAD.MOV.U32 R96, RZ, RZ, R234 ;  /* 0x000000ffff607224 */ /* 0x000fe200078e00ea */
[----:B------:R-:W-:Y:S01]  /*3d50*/  HMMA.16816.F32.BF16 R12, R16, R74, R152 ;  /* 0x0000004a100c723c */ /* 0x000fe20000041898 */
[----:B------:R-:W-:Y:S01]  /*3d60*/  LDSM.16.M88.4 R168, [R3+0x7000] ;  /* 0x0070000003a8783b */ /* 0x000fe20000000200 */
[----:B------:R-:W-:-:S03]  /*3d70*/  IMAD.MOV.U32 R56, RZ, RZ, R125 ;  /* 0x000000ffff387224 */ /* 0x000fc600078e007d */
[----:B------:R1:W-:Y:S01]  /*3d80*/  LDSM.16.M88.4 R164, [R3+0x7800] ;  /* 0x0078000003a4783b */ /* 0x0003e20000000200 */
[C---:B------:R-:W-:Y:S03]  /*3d90*/  HMMA.16816.F32.BF16 R60, R8.reuse, R62, R192 ;  /* 0x0000003e083c723c */ /* 0x040fe600000418c0 */
[----:B------:R-:W2:Y:S03]  /*3da0*/  LDSM.16.M88.4 R20, [R4] ;  /* 0x000000000414783b */ /* 0x000ea60000000200 */
[----:B------:R-:W-:Y:S01]  /*3db0*/  HMMA.16816.F32.BF16 R64, R8, R66, R188 ;  /* 0x000000420840723c */ /* 0x000fe200000418bc */
[----:B------:R-:W-:Y:S02]  /*3dc0*/  IMAD.MOV.U32 R192, RZ, RZ, R112 ;  /* 0x000000ffffc07224 */ /* 0x000fe400078e0070 */
[----:B------:R-:W-:-:S02]  /*3dd0*/  IMAD.MOV.U32 R193, RZ, RZ, R113 ;  /* 0x000000ffffc17224 */ /* 0x000fc400078e0071 */
[----:B------:R-:W-:Y:S01]  /*3de0*/  IMAD.MOV.U32 R194, RZ, RZ, R114 ;  /* 0x000000ffffc27224 */ /* 0x000fe200078e0072 */
[----:B------:R-:W-:Y:S01]  /*3df0*/  HMMA.16816.F32.BF16 R68, R8, R70, R184 ;  /* 0x000000460844723c */ /* 0x000fe200000418b8 */
[----:B------:R-:W-:-:S05]  /*3e00*/  IMAD.MOV.U32 R195, RZ, RZ, R115 ;  /* 0x000000ffffc37224 */ /* 0x000fca00078e0073 */
[----:B------:R-:W-:Y:S01]  /*3e10*/  IMAD.MOV.U32 R122, RZ, RZ, R12 ;  /* 0x000000ffff7a7224 */ /* 0x000fe200078e000c */
[----:B------:R-:W-:Y:S01]  /*3e20*/  HMMA.16816.F32.BF16 R112, R8, R74, R180 ;  /* 0x0000004a0870723c */ /* 0x000fe200000418b4 */
[----:B------:R-:W-:Y:S02]  /*3e30*/  IMAD.MOV.U32 R121, RZ, RZ, R13 ;  /* 0x000000ffff797224 */ /* 0x000fe400078e000d */
[----:B------:R-:W-:Y:S02]  /*3e40*/  IMAD.MOV.U32 R120, RZ, RZ, R14 ;  /* 0x000000ffff787224 */ /* 0x000fe400078e000e */
[----:B-1----:R-:W-:Y:S02]  /*3e50*/  IMAD.MOV.U32 R3, RZ, RZ, R15 ;  /* 0x000000ffff037224 */ /* 0x002fe400078e000f */
[----:B------:R-:W-:Y:S01]  /*3e60*/  HMMA.16816.F32.BF16 R12, R16, R78, R128 ;  /* 0x0000004e100c723c */ /* 0x000fe20000041880 */
[----:B------:R-:W-:Y:S02]  /*3e70*/  IMAD.MOV.U32 R74, RZ, RZ, R102 ;  /* 0x000000ffff4a7224 */ /* 0x000fe400078e0066 */
[----:B------:R-:W-:-:S03]  /*3e80*/  IMAD.MOV.U32 R75, RZ, RZ, R103 ;  /* 0x000000ffff4b7224 */ /* 0x000fc600078e0067 */
[C---:B------:R-:W-:Y:S06]  /*3e90*/  HMMA.16816.F32.BF16 R16, R8.reuse, R72, R40 ;  /* 0x000000480810723c */ /* 0x040fec0000041828 */
[----:B------:R-:W-:Y:S01]  /*3ea0*/  HMMA.16816.F32.BF16 R40, R8, R58, R196 ;  /* 0x0000003a0828723c */ /* 0x000fe200000418c4 */
[----:B------:R-:W-:Y:S02]  /*3eb0*/  IMAD.MOV.U32 R72, RZ, RZ, R100 ;  /* 0x000000ffff487224 */ /* 0x000fe400078e0064 */
[----:B------:R-:W-:-:S03]  /*3ec0*/  IMAD.MOV.U32 R73, RZ, RZ, R101 ;  /* 0x000000ffff497224 */ /* 0x000fc600078e0065 */
[----:B--2---:R-:W-:Y:S01]  /*3ed0*/  HMMA.16816.F32.BF16 R140, R20, R90, R52 ;  /* 0x0000005a148c723c */ /* 0x004fe20000041834 */
[----:B------:R-:W-:Y:S02]  /*3ee0*/  IMAD.MOV.U32 R199, RZ, RZ, R3 ;  /* 0x000000ffffc77224 */ /* 0x000fe400078e0003 */
[----:B------:R-:W-:Y:S02]  /*3ef0*/  VIADD R3, R220, 0x4000 ;  /* 0x00004000dc037836 */ /* 0x000fe40000000000 */
[----:B------:R-:W-:Y:S01]  /*3f00*/  IMAD.MOV.U32 R58, RZ, RZ, R97 ;  /* 0x000000ffff3a7224 */ /* 0x000fe200078e0061 */
[----:B------:R-:W-:Y:S01]  /*3f10*/  HMMA.16816.F32.BF16 R100, R8, R78, R176 ;  /* 0x0000004e0864723c */ /* 0x000fe200000418b0 */
[----:B------:R-:W-:Y:S02]  /*3f20*/  IMAD.MOV.U32 R131, RZ, RZ, R12 ;  /* 0x000000ffff837224 */ /* 0x000fe400078e000c */
[----:B------:R-:W-:Y:S02]  /*3f30*/  IMAD.MOV.U32 R130, RZ, RZ, R13 ;  /* 0x000000ffff827224 */ /* 0x000fe400078e000d */
[----:B------:R-:W-:Y:S01]  /*3f40*/  IMAD.MOV.U32 R129, RZ, RZ, R14 ;  /* 0x000000ffff817224 */ /* 0x000fe200078e000e */
[----:B------:R-:W-:Y:S01]  /*3f50*/  HMMA.16816.F32.BF16 R188, R20, R104, R44 ;  /* 0x0000006814bc723c */ /* 0x000fe2000004182c */
[----:B------:R-:W-:-:S02]  /*3f60*/  IMAD.MOV.U32 R128, RZ, RZ, R15 ;  /* 0x000000ffff807224 */ /* 0x000fc400078e000f */
[----:B------:R-:W-:Y:S02]  /*3f70*/  IMAD.MOV.U32 R53, RZ, RZ, R227 ;  /* 0x000000ffff357224 */ /* 0x000fe400078e00e3 */
[----:B------:R-:W-:Y:S01]  /*3f80*/  IMAD R227, R0, 0x2, R3 ;  /* 0x0000000200e37824 */ /* 0x000fe200078e0203 */
[C---:B------:R-:W-:Y:S01]  /*3f90*/  HMMA.16816.F32.BF16 R12, R8.reuse, R76, R36 ;  /* 0x0000004c080c723c */ /* 0x040fe20000041824 */
[----:B------:R-:W-:Y:S01]  /*3fa0*/  IMAD.MOV.U32 R52, RZ, RZ, R229 ;  /* 0x000000ffff347224 */ /* 0x000fe200078e00e5 */
[----:B------:R-:W-:Y:S01]  /*3fb0*/  LOP3.LUT R0, R221, 0x6, RZ, 0xc0, !PT ;  /* 0x00000006dd007812 */ /* 0x000fe200078ec0ff */
[----:B------:R-:W-:Y:S02]  /*3fc0*/  IMAD.MOV.U32 R54, RZ, RZ, R225 ;  /* 0x000000ffff367224 */ /* 0x000fe400078e00e1 */
[----:B------:R-:W-:Y:S01]  /*3fd0*/  IMAD R225, R2, 0x2, R227 ;  /* 0x0000000202e17824 */ /* 0x000fe200078e02e3 */
[----:B------:R-:W-:Y:S01]  /*3fe0*/  HMMA.16816.F32.BF16 R36, R8, R50, R200 ;  /* 0x000000320824723c */ /* 0x000fe200000418c8 */
[----:B------:R-:W-:-:S02]  /*3ff0*/  IMAD R229, R5, 0x2, R4 ;  /* 0x0000000205e57824 */ /* 0x000fc400078e0204 */
[----:B------:R-:W-:Y:S01]  /*4000*/  IMAD.MOV.U32 R59, RZ, RZ, R98 ;  /* 0x000000ffff3b7224 */ /* 0x000fe200078e0062 */
[----:B------:R-:W-:Y:S01]  /*4010*/  LDSM.16.M88.4 R44, [R225] ;  /* 0x00000000e12c783b */ /* 0x000fe20000000200 */
[----:B------:R-:W-:Y:S01]  /*4020*/  IMAD.MOV.U32 R76, RZ, RZ, R99 ;  /* 0x000000ffff4c7224 */ /* 0x000fe200078e0063 */
[C---:B------:R-:W-:Y:S01]  /*4030*/  HMMA.16816.F32.BF16 R156, R20.reuse, R168, R16 ;  /* 0x000000a8149c723c */ /* 0x040fe20000041810 */
[----:B------:R-:W-:Y:S01]  /*4040*/  IMAD.MOV.U32 R97, RZ, RZ, R233 ;  /* 0x000000ffff617224 */ /* 0x000fe200078e00e9 */
[----:B------:R-:W-:Y:S01]  /*4050*/  LDSM.16.M88.4 R8, [R229] ;  /* 0x00000000e508783b */ /* 0x000fe20000000200 */
        /* <DEDUP_REMOVED lines=9> */
[C---:B------:R-:W-:Y:S01]  /*40f0*/  HMMA.16816.F32.BF16 R152, R20.reuse, R164, R12 ;  /* 0x000000a41498723c */ /* 0x040fe2000004180c */
[----:B------:R-:W1:Y:S01]  /*4100*/  LDSM.16.M88.4 R12, [R4+0x2000] ;  /* 0x00200000040c783b */ /* 0x000e620000000200 */
[----:B------:R-:W-:Y:S02]  /*4110*/  IMAD.MOV.U32 R209, RZ, RZ, R130 ;  /* 0x000000ffffd17224 */ /* 0x000fe400078e0082 */
[----:B------:R-:W-:Y:S01]  /*4120*/  IMAD.MOV.U32 R210, RZ, RZ, R129 ;  /* 0x000000ffffd27224 */ /* 0x000fe200078e0081 */
[----:B------:R-:W-:Y:S01]  /*4130*/  LDSM.16.M88.4 R144, [R225+0x3800] ;  /* 0x00380000e190783b */ /* 0x000fe20000000200 */
[----:B------:R-:W-:Y:S01]  /*4140*/  HMMA.16816.F32.BF16 R176, R20, R108, R32 ;  /* 0x0000006c14b0723c */ /* 0x000fe20000041820 */
[----:B------:R-:W-:Y:S02]  /*4150*/  IMAD.MOV.U32 R211, RZ, RZ, R128 ;  /* 0x000000ffffd37224 */ /* 0x000fe400078e0080 */
[----:B------:R-:W-:Y:S01]  /*4160*/  LDSM.16.M88.4 R32, [R225+0x1800] ;  /* 0x00180000e120783b */ /* 0x000fe20000000200 */
[----:B------:R-:W-:-:S02]  /*4170*/  IMAD.MOV.U32 R203, RZ, RZ, R123 ;  /* 0x000000ffffcb7224 */ /* 0x000fc400078e007b */
[C---:B------:R-:W-:Y:S01]  /*4180*/  HMMA.16816.F32.BF16 R172, R20.reuse, R116, R28 ;  /* 0x0000007414ac723c */ /* 0x040fe2000004181c */
[----:B------:R-:W-:Y:S01]  /*4190*/  LDSM.16.M88.4 R28, [R225+0x2000] ;  /* 0x00200000e11c783b */ /* 0x000fe20000000200 */
[----:B------:R-:W-:Y:S02]  /*41a0*/  IMAD.MOV.U32 R196, RZ, RZ, R122 ;  /* 0x000000ffffc47224 */ /* 0x000fe400078e007a */
[----:B------:R-:W-:Y:S02]  /*41b0*/  IMAD.MOV.U32 R197, RZ, RZ, R121 ;  /* 0x000000ffffc57224 */ /* 0x000fe400078e0079 */
[----:B------:R-:W-:Y:S01]  /*41c0*/  HMMA.16816.F32.BF16 R160, R20, R148, R24 ;  /* 0x0000009414a0723c */ /* 0x000fe20000041818 */
[----:B------:R-:W-:Y:S01]  /*41d0*/  LDSM.16.M88.4 R24, [R225+0x2800] ;  /* 0x00280000e118783b */ /* 0x000fe20000000200 */
[----:B------:R-:W-:Y:S02]  /*41e0*/  IMAD.MOV.U32 R198, RZ, RZ, R120 ;  /* 0x000000ffffc67224 */ /* 0x000fe400078e0078 */
[----:B------:R-:W-:-:S02]  /*41f0*/  IMAD.MOV.U32 R77, RZ, RZ, R124 ;  /* 0x000000ffff4d7224 */ /* 0x000fc400078e007c */
[C---:B------:R-:W-:Y:S01]  /*4200*/  HMMA.16816.F32.BF16 R136, R20.reuse, R94, R36 ;  /* 0x0000005e1488723c */ /* 0x040fe20000041824 */
[----:B------:R-:W-:Y:S01]  /*4210*/  LDSM.16.M88.4 R36, [R225+0x1000] ;  /* 0x00100000e124783b */ /* 0x000fe20000000200 */
[----:B------:R-:W-:Y:S02]  /*4220*/  IMAD.MOV.U32 R78, RZ, RZ, R252 ;  /* 0x000000ffff4e7224 */ /* 0x000fe400078e00fc */
[----:B------:R-:W-:Y:S02]  /*4230*/  IMAD.MOV.U32 R79, RZ, RZ, R235 ;  /* 0x000000ffff4f7224 */ /* 0x000fe400078e00eb */
[----:B------:R-:W-:Y:S01]  /*4240*/  HMMA.16816.F32.BF16 R132, R20, R106, R40 ;  /* 0x0000006a1484723c */ /* 0x000fe20000041828 */
[----:B------:R-:W2:Y:S01]  /*4250*/  LDSM.16.M88.4 R40, [R225+0x800] ;  /* 0x00080000e128783b */ /* 0x000ea20000000200 */
[----:B------:R-:W-:Y:S01]  /*4260*/  IMAD.U32 R2, RZ, RZ, UR22 ;  /* 0x00000016ff027e24 */ /* 0x000fe2000f8e00ff */
[----:B------:R-:W-:-:S04]  /*4270*/  DEPBAR.LE SB0, 0x0 ;  /* 0x000080000000791a */ /* 0x000fc80000000000 */
[----:B------:R-:W-:Y:S01]  /*4280*/  HMMA.16816.F32.BF16 R128, R20, R110, R60 ;  /* 0x0000006e1480723c */ /* 0x000fe2000004183c */
[----:B------:R-:W-:Y:S02]  /*4290*/  IMAD.MOV.U32 R55, RZ, RZ, R224 ;  /* 0x000000ffff377224 */ /* 0x000fe400078e00e0 */
[----:B------:R-:W-:-:S03]  /*42a0*/  IMAD R2, R2, 0x80, R0 ;  /* 0x0000008002027824 */ /* 0x000fc600078e0200 */
[----:B-1----:R-:W-:Y:S01]  /*42b0*/  HMMA.16816.F32.BF16 R96, R12, R88, R96 ;  /* 0x000000580c60723c */ /* 0x002fe20000041860 */
[----:B------:R-:W-:Y:S02]  /*42c0*/  IMAD.MOV.U32 R62, RZ, RZ, R127 ;  /* 0x000000ffff3e7224 */ /* 0x000fe400078e007f */
[----:B------:R-:W-:Y:S02]  /*42d0*/  IMAD.MOV.U32 R63, RZ, RZ, R126 ;  /* 0x000000ffff3f7224 */ /* 0x000fe400078e007e */
[----:B------:R-:W-:Y:S01]  /*42e0*/  IMAD.MOV.U32 R60, RZ, RZ, R223 ;  /* 0x000000ffff3c7224 */ /* 0x000fe200078e00df */
[C---:B------:R-:W-:Y:S01]  /*42f0*/  HMMA.16816.F32.BF16 R180, R20.reuse, R92, R80 ;  /* 0x0000005c14b4723c */ /* 0x040fe20000041850 */
[----:B------:R-:W-:Y:S02]  /*4300*/  IMAD.MOV.U32 R61, RZ, RZ, R222 ;  /* 0x000000ffff3d7224 */ /* 0x000fe400078e00de */
[C---:B------:R-:W-:Y:S02]  /*4310*/  VIADD R0, R2.reuse, 0x1 ;  /* 0x0000000102007836 */ /* 0x040fe40000000000 */
[----:B------:R-:W-:Y:S01]  /*4320*/  VIADD R3, R2, 0x9 ;  /* 0x0000000902037836 */ /* 0x000fe20000000000 */
[C---:B------:R-:W-:Y:S06]  /*4330*/  HMMA.16816.F32.BF16 R124, R20.reuse, R118, R64 ;  /* 0x00000076147c723c */ /* 0x040fec0000041840 */
[C---:B------:R-:W-:Y:S06]  /*4340*/  HMMA.16816.F32.BF16 R120, R20.reuse, R150, R68 ;  /* 0x000000961478723c */ /* 0x040fec0000041844 */
[C---:B------:R-:W-:Y:S06]  /*4350*/  HMMA.16816.F32.BF16 R112, R20.reuse, R170, R112 ;  /* 0x000000aa1470723c */ /* 0x040fec0000041870 */
[----:B------:R-:W-:Y:S06]  /*4360*/  HMMA.16816.F32.BF16 R100, R20, R166, R100 ;  /* 0x000000a61464723c */ /* 0x000fec0000041864 */
[----:B------:R-:W-:Y:S06]  /*4370*/  HMMA.16816.F32.BF16 R88, R12, R90, R212 ;  /* 0x0000005a0c58723c */ /* 0x000fec00000418d4 */
[-C--:B------:R-:W-:Y:S06]  /*4380*/  HMMA.16816.F32.BF16 R184, R8, R44.reuse, R184 ;  /* 0x0000002c08b8723c */ /* 0x080fec00000418b8 */
[----:B------:R-:W-:Y:S06]  /*4390*/  HMMA.16816.F32.BF16 R96, R16, R44, R96 ;  /* 0x0000002c1060723c */ /* 0x000fec0000041860 */
[C---:B------:R-:W-:Y:S06]  /*43a0*/  HMMA.16816.F32.BF16 R68, R12.reuse, R108, R60 ;  /* 0x0000006c0c44723c */ /* 0x040fec000004183c */
[C---:B------:R-:W-:Y:S06]  /*43b0*/  HMMA.16816.F32.BF16 R60, R12.reuse, R116, R56 ;  /* 0x000000740c3c723c */ /* 0x040fec0000041838 */
[C---:B------:R-:W-:Y:S06]  /*43c0*/  HMMA.16816.F32.BF16 R56, R12.reuse, R118, R244 ;  /* 0x000000760c38723c */ /* 0x040fec00000418f4 */
[----:B------:R-:W-:Y:S06]  /*43d0*/  HMMA.16816.F32.BF16 R84, R12, R92, R76 ;  /* 0x0000005c0c54723c */ /* 0x000fec000004184c */
[----:B------:R-:W-:Y:S06]  /*43e0*/  HMMA.16816.F32.BF16 R116, R8, R46, R140 ;  /* 0x0000002e0874723c */ /* 0x000fec000004188c */
        /* <DEDUP_REMOVED lines=10> */
[----:B--2---:R-:W-:Y:S01]  /*4490*/  HMMA.16816.F32.BF16 R140, R8, R40, R180 ;  /* 0x00000028088c723c */ /* 0x004fe200000418b4 */
[----:B------:R-:W-:-:S05]  /*44a0*/  I2FP.F32.S32 R12, R0 ;  /* 0x00000000000c7245 */ /* 0x000fca0000201400 */
[C---:B------:R-:W-:Y:S01]  /*44b0*/  HMMA.16816.F32.BF16 R136, R8.reuse, R42, R136 ;  /* 0x0000002a0888723c */ /* 0x040fe20000041888 */
[C---:B------:R-:W-:Y:S01]  /*44c0*/  FFMA.FTZ R13, R12.reuse, UR5, R185 ;  /* 0x000000050c0d7c23 */ /* 0x040fe200080100b9 */
[C---:B------:R-:W-:Y:S01]  /*44d0*/  FFMA.FTZ R15, R12.reuse, UR5, R187 ;  /* 0x000000050c0f7c23 */ /* 0x040fe200080100bb */
[C---:B------:R-:W-:Y:S01]  /*44e0*/  FFMA.FTZ R14, R12.reuse, UR5, R97 ;  /* 0x000000050c0e7c23 */ /* 0x040fe20008010061 */
[----:B------:R-:W-:Y:S02]  /*44f0*/  FFMA.FTZ R12, R12, UR5, R99 ;  /* 0x000000050c0c7c23 */ /* 0x000fe40008010063 */
        /* <DEDUP_REMOVED lines=12> */
[----:B------:R-:W-:Y:S01]  /*45c0*/  HMMA.16816.F32.BF16 R88, R16, R46, R88 ;  /* 0x0000002e1058723c */ /* 0x000fe20000041858 */
[----:B------:R-:W-:Y:S01]  /*45d0*/  IMAD.MOV.U32 R8, RZ, RZ, 0x8 ;  /* 0x00000008ff087424 */ /* 0x000fe200078e00ff */
[----:B------:R-:W-:Y:S01]  /*45e0*/  VIMNMX R9, R7, UR28, PT ;  /* 0x0000001c07097c48 */ /* 0x000fe2000bfe0100 */
[----:B------:R-:W-:-:S02]  /*45f0*/  IMAD.MOV.U32 R11, RZ, RZ, 0x40 ;  /* 0x00000040ff0b7424 */ /* 0x000fc400078e00ff */
[----:B------:R-:W-:Y:S01]  /*4600*/  IMAD.MOV.U32 R10, RZ, RZ, 0x48 ;  /* 0x00000048ff0a7424 */ /* 0x000fe200078e00ff */
[C---:B------:R-:W-:Y:S01]  /*4610*/  VIADDMNMX R8, R7.reuse, R8, UR28, PT ;  /* 0x0000001c07087e46 */ /* 0x040fe2000b800108 */
[C---:B------:R-:W-:Y:S01]  /*4620*/  HMMA.16816.F32.BF16 R84, R16.reuse, R40, R84 ;  /* 0x000000281054723c */ /* 0x040fe20000041854 */
[C---:B------:R-:W-:Y:S02]  /*4630*/  VIADDMNMX R11, R7.reuse, R11, UR28, PT ;  /* 0x0000001c070b7e46 */ /* 0x040fe4000b80010b */
[----:B------:R-:W-:Y:S01]  /*4640*/  VIADDMNMX R10, R7, R10, UR28, PT ;  /* 0x0000001c070a7e46 */ /* 0x000fe2000b80010a */
[----:B------:R-:W-:Y:S01]  /*4650*/  VIADD R7, R2, 0x8 ;  /* 0x0000000802077836 */ /* 0x000fe20000000000 */
[C---:B------:R-:W-:Y:S01]  /*4660*/  ISETP.GE.AND P3, PT, R0.reuse, R9, PT ;  /* 0x000000090000720c */ /* 0x040fe20003f66270 */
[----:B------:R-:W-:Y:S01]  /*4670*/  HMMA.16816.F32.BF16 R52, R16, R24, R52 ;  /* 0x000000181034723c */ /* 0x000fe20000041834 */
[----:B------:R-:W-:Y:S02]  /*4680*/  ISETP.GE.AND P4, PT, R0, R10, PT ;  /* 0x0000000a0000720c */ /* 0x000fe40003f86270 */
[----:B------:R-:W-:-:S02]  /*4690*/  FSEL R46, R13, -INF , !P3 ;  /* 0xff8000000d2e7808 */ /* 0x000fc40005800000 */
[C---:B------:R-:W-:Y:S01]  /*46a0*/  ISETP.GE.AND P2, PT, R7.reuse, R9, PT ;  /* 0x000000090700720c */ /* 0x040fe20003f46270 */
[C---:B------:R-:W-:Y:S01]  /*46b0*/  HMMA.16816.F32.BF16 R92, R16.reuse, R48, R92 ;  /* 0x00000030105c723c */ /* 0x040fe2000004185c */
[C---:B------:R-:W-:Y:S02]  /*46c0*/  ISETP.GE.AND P6, PT, R7.reuse, R8, PT ;  /* 0x000000080700720c */ /* 0x040fe40003fc6270 */
[C---:B------:R-:W-:Y:S02]  /*46d0*/  ISETP.GE.AND P5, PT, R7.reuse, R11, PT ;  /* 0x0000000b0700720c */ /* 0x040fe40003fa6270 */
[----:B------:R-:W-:Y:S01]  /*46e0*/  ISETP.GE.AND P3, PT, R7, R10, PT ;  /* 0x0000000a0700720c */ /* 0x000fe20003f66270 */
[----:B------:R-:W-:Y:S01]  /*46f0*/  HMMA.16816.F32.BF16 R104, R16, R50, R104 ;  /* 0x000000321068723c */ /* 0x000fe20000041868 */
[----:B------:R-:W-:Y:S02]  /*4700*/  I2FP.F32.S32 R7, R7 ;  /* 0x0000000700077245 */ /* 0x000fe40000201400 */
[----:B------:R-:W-:-:S02]  /*4710*/  FSEL R97, R12, -INF , !P4 ;  /* 0xff8000000c617808 */ /* 0x000fc40006000000 */
[C---:B------:R-:W-:Y:S01]  /*4720*/  ISETP.GE.AND P1, PT, R0.reuse, R8, PT ;  /* 0x000000080000720c */ /* 0x040fe20003f26270 */
[----:B------:R-:W-:Y:S01]  /*4730*/  FFMA.FTZ R13, R7, UR5, R116 ;  /* 0x00000005070d7c23 */ /* 0x000fe20008010074 */
[----:B------:R-:W-:Y:S01]  /*4740*/  ISETP.GE.AND P0, PT, R0, R11, PT ;  /* 0x0000000b0000720c */ /* 0x000fe20003f06270 */
[C---:B------:R-:W-:Y:S01]  /*4750*/  HMMA.16816.F32.BF16 R24, R16.reuse, R26, R20 ;  /* 0x0000001a1018723c */ /* 0x040fe20000041814 */
[----:B------:R-:W-:Y:S01]  /*4760*/  I2FP.F32.S32 R12, R3 ;  /* 0x00000003000c7245 */ /* 0x000fe20000201400 */
[----:B------:R-:W-:Y:S01]  /*4770*/  IMAD.IADD R0, R207, 0x1, R206 ;  /* 0x00000001cf007824 */ /* 0x000fe200078e02ce */
[----:B------:R-:W-:Y:S01]  /*4780*/  FSEL R99, R15, -INF , !P1 ;  /* 0xff8000000f637808 */ /* 0x000fe20004800000 */
[----:B------:R-:W-:Y:S01]  /*4790*/  FFMA.FTZ R15, R7, UR5, R88 ;  /* 0x00000005070f7c23 */ /* 0x000fe20008010058 */
[----:B------:R-:W-:Y:S01]  /*47a0*/  FSEL R51, R14, -INF , !P0 ;  /* 0xff8000000e337808 */ /* 0x000fe20004000000 */
[----:B------:R-:W-:Y:S01]  /*47b0*/  FFMA.FTZ R14, R12, UR5, R117 ;  /* 0x000000050c0e7c23 */ /* 0x000fe20008010075 */
[----:B------:R-:W-:Y:S01]  /*47c0*/  FSEL R49, R13, -INF , !P2 ;  /* 0xff8000000d317808 */ /* 0x000fe20005000000 */
[C---:B------:R-:W-:Y:S01]  /*47d0*/  FFMA.FTZ R20, R7.reuse, UR5, R118 ;  /* 0x0000000507147c23 */ /* 0x040fe20008010076 */
[----:B------:R-:W-:Y:S01]  /*47e0*/  FFMA.FTZ R13, R7, UR5, R90 ;  /* 0x00000005070d7c23 */ /* 0x000fe2000801005a */
[----:B------:R-:W-:Y:S01]  /*47f0*/  ISETP.GE.AND P1, PT, R3, R9, PT ;  /* 0x000000090300720c */ /* 0x000fe20003f26270 */
[----:B------:R-:W-:Y:S01]  /*4800*/  VIADD R7, R2, 0x10 ;  /* 0x0000001002077836 */ /* 0x000fe20000000000 */
[----:B------:R-:W-:Y:S01]  /*4810*/  FSEL R88, R15, -INF , !P5 ;  /* 0xff8000000f587808 */ /* 0x000fe20006800000 */
[----:B------:R-:W-:Y:S01]  /*4820*/  FFMA.FTZ R21, R12, UR5, R119 ;  /* 0x000000050c157c23 */ /* 0x000fe20008010077 */
[----:B------:R-:W-:Y:S01]  /*4830*/  FSEL R102, R20, -INF , !P6 ;  /* 0xff80000014667808 */ /* 0x000fe20007000000 */
[----:B------:R-:W-:Y:S01]  /*4840*/  HMMA.16816.F32.BF16 R80, R16, R42, R80 ;  /* 0x0000002a1050723c */ /* 0x000fe20000041850 */
[----:B------:R-:W-:-:S02]  /*4850*/  FSEL R90, R13, -INF , !P3 ;  /* 0xff8000000d5a7808 */ /* 0x000fc40005800000 */
[----:B------:R-:W-:Y:S01]  /*4860*/  FSEL R47, R14, -INF , !P1 ;  /* 0xff8000000e2f7808 */ /* 0x000fe20004800000 */
[C---:B------:R-:W-:Y:S01]  /*4870*/  FFMA.FTZ R14, R12.reuse, UR5, R89 ;  /* 0x000000050c0e7c23 */ /* 0x040fe20008010059 */
[C---:B------:R-:W-:Y:S01]  /*4880*/  ISETP.GE.AND P6, PT, R7.reuse, R9, PT ;  /* 0x000000090700720c */ /* 0x040fe20003fc6270 */
[----:B------:R-:W-:Y:S01]  /*4890*/  FFMA.FTZ R12, R12, UR5, R91 ;  /* 0x000000050c0c7c23 */ /* 0x000fe2000801005b */
[C---:B------:R-:W-:Y:S01]  /*48a0*/  ISETP.GE.AND P5, PT, R7.reuse, R8, PT ;  /* 0x000000080700720c */ /* 0x040fe20003fa6270 */
[C---:B------:R-:W-:Y:S01]  /*48b0*/  HMMA.16816.F32.BF16 R76, R16.reuse, R36, R76 ;  /* 0x00000024104c723c */ /* 0x040fe2000004184c */
[CC--:B------:R-:W-:Y:S02]  /*48c0*/  ISETP.GE.AND P3, PT, R7.reuse, R11.reuse, PT ;  /* 0x0000000b0700720c */ /* 0x0c0fe40003f66270 */
[----:B------:R-:W-:Y:S02]  /*48d0*/  ISETP.GE.AND P1, PT, R7, R10, PT ;  /* 0x0000000a0700720c */ /* 0x000fe40003f26270 */
[C---:B------:R-:W-:Y:S01]  /*48e0*/  ISETP.GE.AND P0, PT, R3.reuse, R8, PT ;  /* 0x000000080300720c */ /* 0x040fe20003f06270 */
[----:B------:R-:W-:Y:S01]  /*48f0*/  HMMA.16816.F32.BF16 R72, R16, R38, R72 ;  /* 0x000000261048723c */ /* 0x000fe20000041848 */
[----:B------:R-:W-:-:S02]  /*4900*/  ISETP.GE.AND P4, PT, R3, R11, PT ;  /* 0x0000000b0300720c */ /* 0x000fc40003f86270 */
[----:B------:R-:W-:Y:S01]  /*4910*/  ISETP.GE.AND P2, PT, R3, R10, PT ;  /* 0x0000000a0300720c */ /* 0x000fe20003f46270 */
[----:B------:R-:W-:Y:S01]  /*4920*/  VIADD R3, R2, 0x11 ;  /* 0x0000001102037836 */ /* 0x000fe20000000000 */
[----:B------:R-:W-:Y:S01]  /*4930*/  I2FP.F32.S32 R7, R7 ;  /* 0x0000000700077245 */ /* 0x000fe20000201400 */
[C---:B------:R-:W-:Y:S01]  /*4940*/  HMMA.16816.F32.BF16 R68, R16.reuse, R32, R68 ;  /* 0x000000201044723c */ /* 0x040fe20000041844 */
[----:B------:R-:W-:Y:S02]  /*4950*/  FSEL R89, R12, -INF , !P2 ;  /* 0xff8000000c597808 */ /* 0x000fe40005000000 */
[----:B------:R-:W-:Y:S01]  /*4960*/  I2FP.F32.S32 R12, R3 ;  /* 0x00000003000c7245 */ /* 0x000fe20000201400 */
[C---:B------:R-:W-:Y:S01]  /*4970*/  FFMA.FTZ R13, R7.reuse, UR5, R140 ;  /* 0x00000005070d7c23 */ /* 0x040fe2000801008c */
[----:B------:R-:W-:Y:S01]  /*4980*/  FSEL R48, R14, -INF , !P4 ;  /* 0xff8000000e307808 */ /* 0x000fe20006000000 */
[----:B------:R-:W-:Y:S01]  /*4990*/  FFMA.FTZ R20, R7, UR5, R142 ;  /* 0x0000000507147c23 */ /* 0x000fe2000801008e */
[----:B------:R-:W-:Y:S01]  /*49a0*/  FSEL R100, R21, -INF , !P0 ;  /* 0xff80000015647808 */ /* 0x000fe20004000000 */
[----:B------:R-:W-:Y:S01]  /*49b0*/  FFMA.FTZ R15, R7, UR5, R84 ;  /* 0x00000005070f7c23 */ /* 0x000fe20008010054 */
[----:B------:R-:W-:Y:S01]  /*49c0*/  FSEL R45, R13, -INF , !P6 ;  /* 0xff8000000d2d7808 */ /* 0x000fe20007000000 */
[----:B------:R-:W-:Y:S01]  /*49d0*/  FFMA.FTZ R13, R7, UR5, R86 ;  /* 0x00000005070d7c23 */ /* 0x000fe20008010056 */
        /* <DEDUP_REMOVED lines=14> */
[----:B------:R-:W-:Y:S01]  /*4ac0*/  BAR.SYNC.DEFER_BLOCKING 0x0 ;  /* 0x0000000000007b1d */ /* 0x000fe20000010000 */
        /* <DEDUP_REMOVED lines=8> */
[----:B------:R-:W-:Y:S01]  /*4b50*/  HMMA.16816.F32.BF16 R56, R16, R30, R56 ;  /* 0x0000001e1038723c */ /* 0x000fe20000041838 */
        /* <DEDUP_REMOVED lines=11> */
[----:B------:R-:W-:-:S02]  /*4c10*/  VIADD R7, R2, 0x20 ;  /* 0x0000002002077836 */ /* 0x000fc40000000000 */
[----:B------:R-:W-:Y:S01]  /*4c20*/  FFMA.FTZ R21, R12, UR5, R139 ;  /* 0x000000050c157c23 */ /* 0x000fe2000801008b */
[----:B------:R-:W-:Y:S02]  /*4c30*/  FSEL R139, R20, -INF , !P3 ;  /* 0xff800000148b7808 */ /* 0x000fe40005800000 */
[----:B------:R-:W-:Y:S02]  /*4c40*/  FSEL R113, R15, -INF , !P1 ;  /* 0xff8000000f717808 */ /* 0x000fe40004800000 */
[----:B------:R-:W-:Y:S02]  /*4c50*/  FSEL R117, R13, -INF , !P0 ;  /* 0xff8000000d757808 */ /* 0x000fe40004000000 */
[----:B------:R-:W-:Y:S01]  /*4c60*/  FSEL R91, R14, -INF , !P4 ;  /* 0xff8000000e5b7808 */ /* 0x000fe20006000000 */
[C---:B------:R-:W-:Y:S01]  /*4c70*/  FFMA.FTZ R14, R12.reuse, UR5, R81 ;  /* 0x000000050c0e7c23 */ /* 0x040fe20008010051 */
[C---:B------:R-:W-:Y:S01]  /*4c80*/  ISETP.GE.AND P3, PT, R7.reuse, R9, PT ;  /* 0x000000090700720c */ /* 0x040fe20003f66270 */
[----:B------:R-:W-:Y:S01]  /*4c90*/  FFMA.FTZ R12, R12, UR5, R83 ;  /* 0x000000050c0c7c23 */ /* 0x000fe20008010053 */
[----:B------:R-:W-:-:S02]  /*4ca0*/  ISETP.GE.AND P1, PT, R7, R8, PT ;  /* 0x000000080700720c */ /* 0x000fc40003f26270 */
[CC--:B------:R-:W-:Y:S02]  /*4cb0*/  ISETP.GE.AND P0, PT, R7.reuse, R11.reuse, PT ;  /* 0x0000000b0700720c */ /* 0x0c0fe40003f06270 */
[----:B------:R-:W-:Y:S02]  /*4cc0*/  ISETP.GE.AND P4, PT, R7, R10, PT ;  /* 0x0000000a0700720c */ /* 0x000fe40003f86270 */
[C---:B------:R-:W-:Y:S02]  /*4cd0*/  ISETP.GE.AND P2, PT, R3.reuse, R8, PT ;  /* 0x000000080300720c */ /* 0x040fe40003f46270 */
[C---:B------:R-:W-:Y:S02]  /*4ce0*/  ISETP.GE.AND P6, PT, R3.reuse, R11, PT ;  /* 0x0000000b0300720c */ /* 0x040fe40003fc6270 */
[----:B------:R-:W-:Y:S01]  /*4cf0*/  ISETP.GE.AND P5, PT, R3, R10, PT ;  /* 0x0000000a0300720c */ /* 0x000fe20003fa6270 */
[----:B------:R-:W-:Y:S01]  /*4d00*/  VIADD R3, R2, 0x21 ;  /* 0x0000002102037836 */ /* 0x000fe20000000000 */
[----:B------:R-:W-:-:S02]  /*4d10*/  I2FP.F32.S32 R7, R7 ;  /* 0x0000000700077245 */ /* 0x000fc40000201400 */
        /* <DEDUP_REMOVED lines=14> */
[----:B------:R-:W-:-:S02]  /*4e00*/  FSEL R180, R15, -INF , !P0 ;  /* 0xff8000000fb47808 */ /* 0x000fc40004000000 */
[----:B------:R-:W-:Y:S02]  /*4e10*/  FSEL R181, R13, -INF , !P4 ;  /* 0xff8000000db57808 */ /* 0x000fe40006000000 */
[----:B------:R-:W-:Y:S01]  /*4e20*/  FSEL R168, R14, -INF , !P2 ;  /* 0xff8000000ea87808 */ /* 0x000fe20005000000 */
[C---:B------:R-:W-:Y:S01]  /*4e30*/  FFMA.FTZ R14, R12.reuse, UR5, R77 ;  /* 0x000000050c0e7c23 */ /* 0x040fe2000801004d */
[C---:B------:R-:W-:Y:S01]  /*4e40*/  ISETP.GE.AND P1, PT, R7.reuse, R9, PT ;  /* 0x000000090700720c */ /* 0x040fe20003f26270 */
[----:B------:R-:W-:Y:S01]  /*4e50*/  FFMA.FTZ R12, R12, UR5, R79 ;  /* 0x000000050c0c7c23 */ /* 0x000fe2000801004f */
[C---:B------:R-:W-:Y:S02]  /*4e60*/  ISETP.GE.AND P0, PT, R7.reuse, R8, PT ;  /* 0x000000080700720c */ /* 0x040fe40003f06270 */
[C---:B------:R-:W-:Y:S02]  /*4e70*/  ISETP.GE.AND P4, PT, R7.reuse, R11, PT ;  /* 0x0000000b0700720c */ /* 0x040fe40003f86270 */
[----:B------:R-:W-:-:S02]  /*4e80*/  ISETP.GE.AND P2, PT, R7, R10, PT ;  /* 0x0000000a0700720c */ /* 0x000fc40003f46270 */
[C---:B------:R-:W-:Y:S02]  /*4e90*/  ISETP.GE.AND P6, PT, R3.reuse, R8, PT ;  /* 0x000000080300720c */ /* 0x040fe40003fc6270 */
[C---:B------:R-:W-:Y:S02]  /*4ea0*/  ISETP.GE.AND P5, PT, R3.reuse, R11, PT ;  /* 0x0000000b0300720c */ /* 0x040fe40003fa6270 */
[----:B------:R-:W-:Y:S01]  /*4eb0*/  ISETP.GE.AND P3, PT, R3, R10, PT ;  /* 0x0000000a0300720c */ /* 0x000fe20003f66270 */
[----:B------:R-:W-:Y:S01]  /*4ec0*/  VIADD R3, R2, 0x29 ;  /* 0x0000002902037836 */ /* 0x000fe20000000000 */
[----:B------:R-:W-:Y:S02]  /*4ed0*/  I2FP.F32.S32 R7, R7 ;  /* 0x0000000700077245 */ /* 0x000fe40000201400 */
        /* <DEDUP_REMOVED lines=219> */
[----:B------:R-:W-:Y:S02]  /*5c90*/  I2FP.F32.S32 R7, R7 ;  /* 0x0000000700077245 */ /* 0x000fe40000201400 */
[C---:B------:R-:W-:Y:S02]  /*5ca0*/  ISETP.GE.AND P5, PT, R3.reuse, R8, PT ;  /* 0x000000080300720c */ /* 0x040fe40003fa6270 */
[----:B------:R-:W-:Y:S01]  /*5cb0*/  ISETP.GE.AND P3, PT, R3, R11, PT ;  /* 0x0000000b0300720c */ /* 0x000fe20003f66270 */
[----:B------:R-:W-:Y:S01]  /*5cc0*/  FFMA.FTZ R13, R7, UR5, R148 ;  /* 0x00000005070d7c23 */ /* 0x000fe20008010094 */
[----:B------:R-:W-:Y:S01]  /*5cd0*/  ISETP.GE.AND P1, PT, R3, R10, PT ;  /* 0x0000000a0300720c */ /* 0x000fe20003f26270 */
[----:B------:R-:W-:Y:S01]  /*5ce0*/  VIADD R3, R2, 0x69 ;  /* 0x0000006902037836 */ /* 0x000fe20000000000 */
[----:B------:R-:W-:Y:S01]  /*5cf0*/  FSEL R246, R14, -INF , !P3 ;  /* 0xff8000000ef67808 */ /* 0x000fe20005800000 */
[----:B------:R-:W-:Y:S01]  /*5d00*/  FFMA.FTZ R15, R7, UR5, R104 ;  /* 0x00000005070f7c23 */ /* 0x000fe20008010068 */
[----:B------:R-:W-:Y:S01]  /*5d10*/  FSEL R237, R13, -INF , !P0 ;  /* 0xff8000000ded7808 */ /* 0x000fe20004000000 */
[----:B------:R-:W-:Y:S01]  /*5d20*/  FFMA.FTZ R20, R7, UR5, R150 ;  /* 0x0000000507147c23 */ /* 0x000fe20008010096 */
[----:B------:R-:W-:-:S02]  /*5d30*/  I2FP.F32.S32 R13, R3 ;  /* 0x00000003000d7245 */ /* 0x000fc40000201400 */
[----:B------:R-:W-:Y:S01]  /*5d40*/  FSEL R249, R12, -INF , !P1 ;  /* 0xff8000000cf97808 */ /* 0x000fe20004800000 */
[----:B------:R-:W-:Y:S01]  /*5d50*/  FFMA.FTZ R12, R7, UR5, R106 ;  /* 0x00000005070c7c23 */ /* 0x000fe2000801006a */
[----:B------:R-:W-:Y:S01]  /*5d60*/  FSEL R243, R21, -INF , !P5 ;  /* 0xff80000015f37808 */ /* 0x000fe20006800000 */
[----:B------:R-:W-:Y:S01]  /*5d70*/  FFMA.FTZ R14, R13, UR5, R149 ;  /* 0x000000050d0e7c23 */ /* 0x000fe20008010095 */
[----:B------:R-:W-:Y:S01]  /*5d80*/  ISETP.GE.AND P5, PT, R3, R9, PT ;  /* 0x000000090300720c */ /* 0x000fe20003fa6270 */
[----:B------:R-:W-:Y:S02]  /*5d90*/  VIADD R7, R2, 0x70 ;  /* 0x0000007002077836 */ /* 0x000fe40000000000 */
[----:B------:R-:W-:Y:S01]  /*5da0*/  FFMA.FTZ R21, R13, UR5, R151 ;  /* 0x000000050d157c23 */ /* 0x000fe20008010097 */
[----:B------:R-:W-:Y:S02]  /*5db0*/  FSEL R239, R20, -INF , !P4 ;  /* 0xff80000014ef7808 */ /* 0x000fe40006000000 */
[----:B------:R-:W-:-:S02]  /*5dc0*/  FSEL R242, R15, -INF , !P2 ;  /* 0xff8000000ff27808 */ /* 0x000fc40005000000 */
[----:B------:R-:W-:Y:S02]  /*5dd0*/  FSEL R244, R12, -INF , !P6 ;  /* 0xff8000000cf47808 */ /* 0x000fe40007000000 */
[----:B------:R-:W-:Y:S01]  /*5de0*/  FSEL R235, R14, -INF , !P5 ;  /* 0xff8000000eeb7808 */ /* 0x000fe20006800000 */
[----:B------:R-:W-:Y:S01]  /*5df0*/  FFMA.FTZ R14, R13, UR5, R105 ;  /* 0x000000050d0e7c23 */ /* 0x000fe20008010069 */
[-C--:B------:R-:W-:Y:S02]  /*5e00*/  ISETP.GE.AND P3, PT, R3, R8.reuse, PT ;  /* 0x000000080300720c */ /* 0x080fe40003f66270 */
[C---:B------:R-:W-:Y:S02]  /*5e10*/  ISETP.GE.AND P4, PT, R7.reuse, R9, PT ;  /* 0x000000090700720c */ /* 0x040fe40003f86270 */
[C---:B------:R-:W-:Y:S02]  /*5e20*/  ISETP.GE.AND P2, PT, R7.reuse, R8, PT ;  /* 0x000000080700720c */ /* 0x040fe40003f46270 */
[----:B------:R-:W-:-:S02]  /*5e30*/  ISETP.GE.AND P6, PT, R7, R11, PT ;  /* 0x0000000b0700720c */ /* 0x000fc40003fc6270 */
[-C--:B------:R-:W-:Y:S02]  /*5e40*/  ISETP.GE.AND P5, PT, R7, R10.reuse, PT ;  /* 0x0000000a0700720c */ /* 0x080fe40003fa6270 */
[----:B------:R-:W-:Y:S01]  /*5e50*/  I2FP.F32.S32 R12, R7 ;  /* 0x00000007000c7245 */ /* 0x000fe20000201400 */
[----:B------:R-:W-:Y:S01]  /*5e60*/  FFMA.FTZ R7, R13, UR5, R107 ;  /* 0x000000050d077c23 */ /* 0x000fe2000801006b */
[C---:B------:R-:W-:Y:S02]  /*5e70*/  ISETP.GE.AND P1, PT, R3.reuse, R11, PT ;  /* 0x0000000b0300720c */ /* 0x040fe40003f26270 */
[----:B------:R-:W-:Y:S01]  /*5e80*/  ISETP.GE.AND P0, PT, R3, R10, PT ;  /* 0x0000000a0300720c */ /* 0x000fe20003f06270 */
[----:B------:R-:W-:Y:S01]  /*5e90*/  VIADD R3, R2, 0x71 ;  /* 0x0000007102037836 */ /* 0x000fe20000000000 */
[----:B------:R-:W-:Y:S01]  /*5ea0*/  FSEL R236, R21, -INF , !P3 ;  /* 0xff80000015ec7808 */ /* 0x000fe20005800000 */
[C---:B------:R-:W-:Y:S01]  /*5eb0*/  FFMA.FTZ R13, R12.reuse, UR5, R152 ;  /* 0x000000050c0d7c23 */ /* 0x040fe20008010098 */
[----:B------:R-:W-:Y:S01]  /*5ec0*/  HMMA.16816.F32.BF16 R20, R16, R146, R192 ;  /* 0x000000921014723c */ /* 0x000fe200000418c0 */
[----:B------:R-:W-:Y:S01]  /*5ed0*/  FSEL R241, R7, -INF , !P0 ;  /* 0xff80000007f17808 */ /* 0x000fe20004000000 */
[----:B------:R-:W-:Y:S01]  /*5ee0*/  FFMA.FTZ R15, R12, UR5, R154 ;  /* 0x000000050c0f7c23 */ /* 0x000fe2000801009a */
[----:B------:R-:W-:-:S02]  /*5ef0*/  I2FP.F32.S32 R7, R3 ;  /* 0x0000000300077245 */ /* 0x000fc40000201400 */
[----:B------:R-:W-:Y:S01]  /*5f00*/  FSEL R238, R14, -INF , !P1 ;  /* 0xff8000000eee7808 */ /* 0x000fe20004800000 */
[C---:B------:R-:W-:Y:S01]  /*5f10*/  FFMA.FTZ R14, R12.reuse, UR5, R108 ;  /* 0x000000050c0e7c23 */ /* 0x040fe2000801006c */
[----:B------:R-:W-:Y:S01]  /*5f20*/  FSEL R230, R13, -INF , !P4 ;  /* 0xff8000000de67808 */ /* 0x000fe20006000000 */
[----:B------:R-:W-:Y:S01]  /*5f30*/  FFMA.FTZ R12, R12, UR5, R110 ;  /* 0x000000050c0c7c23 */ /* 0x000fe2000801006e */
[----:B------:R-:W-:Y:S01]  /*5f40*/  ISETP.GE.AND P3, PT, R3, R9, PT ;  /* 0x000000090300720c */ /* 0x000fe20003f66270 */
[----:B------:R-:W-:Y:S01]  /*5f50*/  FFMA.FTZ R13, R7, UR5, R153 ;  /* 0x00000005070d7c23 */ /* 0x000fe20008010099 */
[----:B------:R-:W-:Y:S01]  /*5f60*/  ISETP.GE.AND P1, PT, R3, R8, PT ;  /* 0x000000080300720c */ /* 0x000fe20003f26270 */
[----:B------:R-:W-:Y:S01]  /*5f70*/  FFMA.FTZ R17, R7, UR5, R155 ;  /* 0x0000000507117c23 */ /* 0x000fe2000801009b */
[----:B------:R-:W-:Y:S01]  /*5f80*/  ISETP.GE.AND P0, PT, R3, R11, PT ;  /* 0x0000000b0300720c */ /* 0x000fe20003f06270 */
[----:B------:R-:W-:Y:S01]  /*5f90*/  FFMA.FTZ R18, R7, UR5, R109 ;  /* 0x0000000507127c23 */ /* 0x000fe2000801006d */
[----:B------:R-:W-:Y:S01]  /*5fa0*/  ISETP.GE.AND P4, PT, R3, R10, PT ;  /* 0x0000000a0300720c */ /* 0x000fe20003f86270 */
[----:B------:R-:W-:Y:S01]  /*5fb0*/  VIADD R3, R2, 0x78 ;  /* 0x0000007802037836 */ /* 0x000fe20000000000 */
[----:B------:R-:W-:Y:S01]  /*5fc0*/  FSEL R214, R15, -INF , !P2 ;  /* 0xff8000000fd67808 */ /* 0x000fe20005000000 */
[----:B------:R-:W-:Y:S01]  /*5fd0*/  FFMA.FTZ R16, R7, UR5, R111 ;  /* 0x0000000507107c23 */ /* 0x000fe2000801006f */
[----:B------:R-:W-:-:S02]  /*5fe0*/  FSEL R218, R14, -INF , !P6 ;  /* 0xff8000000eda7808 */ /* 0x000fc40007000000 */
[----:B------:R-:W-:Y:S02]  /*5ff0*/  FSEL R233, R12, -INF , !P5 ;  /* 0xff8000000ce97808 */ /* 0x000fe40006800000 */
[----:B------:R-:W-:Y:S02]  /*6000*/  FSEL R161, R13, -INF , !P3 ;  /* 0xff8000000da17808 */ /* 0x000fe40005800000 */
[C---:B------:R-:W-:Y:S02]  /*6010*/  ISETP.GE.AND P2, PT, R3.reuse, R9, PT ;  /* 0x000000090300720c */ /* 0x040fe40003f46270 */
[C---:B------:R-:W-:Y:S02]  /*6020*/  ISETP.GE.AND P6, PT, R3.reuse, R8, PT ;  /* 0x000000080300720c */ /* 0x040fe40003fc6270 */
[C---:B------:R-:W-:Y:S02]  /*6030*/  ISETP.GE.AND P5, PT, R3.reuse, R11, PT ;  /* 0x0000000b0300720c */ /* 0x040fe40003fa6270 */
[----:B------:R-:W-:-:S02]  /*6040*/  ISETP.GE.AND P3, PT, R3, R10, PT ;  /* 0x0000000a0300720c */ /* 0x000fc40003f66270 */
[----:B------:R-:W-:Y:S02]  /*6050*/  I2FP.F32.S32 R3, R3 ;  /* 0x0000000300037245 */ /* 0x000fe40000201400 */
[----:B------:R-:W-:Y:S02]  /*6060*/  I2FP.F32.S32 R7, R2 ;  /* 0x0000000200077245 */ /* 0x000fe40000201400 */
[----:B------:R-:W-:Y:S01]  /*6070*/  FSEL R215, R18, -INF , !P0 ;  /* 0xff80000012d77808 */ /* 0x000fe20004000000 */
[----:B------:R-:W-:Y:S01]  /*6080*/  FFMA.FTZ R12, R3, UR5, R164 ;  /* 0x00000005030c7c23 */ /* 0x000fe200080100a4 */
[----:B------:R-:W-:Y:S01]  /*6090*/  ISETP.GE.AND P0, PT, R2, R8, PT ;  /* 0x000000080200720c */ /* 0x000fe20003f06270 */
[----:B------:R-:W-:Y:S01]  /*60a0*/  FFMA.FTZ R15, R7, UR5, R186 ;  /* 0x00000005070f7c23 */ /* 0x000fe200080100ba */
[----:B------:R-:W-:Y:S01]  /*60b0*/  FSEL R212, R17, -INF , !P1 ;  /* 0xff80000011d47808 */ /* 0x000fe20004800000 */
[C---:B------:R-:W-:Y:S01]  /*60c0*/  FFMA.FTZ R14, R3.reuse, UR5, R166 ;  /* 0x00000005030e7c23 */ /* 0x040fe200080100a6 */
[----:B------:R-:W-:Y:S01]  /*60d0*/  FSEL R219, R16, -INF , !P4 ;  /* 0xff80000010db7808 */ /* 0x000fe20006000000 */
[C---:B------:R-:W-:Y:S01]  /*60e0*/  FFMA.FTZ R13, R3.reuse, UR5, R20 ;  /* 0x00000005030d7c23 */ /* 0x040fe20008010014 */
[----:B------:R-:W-:Y:S01]  /*60f0*/  FSEL R149, R12, -INF , !P2 ;  /* 0xff8000000c957808 */ /* 0x000fe20005000000 */
[----:B------:R-:W-:Y:S01]  /*6100*/  FFMA.FTZ R3, R3, UR5, R22 ;  /* 0x0000000503037c23 */ /* 0x000fe20008010016 */
[C---:B------:R-:W-:Y:S01]  /*6110*/  ISETP.GE.AND P1, PT, R2.reuse, R9, PT ;  /* 0x000000090200720c */ /* 0x040fe20003f26270 */
[----:B------:R-:W-:Y:S01]  /*6120*/  FFMA.FTZ R12, R7, UR5, R184 ;  /* 0x00000005070c7c23 */ /* 0x000fe200080100b8 */
[----:B------:R-:W-:-:S02]  /*6130*/  ISETP.GE.AND P4, PT, R2, R11, PT ;  /* 0x0000000b0200720c */ /* 0x000fc40003f86270 */
[C---:B------:R-:W-:Y:S01]  /*6140*/  ISETP.GE.AND P2, PT, R2.reuse, R10, PT ;  /* 0x0000000a0200720c */ /* 0x040fe20003f46270 */
[----:B------:R-:W-:Y:S01]  /*6150*/  VIADD R2, R2, 0x79 ;  /* 0x0000007902027836 */ /* 0x000fe20000000000 */
[----:B------:R-:W-:Y:S02]  /*6160*/  FSEL R44, R15, -INF , !P0 ;  /* 0xff8000000f2c7808 */ /* 0x000fe40004000000 */
[----:B------:R-:W-:Y:S02]  /*6170*/  PLOP3.LUT P0, PT, PT, PT, UP0, 0x80, 0x0 ;  /* 0x000000000000781c */ /* 0x000fe40003f0f008 */
[----:B------:R-:W-:Y:S01]  /*6180*/  FSEL R151, R14, -INF , !P6 ;  /* 0xff8000000e977808 */ /* 0x000fe20007000000 */
[----:B------:R-:W-:Y:S01]  /*6190*/  FFMA.FTZ R14, R7, UR5, R96 ;  /* 0x00000005070e7c23 */ /* 0x000fe20008010060 */
[----:B------:R-:W-:Y:S01]  /*61a0*/  FSEL R163, R13, -INF , !P5 ;  /* 0xff8000000da37808 */ /* 0x000fe20006800000 */
[----:B------:R-:W-:Y:S01]  /*61b0*/  FFMA.FTZ R7, R7, UR5, R98 ;  /* 0x0000000507077c23 */ /* 0x000fe20008010062 */
[----:B------:R-:W-:-:S02]  /*61c0*/  FSEL R164, R3, -INF , !P3 ;  /* 0xff80000003a47808 */ /* 0x000fc40005800000 */
[----:B------:R-:W-:Y:S02]  /*61d0*/  FSEL R41, R12, -INF , !P1 ;  /* 0xff8000000c297808 */ /* 0x000fe40004800000 */
[C---:B------:R-:W-:Y:S02]  /*61e0*/  ISETP.GE.AND P6, PT, R2.reuse, R9, PT ;  /* 0x000000090200720c */ /* 0x040fe40003fc6270 */
[C---:B------:R-:W-:Y:S02]  /*61f0*/  ISETP.GE.AND P5, PT, R2.reuse, R8, PT ;  /* 0x000000080200720c */ /* 0x040fe40003fa6270 */
[C---:B------:R-:W-:Y:S02]  /*6200*/  ISETP.GE.AND P3, PT, R2.reuse, R11, PT ;  /* 0x0000000b0200720c */ /* 0x040fe40003f66270 */
[----:B------:R-:W-:Y:S02]  /*6210*/  ISETP.GE.AND P1, PT, R2, R10, PT ;  /* 0x0000000a0200720c */ /* 0x000fe40003f26270 */
[----:B------:R-:W-:-:S02]  /*6220*/  I2FP.F32.S32 R2, R2 ;  /* 0x0000000200027245 */ /* 0x000fc40000201400 */
[----:B------:R-:W-:Y:S02]  /*6230*/  FSEL R42, R14, -INF , !P4 ;  /* 0xff8000000e2a7808 */ /* 0x000fe40006000000 */
[----:B------:R-:W-:Y:S01]  /*6240*/  FSEL R43, R7, -INF , !P2 ;  /* 0xff800000072b7808 */ /* 0x000fe20005000000 */
[C---:B------:R-:W-:Y:S01]  /*6250*/  FFMA.FTZ R13, R2.reuse, UR5, R165 ;  /* 0x00000005020d7c23 */ /* 0x040fe200080100a5 */
[C---:B------:R-:W-:Y:S01]  /*6260*/  FFMA.FTZ R12, R2.reuse, UR5, R167 ;  /* 0x00000005020c7c23 */ /* 0x040fe200080100a7 */
[C---:B------:R-:W-:Y:S01]  /*6270*/  FFMA.FTZ R3, R2.reuse, UR5, R21 ;  /* 0x0000000502037c23 */ /* 0x040fe20008010015 */
[----:B------:R-:W-:Y:S02]  /*6280*/  FFMA.FTZ R2, R2, UR5, R23 ;  /* 0x0000000502027c23 */ /* 0x000fe40008010017 */
[----:B------:R-:W-:Y:S02]  /*6290*/  FSEL R146, R13, -INF , !P6 ;  /* 0xff8000000d927808 */ /* 0x000fe40007000000 */
[----:B------:R-:W-:-:S02]  /*62a0*/  FSEL R147, R12, -INF , !P5 ;  /* 0xff8000000c937808 */ /* 0x000fc40006800000 */
[----:B------:R-:W-:Y:S02]  /*62b0*/  FSEL R148, R3, -INF , !P3 ;  /* 0xff80000003947808 */ /* 0x000fe40005800000 */
[----:B------:R-:W-:Y:S01]  /*62c0*/  FSEL R150, R2, -INF , !P1 ;  /* 0xff80000002967808 */ /* 0x000fe20004800000 */
[----:B------:R-:W-:Y:S06]  /*62d0*/  @!P0 BRA `(.L_x_451) ;  /* 0x0000000400c08947 */ /* 0x000fec0003800000 */
[----:B------:R-:W2:Y:S01]  /*62e0*/  LDL.64 R36, [R1+0xe8] ;  /* 0x0000e80001247983 */ /* 0x000ea20000100a00 */
[----:B------:R-:W-:Y:S01]  /*62f0*/  ULDC UR20, c[0x0][0x2d0] ;  /* 0x0000b40000147ab9 */ /* 0x000fe20000000800 */
[----:B------:R-:W-:Y:S01]  /*6300*/  UIADD3 UR21, UR26, -0x2, URZ ;  /* 0xfffffffe1a157890 */ /* 0x000fe2000fffe03f */
[----:B------:R-:W-:Y:S01]  /*6310*/  ISETP.GE.AND P1, PT, R204, UR20, PT ;  /* 0x00000014cc007c0c */ /* 0x000fe2000bf26270 */
[----:B------:R-:W-:Y:S01]  /*6320*/  IMAD.U32 R2, RZ, RZ, UR8 ;  /* 0x00000008ff027e24 */ /* 0x000fe2000f8e00ff */
[----:B------:R-:W-:Y:S01]  /*6330*/  BSSY B0, `(.L_x_452) ;  /* 0x0000069000007945 */ /* 0x000fe20003800000 */
[----:B------:R-:W-:Y:S01]  /*6340*/  USHF.R.S32.HI UR20, URZ, 0x1f, UR21 ;  /* 0x0000001f3f147899 */ /* 0x000fe20008011415 */
[----:B------:R-:W-:Y:S02]  /*6350*/  IMAD.U32 R7, RZ, RZ, UR8 ;  /* 0x00000008ff077e24 */ /* 0x000fe4000f8e00ff */
[----:B------:R-:W-:Y:S01]  /*6360*/  IMAD.U32 R12, RZ, RZ, UR21 ;  /* 0x00000015ff0c7e24 */ /* 0x000fe2000f8e00ff */
[----:B------:R-:W-:Y:S01]  /*6370*/  UIMAD UR21, UR23, UR21, URZ ;  /* 0x00000015171572a4 */ /* 0x000fe2000f8e023f */
[----:B------:R-:W-:-:S02]  /*6380*/  IMAD.U32 R16, RZ, RZ, UR8 ;  /* 0x00000008ff107e24 */ /* 0x000fc4000f8e00ff */
[----:B------:R-:W-:Y:S01]  /*6390*/  IMAD.U32 R15, RZ, RZ, UR8 ;  /* 0x00000008ff0f7e24 */ /* 0x000fe2000f8e00ff */
[----:B------:R-:W-:Y:S01]  /*63a0*/  UIMAD UR20, UR20, UR27, UR21 ;  /* 0x0000001b141472a4 */ /* 0x000fe2000f8e0215 */
[----:B------:R-:W-:Y:S01]  /*63b0*/  IMAD.U32 R14, RZ, RZ, UR9 ;  /* 0x00000009ff0e7e24 */ /* 0x000fe2000f8e00ff */
[----:B------:R-:W1:Y:S01]  /*63c0*/  @!P1 LDC.64 R22, c[0x0][0x218] ;  /* 0x00008600ff169b82 */ /* 0x000e620000000a00 */
[----:B------:R-:W-:Y:S01]  /*63d0*/  VOTEU.ALL UP0, P1 ;  /* 0x00000000003f7886 */ /* 0x000fe20000800000 */
[----:B------:R-:W-:Y:S01]  /*63e0*/  IMAD.U32 R18, RZ, RZ, UR8 ;  /* 0x00000008ff127e24 */ /* 0x000fe2000f8e00ff */
[----:B------:R3:W-:Y:S01]  /*63f0*/  @P1 STS.128 [R232+0x4000], RZ ;  /* 0x004000ffe8001388 */ /* 0x0007e20000000c00 */
[----:B------:R-:W-:Y:S02]  /*6400*/  IMAD.U32 R21, RZ, RZ, UR8 ;  /* 0x00000008ff157e24 */ /* 0x000fe4000f8e00ff */
[----:B------:R-:W-:Y:S02]  /*6410*/  @!UP0 UIMAD UR23, UR9, 0x30, URZ ;  /* 0x00000030091788a4 */ /* 0x000fe4000f8e023f */
[----:B------:R-:W4:Y:S01]  /*6420*/  @!P1 LDC.64 R32, c[0x0][0x218] ;  /* 0x00008600ff209b82 */ /* 0x000f220000000a00 */
[----:B------:R-:W-:-:S07]  /*6430*/  @!UP0 UIMAD UR21, UR9, 0x50, URZ ;  /* 0x00000050091588a4 */ /* 0x000fce000f8e023f */
[----:B------:R-:W5:Y:S08]  /*6440*/  @!P1 LDC.64 R26, c[0x0][0x218] ;  /* 0x00008600ff1a9b82 */ /* 0x000f700000000a00 */
[----:B------:R-:W3:Y:S08]  /*6450*/  @!P1 LDC.64 R30, c[0x0][0x218] ;  /* 0x00008600ff1e9b82 */ /* 0x000ef00000000a00 */
[----:B------:R-:W3:Y:S08]  /*6460*/  @!P1 LDC.64 R34, c[0x0][0x218] ;  /* 0x00008600ff229b82 */ /* 0x000ef00000000a00 */
[----:B------:R-:W3:Y:S01]  /*6470*/  @!P1 LDC.64 R38, c[0x0][0x218] ;  /* 0x00008600ff269b82 */ /* 0x000ee20000000a00 */
[----:B--2---:R-:W-:-:S07]  /*6480*/  IMAD.WIDE.U32 R12, R12, UR27, R36 ;  /* 0x0000001b0c0c7c25 */ /* 0x004fce000f8e0024 */
[----:B------:R-:W2:Y:S01]  /*6490*/  @!P1 LDC.64 R36, c[0x0][0x218] ;  /* 0x00008600ff249b82 */ /* 0x000ea20000000a00 */
[----:B------:R-:W-:Y:S01]  /*64a0*/  VIADD R3, R13, UR20 ;  /* 0x000000140d037c36 */ /* 0x000fe20008000000 */
[-C--:B------:R-:W-:Y:S01]  /*64b0*/  @!P1 LEA R25, P3, R2, R12.reuse, 0x5 ;  /* 0x0000000c02199211 */ /* 0x080fe200078628ff */
[----:B------:R-:W-:Y:S01]  /*64c0*/  IMAD.U32 R2, RZ, RZ, UR9 ;  /* 0x00000009ff027e24 */ /* 0x000fe2000f8e00ff */
[-C--:B------:R-:W-:Y:S01]  /*64d0*/  @!P1 LEA R28, P2, R7, R12.reuse, 0x6 ;  /* 0x0000000c071c9211 */ /* 0x080fe200078430ff */
[----:B------:R-:W-:Y:S01]  /*64e0*/  @!P1 IMAD.MOV.U32 R17, RZ, RZ, R3 ;  /* 0x000000ffff119224 */ /* 0x000fe200078e0003 */
[-C--:B------:R-:W-:Y:S01]  /*64f0*/  @!P1 LEA.HI.X R29, R15, R3.reuse, R14, 0x5, P3 ;  /* 0x000000030f1d9211 */ /* 0x080fe200018f2c0e */
[----:B------:R-:W-:Y:S01]  /*6500*/  @!P1 IMAD.MOV.U32 R14, RZ, RZ, R12 ;  /* 0x000000ffff0e9224 */ /* 0x000fe200078e000c */
[-C--:B------:R-:W-:Y:S01]  /*6510*/  @!P1 LEA.HI.X R40, R16, R3.reuse, R2, 0x6, P2 ;  /* 0x0000000310289211 */ /* 0x080fe200010f3402 */
[----:B------:R-:W-:Y:S01]  /*6520*/  @!P1 IMAD.MOV.U32 R16, RZ, RZ, R12 ;  /* 0x000000ffff109224 */ /* 0x000fe200078e000c */
[----:B------:R-:W-:Y:S01]  /*6530*/  @!P1 MOV R2, R12 ;  /* 0x0000000c00029202 */ /* 0x000fe20000000f00 */
[----:B------:R-:W-:Y:S01]  /*6540*/  @!UP0 UIMAD UR20, UR9, 0x60, URZ ;  /* 0x00000060091488a4 */ /* 0x000fe2000f8e023f */
[----:B------:R-:W-:Y:S01]  /*6550*/  @!P1 MOV R15, R3 ;  /* 0x00000003000f9202 */ /* 0x000fe20000000f00 */
[----:B------:R-:W-:Y:S01]  /*6560*/  @!P1 IMAD.WIDE.U32 R16, R7, 0x50, R16 ;  /* 0x0000005007109825 */ /* 0x000fe200078e0010 */
[----:B------:R-:W-:-:S02]  /*6570*/  @!P1 IADD3 R7, P2, R12, UR12, RZ ;  /* 0x0000000c0c079c10 */ /* 0x000fc4000ff5e0ff */
[----:B-1----:R-:W-:Y:S01]  /*6580*/  @!P1 LEA R22, P3, R12, R22, 0x1 ;  /* 0x000000160c169211 */ /* 0x002fe200078608ff */
[----:B------:R-:W-:Y:S01]  /*6590*/  @!P1 IMAD.WIDE.U32 R18, R18, 0x30, R2 ;  /* 0x0000003012129825 */ /* 0x000fe200078e0002 */
[----:B------:R-:W-:Y:S02]  /*65a0*/  @!P1 IADD3.X R24, R3, UR11, RZ, P2, !PT ;  /* 0x0000000b03189c10 */ /* 0x000fe400097fe4ff */
[----:B----4-:R-:W-:Y:S01]  /*65b0*/  @!P1 LEA R20, P2, R7, R32, 0x1 ;  /* 0x0000002007149211 */ /* 0x010fe200078408ff */
[----:B------:R-:W-:Y:S01]  /*65c0*/  @!P1 IMAD.WIDE.U32 R14, R21, 0x60, R14 ;  /* 0x00000060150e9825 */ /* 0x000fe200078e000e */
[----:B------:R-:W-:Y:S02]  /*65d0*/  @!P1 LEA.HI.X R23, R12, R23, R3, 0x1, P3 ;  /* 0x000000170c179211 */ /* 0x000fe400018f0c03 */
[----:B------:R-:W-:Y:S01]  /*65e0*/  @!P1 LEA.HI.X R21, R7, R33, R24, 0x1, P2 ;  /* 0x0000002107159211 */ /* 0x000fe200010f0c18 */
[----:B------:R-:W-:Y:S01]  /*65f0*/  @!P1 VIADD R7, R19, UR23 ;  /* 0x0000001713079c36 */ /* 0x000fe20008000000 */
[----:B-----5:R-:W-:Y:S01]  /*6600*/  @!P1 LEA R26, P3, R25, R26, 0x1 ;  /* 0x0000001a191a9211 */ /* 0x020fe200078608ff */
[----:B------:R-:W-:Y:S01]  /*6610*/  @!PT LDS RZ, [RZ] ;  /* 0x00000000fffff984 */ /* 0x000fe20000000800 */
[----:B------:R-:W-:Y:S01]  /*6620*/  @!PT LDS RZ, [RZ] ;  /* 0x00000000fffff984 */ /* 0x000fe20000000800 */
[----:B------:R-:W-:Y:S01]  /*6630*/  @!PT LDS RZ, [RZ] ;  /* 0x00000000fffff984 */ /* 0x000fe20000000800 */
[----:B------:R1:W-:Y:S01]  /*6640*/  @!P1 LDGSTS.E.BYPASS.LTC128B.128 [R232+0x4000], desc[UR24][R22.64] ;  /* 0x0400000016e89fae */ /* 0x0003e2000b901d58 */
[C---:B---3--:R-:W-:Y:S01]  /*6650*/  @!P1 LEA R24, P2, R18.reuse, R30, 0x1 ;  /* 0x0000001e12189211 */ /* 0x048fe200078408ff */
[----:B------:R-:W-:Y:S01]  /*6660*/  @!P1 VIADD R15, R15, UR20 ;  /* 0x000000140f0f9c36 */ /* 0x000fe20008000000 */
[----:B------:R-:W-:Y:S01]  /*6670*/  @!P1 LEA.HI.X R27, R25, R27, R29, 0x1, P3 ;  /* 0x0000001b191b9211 */ /* 0x000fe200018f0c1d */
[----:B------:R3:W-:Y:S01]  /*6680*/  @P1 STS.128 [R232+0x4800], RZ ;  /* 0x004800ffe8001388 */ /* 0x0007e20000000c00 */
[----:B------:R-:W-:Y:S01]  /*6690*/  @!P1 LEA.HI.X R25, R18, R31, R7, 0x1, P2 ;  /* 0x0000001f12199211 */ /* 0x000fe200010f0c07 */
[----:B------:R-:W-:Y:S01]  /*66a0*/  @!P1 VIADD R7, R17, UR21 ;  /* 0x0000001511079c36 */ /* 0x000fe20008000000 */
[C---:B------:R-:W-:Y:S01]  /*66b0*/  @!P1 LEA R18, P2, R14.reuse, R38, 0x1 ;  /* 0x000000260e129211 */ /* 0x040fe200078408ff */
        /* <DEDUP_REMOVED lines=15> */
[----:B-1----:R-:W-:-:S03]  /*67b0*/  @!P1 LEA R22, P4, R28, R34, 0x1 ;  /* 0x000000221c169211 */ /* 0x002fc600078808ff */
[----:B------:R3:W-:Y:S01]  /*67c0*/  @P1 STS.128 [R232+0x6000], RZ ;  /* 0x006000ffe8001388 */ /* 0x0007e20000000c00 */
[----:B------:R-:W-:Y:S02]  /*67d0*/  @!P1 LEA.HI.X R23, R28, R35, R40, 0x1, P4 ;  /* 0x000000231c179211 */ /* 0x000fe400020f0c28 */
[----:B--2---:R-:W-:-:S03]  /*67e0*/  @!P1 LEA R20, P3, R16, R36, 0x1 ;  /* 0x0000002410149211 */ /* 0x004fc600078608ff */
[----:B------:R-:W-:Y:S01]  /*67f0*/  @!PT LDS RZ, [RZ] ;  /* 0x00000000fffff984 */ /* 0x000fe20000000800 */
[----:B------:R-:W-:Y:S01]  /*6800*/  @!PT LDS RZ, [RZ] ;  /* 0x00000000fffff984 */ /* 0x000fe20000000800 */
[----:B------:R-:W-:Y:S01]  /*6810*/  @!PT LDS RZ, [RZ] ;  /* 0x00000000fffff984 */ /* 0x000fe20000000800 */
[----:B------:R3:W-:Y:S01]  /*6820*/  @!P1 LDGSTS.E.BYPASS.LTC128B.128 [R232+0x6000], desc[UR24][R22.64] ;  /* 0x0600000016e89fae */ /* 0x0007e2000b901d58 */
[----:B------:R-:W-:-:S03]  /*6830*/  @!P1 LEA.HI.X R21, R16, R37, R7, 0x1, P3 ;  /* 0x0000002510159211 */ /* 0x000fc600018f0c07 */
        /* <DEDUP_REMOVED lines=24> */
.L_x_453:
[----:B------:R-:W-:Y:S05]  /*69c0*/  BSYNC B0 ;  /* 0x0000000000007941 */ /* 0x000fea0003800000 */
.L_x_452:
[----:B------:R-:W0:Y:S02]  /*69d0*/  LDGDEPBAR ;  /* 0x00000000000079af */ /* 0x000e240000000000 */
.L_x_451:
[----:B------:R-:W-:Y:S01]  /*69e0*/  FMNMX.FTZ R2, R41, R46, !PT ;  /* 0x0000002e29027209 */ /* 0x000fe20007810000 */
[----:B------:R-:W-:Y:S01]  /*69f0*/  IMAD.MOV.U32 R153, RZ, RZ, R86 ;  /* 0x000000ffff997224 */ /* 0x000fe200078e0056 */
[----:B------:R-:W-:Y:S01]  /*6a00*/  MOV R152, R85 ;  /* 0x0000005500987202 */ /* 0x000fe20000000f00 */
[----:B------:R-:W-:Y:S01]  /*6a10*/  IMAD.MOV.U32 R159, RZ, RZ, R223 ;  /* 0x000000ffff9f7224 */ /* 0x000fe200078e00df */
[----:B------:R-:W-:Y:S01]  /*6a20*/  FMNMX.FTZ R2, R49, R2, !PT ;  /* 0x0000000231027209 */ /* 0x000fe20007810000 */
[----:B------:R-:W-:Y:S01]  /*6a30*/  IMAD.MOV.U32 R194, RZ, RZ, R221 ;  /* 0x000000ffffc27224 */ /* 0x000fe200078e00dd */
[----:B------:R-:W-:Y:S01]  /*6a40*/  MOV R154, R224 ;  /* 0x000000e0009a7202 */ /* 0x000fe20000000f00 */
[----:B------:R-:W-:Y:S01]  /*6a50*/  ULDC UR23, c[0x0][0x2ec] ;  /* 0x0000bb0000177ab9 */ /* 0x000fe20000000800 */
[----:B------:R-:W-:Y:S01]  /*6a60*/  FMNMX.FTZ R2, R47, R2, !PT ;  /* 0x000000022f027209 */ /* 0x000fe20007810000 */
[----:B------:R-:W-:Y:S01]  /*6a70*/  STL [R1+0x15c], R232 ;  /* 0x00015ce801007387 */ /* 0x000fe20000100800 */
[----:B------:R-:W-:-:S02]  /*6a80*/  MOV R184, R222 ;  /* 0x000000de00b87202 */ /* 0x000fc40000000f00 */
[----:B------:R-:W-:Y:S01]  /*6a90*/  FMNMX.FTZ R2, R45, R2, !PT ;  /* 0x000000022d027209 */ /* 0x000fe20007810000 */
[----:B------:R-:W-:Y:S01]  /*6aa0*/  STL [R1+0x158], R229 ;  /* 0x000158e501007387 */ /* 0x000fe20000100800 */
[----:B------:R-:W-:Y:S02]  /*6ab0*/  LEA R221, R0, UR4, 0x1 ;  /* 0x0000000400dd7c11 */ /* 0x000fe4000f8e08ff */
[----:B------:R-:W-:Y:S01]  /*6ac0*/  FMNMX.FTZ R2, R84, R2, !PT ;  /* 0x0000000254027209 */ /* 0x000fe20007810000 */
[----:B------:R-:W-:Y:S01]  /*6ad0*/  STL [R1+0x154], R228 ;  /* 0x000154e401007387 */ /* 0x000fe20000100800 */
[----:B------:R-:W-:Y:S01]  /*6ae0*/  LEA R224, R5, R221, 0x1 ;  /* 0x000000dd05e07211 */ /* 0x000fe200078e08ff */
[----:B------:R-:W-:Y:S01]  /*6af0*/  IMAD R222, R6, 0x2, R221 ;  /* 0x0000000206de7824 */ /* 0x000fe200078e02dd */
[----:B------:R-:W-:Y:S01]  /*6b00*/  FMNMX.FTZ R2, R50, R2, !PT ;  /* 0x0000000232027209 */ /* 0x000fe20007810000 */
[----:B------:R-:W-:Y:S03]  /*6b10*/  STL [R1+0x150], R227 ;  /* 0x000150e301007387 */ /* 0x000fe60000100800 */
[----:B------:R-:W-:Y:S01]  /*6b20*/  FMNMX.FTZ R2, R91, R2, !PT ;  /* 0x000000025b027209 */ /* 0x000fe20007810000 */
[----:B------:R-:W-:Y:S01]  /*6b30*/  STL [R1+0x14c], R226 ;  /* 0x00014ce201007387 */ /* 0x000fe20000100800 */
[----:B------:R-:W-:-:S02]  /*6b40*/  LEA R223, R5, R222, 0x1 ;  /* 0x000000de05df7211 */ /* 0x000fc400078e08ff */
        /* <DEDUP_REMOVED lines=31> */
[----:B------:R-:W-:Y:S01]  /*6d40*/  LDSM.16.MT88.4 R32, [R221+0x8000] ;  /* 0x00800000dd20783b */ /* 0x000fe20000004200 */
[----:B------:R-:W-:Y:S02]  /*6d50*/  FMNMX.FTZ R3, R141, R3, !PT ;  /* 0x000000038d037209 */ /* 0x000fe40007810000 */
[----:B------:R-:W-:Y:S01]  /*6d60*/  FMNMX.FTZ R2, R90, R2, !PT ;  /* 0x000000025a027209 */ /* 0x000fe20007810000 */
[----:B------:R-:W-:Y:S01]  /*6d70*/  LDSM.16.MT88.4 R28, [R224+0x8000] ;  /* 0x00800000e01c783b */ /* 0x000fe20000004200 */
[----:B------:R-:W-:-:S02]  /*6d80*/  FMNMX.FTZ R7, R172, R7, !PT ;  /* 0x00000007ac077209 */ /* 0x000fc40007810000 */
[----:B------:R-:W-:Y:S01]  /*6d90*/  FMNMX.FTZ R3, R132, R3, !PT ;  /* 0x0000000384037209 */ /* 0x000fe20007810000 */
[----:B---3--:R-:W-:Y:S01]  /*6da0*/  LDSM.16.MT88.4 R24, [R222+0x8000] ;  /* 0x00800000de18783b */ /* 0x008fe20000004200 */
[----:B------:R-:W-:Y:S02]  /*6db0*/  FMNMX.FTZ R2, R89, R2, !PT ;  /* 0x0000000259027209 */ /* 0x000fe40007810000 */
[----:B------:R-:W-:Y:S01]  /*6dc0*/  FMNMX.FTZ R7, R152, R7, !PT ;  /* 0x0000000798077209 */ /* 0x000fe20007810000 */
[----:B------:R-:W-:Y:S01]  /*6dd0*/  LDSM.16.MT88.4 R20, [R223+0x8000] ;  /* 0x00800000df14783b */ /* 0x000fe20000004200 */
        /* <DEDUP_REMOVED lines=17> */
[----:B-1----:R-:W-:Y:S02]  /*6ef0*/  FMNMX.FTZ R12, R237, R7, !PT ;  /* 0x00000007ed0c7209 */ /* 0x002fe40007810000 */
        /* <DEDUP_REMOVED lines=22> */
[----:B------:R-:W1:Y:S01]  /*7060*/  SHFL.BFLY PT, R137, R12, 0x2, 0x1f ;  /* 0x0c401f000c897f89 */ /* 0x000e6200000e0000 */
        /* <DEDUP_REMOVED lines=26> */
[----:B------:R-:W-:Y:S01]  /*7210*/  FMNMX.FTZ R2, R162, R2, !PT ;  /* 0x00000002a2027209 */ /* 0x000fe20007810000 */
[----:B------:R-:W2:Y:S01]  /*7220*/  SHFL.BFLY PT, R7, R135, 0x2, 0x1f ;  /* 0x0c401f0087077f89 */ /* 0x000ea200000e0000 */
        /* <DEDUP_REMOVED lines=13> */
[----:B------:R-:W-:Y:S01]  /*7300*/  STL [R1+0x160], R137 ;  /* 0x0001608901007387 */ /* 0x000fe20000100800 */
[----:B--2---:R-:W-:Y:S01]  /*7310*/  FMNMX.FTZ R135, R135, R7, !PT ;  /* 0x0000000787877209 */ /* 0x004fe20007810000 */
[C---:B------:R-:W-:Y:S01]  /*7320*/  FMUL.FTZ R7, R137.reuse, UR23 ;  /* 0x0000001789077c20 */ /* 0x040fe20008410000 */
[----:B------:R-:W-:Y:S02]  /*7330*/  FMNMX.FTZ R3, R184, R3, !PT ;  /* 0x00000003b8037209 */ /* 0x000fe40007810000 */
[----:B------:R-:W-:Y:S01]  /*7340*/  FMNMX.FTZ R2, R164, R2, !PT ;  /* 0x00000002a4027209 */ /* 0x000fe20007810000 */
[----:B------:R-:W1:Y:S01]  /*7350*/  SHFL.BFLY PT, R14, R135, 0x1, 0x1f ;  /* 0x0c201f00870e7f89 */ /* 0x000e6200000e0000 */
[----:B------:R-:W-:-:S02]  /*7360*/  FSETP.NEU.FTZ.AND P1, PT, R137, -INF , PT ;  /* 0xff8000008900780b */ /* 0x000fc40003f3d000 */
[----:B------:R-:W-:Y:S02]  /*7370*/  FMNMX.FTZ R3, R194, R3, !PT ;  /* 0x00000003c2037209 */ /* 0x000fe40007810000 */
[----:B------:R-:W-:Y:S02]  /*7380*/  FMNMX.FTZ R2, R150, R2, !PT ;  /* 0x0000000296027209 */ /* 0x000fe40007810000 */
[----:B------:R-:W-:Y:S02]  /*7390*/  FSEL R7, R7, RZ, P1 ;  /* 0x000000ff07077208 */ /* 0x000fe40000800000 */
[----:B------:R-:W-:Y:S01]  /*73a0*/  FMNMX.FTZ R3, R251, R3, !PT ;  /* 0x00000003fb037209 */ /* 0x000fe20007810000 */
[----:B------:R-:W2:Y:S02]  /*73b0*/  SHFL.BFLY PT, R13, R2, 0x2, 0x1f ;  /* 0x0c401f00020d7f89 */ /* 0x000ea400000e0000 */
[----:B------:R-:W-:Y:S01]  /*73c0*/  FFMA.FTZ R12, R41, UR23, -R7 ;  /* 0x00000017290c7c23 */ /* 0x000fe20008010807 */
[----:B------:R-:W-:-:S03]  /*73d0*/  FMNMX.FTZ R3, R247, R3, !PT ;  /* 0x00000003f7037209 */ /* 0x000fc60007810000 */
[----:B------:R3:W-:Y:S01]  /*73e0*/  MUFU.EX2 R193, R12 ;  /* 0x0000000c00c17308 */ /* 0x0007e20000000800 */
[----:B-1----:R-:W-:-:S04]  /*73f0*/  FMNMX.FTZ R135, R135, R14, !PT ;  /* 0x0000000e87877209 */ /* 0x002fc80007810000 */
[C---:B------:R-:W-:Y:S01]  /*7400*/  FSETP.NEU.FTZ.AND P1, PT, R135.reuse, -INF , PT ;  /* 0xff8000008700780b */ /* 0x040fe20003f3d000 */
[----:B------:R-:W-:Y:S01]  /*7410*/  FMUL.FTZ R14, R135, UR23 ;  /* 0x00000017870e7c20 */ /* 0x000fe20008410000 */
[----:B---3--:R-:W-:Y:S01]  /*7420*/  FMNMX.FTZ R12, R243, R3, !PT ;  /* 0x00000003f30c7209 */ /* 0x008fe20007810000 */
[--C-:B------:R-:W-:Y:S01]  /*7430*/  FFMA.FTZ R3, R46, UR23, -R7.reuse ;  /* 0x000000172e037c23 */ /* 0x100fe20008010807 */
[----:B--2---:R-:W-:Y:S01]  /*7440*/  FMNMX.FTZ R2, R2, R13, !PT ;  /* 0x0000000d02027209 */ /* 0x004fe20007810000 */
[----:B------:R-:W-:Y:S01]  /*7450*/  FFMA.FTZ R13, R45, UR23, -R7 ;  /* 0x000000172d0d7c23 */ /* 0x000fe20008010807 */
[----:B------:R-:W-:Y:S01]  /*7460*/  FMNMX.FTZ R12, R239, R12, !PT ;  /* 0x0000000cef0c7209 */ /* 0x000fe20007810000 */
[----:B------:R1:W-:Y:S02]  /*7470*/  MUFU.EX2 R250, R3 ;  /* 0x0000000300fa7308 */ /* 0x0003e40000000800 */
[----:B------:R-:W2:Y:S01]  /*7480*/  SHFL.BFLY PT, R134, R2, 0x1, 0x1f ;  /* 0x0c201f0002867f89 */ /* 0x000ea200000e0000 */
[----:B------:R-:W-:-:S04]  /*7490*/  FMNMX.FTZ R12, R236, R12, !PT ;  /* 0x0000000cec0c7209 */ /* 0x000fc80007810000 */
[----:B------:R-:W-:Y:S01]  /*74a0*/  FMNMX.FTZ R12, R214, R12, !PT ;  /* 0x0000000cd60c7209 */ /* 0x000fe20007810000 */
[----:B------:R-:W-:Y:S03]  /*74b0*/  MUFU.EX2 R4, R13 ;  /* 0x0000000d00047308 */ /* 0x000fe60000000800 */
[----:B------:R-:W-:-:S04]  /*74c0*/  FMNMX.FTZ R12, R212, R12, !PT ;  /* 0x0000000cd40c7209 */ /* 0x000fc80007810000 */
[----:B------:R-:W-:Y:S01]  /*74d0*/  FMNMX.FTZ R12, R151, R12, !PT ;  /* 0x0000000c970c7209 */ /* 0x000fe20007810000 */
[----:B-1----:R-:W-:-:S03]  /*74e0*/  FFMA.FTZ R3, R49, UR23, -R7 ;  /* 0x0000001731037c23 */ /* 0x002fc60008010807 */
[----:B------:R-:W-:Y:S01]  /*74f0*/  FMNMX.FTZ R12, R147, R12, !PT ;  /* 0x0000000c930c7209 */ /* 0x000fe20007810000 */
[----:B------:R1:W3:Y:S01]  /*7500*/  MUFU.EX2 R17, R3 ;  /* 0x0000000300117308 */ /* 0x0002e20000000800 */
[----:B--2---:R-:W-:Y:S01]  /*7510*/  FMNMX.FTZ R134, R2, R134, !PT ;  /* 0x0000008602867209 */ /* 0x004fe20007810000 */
[----:B-1----:R-:W-:Y:S01]  /*7520*/  FFMA.FTZ R3, R47, UR23, -R7 ;  /* 0x000000172f037c23 */ /* 0x002fe20008010807 */
[----:B---3--:R-:W-:Y:S04]  /*7530*/  STL [R1+0xc4], R17 ;  /* 0x0000c41101007387 */ /* 0x008fe80000100800 */
[----:B------:R-:W-:Y:S01]  /*7540*/  STL [R1+0x164], R135 ;  /* 0x0001648701007387 */ /* 0x000fe20000100800 */
[----:B------:R-:W1:Y:S03]  /*7550*/  MUFU.EX2 R3, R3 ;  /* 0x0000000300037308 */ /* 0x000e660000000800 */
[----:B-1----:R1:W-:Y:S04]  /*7560*/  STL [R1+0xcc], R3 ;  /* 0x0000cc0301007387 */ /* 0x0023e80000100800 */
[----:B------:R-:W-:Y:S01]  /*7570*/  STL [R1+0x168], R134 ;  /* 0x0001688601007387 */ /* 0x000fe20000100800 */
[----:B-1----:R-:W-:-:S03]  /*7580*/  FSEL R3, R14, RZ, P1 ;  /* 0x000000ff0e037208 */ /* 0x002fc60000800000 */
[----:B------:R-:W1:Y:S01]  /*7590*/  SHFL.BFLY PT, R14, R12, 0x2, 0x1f ;  /* 0x0c401f000c0e7f89 */ /* 0x000e6200000e0000 */
[----:B------:R-:W-:Y:S01]  /*75a0*/  FSETP.NEU.FTZ.AND P1, PT, R134, -INF , PT ;  /* 0xff8000008600780b */ /* 0x000fe20003f3d000 */
[--C-:B------:R-:W-:Y:S01]  /*75b0*/  FFMA.FTZ R13, R42, UR23, -R3.reuse ;  /* 0x000000172a0d7c23 */ /* 0x100fe20008010803 */
[----:B------:R-:W-:-:S03]  /*75c0*/  FFMA.FTZ R2, R51, UR23, -R3 ;  /* 0x0000001733027c23 */ /* 0x000fc60008010803 */
[----:B------:R2:W-:Y:S08]  /*75d0*/  MUFU.EX2 R192, R13 ;  /* 0x0000000d00c07308 */ /* 0x0005f00000000800 */
[----:B------:R3:W-:Y:S01]  /*75e0*/  MUFU.EX2 R186, R2 ;  /* 0x0000000200ba7308 */ /* 0x0007e20000000800 */
[----:B--2---:R-:W-:Y:S01]  /*75f0*/  FFMA.FTZ R13, R88, UR23, -R3 ;  /* 0x00000017580d7c23 */ /* 0x004fe20008010803 */
[----:B-1----:R-:W-:-:S06]  /*7600*/  FMNMX.FTZ R12, R12, R14, !PT ;  /* 0x0000000e0c0c7209 */ /* 0x002fcc0007810000 */
[----:B------:R1:W2:Y:S01]  /*7610*/  MUFU.EX2 R9, R13 ;  /* 0x0000000d00097308 */ /* 0x0002a20000000800 */
[----:B---3--:R-:W-:-:S05]  /*7620*/  FMUL.FTZ R2, R134, UR23 ;  /* 0x0000001786027c20 */ /* 0x008fca0008410000 */
[----:B------:R-:W-:-:S05]  /*7630*/  FSEL R2, R2, RZ, P1 ;  /* 0x000000ff02027208 */ /* 0x000fca0000800000 */
[----:B------:R-:W-:Y:S01]  /*7640*/  FFMA.FTZ R0, R97, UR23, -R2 ;  /* 0x0000001761007c23 */ /* 0x000fe20008010802 */
[----:B-1----:R-:W-:-:S03]  /*7650*/  FFMA.FTZ R13, R48, UR23, -R3 ;  /* 0x00000017300d7c23 */ /* 0x002fc60008010803 */
[----:B------:R1:W-:Y:S01]  /*7660*/  MUFU.EX2 R167, R0 ;  /* 0x0000000000a77308 */ /* 0x0003e20000000800 */
[----:B--2---:R-:W-:Y:S07]  /*7670*/  STL [R1+0xa8], R9 ;  /* 0x0000a80901007387 */ /* 0x004fee0000100800 */
[----:B------:R2:W3:Y:S01]  /*7680*/  MUFU.EX2 R8, R13 ;  /* 0x0000000d00087308 */ /* 0x0004e20000000800 */
[----:B-1----:R-:W-:-:S07]  /*7690*/  FFMA.FTZ R0, R90, UR23, -R2 ;  /* 0x000000175a007c23 */ /* 0x002fce0008010802 */
[----:B------:R1:W-:Y:S01]  /*76a0*/  MUFU.EX2 R195, R0 ;  /* 0x0000000000c37308 */ /* 0x0003e20000000800 */
[--C-:B--2---:R-:W-:Y:S01]  /*76b0*/  FFMA.FTZ R13, R43, UR23, -R2.reuse ;  /* 0x000000172b0d7c23 */ /* 0x104fe20008010802 */
[----:B---3--:R2:W-:Y:S01]  /*76c0*/  STL [R1+0xac], R8 ;  /* 0x0000ac0801007387 */ /* 0x0085e20000100800 */
[----:B-1----:R-:W-:-:S06]  /*76d0*/  FFMA.FTZ R0, R89, UR23, -R2 ;  /* 0x0000001759007c23 */ /* 0x002fcc0008010802 */
[----:B------:R-:W-:Y:S08]  /*76e0*/  MUFU.EX2 R0, R0 ;  /* 0x0000000000007308 */ /* 0x000ff00000000800 */
[----:B--2---:R1:W2:Y:S02]  /*76f0*/  MUFU.EX2 R8, R13 ;  /* 0x0000000d00087308 */ /* 0x0042a40000000800 */
[----:B-1----:R-:W1:Y:S04]  /*7700*/  SHFL.BFLY PT, R13, R12, 0x1, 0x1f ;  /* 0x0c201f000c0d7f89 */ /* 0x002e6800000e0000 */
[----:B--2---:R-:W-:Y:S04]  /*7710*/  STL [R1+0x4c], R8 ;  /* 0x00004c0801007387 */ /* 0x004fe80000100800 */
[----:B------:R-:W-:Y:S04]  /*7720*/  STL [R1+0x16c], R6 ;  /* 0x00016c0601007387 */ /* 0x000fe80000100800 */
[----:B------:R2:W-:Y:S04]  /*7730*/  STL [R1+0x98], R0 ;  /* 0x0000980001007387 */ /* 0x0005e80000100800 */
[----:B------:R3:W-:Y:S01]  /*7740*/  STL [R1+0x170], R5 ;  /* 0x0001700501007387 */ /* 0x0007e20000100800 */
[----:B-1----:R-:W-:-:S04]  /*7750*/  FMNMX.FTZ R136, R12, R13, !PT ;  /* 0x0000000d0c887209 */ /* 0x002fc80007810000 */
[----:B------:R-:W-:Y:S01]  /*7760*/  FSETP.NEU.FTZ.AND P1, PT, R136, -INF , PT ;  /* 0xff8000008800780b */ /* 0x000fe20003f3d000 */
[----:B--2---:R-:W-:-:S04]  /*7770*/  FFMA.FTZ R0, R84, UR23, -R7 ;  /* 0x0000001754007c23 */ /* 0x004fc80008010807 */
[----:B------:R1:W-:Y:S01]  /*7780*/  MUFU.EX2 R158, R0 ;  /* 0x00000000009e7308 */ /* 0x0003e20000000800 */
[----:B---3--:R-:W2:Y:S04]  /*7790*/  LDL.LU R5, [R1+0x98] ;  /* 0x0000980001057983 */ /* 0x008ea80000300800 */
[----:B------:R3:W-:Y:S01]  /*77a0*/  STL [R1+0x174], R136 ;  /* 0x0001748801007387 */ /* 0x0007e20000100800 */
[----:B-1----:R-:W-:-:S03]  /*77b0*/  FMUL.FTZ R0, R136, UR23 ;  /* 0x0000001788007c20 */ /* 0x002fc60008410000 */
[----:B---3--:R-:W3:Y:S02]  /*77c0*/  LDL.LU R136, [R1+0xac] ;  /* 0x0000ac0001887983 */ /* 0x008ee40000300800 */
[----:B------:R-:W-:Y:S01]  /*77d0*/  FSEL R0, R0, RZ, P1 ;  /* 0x000000ff00007208 */ /* 0x000fe20000800000 */
[----:B------:R-:W-:Y:S01]  /*77e0*/  FFMA.FTZ R12, R50, UR23, -R7 ;  /* 0x00000017320c7c23 */ /* 0x000fe20008010807 */
[----:B------:R-:W-:Y:S02]  /*77f0*/  F2FP.BF16.F32.PACK_AB R13, R167, R8 ;  /* 0x00000008a70d723e */ /* 0x000fe400000010ff */
[----:B--2---:R-:W-:Y:S01]  /*7800*/  F2FP.BF16.F32.PACK_AB R15, R5, R195 ;  /* 0x000000c3050f723e */ /* 0x004fe200000010ff */
[----:B---3--:R-:W-:Y:S01]  /*7810*/  STL [R1+0x178], R136 ;  /* 0x0001788801007387 */ /* 0x008fe20000100800 */
[--C-:B------:R-:W-:Y:S01]  /*7820*/  FFMA.FTZ R16, R44, UR23, -R0.reuse ;  /* 0x000000172c107c23 */ /* 0x100fe20008010800 */
[----:B------:R1:W-:Y:S01]  /*7830*/  MUFU.EX2 R104, R12 ;  /* 0x0000000c00687308 */ /* 0x0003e20000000800 */
[----:B------:R-:W-:Y:S01]  /*7840*/  F2FP.BF16.F32.PACK_AB R14, R136, R9 ;  /* 0x00000009880e723e */ /* 0x000fe200000010ff */
[----:B------:R-:W-:Y:S04]  /*7850*/  STL [R1+0x188], R167 ;  /* 0x000188a701007387 */ /* 0x000fe80000100800 */
[----:B------:R2:W-:Y:S02]  /*7860*/  STL [R1+0x17c], R5 ;  /* 0x00017c0501007387 */ /* 0x0005e40000100800 */
[----:B------:R3:W-:Y:S01]  /*7870*/  MUFU.EX2 R166, R16 ;  /* 0x0000001000a67308 */ /* 0x0007e20000000800 */
[----:B-1----:R-:W-:Y:S01]  /*7880*/  F2FP.BF16.F32.PACK_AB R12, R186, R192 ;  /* 0x000000c0ba0c723e */ /* 0x002fe200000010ff */
[----:B--2---:R-:W2:Y:S01]  /*7890*/  LDL.LU R5, [R1+0xcc] ;  /* 0x0000cc0001057983 */ /* 0x004ea20000300800 */
[----:B---3--:R-:W-:-:S05]  /*78a0*/  FFMA.FTZ R16, R99, UR23, -R0 ;  /* 0x0000001763107c23 */ /* 0x008fca0008010800 */
[C---:B------:R-:W-:Y:S01]  /*78b0*/  HMMA.16816.F32.BF16 R84, R12.reuse, R32, RZ ;  /* 0x000000200c54723c */ /* 0x040fe200000418ff */
[----:B------:R1:W-:Y:S05]  /*78c0*/  MUFU.EX2 R165, R16 ;  /* 0x0000001000a57308 */ /* 0x0003ea0000000800 */
[C---:B------:R-:W-:Y:S06]  /*78d0*/  HMMA.16816.F32.BF16 R80, R12.reuse, R34, RZ ;  /* 0x000000220c50723c */ /* 0x040fec00000418ff */
[C---:B------:R-:W-:Y:S06]  /*78e0*/  HMMA.16816.F32.BF16 R76, R12.reuse, R28, RZ ;  /* 0x0000001c0c4c723c */ /* 0x040fec00000418ff */
[----:B------:R-:W-:Y:S01]  /*78f0*/  HMMA.16816.F32.BF16 R72, R12, R30, RZ ;  /* 0x0000001e0c48723c */ /* 0x000fe200000418ff */
[----:B-1----:R-:W-:-:S04]  /*7900*/  FFMA.FTZ R16, R102, UR23, -R0 ;  /* 0x0000001766107c23 */ /* 0x002fc80008010800 */
[----:B------:R1:W3:Y:S01]  /*7910*/  MUFU.EX2 R6, R16 ;  /* 0x0000001000067308 */ /* 0x0002e20000000800 */
[C---:B------:R-:W-:Y:S06]  /*7920*/  HMMA.16816.F32.BF16 R68, R12.reuse, R24, RZ ;  /* 0x000000180c44723c */ /* 0x040fec00000418ff */
[C---:B------:R-:W-:Y:S06]  /*7930*/  HMMA.16816.F32.BF16 R64, R12.reuse, R26, RZ ;  /* 0x0000001a0c40723c */ /* 0x040fec00000418ff */
[C---:B------:R-:W-:Y:S01]  /*7940*/  HMMA.16816.F32.BF16 R60, R12.reuse, R20, RZ ;  /* 0x000000140c3c723c */ /* 0x040fe200000418ff */
[--C-:B-1----:R-:W-:Y:S01]  /*7950*/  FFMA.FTZ R16, R100, UR23, -R0.reuse ;  /* 0x0000001764107c23 */ /* 0x102fe20008010800 */
[----:B---3--:R-:W-:Y:S04]  /*7960*/  STL [R1+0x78], R6 ;  /* 0x0000780601007387 */ /* 0x008fe80000100800 */
[----:B------:R-:W-:Y:S01]  /*7970*/  HMMA.16816.F32.BF16 R52, R12, R22, RZ ;  /* 0x000000160c34723c */ /* 0x000fe200000418ff */
[----:B------:R1:W3:Y:S06]  /*7980*/  MUFU.EX2 R136, R16 ;  /* 0x0000001000887308 */ /* 0x0002ec0000000800 */
[----:B------:R-:W-:Y:S01]  /*7990*/  FFMA.FTZ R12, R112, UR23, -R0 ;  /* 0x00000017700c7c23 */ /* 0x000fe20008010800 */
[----:B------:R-:W-:-:S03]  /*79a0*/  FFMA.FTZ R13, R116, UR23, -R2 ;  /* 0x00000017740d7c23 */ /* 0x000fc60008010802 */
[----:B------:R4:W-:Y:S01]  /*79b0*/  MUFU.EX2 R157, R12 ;  /* 0x0000000c009d7308 */ /* 0x0009e20000000800 */
[----:B-1----:R-:W-:Y:S01]  /*79c0*/  FFMA.FTZ R16, R91, UR23, -R7 ;  /* 0x000000175b107c23 */ /* 0x002fe20008010807 */
[----:B---3--:R-:W-:-:S06]  /*79d0*/  F2FP.BF16.F32.PACK_AB R19, R136, R6 ;  /* 0x000000068813723e */ /* 0x008fcc00000010ff */
[----:B------:R-:W-:Y:S01]  /*79e0*/  MUFU.EX2 R102, R13 ;  /* 0x0000000d00667308 */ /* 0x000fe20000000800 */
[----:B----4-:R-:W-:-:S07]  /*79f0*/  FFMA.FTZ R12, R115, UR23, -R3 ;  /* 0x00000017730c7c23 */ /* 0x010fce0008010803 */
[----:B------:R1:W-:Y:S08]  /*7a00*/  MUFU.EX2 R105, R16 ;  /* 0x0000001000697308 */ /* 0x0003f00000000800 */
[----:B------:R3:W-:Y:S01]  /*7a10*/  MUFU.EX2 R135, R12 ;  /* 0x0000000c00877308 */ /* 0x0007e20000000800 */
[----:B-1----:R-:W-:-:S07]  /*7a20*/  FFMA.FTZ R16, R101, UR23, -R0 ;  /* 0x0000001765107c23 */ /* 0x002fce0008010800 */
[----:B------:R1:W-:Y:S01]  /*7a30*/  MUFU.EX2 R134, R16 ;  /* 0x0000001000867308 */ /* 0x0003e20000000800 */
[----:B---3--:R-:W-:-:S07]  /*7a40*/  FFMA.FTZ R12, R114, UR23, -R3 ;  /* 0x00000017720c7c23 */ /* 0x008fce0008010803 */
[----:B------:R3:W-:Y:S01]  /*7a50*/  MUFU.EX2 R155, R12 ;  /* 0x0000000c009b7308 */ /* 0x0007e20000000800 */
[----:B-1----:R-:W-:Y:S01]  /*7a60*/  F2FP.BF16.F32.PACK_AB R16, R250, R193 ;  /* 0x000000c1fa10723e */ /* 0x002fe200000010ff */
[----:B---3--:R-:W-:-:S06]  /*7a70*/  FFMA.FTZ R12, R113, UR23, -R3 ;  /* 0x00000017710c7c23 */ /* 0x008fcc0008010803 */
[----:B------:R1:W-:Y:S02]  /*7a80*/  MUFU.EX2 R228, R12 ;  /* 0x0000000c00e47308 */ /* 0x0003e40000000800 */
[----:B-1----:R-:W-:-:S06]  /*7a90*/  FFMA.FTZ R12, R103, UR23, -R3 ;  /* 0x00000017670c7c23 */ /* 0x002fcc0008010803 */
        /* <DEDUP_REMOVED lines=8> */
[----:B------:R1:W3:Y:S02]  /*7b20*/  MUFU.EX2 R227, R12 ;  /* 0x0000000c00e37308 */ /* 0x0002e40000000800 */
[----:B-1----:R-:W-:Y:S01]  /*7b30*/  FFMA.FTZ R12, R139, UR23, -R0 ;  /* 0x000000178b0c7c23 */ /* 0x002fe20008010800 */
[----:B---3--:R-:W-:-:S05]  /*7b40*/  F2FP.BF16.F32.PACK_AB R15, R102, R227 ;  /* 0x000000e3660f723e */ /* 0x008fca00000010ff */
[----:B------:R1:W-:Y:S02]  /*7b50*/  MUFU.EX2 R229, R12 ;  /* 0x0000000c00e57308 */ /* 0x0003e40000000800 */
[----:B-1----:R-:W-:Y:S01]  /*7b60*/  FFMA.FTZ R12, R138, UR23, -R0 ;  /* 0x000000178a0c7c23 */ /* 0x002fe20008010800 */
[----:B------:R-:W-:-:S05]  /*7b70*/  IMAD.MOV.U32 R138, RZ, RZ, R4 ;  /* 0x000000ffff8a7224 */ /* 0x000fca00078e0004 */
[----:B------:R1:W3:Y:S02]  /*7b80*/  MUFU.EX2 R100, R12 ;  /* 0x0000000c00647308 */ /* 0x0002e40000000800 */
[----:B-1----:R-:W-:Y:S02]  /*7b90*/  F2FP.BF16.F32.PACK_AB R12, R155, R135 ;  /* 0x000000879b0c723e */ /* 0x002fe400000010ff */
[----:B--2---:R-:W-:Y:S01]  /*7ba0*/  F2FP.BF16.F32.PACK_AB R18, R5, R17 ;  /* 0x000000110512723e */ /* 0x004fe200000010ff */
[----:B------:R-:W-:Y:S01]  /*7bb0*/  STL [R1+0x180], R5 ;  /* 0x0001800501007387 */ /* 0x000fe20000100800 */
[----:B------:R-:W-:-:S03]  /*7bc0*/  F2FP.BF16.F32.PACK_AB R17, R165, R166 ;  /* 0x000000a6a511723e */ /* 0x000fc600000010ff */
[----:B------:R-:W-:Y:S04]  /*7bd0*/  STL [R1+0x184], R136 ;  /* 0x0001848801007387 */ /* 0x000fe80000100800 */
[C---:B------:R-:W-:Y:S06]  /*7be0*/  HMMA.16816.F32.BF16 R44, R16.reuse, R28, RZ ;  /* 0x0000001c102c723c */ /* 0x040fec00000418ff */
[C---:B------:R-:W-:Y:S01]  /*7bf0*/  HMMA.16816.F32.BF16 R40, R16.reuse, R30, RZ ;  /* 0x0000001e1028723c */ /* 0x040fe200000418ff */
[----:B------:R-:W1:Y:S05]  /*7c00*/  LDSM.16.MT88.4 R28, [R221+0x8800] ;  /* 0x00880000dd1c783b */ /* 0x000e6a0000004200 */
[C---:B------:R-:W-:Y:S06]  /*7c10*/  HMMA.16816.F32.BF16 R56, R16.reuse, R32, RZ ;  /* 0x000000201038723c */ /* 0x040fec00000418ff */
[C---:B------:R-:W-:Y:S06]  /*7c20*/  HMMA.16816.F32.BF16 R48, R16.reuse, R34, RZ ;  /* 0x000000221030723c */ /* 0x040fec00000418ff */
[C---:B------:R-:W-:Y:S06]  /*7c30*/  HMMA.16816.F32.BF16 R36, R16.reuse, R24, RZ ;  /* 0x000000181024723c */ /* 0x040fec00000418ff */
[C---:B------:R-:W-:Y:S01]  /*7c40*/  HMMA.16816.F32.BF16 R88, R16.reuse, R26, RZ ;  /* 0x0000001a1058723c */ /* 0x040fe200000418ff */
[----:B------:R-:W2:Y:S05]  /*7c50*/  LDSM.16.MT88.4 R24, [R224+0x8800] ;  /* 0x00880000e018783b */ /* 0x000eaa0000004200 */
[C---:B------:R-:W-:Y:S06]  /*7c60*/  HMMA.16816.F32.BF16 R92, R16.reuse, R20, RZ ;  /* 0x00000014105c723c */ /* 0x040fec00000418ff */
[----:B------:R-:W-:Y:S01]  /*7c70*/  HMMA.16816.F32.BF16 R32, R16, R22, RZ ;  /* 0x000000161020723c */ /* 0x000fe200000418ff */
[----:B------:R-:W4:Y:S04]  /*7c80*/  LDSM.16.MT88.4 R20, [R222+0x8800] ;  /* 0x00880000de14783b */ /* 0x000f280000004200 */
[----:B------:R-:W3:Y:S01]  /*7c90*/  LDSM.16.MT88.4 R16, [R223+0x8800] ;  /* 0x00880000df10783b */ /* 0x000ee20000004200 */
[C---:B-1----:R-:W-:Y:S06]  /*7ca0*/  HMMA.16816.F32.BF16 R124, R12.reuse, R28, R84 ;  /* 0x0000001c0c7c723c */ /* 0x042fec0000041854 */
[C---:B------:R-:W-:Y:S06]  /*7cb0*/  HMMA.16816.F32.BF16 R96, R12.reuse, R30, R80 ;  /* 0x0000001e0c60723c */ /* 0x040fec0000041850 */
[C---:B--2---:R-:W-:Y:S06]  /*7cc0*/  HMMA.16816.F32.BF16 R84, R12.reuse, R24, R76 ;  /* 0x000000180c54723c */ /* 0x044fec000004184c */
[C---:B------:R-:W-:Y:S06]  /*7cd0*/  HMMA.16816.F32.BF16 R80, R12.reuse, R26, R72 ;  /* 0x0000001a0c50723c */ /* 0x040fec0000041848 */
[C---:B----4-:R-:W-:Y:S06]  /*7ce0*/  HMMA.16816.F32.BF16 R76, R12.reuse, R20, R68 ;  /* 0x000000140c4c723c */ /* 0x050fec0000041844 */
[C---:B------:R-:W-:Y:S06]  /*7cf0*/  HMMA.16816.F32.BF16 R72, R12.reuse, R22, R64 ;  /* 0x000000160c48723c */ /* 0x040fec0000041840 */
[C---:B---3--:R-:W-:Y:S06]  /*7d00*/  HMMA.16816.F32.BF16 R68, R12.reuse, R16, R60 ;  /* 0x000000100c44723c */ /* 0x048fec000004183c */
[----:B------:R-:W-:Y:S07]  /*7d10*/  HMMA.16816.F32.BF16 R64, R12, R18, R52 ;  /* 0x000000120c40723c */ /* 0x000fee0000041834 */
[----:B------:R-:W-:-:S02]  /*7d20*/  F2FP.BF16.F32.PACK_AB R12, R158, R138 ;  /* 0x0000008a9e0c723e */ /* 0x000fc400000010ff */
[----:B------:R-:W-:Y:S02]  /*7d30*/  F2FP.BF16.F32.PACK_AB R13, R157, R134 ;  /* 0x000000869d0d723e */ /* 0x000fe400000010ff */
[----:B------:R-:W-:Y:S02]  /*7d40*/  F2FP.BF16.F32.PACK_AB R14, R105, R104 ;  /* 0x00000068690e723e */ /* 0x000fe400000010ff */
[----:B------:R-:W-:-:S07]  /*7d50*/  F2FP.BF16.F32.PACK_AB R15, R100, R229 ;  /* 0x000000e5640f723e */ /* 0x000fce00000010ff */
[C---:B------:R-:W-:Y:S06]  /*7d60*/  HMMA.16816.F32.BF16 R60, R12.reuse, R28, R56 ;  /* 0x0000001c0c3c723c */ /* 0x040fec0000041838 */
[C---:B------:R-:W-:Y:S01]  /*7d70*/  HMMA.16816.F32.BF16 R56, R12.reuse, R30, R48 ;  /* 0x0000001e0c38723c */ /* 0x040fe20000041830 */
[----:B------:R-:W1:Y:S05]  /*7d80*/  LDSM.16.MT88.4 R28, [R221+0x9000] ;  /* 0x00900000dd1c783b */ /* 0x000e6a0000004200 */
[C---:B------:R-:W-:Y:S06]  /*7d90*/  HMMA.16816.F32.BF16 R52, R12.reuse, R24, R44 ;  /* 0x000000180c34723c */ /* 0x040fec000004182c */
[C---:B------:R-:W-:Y:S01]  /*7da0*/  HMMA.16816.F32.BF16 R48, R12.reuse, R26, R40 ;  /* 0x0000001a0c30723c */ /* 0x040fe20000041828 */
[----:B------:R-:W2:Y:S05]  /*7db0*/  LDSM.16.MT88.4 R24, [R224+0x9000] ;  /* 0x00900000e018783b */ /* 0x000eaa0000004200 */
[C---:B------:R-:W-:Y:S06]  /*7dc0*/  HMMA.16816.F32.BF16 R44, R12.reuse, R20, R36 ;  /* 0x000000140c2c723c */ /* 0x040fec0000041824 */
[C---:B------:R-:W-:Y:S01]  /*7dd0*/  HMMA.16816.F32.BF16 R40, R12.reuse, R22, R88 ;  /* 0x000000160c28723c */ /* 0x040fe20000041858 */
[----:B------:R-:W3:Y:S05]  /*7de0*/  LDSM.16.MT88.4 R20, [R222+0x9000] ;  /* 0x00900000de14783b */ /* 0x000eea0000004200 */
[C---:B------:R-:W-:Y:S06]  /*7df0*/  HMMA.16816.F32.BF16 R36, R12.reuse, R16, R92 ;  /* 0x000000100c24723c */ /* 0x040fec000004185c */
[----:B------:R-:W-:Y:S01]  /*7e00*/  HMMA.16816.F32.BF16 R32, R12, R18, R32 ;  /* 0x000000120c20723c */ /* 0x000fe20000041820 */
[----:B------:R-:W4:Y:S06]  /*7e10*/  LDSM.16.MT88.4 R16, [R223+0x9000] ;  /* 0x00900000df10783b */ /* 0x000f2c0000004200 */
[----:B------:R-:W-:Y:S01]  /*7e20*/  FFMA.FTZ R12, R182, UR23, -R7 ;  /* 0x00000017b60c7c23 */ /* 0x000fe20008010807 */
[----:B------:R-:W-:-:S03]  /*7e30*/  FFMA.FTZ R13, R140, UR23, -R2 ;  /* 0x000000178c0d7c23 */ /* 0x000fc60008010802 */
[----:B------:R1:W-:Y:S08]  /*7e40*/  MUFU.EX2 R6, R12 ;  /* 0x0000000c00067308 */ /* 0x0003f00000000800 */
[----:B------:R-:W-:Y:S01]  /*7e50*/  MUFU.EX2 R9, R13 ;  /* 0x0000000d00097308 */ /* 0x000fe20000000800 */
[----:B-1----:R-:W-:-:S07]  /*7e60*/  FFMA.FTZ R12, R168, UR23, -R7 ;  /* 0x00000017a80c7c23 */ /* 0x002fce0008010807 */
[----:B------:R1:W-:Y:S02]  /*7e70*/  MUFU.EX2 R168, R12 ;  /* 0x0000000c00a87308 */ /* 0x0003e40000000800 */
[----:B-1----:R-:W-:-:S06]  /*7e80*/  FFMA.FTZ R12, R143, UR23, -R7 ;  /* 0x000000178f0c7c23 */ /* 0x002fcc0008010807 */
[----:B------:R1:W2:Y:S02]  /*7e90*/  MUFU.EX2 R4, R12 ;  /* 0x0000000c00047308 */ /* 0x0002a40000000800 */
[----:B-1----:R-:W-:Y:S01]  /*7ea0*/  FFMA.FTZ R12, R133, UR23, -R7 ;  /* 0x00000017850c7c23 */ /* 0x002fe20008010807 */
[----:B--2---:R-:W-:-:S05]  /*7eb0*/  MOV R133, R4 ;  /* 0x0000000400857202 */ /* 0x004fca0000000f00 */
[----:B------:R1:W-:Y:S02]  /*7ec0*/  MUFU.EX2 R204, R12 ;  /* 0x0000000c00cc7308 */ /* 0x0003e40000000800 */
[----:B-1----:R-:W-:Y:S01]  /*7ed0*/  FFMA.FTZ R12, R171, UR23, -R0 ;  /* 0x00000017ab0c7c23 */ /* 0x002fe20008010800 */
[----:B------:R-:W-:-:S05]  /*7ee0*/  MOV R171, R102 ;  /* 0x0000006600ab7202 */ /* 0x000fca0000000f00 */
        /* <DEDUP_REMOVED lines=8> */
[----:B------:R-:W-:-:S05]  /*7f70*/  IMAD.MOV.U32 R141, RZ, RZ, R101 ;  /* 0x000000ffff8d7224 */ /* 0x000fca00078e0065 */
[----:B------:R1:W-:Y:S02]  /*7f80*/  MUFU.EX2 R220, R12 ;  /* 0x0000000c00dc7308 */ /* 0x0003e40000000800 */
[----:B-1----:R-:W-:-:S06]  /*7f90*/  FFMA.FTZ R12, R132, UR23, -R3 ;  /* 0x00000017840c7c23 */ /* 0x002fcc0008010803 */
        /* <DEDUP_REMOVED lines=10> */
[----:B------:R1:W2:Y:S02]  /*8040*/  MUFU.EX2 R205, R12 ;  /* 0x0000000c00cd7308 */ /* 0x0002a40000000800 */
[----:B-1----:R-:W-:Y:S01]  /*8050*/  FFMA.FTZ R12, R183, UR23, -R0 ;  /* 0x00000017b70c7c23 */ /* 0x002fe20008010800 */
[----:B--2---:R-:W-:-:S05]  /*8060*/  F2FP.BF16.F32.PACK_AB R15, R9, R205 ;  /* 0x000000cd090f723e */ /* 0x004fca00000010ff */
[----:B------:R1:W-:Y:S02]  /*8070*/  MUFU.EX2 R225, R12 ;  /* 0x0000000c00e17308 */ /* 0x0003e40000000800 */
[----:B-1----:R-:W-:Y:S01]  /*8080*/  FFMA.FTZ R12, R170, UR23, -R0 ;  /* 0x00000017aa0c7c23 */ /* 0x002fe20008010800 */
[----:B------:R-:W-:-:S05]  /*8090*/  MOV R170, R104 ;  /* 0x0000006800aa7202 */ /* 0x000fca0000000f00 */
[----:B------:R1:W2:Y:S02]  /*80a0*/  MUFU.EX2 R11, R12 ;  /* 0x0000000c000b7308 */ /* 0x0002a40000000800 */
[----:B-1----:R-:W-:-:S07]  /*80b0*/  F2FP.BF16.F32.PACK_AB R12, R5, R139 ;  /* 0x0000008b050c723e */ /* 0x002fce00000010ff */
[C---:B------:R-:W-:Y:S06]  /*80c0*/  HMMA.16816.F32.BF16 R124, R12.reuse, R28, R124 ;  /* 0x0000001c0c7c723c */ /* 0x040fec000004187c */
[C---:B------:R-:W-:Y:S06]  /*80d0*/  HMMA.16816.F32.BF16 R88, R12.reuse, R30, R96 ;  /* 0x0000001e0c58723c */ /* 0x040fec0000041860 */
[C---:B------:R-:W-:Y:S06]  /*80e0*/  HMMA.16816.F32.BF16 R84, R12.reuse, R24, R84 ;  /* 0x000000180c54723c */ /* 0x040fec0000041854 */
[C---:B------:R-:W-:Y:S06]  /*80f0*/  HMMA.16816.F32.BF16 R80, R12.reuse, R26, R80 ;  /* 0x0000001a0c50723c */ /* 0x040fec0000041850 */
[C---:B---3--:R-:W-:Y:S06]  /*8100*/  HMMA.16816.F32.BF16 R76, R12.reuse, R20, R76 ;  /* 0x000000140c4c723c */ /* 0x048fec000004184c */
[C---:B------:R-:W-:Y:S06]  /*8110*/  HMMA.16816.F32.BF16 R72, R12.reuse, R22, R72 ;  /* 0x000000160c48723c */ /* 0x040fec0000041848 */
[C---:B----4-:R-:W-:Y:S06]  /*8120*/  HMMA.16816.F32.BF16 R68, R12.reuse, R16, R68 ;  /* 0x000000100c44723c */ /* 0x050fec0000041844 */
[----:B------:R-:W-:Y:S07]  /*8130*/  HMMA.16816.F32.BF16 R64, R12, R18, R64 ;  /* 0x000000120c40723c */ /* 0x000fee0000041840 */
[----:B------:R-:W-:-:S02]  /*8140*/  F2FP.BF16.F32.PACK_AB R12, R168, R6 ;  /* 0x00000006a80c723e */ /* 0x000fc400000010ff */
[----:B------:R-:W-:Y:S02]  /*8150*/  F2FP.BF16.F32.PACK_AB R13, R143, R167 ;  /* 0x000000a78f0d723e */ /* 0x000fe400000010ff */
[----:B------:R-:W-:Y:S02]  /*8160*/  F2FP.BF16.F32.PACK_AB R14, R204, R133 ;  /* 0x00000085cc0e723e */ /* 0x000fe400000010ff */
[----:B--2---:R-:W-:-:S07]  /*8170*/  F2FP.BF16.F32.PACK_AB R15, R11, R225 ;  /* 0x000000e10b0f723e */ /* 0x004fce00000010ff */
        /* <DEDUP_REMOVED lines=19> */
[----:B------:R1:W-:Y:S02]  /*82b0*/  MUFU.EX2 R182, R12 ;  /* 0x0000000c00b67308 */ /* 0x0003e40000000800 */
[----:B-1----:R-:W-:-:S06]  /*82c0*/  FFMA.FTZ R12, R129, UR23, -R7 ;  /* 0x00000017810c7c23 */ /* 0x002fcc0008010807 */
[----:B------:R1:W2:Y:S02]  /*82d0*/  MUFU.EX2 R93, R12 ;  /* 0x0000000c005d7308 */ /* 0x0002a40000000800 */
[----:B-1----:R-:W-:-:S06]  /*82e0*/  FFMA.FTZ R12, R189, UR23, -R0 ;  /* 0x00000017bd0c7c23 */ /* 0x002fcc0008010800 */
[----:B------:R1:W-:Y:S02]  /*82f0*/  MUFU.EX2 R4, R12 ;  /* 0x0000000c00047308 */ /* 0x0003e40000000800 */
[----:B-1----:R-:W-:-:S06]  /*8300*/  FFMA.FTZ R12, R179, UR23, -R0 ;  /* 0x00000017b30c7c23 */ /* 0x002fcc0008010800 */
[----:B------:R1:W-:Y:S02]  /*8310*/  MUFU.EX2 R185, R12 ;  /* 0x0000000c00b97308 */ /* 0x0003e40000000800 */
[----:B-1----:R-:W-:-:S06]  /*8320*/  FFMA.FTZ R12, R190, UR23, -R3 ;  /* 0x00000017be0c7c23 */ /* 0x002fcc0008010803 */
[----:B------:R1:W-:Y:S02]  /*8330*/  MUFU.EX2 R136, R12 ;  /* 0x0000000c00887308 */ /* 0x0003e40000000800 */
[----:B-1----:R-:W-:Y:S01]  /*8340*/  FFMA.FTZ R12, R178, UR23, -R3 ;  /* 0x00000017b20c7c23 */ /* 0x002fe20008010803 */
[----:B--2---:R-:W-:-:S05]  /*8350*/  IMAD.MOV.U32 R178, RZ, RZ, R93 ;  /* 0x000000ffffb27224 */ /* 0x004fca00078e005d */
        /* <DEDUP_REMOVED lines=8> */
[----:B------:R-:W-:-:S05]  /*83e0*/  MOV R187, R92 ;  /* 0x0000005c00bb7202 */ /* 0x000fca0000000f00 */
[----:B------:R1:W2:Y:S02]  /*83f0*/  MUFU.EX2 R181, R12 ;  /* 0x0000000c00b57308 */ /* 0x0002a40000000800 */
[----:B-1----:R-:W-:Y:S01]  /*8400*/  FFMA.FTZ R12, R176, UR23, -R2 ;  /* 0x00000017b00c7c23 */ /* 0x002fe20008010802 */
[----:B--2---:R-:W-:-:S05]  /*8410*/  F2FP.BF16.F32.PACK_AB R13, R181, R129 ;  /* 0x00000081b50d723e */ /* 0x004fca00000010ff */
[----:B------:R1:W2:Y:S02]  /*8420*/  MUFU.EX2 R176, R12 ;  /* 0x0000000c00b07308 */ /* 0x0002a40000000800 */
[----:B-1----:R-:W-:Y:S01]  /*8430*/  FFMA.FTZ R12, R197, UR23, -R0 ;  /* 0x00000017c50c7c23 */ /* 0x002fe20008010800 */
[----:B------:R-:W-:Y:S01]  /*8440*/  IMAD.MOV.U32 R197, RZ, RZ, R14 ;  /* 0x000000ffffc57224 */ /* 0x000fe200078e000e */
[----:B--2---:R-:W-:-:S04]  /*8450*/  F2FP.BF16.F32.PACK_AB R15, R196, R176 ;  /* 0x000000b0c40f723e */ /* 0x004fc800000010ff */
[----:B------:R1:W-:Y:S01]  /*8460*/  MUFU.EX2 R183, R12 ;  /* 0x0000000c00b77308 */ /* 0x0003e20000000800 */
[----:B------:R-:W-:Y:S01]  /*8470*/  F2FP.BF16.F32.PACK_AB R14, R177, R197 ;  /* 0x000000c5b10e723e */ /* 0x000fe200000010ff */
[----:B-1----:R-:W-:-:S06]  /*8480*/  FFMA.FTZ R12, R188, UR23, -R0 ;  /* 0x00000017bc0c7c23 */ /* 0x002fcc0008010800 */
        /* <DEDUP_REMOVED lines=15> */
[C---:B------:R-:W-:Y:S06]  /*8580*/  HMMA.16816.F32.BF16 R96, R12.reuse, R28, R60 ;  /* 0x0000001c0c60723c */ /* 0x040fec000004183c */
[C---:B------:R-:W-:Y:S01]  /*8590*/  HMMA.16816.F32.BF16 R88, R12.reuse, R30, R56 ;  /* 0x0000001e0c58723c */ /* 0x040fe20000041838 */
[----:B------:R-:W1:Y:S05]  /*85a0*/  LDSM.16.MT88.4 R28, [R221+0xa000] ;  /* 0x00a00000dd1c783b */ /* 0x000e6a0000004200 */
[----:B------:R-:W-:Y:S01]  /*85b0*/  HMMA.16816.F32.BF16 R84, R12, R24, R52 ;  /* 0x000000180c54723c */ /* 0x000fe20000041834 */
[----:B------:R-:W-:Y:S01]  /*85c0*/  IMAD.MOV.U32 R59, RZ, RZ, R129 ;  /* 0x000000ffff3b7224 */ /* 0x000fe200078e0081 */
[----:B------:R-:W-:-:S04]  /*85d0*/  MOV R58, R136 ;  /* 0x00000088003a7202 */ /* 0x000fc80000000f00 */
[C---:B------:R-:W-:Y:S01]  /*85e0*/  HMMA.16816.F32.BF16 R80, R12.reuse, R26, R48 ;  /* 0x0000001a0c50723c */ /* 0x040fe20000041830 */
[----:B------:R-:W2:Y:S05]  /*85f0*/  LDSM.16.MT88.4 R24, [R224+0xa000] ;  /* 0x00a00000e018783b */ /* 0x000eaa0000004200 */
        /* <DEDUP_REMOVED lines=9> */
[----:B-1----:R-:W-:Y:S01]  /*8690*/  FFMA.FTZ R12, R201, UR23, -R7 ;  /* 0x00000017c90c7c23 */ /* 0x002fe20008010807 */
[----:B------:R-:W-:-:S06]  /*86a0*/  IMAD.MOV.U32 R201, RZ, RZ, R58 ;  /* 0x000000ffffc97224 */ /* 0x000fcc00078e003a */
[----:B------:R1:W-:Y:S02]  /*86b0*/  MUFU.EX2 R129, R12 ;  /* 0x0000000c00817308 */ /* 0x0003e40000000800 */
[----:B-1----:R-:W-:Y:S01]  /*86c0*/  FFMA.FTZ R12, R198, UR23, -R7 ;  /* 0x00000017c60c7c23 */ /* 0x002fe20008010807 */
[----:B------:R-:W-:-:S05]  /*86d0*/  IMAD.MOV.U32 R198, RZ, RZ, R143 ;  /* 0x000000ffffc67224 */ /* 0x000fca00078e008f */
        /* <DEDUP_REMOVED lines=9> */
[----:B------:R1:W-:Y:S02]  /*8770*/  MUFU.EX2 R191, R12 ;  /* 0x0000000c00bf7308 */ /* 0x0003e40000000800 */
[----:B-1----:R-:W-:Y:S01]  /*8780*/  FFMA.FTZ R12, R199, UR23, -R3 ;  /* 0x00000017c70c7c23 */ /* 0x002fe20008010803 */
[----:B------:R-:W-:-:S05]  /*8790*/  MOV R199, R171 ;  /* 0x000000ab00c77202 */ /* 0x000fca0000000f00 */
        /* <DEDUP_REMOVED lines=8> */
[----:B------:R1:W-:Y:S02]  /*8820*/  MUFU.EX2 R188, R12 ;  /* 0x0000000c00bc7308 */ /* 0x0003e40000000800 */
[----:B-1----:R-:W-:Y:S01]  /*8830*/  FFMA.FTZ R12, R202, UR23, -R2 ;  /* 0x00000017ca0c7c23 */ /* 0x002fe20008010802 */
[----:B------:R-:W-:-:S05]  /*8840*/  IMAD.MOV.U32 R202, RZ, RZ, R187 ;  /* 0x000000ffffca7224 */ /* 0x000fca00078e00bb */
[----:B------:R1:W2:Y:S02]  /*8850*/  MUFU.EX2 R131, R12 ;  /* 0x0000000c00837308 */ /* 0x0002a40000000800 */
[----:B-1----:R-:W-:Y:S01]  /*8860*/  FFMA.FTZ R12, R175, UR23, -R2 ;  /* 0x00000017af0c7c23 */ /* 0x002fe20008010802 */
[----:B--2---:R-:W-:-:S05]  /*8870*/  F2FP.BF16.F32.PACK_AB R13, R131, R188 ;  /* 0x000000bc830d723e */ /* 0x004fca00000010ff */
        /* <DEDUP_REMOVED lines=9> */
[----:B------:R-:W-:Y:S01]  /*8910*/  HMMA.16816.F32.BF16 R64, R12, R30, R120 ;  /* 0x0000001e0c40723c */ /* 0x000fe20000041878 */
[----:B------:R-:W-:Y:S01]  /*8920*/  IMAD.MOV.U32 R124, RZ, RZ, R61 ;  /* 0x000000ffff7c7224 */ /* 0x000fe200078e003d */
[----:B--2---:R-:W-:Y:S01]  /*8930*/  MOV R125, R60 ;  /* 0x0000003c007d7202 */ /* 0x004fe20000000f00 */
[----:B------:R-:W-:Y:S01]  /*8940*/  IMAD.MOV.U32 R127, RZ, RZ, R192 ;  /* 0x000000ffff7f7224 */ /* 0x000fe200078e00c0 */
[----:B------:R-:W-:-:S02]  /*8950*/  MOV R126, R186 ;  /* 0x000000ba007e7202 */ /* 0x000fc40000000f00 */
[C---:B------:R-:W-:Y:S01]  /*8960*/  HMMA.16816.F32.BF16 R60, R12.reuse, R24, R116 ;  /* 0x000000180c3c723c */ /* 0x040fe20000041874 */
[----:B------:R-:W-:Y:S01]  /*8970*/  IMAD.MOV.U32 R121, RZ, RZ, R57 ;  /* 0x000000ffff797224 */ /* 0x000fe200078e0039 */
[----:B------:R-:W-:Y:S01]  /*8980*/  MOV R120, R195 ;  /* 0x000000c300787202 */ /* 0x000fe20000000f00 */
[----:B------:R-:W-:Y:S01]  /*8990*/  IMAD.MOV.U32 R122, RZ, RZ, R131 ;  /* 0x000000ffff7a7224 */ /* 0x000fe200078e0083 */
[----:B------:R-:W-:Y:S02]  /*89a0*/  MOV R131, R152 ;  /* 0x0000009800837202 */ /* 0x000fe40000000f00 */
[C---:B---3--:R-:W-:Y:S01]  /*89b0*/  HMMA.16816.F32.BF16 R52, R12.reuse, R20, R108 ;  /* 0x000000140c34723c */ /* 0x048fe2000004186c */
[----:B------:R-:W-:Y:S01]  /*89c0*/  MOV R119, R56 ;  /* 0x0000003800777202 */ /* 0x000fe20000000f00 */
[----:B------:R-:W-:Y:S01]  /*89d0*/  IMAD.MOV.U32 R118, RZ, RZ, R141 ;  /* 0x000000ffff767224 */ /* 0x000fe200078e008d */
[----:B------:R-:W-:Y:S01]  /*89e0*/  MOV R117, R132 ;  /* 0x0000008400757202 */ /* 0x000fe20000000f00 */
[----:B------:R-:W-:Y:S01]  /*89f0*/  IMAD.MOV.U32 R132, RZ, RZ, R153 ;  /* 0x000000ffff847224 */ /* 0x000fe200078e0099 */
[----:B------:R-:W-:Y:S01]  /*8a00*/  MOV R123, R140 ;  /* 0x0000008c007b7202 */ /* 0x000fe20000000f00 */
[----:B------:R-:W-:Y:S01]  /*8a10*/  HMMA.16816.F32.BF16 R56, R12, R26, R112 ;  /* 0x0000001a0c38723c */ /* 0x000fe20000041870 */
[----:B------:R-:W-:-:S05]  /*8a20*/  MOV R116, R155 ;  /* 0x0000009b00747202 */ /* 0x000fca0000000f00 */
[C---:B------:R-:W-:Y:S06]  /*8a30*/  HMMA.16816.F32.BF16 R48, R12.reuse, R22, R104 ;  /* 0x000000160c30723c */ /* 0x040fec0000041868 */
[C---:B----4-:R-:W-:Y:S06]  /*8a40*/  HMMA.16816.F32.BF16 R44, R12.reuse, R16, R100 ;  /* 0x000000100c2c723c */ /* 0x050fec0000041864 */
[----:B------:R-:W-:Y:S07]  /*8a50*/  HMMA.16816.F32.BF16 R36, R12, R18, R92 ;  /* 0x000000120c24723c */ /* 0x000fee000004185c */
[----:B------:R-:W-:-:S02]  /*8a60*/  F2FP.BF16.F32.PACK_AB R12, R129, R189 ;  /* 0x000000bd810c723e */ /* 0x000fc400000010ff */
[----:B------:R-:W-:Y:S02]  /*8a70*/  F2FP.BF16.F32.PACK_AB R13, R226, R190 ;  /* 0x000000bee20d723e */ /* 0x000fe400000010ff */
[----:B------:R-:W-:Y:S02]  /*8a80*/  F2FP.BF16.F32.PACK_AB R14, R124, R119 ;  /* 0x000000777c0e723e */ /* 0x000fe400000010ff */
[----:B------:R-:W-:-:S07]  /*8a90*/  F2FP.BF16.F32.PACK_AB R15, R125, R121 ;  /* 0x000000797d0f723e */ /* 0x000fce00000010ff */
[C---:B------:R-:W-:Y:S06]  /*8aa0*/  HMMA.16816.F32.BF16 R108, R12.reuse, R28, R96 ;  /* 0x0000001c0c6c723c */ /* 0x040fec0000041860 */
[C---:B------:R-:W-:Y:S01]  /*8ab0*/  HMMA.16816.F32.BF16 R104, R12.reuse, R30, R88 ;  /* 0x0000001e0c68723c */ /* 0x040fe20000041858 */
[----:B------:R-:W-:Y:S05]  /*8ac0*/  LDSM.16.MT88.4 R28, [R223+0xa800] ;  /* 0x00a80000df1c783b */ /* 0x000fea0000004200 */
[C---:B------:R-:W-:Y:S06]  /*8ad0*/  HMMA.16816.F32.BF16 R96, R12.reuse, R26, R80 ;  /* 0x0000001a0c60723c */ /* 0x040fec0000041850 */
[C---:B------:R-:W-:Y:S06]  /*8ae0*/  HMMA.16816.F32.BF16 R92, R12.reuse, R20, R76 ;  /* 0x000000140c5c723c */ /* 0x040fec000004184c */
[C---:B------:R-:W-:Y:S01]  /*8af0*/  HMMA.16816.F32.BF16 R100, R12.reuse, R24, R84 ;  /* 0x000000180c64723c */ /* 0x040fe20000041854 */
[----:B------:R-:W-:Y:S05]  /*8b00*/  LDSM.16.MT88.4 R24, [R221+0xa800] ;  /* 0x00a80000dd18783b */ /* 0x000fea0000004200 */
[C---:B------:R-:W-:Y:S01]  /*8b10*/  HMMA.16816.F32.BF16 R88, R12.reuse, R22, R72 ;  /* 0x000000160c58723c */ /* 0x040fe20000041848 */
[----:B------:R-:W1:Y:S01]  /*8b20*/  LDSM.16.MT88.4 R20, [R224+0xa800] ;  /* 0x00a80000e014783b */ /* 0x000e620000004200 */
        /* <DEDUP_REMOVED lines=12> */
[----:B------:R-:W2:Y:S01]  /*8bf0*/  LDSM.16.MT88.4 R16, [R222+0xa800] ;  /* 0x00a80000de10783b */ /* 0x000ea20000004200 */
[----:B------:R-:W-:Y:S01]  /*8c00*/  MOV R42, R154 ;  /* 0x0000009a002a7202 */ /* 0x000fe20000000f00 */
[----:B------:R-:W-:Y:S01]  /*8c10*/  IMAD.MOV.U32 R40, RZ, RZ, R75 ;  /* 0x000000ffff287224 */ /* 0x000fe200078e004b */
[----:B------:R-:W-:Y:S01]  /*8c20*/  MOV R75, R201 ;  /* 0x000000c9004b7202 */ /* 0x000fe20000000f00 */
[----:B------:R-:W-:-:S02]  /*8c30*/  IMAD.MOV.U32 R201, RZ, RZ, R139 ;  /* 0x000000ffffc97224 */ /* 0x000fc400078e008b */
[----:B------:R-:W-:Y:S01]  /*8c40*/  FFMA.FTZ R12, R231, UR23, -R3 ;  /* 0x00000017e70c7c23 */ /* 0x000fe20008010803 */
[----:B------:R-:W-:Y:S01]  /*8c50*/  FFMA.FTZ R13, R162, UR23, -R2 ;  /* 0x00000017a20d7c23 */ /* 0x000fe20008010802 */
[----:B------:R-:W-:Y:S01]  /*8c60*/  MOV R35, R74 ;  /* 0x0000004a00237202 */ /* 0x000fe20000000f00 */
[----:B------:R-:W-:Y:S01]  /*8c70*/  IMAD.MOV.U32 R74, RZ, RZ, R133 ;  /* 0x000000ffff4a7224 */ /* 0x000fe200078e0085 */
[----:B------:R3:W-:Y:S01]  /*8c80*/  MUFU.EX2 R210, R12 ;  /* 0x0000000c00d27308 */ /* 0x0007e20000000800 */
[----:B------:R-:W-:Y:S01]  /*8c90*/  IMAD.MOV.U32 R34, RZ, RZ, R73 ;  /* 0x000000ffff227224 */ /* 0x000fe200078e0049 */
[----:B------:R-:W-:Y:S01]  /*8ca0*/  MOV R73, R138 ;  /* 0x0000008a00497202 */ /* 0x000fe20000000f00 */
[----:B------:R-:W-:Y:S01]  /*8cb0*/  FFMA.FTZ R41, R230, UR23, -R7 ;  /* 0x00000017e6297c23 */ /* 0x000fe20008010807 */
[----:B------:R-:W-:Y:S02]  /*8cc0*/  MOV R33, R35 ;  /* 0x0000002300217202 */ /* 0x000fe40000000f00 */
[----:B------:R-:W-:Y:S01]  /*8cd0*/  MOV R35, R43 ;  /* 0x0000002b00237202 */ /* 0x000fe20000000f00 */
[----:B------:R-:W-:Y:S01]  /*8ce0*/  IMAD.MOV.U32 R43, RZ, RZ, R116 ;  /* 0x000000ffff2b7224 */ /* 0x000fe200078e0074 */
[----:B------:R-:W-:Y:S01]  /*8cf0*/  MUFU.EX2 R209, R13 ;  /* 0x0000000d00d17308 */ /* 0x000fe20000000800 */
[----:B------:R-:W-:Y:S01]  /*8d00*/  MOV R116, R117 ;  /* 0x0000007500747202 */ /* 0x000fe20000000f00 */
[----:B------:R-:W-:Y:S01]  /*8d10*/  IMAD.MOV.U32 R117, RZ, RZ, R122 ;  /* 0x000000ffff757224 */ /* 0x000fe200078e007a */
[----:B------:R-:W-:Y:S01]  /*8d20*/  MOV R122, R130 ;  /* 0x00000082007a7202 */ /* 0x000fe20000000f00 */
[----:B------:R-:W-:-:S02]  /*8d30*/  IMAD.MOV.U32 R162, RZ, RZ, R43 ;  /* 0x000000ffffa27224 */ /* 0x000fc400078e002b */
[----:B---3--:R-:W-:-:S04]  /*8d40*/  FFMA.FTZ R12, R216, UR23, -R3 ;  /* 0x00000017d80c7c23 */ /* 0x008fc80008010803 */
[----:B------:R3:W-:Y:S02]  /*8d50*/  MUFU.EX2 R216, R12 ;  /* 0x0000000c00d87308 */ /* 0x0007e40000000800 */
[----:B---3--:R-:W-:-:S06]  /*8d60*/  FFMA.FTZ R12, R211, UR23, -R3 ;  /* 0x00000017d30c7c23 */ /* 0x008fcc0008010803 */
[----:B------:R3:W-:Y:S02]  /*8d70*/  MUFU.EX2 R211, R12 ;  /* 0x0000000c00d37308 */ /* 0x0007e40000000800 */
[----:B---3--:R-:W-:-:S06]  /*8d80*/  FFMA.FTZ R12, R156, UR23, -R3 ;  /* 0x000000179c0c7c23 */ /* 0x008fcc0008010803 */
[----:B------:R3:W4:Y:S02]  /*8d90*/  MUFU.EX2 R231, R12 ;  /* 0x0000000c00e77308 */ /* 0x0007240000000800 */
[----:B---3--:R-:W-:Y:S01]  /*8da0*/  FFMA.FTZ R12, R234, UR23, -R2 ;  /* 0x00000017ea0c7c23 */ /* 0x008fe20008010802 */
[----:B----4-:R-:W-:Y:S02]  /*8db0*/  F2FP.BF16.F32.PACK_AB R14, R231, R211 ;  /* 0x000000d3e70e723e */ /* 0x010fe400000010ff */
[----:B------:R-:W-:-:S03]  /*8dc0*/  MOV R234, R35 ;  /* 0x0000002300ea7202 */ /* 0x000fc60000000f00 */
[----:B------:R3:W-:Y:S02]  /*8dd0*/  MUFU.EX2 R206, R12 ;  /* 0x0000000c00ce7308 */ /* 0x0007e40000000800 */
[----:B---3--:R-:W-:Y:S01]  /*8de0*/  FFMA.FTZ R12, R217, UR23, -R2 ;  /* 0x00000017d90c7c23 */ /* 0x008fe20008010802 */
[----:B------:R-:W-:-:S05]  /*8df0*/  MOV R217, R125 ;  /* 0x0000007d00d97202 */ /* 0x000fca0000000f00 */
[----:B------:R3:W4:Y:S02]  /*8e00*/  MUFU.EX2 R207, R12 ;  /* 0x0000000c00cf7308 */ /* 0x0007240000000800 */
[----:B---3--:R-:W-:Y:S01]  /*8e10*/  FFMA.FTZ R12, R213, UR23, -R2 ;  /* 0x00000017d50c7c23 */ /* 0x008fe20008010802 */
[----:B----4-:R-:W-:Y:S01]  /*8e20*/  F2FP.BF16.F32.PACK_AB R13, R207, R206 ;  /* 0x000000cecf0d723e */ /* 0x010fe200000010ff */
[----:B------:R-:W-:Y:S01]  /*8e30*/  FFMA.FTZ R35, R239, UR23, -R0 ;  /* 0x00000017ef237c23 */ /* 0x000fe20008010800 */
[----:B------:R-:W-:-:S03]  /*8e40*/  MOV R213, R124 ;  /* 0x0000007c00d57202 */ /* 0x000fc60000000f00 */
[----:B------:R3:W4:Y:S02]  /*8e50*/  MUFU.EX2 R208, R12 ;  /* 0x0000000c00d07308 */ /* 0x0007240000000800 */
[----:B---3--:R-:W-:Y:S02]  /*8e60*/  F2FP.BF16.F32.PACK_AB R12, R216, R210 ;  /* 0x000000d2d80c723e */ /* 0x008fe400000010ff */
[----:B----4-:R-:W-:-:S07]  /*8e70*/  F2FP.BF16.F32.PACK_AB R15, R209, R208 ;  /* 0x000000d0d10f723e */ /* 0x010fce00000010ff */
[C---:B-1----:R-:W-:Y:S06]  /*8e80*/  HMMA.16816.F32.BF16 R156, R12.reuse, R20, R60 ;  /* 0x000000140c9c723c */ /* 0x042fec000004183c */
[C---:B------:R-:W-:Y:S01]  /*8e90*/  HMMA.16816.F32.BF16 R140, R12.reuse, R24, R68 ;  /* 0x000000180c8c723c */ /* 0x040fe20000041844 */
[----:B------:R-:W-:Y:S02]  /*8ea0*/  IMAD.MOV.U32 R63, RZ, RZ, R250 ;  /* 0x000000ffff3f7224 */ /* 0x000fe400078e00fa */
[----:B------:R-:W3:Y:S03]  /*8eb0*/  LDL.LU R250, [R1+0x18c] ;  /* 0x00018c0001fa7983 */ /* 0x000ee60000300800 */
[----:B------:R-:W-:Y:S01]  /*8ec0*/  HMMA.16816.F32.BF16 R152, R12, R26, R64 ;  /* 0x0000001a0c98723c */ /* 0x000fe20000041840 */
[----:B------:R-:W-:-:S05]  /*8ed0*/  MOV R68, R121 ;  /* 0x0000007900447202 */ /* 0x000fca0000000f00 */
[C---:B------:R-:W-:Y:S01]  /*8ee0*/  HMMA.16816.F32.BF16 R168, R12.reuse, R22, R56 ;  /* 0x000000160ca8723c */ /* 0x040fe20000041838 */
[----:B------:R-:W-:Y:S01]  /*8ef0*/  MOV R64, R129 ;  /* 0x0000008100407202 */ /* 0x000fe20000000f00 */
[----:B------:R-:W-:Y:S01]  /*8f00*/  IMAD.MOV.U32 R66, RZ, RZ, R123 ;  /* 0x000000ffff427224 */ /* 0x000fe200078e007b */
[----:B------:R-:W-:Y:S01]  /*8f10*/  MOV R67, R122 ;  /* 0x0000007a00437202 */ /* 0x000fe20000000f00 */
[----:B------:R-:W-:Y:S02]  /*8f20*/  IMAD.MOV.U32 R65, RZ, RZ, R126 ;  /* 0x000000ffff417224 */ /* 0x000fe400078e007e */
[C---:B--2---:R-:W-:Y:S06]  /*8f30*/  HMMA.16816.F32.BF16 R172, R12.reuse, R16, R52 ;  /* 0x000000100cac723c */ /* 0x044fec0000041834 */
[C---:B------:R-:W-:Y:S06]  /*8f40*/  HMMA.16816.F32.BF16 R184, R12.reuse, R18, R48 ;  /* 0x000000120cb8723c */ /* 0x040fec0000041830 */
[C---:B------:R-:W-:Y:S06]  /*8f50*/  HMMA.16816.F32.BF16 R192, R12.reuse, R28, R44 ;  /* 0x0000001c0cc0723c */ /* 0x040fec000004182c */
[----:B------:R-:W-:Y:S01]  /*8f60*/  HMMA.16816.F32.BF16 R112, R12, R30, R36 ;  /* 0x0000001e0c70723c */ /* 0x000fe20000041824 */
[----:B------:R-:W-:Y:S01]  /*8f70*/  FFMA.FTZ R124, R147, UR23, -R0 ;  /* 0x00000017937c7c23 */ /* 0x000fe20008010800 */
[----:B------:R-:W-:Y:S01]  /*8f80*/  MOV R71, R116 ;  /* 0x0000007400477202 */ /* 0x000fe20000000f00 */
[----:B------:R-:W-:Y:S01]  /*8f90*/  IMAD.MOV.U32 R69, RZ, RZ, R119 ;  /* 0x000000ffff457224 */ /* 0x000fe200078e0077 */
[----:B------:R-:W-:-:S03]  /*8fa0*/  MOV R70, R117 ;  /* 0x0000007500467202 */ /* 0x000fc60000000f00 */
[--C-:B------:R-:W-:Y:S01]  /*8fb0*/  FFMA.FTZ R12, R131, UR23, -R7.reuse ;  /* 0x00000017830c7c23 */ /* 0x100fe20008010807 */
[--C-:B------:R-:W-:Y:S01]  /*8fc0*/  FFMA.FTZ R15, R240, UR23, -R7.reuse ;  /* 0x00000017f00f7c23 */ /* 0x100fe20008010807 */
[--C-:B------:R-:W-:Y:S01]  /*8fd0*/  FFMA.FTZ R14, R237, UR23, -R7.reuse ;  /* 0x00000017ed0e7c23 */ /* 0x100fe20008010807 */
[--C-:B------:R-:W-:Y:S01]  /*8fe0*/  FFMA.FTZ R39, R149, UR23, -R7.reuse ;  /* 0x0000001795277c23 */ /* 0x100fe20008010807 */
[----:B------:R1:W-:Y:S01]  /*8ff0*/  MUFU.EX2 R131, R12 ;  /* 0x0000000c00837308 */ /* 0x0003e20000000800 */
[----:B------:R-:W-:Y:S01]  /*9000*/  FFMA.FTZ R38, R146, UR23, -R7 ;  /* 0x0000001792267c23 */ /* 0x000fe20008010807 */
        /* <DEDUP_REMOVED lines=15> */
[--C-:B-1----:R-:W-:Y:S01]  /*9100*/  FFMA.FTZ R12, R132, UR23, -R7.reuse ;  /* 0x00000017840c7c23 */ /* 0x102fe20008010807 */
[--C-:B------:R-:W-:Y:S01]  /*9110*/  FFMA.FTZ R59, R219, UR23, -R2.reuse ;  /* 0x00000017db3b7c23 */ /* 0x100fe20008010802 */
[----:B------:R-:W-:Y:S01]  /*9120*/  FFMA.FTZ R116, R164, UR23, -R2 ;  /* 0x00000017a4747c23 */ /* 0x000fe20008010802 */
[----:B------:R-:W-:Y:S01]  /*9130*/  MOV R62, R65 ;  /* 0x00000041003e7202 */ /* 0x000fe20000000f00 */
[----:B------:R1:W-:Y:S01]  /*9140*/  MUFU.EX2 R132, R12 ;  /* 0x0000000c00847308 */ /* 0x0003e20000000800 */
[----:B------:R-:W-:Y:S01]  /*9150*/  MOV R119, R127 ;  /* 0x0000007f00777202 */ /* 0x000fe20000000f00 */
[--C-:B-1----:R-:W-:Y:S01]  /*9160*/  FFMA.FTZ R12, R42, UR23, -R7.reuse ;  /* 0x000000172a0c7c23 */ /* 0x102fe20008010807 */
[----:B------:R-:W-:-:S05]  /*9170*/  FFMA.FTZ R42, R235, UR23, -R7 ;  /* 0x00000017eb2a7c23 */ /* 0x000fca0008010807 */
[----:B------:R1:W-:Y:S02]  /*9180*/  MUFU.EX2 R133, R12 ;  /* 0x0000000c00857308 */ /* 0x0003e40000000800 */
[----:B-1----:R-:W-:-:S06]  /*9190*/  FFMA.FTZ R12, R248, UR23, -R7 ;  /* 0x00000017f80c7c23 */ /* 0x002fcc0008010807 */
[----:B------:R1:W-:Y:S01]  /*91a0*/  MUFU.EX2 R138, R12 ;  /* 0x0000000c008a7308 */ /* 0x0003e20000000800 */
[----:B------:R-:W-:Y:S01]  /*91b0*/  FFMA.FTZ R33, R246, UR23, -R3 ;  /* 0x00000017f6217c23 */ /* 0x000fe20008010803 */
[----:B------:R-:W-:Y:S01]  /*91c0*/  FFMA.FTZ R117, R150, UR23, -R2 ;  /* 0x0000001796757c23 */ /* 0x000fe20008010802 */
[----:B-1----:R-:W-:-:S05]  /*91d0*/  FFMA.FTZ R12, R245, UR23, -R7 ;  /* 0x00000017f50c7c23 */ /* 0x002fca0008010807 */
[----:B------:R1:W-:Y:S01]  /*91e0*/  MUFU.EX2 R139, R12 ;  /* 0x0000000c008b7308 */ /* 0x0003e20000000800 */
[----:B------:R-:W-:Y:S02]  /*91f0*/  MOV R65, R68 ;  /* 0x0000004400417202 */ /* 0x000fe40000000f00 */
[----:B------:R-:W-:Y:S01]  /*9200*/  MOV R68, R71 ;  /* 0x0000004700447202 */ /* 0x000fe20000000f00 */
[----:B-1----:R-:W-:Y:S01]  /*9210*/  FFMA.FTZ R12, R34, UR23, -R0 ;  /* 0x00000017220c7c23 */ /* 0x002fe20008010800 */
[----:B------:R-:W-:Y:S02]  /*9220*/  IMAD.MOV.U32 R34, RZ, RZ, R40 ;  /* 0x000000ffff227224 */ /* 0x000fe400078e0028 */
[----:B------:R-:W-:Y:S01]  /*9230*/  FFMA.FTZ R40, R161, UR23, -R7 ;  /* 0x00000017a1287c23 */ /* 0x000fe20008010807 */
[----:B------:R-:W-:Y:S01]  /*9240*/  FFMA.FTZ R7, R251, UR23, -R0 ;  /* 0x00000017fb077c23 */ /* 0x000fe20008010800 */
[----:B------:R1:W-:Y:S01]  /*9250*/  MUFU.EX2 R130, R12 ;  /* 0x0000000c00827308 */ /* 0x0003e20000000800 */
[----:B------:R-:W-:-:S07]  /*9260*/  MOV R71, R72 ;  /* 0x0000004800477202 */ /* 0x000fce0000000f00 */
[----:B------:R2:W-:Y:S01]  /*9270*/  MUFU.EX2 R125, R7 ;  /* 0x00000007007d7308 */ /* 0x0005e20000000800 */
[----:B-1----:R-:W-:Y:S01]  /*9280*/  FFMA.FTZ R12, R34, UR23, -R0 ;  /* 0x00000017220c7c23 */ /* 0x002fe20008010800 */
[--C-:B------:R-:W-:Y:S01]  /*9290*/  FFMA.FTZ R0, R238, UR23, -R3.reuse ;  /* 0x00000017ee007c23 */ /* 0x100fe20008010803 */
[--C-:B--2---:R-:W-:Y:S01]  /*92a0*/  FFMA.FTZ R7, R241, UR23, -R2.reuse ;  /* 0x00000017f1077c23 */ /* 0x104fe20008010802 */
[----:B------:R-:W-:Y:S02]  /*92b0*/  MOV R72, R75 ;  /* 0x0000004b00487202 */ /* 0x000fe40000000f00 */
[----:B------:R-:W-:Y:S02]  /*92c0*/  MOV R75, R86 ;  /* 0x00000056004b7202 */ /* 0x000fe40000000f00 */
[----:B------:R-:W-:Y:S01]  /*92d0*/  MOV R86, R120 ;  /* 0x0000007800567202 */ /* 0x000fe20000000f00 */
[----:B---3--:R-:W-:Y:S01]  /*92e0*/  FFMA.FTZ R34, R250, UR23, -R3 ;  /* 0x00000017fa227c23 */ /* 0x008fe20008010803 */
[----:B------:R-:W-:Y:S01]  /*92f0*/  FFMA.FTZ R3, R252, UR23, -R2 ;  /* 0x00000017fc037c23 */ /* 0x000fe20008010802 */
[----:B------:R-:W-:Y:S01]  /*9300*/  FADD.FTZ R2, R64, R63 ;  /* 0x0000003f40027221 */ /* 0x000fe20000010000 */
[----:B------:R-:W-:-:S02]  /*9310*/  IMAD.MOV.U32 R63, RZ, RZ, R66 ;  /* 0x000000ffff3f7224 */ /* 0x000fc400078e0042 */
[----:B------:R-:W-:Y:S02]  /*9320*/  IMAD.MOV.U32 R66, RZ, RZ, R69 ;  /* 0x000000ffff427224 */ /* 0x000fe400078e0045 */
[----:B------:R-:W-:Y:S02]  /*9330*/  IMAD.MOV.U32 R69, RZ, RZ, R162 ;  /* 0x000000ffff457224 */ /* 0x000fe400078e00a2 */
[----:B------:R-:W-:Y:S02]  /*9340*/  IMAD.MOV.U32 R162, RZ, RZ, R73 ;  /* 0x000000ffffa27224 */ /* 0x000fe400078e0049 */
[----:B------:R-:W-:Y:S02]  /*9350*/  IMAD.MOV.U32 R73, RZ, RZ, R84 ;  /* 0x000000ffff497224 */ /* 0x000fe400078e0054 */
[----:B------:R-:W-:Y:S02]  /*9360*/  IMAD.MOV.U32 R84, RZ, RZ, R87 ;  /* 0x000000ffff547224 */ /* 0x000fe400078e0057 */
[----:B------:R-:W-:-:S02]  /*9370*/  IMAD.MOV.U32 R87, RZ, RZ, R167 ;  /* 0x000000ffff577224 */ /* 0x000fc400078e00a7 */
[----:B------:R-:W2:Y:S04]  /*9380*/  LDL.LU R167, [R1+0x188] ;  /* 0x0001880001a77983 */ /* 0x000ea80000300800 */
[----:B------:R-:W3:Y:S01]  /*9390*/  LDL.LU R120, [R1+0xa8] ;  /* 0x0000a80001787983 */ /* 0x000ee20000300800 */
[----:B------:R-:W-:Y:S01]  /*93a0*/  MOV R64, R67 ;  /* 0x0000004300407202 */ /* 0x000fe20000000f00 */
[----:B------:R-:W-:Y:S01]  /*93b0*/  FADD.FTZ R119, R119, R62 ;  /* 0x0000003e77777221 */ /* 0x000fe20000010000 */
        /* <DEDUP_REMOVED lines=24> */
[----:B---3--:R-:W-:Y:S02]  /*9540*/  MOV R87, R120 ;  /* 0x0000007800577202 */ /* 0x008fe40000000f00 */
[----:B------:R-:W2:Y:S04]  /*9550*/  LDL.LU R120, [R1+0x4c] ;  /* 0x00004c0001787983 */ /* 0x000ea80000300800 */
[----:B------:R-:W3:Y:S01]  /*9560*/  LDL.LU R246, [R1+0xc4] ;  /* 0x0000c40001f67983 */ /* 0x000ee20000300800 */
[----:B------:R-:W-:Y:S01]  /*9570*/  MOV R126, R128 ;  /* 0x00000080007e7202 */ /* 0x000fe20000000f00 */
[----:B------:R-:W1:Y:S08]  /*9580*/  MUFU.EX2 R129, R13 ;  /* 0x0000000d00817308 */ /* 0x000e700000000800 */
[----:B------:R4:W4:Y:S01]  /*9590*/  MUFU.EX2 R128, R12 ;  /* 0x0000000c00807308 */ /* 0x0009220000000800 */
[----:B------:R-:W-:-:S02]  /*95a0*/  MOV R161, R162 ;  /* 0x000000a200a17202 */ /* 0x000fc40000000f00 */
[----:B------:R-:W-:Y:S02]  /*95b0*/  MOV R162, R234 ;  /* 0x000000ea00a27202 */ /* 0x000fe40000000f00 */
[----:B------:R-:W-:-:S03]  /*95c0*/  MOV R234, R126 ;  /* 0x0000007e00ea7202 */ /* 0x000fc60000000f00 */
[----:B------:R4:W-:Y:S01]  /*95d0*/  MUFU.EX2 R127, R15 ;  /* 0x0000000f007f7308 */ /* 0x0009e20000000800 */
[----:B-1----:R-:W-:-:S07]  /*95e0*/  F2FP.BF16.F32.PACK_AB R13, R129, R130 ;  /* 0x00000082810d723e */ /* 0x002fce00000010ff */
[----:B------:R1:W-:Y:S01]  /*95f0*/  MUFU.EX2 R126, R14 ;  /* 0x0000000e007e7308 */ /* 0x0003e20000000800 */
[----:B----4-:R-:W-:Y:S01]  /*9600*/  F2FP.BF16.F32.PACK_AB R12, R132, R131 ;  /* 0x00000083840c723e */ /* 0x010fe200000010ff */
[----:B------:R-:W-:Y:S01]  /*9610*/  IMAD.MOV.U32 R251, RZ, RZ, R68 ;  /* 0x000000fffffb7224 */ /* 0x000fe200078e0044 */
[----:B------:R-:W-:Y:S02]  /*9620*/  MOV R247, R69 ;  /* 0x0000004500f77202 */ /* 0x000fe40000000f00 */
[----:B------:R-:W-:Y:S01]  /*9630*/  F2FP.BF16.F32.PACK_AB R15, R125, R128 ;  /* 0x000000807d0f723e */ /* 0x000fe200000010ff */
[----:B------:R-:W-:Y:S01]  /*9640*/  IMAD.MOV.U32 R151, RZ, RZ, R71 ;  /* 0x000000ffff977224 */ /* 0x000fe200078e0047 */
[----:B------:R-:W-:Y:S02]  /*9650*/  MOV R239, R70 ;  /* 0x0000004600ef7202 */ /* 0x000fe40000000f00 */
[----:B-1----:R-:W-:-:S07]  /*9660*/  F2FP.BF16.F32.PACK_AB R14, R138, R133 ;  /* 0x000000858a0e723e */ /* 0x002fce00000010ff */
[C---:B------:R-:W-:Y:S01]  /*9670*/  HMMA.16816.F32.BF16 R68, R12.reuse, R28, R80 ;  /* 0x0000001c0c44723c */ /* 0x040fe20000041850 */
[----:B------:R3:W-:Y:S02]  /*9680*/  MUFU.EX2 R80, R0 ;  /* 0x0000000000507308 */ /* 0x0007e40000000800 */
[----:B---3--:R-:W-:Y:S02]  /*9690*/  FADD.FTZ R0, R246, R2 ;  /* 0x00000002f6007221 */ /* 0x008fe40000010000 */
[----:B------:R-:W3:Y:S01]  /*96a0*/  LDL.LU R246, [R1+0x78] ;  /* 0x0000780001f67983 */ /* 0x000ee20000300800 */
[----:B------:R-:W-:Y:S01]  /*96b0*/  FADD.FTZ R118, R166, R165 ;  /* 0x000000a5a6767221 */ /* 0x000fe20000010000 */
[----:B------:R-:W-:Y:S01]  /*96c0*/  MOV R250, R87 ;  /* 0x0000005700fa7202 */ /* 0x000fe20000000f00 */
[----:B------:R-:W-:Y:S01]  /*96d0*/  IMAD.MOV.U32 R248, RZ, RZ, R62 ;  /* 0x000000fffff87224 */ /* 0x000fe200078e003e */
[----:B------:R-:W-:Y:S02]  /*96e0*/  MOV R245, R63 ;  /* 0x0000003f00f57202 */ /* 0x000fe40000000f00 */
[----:B------:R-:W-:Y:S01]  /*96f0*/  MOV R147, R85 ;  /* 0x0000005500937202 */ /* 0x000fe20000000f00 */
[----:B------:R-:W-:Y:S01]  /*9700*/  HMMA.16816.F32.BF16 R60, R12, R30, R76 ;  /* 0x0000001e0c3c723c */ /* 0x000fe2000004184c */
[----:B------:R3:W-:Y:S01]  /*9710*/  MUFU.EX2 R76, R3 ;  /* 0x00000003004c7308 */ /* 0x0007e20000000800 */
        /* <DEDUP_REMOVED lines=11> */
[----:B------:R-:W-:Y:S01]  /*97d0*/  LDSM.16.MT88.4 R28, [R223+0xb000] ;  /* 0x00b00000df1c783b */ /* 0x000fe20000004200 */
[----:B---3--:R-:W-:Y:S01]  /*97e0*/  FADD.FTZ R3, R246, R118 ;  /* 0x00000076f6037221 */ /* 0x008fe20000010000 */
[----:B------:R-:W-:Y:S01]  /*97f0*/  IMAD.MOV.U32 R246, RZ, RZ, R250 ;  /* 0x000000fffff67224 */ /* 0x000fe200078e00fa */
[----:B------:R-:W-:-:S02]  /*9800*/  MOV R250, R147 ;  /* 0x0000009300fa7202 */ /* 0x000fc40000000f00 */
[----:B------:R-:W-:Y:S01]  /*9810*/  MOV R147, R151 ;  /* 0x0000009700937202 */ /* 0x000fe20000000f00 */
[----:B------:R-:W-:Y:S01]  /*9820*/  IMAD.MOV.U32 R151, RZ, RZ, R239 ;  /* 0x000000ffff977224 */ /* 0x000fe200078e00ef */
        /* <DEDUP_REMOVED lines=13> */
[----:B------:R-:W-:Y:S01]  /*9900*/  IMAD.MOV.U32 R151, RZ, RZ, R239 ;  /* 0x000000ffff977224 */ /* 0x000fe200078e00ef */
[----:B------:R-:W-:Y:S02]  /*9910*/  MOV R213, R217 ;  /* 0x000000d900d57202 */ /* 0x000fe40000000f00 */
[----:B------:R-:W-:Y:S02]  /*9920*/  MOV R217, R136 ;  /* 0x0000008800d97202 */ /* 0x000fe40000000f00 */
[----:B------:R-:W-:Y:S01]  /*9930*/  MOV R239, R247 ;  /* 0x000000f700ef7202 */ /* 0x000fe20000000f00 */
[----:B------:R-:W3:Y:S01]  /*9940*/  LDL.LU R136, [R1+0x184] ;  /* 0x0001840001887983 */ /* 0x000ee20000300800 */
[----:B------:R-:W-:-:S03]  /*9950*/  MOV R247, R5 ;  /* 0x0000000500f77202 */ /* 0x000fc60000000f00 */
[----:B------:R-:W4:Y:S01]  /*9960*/  LDL.LU R5, [R1+0x180] ;  /* 0x0001800001057983 */ /* 0x000f220000300800 */
[C---:B------:R-:W-:Y:S01]  /*9970*/  HMMA.16816.F32.BF16 R72, R12.reuse, R26, R104 ;  /* 0x0000001a0c48723c */ /* 0x040fe20000041868 */
[----:B------:R-:W-:Y:S05]  /*9980*/  MUFU.EX2 R105, R39 ;  /* 0x0000002700697308 */ /* 0x000fea0000000800 */
[C---:B------:R-:W-:Y:S01]  /*9990*/  HMMA.16816.F32.BF16 R64, R12.reuse, R20, R100 ;  /* 0x000000140c40723c */ /* 0x040fe20000041864 */
[----:B------:R-:W-:Y:S02]  /*99a0*/  LDSM.16.MT88.4 R20, [R222+0xb000] ;  /* 0x00b00000de14783b */ /* 0x000fe40000004200 */
[----:B------:R-:W-:Y:S03]  /*99b0*/  MUFU.EX2 R106, R38 ;  /* 0x00000026006a7308 */ /* 0x000fe60000000800 */
[----:B------:R-:W-:Y:S01]  /*99c0*/  HMMA.16816.F32.BF16 R84, R12, R24, R108 ;  /* 0x000000180c54723c */ /* 0x000fe2000004186c */
[----:B------:R-:W-:Y:S04]  /*99d0*/  LDSM.16.MT88.4 R24, [R224+0xb000] ;  /* 0x00b00000e018783b */ /* 0x000fe80000004200 */
[----:B------:R-:W-:Y:S01]  /*99e0*/  MUFU.EX2 R100, R37 ;  /* 0x0000002500647308 */ /* 0x000fe20000000800 */
[----:B----4-:R-:W-:-:S02]  /*99f0*/  FADD.FTZ R0, R5, R0 ;  /* 0x0000000005007221 */ /* 0x010fc40000010000 */
[----:B------:R-:W4:Y:S01]  /*9a00*/  LDL.LU R5, [R1+0x17c] ;  /* 0x00017c0001057983 */ /* 0x000f220000300800 */
[----:B---3--:R-:W-:-:S03]  /*9a10*/  FADD.FTZ R3, R136, R3 ;  /* 0x0000000388037221 */ /* 0x008fc60000010000 */
[----:B------:R-:W3:Y:S01]  /*9a20*/  LDL.LU R136, [R1+0x178] ;  /* 0x0001780001887983 */ /* 0x000ee20000300800 */
[----:B------:R1:W-:Y:S08]  /*9a30*/  MUFU.EX2 R101, R36 ;  /* 0x0000002400657308 */ /* 0x0003f00000000800 */
[----:B------:R-:W-:Y:S08]  /*9a40*/  MUFU.EX2 R102, R35 ;  /* 0x0000002300667308 */ /* 0x000ff00000000800 */
[----:B------:R-:W-:Y:S01]  /*9a50*/  MUFU.EX2 R96, R34 ;  /* 0x0000002200607308 */ /* 0x000fe20000000800 */
[----:B-1----:R-:W-:Y:S07]  /*9a60*/  HMMA.16816.F32.BF16 R36, R12, R16, R92 ;  /* 0x000000100c24723c */ /* 0x002fee000004185c */
[----:B------:R-:W1:Y:S08]  /*9a70*/  MUFU.EX2 R97, R33 ;  /* 0x0000002100617308 */ /* 0x000e700000000800 */
[----:B------:R1:W-:Y:S01]  /*9a80*/  MUFU.EX2 R92, R32 ;  /* 0x00000020005c7308 */ /* 0x0003e20000000800 */
[----:B--2---:R-:W-:-:S07]  /*9a90*/  FADD.FTZ R120, R120, R167 ;  /* 0x000000a778787221 */ /* 0x004fce0000010000 */
[----:B------:R2:W-:Y:S01]  /*9aa0*/  MUFU.EX2 R78, R7 ;  /* 0x00000007004e7308 */ /* 0x0005e20000000800 */
[----:B------:R-:W-:-:S07]  /*9ab0*/  FADD.FTZ R3, R134, R3 ;  /* 0x0000000386037221 */ /* 0x000fce0000010000 */
[----:B------:R-:W2:Y:S01]  /*9ac0*/  MUFU.EX2 R44, R44 ;  /* 0x0000002c002c7308 */ /* 0x000ea20000000800 */
[----:B-1----:R-:W1:Y:S07]  /*9ad0*/  LDSM.16.MT88.4 R32, [R221+0xb000] ;  /* 0x00b00000dd20783b */ /* 0x002e6e0000004200 */
[----:B------:R-:W1:Y:S01]  /*9ae0*/  MUFU.EX2 R77, R43 ;  /* 0x0000002b004d7308 */ /* 0x000e620000000800 */
[----:B--2---:R-:W-:Y:S01]  /*9af0*/  FADD.FTZ R7, R246, R120 ;  /* 0x00000078f6077221 */ /* 0x004fe20000010000 */
[----:B------:R-:W-:Y:S01]  /*9b00*/  IMAD.MOV.U32 R246, RZ, RZ, R250 ;  /* 0x000000fffff67224 */ /* 0x000fe200078e00fa */
[----:B------:R-:W-:-:S02]  /*9b10*/  MOV R250, R147 ;  /* 0x0000009300fa7202 */ /* 0x000fc40000000f00 */
[----:B------:R-:W-:Y:S01]  /*9b20*/  MOV R238, R212 ;  /* 0x000000d400ee7202 */ /* 0x000fe20000000f00 */
[----:B------:R-:W-:Y:S01]  /*9b30*/  IMAD.MOV.U32 R242, RZ, RZ, R214 ;  /* 0x000000fffff27224 */ /* 0x000fe200078e00d6 */
[----:B------:R-:W-:Y:S01]  /*9b40*/  MOV R147, R151 ;  /* 0x0000009700937202 */ /* 0x000fe20000000f00 */
[----:B------:R-:W-:Y:S01]  /*9b50*/  IMAD.MOV.U32 R151, RZ, RZ, R239 ;  /* 0x000000ffff977224 */ /* 0x000fe200078e00ef */
[----:B------:R-:W-:Y:S01]  /*9b60*/  MOV R212, R200 ;  /* 0x000000c800d47202 */ /* 0x000fe20000000f00 */
[----:B------:R-:W-:Y:S01]  /*9b70*/  HMMA.16816.F32.BF16 R52, R12, R18, R88 ;  /* 0x000000120c34723c */ /* 0x000fe20000041858 */
[----:B------:R-:W2:Y:S01]  /*9b80*/  MUFU.EX2 R108, R42 ;  /* 0x0000002a006c7308 */ /* 0x000ea20000000800 */
[----:B------:R-:W-:Y:S01]  /*9b90*/  FADD.FTZ R3, R147, R3 ;  /* 0x0000000393037221 */ /* 0x000fe20000010000 */
[----:B------:R-:W-:Y:S01]  /*9ba0*/  IMAD.MOV.U32 R147, RZ, RZ, R199 ;  /* 0x000000ffff937224 */ /* 0x000fe200078e00c7 */
[----:B------:R-:W-:-:S05]  /*9bb0*/  MOV R214, R198 ;  /* 0x000000c600d67202 */ /* 0x000fca0000000f00 */
[----:B------:R-:W-:Y:S01]  /*9bc0*/  MUFU.EX2 R104, R40 ;  /* 0x0000002800687308 */ /* 0x000fe20000000800 */
[----:B------:R-:W-:Y:S01]  /*9bd0*/  MOV R239, R6 ;  /* 0x0000000600ef7202 */ /* 0x000fe20000000f00 */
[----:B------:R-:W-:Y:S01]  /*9be0*/  IMAD.MOV.U32 R107, RZ, RZ, R161 ;  /* 0x000000ffff6b7224 */ /* 0x000fe200078e00a1 */
[----:B------:R-:W-:Y:S01]  /*9bf0*/  F2FP.BF16.F32.PACK_AB R12, R97, R96 ;  /* 0x00000060610c723e */ /* 0x000fe200000010ff */
[----:B------:R-:W-:Y:S01]  /*9c00*/  IMAD.MOV.U32 R219, RZ, RZ, R202 ;  /* 0x000000ffffdb7224 */ /* 0x000fe200078e00ca */
[----:B------:R-:W-:Y:S02]  /*9c10*/  F2FP.BF16.F32.PACK_AB R13, R44, R76 ;  /* 0x0000004c2c0d723e */ /* 0x000fe400000010ff */
[----:B------:R-:W-:Y:S01]  /*9c20*/  MOV R218, R176 ;  /* 0x000000b000da7202 */ /* 0x000fe20000000f00 */
[----:B------:R2:W-:Y:S01]  /*9c30*/  MUFU.EX2 R109, R41 ;  /* 0x00000029006d7308 */ /* 0x0005e20000000800 */
[----:B------:R-:W-:Y:S01]  /*9c40*/  F2FP.BF16.F32.PACK_AB R14, R80, R92 ;  /* 0x0000005c500e723e */ /* 0x000fe200000010ff */
[----:B------:R-:W-:Y:S01]  /*9c50*/  IMAD.MOV.U32 R215, RZ, RZ, R197 ;  /* 0x000000ffffd77224 */ /* 0x000fe200078e00c5 */
[----:B-1----:R-:W-:Y:S01]  /*9c60*/  F2FP.BF16.F32.PACK_AB R15, R78, R77 ;  /* 0x0000004d4e0f723e */ /* 0x002fe200000010ff */
[----:B------:R-:W-:Y:S01]  /*9c70*/  FADD.FTZ R3, R229, R3 ;  /* 0x00000003e5037221 */ /* 0x000fe20000010000 */
[----:B------:R-:W-:Y:S01]  /*9c80*/  MOV R111, R203 ;  /* 0x000000cb006f7202 */ /* 0x000fe20000000f00 */
[----:B------:R-:W-:Y:S04]  /*9c90*/  LDSM.16.MT88.4 R164, [R224+0xb800] ;  /* 0x00b80000e0a4783b */ /* 0x000fe80000004200 */
[C---:B------:R-:W-:Y:S06]  /*9ca0*/  HMMA.16816.F32.BF16 R140, R12.reuse, R32, R140 ;  /* 0x000000200c8c723c */ /* 0x040fec000004188c */
[C---:B------:R-:W-:Y:S06]  /*9cb0*/  HMMA.16816.F32.BF16 R152, R12.reuse, R34, R152 ;  /* 0x000000220c98723c */ /* 0x040fec0000041898 */
[C---:B------:R-:W-:Y:S06]  /*9cc0*/  HMMA.16816.F32.BF16 R156, R12.reuse, R24, R156 ;  /* 0x000000180c9c723c */ /* 0x040fec000004189c */
[C---:B------:R-:W-:Y:S06]  /*9cd0*/  HMMA.16816.F32.BF16 R168, R12.reuse, R26, R168 ;  /* 0x0000001a0ca8723c */ /* 0x040fec00000418a8 */
[C---:B------:R-:W-:Y:S06]  /*9ce0*/  HMMA.16816.F32.BF16 R172, R12.reuse, R20, R172 ;  /* 0x000000140cac723c */ /* 0x040fec00000418ac */
[C---:B------:R-:W-:Y:S06]  /*9cf0*/  HMMA.16816.F32.BF16 R184, R12.reuse, R22, R184 ;  /* 0x000000160cb8723c */ /* 0x040fec00000418b8 */
[C---:B------:R-:W-:Y:S06]  /*9d00*/  HMMA.16816.F32.BF16 R192, R12.reuse, R28, R192 ;  /* 0x0000001c0cc0723c */ /* 0x040fec00000418c0 */
[----:B--2---:R-:W-:Y:S07]  /*9d10*/  HMMA.16816.F32.BF16 R40, R12, R30, R112 ;  /* 0x0000001e0c28723c */ /* 0x004fee0000041870 */
[----:B------:R-:W-:Y:S01]  /*9d20*/  FADD.FTZ R13, R242, R3 ;  /* 0x00000003f20d7221 */ /* 0x000fe20000010000 */
[----:B------:R-:W-:Y:S01]  /*9d30*/  IMAD.MOV.U32 R200, RZ, RZ, R181 ;  /* 0x000000ffffc87224 */ /* 0x000fe200078e00b5 */
[----:B------:R-:W-:-:S02]  /*9d40*/  MOV R199, R180 ;  /* 0x000000b400c77202 */ /* 0x000fc40000000f00 */
[----:B------:R-:W-:Y:S02]  /*9d50*/  MOV R110, R162 ;  /* 0x000000a2006e7202 */ /* 0x000fe40000000f00 */
[----:B------:R-:W-:Y:S02]  /*9d60*/  MOV R198, R182 ;  /* 0x000000b600c67202 */ /* 0x000fe40000000f00 */
[----:B------:R-:W-:Y:S01]  /*9d70*/  MOV R233, R160 ;  /* 0x000000a000e97202 */ /* 0x000fe20000000f00 */
[----:B------:R-:W-:Y:S01]  /*9d80*/  IMAD.MOV.U32 R244, RZ, RZ, R200 ;  /* 0x000000fffff47224 */ /* 0x000fe200078e00c8 */
[----:B------:R-:W-:Y:S02]  /*9d90*/  MOV R241, R199 ;  /* 0x000000c700f17202 */ /* 0x000fe40000000f00 */
[----:B------:R-:W-:Y:S01]  /*9da0*/  MOV R249, R198 ;  /* 0x000000c600f97202 */ /* 0x000fe20000000f00 */
[----:B------:R-:W1:Y:S01]  /*9db0*/  MUFU.EX2 R45, R45 ;  /* 0x0000002d002d7308 */ /* 0x000e620000000800 */
[----:B------:R-:W-:-:S02]  /*9dc0*/  F2FP.BF16.F32.PACK_AB R17, R101, R100 ;  /* 0x000000646511723e */ /* 0x000fc400000010ff */
[----:B------:R-:W-:-:S05]  /*9dd0*/  F2FP.BF16.F32.PACK_AB R18, R108, R126 ;  /* 0x0000007e6c12723e */ /* 0x000fca00000010ff */
[----:B------:R-:W2:Y:S08]  /*9de0*/  MUFU.EX2 R121, R121 ;  /* 0x0000007900797308 */ /* 0x000eb00000000800 */
[----:B------:R-:W2:Y:S01]  /*9df0*/  MUFU.EX2 R58, R58 ;  /* 0x0000003a003a7308 */ /* 0x000ea20000000800 */
[----:B-1----:R-:W-:-:S07]  /*9e00*/  F2FP.BF16.F32.PACK_AB R19, R45, R102 ;  /* 0x000000662d13723e */ /* 0x002fce00000010ff */
[----:B------:R-:W1:Y:S08]  /*9e10*/  MUFU.EX2 R46, R46 ;  /* 0x0000002e002e7308 */ /* 0x000e700000000800 */
[----:B------:R-:W1:Y:S08]  /*9e20*/  MUFU.EX2 R122, R122 ;  /* 0x0000007a007a7308 */ /* 0x000e700000000800 */
[----:B------:R-:W1:Y:S01]  /*9e30*/  MUFU.EX2 R59, R59 ;  /* 0x0000003b003b7308 */ /* 0x000e620000000800 */
[----:B----4-:R-:W-:Y:S01]  /*9e40*/  FADD.FTZ R16, R5, R7 ;  /* 0x0000000705107221 */ /* 0x010fe20000010000 */
[----:B------:R-:W-:Y:S01]  /*9e50*/  FADD.FTZ R7, R246, R0 ;  /* 0x00000000f6077221 */ /* 0x000fe20000010000 */
[----:B------:R-:W-:Y:S01]  /*9e60*/  MOV R246, R236 ;  /* 0x000000ec00f67202 */ /* 0x000fe20000000f00 */
[----:B---3--:R-:W-:-:S02]  /*9e70*/  FADD.FTZ R2, R136, R2 ;  /* 0x0000000288027221 */ /* 0x008fc40000010000 */
        /* <DEDUP_REMOVED lines=23> */
[----:B------:R-:W-:Y:S01]  /*9ff0*/  MOV R243, R247 ;  /* 0x000000f700f37202 */ /* 0x000fe20000000f00 */
[----:B------:R-:W3:Y:S01]  /*a000*/  MUFU.EX2 R47, R47 ;  /* 0x0000002f002f7308 */ /* 0x000ee20000000800 */
[----:B------:R-:W-:Y:S01]  /*a010*/  MOV R246, R214 ;  /* 0x000000d600f67202 */ /* 0x000fe20000000f00 */
[----:B------:R-:W-:Y:S01]  /*a020*/  IMAD.MOV.U32 R250, RZ, RZ, R147 ;  /* 0x000000fffffa7224 */ /* 0x000fe200078e0093 */
[----:B------:R-:W-:Y:S01]  /*a030*/  MOV R147, R212 ;  /* 0x000000d400937202 */ /* 0x000fe20000000f00 */
        /* <DEDUP_REMOVED lines=34> */
[----:B------:R-:W-:Y:S01]  /*a260*/  MOV R246, R177 ;  /* 0x000000b100f67202 */ /* 0x000fe20000000f00 */
[----:B------:R-:W-:Y:S01]  /*a270*/  FADD.FTZ R0, R218, R0 ;  /* 0x00000000da007221 */ /* 0x000fe20000010000 */
[----:B------:R-:W-:Y:S01]  /*a280*/  MOV R212, R146 ;  /* 0x0000009200d47202 */ /* 0x000fe20000000f00 */
[----:B------:R-:W-:Y:S01]  /*a290*/  FADD.FTZ R2, R215, R2 ;  /* 0x00000002d7027221 */ /* 0x000fe20000010000 */
[----:B------:R-:W-:Y:S01]  /*a2a0*/  FADD.FTZ R7, R238, R7 ;  /* 0x00000007ee077221 */ /* 0x000fe20000010000 */
[----:B------:R-:W-:Y:S01]  /*a2b0*/  MOV R239, R188 ;  /* 0x000000bc00ef7202 */ /* 0x000fe20000000f00 */
[----:B------:R-:W-:-:S02]  /*a2c0*/  IMAD.MOV.U32 R214, RZ, RZ, R190 ;  /* 0x000000ffffd67224 */ /* 0x000fc400078e00be */
[----:B------:R-:W-:Y:S01]  /*a2d0*/  FADD.FTZ R3, R242, R3 ;  /* 0x00000003f2037221 */ /* 0x000fe20000010000 */
[----:B------:R-:W-:Y:S01]  /*a2e0*/  MOV R236, R191 ;  /* 0x000000bf00ec7202 */ /* 0x000fe20000000f00 */
        /* <DEDUP_REMOVED lines=39> */
[C---:B------:R-:W-:Y:S01]  /*a560*/  F2FP.BF16.F32.PACK_AB R16, R127.reuse, R139 ;  /* 0x0000008b7f10723e */ /* 0x040fe200000010ff */
[----:B------:R-:W-:Y:S01]  /*a570*/  FADD.FTZ R7, R127, R7 ;  /* 0x000000077f077221 */ /* 0x000fe20000010000 */
[----:B------:R-:W-:Y:S01]  /*a580*/  FADD.FTZ R3, R101, R3 ;  /* 0x0000000365037221 */ /* 0x000fe20000010000 */
[----:B------:R-:W-:Y:S01]  /*a590*/  FADD.FTZ R0, R44, R0 ;  /* 0x000000002c007221 */ /* 0x000fe20000010000 */
[----:B------:R-:W-:Y:S01]  /*a5a0*/  FADD.FTZ R2, R97, R2 ;  /* 0x0000000261027221 */ /* 0x000fe20000010000 */
[----:B------:R-:W4:Y:S01]  /*a5b0*/  MUFU.EX2 R123, R123 ;  /* 0x0000007b007b7308 */ /* 0x000f220000000800 */
[----:B------:R-:W-:Y:S01]  /*a5c0*/  FADD.FTZ R7, R126, R7 ;  /* 0x000000077e077221 */ /* 0x000fe20000010000 */
[----:B------:R-:W-:Y:S01]  /*a5d0*/  FADD.FTZ R3, R102, R3 ;  /* 0x0000000366037221 */ /* 0x000fe20000010000 */
[----:B------:R-:W-:Y:S01]  /*a5e0*/  FADD.FTZ R0, R77, R0 ;  /* 0x000000004d007221 */ /* 0x000fe20000010000 */
[----:B------:R-:W4:Y:S01]  /*a5f0*/  LDSM.16.MT88.4 R148, [R221+0xb800] ;  /* 0x00b80000dd94783b */ /* 0x000f220000004200 */
[----:B------:R-:W-:Y:S01]  /*a600*/  HMMA.16816.F32.BF16 R36, R16, R20, R36 ;  /* 0x000000141024723c */ /* 0x000fe20000041824 */
[----:B------:R-:W-:-:S02]  /*a610*/  FADD.FTZ R2, R92, R2 ;  /* 0x000000025c027221 */ /* 0x000fc40000010000 */
[----:B------:R-:W4:Y:S01]  /*a620*/  MUFU.EX2 R116, R116 ;  /* 0x0000007400747308 */ /* 0x000f220000000800 */
[----:B------:R-:W4:Y:S01]  /*a630*/  LDSM.16.MT88.4 R180, [R222+0xb800] ;  /* 0x00b80000deb4783b */ /* 0x000f220000004200 */
[----:B------:R-:W-:Y:S01]  /*a640*/  FADD.FTZ R7, R108, R7 ;  /* 0x000000076c077221 */ /* 0x000fe20000010000 */
[----:B------:R-:W-:Y:S01]  /*a650*/  HMMA.16816.F32.BF16 R52, R16, R22, R52 ;  /* 0x000000161034723c */ /* 0x000fe20000041834 */
[----:B------:R-:W-:Y:S01]  /*a660*/  FADD.FTZ R3, R45, R3 ;  /* 0x000000032d037221 */ /* 0x000fe20000010000 */
[----:B------:R-:W4:Y:S03]  /*a670*/  LDSM.16.MT88.4 R20, [R223+0xb800] ;  /* 0x00b80000df14783b */ /* 0x000f260000004200 */
[----:B------:R-:W4:Y:S01]  /*a680*/  MUFU.EX2 R56, R56 ;  /* 0x0000003800387308 */ /* 0x000f220000000800 */
[----:B------:R3:W5:Y:S01]  /*a690*/  LDL.LU R136, [R1+0x174] ;  /* 0x0001740001887983 */ /* 0x0007620000300800 */
[----:B------:R-:W-:Y:S01]  /*a6a0*/  FADD.FTZ R0, R78, R0 ;  /* 0x000000004e007221 */ /* 0x000fe20000010000 */
[----:B------:R-:W-:-:S02]  /*a6b0*/  FADD.FTZ R2, R80, R2 ;  /* 0x0000000250027221 */ /* 0x000fc40000010000 */
[----:B------:R3:W5:Y:S03]  /*a6c0*/  LDL.LU R5, [R1+0x170] ;  /* 0x0001700001057983 */ /* 0x0007660000300800 */
[----:B------:R-:W4:Y:S01]  /*a6d0*/  MUFU.EX2 R124, R124 ;  /* 0x0000007c007c7308 */ /* 0x000f220000000800 */
[----:B------:R4:W5:Y:S01]  /*a6e0*/  LDL.LU R6, [R1+0x16c] ;  /* 0x00016c0001067983 */ /* 0x0009620000300800 */
[----:B------:R-:W-:Y:S01]  /*a6f0*/  FADD.FTZ R7, R109, R7 ;  /* 0x000000076d077221 */ /* 0x000fe20000010000 */
[----:B--2---:R-:W-:Y:S02]  /*a700*/  FADD.FTZ R3, R121, R3 ;  /* 0x0000000379037221 */ /* 0x004fe40000010000 */
[----:B------:R2:W5:Y:S03]  /*a710*/  LDL.LU R134, [R1+0x168] ;  /* 0x0001680001867983 */ /* 0x0005660000300800 */
[----:B------:R-:W2:Y:S01]  /*a720*/  MUFU.EX2 R117, R117 ;  /* 0x0000007500757308 */ /* 0x000ea20000000800 */
[----:B------:R2:W5:Y:S01]  /*a730*/  LDL.LU R135, [R1+0x164] ;  /* 0x0001640001877983 */ /* 0x0005620000300800 */
[----:B------:R-:W-:Y:S01]  /*a740*/  FADD.FTZ R0, R58, R0 ;  /* 0x000000003a007221 */ /* 0x000fe20000010000 */
[----:B-1----:R-:W-:-:S02]  /*a750*/  FADD.FTZ R2, R46, R2 ;  /* 0x000000022e027221 */ /* 0x002fc40000010000 */
[----:B------:R1:W5:Y:S03]  /*a760*/  LDL.LU R137, [R1+0x160] ;  /* 0x0001600001897983 */ /* 0x0003660000300800 */
[----:B------:R-:W1:Y:S01]  /*a770*/  MUFU.EX2 R57, R57 ;  /* 0x0000003900397308 */ /* 0x000e620000000800 */
[----:B------:R1:W5:Y:S01]  /*a780*/  LDL.LU R232, [R1+0x15c] ;  /* 0x00015c0001e87983 */ /* 0x0003620000300800 */
[----:B------:R-:W-:Y:S01]  /*a790*/  FADD.FTZ R7, R104, R7 ;  /* 0x0000000768077221 */ /* 0x000fe20000010000 */
[----:B------:R-:W-:Y:S02]  /*a7a0*/  FADD.FTZ R3, R122, R3 ;  /* 0x000000037a037221 */ /* 0x000fe40000010000 */
[----:B------:R1:W5:Y:S01]  /*a7b0*/  LDL.LU R229, [R1+0x158] ;  /* 0x0001580001e57983 */ /* 0x0003620000300800 */
[----:B------:R-:W-:Y:S01]  /*a7c0*/  FADD.FTZ R0, R59, R0 ;  /* 0x000000003b007221 */ /* 0x000fe20000010000 */
[----:B---3--:R-:W-:-:S02]  /*a7d0*/  FADD.FTZ R2, R47, R2 ;  /* 0x000000022f027221 */ /* 0x008fc40000010000 */
[----:B------:R3:W5:Y:S01]  /*a7e0*/  LDL.LU R228, [R1+0x154] ;  /* 0x0001540001e47983 */ /* 0x0007620000300800 */
[----:B------:R-:W-:-:S03]  /*a7f0*/  FADD.FTZ R7, R105, R7 ;  /* 0x0000000769077221 */ /* 0x000fc60000010000 */
[----:B------:R3:W5:Y:S01]  /*a800*/  LDL.LU R227, [R1+0x150] ;  /* 0x0001500001e37983 */ /* 0x0007620000300800 */
[----:B----4-:R-:W-:-:S03]  /*a810*/  FADD.FTZ R3, R123, R3 ;  /* 0x000000037b037221 */ /* 0x010fc60000010000 */
        /* <DEDUP_REMOVED lines=9> */
[----:B------:R-:W-:-:S03]  /*a8b0*/  FADD.FTZ R3, R124, R3 ;  /* 0x000000037c037221 */ /* 0x000fc60000010000 */
[----:B------:R3:W5:Y:S01]  /*a8c0*/  LDL.LU R204, [R1+0x13c] ;  /* 0x00013c0001cc7983 */ /* 0x0007620000300800 */
[C---:B------:R-:W-:Y:S01]  /*a8d0*/  HMMA.16816.F32.BF16 R72, R16.reuse, R34, R72 ;  /* 0x000000221048723c */ /* 0x040fe20000041848 */
[----:B--2---:R-:W-:Y:S02]  /*a8e0*/  FADD.FTZ R0, R117, R0 ;  /* 0x0000000075007221 */ /* 0x004fe40000010000 */
[----:B------:R3:W5:Y:S03]  /*a8f0*/  LDL.LU R11, [R1+0x138] ;  /* 0x00013800010b7983 */ /* 0x0007660000300800 */
[----:B------:R-:W-:Y:S01]  /*a900*/  HMMA.16816.F32.BF16 R48, R16, R26, R48 ;  /* 0x0000001a1030723c */ /* 0x000fe20000041830 */
[----:B------:R3:W5:Y:S01]  /*a910*/  LDL.LU R10, [R1+0x134] ;  /* 0x00013400010a7983 */ /* 0x0007620000300800 */
[----:B-1----:R-:W-:-:S03]  /*a920*/  FADD.FTZ R2, R57, R2 ;  /* 0x0000000239027221 */ /* 0x002fc60000010000 */
[----:B------:R3:W5:Y:S01]  /*a930*/  LDL.LU R9, [R1+0x130] ;  /* 0x0001300001097983 */ /* 0x0007620000300800 */
[C---:B------:R-:W-:Y:S03]  /*a940*/  HMMA.16816.F32.BF16 R68, R16.reuse, R28, R68 ;  /* 0x0000001c1044723c */ /* 0x040fe60000041844 */
[----:B------:R3:W5:Y:S03]  /*a950*/  LDL.LU R8, [R1+0x12c] ;  /* 0x00012c0001087983 */ /* 0x0007660000300800 */
[----:B------:R-:W-:Y:S01]  /*a960*/  HMMA.16816.F32.BF16 R60, R16, R30, R60 ;  /* 0x0000001e103c723c */ /* 0x000fe2000004183c */
        /* <DEDUP_REMOVED lines=30> */
[----:B---3--:R-:W-:-:S15]  /*ab50*/  @!P0 BRA `(.L_x_454) ;  /* 0x0000009c00008947 */ /* 0x008fde0003800000 */
[----:B------:R-:W2:Y:S01]  /*ab60*/  LDL.64 R234, [R1+0x110] ;  /* 0x0001100001ea7983 */ /* 0x000ea20000100a00 */
[----:B------:R-:W-:Y:S01]  /*ab70*/  UIADD3 UR22, UR26, -0x2, URZ ;  /* 0xfffffffe1a167890 */ /* 0x000fe2000fffe03f */
[----:B------:R-:W-:Y:S02]  /*ab80*/  ULDC UR4, c[0x0][0x2d0] ;  /* 0x0000b40000047ab9 */ /* 0x000fe40000000800 */
[----:B------:R-:W-:Y:S01]  /*ab90*/  STL [R1+0x160], R148 ;  /* 0x0001609401007387 */ /* 0x000fe20000100800 */
[----:B-----5:R-:W-:Y:S01]  /*aba0*/  ISETP.GE.AND P1, PT, R204, UR4, PT ;  /* 0x00000004cc007c0c */ /* 0x020fe2000bf26270 */
[----:B------:R-:W-:Y:S01]  /*abb0*/  USHF.R.S32.HI UR20, URZ, 0x1f, UR22 ;  /* 0x0000001f3f147899 */ /* 0x000fe20008011416 */
[----:B------:R-:W-:Y:S01]  /*abc0*/  IMAD.U32 R2, RZ, RZ, UR22 ;  /* 0x00000016ff027e24 */ /* 0x000fe2000f8e00ff */
[----:B------:R-:W-:Y:S01]  /*abd0*/  STL [R1+0x15c], R147 ;  /* 0x00015c9301007387 */ /* 0x000fe20000100800 */
[----:B------:R-:W-:Y:S01]  /*abe0*/  UIMAD UR4, UR13, UR22, URZ ;  /* 0x000000160d0472a4 */ /* 0x000fe2000f8e023f */
[----:B------:R-:W-:-:S02]  /*abf0*/  IMAD.U32 R7, RZ, RZ, UR6 ;  /* 0x00000006ff077e24 */ /* 0x000fc4000f8e00ff */
[----:B------:R-:W-:Y:S01]  /*ac00*/  IMAD.U32 R26, RZ, RZ, UR6 ;  /* 0x00000006ff1a7e24 */ /* 0x000fe2000f8e00ff */
[----:B------:R-:W-:Y:S01]  /*ac10*/  STL [R1+0x158], R146 ;  /* 0x0001589201007387 */ /* 0x000fe20000100800 */
[----:B------:R-:W-:Y:S01]  /*ac20*/  IMAD.U32 R13, RZ, RZ, UR6 ;  /* 0x00000006ff0d7e24 */ /* 0x000fe2000f8e00ff */
[----:B------:R-:W-:Y:S01]  /*ac30*/  MOV R14, UR6 ;  /* 0x00000006000e7c02 */ /* 0x000fe20008000f00 */
[----:B------:R-:W-:Y:S01]  /*ac40*/  IMAD.U32 R12, RZ, RZ, UR7 ;  /* 0x00000007ff0c7e24 */ /* 0x000fe2000f8e00ff */
[----:B------:R-:W-:Y:S01]  /*ac50*/  STL [R1+0x154], R145 ;  /* 0x0001549101007387 */ /* 0x000fe20000100800 */
[----:B------:R-:W1:Y:S01]  /*ac60*/  @!P1 LDC.64 R24, c[0x0][0x220] ;  /* 0x00008800ff189b82 */ /* 0x000e620000000a00 */
[----:B------:R-:W-:Y:S01]  /*ac70*/  IMAD.U32 R0, RZ, RZ, UR7 ;  /* 0x00000007ff007e24 */ /* 0x000fe2000f8e00ff */
[----:B------:R-:W-:-:S04]  /*ac80*/  DEPBAR.LE SB0, 0x0 ;  /* 0x000080000000791a */ /* 0x000fc80000000000 */
[----:B------:R-:W-:Y:S02]  /*ac90*/  STL [R1+0x150], R144 ;  /* 0x0001509001007387 */ /* 0x000fe40000100800 */
[----:B------:R-:W3:Y:S02]  /*aca0*/  @!P1 LDC.64 R32, c[0x0][0x220] ;  /* 0x00008800ff209b82 */ /* 0x000ee40000000a00 */
[----:B------:R-:W-:Y:S04]  /*acb0*/  STL [R1+0x14c], R143 ;  /* 0x00014c8f01007387 */ /* 0x000fe80000100800 */
[----:B------:R-:W-:Y:S01]  /*acc0*/  STL [R1+0x148], R142 ;  /* 0x0001488e01007387 */ /* 0x000fe20000100800 */
[----:B------:R-:W-:Y:S01]  /*acd0*/  IMAD.U32 R21, RZ, RZ, UR6 ;  /* 0x00000006ff157e24 */ /* 0x000fe2000f8e00ff */
[----:B------:R-:W4:Y:S02]  /*ace0*/  @!P1 LDC.64 R30, c[0x0][0x220] ;  /* 0x00008800ff1e9b82 */ /* 0x000f240000000a00 */
[----:B------:R-:W-:Y:S04]  /*acf0*/  STL [R1+0x144], R141 ;  /* 0x0001448d01007387 */ /* 0x000fe80000100800 */
[----:B------:R-:W-:Y:S02]  /*ad00*/  STL [R1+0x140], R140 ;  /* 0x0001408c01007387 */ /* 0x000fe40000100800 */
        /* <DEDUP_REMOVED lines=8> */
[----:B------:R-:W-:Y:S01]  /*ad90*/  STL [R1+0x128], R5 ;  /* 0x0001280501007387 */ /* 0x000fe20000100800 */
[----:B------:R-:W-:Y:S01]  /*ada0*/  UIMAD UR4, UR20, UR14, UR4 ;  /* 0x0000000e140472a4 */ /* 0x000fe2000f8e0204 */
[----:B------:R-:W-:Y:S01]  /*adb0*/  BAR.SYNC.DEFER_BLOCKING 0x0 ;  /* 0x0000000000007b1d */ /* 0x000fe20000010000 */
[----:B--2---:R-:W-:-:S05]  /*adc0*/  IMAD.WIDE.U32 R2, R2, UR14, R234 ;  /* 0x0000000e02027c25 */ /* 0x004fca000f8e00ea */
[----:B------:R-:W2:Y:S01]  /*add0*/  LDL.LU R234, [R1+0x60] ;  /* 0x0000600001ea7983 */ /* 0x000ea20000300800 */
[----:B------:R-:W-:Y:S01]  /*ade0*/  VOTEU.ALL UP0, P1 ;  /* 0x00000000003f7886 */ /* 0x000fe20000800000 */
[----:B------:R-:W-:Y:S01]  /*adf0*/  VIADD R3, R3, UR4 ;  /* 0x0000000403037c36 */ /* 0x000fe20008000000 */
[-C--:B------:R-:W-:Y:S01]  /*ae00*/  @!P1 LEA R7, P2, R7, R2.reuse, 0x5 ;  /* 0x0000000207079211 */ /* 0x080fe200078428ff */
[----:B------:R-:W-:Y:S01]  /*ae10*/  IMAD.U32 R18, RZ, RZ, UR6 ;  /* 0x00000006ff127e24 */ /* 0x000fe2000f8e00ff */
[-C--:B------:R-:W-:Y:S01]  /*ae20*/  @!P1 LEA R26, P0, R26, R2.reuse, 0x6 ;  /* 0x000000021a1a9211 */ /* 0x080fe200078030ff */
[--C-:B------:R-:W-:Y:S01]  /*ae30*/  @!P1 IMAD.MOV.U32 R15, RZ, RZ, R3.reuse ;  /* 0x000000ffff0f9224 */ /* 0x100fe200078e0003 */
[-C--:B------:R-:W-:Y:S01]  /*ae40*/  @!P1 LEA.HI.X R27, R13, R3.reuse, R12, 0x5, P2 ;  /* 0x000000030d1b9211 */ /* 0x080fe200010f2c0c */
[----:B------:R-:W-:Y:S01]  /*ae50*/  IMAD.U32 R12, RZ, RZ, UR6 ;  /* 0x00000006ff0c7e24 */ /* 0x000fe2000f8e00ff */
[-C--:B------:R-:W-:Y:S01]  /*ae60*/  @!P1 LEA.HI.X R38, R14, R3.reuse, R0, 0x6, P0 ;  /* 0x000000030e269211 */ /* 0x080fe200000f3400 */
[----:B------:R-:W-:Y:S01]  /*ae70*/  @!P1 IMAD.MOV.U32 R14, RZ, RZ, R2 ;  /* 0x000000ffff0e9224 */ /* 0x000fe200078e0002 */
[----:B------:R-:W-:Y:S01]  /*ae80*/  @!P1 MOV R16, R2 ;  /* 0x0000000200109202 */ /* 0x000fe20000000f00 */
[----:B------:R-:W-:Y:S01]  /*ae90*/  IMAD.U32 R0, RZ, RZ, UR6 ;  /* 0x00000006ff007e24 */ /* 0x000fe2000f8e00ff */
[----:B------:R-:W-:Y:S01]  /*aea0*/  @!P1 MOV R13, R3 ;  /* 0x00000003000d9202 */ /* 0x000fe20000000f00 */
[----:B------:R-:W-:Y:S01]  /*aeb0*/  @!P1 IMAD.MOV.U32 R17, RZ, RZ, R3 ;  /* 0x000000ffff119224 */ /* 0x000fe200078e0003 */
[----:B-1----:R-:W-:Y:S01]  /*aec0*/  @!P1 LEA R20, P2, R2, R24, 0x1 ;  /* 0x0000001802149211 */ /* 0x002fe200078408ff */
[----:B------:R-:W-:Y:S01]  /*aed0*/  @!P1 IMAD.WIDE.U32 R14, R12, 0x60, R14 ;  /* 0x000000600c0e9825 */ /* 0x000fe200078e000e */
[----:B------:R-:W-:Y:S01]  /*aee0*/  @!UP0 UIMAD UR27, UR7, 0x30, URZ ;  /* 0x00000030071b88a4 */ /* 0x000fe2000f8e023f */
[----:B------:R-:W-:Y:S01]  /*aef0*/  @P1 STS.128 [R232+0x8000], RZ ;  /* 0x008000ffe8001388 */ /* 0x000fe20000000c00 */
[----:B------:R-:W-:Y:S01]  /*af00*/  @!UP0 UIMAD UR21, UR7, 0x50, URZ ;  /* 0x00000050071588a4 */ /* 0x000fe2000f8e023f */
[----:B------:R-:W-:Y:S01]  /*af10*/  @!P1 IMAD.MOV.U32 R12, RZ, RZ, R2 ;  /* 0x000000ffff0c9224 */ /* 0x000fe200078e0002 */
[----:B------:R-:W-:Y:S01]  /*af20*/  @!UP0 UIMAD UR20, UR7, 0x60, URZ ;  /* 0x00000060071488a4 */ /* 0x000fe2000f8e023f */
[----:B------:R-:W-:Y:S01]  /*af30*/  @!P1 IMAD.WIDE.U32 R16, R0, 0x50, R16 ;  /* 0x0000005000109825 */ /* 0x000fe200078e0010 */
[----:B------:R-:W-:Y:S01]  /*af40*/  @!P1 IADD3 R0, P0, R2, UR16, RZ ;  /* 0x0000001002009c10 */ /* 0x000fe2000ff1e0ff */
[----:B------:R-:W-:-:S02]  /*af50*/  @!UP0 UIMAD UR4, UR7, 0x70, URZ ;  /* 0x00000070070488a4 */ /* 0x000fc4000f8e023f */
[----:B------:R-:W-:Y:S01]  /*af60*/  @!P1 IMAD.WIDE.U32 R12, R21, 0x70, R12 ;  /* 0x00000070150c9825 */ /* 0x000fe200078e000c */
[--C-:B------:R-:W-:Y:S02]  /*af70*/  @!P1 LEA.HI.X R21, R2, R25, R3.reuse, 0x1, P2 ;  /* 0x0000001902159211 */ /* 0x100fe400010f0c03 */
[----:B------:R-:W-:Y:S01]  /*af80*/  @!P1 IADD3.X R23, R3, UR15, RZ, P0, !PT ;  /* 0x0000000f03179c10 */ /* 0x000fe200087fe4ff */
[----:B------:R-:W1:Y:S01]  /*af90*/  @!P1 LDC.64 R24, c[0x0][0x220] ;  /* 0x00008800ff189b82 */ /* 0x000e620000000a00 */
[----:B---3--:R-:W-:Y:S01]  /*afa0*/  @!P1 LEA R22, P0, R0, R32, 0x1 ;  /* 0x0000002000169211 */ /* 0x008fe200078008ff */
[----:B------:R-:W-:Y:S01]  /*afb0*/  @!P1 IMAD.WIDE.U32 R18, R18, 0x30, R2 ;  /* 0x0000003012129825 */ /* 0x000fe200078e0002 */
[----:B------:R-:W-:Y:S01]  /*afc0*/  @!PT LDS RZ, [RZ] ;  /* 0x00000000fffff984 */ /* 0x000fe20000000800 */
[----:B------:R-:W-:Y:S01]  /*afd0*/  @!PT LDS RZ, [RZ] ;  /* 0x00000000fffff984 */ /* 0x000fe20000000800 */
[----:B------:R-:W-:Y:S01]  /*afe0*/  @!PT LDS RZ, [RZ] ;  /* 0x00000000fffff984 */ /* 0x000fe20000000800 */
[----:B------:R3:W-:Y:S02]  /*aff0*/  @!P1 LDGSTS.E.BYPASS.LTC128B.128 [R232+0x8000], desc[UR24][R20.64] ;  /* 0x0800000014e89fae */ /* 0x0007e4000b901d58 */
[----:B------:R-:W-:Y:S01]  /*b000*/  @!P1 LEA.HI.X R23, R0, R33, R23, 0x1, P0 ;  /* 0x0000002100179211 */ /* 0x000fe200000f0c17 */
[----:B------:R-:W-:Y:S01]  /*b010*/  @!P1 VIADD R0, R19, UR27 ;  /* 0x0000001b13009c36 */ /* 0x000fe20008000000 */
[C---:B----4-:R-:W-:Y:S01]  /*b020*/  @!P1 LEA R2, P0, R7.reuse, R30, 0x1 ;  /* 0x0000001e07029211 */ /* 0x050fe200078008ff */
[----:B------:R-:W3:Y:S01]  /*b030*/  @!P1 LDC.64 R32, c[0x0][0x220] ;  /* 0x00008800ff209b82 */ /* 0x000ee20000000a00 */
[----:B------:R-:W-:Y:S02]  /*b040*/  @P1 STS.128 [R232+0x8800], RZ ;  /* 0x008800ffe8001388 */ /* 0x000fe40000000c00 */
[----:B------:R-:W-:Y:S01]  /*b050*/  @!P1 LEA.HI.X R3, R7, R31, R27, 0x1, P0 ;  /* 0x0000001f07039211 */ /* 0x000fe200000f0c1b */
[----:B------:R-:W-:Y:S01]  /*b060*/  @!P1 VIADD R7, R13, UR4 ;  /* 0x000000040d079c36 */ /* 0x000fe20008000000 */
        /* <DEDUP_REMOVED lines=9> */
[----:B-1----:R-:W-:-:S03]  /*b100*/  @!P1 LEA R24, P2, R18, R24, 0x1 ;  /* 0x0000001812189211 */ /* 0x002fc600078408ff */
[----:B------:R-:W-:Y:S01]  /*b110*/  @P1 STS.128 [R232+0x9800], RZ ;  /* 0x009800ffe8001388 */ /* 0x000fe20000000c00 */
[----:B------:R-:W-:Y:S01]  /*b120*/  @!P1 LEA.HI.X R25, R18, R25, R0, 0x1, P2 ;  /* 0x0000001912199211 */ /* 0x000fe200010f0c00 */
[----:B------:R-:W-:Y:S01]  /*b130*/  @!P1 VIADD R0, R17, UR21 ;  /* 0x0000001511009c36 */ /* 0x000fe20008000000 */
[----:B------:R-:W-:Y:S02]  /*b140*/  @!P1 LEA R18, P2, R14, R34, 0x1 ;  /* 0x000000220e129211 */ /* 0x000fe400078408ff */
[C---:B---3--:R-:W-:Y:S01]  /*b150*/  @!P1 LEA R20, P3, R16.reuse, R32, 0x1 ;  /* 0x0000002010149211 */ /* 0x048fe200078608ff */
[----:B------:R-:W-:Y:S01]  /*b160*/  @!PT LDS RZ, [RZ] ;  /* 0x00000000fffff984 */ /* 0x000fe20000000800 */
[----:B------:R-:W-:Y:S01]  /*b170*/  @!PT LDS RZ, [RZ] ;  /* 0x00000000fffff984 */ /* 0x000fe20000000800 */
[----:B------:R-:W-:Y:S01]  /*b180*/  @!PT LDS RZ, [RZ] ;  /* 0x00000000fffff984 */ /* 0x000fe20000000800 */
[----:B------:R-:W-:Y:S03]  /*b190*/  @!P1 LDGSTS.E.BYPASS.LTC128B.128 [R232+0x9800], desc[UR24][R24.64] ;  /* 0x0980000018e89fae */ /* 0x000fe6000b901d58 */
[----:B------:R-:W-:Y:S01]  /*b1a0*/  @!P1 LEA.HI.X R21, R16, R33, R0, 0x1, P3 ;  /* 0x0000002110159211 */ /* 0x000fe200018f0c00 */
[----:B------:R-:W-:Y:S01]  /*b1b0*/  @P1 STS.128 [R232+0xa000], RZ ;  /* 0x00a000ffe8001388 */ /* 0x000fe20000000c00 */
[----:B----4-:R-:W-:-:S04]  /*b1c0*/  @!P1 LEA R22, P0, R26, R28, 0x1 ;  /* 0x0000001c1a169211 */ /* 0x010fc800078008ff */
[----:B------:R-:W-:Y:S01]  /*b1d0*/  @!P1 LEA.HI.X R23, R26, R29, R38, 0x1, P0 ;  /* 0x0000001d1a179211 */ /* 0x000fe200000f0c26 */
[----:B------:R-:W-:Y:S01]  /*b1e0*/  @!P1 VIADD R3, R15, UR20 ;  /* 0x000000140f039c36 */ /* 0x000fe20008000000 */
[----:B------:R-:W-:-:S03]  /*b1f0*/  @!P1 LEA R2, P0, R12, R36, 0x1 ;  /* 0x000000240c029211 */ /* 0x000fc600078008ff */
[----:B------:R-:W-:Y:S01]  /*b200*/  @!PT LDS RZ, [RZ] ;  /* 0x00000000fffff984 */ /* 0x000fe20000000800 */
[----:B------:R-:W-:Y:S01]  /*b210*/  @!PT LDS RZ, [RZ] ;  /* 0x00000000fffff984 */ /* 0x000fe20000000800 */
[----:B------:R-:W-:Y:S01]  /*b220*/  @!PT LDS RZ, [RZ] ;  /* 0x00000000fffff984 */ /* 0x000fe20000000800 */
[----:B------:R-:W-:Y:S01]  /*b230*/  @!P1 LDGSTS.E.BYPASS.LTC128B.128 [R232+0xa000], desc[UR24][R22.64] ;  /* 0x0a00000016e89fae */ /* 0x000fe2000b901d58 */
[----:B------:R-:W-:-:S03]  /*b240*/  @!P1 LEA.HI.X R19, R14, R35, R3, 0x1, P2 ;  /* 0x000000230e139211 */ /* 0x000fc600010f0c03 */
[----:B------:R-:W-:Y:S01]  /*b250*/  @P1 STS.128 [R232+0xa800], RZ ;  /* 0x00a800ffe8001388 */ /* 0x000fe20000000c00 */
[----:B------:R-:W-:-:S03]  /*b260*/  @!P1 LEA.HI.X R3, R12, R37, R7, 0x1, P0 ;  /* 0x000000250c039211 */ /* 0x000fc600000f0c07 */
        /* <DEDUP_REMOVED lines=15> */
[----:B------:R-:W-:Y:S04]  /*b360*/  LDSM.16.M88.4 R80, [R220+0x4000] ;  /* 0x00400000dc50783b */ /* 0x000fe80000000200 */
[----:B------:R-:W-:Y:S04]  /*b370*/  LDSM.16.M88.4 R76, [R220+0x4800] ;  /* 0x00480000dc4c783b */ /* 0x000fe80000000200 */
[----:B------:R-:W-:Y:S04]  /*b380*/  LDSM.16.M88.4 R68, [R220+0x5800] ;  /* 0x00580000dc44783b */ /* 0x000fe80000000200 */
[----:B-1----:R-:W1:Y:S04]  /*b390*/  LDSM.16.M88.4 R16, [R228+0x2000] ;  /* 0x00200000e410783b */ /* 0x002e680000000200 */
[----:B------:R-:W4:Y:S04]  /*b3a0*/  LDSM.16.M88.4 R64, [R220+0x6000] ;  /* 0x00600000dc40783b */ /* 0x000f280000000200 */
[----:B------:R-:W3:Y:S04]  /*b3b0*/  LDSM.16.M88.4 R60, [R220+0x6800] ;  /* 0x00680000dc3c783b */ /* 0x000ee80000000200 */
[----:B------:R-:W3:Y:S04]  /*b3c0*/  LDSM.16.M88.4 R56, [R220+0x7000] ;  /* 0x00700000dc38783b */ /* 0x000ee80000000200 */
[----:B------:R-:W3:Y:S04]  /*b3d0*/  LDSM.16.M88.4 R52, [R220+0x7800] ;  /* 0x00780000dc34783b */ /* 0x000ee80000000200 */
[----:B------:R-:W-:Y:S04]  /*b3e0*/  LDSM.16.M88.4 R40, [R226+0x5000] ;  /* 0x00500000e228783b */ /* 0x000fe80000000200 */
[----:B------:R-:W-:Y:S04]  /*b3f0*/  LDSM.16.M88.4 R36, [R226+0x5800] ;  /* 0x00580000e224783b */ /* 0x000fe80000000200 */
[----:B------:R-:W-:Y:S04]  /*b400*/  LDSM.16.M88.4 R88, [R226+0x7000] ;  /* 0x00700000e258783b */ /* 0x000fe80000000200 */
[----:B------:R-:W-:Y:S04]  /*b410*/  LDSM.16.M88.4 R84, [R226+0x7800] ;  /* 0x00780000e254783b */ /* 0x000fe80000000200 */
[----:B------:R-:W-:Y:S01]  /*b420*/  LDSM.16.M88.4 R20, [R228] ;  /* 0x00000000e414783b */ /* 0x000fe20000000200 */
[C---:B-1----:R-:W-:Y:S03]  /*b430*/  HMMA.16816.F32.BF16 R96, R16.reuse, R72, RZ ;  /* 0x000000481060723c */ /* 0x042fe600000418ff */
[----:B------:R-:W-:Y:S04]  /*b440*/  LDSM.16.M88.4 R32, [R226+0x6000] ;  /* 0x00600000e220783b */ /* 0x000fe80000000200 */
[----:B------:R-:W-:Y:S01]  /*b450*/  LDSM.16.M88.4 R44, [R226+0x4800] ;  /* 0x00480000e22c783b */ /* 0x000fe20000000200 */
[C---:B------:R-:W-:Y:S03]  /*b460*/  HMMA.16816.F32.BF16 R104, R16.reuse, R80, RZ ;  /* 0x000000501068723c */ /* 0x040fe600000418ff */
[----:B------:R-:W-:Y:S03]  /*b470*/  LDSM.16.M88.4 R48, [R226+0x4000] ;  /* 0x00400000e230783b */ /* 0x000fe60000000200 */
[C---:B------:R-:W-:Y:S01]  /*b480*/  HMMA.16816.F32.BF16 R100, R16.reuse, R76, RZ ;  /* 0x0000004c1064723c */ /* 0x040fe200000418ff */
[----:B------:R-:W-:Y:S04]  /*b490*/  LDSM.16.M88.4 R28, [R226+0x6800] ;  /* 0x00680000e21c783b */ /* 0x000fe80000000200 */
[----:B------:R-:W0:Y:S01]  /*b4a0*/  LDGDEPBAR ;  /* 0x00000000000079af */ /* 0x000e220000000000 */
[C---:B------:R-:W-:Y:S06]  /*b4b0*/  HMMA.16816.F32.BF16 R92, R16.reuse, R68, RZ ;  /* 0x00000044105c723c */ /* 0x040fec00000418ff */
[C---:B----4-:R-:W-:Y:S06]  /*b4c0*/  HMMA.16816.F32.BF16 R212, R16.reuse, R64, RZ ;  /* 0x0000004010d4723c */ /* 0x050fec00000418ff */
[C---:B---3--:R-:W-:Y:S06]  /*b4d0*/  HMMA.16816.F32.BF16 R128, R16.reuse, R60, RZ ;  /* 0x0000003c1080723c */ /* 0x048fec00000418ff */
        /* <DEDUP_REMOVED lines=9> */
[----:B------:R-:W-:Y:S01]  /*b570*/  HMMA.16816.F32.BF16 R108, R16, R54, RZ ;  /* 0x00000036106c723c */ /* 0x000fe200000418ff */
[----:B--2---:R-:W1:Y:S04]  /*b580*/  LDSM.16.M88.4 R12, [R234+0x2000] ;  /* 0x00200000ea0c783b */ /* 0x004e680000000200 */
[----:B------:R2:W3:Y:S01]  /*b590*/  LDSM.16.M88.4 R24, [R234] ;  /* 0x00000000ea18783b */ /* 0x0004e20000000200 */
[C---:B-1----:R-:W-:Y:S06]  /*b5a0*/  HMMA.16816.F32.BF16 R16, R12.reuse, R40, R96 ;  /* 0x000000280c10723c */ /* 0x042fec0000041860 */
[C---:B------:R-:W-:Y:S06]  /*b5b0*/  HMMA.16816.F32.BF16 R120, R12.reuse, R88, R120 ;  /* 0x000000580c78723c */ /* 0x040fec0000041878 */
[----:B------:R-:W-:Y:S06]  /*b5c0*/  HMMA.16816.F32.BF16 R112, R12, R84, R112 ;  /* 0x000000540c70723c */ /* 0x000fec0000041870 */
[----:B------:R-:W-:Y:S06]  /*b5d0*/  HMMA.16816.F32.BF16 R96, R20, R76, RZ ;  /* 0x0000004c1460723c */ /* 0x000fec00000418ff */
[----:B------:R-:W-:Y:S01]  /*b5e0*/  IMAD.MOV.U32 R233, RZ, RZ, R16 ;  /* 0x000000ffffe97224 */ /* 0x000fe200078e0010 */
[----:B------:R-:W-:Y:S01]  /*b5f0*/  MOV R207, R19 ;  /* 0x0000001300cf7202 */ /* 0x000fe20000000f00 */
[----:B------:R-:W-:Y:S01]  /*b600*/  IMAD.MOV.U32 R231, RZ, RZ, R17 ;  /* 0x000000ffffe77224 */ /* 0x000fe200078e0011 */
[----:B------:R-:W-:Y:S01]  /*b610*/  HMMA.16816.F32.BF16 R140, R12, R38, R216 ;  /* 0x000000260c8c723c */ /* 0x000fe200000418d8 */
[----:B------:R-:W-:-:S02]  /*b620*/  IMAD.MOV.U32 R230, RZ, RZ, R18 ;  /* 0x000000ffffe67224 */ /* 0x000fc400078e0012 */
[----:B------:R-:W-:Y:S01]  /*b630*/  MOV R252, R121 ;  /* 0x0000007900fc7202 */ /* 0x000fe20000000f00 */
[----:B------:R-:W-:Y:S02]  /*b640*/  IMAD.MOV.U32 R235, RZ, RZ, R122 ;  /* 0x000000ffffeb7224 */ /* 0x000fe400078e007a */
[----:B------:R-:W-:Y:S01]  /*b650*/  HMMA.16816.F32.BF16 R16, R12, R36, R92 ;  /* 0x000000240c10723c */ /* 0x000fe2000004185c */
[----:B--2---:R-:W-:Y:S02]  /*b660*/  IMAD.MOV.U32 R234, RZ, RZ, R123 ;  /* 0x000000ffffea7224 */ /* 0x004fe400078e007b */
[----:B------:R-:W-:Y:S01]  /*b670*/  IMAD.MOV.U32 R206, RZ, RZ, R112 ;  /* 0x000000ffffce7224 */ /* 0x000fe200078e0070 */
[----:B------:R-:W-:Y:S01]  /*b680*/  MOV R7, R115 ;  /* 0x0000007300077202 */ /* 0x000fe20000000f00 */
[----:B------:R-:W-:Y:S01]  /*b690*/  IMAD.MOV.U32 R5, RZ, RZ, R113 ;  /* 0x000000ffff057224 */ /* 0x000fe200078e0071 */
[----:B------:R-:W-:Y:S01]  /*b6a0*/  HMMA.16816.F32.BF16 R92, R20, R72, RZ ;  /* 0x00000048145c723c */ /* 0x000fe200000418ff */
[----:B------:R-:W-:-:S05]  /*b6b0*/  IMAD.MOV.U32 R6, RZ, RZ, R114 ;  /* 0x000000ffff067224 */ /* 0x000fca00078e0072 */
[C---:B------:R-:W-:Y:S06]  /*b6c0*/  HMMA.16816.F32.BF16 R132, R12.reuse, R34, R208 ;  /* 0x000000220c84723c */ /* 0x040fec00000418d0 */
[C---:B------:R-:W-:Y:S06]  /*b6d0*/  HMMA.16816.F32.BF16 R100, R12.reuse, R44, R100 ;  /* 0x0000002c0c64723c */ /* 0x040fec0000041864 */
[----:B------:R-:W-:Y:S01]  /*b6e0*/  IMAD.MOV.U32 R148, RZ, RZ, R16 ;  /* 0x000000ffff947224 */ /* 0x000fe200078e0010 */
[----:B------:R-:W-:Y:S01]  /*b6f0*/  HMMA.16816.F32.BF16 R216, R12, R90, R116 ;  /* 0x0000005a0cd8723c */ /* 0x000fe20000041874 */
[----:B------:R-:W-:-:S02]  /*b700*/  IMAD.MOV.U32 R3, RZ, RZ, R17 ;  /* 0x000000ffff037224 */ /* 0x000fc400078e0011 */
[----:B------:R-:W-:Y:S02]  /*b710*/  IMAD.MOV.U32 R2, RZ, RZ, R18 ;  /* 0x000000ffff027224 */ /* 0x000fe400078e0012 */
[----:B------:R-:W-:Y:S01]  /*b720*/  IMAD.MOV.U32 R0, RZ, RZ, R19 ;  /* 0x000000ffff007224 */ /* 0x000fe200078e0013 */
[----:B---3--:R-:W-:Y:S06]  /*b730*/  HMMA.16816.F32.BF16 R112, R24, R44, R96 ;  /* 0x0000002c1870723c */ /* 0x008fec0000041860 */
[----:B------:R-:W-:Y:S06]  /*b740*/  HMMA.16816.F32.BF16 R16, R20, R68, RZ ;  /* 0x000000441410723c */ /* 0x000fec00000418ff */
[----:B------:R-:W-:Y:S01]  /*b750*/  HMMA.16816.F32.BF16 R116, R24, R40, R92 ;  /* 0x000000281874723c */ /* 0x000fe2000004185c */
[----:B------:R-:W-:-:S05]  /*b760*/  IMAD.MOV.U32 R68, RZ, RZ, R120 ;  /* 0x000000ffff447224 */ /* 0x000fca00078e0078 */
[C---:B------:R-:W-:Y:S06]  /*b770*/  HMMA.16816.F32.BF16 R96, R20.reuse, R70, RZ ;  /* 0x000000461460723c */ /* 0x040fec00000418ff */
[----:B------:R-:W-:Y:S06]  /*b780*/  HMMA.16816.F32.BF16 R92, R20, R74, RZ ;  /* 0x0000004a145c723c */ /* 0x000fec00000418ff */
[----:B------:R-:W-:Y:S06]  /*b790*/  HMMA.16816.F32.BF16 R208, R24, R36, R16 ;  /* 0x0000002418d0723c */ /* 0x000fec0000041810 */
[----:B------:R-:W-:Y:S01]  /*b7a0*/  HMMA.16816.F32.BF16 R72, R20, R66, RZ ;  /* 0x000000421448723c */ /* 0x000fe200000418ff */
[----:B------:R-:W-:-:S02]  /*b7b0*/  IMAD.MOV.U32 R37, RZ, RZ, R68 ;  /* 0x000000ffff257224 */ /* 0x000fc400078e0044 */
[----:B------:R-:W-:-:S03]  /*b7c0*/  IMAD.MOV.U32 R36, RZ, RZ, R233 ;  /* 0x000000ffff247224 */ /* 0x000fc600078e00e9 */
[C---:B------:R-:W-:Y:S06]  /*b7d0*/  HMMA.16816.F32.BF16 R68, R20.reuse, R64, RZ ;  /* 0x000000401444723c */ /* 0x040fec00000418ff */
[----:B------:R-:W-:Y:S06]  /*b7e0*/  HMMA.16816.F32.BF16 R64, R20, R60, RZ ;  /* 0x0000003c1440723c */ /* 0x000fec00000418ff */
[C---:B------:R-:W-:Y:S06]  /*b7f0*/  HMMA.16816.F32.BF16 R136, R12.reuse, R32, R212 ;  /* 0x000000200c88723c */ /* 0x040fec00000418d4 */
[----:B------:R-:W-:Y:S06]  /*b800*/  HMMA.16816.F32.BF16 R120, R12, R42, R236 ;  /* 0x0000002a0c78723c */ /* 0x000fec00000418ec */
[----:B------:R-:W-:Y:S06]  /*b810*/  HMMA.16816.F32.BF16 R60, R20, R62, RZ ;  /* 0x0000003e143c723c */ /* 0x000fec00000418ff */
[C---:B------:R-:W-:Y:S06]  /*b820*/  HMMA.16816.F32.BF16 R248, R12.reuse, R48, R104 ;  /* 0x000000300cf8723c */ /* 0x040fec0000041868 */
[----:B------:R-:W-:Y:S01]  /*b830*/  HMMA.16816.F32.BF16 R144, R12, R28, R128 ;  /* 0x0000001c0c90723c */ /* 0x000fe20000041880 */
[----:B------:R-:W-:Y:S01]  /*b840*/  MOV R106, R103 ;  /* 0x00000067006a7202 */ /* 0x000fe20000000f00 */
[----:B------:R-:W-:-:S02]  /*b850*/  IMAD.MOV.U32 R107, RZ, RZ, R102 ;  /* 0x000000ffff6b7224 */ /* 0x000fc400078e0066 */
[----:B------:R-:W-:Y:S02]  /*b860*/  IMAD.MOV.U32 R105, RZ, RZ, R100 ;  /* 0x000000ffff697224 */ /* 0x000fe400078e0064 */
[C---:B------:R-:W-:Y:S01]  /*b870*/  HMMA.16816.F32.BF16 R244, R12.reuse, R50, R244 ;  /* 0x000000320cf4723c */ /* 0x040fe200000418f4 */
[----:B------:R-:W-:Y:S02]  /*b880*/  IMAD.MOV.U32 R104, RZ, RZ, R101 ;  /* 0x000000ffff687224 */ /* 0x000fe400078e0065 */
[----:B------:R-:W-:Y:S02]  /*b890*/  IMAD.MOV.U32 R44, RZ, RZ, R107 ;  /* 0x000000ffff2c7224 */ /* 0x000fe400078e006b */
[----:B------:R-:W-:Y:S01]  /*b8a0*/  IMAD.MOV.U32 R45, RZ, RZ, R106 ;  /* 0x000000ffff2d7224 */ /* 0x000fe200078e006a */
[----:B------:R-:W-:Y:S01]  /*b8b0*/  HMMA.16816.F32.BF16 R240, R12, R46, R240 ;  /* 0x0000002e0cf0723c */ /* 0x000fe200000418f0 */
[----:B------:R-:W-:Y:S02]  /*b8c0*/  IMAD.MOV.U32 R40, RZ, RZ, R105 ;  /* 0x000000ffff287224 */ /* 0x000fe400078e0069 */
[----:B------:R-:W-:-:S03]  /*b8d0*/  IMAD.MOV.U32 R41, RZ, RZ, R104 ;  /* 0x000000ffff297224 */ /* 0x000fc600078e0068 */
[C---:B------:R-:W-:Y:S06]  /*b8e0*/  HMMA.16816.F32.BF16 R236, R12.reuse, R30, R124 ;  /* 0x0000001e0cec723c */ /* 0x040fec000004187c */
[----:B------:R-:W-:Y:S06]  /*b8f0*/  HMMA.16816.F32.BF16 R212, R12, R86, R108 ;  /* 0x000000560cd4723c */ /* 0x000fec000004186c */
[C---:B------:R-:W-:Y:S06]  /*b900*/  HMMA.16816.F32.BF16 R16, R20.reuse, R56, RZ ;  /* 0x000000381410723c */ /* 0x040fec00000418ff */
[----:B------:R-:W-:Y:S06]  /*b910*/  HMMA.16816.F32.BF16 R12, R20, R52, RZ ;  /* 0x00000034140c723c */ /* 0x000fec00000418ff */
[----:B------:R-:W-:Y:S06]  /*b920*/  HMMA.16816.F32.BF16 R124, R24, R32, R68 ;  /* 0x00000020187c723c */ /* 0x000fec0000041844 */
[C---:B------:R-:W-:Y:S06]  /*b930*/  HMMA.16816.F32.BF16 R68, R20.reuse, R58, RZ ;  /* 0x0000003a1444723c */ /* 0x040fec00000418ff */
[C---:B------:R-:W-:Y:S06]  /*b940*/  HMMA.16816.F32.BF16 R100, R20.reuse, R80, RZ ;  /* 0x000000501464723c */ /* 0x040fec00000418ff */
[C---:B------:R-:W-:Y:S06]  /*b950*/  HMMA.16816.F32.BF16 R56, R20.reuse, R54, RZ ;  /* 0x000000361438723c */ /* 0x040fec00000418ff */
[C---:B------:R-:W-:Y:S06]  /*b960*/  HMMA.16816.F32.BF16 R80, R20.reuse, R82, RZ ;  /* 0x000000521450723c */ /* 0x040fec00000418ff */
[----:B------:R-:W-:Y:S01]  /*b970*/  HMMA.16816.F32.BF16 R76, R20, R78, RZ ;  /* 0x0000004e144c723c */ /* 0x000fe200000418ff */
[----:B------:R-:W-:Y:S05]  /*b980*/  LDSM.16.M88.4 R20, [R4] ;  /* 0x000000000414783b */ /* 0x000fea0000000200 */
[C---:B------:R-:W-:Y:S06]  /*b990*/  HMMA.16816.F32.BF16 R108, R24.reuse, R28, R64 ;  /* 0x0000001c186c723c */ /* 0x040fec0000041840 */
[C---:B------:R-:W-:Y:S01]  /*b9a0*/  HMMA.16816.F32.BF16 R52, R24.reuse, R30, R60 ;  /* 0x0000001e1834723c */ /* 0x040fe2000004183c */
[----:B------:R-:W1:Y:S05]  /*b9b0*/  LDSM.16.M88.4 R28, [R227+0x800] ;  /* 0x00080000e31c783b */ /* 0x000e6a0000000200 */
[C---:B------:R-:W-:Y:S01]  /*b9c0*/  HMMA.16816.F32.BF16 R104, R24.reuse, R88, R16 ;  /* 0x000000581868723c */ /* 0x040fe20000041810 */
[----:B------:R-:W2:Y:S05]  /*b9d0*/  LDSM.16.M88.4 R16, [R227+0x1000] ;  /* 0x00100000e310783b */ /* 0x000eaa0000000200 */
[C---:B------:R-:W-:Y:S01]  /*b9e0*/  HMMA.16816.F32.BF16 R128, R24.reuse, R84, R12 ;  /* 0x000000541880723c */ /* 0x040fe2000004180c */
[----:B------:R3:W4:Y:S05]  /*b9f0*/  LDSM.16.M88.4 R12, [R4+0x2000] ;  /* 0x00200000040c783b */ /* 0x00072a0000000200 */
[C---:B------:R-:W-:Y:S01]  /*ba00*/  HMMA.16816.F32.BF16 R72, R24.reuse, R34, R72 ;  /* 0x000000221848723c */ /* 0x040fe20000041848 */
[----:B------:R-:W4:Y:S05]  /*ba10*/  LDSM.16.M88.4 R32, [R227] ;  /* 0x00000000e320783b */ /* 0x000f2a0000000200 */
[C---:B------:R-:W-:Y:S06]  /*ba20*/  HMMA.16816.F32.BF16 R100, R24.reuse, R48, R100 ;  /* 0x000000301864723c */ /* 0x040fec0000041864 */
[C---:B------:R-:W-:Y:S06]  /*ba30*/  HMMA.16816.F32.BF16 R48, R24.reuse, R50, R80 ;  /* 0x000000321830723c */ /* 0x040fec0000041850 */
[----:B------:R-:W-:Y:S01]  /*ba40*/  HMMA.16816.F32.BF16 R96, R24, R38, R96 ;  /* 0x000000261860723c */ /* 0x000fe20000041860 */
[----:B------:R-:W-:Y:S01]  /*ba50*/  MOV R80, R40 ;  /* 0x0000002800507202 */ /* 0x000fe20000000f00 */
[----:B------:R-:W-:Y:S01]  /*ba60*/  IMAD.MOV.U32 R81, RZ, RZ, R41 ;  /* 0x000000ffff517224 */ /* 0x000fe200078e0029 */
[----:B---3--:R-:W-:Y:S01]  /*ba70*/  MOV R4, R206 ;  /* 0x000000ce00047202 */ /* 0x008fe20000000f00 */
[----:B------:R-:W-:-:S02]  /*ba80*/  IMAD.MOV.U32 R82, RZ, RZ, R44 ;  /* 0x000000ffff527224 */ /* 0x000fc400078e002c */
[C---:B------:R-:W-:Y:S01]  /*ba90*/  HMMA.16816.F32.BF16 R40, R24.reuse, R42, R92 ;  /* 0x0000002a1828723c */ /* 0x040fe2000004185c */
[----:B------:R-:W-:Y:S02]  /*baa0*/  IMAD.MOV.U32 R38, RZ, RZ, R230 ;  /* 0x000000ffff267224 */ /* 0x000fe400078e00e6 */
[----:B------:R-:W-:Y:S02]  /*bab0*/  IMAD.MOV.U32 R39, RZ, RZ, R207 ;  /* 0x000000ffff277224 */ /* 0x000fe400078e00cf */
[----:B------:R-:W-:Y:S01]  /*bac0*/  IMAD.MOV.U32 R83, RZ, RZ, R45 ;  /* 0x000000ffff537224 */ /* 0x000fe200078e002d */
[----:B------:R-:W-:Y:S01]  /*bad0*/  HMMA.16816.F32.BF16 R84, R24, R86, R56 ;  /* 0x000000561854723c */ /* 0x000fe20000041838 */
[----:B------:R-:W-:Y:S01]  /*bae0*/  IMAD.MOV.U32 R92, RZ, RZ, R37 ;  /* 0x000000ffff5c7224 */ /* 0x000fe200078e0025 */
[----:B------:R-:W-:Y:S01]  /*baf0*/  MOV R94, R235 ;  /* 0x000000eb005e7202 */ /* 0x000fe20000000f00 */
[----:B------:R-:W-:Y:S02]  /*bb00*/  IMAD.MOV.U32 R37, RZ, RZ, R231 ;  /* 0x000000ffff257224 */ /* 0x000fe400078e00e7 */
[----:B------:R-:W-:Y:S01]  /*bb10*/  IMAD.MOV.U32 R93, RZ, RZ, R252 ;  /* 0x000000ffff5d7224 */ /* 0x000fe200078e00fc */
[----:B-1----:R-:W-:Y:S01]  /*bb20*/  HMMA.16816.F32.BF16 R56, R20, R28, R112 ;  /* 0x0000001c1438723c */ /* 0x002fe20000041870 */
[----:B------:R-:W-:-:S05]  /*bb30*/  IMAD.MOV.U32 R95, RZ, RZ, R234 ;  /* 0x000000ffff5f7224 */ /* 0x000fca00078e00ea */
[-C--:B--2---:R-:W-:Y:S06]  /*bb40*/  HMMA.16816.F32.BF16 R112, R20, R16.reuse, R116 ;  /* 0x000000101470723c */ /* 0x084fec0000041874 */
[----:B----4-:R-:W-:Y:S01]  /*bb50*/  HMMA.16816.F32.BF16 R116, R12, R16, R36 ;  /* 0x000000100c74723c */ /* 0x010fe20000041824 */
[----:B------:R-:W1:Y:S05]  /*bb60*/  LDSM.16.M88.4 R36, [R227+0x3800] ;  /* 0x00380000e324783b */ /* 0x000e6a0000000200 */
[C---:B------:R-:W-:Y:S06]  /*bb70*/  HMMA.16816.F32.BF16 R44, R24.reuse, R46, R76 ;  /* 0x0000002e182c723c */ /* 0x040fec000004184c */
[----:B------:R-:W-:Y:S01]  /*bb80*/  HMMA.16816.F32.BF16 R88, R24, R90, R68 ;  /* 0x0000005a1858723c */ /* 0x000fe20000041844 */
[----:B------:R-:W-:Y:S05]  /*bb90*/  LDSM.16.M88.4 R24, [R227+0x2800] ;  /* 0x00280000e318783b */ /* 0x000fea0000000200 */
[-C--:B------:R-:W-:Y:S06]  /*bba0*/  HMMA.16816.F32.BF16 R76, R12, R32.reuse, R248 ;  /* 0x000000200c4c723c */ /* 0x080fec00000418f8 */
[----:B------:R-:W-:Y:S01]  /*bbb0*/  HMMA.16816.F32.BF16 R68, R20, R32, R100 ;  /* 0x000000201444723c */ /* 0x000fe20000041864 */
[----:B------:R-:W-:-:S02]  /*bbc0*/  IMAD.MOV.U32 R248, RZ, RZ, R148 ;  /* 0x000000fffff87224 */ /* 0x000fc400078e0094 */
[----:B------:R-:W-:Y:S02]  /*bbd0*/  IMAD.MOV.U32 R249, RZ, RZ, R3 ;  /* 0x000000fffff97224 */ /* 0x000fe400078e0003 */
[----:B------:R-:W-:Y:S01]  /*bbe0*/  IMAD.MOV.U32 R250, RZ, RZ, R2 ;  /* 0x000000fffffa7224 */ /* 0x000fe200078e0002 */
[----:B------:R-:W-:Y:S01]  /*bbf0*/  HMMA.16816.F32.BF16 R64, R12, R34, R244 ;  /* 0x000000220c40723c */ /* 0x000fe200000418f4 */
[----:B------:R-:W-:-:S05]  /*bc00*/  IMAD.MOV.U32 R251, RZ, RZ, R0 ;  /* 0x000000fffffb7224 */ /* 0x000fca00078e0000 */
[----:B------:R-:W-:Y:S01]  /*bc10*/  HMMA.16816.F32.BF16 R60, R20, R34, R48 ;  /* 0x00000022143c723c */ /* 0x000fe20000041830 */
[----:B------:R-:W2:Y:S05]  /*bc20*/  LDSM.16.M88.4 R32, [R227+0x1800] ;  /* 0x00180000e320783b */ /* 0x000eaa0000000200 */
[C---:B-1----:R-:W-:Y:S06]  /*bc30*/  HMMA.16816.F32.BF16 R4, R12.reuse, R36, R4 ;  /* 0x000000240c04723c */ /* 0x042fec0000041804 */
[-C--:B------:R-:W-:Y:S06]  /*bc40*/  HMMA.16816.F32.BF16 R120, R12, R18.reuse, R120 ;  /* 0x000000120c78723c */ /* 0x080fec0000041878 */
[----:B------:R-:W-:Y:S01]  /*bc50*/  HMMA.16816.F32.BF16 R40, R20, R18, R40 ;  /* 0x000000121428723c */ /* 0x000fe20000041828 */
[----:B------:R-:W1:Y:S05]  /*bc60*/  LDSM.16.M88.4 R16, [R227+0x3000] ;  /* 0x00300000e310783b */ /* 0x000e6a0000000200 */
[----:B------:R-:W-:Y:S06]  /*bc70*/  HMMA.16816.F32.BF16 R48, R12, R28, R80 ;  /* 0x0000001c0c30723c */ /* 0x000fec0000041850 */
[----:B------:R-:W-:Y:S01]  /*bc80*/  HMMA.16816.F32.BF16 R80, R20, R30, R44 ;  /* 0x0000001e1450723c */ /* 0x000fe2000004182c */
[----:B------:R-:W-:-:S02]  /*bc90*/  IMAD.MOV.U32 R148, RZ, RZ, R4 ;  /* 0x000000ffff947224 */ /* 0x000fc400078e0004 */
[----:B------:R-:W-:Y:S02]  /*bca0*/  IMAD.MOV.U32 R3, RZ, RZ, R5 ;  /* 0x000000ffff037224 */ /* 0x000fe400078e0005 */
[----:B------:R-:W-:Y:S01]  /*bcb0*/  IMAD.MOV.U32 R2, RZ, RZ, R6 ;  /* 0x000000ffff027224 */ /* 0x000fe200078e0006 */
[C---:B------:R-:W-:Y:S01]  /*bcc0*/  HMMA.16816.F32.BF16 R100, R12.reuse, R30, R240 ;  /* 0x0000001e0c64723c */ /* 0x040fe200000418f0 */
[----:B------:R-:W-:Y:S01]  /*bcd0*/  IMAD.MOV.U32 R0, RZ, RZ, R7 ;  /* 0x000000ffff007224 */ /* 0x000fe200078e0007 */
[----:B------:R-:W3:Y:S04]  /*bce0*/  LDSM.16.M88.4 R28, [R227+0x2000] ;  /* 0x00200000e31c783b */ /* 0x000ee80000000200 */
[C---:B--2---:R-:W-:Y:S06]  /*bcf0*/  HMMA.16816.F32.BF16 R44, R12.reuse, R32, R248 ;  /* 0x000000200c2c723c */ /* 0x044fec00000418f8 */
[C---:B------:R-:W-:Y:S06]  /*bd00*/  HMMA.16816.F32.BF16 R4, R12.reuse, R34, R140 ;  /* 0x000000220c04723c */ /* 0x040fec000004188c */
[----:B------:R-:W-:Y:S06]  /*bd10*/  HMMA.16816.F32.BF16 R140, R12, R38, R212 ;  /* 0x000000260c8c723c */ /* 0x000fec00000418d4 */
[C---:B------:R-:W-:Y:S06]  /*bd20*/  HMMA.16816.F32.BF16 R248, R20.reuse, R32, R208 ;  /* 0x0000002014f8723c */ /* 0x040fec00000418d0 */
[----:B------:R-:W-:Y:S01]  /*bd30*/  IMAD.MOV.U32 R252, RZ, RZ, R44 ;  /* 0x000000fffffc7224 */ /* 0x000fe200078e002c */
[----:B------:R-:W-:Y:S01]  /*bd40*/  MOV R235, R45 ;  /* 0x0000002d00eb7202 */ /* 0x000fe20000000f00 */
[----:B------:R-:W-:Y:S01]  /*bd50*/  IMAD.MOV.U32 R234, RZ, RZ, R46 ;  /* 0x000000ffffea7224 */ /* 0x000fe200078e002e */
[----:B-1----:R-:W-:Y:S01]  /*bd60*/  HMMA.16816.F32.BF16 R212, R20, R16, R104 ;  /* 0x0000001014d4723c */ /* 0x002fe20000041868 */
[----:B------:R-:W-:-:S02]  /*bd70*/  IMAD.MOV.U32 R233, RZ, RZ, R47 ;  /* 0x000000ffffe97224 */ /* 0x000fc400078e002f */
[----:B------:R-:W-:Y:S01]  /*bd80*/  IMAD.MOV.U32 R231, RZ, RZ, R4 ;  /* 0x000000ffffe77224 */ /* 0x000fe200078e0004 */
[----:B------:R-:W-:Y:S01]  /*bd90*/  MOV R230, R5 ;  /* 0x0000000500e67202 */ /* 0x000fe20000000f00 */
[----:B------:R-:W-:Y:S01]  /*bda0*/  IMAD.MOV.U32 R207, RZ, RZ, R6 ;  /* 0x000000ffffcf7224 */ /* 0x000fe200078e0006 */
[----:B------:R-:W-:Y:S01]  /*bdb0*/  HMMA.16816.F32.BF16 R44, R12, R16, R92 ;  /* 0x000000100c2c723c */ /* 0x000fe2000004185c */
[----:B------:R-:W-:-:S05]  /*bdc0*/  IMAD.MOV.U32 R206, RZ, RZ, R7 ;  /* 0x000000ffffce7224 */ /* 0x000fca00078e0007 */
[----:B------:R-:W-:Y:S06]  /*bdd0*/  HMMA.16816.F32.BF16 R4, R12, R26, R236 ;  /* 0x0000001a0c04723c */ /* 0x000fec00000418ec */
[-C--:B---3--:R-:W-:Y:S06]  /*bde0*/  HMMA.16816.F32.BF16 R244, R20, R28.reuse, R124 ;  /* 0x0000001c14f4723c */ /* 0x088fec000004187c */
[C---:B------:R-:W-:Y:S06]  /*bdf0*/  HMMA.16816.F32.BF16 R136, R12.reuse, R28, R136 ;  /* 0x0000001c0c88723c */ /* 0x040fec0000041888 */
        /* <DEDUP_REMOVED lines=8> */
[----:B------:R-:W-:Y:S01]  /*be80*/  HMMA.16816.F32.BF16 R124, R20, R30, R72 ;  /* 0x0000001e147c723c */ /* 0x000fe20000041848 */
[----:B------:R-:W-:Y:S01]  /*be90*/  IMAD.MOV.U32 R45, RZ, RZ, R6 ;  /* 0x000000ffff2d7224 */ /* 0x000fe200078e0006 */
[----:B------:R-:W-:Y:S04]  /*bea0*/  LDSM.16.M88.4 R28, [R225+0x800] ;  /* 0x00080000e11c783b */ /* 0x000fe80000000200 */
[-C--:B------:R-:W-:Y:S06]  /*beb0*/  HMMA.16816.F32.BF16 R4, R12, R18.reuse, R216 ;  /* 0x000000120c04723c */ /* 0x080fec00000418d8 */
[----:B------:R-:W-:Y:S01]  /*bec0*/  HMMA.16816.F32.BF16 R208, R20, R18, R88 ;  /* 0x0000001214d0723c */ /* 0x000fe20000041858 */
[----:B------:R-:W1:Y:S05]  /*bed0*/  LDSM.16.M88.4 R16, [R229] ;  /* 0x00000000e510783b */ /* 0x000e6a0000000200 */
[----:B------:R-:W-:Y:S01]  /*bee0*/  HMMA.16816.F32.BF16 R144, R12, R24, R144 ;  /* 0x000000180c90723c */ /* 0x000fe20000041890 */
[----:B------:R-:W-:Y:S01]  /*bef0*/  LDSM.16.M88.4 R12, [R229+0x2000] ;  /* 0x00200000e50c783b */ /* 0x000fe20000000200 */
[----:B------:R-:W-:-:S02]  /*bf00*/  IMAD.MOV.U32 R88, RZ, RZ, R252 ;  /* 0x000000ffff587224 */ /* 0x000fc400078e00fc */
[----:B------:R-:W-:Y:S02]  /*bf10*/  IMAD.MOV.U32 R89, RZ, RZ, R235 ;  /* 0x000000ffff597224 */ /* 0x000fe400078e00eb */
[C---:B------:R-:W-:Y:S01]  /*bf20*/  HMMA.16816.F32.BF16 R240, R20.reuse, R34, R96 ;  /* 0x0000002214f0723c */ /* 0x040fe20000041860 */
[----:B------:R-:W2:Y:S01]  /*bf30*/  LDSM.16.M88.4 R32, [R225] ;  /* 0x00000000e120783b */ /* 0x000ea20000000200 */
[----:B------:R-:W-:Y:S02]  /*bf40*/  IMAD.MOV.U32 R90, RZ, RZ, R234 ;  /* 0x000000ffff5a7224 */ /* 0x000fe400078e00ea */
[----:B------:R-:W-:Y:S01]  /*bf50*/  IMAD.MOV.U32 R91, RZ, RZ, R233 ;  /* 0x000000ffff5b7224 */ /* 0x000fe200078e00e9 */
[----:B------:R-:W3:Y:S01]  /*bf60*/  S2R R234, SR_TID.X ;  /* 0x0000000000ea7919 */ /* 0x000ee20000002100 */
[C---:B------:R-:W-:Y:S06]  /*bf70*/  HMMA.16816.F32.BF16 R236, R20.reuse, R24, R108 ;  /* 0x0000001814ec723c */ /* 0x040fec000004186c */
[C---:B------:R-:W-:Y:S01]  /*bf80*/  HMMA.16816.F32.BF16 R216, R20.reuse, R26, R52 ;  /* 0x0000001a14d8723c */ /* 0x040fe20000041834 */
[----:B------:R-:W4:Y:S05]  /*bf90*/  LDSM.16.M88.4 R24, [R225+0x1000] ;  /* 0x00100000e118783b */ /* 0x000f2a0000000200 */
[C---:B------:R-:W-:Y:S06]  /*bfa0*/  HMMA.16816.F32.BF16 R108, R20.reuse, R38, R84 ;  /* 0x00000026146c723c */ /* 0x040fec0000041854 */
[----:B------:R-:W-:Y:S01]  /*bfb0*/  HMMA.16816.F32.BF16 R128, R20, R36, R128 ;  /* 0x000000241480723c */ /* 0x000fe20000041880 */
[----:B------:R-:W-:Y:S01]  /*bfc0*/  LDSM.16.M88.4 R20, [R225+0x3000] ;  /* 0x00300000e114783b */ /* 0x000fe20000000200 */
[----:B------:R-:W-:-:S02]  /*bfd0*/  IMAD.MOV.U32 R38, RZ, RZ, R207 ;  /* 0x000000ffff267224 */ /* 0x000fc400078e00cf */
[----:B------:R-:W-:Y:S02]  /*bfe0*/  IMAD.MOV.U32 R39, RZ, RZ, R206 ;  /* 0x000000ffff277224 */ /* 0x000fe400078e00ce */
[----:B-1----:R-:W-:Y:S01]  /*bff0*/  HMMA.16816.F32.BF16 R72, R16, R28, R56 ;  /* 0x0000001c1048723c */ /* 0x002fe20000041838 */
[----:B------:R-:W-:Y:S01]  /*c000*/  IMAD.MOV.U32 R36, RZ, RZ, R231 ;  /* 0x000000ffff247224 */ /* 0x000fe200078e00e7 */
[----:B------:R-:W-:-:S05]  /*c010*/  MOV R37, R230 ;  /* 0x000000e600257202 */ /* 0x000fca0000000f00 */
[----:B------:R-:W-:Y:S02]  /*c020*/  IMAD.MOV.U32 R56, RZ, RZ, R47 ;  /* 0x000000ffff387224 */ /* 0x000fe400078e002f */
[----:B------:R-:W-:Y:S02]  /*c030*/  IMAD.MOV.U32 R57, RZ, RZ, R46 ;  /* 0x000000ffff397224 */ /* 0x000fe400078e002e */
[----:B------:R-:W-:Y:S01]  /*c040*/  IMAD.MOV.U32 R58, RZ, RZ, R45 ;  /* 0x000000ffff3a7224 */ /* 0x000fe200078e002d */
[----:B--2---:R-:W-:Y:S01]  /*c050*/  HMMA.16816.F32.BF16 R96, R12, R34, R64 ;  /* 0x000000220c60723c */ /* 0x004fe20000041840 */
[----:B------:R-:W-:Y:S02]  /*c060*/  IMAD.MOV.U32 R59, RZ, RZ, R44 ;  /* 0x000000ffff3b7224 */ /* 0x000fe400078e002c */
[----:B---3--:R-:W-:-:S03]  /*c070*/  IMAD.SHL.U32 R234, R234, 0x2, RZ ;  /* 0x00000002eaea7824 */ /* 0x008fc600078e00ff */
[----:B------:R-:W-:Y:S02]  /*c080*/  HMMA.16816.F32.BF16 R44, R12, R28, R48 ;  /* 0x0000001c0c2c723c */ /* 0x000fe40000041830 */
[----:B------:R-:W-:-:S04]  /*c090*/  LOP3.LUT R234, R234, 0x6, RZ, 0xc0, !PT ;  /* 0x00000006eaea7812 */ /* 0x000fc800078ec0ff */
[-C--:B------:R-:W-:Y:S06]  /*c0a0*/  HMMA.16816.F32.BF16 R64, R12, R30.reuse, R100 ;  /* 0x0000001e0c40723c */ /* 0x080fec0000041864 */
[----:B------:R-:W-:Y:S01]  /*c0b0*/  HMMA.16816.F32.BF16 R48, R16, R30, R80 ;  /* 0x0000001e1030723c */ /* 0x000fe20000041850 */
[----:B------:R-:W1:Y:S05]  /*c0c0*/  LDSM.16.M88.4 R28, [R225+0x2000] ;  /* 0x00200000e11c783b */ /* 0x000e6a0000000200 */
[----:B------:R-:W-:Y:S06]  /*c0d0*/  HMMA.16816.F32.BF16 R104, R12, R32, R76 ;  /* 0x000000200c68723c */ /* 0x000fec000004184c */
[----:B------:R-:W-:Y:S01]  /*c0e0*/  HMMA.16816.F32.BF16 R84, R16, R34, R60 ;  /* 0x000000221054723c */ /* 0x000fe2000004183c */
[----:B------:R-:W-:Y:S01]  /*c0f0*/  IMAD.MOV.U32 R76, RZ, RZ, R95 ;  /* 0x000000ffff4c7224 */ /* 0x000fe200078e005f */
[----:B------:R-:W-:Y:S01]  /*c100*/  MOV R79, R92 ;  /* 0x0000005c004f7202 */ /* 0x000fe20000000f00 */
[----:B------:R-:W-:-:S02]  /*c110*/  IMAD.MOV.U32 R77, RZ, RZ, R94 ;  /* 0x000000ffff4d7224 */ /* 0x000fc400078e005e */
[----:B------:R-:W-:Y:S01]  /*c120*/  IMAD.MOV.U32 R78, RZ, RZ, R93 ;  /* 0x000000ffff4e7224 */ /* 0x000fe200078e005d */
[----:B----4-:R-:W-:Y:S06]  /*c130*/  HMMA.16816.F32.BF16 R52, R12, R24, R116 ;  /* 0x000000180c34723c */ /* 0x010fec0000041874 */
[C---:B------:R-:W-:Y:S01]  /*c140*/  HMMA.16816.F32.BF16 R92, R16.reuse, R32, R68 ;  /* 0x00000020105c723c */ /* 0x040fe20000041844 */
[----:B------:R-:W2:Y:S05]  /*c150*/  LDSM.16.M88.4 R32, [R225+0x1800] ;  /* 0x00180000e120783b */ /* 0x000eaa0000000200 */
[----:B------:R-:W-:Y:S06]  /*c160*/  HMMA.16816.F32.BF16 R68, R16, R24, R112 ;  /* 0x000000181044723c */ /* 0x000fec0000041870 */
[-C--:B------:R-:W-:Y:S06]  /*c170*/  HMMA.16816.F32.BF16 R80, R12, R26.reuse, R120 ;  /* 0x0000001a0c50723c */ /* 0x080fec0000041878 */
[----:B------:R-:W-:Y:S01]  /*c180*/  HMMA.16816.F32.BF16 R60, R16, R26, R40 ;  /* 0x0000001a103c723c */ /* 0x000fe20000041828 */
[----:B------:R-:W3:Y:S04]  /*c190*/  LDSM.16.M88.4 R24, [R225+0x2800] ;  /* 0x00280000e118783b */ /* 0x000ee80000000200 */
[----:B------:R-:W4:Y:S01]  /*c1a0*/  LDSM.16.M88.4 R40, [R225+0x3800] ;  /* 0x00380000e128783b */ /* 0x000f220000000200 */
[----:B-1----:R-:W-:Y:S01]  /*c1b0*/  HMMA.16816.F32.BF16 R112, R12, R28, R136 ;  /* 0x0000001c0c70723c */ /* 0x002fe20000041888 */
[----:B------:R-:W-:Y:S01]  /*c1c0*/  UISETP.GE.AND UP1, UPT, UR26, 0x3, UPT ;  /* 0x000000031a00788c */ /* 0x000fe2000bf26270 */
[----:B------:R-:W-:-:S04]  /*c1d0*/  DEPBAR.LE SB0, 0x0 ;  /* 0x000080000000791a */ /* 0x000fc80000000000 */
[----:B------:R-:W-:Y:S06]  /*c1e0*/  HMMA.16816.F32.BF16 R4, R12, R22, R4 ;  /* 0x000000160c04723c */ /* 0x000fec0000041804 */
[----:B------:R-:W-:Y:S06]  /*c1f0*/  HMMA.16816.F32.BF16 R124, R16, R30, R124 ;  /* 0x0000001e107c723c */ /* 0x000fec000004187c */
[C---:B--2---:R-:W-:Y:S06]  /*c200*/  HMMA.16816.F32.BF16 R36, R12.reuse, R34, R36 ;  /* 0x000000220c24723c */ /* 0x044fec0000041824 */
[----:B------:R-:W-:Y:S01]  /*c210*/  IMAD.MOV.U32 R121, RZ, RZ, R114 ;  /* 0x000000ffff797224 */ /* 0x000fe200078e0072 */
[----:B------:R-:W-:Y:S01]  /*c220*/  HMMA.16816.F32.BF16 R88, R12, R32, R88 ;  /* 0x000000200c58723c */ /* 0x000fe20000041858 */
[----:B------:R-:W-:-:S02]  /*c230*/  IMAD.MOV.U32 R118, RZ, RZ, R113 ;  /* 0x000000ffff767224 */ /* 0x000fc400078e0071 */
[----:B------:R-:W-:Y:S02]  /*c240*/  IMAD.MOV.U32 R117, RZ, RZ, R115 ;  /* 0x000000ffff757224 */ /* 0x000fe400078e0073 */
[----:B------:R-:W-:Y:S02]  /*c250*/  IMAD.MOV.U32 R116, RZ, RZ, R112 ;  /* 0x000000ffff747224 */ /* 0x000fe400078e0070 */
[----:B------:R-:W-:Y:S01]  /*c260*/  HMMA.16816.F32.BF16 R112, R12, R30, R132 ;  /* 0x0000001e0c70723c */ /* 0x000fe20000041884 */
[----:B------:R-:W-:Y:S02]  /*c270*/  IMAD.MOV.U32 R119, RZ, RZ, R6 ;  /* 0x000000ffff777224 */ /* 0x000fe400078e0006 */
[----:B------:R-:W-:-:S03]  /*c280*/  IMAD.MOV.U32 R120, RZ, RZ, R4 ;  /* 0x000000ffff787224 */ /* 0x000fc600078e0004 */
[----:B---3--:R-:W-:Y:S04]  /*c290*/  HMMA.16816.F32.BF16 R56, R12, R26, R56 ;  /* 0x0000001a0c38723c */ /* 0x008fe80000041838 */
        /* <DEDUP_REMOVED lines=8> */
[----:B------:R-:W-:Y:S01]  /*c320*/  HMMA.16816.F32.BF16 R216, R16, R26, R216 ;  /* 0x0000001a10d8723c */ /* 0x000fe200000418d8 */
[----:B------:R-:W-:Y:S02]  /*c330*/  IMAD.MOV.U32 R38, RZ, RZ, R2 ;  /* 0x000000ffff267224 */ /* 0x000fe400078e0002 */
[----:B------:R-:W-:Y:S02]  /*c340*/  IMAD.U32 R0, RZ, RZ, UR22 ;  /* 0x00000016ff007e24 */ /* 0x000fe4000f8e00ff */
[----:B------:R-:W-:Y:S01]  /*c350*/  IMAD.MOV.U32 R230, RZ, RZ, R115 ;  /* 0x000000ffffe67224 */ /* 0x000fe200078e0073 */
[----:B------:R-:W-:Y:S01]  /*c360*/  MOV R136, R113 ;  /* 0x0000007100887202 */ /* 0x000fe20000000f00 */
[----:B------:R-:W-:Y:S01]  /*c370*/  IMAD.MOV.U32 R139, RZ, RZ, R114 ;  /* 0x000000ffff8b7224 */ /* 0x000fe200078e0072 */
[----:B----4-:R-:W-:Y:S01]  /*c380*/  HMMA.16816.F32.BF16 R36, R12, R40, R36 ;  /* 0x000000280c24723c */ /* 0x010fe20000041824 */
[----:B------:R-:W-:-:S02]  /*c390*/  IMAD.MOV.U32 R132, RZ, RZ, R112 ;  /* 0x000000ffff847224 */ /* 0x000fc400078e0070 */
[----:B------:R-:W-:Y:S02]  /*c3a0*/  IMAD.MOV.U32 R123, RZ, RZ, R57 ;  /* 0x000000ffff7b7224 */ /* 0x000fe400078e0039 */
[----:B------:R-:W-:Y:S01]  /*c3b0*/  IMAD.MOV.U32 R122, RZ, RZ, R59 ;  /* 0x000000ffff7a7224 */ /* 0x000fe200078e003b */
[----:B------:R-:W-:Y:S01]  /*c3c0*/  HMMA.16816.F32.BF16 R112, R12, R24, R144 ;  /* 0x000000180c70723c */ /* 0x000fe20000041890 */
[----:B------:R-:W-:-:S04]  /*c3d0*/  IMAD R0, R0, 0x80, R234 ;  /* 0x0000008000007824 */ /* 0x000fc800078e02ea */
[C---:B------:R-:W-:Y:S01]  /*c3e0*/  VIADD R30, R0.reuse, 0x21 ;  /* 0x00000021001e7836 */ /* 0x040fe20000000000 */
[----:B------:R-:W-:Y:S01]  /*c3f0*/  I2FP.F32.S32 R3, R0 ;  /* 0x0000000000037245 */ /* 0x000fe20000201400 */
[----:B------:R-:W-:Y:S01]  /*c400*/  IMAD.MOV.U32 R145, RZ, RZ, R56 ;  /* 0x000000ffff917224 */ /* 0x000fe200078e0038 */
[C---:B------:R-:W-:Y:S01]  /*c410*/  IADD3 R27, R0.reuse, 0x30, RZ ;  /* 0x00000030001b7810 */ /* 0x040fe20007ffe0ff */
[----:B------:R-:W-:Y:S02]  /*c420*/  IMAD.MOV.U32 R144, RZ, RZ, R58 ;  /* 0x000000ffff907224 */ /* 0x000fe400078e003a */
[----:B------:R-:W-:Y:S01]  /*c430*/  HMMA.16816.F32.BF16 R56, R12, R20, R76 ;  /* 0x000000140c38723c */ /* 0x000fe2000004184c */
[----:B------:R-:W-:-:S05]  /*c440*/  VIADD R31, R0, 0x20 ;  /* 0x00000020001f7836 */ /* 0x000fca0000000000 */
[----:B------:R-:W-:Y:S01]  /*c450*/  HMMA.16816.F32.BF16 R12, R12, R42, R140 ;  /* 0x0000002a0c0c723c */ /* 0x000fe2000004188c */
[----:B------:R-:W-:Y:S02]  /*c460*/  IMAD.MOV.U32 R4, RZ, RZ, R38 ;  /* 0x000000ffff047224 */ /* 0x000fe400078e0026 */
[----:B------:R-:W-:-:S03]  /*c470*/  VIADD R38, R0, 0x1 ;  /* 0x0000000100267836 */ /* 0x000fc60000000000 */
[----:B------:R-:W-:Y:S01]  /*c480*/  HMMA.16816.F32.BF16 R76, R16, R28, R244 ;  /* 0x0000001c104c723c */ /* 0x000fe200000418f4 */
[----:B------:R-:W-:Y:S02]  /*c490*/  IMAD.MOV.U32 R2, RZ, RZ, R112 ;  /* 0x000000ffff027224 */ /* 0x000fe400078e0070 */
[C---:B------:R-:W-:Y:S01]  /*c4a0*/  FFMA.FTZ R143, R3.reuse, UR5, R104 ;  /* 0x00000005038f7c23 */ /* 0x040fe20008010068 */
[----:B------:R-:W-:Y:S02]  /*c4b0*/  IMAD.MOV.U32 R112, RZ, RZ, R5 ;  /* 0x000000ffff707224 */ /* 0x000fe400078e0005 */
[----:B------:R-:W-:Y:S01]  /*c4c0*/  FFMA.FTZ R142, R3, UR5, R106 ;  /* 0x00000005038e7c23 */ /* 0x000fe2000801006a */
[----:B------:R-:W-:Y:S01]  /*c4d0*/  IMAD.MOV.U32 R147, RZ, RZ, R113 ;  /* 0x000000ffff937224 */ /* 0x000fe200078e0071 */
[----:B------:R-:W-:Y:S01]  /*c4e0*/  MOV R146, R115 ;  /* 0x0000007300927202 */ /* 0x000fe20000000f00 */
[----:B------:R-:W-:Y:S01]  /*c4f0*/  IMAD.MOV.U32 R113, RZ, RZ, R37 ;  /* 0x000000ffff717224 */ /* 0x000fe200078e0025 */
[----:B------:R-:W-:Y:S01]  /*c500*/  MOV R115, R39 ;  /* 0x0000002700737202 */ /* 0x000fe20000000f00 */
[----:B------:R-:W-:-:S02]  /*c510*/  IMAD.MOV.U32 R148, RZ, RZ, R114 ;  /* 0x000000ffff947224 */ /* 0x000fc400078e0072 */
[----:B------:R-:W-:Y:S01]  /*c520*/  VIADD R37, R0, 0x8 ;  /* 0x0000000800257836 */ /* 0x000fe20000000000 */
[----:B------:R-:W-:Y:S01]  /*c530*/  MOV R206, R56 ;  /* 0x0000003800ce7202 */ /* 0x000fe20000000f00 */
[----:B------:R-:W-:Y:S02]  /*c540*/  IMAD.MOV.U32 R207, RZ, RZ, R59 ;  /* 0x000000ffffcf7224 */ /* 0x000fe400078e003b */
[----:B------:R-:W-:Y:S02]  /*c550*/  IMAD.MOV.U32 R138, RZ, RZ, R58 ;  /* 0x000000ffff8a7224 */ /* 0x000fe400078e003a */
[----:B------:R-:W-:Y:S01]  /*c560*/  IMAD.MOV.U32 R133, RZ, RZ, R57 ;  /* 0x000000ffff857224 */ /* 0x000fe200078e0039 */
[----:B------:R-:W-:Y:S01]  /*c570*/  MOV R6, R13 ;  /* 0x0000000d00067202 */ /* 0x000fe20000000f00 */
[----:B------:R-:W-:Y:S01]  /*c580*/  IMAD.MOV.U32 R135, RZ, RZ, R12 ;  /* 0x000000ffff877224 */ /* 0x000fe200078e000c */
[----:B------:R-:W-:Y:S01]  /*c590*/  HMMA.16816.F32.BF16 R56, R16, R34, R240 ;  /* 0x000000221038723c */ /* 0x000fe200000418f0 */
[----:B------:R-:W-:-:S02]  /*c5a0*/  IMAD.MOV.U32 R134, RZ, RZ, R14 ;  /* 0x000000ffff867224 */ /* 0x000fc400078e000e */
[----:B------:R-:W-:Y:S02]  /*c5b0*/  IMAD.MOV.U32 R5, RZ, RZ, R15 ;  /* 0x000000ffff057224 */ /* 0x000fe400078e000f */
[----:B------:R-:W-:Y:S01]  /*c5c0*/  IMAD.MOV.U32 R114, RZ, RZ, R36 ;  /* 0x000000ffff727224 */ /* 0x000fe200078e0024 */
[C---:B------:R-:W-:Y:S01]  /*c5d0*/  HMMA.16816.F32.BF16 R12, R16.reuse, R32, R248 ;  /* 0x00000020100c723c */ /* 0x040fe200000418f8 */
[C---:B------:R-:W-:Y:S01]  /*c5e0*/  VIADD R36, R0.reuse, 0x9 ;  /* 0x0000000900247836 */ /* 0x040fe20000000000 */
[C---:B------:R-:W-:Y:S01]  /*c5f0*/  IADD3 R35, R0.reuse, 0x10, RZ ;  /* 0x0000001000237810 */ /* 0x040fe20007ffe0ff */
[C---:B------:R-:W-:Y:S02]  /*c600*/  VIADD R34, R0.reuse, 0x11 ;  /* 0x0000001100227836 */ /* 0x040fe40000000000 */
[C---:B------:R-:W-:Y:S01]  /*c610*/  VIADD R28, R0.reuse, 0x29 ;  /* 0x00000029001c7836 */ /* 0x040fe20000000000 */
[----:B------:R-:W-:Y:S01]  /*c620*/  HMMA.16816.F32.BF16 R240, R16, R20, R212 ;  /* 0x0000001410f0723c */ /* 0x000fe200000418d4 */
[----:B------:R-:W-:-:S02]  /*c630*/  VIADD R33, R0, 0x18 ;  /* 0x0000001800217836 */ /* 0x000fc40000000000 */
[C---:B------:R-:W-:Y:S02]  /*c640*/  VIADD R32, R0.reuse, 0x19 ;  /* 0x0000001900207836 */ /* 0x040fe40000000000 */
[----:B------:R-:W-:Y:S01]  /*c650*/  VIADD R29, R0, 0x28 ;  /* 0x00000028001d7836 */ /* 0x000fe20000000000 */
[C---:B------:R-:W-:Y:S06]  /*c660*/  HMMA.16816.F32.BF16 R248, R16.reuse, R22, R208 ;  /* 0x0000001610f8723c */ /* 0x040fec00000418d0 */
[----:B------:R-:W-:-:S15]  /*c670*/  HMMA.16816.F32.BF16 R20, R16, R40, R128 ;  /* 0x000000281014723c */ /* 0x000fde0000041880 */
[----:B------:R-:W-:-:S09]  /*c680*/  NOP ;  /* 0x0000000000007918 */ /* 0x000fd20000000000 */
[----:B------:R-:W-:Y:S01]  /*c690*/  IMAD.MOV.U32 R26, RZ, RZ, R22 ;  /* 0x000000ffff1a7224 */ /* 0x000fe200078e0016 */
[----:B------:R-:W-:Y:S01]  /*c6a0*/  MOV R25, R21 ;  /* 0x0000001500197202 */ /* 0x000fe20000000f00 */
[----:B------:R-:W-:Y:S02]  /*c6b0*/  IMAD.MOV.U32 R24, RZ, RZ, R20 ;  /* 0x000000ffff187224 */ /* 0x000fe400078e0014 */
[----:B------:R-:W-:Y:S02]  /*c6c0*/  IMAD.MOV.U32 R41, RZ, RZ, R23 ;  /* 0x000000ffff297224 */ /* 0x000fe400078e0017 */
[----:B------:R-:W-:Y:S07]  /*c6d0*/  HMMA.16816.F32.BF16 R20, R16, R42, R108 ;  /* 0x0000002a1014723c */ /* 0x000fee000004186c */
[----:B------:R-:W-:Y:S01]  /*c6e0*/  IMAD.MOV.U32 R18, RZ, RZ, R2 ;  /* 0x000000ffff127224 */ /* 0x000fe200078e0002 */
[----:B------:R-:W-:Y:S01]  /*c6f0*/  I2FP.F32.S32 R2, R38 ;  /* 0x0000002600027245 */ /* 0x000fe20000201400 */
[----:B------:R-:W-:Y:S01]  /*c700*/  FFMA.FTZ R19, R3, UR5, R92 ;  /* 0x0000000503137c23 */ /* 0x000fe2000801005c */
[----:B------:R-:W-:Y:S01]  /*c710*/  MOV R92, R117 ;  /* 0x00000075005c7202 */ /* 0x000fe20000000f00 */
[----:B------:R-:W-:Y:S01]  /*c720*/  IMAD.MOV.U32 R42, RZ, RZ, R25 ;  /* 0x000000ffff2a7224 */ /* 0x000fe200078e0019 */
[----:B------:R-:W-:Y:S01]  /*c730*/  MOV R43, R26 ;  /* 0x0000001a002b7202 */ /* 0x000fe20000000f00 */
[C---:B------:R-:W-:Y:S01]  /*c740*/  FFMA.FTZ R247, R2.reuse, UR5, R93 ;  /* 0x0000000502f77c23 */ /* 0x040fe2000801005d */
[C---:B------:R-:W-:Y:S01]  /*c750*/  FFMA.FTZ R141, R2.reuse, UR5, R105 ;  /* 0x00000005028d7c23 */ /* 0x040fe20008010069 */
[----:B------:R-:W-:Y:S01]  /*c760*/  FFMA.FTZ R140, R2, UR5, R107 ;  /* 0x00000005028c7c23 */ /* 0x000fe2000801006b */
[----:B------:R-:W-:-:S02]  /*c770*/  IMAD.MOV.U32 R93, RZ, RZ, R132 ;  /* 0x000000ffff5d7224 */ /* 0x000fc400078e0084 */
[C---:B------:R-:W-:Y:S02]  /*c780*/  VIADD R26, R0.reuse, 0x31 ;  /* 0x00000031001a7836 */ /* 0x040fe40000000000 */
[----:B------:R-:W-:-:S04]  /*c790*/  VIADD R25, R0, 0x38 ;  /* 0x0000003800197836 */ /* 0x000fc80000000000 */
[----:B------:R-:W-:Y:S01]  /*c7a0*/  MOV R40, R20 ;  /* 0x0000001400287202 */ /* 0x000fe20000000f00 */
[----:B------:R-:W-:Y:S01]  /*c7b0*/  FFMA.FTZ R20, R3, UR5, R94 ;  /* 0x0000000503147c23 */ /* 0x000fe2000801005e */
[----:B------:R-:W-:Y:S01]  /*c7c0*/  IMAD.MOV.U32 R17, RZ, RZ, R23 ;  /* 0x000000ffff117224 */ /* 0x000fe200078e0017 */
[----:B------:R-:W-:Y:S01]  /*c7d0*/  I2FP.F32.S32 R3, R37 ;  /* 0x0000002500037245 */ /* 0x000fe20000201400 */
[----:B------:R-:W-:Y:S01]  /*c7e0*/  FFMA.FTZ R23, R2, UR5, R95 ;  /* 0x0000000502177c23 */ /* 0x000fe2000801005f */
[----:B------:R-:W-:Y:S01]  /*c7f0*/  I2FP.F32.S32 R2, R36 ;  /* 0x0000002400027245 */ /* 0x000fe20000201400 */
[----:B------:R-:W-:Y:S02]  /*c800*/  IMAD.MOV.U32 R95, RZ, RZ, R20 ;  /* 0x000000ffff5f7224 */ /* 0x000fe400078e0014 */
[C---:B------:R-:W-:Y:S01]  /*c810*/  FFMA.FTZ R234, R3.reuse, UR5, R84 ;  /* 0x0000000503ea7c23 */ /* 0x040fe20008010054 */
[----:B------:R-:W-:Y:S02]  /*c820*/  IMAD.MOV.U32 R84, RZ, RZ, R136 ;  /* 0x000000ffff547224 */ /* 0x000fe400078e0088 */
[C---:B------:R-:W-:Y:S01]  /*c830*/  FFMA.FTZ R137, R3.reuse, UR5, R96 ;  /* 0x0000000503897c23 */ /* 0x040fe20008010060 */
[C---:B------:R-:W-:Y:S01]  /*c840*/  FFMA.FTZ R245, R3.reuse, UR5, R86 ;  /* 0x0000000503f57c23 */ /* 0x040fe20008010056 */
[----:B------:R-:W-:Y:S01]  /*c850*/  FFMA.FTZ R136, R3, UR5, R98 ;  /* 0x0000000503887c23 */ /* 0x000fe20008010062 */
[----:B------:R-:W-:Y:S01]  /*c860*/  FFMA.FTZ R235, R2, UR5, R87 ;  /* 0x0000000502eb7c23 */ /* 0x000fe20008010057 */
[----:B------:R-:W-:Y:S01]  /*c870*/  IMAD.MOV.U32 R96, RZ, RZ, R230 ;  /* 0x000000ffff607224 */ /* 0x000fe200078e00e6 */
[----:B------:R-:W-:Y:S01]  /*c880*/  I2FP.F32.S32 R3, R35 ;  /* 0x0000002300037245 */ /* 0x000fe20000201400 */
[----:B------:R-:W-:-:S02]  /*c890*/  IMAD.MOV.U32 R86, RZ, RZ, R135 ;  /* 0x000000ffff567224 */ /* 0x000fc400078e0087 */
[C---:B------:R-:W-:Y:S01]  /*c8a0*/  FFMA.FTZ R230, R2.reuse, UR5, R85 ;  /* 0x0000000502e67c23 */ /* 0x040fe20008010055 */
[----:B------:R-:W-:Y:S02]  /*c8b0*/  IMAD.MOV.U32 R87, RZ, RZ, R134 ;  /* 0x000000ffff577224 */ /* 0x000fe400078e0086 */
[C---:B------:R-:W-:Y:S01]  /*c8c0*/  FFMA.FTZ R135, R2.reuse, UR5, R97 ;  /* 0x0000000502877c23 */ /* 0x040fe20008010061 */
[----:B------:R-:W-:Y:S01]  /*c8d0*/  FFMA.FTZ R134, R2, UR5, R99 ;  /* 0x0000000502867c23 */ /* 0x000fe20008010063 */
[----:B------:R-:W-:Y:S01]  /*c8e0*/  I2FP.F32.S32 R2, R34 ;  /* 0x0000002200027245 */ /* 0x000fe20000201400 */
[C---:B------:R-:W-:Y:S01]  /*c8f0*/  FFMA.FTZ R213, R3.reuse, UR5, R72 ;  /* 0x0000000503d57c23 */ /* 0x040fe20008010048 */
[C---:B------:R-:W-:Y:S01]  /*c900*/  FFMA.FTZ R215, R3.reuse, UR5, R74 ;  /* 0x0000000503d77c23 */ /* 0x040fe2000801004a */
        /* <DEDUP_REMOVED lines=8> */
[----:B------:R-:W-:-:S02]  /*c990*/  IMAD.MOV.U32 R20, RZ, RZ, R139 ;  /* 0x000000ffff147224 */ /* 0x000fc400078e008b */
[----:B------:R-:W-:Y:S01]  /*c9a0*/  FFMA.FTZ R139, R3, UR5, R48 ;  /* 0x00000005038b7c23 */ /* 0x000fe20008010030 */
[----:B------:R-:W-:Y:S01]  /*c9b0*/  IMAD.MOV.U32 R48, RZ, RZ, R138 ;  /* 0x000000ffff307224 */ /* 0x000fe200078e008a */
[----:B------:R-:W-:Y:S01]  /*c9c0*/  MOV R73, R123 ;  /* 0x0000007b00497202 */ /* 0x000fe20000000f00 */
[C---:B------:R-:W-:Y:S01]  /*c9d0*/  FFMA.FTZ R132, R2.reuse, UR5, R49 ;  /* 0x0000000502847c23 */ /* 0x040fe20008010031 */
[C---:B------:R-:W-:Y:S01]  /*c9e0*/  FFMA.FTZ R138, R2.reuse, UR5, R51 ;  /* 0x00000005028a7c23 */ /* 0x040fe20008010033 */
[C---:B------:R-:W-:Y:S01]  /*c9f0*/  FFMA.FTZ R211, R2.reuse, UR5, R65 ;  /* 0x0000000502d37c23 */ /* 0x040fe20008010041 */
[----:B------:R-:W-:Y:S01]  /*ca00*/  FFMA.FTZ R210, R2, UR5, R67 ;  /* 0x0000000502d27c23 */ /* 0x000fe20008010043 */
[----:B------:R-:W-:Y:S01]  /*ca10*/  I2FP.F32.S32 R2, R30 ;  /* 0x0000001e00027245 */ /* 0x000fe20000201400 */
[----:B------:R-:W-:Y:S01]  /*ca20*/  IMAD.MOV.U32 R45, RZ, RZ, R133 ;  /* 0x000000ffff2d7224 */ /* 0x000fe200078e0085 */
[----:B------:R-:W-:Y:S01]  /*ca30*/  MOV R97, R19 ;  /* 0x0000001300617202 */ /* 0x000fe20000000f00 */
[----:B------:R-:W-:-:S02]  /*ca40*/  IMAD.MOV.U32 R46, RZ, RZ, R122 ;  /* 0x000000ffff2e7224 */ /* 0x000fc400078e007a */
[C---:B------:R-:W-:Y:S01]  /*ca50*/  FFMA.FTZ R231, R3.reuse, UR5, R64 ;  /* 0x0000000503e77c23 */ /* 0x040fe20008010040 */
[C---:B------:R-:W-:Y:S01]  /*ca60*/  FFMA.FTZ R123, R2.reuse, UR5, R69 ;  /* 0x00000005027b7c23 */ /* 0x040fe20008010045 */
[C---:B------:R-:W-:Y:S01]  /*ca70*/  FFMA.FTZ R122, R2.reuse, UR5, R71 ;  /* 0x00000005027a7c23 */ /* 0x040fe20008010047 */
[C---:B------:R-:W-:Y:S01]  /*ca80*/  FFMA.FTZ R133, R2.reuse, UR5, R53 ;  /* 0x0000000502857c23 */ /* 0x040fe20008010035 */
[----:B------:R-:W-:Y:S01]  /*ca90*/  FFMA.FTZ R131, R2, UR5, R55 ;  /* 0x0000000502837c23 */ /* 0x000fe20008010037 */
[----:B------:R-:W-:Y:S01]  /*caa0*/  I2FP.F32.S32 R2, R28 ;  /* 0x0000001c00027245 */ /* 0x000fe20000201400 */
[----:B------:R-:W-:Y:S01]  /*cab0*/  IMAD.MOV.U32 R94, RZ, RZ, R118 ;  /* 0x000000ffff5e7224 */ /* 0x000fe200078e0076 */
[----:B------:R-:W-:Y:S01]  /*cac0*/  MOV R75, R207 ;  /* 0x000000cf004b7202 */ /* 0x000fe20000000f00 */
[----:B------:R-:W-:Y:S02]  /*cad0*/  IMAD.MOV.U32 R98, RZ, RZ, R116 ;  /* 0x000000ffff627224 */ /* 0x000fe400078e0074 */
[----:B------:R-:W-:Y:S01]  /*cae0*/  FFMA.FTZ R207, R3, UR5, R50 ;  /* 0x0000000503cf7c23 */ /* 0x000fe20008010032 */
[----:B------:R-:W-:-:S02]  /*caf0*/  IMAD.MOV.U32 R19, RZ, RZ, R115 ;  /* 0x000000ffff137224 */ /* 0x000fc400078e0073 */
[C---:B------:R-:W-:Y:S01]  /*cb00*/  FFMA.FTZ R117, R2.reuse, UR5, R61 ;  /* 0x0000000502757c23 */ /* 0x040fe2000801003d */
[----:B------:R-:W-:Y:S02]  /*cb10*/  IMAD.MOV.U32 R16, RZ, RZ, R21 ;  /* 0x000000ffff107224 */ /* 0x000fe400078e0015 */
[C---:B------:R-:W-:Y:S01]  /*cb20*/  FFMA.FTZ R116, R2.reuse, UR5, R63 ;  /* 0x0000000502747c23 */ /* 0x040fe2000801003f */
[C---:B------:R-:W-:Y:S01]  /*cb30*/  FFMA.FTZ R118, R2.reuse, UR5, R81 ;  /* 0x0000000502767c23 */ /* 0x040fe20008010051 */
[----:B------:R-:W-:Y:S01]  /*cb40*/  FFMA.FTZ R115, R2, UR5, R83 ;  /* 0x0000000502737c23 */ /* 0x000fe20008010053 */
[----:B------:R-:W-:Y:S01]  /*cb50*/  I2FP.F32.S32 R2, R27 ;  /* 0x0000001b00027245 */ /* 0x000fe20000201400 */
[----:B------:R-:W-:Y:S02]  /*cb60*/  IMAD.MOV.U32 R47, RZ, RZ, R17 ;  /* 0x000000ffff2f7224 */ /* 0x000fe400078e0011 */
[----:B------:R-:W-:Y:S01]  /*cb70*/  FFMA.FTZ R214, R3, UR5, R66 ;  /* 0x0000000503d67c23 */ /* 0x000fe20008010042 */
[----:B------:R-:W-:Y:S01]  /*cb80*/  IMAD.MOV.U32 R64, RZ, RZ, R16 ;  /* 0x000000ffff407224 */ /* 0x000fe200078e0010 */
[----:B------:R-:W-:Y:S01]  /*cb90*/  I2FP.F32.S32 R3, R31 ;  /* 0x0000001f00037245 */ /* 0x000fe20000201400 */
[----:B------:R-:W-:-:S02]  /*cba0*/  IMAD.MOV.U32 R74, RZ, RZ, R114 ;  /* 0x000000ffff4a7224 */ /* 0x000fc400078e0072 */
[C---:B------:R-:W-:Y:S01]  /*cbb0*/  FFMA.FTZ R114, R2.reuse, UR5, R88 ;  /* 0x0000000502727c23 */ /* 0x040fe20008010058 */
[----:B------:R-:W-:Y:S02]  /*cbc0*/  IMAD.MOV.U32 R17, RZ, RZ, R113 ;  /* 0x000000ffff117224 */ /* 0x000fe400078e0071 */
[C---:B------:R-:W-:Y:S01]  /*cbd0*/  FFMA.FTZ R113, R2.reuse, UR5, R12 ;  /* 0x0000000502717c23 */ /* 0x040fe2000801000c */
[----:B------:R-:W-:Y:S02]  /*cbe0*/  IMAD.MOV.U32 R16, RZ, RZ, R112 ;  /* 0x000000ffff107224 */ /* 0x000fe400078e0070 */
[C---:B------:R-:W-:Y:S01]  /*cbf0*/  FFMA.FTZ R112, R2.reuse, UR5, R14 ;  /* 0x0000000502707c23 */ /* 0x040fe2000801000e */
[----:B------:R-:W-:Y:S01]  /*cc00*/  FFMA.FTZ R111, R2, UR5, R90 ;  /* 0x00000005026f7c23 */ /* 0x000fe2000801005a */
[----:B------:R-:W-:Y:S01]  /*cc10*/  I2FP.F32.S32 R2, R26 ;  /* 0x0000001a00027245 */ /* 0x000fe20000201400 */
[----:B------:R-:W-:Y:S02]  /*cc20*/  IMAD.MOV.U32 R85, RZ, RZ, R24 ;  /* 0x000000ffff557224 */ /* 0x000fe400078e0018 */
[----:B------:R-:W-:Y:S01]  /*cc30*/  FFMA.FTZ R129, R3, UR5, R68 ;  /* 0x0000000503817c23 */ /* 0x000fe20008010044 */
[----:B------:R-:W-:-:S02]  /*cc40*/  VIADD R24, R0, 0x39 ;  /* 0x0000003900187836 */ /* 0x000fc40000000000 */
[C---:B------:R-:W-:Y:S01]  /*cc50*/  FFMA.FTZ R128, R3.reuse, UR5, R70 ;  /* 0x0000000503807c23 */ /* 0x040fe20008010046 */
[C---:B------:R-:W-:Y:S01]  /*cc60*/  FFMA.FTZ R109, R2.reuse, UR5, R13 ;  /* 0x00000005026d7c23 */ /* 0x040fe2000801000d */
[C---:B------:R-:W-:Y:S01]  /*cc70*/  FFMA.FTZ R108, R2.reuse, UR5, R15 ;  /* 0x00000005026c7c23 */ /* 0x040fe2000801000f */
[C---:B------:R-:W-:Y:S01]  /*cc80*/  FFMA.FTZ R110, R2.reuse, UR5, R89 ;  /* 0x00000005026e7c23 */ /* 0x040fe20008010059 */
[----:B------:R-:W-:Y:S01]  /*cc90*/  FFMA.FTZ R106, R2, UR5, R91 ;  /* 0x00000005026a7c23 */ /* 0x000fe2000801005b */
[----:B------:R-:W-:Y:S01]  /*cca0*/  I2FP.F32.S32 R2, R25 ;  /* 0x0000001900027245 */ /* 0x000fe20000201400 */
[----:B------:R-:W-:Y:S02]  /*ccb0*/  IMAD.MOV.U32 R51, RZ, RZ, R23 ;  /* 0x000000ffff337224 */ /* 0x000fe400078e0017 */
[----:B------:R-:W-:Y:S01]  /*ccc0*/  FFMA.FTZ R208, R3, UR5, R52 ;  /* 0x0000000503d07c23 */ /* 0x000fe20008010034 */
[----:B------:R-:W-:Y:S02]  /*ccd0*/  IMAD.MOV.U32 R39, RZ, RZ, R22 ;  /* 0x000000ffff277224 */ /* 0x000fe400078e0016 */
[C---:B------:R-:W-:Y:S01]  /*cce0*/  FFMA.FTZ R107, R2.reuse, UR5, R103 ;  /* 0x00000005026b7c23 */ /* 0x040fe20008010067 */
[C---:B------:R-:W-:Y:S01]  /*ccf0*/  FFMA.FTZ R104, R2.reuse, UR5, R56 ;  /* 0x0000000502687c23 */ /* 0x040fe20008010038 */
[C---:B------:R-:W-:Y:S01]  /*cd00*/  FFMA.FTZ R103, R2.reuse, UR5, R58 ;  /* 0x0000000502677c23 */ /* 0x040fe2000801003a */
[----:B------:R-:W-:Y:S01]  /*cd10*/  FFMA.FTZ R105, R2, UR5, R100 ;  /* 0x0000000502697c23 */ /* 0x000fe20008010064 */
[----:B------:R-:W-:Y:S01]  /*cd20*/  I2FP.F32.S32 R2, R24 ;  /* 0x0000001800027245 */ /* 0x000fe20000201400 */
[----:B------:R-:W-:-:S02]  /*cd30*/  VIADD R23, R0, 0x40 ;  /* 0x0000004000177836 */ /* 0x000fc40000000000 */
[----:B------:R-:W-:Y:S02]  /*cd40*/  IMAD.MOV.U32 R22, RZ, RZ, R121 ;  /* 0x000000ffff167224 */ /* 0x000fe400078e0079 */
[C---:B------:R-:W-:Y:S01]  /*cd50*/  FFMA.FTZ R100, R2.reuse, UR5, R57 ;  /* 0x0000000502647c23 */ /* 0x040fe20008010039 */
[C---:B------:R-:W-:Y:S01]  /*cd60*/  FFMA.FTZ R99, R2.reuse, UR5, R59 ;  /* 0x0000000502637c23 */ /* 0x040fe2000801003b */
[C---:B------:R-:W-:Y:S01]  /*cd70*/  FFMA.FTZ R102, R2.reuse, UR5, R102 ;  /* 0x0000000502667c23 */ /* 0x040fe20008010066 */
[----:B------:R-:W-:Y:S01]  /*cd80*/  FFMA.FTZ R101, R2, UR5, R101 ;  /* 0x0000000502657c23 */ /* 0x000fe20008010065 */
[----:B------:R-:W-:Y:S01]  /*cd90*/  I2FP.F32.S32 R2, R23 ;  /* 0x0000001700027245 */ /* 0x000fe20000201400 */
[----:B------:R-:W-:Y:S02]  /*cda0*/  IMAD.MOV.U32 R49, RZ, RZ, R97 ;  /* 0x000000ffff317224 */ /* 0x000fe400078e0061 */
[----:B------:R-:W-:Y:S02]  /*cdb0*/  IMAD.MOV.U32 R67, RZ, RZ, R84 ;  /* 0x000000ffff437224 */ /* 0x000fe400078e0054 */
[----:B------:R-:W-:Y:S01]  /*cdc0*/  FFMA.FTZ R97, R2, UR5, R22 ;  /* 0x0000000502617c23 */ /* 0x000fe20008010016 */
[----:B------:R-:W-:-:S02]  /*cdd0*/  VIADD R22, R0, 0x41 ;  /* 0x0000004100167836 */ /* 0x000fc40000000000 */
[----:B------:R-:W-:Y:S01]  /*cde0*/  IMAD.MOV.U32 R21, RZ, RZ, R120 ;  /* 0x000000ffff157224 */ /* 0x000fe200078e0078 */
[----:B------:R-:W-:Y:S01]  /*cdf0*/  MOV R69, R67 ;  /* 0x0000004300457202 */ /* 0x000fe20000000f00 */
[----:B------:R-:W-:Y:S01]  /*ce00*/  IMAD.MOV.U32 R68, RZ, RZ, R86 ;  /* 0x000000ffff447224 */ /* 0x000fe200078e0056 */
[----:B------:R-:W-:Y:S01]  /*ce10*/  MOV R86, R96 ;  /* 0x0000006000567202 */ /* 0x000fe20000000f00 */
[----:B------:R-:W-:Y:S02]  /*ce20*/  IMAD.MOV.U32 R65, RZ, RZ, R95 ;  /* 0x000000ffff417224 */ /* 0x000fe400078e005f */
[C---:B------:R-:W-:Y:S01]  /*ce30*/  FFMA.FTZ R96, R2.reuse, UR5, R76 ;  /* 0x0000000502607c23 */ /* 0x040fe2000801004c */
[C---:B------:R-:W-:Y:S01]  /*ce40*/  FFMA.FTZ R95, R2.reuse, UR5, R78 ;  /* 0x00000005025f7c23 */ /* 0x040fe2000801004e */
[----:B------:R-:W-:Y:S01]  /*ce50*/  FFMA.FTZ R98, R2, UR5, R98 ;  /* 0x0000000502627c23 */ /* 0x000fe20008010062 */
[----:B------:R-:W-:Y:S01]  /*ce60*/  IMAD.MOV.U32 R67, RZ, RZ, R73 ;  /* 0x000000ffff437224 */ /* 0x000fe200078e0049 */
[----:B------:R-:W-:Y:S01]  /*ce70*/  I2FP.F32.S32 R2, R22 ;  /* 0x0000001600027245 */ /* 0x000fe20000201400 */
[----:B------:R-:W-:Y:S01]  /*ce80*/  IMAD.MOV.U32 R72, RZ, RZ, R206 ;  /* 0x000000ffff487224 */ /* 0x000fe200078e00ce */
[----:B------:R-:W-:Y:S01]  /*ce90*/  MOV R73, R17 ;  /* 0x0000001100497202 */ /* 0x000fe20000000f00 */
[----:B------:R-:W-:Y:S01]  /*cea0*/  IMAD.MOV.U32 R17, RZ, RZ, R21 ;  /* 0x000000ffff117224 */ /* 0x000fe200078e0015 */
[----:B------:R-:W-:Y:S01]  /*ceb0*/  IADD3 R21, R0, 0x48, RZ ;  /* 0x0000004800157810 */ /* 0x000fe20007ffe0ff */
[C---:B------:R-:W-:Y:S01]  /*cec0*/  FFMA.FTZ R89, R2.reuse, UR5, R77 ;  /* 0x0000000502597c23 */ /* 0x040fe2000801004d */
[C---:B------:R-:W-:Y:S01]  /*ced0*/  FFMA.FTZ R88, R2.reuse, UR5, R79 ;  /* 0x0000000502587c23 */ /* 0x040fe2000801004f */
[C---:B------:R-:W-:Y:S01]  /*cee0*/  FFMA.FTZ R94, R2.reuse, UR5, R94 ;  /* 0x00000005025e7c23 */ /* 0x040fe2000801005e */
[----:B------:R-:W-:Y:S01]  /*cef0*/  FFMA.FTZ R92, R2, UR5, R92 ;  /* 0x00000005025c7c23 */ /* 0x000fe2000801005c */
[----:B------:R-:W-:Y:S01]  /*cf00*/  I2FP.F32.S32 R2, R21 ;  /* 0x0000001500027245 */ /* 0x000fe20000201400 */
[----:B------:R-:W-:Y:S01]  /*cf10*/  FFMA.FTZ R206, R3, UR5, R54 ;  /* 0x0000000503ce7c23 */ /* 0x000fe20008010036 */
[----:B------:R-:W-:Y:S01]  /*cf20*/  IMAD.MOV.U32 R44, RZ, RZ, R119 ;  /* 0x000000ffff2c7224 */ /* 0x000fe200078e0077 */
[----:B------:R-:W-:Y:S01]  /*cf30*/  I2FP.F32.S32 R3, R29 ;  /* 0x0000001d00037245 */ /* 0x000fe20000201400 */
[----:B------:R-:W-:-:S02]  /*cf40*/  IMAD.MOV.U32 R52, RZ, RZ, R68 ;  /* 0x000000ffff347224 */ /* 0x000fc400078e0044 */
[----:B------:R-:W-:Y:S01]  /*cf50*/  FFMA.FTZ R90, R2, UR5, R20 ;  /* 0x00000005025a7c23 */ /* 0x000fe20008010014 */
[----:B------:R-:W-:Y:S01]  /*cf60*/  IMAD.MOV.U32 R68, RZ, RZ, R65 ;  /* 0x000000ffff447224 */ /* 0x000fe200078e0041 */
[----:B------:R-:W-:Y:S01]  /*cf70*/  MOV R65, R46 ;  /* 0x0000002e00417202 */ /* 0x000fe20000000f00 */
[----:B------:R-:W-:Y:S02]  /*cf80*/  VIADD R20, R0, 0x49 ;  /* 0x0000004900147836 */ /* 0x000fe40000000000 */
[----:B------:R-:W-:Y:S01]  /*cf90*/  FFMA.FTZ R121, R3, UR5, R82 ;  /* 0x0000000503797c23 */ /* 0x000fe20008010052 */
[----:B------:R-:W-:Y:S02]  /*cfa0*/  IMAD.MOV.U32 R46, RZ, RZ, R44 ;  /* 0x000000ffff2e7224 */ /* 0x000fe400078e002c */
[C---:B------:R-:W-:Y:S01]  /*cfb0*/  FFMA.FTZ R93, R2.reuse, UR5, R93 ;  /* 0x00000005025d7c23 */ /* 0x040fe2000801005d */
[----:B------:R-:W-:Y:S02]  /*cfc0*/  IMAD.MOV.U32 R66, RZ, RZ, R48 ;  /* 0x000000ffff427224 */ /* 0x000fe400078e0030 */
[----:B------:R-:W-:Y:S01]  /*cfd0*/  FFMA.FTZ R82, R2, UR5, R124 ;  /* 0x0000000502527c23 */ /* 0x000fe2000801007c */
[----:B------:R-:W-:-:S02]  /*cfe0*/  IMAD.MOV.U32 R44, RZ, RZ, R85 ;  /* 0x000000ffff2c7224 */ /* 0x000fc400078e0055 */
[----:B------:R-:W-:Y:S01]  /*cff0*/  FFMA.FTZ R85, R2, UR5, R126 ;  /* 0x0000000502557c23 */ /* 0x000fe2000801007e */
[----:B------:R-:W-:Y:S01]  /*d000*/  IMAD.MOV.U32 R48, RZ, RZ, R146 ;  /* 0x000000ffff307224 */ /* 0x000fe200078e0092 */
[----:B------:R-:W-:Y:S01]  /*d010*/  I2FP.F32.S32 R2, R20 ;  /* 0x0000001400027245 */ /* 0x000fe20000201400 */
[----:B------:R-:W-:Y:S02]  /*d020*/  IMAD.MOV.U32 R54, RZ, RZ, R51 ;  /* 0x000000ffff367224 */ /* 0x000fe400078e0033 */
[C---:B------:R-:W-:Y:S01]  /*d030*/  FFMA.FTZ R130, R3.reuse, UR5, R80 ;  /* 0x0000000503827c23 */ /* 0x040fe20008010050 */
[----:B------:R-:W-:Y:S02]  /*d040*/  IMAD.MOV.U32 R70, RZ, RZ, R48 ;  /* 0x000000ffff467224 */ /* 0x000fe400078e0030 */
[----:B------:R-:W-:Y:S01]  /*d050*/  FFMA.FTZ R120, R3, UR5, R60 ;  /* 0x0000000503787c23 */ /* 0x000fe2000801003c */
[----:B------:R-:W-:Y:S02]  /*d060*/  IMAD.MOV.U32 R51, RZ, RZ, R16 ;  /* 0x000000ffff337224 */ /* 0x000fe400078e0010 */
[----:B------:R-:W-:Y:S01]  /*d070*/  FFMA.FTZ R91, R2, UR5, R69 ;  /* 0x00000005025b7c23 */ /* 0x000fe20008010045 */
[----:B------:R-:W-:-:S02]  /*d080*/  IMAD.MOV.U32 R48, RZ, RZ, R74 ;  /* 0x000000ffff307224 */ /* 0x000fc400078e004a */
[----:B------:R-:W-:Y:S01]  /*d090*/  FFMA.FTZ R119, R3, UR5, R62 ;  /* 0x0000000503777c23 */ /* 0x000fe2000801003e */
        /* <DEDUP_REMOVED lines=8> */
[----:B------:R-:W-:Y:S02]  /*d120*/  VIADD R19, R0, 0x50 ;  /* 0x0000005000137836 */ /* 0x000fe40000000000 */
        /* <DEDUP_REMOVED lines=11> */
[----:B------:R-:W-:Y:S01]  /*d1e0*/  MOV R84, R147 ;  /* 0x0000009300547202 */ /* 0x000fe20000000f00 */
[----:B------:R-:W-:Y:S01]  /*d1f0*/  FFMA.FTZ R83, R2, UR5, R18 ;  /* 0x0000000502537c23 */ /* 0x000fe20008010012 */
[----:B------:R-:W-:Y:S01]  /*d200*/  IMAD.MOV.U32 R45, RZ, RZ, R74 ;  /* 0x000000ffff2d7224 */ /* 0x000fe200078e004a */
[----:B------:R-:W-:Y:S01]  /*d210*/  IADD3 R18, R0, 0x51, RZ ;  /* 0x0000005100127810 */ /* 0x000fe20007ffe0ff */
[C---:B------:R-:W-:Y:S01]  /*d220*/  FFMA.FTZ R74, R2.reuse, UR5, R236 ;  /* 0x00000005024a7c23 */ /* 0x040fe200080100ec */
[C---:B------:R-:W-:Y:S01]  /*d230*/  FFMA.FTZ R77, R2.reuse, UR5, R238 ;  /* 0x00000005024d7c23 */ /* 0x040fe200080100ee */
[----:B------:R-:W-:Y:S01]  /*d240*/  FFMA.FTZ R87, R2, UR5, R87 ;  /* 0x0000000502577c23 */ /* 0x000fe20008010057 */
[----:B------:R-:W-:Y:S01]  /*d250*/  IMAD.MOV.U32 R3, RZ, RZ, R51 ;  /* 0x000000ffff037224 */ /* 0x000fe200078e0033 */
[----:B------:R-:W-:Y:S01]  /*d260*/  I2FP.F32.S32 R2, R18 ;  /* 0x0000001200027245 */ /* 0x000fe20000201400 */
[----:B------:R-:W-:Y:S01]  /*d270*/  IMAD.MOV.U32 R51, RZ, RZ, R45 ;  /* 0x000000ffff337224 */ /* 0x000fe200078e002d */
[C---:B------:R-:W-:Y:S01]  /*d280*/  IADD3 R12, R0.reuse, 0x69, RZ ;  /* 0x00000069000c7810 */ /* 0x040fe20007ffe0ff */
[----:B------:R-:W-:Y:S01]  /*d290*/  IMAD.MOV.U32 R55, RZ, RZ, R70 ;  /* 0x000000ffff377224 */ /* 0x000fe200078e0046 */
[CC--:B------:R-:W-:Y:S01]  /*d2a0*/  ISETP.GE.AND P3, PT, R0.reuse, R9.reuse, PT ;  /* 0x000000090000720c */ /* 0x0c0fe20003f66270 */
[----:B------:R-:W-:Y:S01]  /*d2b0*/  IMAD.MOV.U32 R45, RZ, RZ, R17 ;  /* 0x000000ffff2d7224 */ /* 0x000fe200078e0011 */
[----:B------:R-:W-:Y:S01]  /*d2c0*/  IADD3 R17, R0, 0x58, RZ ;  /* 0x0000005800117810 */ /* 0x000fe20007ffe0ff */
[----:B------:R-:W-:Y:S01]  /*d2d0*/  IMAD.MOV.U32 R53, RZ, RZ, R67 ;  /* 0x000000ffff357224 */ /* 0x000fe200078e0043 */
[----:B------:R-:W-:Y:S01]  /*d2e0*/  ISETP.GE.AND P0, PT, R38, R9, PT ;  /* 0x000000092600720c */ /* 0x000fe20003f06270 */
        /* <DEDUP_REMOVED lines=8> */
[-C--:B------:R-:W-:Y:S01]  /*d370*/  ISETP.GE.AND P2, PT, R37, R9.reuse, PT ;  /* 0x000000092500720c */ /* 0x080fe20003f46270 */
[----:B------:R-:W-:Y:S01]  /*d380*/  VIADD R15, R0, 0x60 ;  /* 0x00000060000f7836 */ /* 0x000fe20000000000 */
[-C--:B------:R-:W-:Y:S01]  /*d390*/  ISETP.GE.AND P4, PT, R36, R9.reuse, PT ;  /* 0x000000092400720c */ /* 0x080fe20003f86270 */
[C---:B------:R-:W-:Y:S01]  /*d3a0*/  FFMA.FTZ R80, R2.reuse, UR5, R75 ;  /* 0x0000000502507c23 */ /* 0x040fe2000801004b */
[----:B------:R-:W-:Y:S01]  /*d3b0*/  FFMA.FTZ R75, R2, UR5, R16 ;  /* 0x00000005024b7c23 */ /* 0x000fe20008010010 */
[----:B------:R-:W-:Y:S01]  /*d3c0*/  VIADD R16, R0, 0x59 ;  /* 0x0000005900107836 */ /* 0x000fe20000000000 */
[-C--:B------:R-:W-:Y:S01]  /*d3d0*/  ISETP.GE.AND P6, PT, R35, R9.reuse, PT ;  /* 0x000000092300720c */ /* 0x080fe20003fc6270 */
[----:B------:R-:W-:Y:S01]  /*d3e0*/  IMAD.MOV.U32 R55, RZ, RZ, R54 ;  /* 0x000000ffff377224 */ /* 0x000fe200078e0036 */
[----:B------:R-:W-:Y:S01]  /*d3f0*/  ISETP.GE.AND P5, PT, R34, R9, PT ;  /* 0x000000092200720c */ /* 0x000fe20003fa6270 */
[----:B------:R-:W-:-:S02]  /*d400*/  IMAD.MOV.U32 R53, RZ, RZ, R69 ;  /* 0x000000ffff357224 */ /* 0x000fc400078e0045 */
[C---:B------:R-:W-:Y:S01]  /*d410*/  FFMA.FTZ R69, R2.reuse, UR5, R218 ;  /* 0x0000000502457c23 */ /* 0x040fe200080100da */
[----:B------:R-:W-:Y:S02]  /*d420*/  IMAD.MOV.U32 R54, RZ, RZ, R66 ;  /* 0x000000ffff367224 */ /* 0x000fe400078e0042 */
[----:B------:R-:W-:Y:S01]  /*d430*/  FFMA.FTZ R66, R2, UR5, R216 ;  /* 0x0000000502427c23 */ /* 0x000fe200080100d8 */
[----:B------:R-:W-:Y:S01]  /*d440*/  I2FP.F32.S32 R2, R16 ;  /* 0x0000001000027245 */ /* 0x000fe20000201400 */
[----:B------:R-:W-:Y:S01]  /*d450*/  IMAD.MOV.U32 R60, RZ, RZ, R68 ;  /* 0x000000ffff3c7224 */ /* 0x000fe200078e0044 */
[----:B------:R-:W-:Y:S01]  /*d460*/  MOV R68, R65 ;  /* 0x0000004100447202 */ /* 0x000fe20000000f00 */
[----:B------:R-:W-:Y:S01]  /*d470*/  VIADD R14, R0, 0x61 ;  /* 0x00000061000e7836 */ /* 0x000fe20000000000 */
[----:B------:R1:W5:Y:S01]  /*d480*/  LDL.LU R148, [R1+0x160] ;  /* 0x0001600001947983 */ /* 0x0003620000300800 */
[C---:B------:R-:W-:Y:S01]  /*d490*/  FFMA.FTZ R62, R2.reuse, UR5, R217 ;  /* 0x00000005023e7c23 */ /* 0x040fe200080100d9 */
[C---:B------:R-:W-:Y:S01]  /*d4a0*/  FFMA.FTZ R65, R2.reuse, UR5, R219 ;  /* 0x0000000502417c23 */ /* 0x040fe200080100db */
[C---:B------:R-:W-:Y:S01]  /*d4b0*/  FFMA.FTZ R76, R2.reuse, UR5, R61 ;  /* 0x00000005024c7c23 */ /* 0x040fe2000801003d */
[----:B------:R-:W-:Y:S01]  /*d4c0*/  FFMA.FTZ R71, R2, UR5, R71 ;  /* 0x0000000502477c23 */ /* 0x000fe20008010047 */
[----:B------:R-:W-:Y:S01]  /*d4d0*/  I2FP.F32.S32 R2, R15 ;  /* 0x0000000f00027245 */ /* 0x000fe20000201400 */
[----:B------:R-:W-:-:S02]  /*d4e0*/  VIADD R13, R0, 0x68 ;  /* 0x00000068000d7836 */ /* 0x000fc40000000000 */
[----:B------:R-:W-:Y:S02]  /*d4f0*/  IMAD.MOV.U32 R124, RZ, RZ, R49 ;  /* 0x000000ffff7c7224 */ /* 0x000fe400078e0031 */
[----:B------:R-:W-:Y:S02]  /*d500*/  IMAD.MOV.U32 R127, RZ, RZ, R50 ;  /* 0x000000ffff7f7224 */ /* 0x000fe400078e0032 */
[C---:B------:R-:W-:Y:S01]  /*d510*/  FFMA.FTZ R58, R2.reuse, UR5, R240 ;  /* 0x00000005023a7c23 */ /* 0x040fe200080100f0 */
[C---:B------:R-:W-:Y:S01]  /*d520*/  FFMA.FTZ R61, R2.reuse, UR5, R242 ;  /* 0x00000005023d7c23 */ /* 0x040fe200080100f2 */
[C---:B------:R-:W-:Y:S01]  /*d530*/  FFMA.FTZ R72, R2.reuse, UR5, R72 ;  /* 0x0000000502487c23 */ /* 0x040fe20008010048 */
[----:B------:R-:W-:Y:S01]  /*d540*/  FFMA.FTZ R67, R2, UR5, R67 ;  /* 0x0000000502437c23 */ /* 0x000fe20008010043 */
[----:B------:R-:W-:Y:S01]  /*d550*/  I2FP.F32.S32 R2, R14 ;  /* 0x0000000e00027245 */ /* 0x000fe20000201400 */
[----:B------:R-:W-:Y:S01]  /*d560*/  IMAD.MOV.U32 R125, RZ, RZ, R64 ;  /* 0x000000ffff7d7224 */ /* 0x000fe200078e0040 */
[----:B------:R-:W-:Y:S01]  /*d570*/  MOV R236, R55 ;  /* 0x0000003700ec7202 */ /* 0x000fe20000000f00 */
[----:B------:R-:W-:Y:S01]  /*d580*/  IMAD.MOV.U32 R126, RZ, RZ, R60 ;  /* 0x000000ffff7e7224 */ /* 0x000fe200078e003c */
[----:B------:R1:W5:Y:S01]  /*d590*/  LDL.LU R147, [R1+0x15c] ;  /* 0x00015c0001937983 */ /* 0x0003620000300800 */
[C---:B------:R-:W-:Y:S01]  /*d5a0*/  FFMA.FTZ R57, R2.reuse, UR5, R241 ;  /* 0x0000000502397c23 */ /* 0x040fe200080100f1 */
[C---:B------:R-:W-:Y:S01]  /*d5b0*/  FFMA.FTZ R56, R2.reuse, UR5, R243 ;  /* 0x0000000502387c23 */ /* 0x040fe200080100f3 */
[C---:B------:R-:W-:Y:S01]  /*d5c0*/  FFMA.FTZ R68, R2.reuse, UR5, R68 ;  /* 0x0000000502447c23 */ /* 0x040fe20008010044 */
[----:B------:R-:W-:Y:S01]  /*d5d0*/  FFMA.FTZ R63, R2, UR5, R3 ;  /* 0x00000005023f7c23 */ /* 0x000fe20008010003 */
[----:B------:R-:W-:Y:S01]  /*d5e0*/  I2FP.F32.S32 R2, R13 ;  /* 0x0000000d00027245 */ /* 0x000fe20000201400 */
[----:B------:R-:W-:Y:S01]  /*d5f0*/  IMAD.MOV.U32 R237, RZ, RZ, R236 ;  /* 0x000000ffffed7224 */ /* 0x000fe200078e00ec */
[----:B------:R-:W-:Y:S01]  /*d600*/  FSEL R124, R124, -INF , !P3 ;  /* 0xff8000007c7c7808 */ /* 0x000fe20005800000 */
[----:B------:R-:W-:Y:S01]  /*d610*/  IMAD.MOV.U32 R239, RZ, RZ, R126 ;  /* 0x000000ffffef7224 */ /* 0x000fe200078e007e */
[----:B------:R-:W-:Y:S01]  /*d620*/  MOV R238, R127 ;  /* 0x0000007f00ee7202 */ /* 0x000fe20000000f00 */
[C---:B------:R-:W-:Y:S01]  /*d630*/  FFMA.FTZ R64, R2.reuse, UR5, R45 ;  /* 0x0000000502407c23 */ /* 0x040fe2000801002d */
[C---:B------:R-:W-:Y:S01]  /*d640*/  FFMA.FTZ R50, R2.reuse, UR5, R248 ;  /* 0x0000000502327c23 */ /* 0x040fe200080100f8 */
[C---:B------:R-:W-:Y:S01]  /*d650*/  FFMA.FTZ R49, R2.reuse, UR5, R250 ;  /* 0x0000000502317c23 */ /* 0x040fe200080100fa */
[----:B------:R-:W-:Y:S01]  /*d660*/  FFMA.FTZ R59, R2, UR5, R46 ;  /* 0x00000005023b7c23 */ /* 0x000fe2000801002e */
[----:B------:R-:W-:Y:S01]  /*d670*/  I2FP.F32.S32 R2, R12 ;  /* 0x0000000c00027245 */ /* 0x000fe20000201400 */
[----:B------:R1:W5:Y:S04]  /*d680*/  LDL.LU R146, [R1+0x158] ;  /* 0x0001580001927983 */ /* 0x0003680000300800 */
[C---:B------:R-:W-:Y:S01]  /*d690*/  FFMA.FTZ R60, R2.reuse, UR5, R52 ;  /* 0x00000005023c7c23 */ /* 0x040fe20008010034 */
[----:B------:R-:W-:Y:S01]  /*d6a0*/  FFMA.FTZ R52, R2, UR5, R7 ;  /* 0x0000000502347c23 */ /* 0x000fe20008010007 */
[----:B------:R-:W-:-:S02]  /*d6b0*/  VIADD R7, R0, 0x70 ;  /* 0x0000007000077836 */ /* 0x000fc40000000000 */
[C---:B------:R-:W-:Y:S01]  /*d6c0*/  FFMA.FTZ R46, R2.reuse, UR5, R249 ;  /* 0x00000005022e7c23 */ /* 0x040fe200080100f9 */
[----:B------:R-:W-:Y:S01]  /*d6d0*/  FFMA.FTZ R45, R2, UR5, R251 ;  /* 0x00000005022d7c23 */ /* 0x000fe200080100fb */
[----:B------:R-:W-:Y:S01]  /*d6e0*/  VIADD R3, R0, 0x78 ;  /* 0x0000007800037836 */ /* 0x000fe20000000000 */
[----:B------:R-:W-:Y:S01]  /*d6f0*/  ISETP.GE.AND P3, PT, R33, R9, PT ;  /* 0x000000092100720c */ /* 0x000fe20003f66270 */
[----:B------:R-:W-:Y:S01]  /*d700*/  IMAD.MOV.U32 R236, RZ, RZ, R125 ;  /* 0x000000ffffec7224 */ /* 0x000fe200078e007d */
[----:B------:R-:W-:Y:S01]  /*d710*/  I2FP.F32.S32 R2, R7 ;  /* 0x0000000700027245 */ /* 0x000fe20000201400 */
[----:B------:R1:W5:Y:S04]  /*d720*/  LDL.LU R145, [R1+0x154] ;  /* 0x0001540001917983 */ /* 0x0003680000300800 */
[C---:B------:R-:W-:Y:S01]  /*d730*/  FFMA.FTZ R55, R2.reuse, UR5, R48 ;  /* 0x0000000502377c23 */ /* 0x040fe20008010030 */
[----:B------:R-:W-:Y:S01]  /*d740*/  FFMA.FTZ R48, R2, UR5, R4 ;  /* 0x0000000502307c23 */ /* 0x000fe20008010004 */
[----:B------:R-:W-:-:S02]  /*d750*/  VIADD R4, R0, 0x71 ;  /* 0x0000007100047836 */ /* 0x000fc40000000000 */
[C---:B------:R-:W-:Y:S01]  /*d760*/  FFMA.FTZ R44, R2.reuse, UR5, R44 ;  /* 0x00000005022c7c23 */ /* 0x040fe2000801002c */
[----:B------:R-:W-:Y:S01]  /*d770*/  FFMA.FTZ R43, R2, UR5, R43 ;  /* 0x00000005022b7c23 */ /* 0x000fe2000801002b */
[----:B------:R-:W-:Y:S01]  /*d780*/  FSEL R125, R247, -INF , !P0 ;  /* 0xff800000f77d7808 */ /* 0x000fe20004000000 */
[----:B------:R1:W5:Y:S01]  /*d790*/  LDL.LU R144, [R1+0x150] ;  /* 0x0001500001907983 */ /* 0x0003620000300800 */
[----:B------:R-:W-:Y:S02]  /*d7a0*/  I2FP.F32.S32 R2, R4 ;  /* 0x0000000400027245 */ /* 0x000fe40000201400 */
[----:B------:R-:W-:Y:S02]  /*d7b0*/  ISETP.GE.AND P0, PT, R32, R9, PT ;  /* 0x000000092000720c */ /* 0x000fe40003f06270 */
[----:B------:R-:W-:Y:S01]  /*d7c0*/  FSEL R139, R139, -INF , !P3 ;  /* 0xff8000008b8b7808 */ /* 0x000fe20005800000 */
[C---:B------:R-:W-:Y:S01]  /*d7d0*/  FFMA.FTZ R42, R2.reuse, UR5, R42 ;  /* 0x00000005022a7c23 */ /* 0x040fe2000801002a */
[C---:B------:R-:W-:Y:S01]  /*d7e0*/  FFMA.FTZ R41, R2.reuse, UR5, R41 ;  /* 0x0000000502297c23 */ /* 0x040fe20008010029 */
[C---:B------:R-:W-:Y:S01]  /*d7f0*/  FFMA.FTZ R54, R2.reuse, UR5, R54 ;  /* 0x0000000502367c23 */ /* 0x040fe20008010036 */
[----:B------:R-:W-:Y:S01]  /*d800*/  FFMA.FTZ R51, R2, UR5, R51 ;  /* 0x0000000502337c23 */ /* 0x000fe20008010033 */
[----:B------:R-:W-:-:S02]  /*d810*/  I2FP.F32.S32 R2, R3 ;  /* 0x0000000300027245 */ /* 0x000fc40000201400 */
[----:B------:R-:W-:Y:S02]  /*d820*/  FSEL R126, R234, -INF , !P2 ;  /* 0xff800000ea7e7808 */ /* 0x000fe40005000000 */
[-C--:B------:R-:W-:Y:S01]  /*d830*/  ISETP.GE.AND P3, PT, R27, R9.reuse, PT ;  /* 0x000000091b00720c */ /* 0x080fe20003f66270 */
[----:B------:R-:W-:Y:S01]  /*d840*/  FFMA.FTZ R53, R2, UR5, R53 ;  /* 0x0000000502357c23 */ /* 0x000fe20008010035 */
[----:B------:R-:W-:Y:S01]  /*d850*/  FSEL R132, R132, -INF , !P0 ;  /* 0xff80000084847808 */ /* 0x000fe20004000000 */
[C---:B------:R-:W-:Y:S01]  /*d860*/  FFMA.FTZ R40, R2.reuse, UR5, R40 ;  /* 0x0000000502287c23 */ /* 0x040fe20008010028 */
[-C--:B------:R-:W-:Y:S01]  /*d870*/  ISETP.GE.AND P2, PT, R31, R9.reuse, PT ;  /* 0x000000091f00720c */ /* 0x080fe20003f46270 */
[----:B------:R-:W-:Y:S01]  /*d880*/  FFMA.FTZ R39, R2, UR5, R39 ;  /* 0x0000000502277c23 */ /* 0x000fe20008010027 */
[----:B------:R-:W-:Y:S01]  /*d890*/  FSEL R127, R230, -INF , !P4 ;  /* 0xff800000e67f7808 */ /* 0x000fe20006000000 */
[----:B------:R-:W-:Y:S01]  /*d8a0*/  FFMA.FTZ R47, R2, UR5, R47 ;  /* 0x00000005022f7c23 */ /* 0x000fe2000801002f */
[----:B------:R-:W-:Y:S01]  /*d8b0*/  BAR.SYNC.DEFER_BLOCKING 0x0 ;  /* 0x0000000000007b1d */ /* 0x000fe20000010000 */
[----:B------:R-:W-:-:S02]  /*d8c0*/  ISETP.GE.AND P0, PT, R26, R9, PT ;  /* 0x000000091a00720c */ /* 0x000fc40003f06270 */
[-C--:B------:R-:W-:Y:S02]  /*d8d0*/  ISETP.GE.AND P4, PT, R30, R9.reuse, PT ;  /* 0x000000091e00720c */ /* 0x080fe40003f86270 */
[----:B------:R-:W-:Y:S02]  /*d8e0*/  FSEL R113, R113, -INF , !P3 ;  /* 0xff80000071717808 */ /* 0x000fe40005800000 */
[----:B------:R-:W-:Y:S02]  /*d8f0*/  FSEL R129, R129, -INF , !P2 ;  /* 0xff80000081817808 */ /* 0x000fe40005000000 */
[----:B------:R-:W-:Y:S01]  /*d900*/  FSEL R2, R109, -INF , !P0 ;  /* 0xff8000006d027808 */ /* 0x000fe20004000000 */
[----:B------:R-:W-:Y:S01]  /*d910*/  STL [R1+0x84], R113 ;  /* 0x0000847101007387 */ /* 0x000fe20000100800 */
[----:B------:R-:W-:Y:S02]  /*d920*/  FSEL R213, R213, -INF , !P6 ;  /* 0xff800000d5d57808 */ /* 0x000fe40007000000 */
[----:B------:R-:W-:Y:S01]  /*d930*/  ISETP.GE.AND P2, PT, R25, R9, PT ;  /* 0x000000091900720c */ /* 0x000fe20003f46270 */
[----:B------:R2:W-:Y:S01]  /*d940*/  STL [R1+0x80], R2 ;  /* 0x0000800201007387 */ /* 0x0005e20000100800 */
[----:B------:R-:W-:-:S02]  /*d950*/  FSEL R123, R123, -INF , !P4 ;  /* 0xff8000007b7b7808 */ /* 0x000fc40006000000 */
[-C--:B------:R-:W-:Y:S02]  /*d960*/  ISETP.GE.AND P6, PT, R29, R9.reuse, PT ;  /* 0x000000091d00720c */ /* 0x080fe40003fc6270 */
[----:B------:R-:W-:Y:S02]  /*d970*/  FSEL R209, R209, -INF , !P5 ;  /* 0xff800000d1d17808 */ /* 0x000fe40006800000 */
[-C--:B------:R-:W-:Y:S02]  /*d980*/  ISETP.GE.AND P4, PT, R24, R9.reuse, PT ;  /* 0x000000091800720c */ /* 0x080fe40003f86270 */
[----:B------:R-:W-:Y:S02]  /*d990*/  ISETP.GE.AND P5, PT, R28, R9, PT ;  /* 0x000000091c00720c */ /* 0x000fe40003fa6270 */
[----:B------:R-:W-:Y:S02]  /*d9a0*/  FSEL R104, R104, -INF , !P2 ;  /* 0xff80000068687808 */ /* 0x000fe40005000000 */
[----:B------:R-:W-:-:S02]  /*d9b0*/  FSEL R120, R120, -INF , !P6 ;  /* 0xff80000078787808 */ /* 0x000fc40007000000 */
[-C--:B------:R-:W-:Y:S01]  /*d9c0*/  ISETP.GE.AND P6, PT, R23, R9.reuse, PT ;  /* 0x000000091700720c */ /* 0x080fe20003fc6270 */
[----:B------:R-:W-:Y:S01]  /*d9d0*/  STL [R1+0x7c], R104 ;  /* 0x00007c6801007387 */ /* 0x000fe20000100800 */
[----:B------:R-:W-:Y:S02]  /*d9e0*/  FSEL R117, R117, -INF , !P5 ;  /* 0xff80000075757808 */ /* 0x000fe40006800000 */
[-C--:B------:R-:W-:Y:S02]  /*d9f0*/  ISETP.GE.AND P5, PT, R22, R9.reuse, PT ;  /* 0x000000091600720c */ /* 0x080fe40003fa6270 */
[----:B------:R-:W-:Y:S02]  /*da00*/  FSEL R96, R96, -INF , !P6 ;  /* 0xff80000060607808 */ /* 0x000fe40007000000 */
[----:B------:R-:W-:Y:S02]  /*da10*/  ISETP.GE.AND P3, PT, R21, R9, PT ;  /* 0x000000091500720c */ /* 0x000fe40003f66270 */
[----:B--2---:R-:W-:-:S02]  /*da20*/  FSEL R2, R100, -INF , !P4 ;  /* 0xff80000064027808 */ /* 0x004fc40006000000 */
[-C--:B------:R-:W-:Y:S02]  /*da30*/  ISETP.GE.AND P0, PT, R20, R9.reuse, PT ;  /* 0x000000091400720c */ /* 0x080fe40003f06270 */
[----:B------:R-:W-:Y:S01]  /*da40*/  FSEL R82, R82, -INF , !P3 ;  /* 0xff80000052527808 */ /* 0x000fe20005800000 */
[----:B------:R2:W-:Y:S01]  /*da50*/  STL [R1+0x78], R2 ;  /* 0x0000780201007387 */ /* 0x0005e20000100800 */
[-C--:B------:R-:W-:Y:S02]  /*da60*/  ISETP.GE.AND P2, PT, R19, R9.reuse, PT ;  /* 0x000000091300720c */ /* 0x080fe40003f46270 */
[-C--:B------:R-:W-:Y:S01]  /*da70*/  ISETP.GE.AND P4, PT, R18, R9.reuse, PT ;  /* 0x000000091200720c */ /* 0x080fe20003f86270 */
[----:B------:R-:W-:Y:S01]  /*da80*/  STL [R1+0x74], R96 ;  /* 0x0000746001007387 */ /* 0x000fe20000100800 */
[-C--:B------:R-:W-:Y:S02]  /*da90*/  ISETP.GE.AND P6, PT, R17, R9.reuse, PT ;  /* 0x000000091100720c */ /* 0x080fe40003fc6270 */
[----:B------:R-:W-:-:S02]  /*daa0*/  ISETP.GE.AND P3, PT, R15, R9, PT ;  /* 0x000000090f00720c */ /* 0x000fc40003f66270 */
[----:B------:R-:W-:Y:S02]  /*dab0*/  FSEL R66, R66, -INF , !P6 ;  /* 0xff80000042427808 */ /* 0x000fe40007000000 */
[-C--:B------:R-:W-:Y:S02]  /*dac0*/  ISETP.GE.AND P6, PT, R7, R9.reuse, PT ;  /* 0x000000090700720c */ /* 0x080fe40003fc6270 */
[----:B------:R-:W-:Y:S02]  /*dad0*/  FSEL R58, R58, -INF , !P3 ;  /* 0xff8000003a3a7808 */ /* 0x000fe40005800000 */
[-C--:B------:R-:W-:Y:S02]  /*dae0*/  ISETP.GE.AND P3, PT, R3, R9.reuse, PT ;  /* 0x000000090300720c */ /* 0x080fe40003f66270 */
[----:B--2---:R-:W-:Y:S02]  /*daf0*/  FSEL R2, R89, -INF , !P5 ;  /* 0xff80000059027808 */ /* 0x004fe40006800000 */
[----:B------:R-:W-:-:S02]  /*db00*/  ISETP.GE.AND P5, PT, R16, R9, PT ;  /* 0x000000091000720c */ /* 0x000fc40003fa6270 */
[----:B------:R-:W-:Y:S01]  /*db10*/  FSEL R89, R44, -INF , !P6 ;  /* 0xff8000002c597808 */ /* 0x000fe20007000000 */
[----:B------:R2:W-:Y:S01]  /*db20*/  STL [R1+0x70], R2 ;  /* 0x0000700201007387 */ /* 0x0005e20000100800 */
[----:B------:R-:W-:-:S03]  /*db30*/  ISETP.GE.AND P6, PT, R37, R8, PT ;  /* 0x000000082500720c */ /* 0x000fc60003fc6270 */
[----:B------:R-:W-:Y:S01]  /*db40*/  STL [R1+0x6c], R82 ;  /* 0x00006c5201007387 */ /* 0x000fe20000100800 */
[----:B--2---:R-:W-:Y:S02]  /*db50*/  FSEL R2, R78, -INF , !P0 ;  /* 0xff8000004e027808 */ /* 0x004fe40004000000 */
[----:B------:R-:W-:-:S03]  /*db60*/  ISETP.GE.AND P0, PT, R14, R9, PT ;  /* 0x000000090e00720c */ /* 0x000fc60003f06270 */
[----:B------:R2:W-:Y:S01]  /*db70*/  STL [R1+0x68], R2 ;  /* 0x0000680201007387 */ /* 0x0005e20000100800 */
[----:B------:R-:W-:Y:S02]  /*db80*/  FSEL R57, R57, -INF , !P0 ;  /* 0xff80000039397808 */ /* 0x000fe40004000000 */
[----:B--2---:R-:W-:Y:S02]  /*db90*/  FSEL R2, R74, -INF , !P2 ;  /* 0xff8000004a027808 */ /* 0x004fe40005000000 */
[----:B------:R-:W-:-:S03]  /*dba0*/  ISETP.GE.AND P2, PT, R13, R9, PT ;  /* 0x000000090d00720c */ /* 0x000fc60003f46270 */
[----:B------:R2:W-:Y:S02]  /*dbb0*/  STL [R1+0x64], R2 ;  /* 0x0000640201007387 */ /* 0x0005e40000100800 */
[----:B--2---:R-:W-:Y:S02]  /*dbc0*/  FSEL R2, R70, -INF , !P4 ;  /* 0xff80000046027808 */ /* 0x004fe40006000000 */
[----:B------:R-:W-:-:S03]  /*dbd0*/  ISETP.GE.AND P4, PT, R12, R9, PT ;  /* 0x000000090c00720c */ /* 0x000fc60003f86270 */
[----:B------:R2:W-:Y:S01]  /*dbe0*/  STL [R1+0x60], R2 ;  /* 0x0000600201007387 */ /* 0x0005e20000100800 */
[----:B------:R-:W-:Y:S02]  /*dbf0*/  FSEL R78, R46, -INF , !P4 ;  /* 0xff8000002e4e7808 */ /* 0x000fe40006000000 */
[-C--:B------:R-:W-:Y:S01]  /*dc00*/  ISETP.GE.AND P4, PT, R38, R8.reuse, PT ;  /* 0x000000082600720c */ /* 0x080fe20003f86270 */
[----:B------:R-:W-:Y:S01]  /*dc10*/  STL [R1+0x5c], R66 ;  /* 0x00005c4201007387 */ /* 0x000fe20000100800 */
[----:B------:R-:W-:Y:S02]  /*dc20*/  FSEL R46, R245, -INF , !P6 ;  /* 0xff800000f52e7808 */ /* 0x000fe40007000000 */
[-C--:B------:R-:W-:Y:S02]  /*dc30*/  ISETP.GE.AND P6, PT, R32, R8.reuse, PT ;  /* 0x000000082000720c */ /* 0x080fe40003fc6270 */
[----:B------:R-:W-:Y:S02]  /*dc40*/  FSEL R44, R237, -INF , !P4 ;  /* 0xff800000ed2c7808 */ /* 0x000fe40006000000 */
[----:B------:R-:W-:-:S02]  /*dc50*/  ISETP.GE.AND P4, PT, R33, R8, PT ;  /* 0x000000082100720c */ /* 0x000fc40003f86270 */
[----:B------:R-:W-:Y:S02]  /*dc60*/  FSEL R138, R138, -INF , !P6 ;  /* 0xff8000008a8a7808 */ /* 0x000fe40007000000 */
[-C--:B------:R-:W-:Y:S02]  /*dc70*/  ISETP.GE.AND P6, PT, R27, R8.reuse, PT ;  /* 0x000000081b00720c */ /* 0x080fe40003fc6270 */
[----:B------:R-:W-:Y:S02]  /*dc80*/  FSEL R207, R207, -INF , !P4 ;  /* 0xff800000cfcf7808 */ /* 0x000fe40006000000 */
[----:B------:R-:W-:-:S04]  /*dc90*/  ISETP.GE.AND P4, PT, R28, R8, PT ;  /* 0x000000081c00720c */ /* 0x000fc80003f86270 */
[----:B------:R-:W-:Y:S02]  /*dca0*/  FSEL R116, R116, -INF , !P4 ;  /* 0xff80000074747808 */ /* 0x000fe40006000000 */
[----:B--2---:R-:W-:Y:S02]  /*dcb0*/  FSEL R2, R62, -INF , !P5 ;  /* 0xff8000003e027808 */ /* 0x004fe40006800000 */
[----:B------:R-:W-:Y:S02]  /*dcc0*/  ISETP.GE.AND P5, PT, R4, R9, PT ;  /* 0x000000090400720c */ /* 0x000fe40003fa6270 */
[----:B------:R-:W-:Y:S01]  /*dcd0*/  FSEL R62, R50, -INF , !P2 ;  /* 0xff800000323e7808 */ /* 0x000fe20005000000 */
[----:B------:R2:W-:Y:S01]  /*dce0*/  STL [R1+0x58], R2 ;  /* 0x0000580201007387 */ /* 0x0005e20000100800 */
[----:B------:R-:W-:Y:S02]  /*dcf0*/  FSEL R82, R42, -INF , !P5 ;  /* 0xff8000002a527808 */ /* 0x000fe40006800000 */
[-C--:B------:R-:W-:Y:S01]  /*dd00*/  ISETP.GE.AND P5, PT, R36, R8.reuse, PT ;  /* 0x000000082400720c */ /* 0x080fe20003fa6270 */
[----:B------:R3:W-:Y:S01]  /*dd10*/  STL [R1+0x54], R58 ;  /* 0x0000543a01007387 */ /* 0x0007e20000100800 */
[----:B------:R-:W-:-:S02]  /*dd20*/  ISETP.GE.AND P2, PT, R0, R8, PT ;  /* 0x000000080000720c */ /* 0x000fc40003f46270 */
[----:B------:R-:W-:Y:S01]  /*dd30*/  FSEL R50, R235, -INF , !P5 ;  /* 0xff800000eb327808 */ /* 0x000fe20006800000 */
[----:B------:R-:W-:Y:S01]  /*dd40*/  STL [R1+0x50], R57 ;  /* 0x0000503901007387 */ /* 0x000fe20000100800 */
[----:B------:R-:W-:Y:S02]  /*dd50*/  FSEL R42, R239, -INF , !P2 ;  /* 0xff800000ef2a7808 */ /* 0x000fe40005000000 */
[-C--:B------:R-:W-:Y:S02]  /*dd60*/  ISETP.GE.AND P5, PT, R31, R8.reuse, PT ;  /* 0x000000081f00720c */ /* 0x080fe40003fa6270 */
[----:B------:R-:W-:Y:S02]  /*dd70*/  ISETP.GE.AND P2, PT, R34, R8, PT ;  /* 0x000000082200720c */ /* 0x000fe40003f46270 */
[----:B------:R-:W-:Y:S02]  /*dd80*/  FSEL R128, R128, -INF , !P5 ;  /* 0xff80000080807808 */ /* 0x000fe40006800000 */
[----:B------:R-:W-:-:S02]  /*dd90*/  FSEL R212, R212, -INF , !P2 ;  /* 0xff800000d4d47808 */ /* 0x000fc40005000000 */
[-C--:B------:R-:W-:Y:S02]  /*dda0*/  ISETP.GE.AND P5, PT, R26, R8.reuse, PT ;  /* 0x000000081a00720c */ /* 0x080fe40003fa6270 */
[-C--:B------:R-:W-:Y:S02]  /*ddb0*/  ISETP.GE.AND P2, PT, R29, R8.reuse, PT ;  /* 0x000000081d00720c */ /* 0x080fe40003f46270 */
[-C--:B------:R-:W-:Y:S01]  /*ddc0*/  ISETP.GE.AND P4, PT, R23, R8.reuse, PT ;  /* 0x000000081700720c */ /* 0x080fe20003f86270 */
[----:B--2---:R-:W-:Y:S01]  /*ddd0*/  VIADD R2, R0, 0x79 ;  /* 0x0000007900027836 */ /* 0x004fe20000000000 */
[----:B------:R-:W-:Y:S02]  /*dde0*/  FSEL R119, R119, -INF , !P2 ;  /* 0xff80000077777808 */ /* 0x000fe40005000000 */
[----:B------:R-:W-:Y:S02]  /*ddf0*/  ISETP.GE.AND P2, PT, R24, R8, PT ;  /* 0x000000081800720c */ /* 0x000fe40003f46270 */
[----:B------:R-:W-:-:S02]  /*de00*/  ISETP.GE.AND P0, PT, R2, R9, PT ;  /* 0x000000090200720c */ /* 0x000fc40003f06270 */
[----:B------:R-:W-:Y:S02]  /*de10*/  FSEL R9, R40, -INF , !P3 ;  /* 0xff80000028097808 */ /* 0x000fe40005800000 */
[-C--:B------:R-:W-:Y:S02]  /*de20*/  ISETP.GE.AND P3, PT, R35, R8.reuse, PT ;  /* 0x000000082300720c */ /* 0x080fe40003f66270 */
[----:B------:R-:W-:Y:S01]  /*de30*/  FSEL R40, R112, -INF , !P6 ;  /* 0xff80000070287808 */ /* 0x000fe20007000000 */
[----:B------:R2:W-:Y:S01]  /*de40*/  STL [R1+0x48], R9 ;  /* 0x0000480901007387 */ /* 0x0005e20000100800 */
[----:B------:R-:W-:Y:S02]  /*de50*/  FSEL R215, R215, -INF , !P3 ;  /* 0xff800000d7d77808 */ /* 0x000fe40005800000 */
[-C--:B------:R-:W-:Y:S01]  /*de60*/  ISETP.GE.AND P3, PT, R30, R8.reuse, PT ;  /* 0x000000081e00720c */ /* 0x080fe20003f66270 */
[----:B------:R4:W-:Y:S01]  /*de70*/  STL [R1+0x44], R40 ;  /* 0x0000442801007387 */ /* 0x0009e20000100800 */
[----:B------:R-:W-:-:S02]  /*de80*/  ISETP.GE.AND P6, PT, R22, R8, PT ;  /* 0x000000081600720c */ /* 0x000fc40003fc6270 */
[----:B------:R-:W-:Y:S02]  /*de90*/  FSEL R122, R122, -INF , !P3 ;  /* 0xff8000007a7a7808 */ /* 0x000fe40005800000 */
[-C--:B------:R-:W-:Y:S02]  /*dea0*/  ISETP.GE.AND P3, PT, R25, R8.reuse, PT ;  /* 0x000000081900720c */ /* 0x080fe40003f66270 */
[----:B---3--:R-:W-:Y:S02]  /*deb0*/  FSEL R58, R95, -INF , !P4 ;  /* 0xff8000005f3a7808 */ /* 0x008fe40006000000 */
[-C--:B------:R-:W-:Y:S02]  /*dec0*/  ISETP.GE.AND P4, PT, R18, R8.reuse, PT ;  /* 0x000000081200720c */ /* 0x080fe40003f86270 */
[----:B------:R-:W-:Y:S02]  /*ded0*/  FSEL R112, R88, -INF , !P6 ;  /* 0xff80000058707808 */ /* 0x000fe40007000000 */
[----:B------:R-:W-:-:S02]  /*dee0*/  ISETP.GE.AND P6, PT, R17, R8, PT ;  /* 0x000000081100720c */ /* 0x000fc40003fc6270 */
[----:B------:R-:W-:Y:S02]  /*def0*/  FSEL R109, R73, -INF , !P4 ;  /* 0xff800000496d7808 */ /* 0x000fe40006000000 */
[-C--:B------:R-:W-:Y:S02]  /*df00*/  ISETP.GE.AND P4, PT, R13, R8.reuse, PT ;  /* 0x000000080d00720c */ /* 0x080fe40003f86270 */
[----:B------:R-:W-:Y:S02]  /*df10*/  FSEL R74, R69, -INF , !P6 ;  /* 0xff800000454a7808 */ /* 0x000fe40007000000 */
[----:B--2---:R-:W-:Y:S02]  /*df20*/  FSEL R9, R108, -INF , !P5 ;  /* 0xff8000006c097808 */ /* 0x004fe40006800000 */
[-C--:B------:R-:W-:Y:S02]  /*df30*/  ISETP.GE.AND P5, PT, R21, R8.reuse, PT ;  /* 0x000000081500720c */ /* 0x080fe40003fa6270 */
[----:B----4-:R-:W-:Y:S01]  /*df40*/  FSEL R40, R103, -INF , !P3 ;  /* 0xff80000067287808 */ /* 0x010fe20005800000 */
[----:B------:R2:W-:Y:S01]  /*df50*/  STL [R1+0x40], R9 ;  /* 0x0000400901007387 */ /* 0x0005e20000100800 */
[----:B------:R-:W-:-:S02]  /*df60*/  ISETP.GE.AND P3, PT, R20, R8, PT ;  /* 0x000000081400720c */ /* 0x000fc40003f66270 */
[----:B------:R-:W-:Y:S01]  /*df70*/  FSEL R57, R85, -INF , !P5 ;  /* 0xff80000055397808 */ /* 0x000fe20006800000 */
[----:B------:R-:W-:Y:S01]  /*df80*/  STL [R1+0x3c], R40 ;  /* 0x00003c2801007387 */ /* 0x000fe20000100800 */
[-C--:B------:R-:W-:Y:S02]  /*df90*/  ISETP.GE.AND P5, PT, R16, R8.reuse, PT ;  /* 0x000000081000720c */ /* 0x080fe40003fa6270 */
[----:B------:R-:W-:Y:S02]  /*dfa0*/  FSEL R113, R81, -INF , !P3 ;  /* 0xff80000051717808 */ /* 0x000fe40005800000 */
[-C--:B------:R-:W-:Y:S02]  /*dfb0*/  ISETP.GE.AND P3, PT, R15, R8.reuse, PT ;  /* 0x000000080f00720c */ /* 0x080fe40003f66270 */
[----:B------:R-:W-:Y:S02]  /*dfc0*/  FSEL R70, R65, -INF , !P5 ;  /* 0xff80000041467808 */ /* 0x000fe40006800000 */
[----:B------:R-:W-:-:S02]  /*dfd0*/  ISETP.GE.AND P6, PT, R12, R8, PT ;  /* 0x000000080c00720c */ /* 0x000fc40003fc6270 */
[-C--:B------:R-:W-:Y:S02]  /*dfe0*/  ISETP.GE.AND P5, PT, R7, R8.reuse, PT ;  /* 0x000000080700720c */ /* 0x080fe40003fa6270 */
[----:B------:R-:W-:Y:S02]  /*dff0*/  FSEL R104, R49, -INF , !P4 ;  /* 0xff80000031687808 */ /* 0x000fe40006000000 */
[----:B------:R-:W-:Y:S02]  /*e000*/  ISETP.GE.AND P4, PT, R2, R8, PT ;  /* 0x000000080200720c */ /* 0x000fe40003f86270 */
[----:B------:R-:W-:Y:S02]  /*e010*/  FSEL R45, R45, -INF , !P6 ;  /* 0xff8000002d2d7808 */ /* 0x000fe40007000000 */
[----:B------:R-:W-:Y:S02]  /*e020*/  ISETP.GE.AND P6, PT, R0, R11, PT ;  /* 0x0000000b0000720c */ /* 0x000fe40003fc6270 */
[----:B--2---:R-:W-:-:S02]  /*e030*/  FSEL R9, R99, -INF , !P2 ;  /* 0xff80000063097808 */ /* 0x004fc40005000000 */
[----:B------:R-:W-:-:S03]  /*e040*/  ISETP.GE.AND P2, PT, R19, R8, PT ;  /* 0x000000081300720c */ /* 0x000fc60003f46270 */
[----:B------:R2:W-:Y:S01]  /*e050*/  STL [R1+0x38], R9 ;  /* 0x0000380901007387 */ /* 0x0005e20000100800 */
[----:B------:R-:W-:Y:S02]  /*e060*/  FSEL R77, R77, -INF , !P2 ;  /* 0xff8000004d4d7808 */ /* 0x000fe40005000000 */
[-C--:B------:R-:W-:Y:S01]  /*e070*/  ISETP.GE.AND P2, PT, R14, R8.reuse, PT ;  /* 0x000000080e00720c */ /* 0x080fe20003f46270 */
[----:B------:R-:W-:Y:S03]  /*e080*/  STL [R1+0x34], R112 ;  /* 0x0000347001007387 */ /* 0x000fe60000100800 */
[----:B------:R-:W-:Y:S01]  /*e090*/  FSEL R65, R56, -INF , !P2 ;  /* 0xff80000038417808 */ /* 0x000fe20005000000 */
[----:B------:R-:W-:Y:S01]  /*e0a0*/  STL [R1+0x30], R113 ;  /* 0x0000307101007387 */ /* 0x000fe20000100800 */
[----:B------:R-:W-:-:S03]  /*e0b0*/  ISETP.GE.AND P2, PT, R3, R8, PT ;  /* 0x000000080300720c */ /* 0x000fc60003f46270 */
[----:B------:R-:W-:Y:S04]  /*e0c0*/  STL [R1+0x2c], R77 ;  /* 0x00002c4d01007387 */ /* 0x000fe80000100800 */
[----:B------:R-:W-:Y:S04]  /*e0d0*/  STL [R1+0x28], R109 ;  /* 0x0000286d01007387 */ /* 0x000fe80000100800 */
[----:B------:R-:W-:Y:S04]  /*e0e0*/  STL [R1+0x24], R74 ;  /* 0x0000244a01007387 */ /* 0x000fe80000100800 */
[----:B------:R-:W-:Y:S01]  /*e0f0*/  STL [R1+0x20], R70 ;  /* 0x0000204601007387 */ /* 0x000fe20000100800 */
[----:B--2---:R-:W-:-:S02]  /*e100*/  FSEL R9, R61, -INF , !P3 ;  /* 0xff8000003d097808 */ /* 0x004fc40005800000 */
[----:B------:R-:W-:Y:S02]  /*e110*/  ISETP.GE.AND P3, PT, R4, R8, PT ;  /* 0x000000080400720c */ /* 0x000fe40003f66270 */
[----:B------:R-:W-:Y:S01]  /*e120*/  FSEL R8, R43, -INF , !P5 ;  /* 0xff8000002b087808 */ /* 0x000fe20006800000 */
[----:B------:R-:W-:Y:S01]  /*e130*/  STL [R1+0x1c], R9 ;  /* 0x00001c0901007387 */ /* 0x000fe20000100800 */
[-C--:B------:R-:W-:Y:S02]  /*e140*/  ISETP.GE.AND P5, PT, R0, R10.reuse, PT ;  /* 0x0000000a0000720c */ /* 0x080fe40003fa6270 */
[----:B------:R-:W-:Y:S01]  /*e150*/  FSEL R0, R39, -INF , !P2 ;  /* 0xff80000027007808 */ /* 0x000fe20005000000 */
[----:B------:R-:W-:Y:S01]  /*e160*/  STL [R1+0x14], R65 ;  /* 0x0000144101007387 */ /* 0x000fe20000100800 */
[C---:B------:R-:W-:Y:S02]  /*e170*/  ISETP.GE.AND P2, PT, R38.reuse, R10, PT ;  /* 0x0000000a2600720c */ /* 0x040fe40003f46270 */
[----:B------:R-:W-:Y:S01]  /*e180*/  FSEL R69, R41, -INF , !P3 ;  /* 0xff80000029457808 */ /* 0x000fe20005800000 */
[----:B------:R-:W-:Y:S01]  /*e190*/  STL [R1+0x10], R45 ;  /* 0x0000102d01007387 */ /* 0x000fe20000100800 */
[----:B------:R-:W-:-:S02]  /*e1a0*/  ISETP.GE.AND P3, PT, R38, R11, PT ;  /* 0x0000000b2600720c */ /* 0x000fc40003f66270 */
[----:B------:R-:W-:Y:S01]  /*e1b0*/  FSEL R38, R142, -INF , !P5 ;  /* 0xff8000008e267808 */ /* 0x000fe20006800000 */
[----:B------:R-:W-:Y:S01]  /*e1c0*/  STL [R1+0xc], R8 ;  /* 0x00000c0801007387 */ /* 0x000fe20000100800 */
[----:B------:R-:W-:Y:S02]  /*e1d0*/  FSEL R40, R140, -INF , !P2 ;  /* 0xff8000008c287808 */ /* 0x000fe40005000000 */
[-C--:B------:R-:W-:Y:S01]  /*e1e0*/  ISETP.GE.AND P5, PT, R36, R10.reuse, PT ;  /* 0x0000000a2400720c */ /* 0x080fe20003fa6270 */
[----:B------:R2:W-:Y:S01]  /*e1f0*/  STL [R1+0x4], R0 ;  /* 0x0000040001007387 */ /* 0x0005e20000100800 */
[----:B------:R-:W-:Y:S02]  /*e200*/  ISETP.GE.AND P2, PT, R35, R10, PT ;  /* 0x0000000a2300720c */ /* 0x000fe40003f46270 */
[----:B------:R-:W-:Y:S02]  /*e210*/  FSEL R41, R134, -INF , !P5 ;  /* 0xff80000086297808 */ /* 0x000fe40006800000 */
[----:B------:R-:W-:-:S02]  /*e220*/  FSEL R246, R246, -INF , !P2 ;  /* 0xff800000f6f67808 */ /* 0x000fc40005000000 */
[-C--:B------:R-:W-:Y:S02]  /*e230*/  ISETP.GE.AND P5, PT, R33, R10.reuse, PT ;  /* 0x0000000a2100720c */ /* 0x080fe40003fa6270 */
[-C--:B------:R-:W-:Y:S02]  /*e240*/  ISETP.GE.AND P2, PT, R32, R10.reuse, PT ;  /* 0x0000000a2000720c */ /* 0x080fe40003f46270 */
[----:B------:R-:W-:Y:S02]  /*e250*/  FSEL R214, R214, -INF , !P5 ;  /* 0xff800000d6d67808 */ /* 0x000fe40006800000 */
[----:B------:R-:W-:Y:S02]  /*e260*/  FSEL R210, R210, -INF , !P2 ;  /* 0xff800000d2d27808 */ /* 0x000fe40005000000 */
[-C--:B------:R-:W-:Y:S02]  /*e270*/  ISETP.GE.AND P5, PT, R30, R10.reuse, PT ;  /* 0x0000000a1e00720c */ /* 0x080fe40003fa6270 */
[----:B------:R-:W-:-:S02]  /*e280*/  ISETP.GE.AND P2, PT, R29, R10, PT ;  /* 0x0000000a1d00720c */ /* 0x000fc40003f46270 */
[----:B------:R-:W-:Y:S02]  /*e290*/  FSEL R131, R131, -INF , !P5 ;  /* 0xff80000083837808 */ /* 0x000fe40006800000 */
[----:B------:R-:W-:Y:S02]  /*e2a0*/  FSEL R121, R121, -INF , !P2 ;  /* 0xff80000079797808 */ /* 0x000fe40005000000 */
[-C--:B------:R-:W-:Y:S02]  /*e2b0*/  ISETP.GE.AND P5, PT, R27, R10.reuse, PT ;  /* 0x0000000a1b00720c */ /* 0x080fe40003fa6270 */
[----:B------:R-:W-:Y:S02]  /*e2c0*/  ISETP.GE.AND P2, PT, R26, R10, PT ;  /* 0x0000000a1a00720c */ /* 0x000fe40003f46270 */
[----:B------:R-:W-:Y:S02]  /*e2d0*/  FSEL R66, R111, -INF , !P5 ;  /* 0xff8000006f427808 */ /* 0x000fe40006800000 */
[----:B------:R-:W-:-:S02]  /*e2e0*/  FSEL R106, R106, -INF , !P2 ;  /* 0xff8000006a6a7808 */ /* 0x000fc40005000000 */
[-C--:B------:R-:W-:Y:S02]  /*e2f0*/  ISETP.GE.AND P5, PT, R24, R10.reuse, PT ;  /* 0x0000000a1800720c */ /* 0x080fe40003fa6270 */
[----:B------:R-:W-:Y:S02]  /*e300*/  ISETP.GE.AND P2, PT, R23, R10, PT ;  /* 0x0000000a1700720c */ /* 0x000fe40003f46270 */
[----:B------:R-:W-:Y:S02]  /*e310*/  FSEL R101, R101, -INF , !P5 ;  /* 0xff80000065657808 */ /* 0x000fe40006800000 */
[----:B------:R-:W-:Y:S02]  /*e320*/  FSEL R43, R97, -INF , !P2 ;  /* 0xff800000612b7808 */ /* 0x000fe40005000000 */
[----:B--2---:R-:W-:Y:S02]  /*e330*/  I2FP.F32.S32 R0, R2 ;  /* 0x0000000200007245 */ /* 0x004fe40000201400 */
[----:B------:R-:W-:-:S02]  /*e340*/  ISETP.GE.AND P5, PT, R21, R10, PT ;  /* 0x0000000a1500720c */ /* 0x000fc40003fa6270 */
[-C--:B------:R-:W-:Y:S01]  /*e350*/  ISETP.GE.AND P2, PT, R20, R10.reuse, PT ;  /* 0x0000000a1400720c */ /* 0x080fe20003f46270 */
[----:B------:R-:W-:Y:S01]  /*e360*/  FFMA.FTZ R9, R0, UR5, R238 ;  /* 0x0000000500097c23 */ /* 0x000fe200080100ee */
[----:B------:R-:W-:Y:S01]  /*e370*/  FSEL R251, R90, -INF , !P5 ;  /* 0xff8000005afb7808 */ /* 0x000fe20006800000 */
[----:B------:R-:W-:Y:S01]  /*e380*/  FFMA.FTZ R8, R0, UR5, R236 ;  /* 0x0000000500087c23 */ /* 0x000fe200080100ec */
[----:B------:R-:W-:Y:S02]  /*e390*/  FSEL R250, R86, -INF , !P2 ;  /* 0xff80000056fa7808 */ /* 0x000fe40005000000 */
[-C--:B------:R-:W-:Y:S02]  /*e3a0*/  ISETP.GE.AND P5, PT, R18, R10.reuse, PT ;  /* 0x0000000a1200720c */ /* 0x080fe40003fa6270 */
[----:B------:R-:W-:Y:S02]  /*e3b0*/  ISETP.GE.AND P2, PT, R17, R10, PT ;  /* 0x0000000a1100720c */ /* 0x000fe40003f46270 */
[----:B------:R-:W-:-:S02]  /*e3c0*/  FSEL R248, R79, -INF , !P5 ;  /* 0xff8000004ff87808 */ /* 0x000fc40006800000 */
[----:B------:R-:W-:Y:S02]  /*e3d0*/  FSEL R247, R75, -INF , !P2 ;  /* 0xff8000004bf77808 */ /* 0x000fe40005000000 */
[----:B------:R-:W-:Y:S02]  /*e3e0*/  FSEL R103, R9, -INF , !P0 ;  /* 0xff80000009677808 */ /* 0x000fe40004000000 */
[----:B------:R-:W-:Y:S02]  /*e3f0*/  FSEL R49, R8, -INF , !P4 ;  /* 0xff80000008317808 */ /* 0x000fe40006000000 */
[-C--:B------:R-:W-:Y:S02]  /*e400*/  ISETP.GE.AND P5, PT, R15, R10.reuse, PT ;  /* 0x0000000a0f00720c */ /* 0x080fe40003fa6270 */
[----:B------:R-:W-:Y:S02]  /*e410*/  ISETP.GE.AND P2, PT, R14, R10, PT ;  /* 0x0000000a0e00720c */ /* 0x000fe40003f46270 */
[----:B------:R-:W-:-:S02]  /*e420*/  ISETP.GE.AND P0, PT, R37, R11, PT ;  /* 0x0000000b2500720c */ /* 0x000fc40003f06270 */
[----:B------:R-:W-:Y:S02]  /*e430*/  ISETP.GE.AND P4, PT, R37, R10, PT ;  /* 0x0000000a2500720c */ /* 0x000fe40003f86270 */
[----:B------:R-:W-:Y:S02]  /*e440*/  FSEL R37, R143, -INF , !P6 ;  /* 0xff8000008f257808 */ /* 0x000fe40007000000 */
[----:B------:R1:W5:Y:S01]  /*e450*/  LDL.LU R143, [R1+0x14c] ;  /* 0x00014c00018f7983 */ /* 0x0003620000300800 */
[-C--:B------:R-:W-:Y:S02]  /*e460*/  ISETP.GE.AND P6, PT, R36, R11.reuse, PT ;  /* 0x0000000b2400720c */ /* 0x080fe40003fc6270 */
[----:B------:R-:W-:Y:S01]  /*e470*/  FSEL R36, R141, -INF , !P3 ;  /* 0xff8000008d247808 */ /* 0x000fe20005800000 */
[----:B------:R1:W5:Y:S01]  /*e480*/  LDL.LU R142, [R1+0x148] ;  /* 0x00014800018e7983 */ /* 0x0003620000300800 */
[----:B------:R-:W-:Y:S02]  /*e490*/  FSEL R242, R67, -INF , !P5 ;  /* 0xff80000043f27808 */ /* 0x000fe40006800000 */
[----:B------:R-:W-:Y:S01]  /*e4a0*/  FSEL R240, R63, -INF , !P2 ;  /* 0xff8000003ff07808 */ /* 0x000fe20005000000 */
[----:B------:R1:W5:Y:S01]  /*e4b0*/  LDL.LU R141, [R1+0x144] ;  /* 0x00014400018d7983 */ /* 0x0003620000300800 */
[----:B------:R-:W-:-:S02]  /*e4c0*/  ISETP.GE.AND P3, PT, R35, R11, PT ;  /* 0x0000000b2300720c */ /* 0x000fc40003f66270 */
[-C--:B------:R-:W-:Y:S01]  /*e4d0*/  ISETP.GE.AND P5, PT, R12, R10.reuse, PT ;  /* 0x0000000a0c00720c */ /* 0x080fe20003fa6270 */
[----:B------:R1:W5:Y:S01]  /*e4e0*/  LDL.LU R140, [R1+0x140] ;  /* 0x00014000018c7983 */ /* 0x0003620000300800 */
[-C--:B------:R-:W-:Y:S02]  /*e4f0*/  ISETP.GE.AND P2, PT, R7, R10.reuse, PT ;  /* 0x0000000a0700720c */ /* 0x080fe40003f46270 */
[----:B------:R-:W-:Y:S02]  /*e500*/  FSEL R35, R137, -INF , !P0 ;  /* 0xff80000089237808 */ /* 0x000fe40004000000 */
[----:B------:R-:W-:Y:S01]  /*e510*/  FSEL R39, R136, -INF , !P4 ;  /* 0xff80000088277808 */ /* 0x000fe20006000000 */
[----:B------:R1:W5:Y:S01]  /*e520*/  LDL.LU R137, [R1+0x13c] ;  /* 0x00013c0001897983 */ /* 0x0003620000300800 */
[C---:B------:R-:W-:Y:S02]  /*e530*/  ISETP.GE.AND P0, PT, R34.reuse, R11, PT ;  /* 0x0000000b2200720c */ /* 0x040fe40003f06270 */
[----:B------:R-:W-:Y:S01]  /*e540*/  ISETP.GE.AND P4, PT, R34, R10, PT ;  /* 0x0000000a2200720c */ /* 0x000fe20003f86270 */
[----:B------:R1:W5:Y:S01]  /*e550*/  LDL.LU R136, [R1+0x138] ;  /* 0x0001380001887983 */ /* 0x0003620000300800 */
[----:B------:R-:W-:-:S02]  /*e560*/  FSEL R34, R135, -INF , !P6 ;  /* 0xff80000087227808 */ /* 0x000fc40007000000 */
[----:B------:R-:W-:Y:S01]  /*e570*/  FSEL R236, R52, -INF , !P5 ;  /* 0xff80000034ec7808 */ /* 0x000fe20006800000 */
[----:B------:R1:W5:Y:S01]  /*e580*/  LDL.LU R135, [R1+0x134] ;  /* 0x0001340001877983 */ /* 0x0003620000300800 */
[----:B------:R-:W-:Y:S02]  /*e590*/  FSEL R230, R48, -INF , !P2 ;  /* 0xff80000030e67808 */ /* 0x000fe40005000000 */
[C---:B------:R-:W-:Y:S01]  /*e5a0*/  ISETP.GE.AND P5, PT, R2.reuse, R11, PT ;  /* 0x0000000b0200720c */ /* 0x040fe20003fa6270 */
[----:B------:R1:W5:Y:S01]  /*e5b0*/  LDL.LU R134, [R1+0x130] ;  /* 0x0001300001867983 */ /* 0x0003620000300800 */
[----:B------:R-:W-:Y:S01]  /*e5c0*/  ISETP.GE.AND P2, PT, R2, R10, PT ;  /* 0x0000000a0200720c */ /* 0x000fe20003f46270 */
[C---:B------:R-:W-:Y:S01]  /*e5d0*/  FFMA.FTZ R2, R0.reuse, UR5, R6 ;  /* 0x0000000500027c23 */ /* 0x040fe20008010006 */
[----:B------:R-:W-:Y:S01]  /*e5e0*/  FFMA.FTZ R0, R0, UR5, R5 ;  /* 0x0000000500007c23 */ /* 0x000fe20008010005 */
[----:B------:R1:W-:Y:S01]  /*e5f0*/  STL [R1], R43 ;  /* 0x0000002b01007387 */ /* 0x0003e20000100800 */
[----:B------:R-:W-:-:S02]  /*e600*/  FSEL R244, R244, -INF , !P0 ;  /* 0xff800000f4f47808 */ /* 0x000fc40004000000 */
[----:B------:R-:W-:Y:S01]  /*e610*/  FSEL R252, R252, -INF , !P3 ;  /* 0xff800000fcfc7808 */ /* 0x000fe20005800000 */
[----:B------:R1:W5:Y:S01]  /*e620*/  LDL.LU R6, [R1+0x12c] ;  /* 0x00012c0001067983 */ /* 0x0003620000300800 */
[----:B------:R-:W-:-:S03]  /*e630*/  ISETP.GE.AND P6, PT, R33, R11, PT ;  /* 0x0000000b2100720c */ /* 0x000fc60003fc6270 */
[----:B------:R1:W5:Y:S01]  /*e640*/  LDL.LU R5, [R1+0x128] ;  /* 0x0001280001057983 */ /* 0x0003620000300800 */
[----:B------:R-:W-:-:S04]  /*e650*/  ISETP.GE.AND P0, PT, R31, R11, PT ;  /* 0x0000000b1f00720c */ /* 0x000fc80003f06270 */
[----:B------:R-:W-:Y:S02]  /*e660*/  FSEL R208, R208, -INF , !P0 ;  /* 0xff800000d0d07808 */ /* 0x000fe40004000000 */
[-C--:B------:R-:W-:Y:S02]  /*e670*/  ISETP.GE.AND P0, PT, R28, R11.reuse, PT ;  /* 0x0000000b1c00720c */ /* 0x080fe40003f06270 */
[-C--:B------:R-:W-:Y:S02]  /*e680*/  ISETP.GE.AND P3, PT, R32, R11.reuse, PT ;  /* 0x0000000b2000720c */ /* 0x080fe40003f66270 */
[----:B------:R-:W-:Y:S02]  /*e690*/  FSEL R118, R118, -INF , !P0 ;  /* 0xff80000076767808 */ /* 0x000fe40004000000 */
        /* <DEDUP_REMOVED lines=8> */
[-C--:B------:R-:W-:Y:S02]  /*e720*/  ISETP.GE.AND P3, PT, R29, R11.reuse, PT ;  /* 0x0000000b1d00720c */ /* 0x080fe40003f66270 */
[----:B------:R-:W-:Y:S02]  /*e730*/  FSEL R241, R94, -INF , !P0 ;  /* 0xff8000005ef17808 */ /* 0x000fe40004000000 */
[----:B------:R-:W-:Y:S02]  /*e740*/  FSEL R206, R206, -INF , !P4 ;  /* 0xff800000cece7808 */ /* 0x000fe40006000000 */
[----:B------:R-:W-:Y:S02]  /*e750*/  FSEL R133, R133, -INF , !P6 ;  /* 0xff80000085857808 */ /* 0x000fe40007000000 */
[----:B------:R-:W-:Y:S02]  /*e760*/  FSEL R130, R130, -INF , !P3 ;  /* 0xff80000082827808 */ /* 0x000fe40005800000 */
[----:B------:R-:W-:-:S02]  /*e770*/  ISETP.GE.AND P0, PT, R19, R11, PT ;  /* 0x0000000b1300720c */ /* 0x000fc40003f06270 */
[----:B------:R-:W-:Y:S02]  /*e780*/  ISETP.GE.AND P4, PT, R28, R10, PT ;  /* 0x0000000a1c00720c */ /* 0x000fe40003f86270 */
[-C--:B------:R-:W-:Y:S02]  /*e790*/  ISETP.GE.AND P6, PT, R27, R11.reuse, PT ;  /* 0x0000000b1b00720c */ /* 0x080fe40003fc6270 */
[----:B------:R-:W-:Y:S02]  /*e7a0*/  ISETP.GE.AND P3, PT, R26, R11, PT ;  /* 0x0000000b1a00720c */ /* 0x000fe40003f66270 */
[----:B------:R-:W-:Y:S02]  /*e7b0*/  FSEL R235, R87, -INF , !P0 ;  /* 0xff80000057eb7808 */ /* 0x000fe40004000000 */
[----:B------:R-:W-:Y:S02]  /*e7c0*/  FSEL R115, R115, -INF , !P4 ;  /* 0xff80000073737808 */ /* 0x000fe40006000000 */
[----:B------:R-:W-:-:S02]  /*e7d0*/  FSEL R114, R114, -INF , !P6 ;  /* 0xff80000072727808 */ /* 0x000fc40007000000 */
[----:B------:R-:W-:Y:S02]  /*e7e0*/  FSEL R110, R110, -INF , !P3 ;  /* 0xff8000006e6e7808 */ /* 0x000fe40005800000 */
[-C--:B------:R-:W-:Y:S02]  /*e7f0*/  ISETP.GE.AND P0, PT, R16, R11.reuse, PT ;  /* 0x0000000b1000720c */ /* 0x080fe40003f06270 */
[----:B------:R-:W-:Y:S02]  /*e800*/  ISETP.GE.AND P4, PT, R25, R10, PT ;  /* 0x0000000a1900720c */ /* 0x000fe40003f86270 */
        /* <DEDUP_REMOVED lines=22> */
[----:B------:R-:W-:Y:S02]  /*e970*/  PLOP3.LUT P0, PT, PT, PT, UP1, 0x80, 0x0 ;  /* 0x000000000000781c */ /* 0x000fe40003f0f018 */
[----:B------:R-:W-:Y:S02]  /*e980*/  ISETP.GE.AND P4, PT, R16, R10, PT ;  /* 0x0000000a1000720c */ /* 0x000fe40003f86270 */
[-C--:B------:R-:W-:Y:S02]  /*e990*/  ISETP.GE.AND P6, PT, R15, R11.reuse, PT ;  /* 0x0000000b0f00720c */ /* 0x080fe40003fc6270 */
[----:B------:R-:W-:Y:S02]  /*e9a0*/  ISETP.GE.AND P3, PT, R14, R11, PT ;  /* 0x0000000b0e00720c */ /* 0x000fe40003f66270 */
[----:B------:R-:W-:-:S02]  /*e9b0*/  FSEL R245, R71, -INF , !P4 ;  /* 0xff80000047f57808 */ /* 0x000fc40006000000 */
[----:B------:R-:W-:Y:S02]  /*e9c0*/  FSEL R217, R72, -INF , !P6 ;  /* 0xff80000048d97808 */ /* 0x000fe40007000000 */
[----:B------:R-:W-:Y:S02]  /*e9d0*/  FSEL R100, R68, -INF , !P3 ;  /* 0xff80000044647808 */ /* 0x000fe40005800000 */
[----:B------:R-:W-:Y:S02]  /*e9e0*/  ISETP.GE.AND P4, PT, R13, R10, PT ;  /* 0x0000000a0d00720c */ /* 0x000fe40003f86270 */
[-C--:B------:R-:W-:Y:S02]  /*e9f0*/  ISETP.GE.AND P6, PT, R12, R11.reuse, PT ;  /* 0x0000000b0c00720c */ /* 0x080fe40003fc6270 */
[----:B------:R-:W-:Y:S02]  /*ea00*/  ISETP.GE.AND P3, PT, R7, R11, PT ;  /* 0x0000000b0700720c */ /* 0x000fe40003f66270 */
[----:B------:R-:W-:-:S02]  /*ea10*/  FSEL R238, R59, -INF , !P4 ;  /* 0xff8000003bee7808 */ /* 0x000fc40006000000 */
[----:B------:R-:W-:Y:S02]  /*ea20*/  FSEL R108, R60, -INF , !P6 ;  /* 0xff8000003c6c7808 */ /* 0x000fe40007000000 */
[----:B------:R-:W-:Y:S02]  /*ea30*/  FSEL R96, R55, -INF , !P3 ;  /* 0xff80000037607808 */ /* 0x000fe40005800000 */
[-C--:B------:R-:W-:Y:S02]  /*ea40*/  ISETP.GE.AND P4, PT, R4, R10.reuse, PT ;  /* 0x0000000a0400720c */ /* 0x080fe40003f86270 */
[C---:B------:R-:W-:Y:S02]  /*ea50*/  ISETP.GE.AND P6, PT, R3.reuse, R11, PT ;  /* 0x0000000b0300720c */ /* 0x040fe40003fc6270 */
[----:B------:R-:W-:Y:S02]  /*ea60*/  ISETP.GE.AND P3, PT, R3, R10, PT ;  /* 0x0000000a0300720c */ /* 0x000fe40003f66270 */
[----:B------:R-:W-:-:S02]  /*ea70*/  FSEL R216, R51, -INF , !P4 ;  /* 0xff80000033d87808 */ /* 0x000fc40006000000 */
[----:B------:R-:W-:Y:S02]  /*ea80*/  FSEL R94, R53, -INF , !P6 ;  /* 0xff800000355e7808 */ /* 0x000fe40007000000 */
[----:B------:R-:W-:Y:S02]  /*ea90*/  FSEL R67, R2, -INF , !P5 ;  /* 0xff80000002437808 */ /* 0x000fe40006800000 */
        /* <DEDUP_REMOVED lines=36> */
[----:B------:R-:W1:Y:S01]  /*ece0*/  @!P1 LDC.64 R10, c[0x0][0x218] ;  /* 0x00008600ff0a9b82 */ /* 0x000e620000000a00 */
[C---:B----4-:R-:W-:Y:S01]  /*ecf0*/  @!P1 LEA R14, P2, R8.reuse, R14, 0x1 ;  /* 0x0000000e080e9211 */ /* 0x050fe200078408ff */
[----:B------:R-:W-:Y:S01]  /*ed00*/  @!P1 IMAD.MOV.U32 R9, RZ, RZ, R3 ;  /* 0x000000ffff099224 */ /* 0x000fe200078e0003 */
[----:B------:R-:W-:Y:S02]  /*ed10*/  @!UP0 UIMAD UR4, UR9, 0x60, URZ ;  /* 0x00000060090488a4 */ /* 0x000fe4000f8e023f */
[----:B------:R-:W-:Y:S01]  /*ed20*/  @!P1 LEA.HI.X R15, R8, R15, R0, 0x1, P2 ;  /* 0x0000000f080f9211 */ /* 0x000fe200010f0c00 */
[----:B------:R-:W-:Y:S02]  /*ed30*/  IMAD.U32 R0, RZ, RZ, UR8 ;  /* 0x00000008ff007e24 */ /* 0x000fe4000f8e00ff */
[----:B------:R-:W-:-:S04]  /*ed40*/  @!P1 IMAD.MOV.U32 R8, RZ, RZ, R2 ;  /* 0x000000ffff089224 */ /* 0x000fc800078e0002 */
[----:B------:R-:W-:-:S04]  /*ed50*/  @!P1 IMAD.WIDE.U32 R8, R0, 0x60, R8 ;  /* 0x0000006000089825 */ /* 0x000fc800078e0008 */
[----:B------:R-:W-:Y:S01]  /*ed60*/  @!P1 VIADD R0, R9, UR4 ;  /* 0x0000000409009c36 */ /* 0x000fe20008000000 */
[----:B------:R-:W-:-:S04]  /*ed70*/  @!P1 LEA R12, P2, R8, R12, 0x1 ;  /* 0x0000000c080c9211 */ /* 0x000fc800078408ff */
[----:B------:R-:W-:Y:S02]  /*ed80*/  @!P1 LEA.HI.X R13, R8, R13, R0, 0x1, P2 ;  /* 0x0000000d080d9211 */ /* 0x000fe400010f0c00 */
[----:B------:R-:W-:-:S04]  /*ed90*/  @!P1 IADD3 R0, P3, R2, UR12, RZ ;  /* 0x0000000c02009c10 */ /* 0x000fc8000ff7e0ff */
[----:B-1----:R-:W-:Y:S02]  /*eda0*/  @!P1 LEA R8, P2, R0, R10, 0x1 ;  /* 0x0000000a00089211 */ /* 0x002fe400078408ff */
[----:B------:R-:W-:-:S04]  /*edb0*/  @!P1 IADD3.X R4, R3, UR11, RZ, P3, !PT ;  /* 0x0000000b03049c10 */ /* 0x000fc80009ffe4ff */
[----:B------:R-:W-:Y:S01]  /*edc0*/  @!P1 LEA.HI.X R9, R0, R11, R4, 0x1, P2 ;  /* 0x0000000b00099211 */ /* 0x000fe200010f0c04 */
[----:B------:R-:W-:Y:S01]  /*edd0*/  IMAD.U32 R0, RZ, RZ, UR8 ;  /* 0x00000008ff007e24 */ /* 0x000fe2000f8e00ff */
[----:B------:R-:W-:Y:S01]  /*ede0*/  @!P1 LEA R10, P2, R2, R20, 0x1 ;  /* 0x00000014020a9211 */ /* 0x000fe200078408ff */
[----:B------:R-:W-:-:S03]  /*edf0*/  IMAD.U32 R4, RZ, RZ, UR9 ;  /* 0x00000009ff047e24 */ /* 0x000fc6000f8e00ff */
[----:B------:R-:W-:Y:S02]  /*ee00*/  @!P1 LEA.HI.X R11, R2, R21, R3, 0x1, P2 ;  /* 0x00000015020b9211 */ /* 0x000fe400010f0c03 */
[----:B------:R-:W-:-:S03]  /*ee10*/  @!P1 LEA R0, P2, R0, R2, 0x5 ;  /* 0x0000000200009211 */ /* 0x000fc600078428ff */
        /* <DEDUP_REMOVED lines=10> */
[----:B------:R2:W-:Y:S01]  /*eec0*/  @P1 STS.128 [R232+0x5000], RZ ;  /* 0x005000ffe8001388 */ /* 0x0005e20000000c00 */
[----:B-1----:R-:W-:-:S04]  /*eed0*/  @!P1 LEA R10, P2, R0, R18, 0x1 ;  /* 0x00000012000a9211 */ /* 0x002fc800078408ff */
[----:B------:R-:W-:Y:S01]  /*eee0*/  @!P1 LEA.HI.X R11, R0, R19, R4, 0x1, P2 ;  /* 0x00000013000b9211 */ /* 0x000fe200010f0c04 */
[----:B------:R-:W-:Y:S02]  /*eef0*/  IMAD.U32 R0, RZ, RZ, UR8 ;  /* 0x00000008ff007e24 */ /* 0x000fe4000f8e00ff */
[----:B------:R-:W-:Y:S01]  /*ef00*/  IMAD.U32 R4, RZ, RZ, UR9 ;  /* 0x00000009ff047e24 */ /* 0x000fe2000f8e00ff */
[----:B---3--:R-:W1:Y:S01]  /*ef10*/  @!P1 LDC.64 R8, c[0x0][0x218] ;  /* 0x00008600ff089b82 */ /* 0x008e620000000a00 */
[----:B------:R-:W-:Y:S01]  /*ef20*/  @!PT LDS RZ, [RZ] ;  /* 0x00000000fffff984 */ /* 0x000fe20000000800 */
[----:B------:R-:W-:Y:S01]  /*ef30*/  @!PT LDS RZ, [RZ] ;  /* 0x00000000fffff984 */ /* 0x000fe20000000800 */
[----:B------:R-:W-:Y:S01]  /*ef40*/  @!PT LDS RZ, [RZ] ;  /* 0x00000000fffff984 */ /* 0x000fe20000000800 */
[----:B------:R2:W-:Y:S01]  /*ef50*/  @!P1 LDGSTS.E.BYPASS.LTC128B.128 [R232+0x5000], desc[UR24][R10.64] ;  /* 0x050000000ae89fae */ /* 0x0005e2000b901d58 */
[----:B------:R-:W-:-:S03]  /*ef60*/  @!P1 LEA R0, P2, R0, R2, 0x6 ;  /* 0x0000000200009211 */ /* 0x000fc600078430ff */
[----:B------:R2:W-:Y:S01]  /*ef70*/  @P1 STS.128 [R232+0x5800], RZ ;  /* 0x005800ffe8001388 */ /* 0x0005e20000000c00 */
[----:B------:R-:W-:-:S03]  /*ef80*/  @!P1 LEA.HI.X R4, R7, R3, R4, 0x6, P2 ;  /* 0x0000000307049211 */ /* 0x000fc600010f3404 */
[----:B------:R-:W-:Y:S01]  /*ef90*/  @!PT LDS RZ, [RZ] ;  /* 0x00000000fffff984 */ /* 0x000fe20000000800 */
[----:B------:R-:W-:Y:S01]  /*efa0*/  @!PT LDS RZ, [RZ] ;  /* 0x00000000fffff984 */ /* 0x000fe20000000800 */
[----:B------:R-:W-:Y:S01]  /*efb0*/  @!PT LDS RZ, [RZ] ;  /* 0x00000000fffff984 */ /* 0x000fe20000000800 */
[----:B------:R2:W-:Y:S04]  /*efc0*/  @!P1 LDGSTS.E.BYPASS.LTC128B.128 [R232+0x5800], desc[UR24][R16.64] ;  /* 0x0580000010e89fae */ /* 0x0005e8000b901d58 */
[----:B------:R2:W-:Y:S01]  /*efd0*/  @P1 STS.128 [R232+0x6000], RZ ;  /* 0x006000ffe8001388 */ /* 0x0005e20000000c00 */
[----:B-1----:R-:W-:-:S04]  /*efe0*/  @!P1 LEA R8, P2, R0, R8, 0x1 ;  /* 0x0000000800089211 */ /* 0x002fc800078408ff */
[----:B------:R-:W-:-:S05]  /*eff0*/  @!P1 LEA.HI.X R9, R0, R9, R4, 0x1, P2 ;  /* 0x0000000900099211 */ /* 0x000fca00010f0c04 */
        /* <DEDUP_REMOVED lines=21> */
[----:B--2---:R-:W-:-:S04]  /*f150*/  LEA R8, P1, R2, UR20, 0x1 ;  /* 0x0000001402087c11 */ /* 0x004fc8000f8208ff */
[----:B------:R-:W-:-:S05]  /*f160*/  LEA.HI.X R9, R2, UR21, R0, 0x1, P1 ;  /* 0x0000001502097c11 */ /* 0x000fca00088f0c00 */
[----:B------:R-:W-:Y:S01]  /*f170*/  @!PT LDS RZ, [RZ] ;  /* 0x00000000fffff984 */ /* 0x000fe20000000800 */
[----:B------:R-:W-:Y:S01]  /*f180*/  @!PT LDS RZ, [RZ] ;  /* 0x00000000fffff984 */ /* 0x000fe20000000800 */
[----:B------:R-:W-:Y:S01]  /*f190*/  @!PT LDS RZ, [RZ] ;  /* 0x00000000fffff984 */ /* 0x000fe20000000800 */
[----:B------:R1:W-:Y:S04]  /*f1a0*/  LDGSTS.E.BYPASS.LTC128B.128 [R232+0x7800], desc[UR24][R8.64] ;  /* 0x0780000008e87fae */ /* 0x0003e8000b901d58 */
.L_x_457:
[----:B------:R-:W-:Y:S05]  /*f1b0*/  BSYNC B0 ;  /* 0x0000000000007941 */ /* 0x000fea0003800000 */
.L_x_456:
[----:B------:R-:W0:Y:S02]  /*f1c0*/  LDGDEPBAR ;  /* 0x00000000000079af */ /* 0x000e240000000000 */
.L_x_455:
[----:B------:R-:W3:Y:S04]  /*f1d0*/  LDL.LU R80, [R1+0x84] ;  /* 0x0000840001507983 */ /* 0x000ee80000300800 */
[----:B------:R-:W4:Y:S04]  /*f1e0*/  LDL.LU R81, [R1+0x80] ;  /* 0x0000800001517983 */ /* 0x000f280000300800 */
[----:B------:R-:W4:Y:S04]  /*f1f0*/  LDL.LU R83, [R1+0x7c] ;  /* 0x00007c0001537983 */ /* 0x000f280000300800 */
[----:B------:R-:W4:Y:S04]  /*f200*/  LDL.LU R85, [R1+0x78] ;  /* 0x0000780001557983 */ /* 0x000f280000300800 */
[----:B------:R-:W4:Y:S04]  /*f210*/  LDL.LU R86, [R1+0x44] ;  /* 0x0000440001567983 */ /* 0x000f280000300800 */
[----:B------:R-:W4:Y:S01]  /*f220*/  LDL.LU R87, [R1+0x74] ;  /* 0x0000740001577983 */ /* 0x000f220000300800 */
[----:B-----5:R-:W-:-:S03]  /*f230*/  FMNMX.FTZ R0, R137, R124, !PT ;  /* 0x0000007c89007209 */ /* 0x020fc60007810000 */
[----:B------:R-:W4:Y:S01]  /*f240*/  LDL.LU R88, [R1+0x40] ;  /* 0x0000400001587983 */ /* 0x000f220000300800 */
[----:B------:R-:W-:-:S03]  /*f250*/  FMNMX.FTZ R0, R125, R0, !PT ;  /* 0x000000007d007209 */ /* 0x000fc60007810000 */
[----:B------:R-:W4:Y:S01]  /*f260*/  LDL.LU R90, [R1+0x70] ;  /* 0x00007000015a7983 */ /* 0x000f220000300800 */
[----:B------:R-:W-:-:S03]  /*f270*/  FMNMX.FTZ R0, R126, R0, !PT ;  /* 0x000000007e007209 */ /* 0x000fc60007810000 */
[----:B------:R-:W-:Y:S01]  /*f280*/  STL [R1+0x150], R232 ;  /* 0x000150e801007387 */ /* 0x000fe20000100800 */
[----:B------:R-:W-:-:S03]  /*f290*/  FMNMX.FTZ R0, R127, R0, !PT ;  /* 0x000000007f007209 */ /* 0x000fc60007810000 */
[----:B------:R-:W-:Y:S01]  /*f2a0*/  STL [R1+0x14c], R229 ;  /* 0x00014ce501007387 */ /* 0x000fe20000100800 */
[----:B------:R-:W-:-:S03]  /*f2b0*/  FMNMX.FTZ R0, R213, R0, !PT ;  /* 0x00000000d5007209 */ /* 0x000fc60007810000 */
[----:B------:R-:W-:Y:S01]  /*f2c0*/  STL [R1+0x148], R228 ;  /* 0x000148e401007387 */ /* 0x000fe20000100800 */
[----:B------:R-:W-:-:S03]  /*f2d0*/  FMNMX.FTZ R0, R209, R0, !PT ;  /* 0x00000000d1007209 */ /* 0x000fc60007810000 */
[----:B------:R1:W-:Y:S01]  /*f2e0*/  STL [R1+0x144], R227 ;  /* 0x000144e301007387 */ /* 0x0003e20000100800 */
[----:B------:R-:W-:Y:S02]  /*f2f0*/  FMNMX.FTZ R2, R139, R0, !PT ;  /* 0x000000008b027209 */ /* 0x000fe40007810000 */
[----:B------:R-:W-:Y:S01]  /*f300*/  FMNMX.FTZ R0, R136, R42, !PT ;  /* 0x0000002a88007209 */ /* 0x000fe20007810000 */
[----:B------:R-:W-:Y:S01]  /*f310*/  LDSM.16.MT88.4 R24, [R223+0x8000] ;  /* 0x00800000df18783b */ /* 0x000fe20000004200 */
[----:B------:R-:W-:Y:S02]  /*f320*/  FMNMX.FTZ R2, R132, R2, !PT ;  /* 0x0000000284027209 */ /* 0x000fe40007810000 */
[----:B------:R-:W-:Y:S01]  /*f330*/  FMNMX.FTZ R0, R44, R0, !PT ;  /* 0x000000002c007209 */ /* 0x000fe20007810000 */
[----:B------:R-:W-:Y:S01]  /*f340*/  LDSM.16.MT88.4 R20, [R222+0x8000] ;  /* 0x00800000de14783b */ /* 0x000fe20000004200 */
[----:B------:R-:W-:Y:S02]  /*f350*/  FMNMX.FTZ R3, R129, R2, !PT ;  /* 0x0000000281037209 */ /* 0x000fe40007810000 */
[----:B------:R-:W-:Y:S01]  /*f360*/  FMNMX.FTZ R0, R46, R0, !PT ;  /* 0x000000002e007209 */ /* 0x000fe20007810000 */
[----:B--2---:R-:W-:Y:S01]  /*f370*/  LDSM.16.MT88.4 R16, [R221+0x8000] ;  /* 0x00800000dd10783b */ /* 0x004fe20000004200 */
[----:B------:R-:W-:-:S02]  /*f380*/  FMNMX.FTZ R3, R123, R3, !PT ;  /* 0x000000037b037209 */ /* 0x000fc40007810000 */
[----:B------:R-:W-:Y:S01]  /*f390*/  FMNMX.FTZ R0, R50, R0, !PT ;  /* 0x0000000032007209 */ /* 0x000fe20007810000 */
[----:B------:R-:W-:Y:S01]  /*f3a0*/  LDSM.16.MT88.4 R12, [R224+0x8000] ;  /* 0x00800000e00c783b */ /* 0x000fe20000004200 */
[----:B------:R-:W-:Y:S02]  /*f3b0*/  FMNMX.FTZ R3, R120, R3, !PT ;  /* 0x0000000378037209 */ /* 0x000fe40007810000 */
[----:B------:R-:W-:Y:S02]  /*f3c0*/  FMNMX.FTZ R2, R215, R0, !PT ;  /* 0x00000000d7027209 */ /* 0x000fe40007810000 */
[----:B------:R-:W-:Y:S02]  /*f3d0*/  FMNMX.FTZ R0, R135, R37, !PT ;  /* 0x0000002587007209 */ /* 0x000fe40007810000 */
[----:B------:R-:W-:Y:S02]  /*f3e0*/  FMNMX.FTZ R3, R117, R3, !PT ;  /* 0x0000000375037209 */ /* 0x000fe40007810000 */
[----:B------:R-:W-:Y:S01]  /*f3f0*/  FMNMX.FTZ R2, R212, R2, !PT ;  /* 0x00000002d4027209 */ /* 0x000fe20007810000 */
[----:B-1----:R-:W2:Y:S01]  /*f400*/  LDL.LU R227, [R1+0x6c] ;  /* 0x00006c0001e37983 */ /* 0x002ea20000300800 */
[----:B------:R-:W-:-:S03]  /*f410*/  FMNMX.FTZ R0, R36, R0, !PT ;  /* 0x0000000024007209 */ /* 0x000fc60007810000 */
[----:B------:R-:W-:Y:S01]  /*f420*/  STL [R1+0x140], R226 ;  /* 0x000140e201007387 */ /* 0x000fe20000100800 */
[----:B------:R-:W-:-:S03]  /*f430*/  FMNMX.FTZ R0, R35, R0, !PT ;  /* 0x0000000023007209 */ /* 0x000fc60007810000 */
[----:B------:R1:W-:Y:S01]  /*f440*/  STL [R1+0x13c], R225 ;  /* 0x00013ce101007387 */ /* 0x0003e20000100800 */
[----:B------:R-:W-:-:S03]  /*f450*/  FMNMX.FTZ R0, R34, R0, !PT ;  /* 0x0000000022007209 */ /* 0x000fc60007810000 */
[----:B-1----:R-:W2:Y:S04]  /*f460*/  LDL.LU R225, [R1+0x68] ;  /* 0x0000680001e17983 */ /* 0x002ea80000300800 */
[----:B------:R-:W-:Y:S04]  /*f470*/  STL [R1+0x138], R220 ;  /* 0x000138dc01007387 */ /* 0x000fe80000100800 */
[----:B------:R1:W-:Y:S04]  /*f480*/  STL [R1+0x134], R205 ;  /* 0x000134cd01007387 */ /* 0x0003e80000100800 */
[----:B-1----:R-:W2:Y:S04]  /*f490*/  LDL.LU R205, [R1+0x64] ;  /* 0x0000640001cd7983 */ /* 0x002ea80000300800 */
[----:B------:R1:W-:Y:S04]  /*f4a0*/  STL [R1+0x130], R204 ;  /* 0x000130cc01007387 */ /* 0x0003e80000100800 */
[----:B-1----:R-:W2:Y:S04]  /*f4b0*/  LDL.LU R204, [R1+0x60] ;  /* 0x0000600001cc7983 */ /* 0x002ea80000300800 */
[----:B------:R-:W2:Y:S04]  /*f4c0*/  LDL.LU R56, [R1+0x50] ;  /* 0x0000500001387983 */ /* 0x000ea80000300800 */
[----:B------:R-:W2:Y:S04]  /*f4d0*/  LDL.LU R60, [R1+0x54] ;  /* 0x00005400013c7983 */ /* 0x000ea80000300800 */
[----:B------:R-:W2:Y:S04]  /*f4e0*/  LDL.LU R61, [R1+0x58] ;  /* 0x00005800013d7983 */ /* 0x000ea80000300800 */
[----:B------:R-:W2:Y:S04]  /*f4f0*/  LDL.LU R63, [R1+0x5c] ;  /* 0x00005c00013f7983 */ /* 0x000ea80000300800 */
[----:B------:R-:W2:Y:S04]  /*f500*/  LDL.LU R8, [R1+0x48] ;  /* 0x0000480001087983 */ /* 0x000ea80000300800 */
[----:B------:R-:W2:Y:S04]  /*f510*/  LDL R10, [R1+0x3c] ;  /* 0x00003c00010a7983 */ /* 0x000ea80000100800 */
[----:B------:R-:W2:Y:S04]  /*f520*/  LDL R9, [R1+0x38] ;  /* 0x0000380001097983 */ /* 0x000ea80000100800 */
[----:B------:R-:W-:Y:S04]  /*f530*/  STL [R1+0x12c], R6 ;  /* 0x00012c0601007387 */ /* 0x000fe80000100800 */
[----:B------:R-:W-:Y:S04]  /*f540*/  STL [R1+0x128], R5 ;  /* 0x0001280501007387 */ /* 0x000fe80000100800 */
[----:B------:R1:W-:Y:S01]  /*f550*/  STL [R1+0x164], R243 ;  /* 0x000164f301007387 */ /* 0x0003e20000100800 */
[----:B---3--:R-:W-:-:S02]  /*f560*/  FMNMX.FTZ R4, R80, R3, !PT ;  /* 0x0000000350047209 */ /* 0x008fc40007810000 */
[----:B------:R-:W-:Y:S02]  /*f570*/  FMNMX.FTZ R3, R207, R2, !PT ;  /* 0x00000002cf037209 */ /* 0x000fe40007810000 */
[----:B----4-:R-:W-:Y:S02]  /*f580*/  FMNMX.FTZ R4, R81, R4, !PT ;  /* 0x0000000451047209 */ /* 0x010fe40007810000 */
        /* <DEDUP_REMOVED lines=30> */
[----:B-1----:R-:W3:Y:S01]  /*f770*/  LDL.LU R243, [R1+0xc] ;  /* 0x00000c0001f37983 */ /* 0x002ee20000300800 */
[----:B------:R-:W-:Y:S02]  /*f780*/  FMNMX.FTZ R0, R214, R0, !PT ;  /* 0x00000000d6007209 */ /* 0x000fe40007810000 */
[----:B------:R-:W-:Y:S01]  /*f790*/  FMNMX.FTZ R3, R241, R3, !PT ;  /* 0x00000003f1037209 */ /* 0x000fe20007810000 */
[----:B------:R1:W-:Y:S01]  /*f7a0*/  STL [R1+0x168], R241 ;  /* 0x000168f101007387 */ /* 0x0003e20000100800 */
[----:B--2---:R-:W-:Y:S02]  /*f7b0*/  FMNMX.FTZ R7, R227, R7, !PT ;  /* 0x00000007e3077209 */ /* 0x004fe40007810000 */
[----:B------:R-:W-:-:S04]  /*f7c0*/  FMNMX.FTZ R0, R210, R0, !PT ;  /* 0x00000000d2007209 */ /* 0x000fc80007810000 */
[----:B------:R-:W-:-:S04]  /*f7d0*/  FMNMX.FTZ R0, R206, R0, !PT ;  /* 0x00000000ce007209 */ /* 0x000fc80007810000 */
[----:B------:R-:W-:-:S04]  /*f7e0*/  FMNMX.FTZ R0, R131, R0, !PT ;  /* 0x0000000083007209 */ /* 0x000fc80007810000 */
[----:B------:R-:W-:-:S04]  /*f7f0*/  FMNMX.FTZ R0, R121, R0, !PT ;  /* 0x0000000079007209 */ /* 0x000fc80007810000 */
[----:B------:R-:W-:Y:S01]  /*f800*/  FMNMX.FTZ R0, R115, R0, !PT ;  /* 0x0000000073007209 */ /* 0x000fe20007810000 */
[----:B-1----:R-:W2:Y:S01]  /*f810*/  LDL.LU R241, [R1+0x1c] ;  /* 0x00001c0001f17983 */ /* 0x002ea20000300800 */
[----:B------:R-:W-:-:S04]  /*f820*/  FMNMX.FTZ R7, R225, R7, !PT ;  /* 0x00000007e1077209 */ /* 0x000fc80007810000 */
[----:B------:R-:W-:-:S04]  /*f830*/  FMNMX.FTZ R7, R205, R7, !PT ;  /* 0x00000007cd077209 */ /* 0x000fc80007810000 */
[----:B------:R-:W-:-:S04]  /*f840*/  FMNMX.FTZ R7, R204, R7, !PT ;  /* 0x00000007cc077209 */ /* 0x000fc80007810000 */
[----:B------:R-:W-:-:S04]  /*f850*/  FMNMX.FTZ R7, R63, R7, !PT ;  /* 0x000000073f077209 */ /* 0x000fc80007810000 */
[----:B------:R-:W-:Y:S02]  /*f860*/  FMNMX.FTZ R7, R61, R7, !PT ;  /* 0x000000073d077209 */ /* 0x000fe40007810000 */
[----:B------:R-:W-:Y:S02]  /*f870*/  MOV R84, R8 ;  /* 0x0000000800547202 */ /* 0x000fe40000000f00 */
        /* <DEDUP_REMOVED lines=19> */
[----:B------:R-:W-:Y:S01]  /*f9b0*/  STL [R1+0x16c], R239 ;  /* 0x00016cef01007387 */ /* 0x000fe20000100800 */
[----:B------:R-:W-:Y:S02]  /*f9c0*/  FMNMX.FTZ R2, R105, R0, !PT ;  /* 0x0000000069027209 */ /* 0x000fe40007810000 */
[----:B------:R-:W-:Y:S01]  /*f9d0*/  FMNMX.FTZ R0, R103, R7, !PT ;  /* 0x0000000767007209 */ /* 0x000fe20007810000 */
[----:B------:R-:W-:Y:S01]  /*f9e0*/  STL [R1+0x170], R237 ;  /* 0x000170ed01007387 */ /* 0x000fe20000100800 */
[----:B--2---:R-:W-:-:S03]  /*f9f0*/  FMNMX.FTZ R4, R241, R4, !PT ;  /* 0x00000004f1047209 */ /* 0x004fc60007810000 */
[----:B------:R-:W-:Y:S01]  /*fa00*/  STL [R1+0x174], R241 ;  /* 0x000174f101007387 */ /* 0x000fe20000100800 */
[----:B------:R-:W-:-:S03]  /*fa10*/  FMNMX.FTZ R7, R65, R4, !PT ;  /* 0x0000000441077209 */ /* 0x000fc60007810000 */
[----:B------:R-:W-:Y:S04]  /*fa20*/  STL [R1+0x178], R103 ;  /* 0x0001786701007387 */ /* 0x000fe80000100800 */
[----:B------:R-:W-:Y:S01]  /*fa30*/  STL [R1+0x17c], R235 ;  /* 0x00017ceb01007387 */ /* 0x000fe20000100800 */
[----:B------:R-:W-:-:S03]  /*fa40*/  FMNMX.FTZ R7, R104, R7, !PT ;  /* 0x0000000768077209 */ /* 0x000fc60007810000 */
[----:B------:R-:W-:Y:S04]  /*fa50*/  STL [R1+0x180], R234 ;  /* 0x000180ea01007387 */ /* 0x000fe80000100800 */
[----:B------:R1:W-:Y:S04]  /*fa60*/  STL [R1+0x184], R104 ;  /* 0x0001846801007387 */ /* 0x0003e80000100800 */
[----:B-1----:R-:W2:Y:S01]  /*fa70*/  LDL.LU R104, [R1+0x4] ;  /* 0x0000040001687983 */ /* 0x002ea20000300800 */
[----:B------:R-:W-:-:S03]  /*fa80*/  FMNMX.FTZ R3, R239, R3, !PT ;  /* 0x00000003ef037209 */ /* 0x000fc60007810000 */
[----:B------:R-:W1:Y:S01]  /*fa90*/  SHFL.BFLY PT, R8, R0, 0x2, 0x1f ;  /* 0x0c401f0000087f89 */ /* 0x000e6200000e0000 */
[----:B------:R-:W-:Y:S02]  /*faa0*/  FMNMX.FTZ R3, R237, R3, !PT ;  /* 0x00000003ed037209 */ /* 0x000fe40007810000 */
[----:B------:R-:W-:Y:S01]  /*fab0*/  FMNMX.FTZ R2, R101, R2, !PT ;  /* 0x0000000265027209 */ /* 0x000fe20007810000 */
[----:B------:R-:W-:Y:S01]  /*fac0*/  IMAD.MOV.U32 R220, RZ, RZ, R73 ;  /* 0x000000ffffdc7224 */ /* 0x000fe200078e0049 */
        /* <DEDUP_REMOVED lines=8> */
[----:B------:R-:W-:Y:S02]  /*fb50*/  MOV R91, R69 ;  /* 0x00000045005b7202 */ /* 0x000fe40000000f00 */
[----:B---3--:R-:W-:-:S02]  /*fb60*/  FMNMX.FTZ R7, R243, R7, !PT ;  /* 0x00000007f3077209 */ /* 0x008fc40007810000 */
[----:B------:R-:W-:Y:S02]  /*fb70*/  FMNMX.FTZ R2, R250, R2, !PT ;  /* 0x00000002fa027209 */ /* 0x000fe40007810000 */
[----:B------:R-:W-:Y:S02]  /*fb80*/  FMNMX.FTZ R3, R217, R3, !PT ;  /* 0x00000003d9037209 */ /* 0x000fe40007810000 */
[----:B------:R-:W-:Y:S02]  /*fb90*/  FMNMX.FTZ R7, R91, R7, !PT ;  /* 0x000000075b077209 */ /* 0x000fe40007810000 */
[----:B------:R-:W-:Y:S01]  /*fba0*/  FMNMX.FTZ R4, R249, R2, !PT ;  /* 0x00000002f9047209 */ /* 0x000fe20007810000 */
[----:B------:R-:W-:Y:S01]  /*fbb0*/  IMAD.MOV.U32 R226, RZ, RZ, R49 ;  /* 0x000000ffffe27224 */ /* 0x000fe200078e0031 */
[----:B------:R-:W-:Y:S02]  /*fbc0*/  FMNMX.FTZ R2, R100, R3, !PT ;  /* 0x0000000364027209 */ /* 0x000fe40007810000 */
[----:B-1----:R-:W-:-:S02]  /*fbd0*/  FMNMX.FTZ R0, R0, R8, !PT ;  /* 0x0000000800007209 */ /* 0x002fc40007810000 */
[----:B------:R-:W-:-:S03]  /*fbe0*/  FMNMX.FTZ R4, R248, R4, !PT ;  /* 0x00000004f8047209 */ /* 0x000fc60007810000 */
[----:B------:R-:W1:Y:S02]  /*fbf0*/  SHFL.BFLY PT, R8, R0, 0x1, 0x1f ;  /* 0x0c201f0000087f89 */ /* 0x000e6400000e0000 */
[----:B-1----:R-:W-:-:S04]  /*fc00*/  FMNMX.FTZ R113, R0, R8, !PT ;  /* 0x0000000800717209 */ /* 0x002fc80007810000 */
[----:B------:R-:W-:Y:S02]  /*fc10*/  FSETP.NEU.FTZ.AND P4, PT, R113, -INF , PT ;  /* 0xff8000007100780b */ /* 0x000fe40003f9d000 */
[----:B--2---:R-:W-:Y:S02]  /*fc20*/  FMNMX.FTZ R3, R104, R7, !PT ;  /* 0x0000000768037209 */ /* 0x004fe40007810000 */
        /* <DEDUP_REMOVED lines=13> */
[----:B------:R-:W-:-:S04]  /*fd00*/  FMNMX.FTZ R3, R236, R3, !PT ;  /* 0x00000003ec037209 */ /* 0x000fc80007810000 */
[----:B------:R-:W-:Y:S01]  /*fd10*/  FMNMX.FTZ R0, R230, R3, !PT ;  /* 0x00000003e6007209 */ /* 0x000fe20007810000 */
[----:B------:R-:W2:Y:S03]  /*fd20*/  SHFL.BFLY PT, R10, R7, 0x2, 0x1f ;  /* 0x0c401f00070a7f89 */ /* 0x000ea600000e0000 */
[----:B------:R-:W-:Y:S02]  /*fd30*/  FMNMX.FTZ R0, R216, R0, !PT ;  /* 0x00000000d8007209 */ /* 0x000fe40007810000 */
[----:B-1----:R-:W-:Y:S02]  /*fd40*/  FMNMX.FTZ R2, R2, R4, !PT ;  /* 0x0000000402027209 */ /* 0x002fe40007810000 */
[----:B------:R-:W-:-:S03]  /*fd50*/  FMNMX.FTZ R0, R99, R0, !PT ;  /* 0x0000000063007209 */ /* 0x000fc60007810000 */
[----:B------:R-:W1:Y:S01]  /*fd60*/  SHFL.BFLY PT, R9, R2, 0x1, 0x1f ;  /* 0x0c201f0002097f89 */ /* 0x000e6200000e0000 */
[----:B------:R-:W-:Y:S01]  /*fd70*/  FMNMX.FTZ R0, R98, R0, !PT ;  /* 0x0000000062007209 */ /* 0x000fe20007810000 */
[----:B------:R-:W-:-:S04]  /*fd80*/  FMUL.FTZ R4, R113, UR23 ;  /* 0x0000001771047c20 */ /* 0x000fc80008410000 */
[----:B------:R-:W3:Y:S01]  /*fd90*/  SHFL.BFLY PT, R8, R0, 0x2, 0x1f ;  /* 0x0c401f0000087f89 */ /* 0x000ee200000e0000 */
[----:B------:R-:W-:Y:S02]  /*fda0*/  FSEL R4, R4, RZ, P4 ;  /* 0x000000ff04047208 */ /* 0x000fe40002000000 */
[----:B--2---:R-:W-:-:S03]  /*fdb0*/  FMNMX.FTZ R7, R7, R10, !PT ;  /* 0x0000000a07077209 */ /* 0x004fc60007810000 */
[--C-:B------:R-:W-:Y:S02]  /*fdc0*/  FFMA.FTZ R3, R124, UR23, -R4.reuse ;  /* 0x000000177c037c23 */ /* 0x100fe40008010804 */
[----:B------:R-:W2:Y:S02]  /*fdd0*/  SHFL.BFLY PT, R10, R7, 0x1, 0x1f ;  /* 0x0c201f00070a7f89 */ /* 0x000ea400000e0000 */
[----:B------:R4:W-:Y:S01]  /*fde0*/  MUFU.EX2 R92, R3 ;  /* 0x00000003005c7308 */ /* 0x0009e20000000800 */
[----:B-1----:R-:W-:Y:S01]  /*fdf0*/  FMNMX.FTZ R112, R2, R9, !PT ;  /* 0x0000000902707209 */ /* 0x002fe20007810000 */
[----:B------:R-:W-:-:S03]  /*fe00*/  FFMA.FTZ R2, R126, UR23, -R4 ;  /* 0x000000177e027c23 */ /* 0x000fc60008010804 */
[----:B------:R-:W-:Y:S02]  /*fe10*/  FSETP.NEU.FTZ.AND P3, PT, R112, -INF , PT ;  /* 0xff8000007000780b */ /* 0x000fe40003f7d000 */
[----:B---3--:R-:W-:Y:S01]  /*fe20*/  FMNMX.FTZ R0, R0, R8, !PT ;  /* 0x0000000800007209 */ /* 0x008fe20007810000 */
[----:B----4-:R-:W-:-:S04]  /*fe30*/  FFMA.FTZ R3, R125, UR23, -R4 ;  /* 0x000000177d037c23 */ /* 0x010fc80008010804 */
[----:B------:R1:W-:Y:S01]  /*fe40*/  MUFU.EX2 R241, R3 ;  /* 0x0000000300f17308 */ /* 0x0003e20000000800 */
[----:B------:R-:W3:Y:S07]  /*fe50*/  SHFL.BFLY PT, R8, R0, 0x1, 0x1f ;  /* 0x0c201f0000087f89 */ /* 0x000eee00000e0000 */
[----:B------:R4:W-:Y:S01]  /*fe60*/  MUFU.EX2 R235, R2 ;  /* 0x0000000200eb7308 */ /* 0x0009e20000000800 */
[----:B-1----:R-:W-:-:S05]  /*fe70*/  FMUL.FTZ R3, R112, UR23 ;  /* 0x0000001770037c20 */ /* 0x002fca0008410000 */
[----:B------:R-:W-:Y:S01]  /*fe80*/  FSEL R3, R3, RZ, P3 ;  /* 0x000000ff03037208 */ /* 0x000fe20001800000 */
[----:B----4-:R-:W-:-:S04]  /*fe90*/  FFMA.FTZ R2, R127, UR23, -R4 ;  /* 0x000000177f027c23 */ /* 0x010fc80008010804 */
[----:B------:R1:W-:Y:S01]  /*fea0*/  MUFU.EX2 R234, R2 ;  /* 0x0000000200ea7308 */ /* 0x0003e20000000800 */
[----:B--2---:R-:W-:Y:S01]  /*feb0*/  FMNMX.FTZ R111, R7, R10, !PT ;  /* 0x0000000a076f7209 */ /* 0x004fe20007810000 */
[----:B------:R-:W-:-:S03]  /*fec0*/  FFMA.FTZ R7, R46, UR23, -R3 ;  /* 0x000000172e077c23 */ /* 0x000fc60008010803 */
[----:B------:R-:W-:Y:S01]  /*fed0*/  FSETP.NEU.FTZ.AND P2, PT, R111, -INF , PT ;  /* 0xff8000006f00780b */ /* 0x000fe20003f5d000 */
[----:B-1----:R-:W-:-:S04]  /*fee0*/  FFMA.FTZ R2, R42, UR23, -R3 ;  /* 0x000000172a027c23 */ /* 0x002fc80008010803 */
[----:B------:R1:W-:Y:S01]  /*fef0*/  MUFU.EX2 R93, R2 ;  /* 0x00000002005d7308 */ /* 0x0003e20000000800 */
[----:B---3--:R-:W-:-:S07]  /*ff00*/  FMNMX.FTZ R109, R0, R8, !PT ;  /* 0x00000008006d7209 */ /* 0x008fce0007810000 */
[----:B------:R2:W-:Y:S01]  /*ff10*/  MUFU.EX2 R237, R7 ;  /* 0x0000000700ed7308 */ /* 0x0005e20000000800 */
[----:B-1----:R-:W-:-:S07]  /*ff20*/  FFMA.FTZ R2, R44, UR23, -R3 ;  /* 0x000000172c027c23 */ /* 0x002fce0008010803 */
[----:B------:R1:W-:Y:S01]  /*ff30*/  MUFU.EX2 R127, R2 ;  /* 0x00000002007f7308 */ /* 0x0003e20000000800 */
[----:B--2---:R-:W-:-:S07]  /*ff40*/  FFMA.FTZ R7, R50, UR23, -R3 ;  /* 0x0000001732077c23 */ /* 0x004fce0008010803 */
[----:B------:R2:W-:Y:S01]  /*ff50*/  MUFU.EX2 R5, R7 ;  /* 0x0000000700057308 */ /* 0x0005e20000000800 */
[----:B-1----:R-:W-:-:S05]  /*ff60*/  FMUL.FTZ R2, R111, UR23 ;  /* 0x000000176f027c20 */ /* 0x002fca0008410000 */
[----:B------:R-:W-:-:S05]  /*ff70*/  FSEL R2, R2, RZ, P2 ;  /* 0x000000ff02027208 */ /* 0x000fca0001000000 */
[--C-:B--2---:R-:W-:Y:S01]  /*ff80*/  FFMA.FTZ R7, R37, UR23, -R2.reuse ;  /* 0x0000001725077c23 */ /* 0x104fe20008010802 */
[--C-:B------:R-:W-:Y:S01]  /*ff90*/  FFMA.FTZ R0, R36, UR23, -R2.reuse ;  /* 0x0000001724007c23 */ /* 0x100fe20008010802 */
[----:B------:R-:W-:Y:S02]  /*ffa0*/  FSETP.NEU.FTZ.AND P1, PT, R109, -INF , PT ;  /* 0xff8000006d00780b */ /* 0x000fe40003f3d000 */
[----:B------:R1:W-:Y:S08]  /*ffb0*/  MUFU.EX2 R125, R7 ;  /* 0x00000007007d7308 */ /* 0x0003f00000000800 */
[----:B------:R2:W-:Y:S01]  /*ffc0*/  MUFU.EX2 R103, R0 ;  /* 0x0000000000677308 */ /* 0x0005e20000000800 */
[----:B-1----:R-:W-:-:S07]  /*ffd0*/  FFMA.FTZ R7, R35, UR23, -R2 ;  /* 0x0000001723077c23 */ /* 0x002fce0008010802 */
[----:B------:R1:W-:Y:S01]  /*ffe0*/  MUFU.EX2 R59, R7 ;  /* 0x00000007003b7308 */ /* 0x0003e20000000800 */
[----:B--2---:R-:W-:-:S05]  /*fff0*/  FMUL.FTZ R0, R109, UR23 ;  /* 0x000000176d007c20 */ /* 0x004fca0008410000 */
[----:B------:R-:W-:Y:S01]  /*10000*/  FSEL R0, R0, RZ, P1 ;  /* 0x000000ff00007208 */ /* 0x000fe20000800000 */
[----:B-1----:R-:W-:-:S04]  /*10010*/  FFMA.FTZ R7, R34, UR23, -R2 ;  /* 0x0000001722077c23 */ /* 0x002fc80008010802 */
[----:B------:R1:W2:Y:S02]  /*10020*/  MUFU.EX2 R11, R7 ;  /* 0x00000007000b7308 */ /* 0x0002a40000000800 */
[----:B-1----:R-:W-:-:S06]  /*10030*/  FFMA.FTZ R7, R38, UR23, -R0 ;  /* 0x0000001726077c23 */ /* 0x002fcc0008010800 */
[----:B------:R1:W-:Y:S02]  /*10040*/  MUFU.EX2 R124, R7 ;  /* 0x00000007007c7308 */ /* 0x0003e40000000800 */
[----:B-1----:R-:W-:-:S06]  /*10050*/  FFMA.FTZ R7, R40, UR23, -R0 ;  /* 0x0000001728077c23 */ /* 0x002fcc0008010800 */
[----:B------:R1:W-:Y:S01]  /*10060*/  MUFU.EX2 R6, R7 ;  /* 0x0000000700067308 */ /* 0x0003e20000000800 */
[----:B------:R-:W-:Y:S01]  /*10070*/  FSEL R8, R111, RZ, P2 ;  /* 0x000000ff6f087208 */ /* 0x000fe20001000000 */
[----:B-1----:R-:W-:-:S06]  /*10080*/  FFMA.FTZ R7, R39, UR23, -R0 ;  /* 0x0000001727077c23 */ /* 0x002fcc0008010800 */
[----:B------:R1:W-:Y:S01]  /*10090*/  MUFU.EX2 R239, R7 ;  /* 0x0000000700ef7308 */ /* 0x0003e20000000800 */
[----:B--2---:R-:W-:Y:S01]  /*100a0*/  MOV R39, R11 ;  /* 0x0000000b00277202 */ /* 0x004fe20000000f00 */
[----:B------:R-:W-:Y:S01]  /*100b0*/  FADD.FTZ R8, R135, -R8 ;  /* 0x8000000887087221 */ /* 0x000fe20000010000 */
[----:B-1----:R-:W-:-:S05]  /*100c0*/  FFMA.FTZ R7, R41, UR23, -R0 ;  /* 0x0000001729077c23 */ /* 0x002fca0008010800 */
[----:B------:R1:W2:Y:S01]  /*100d0*/  MUFU.EX2 R11, R7 ;  /* 0x00000007000b7308 */ /* 0x0002a20000000800 */
[----:B------:R-:W-:Y:S01]  /*100e0*/  FMUL.FTZ R8, R8, UR23 ;  /* 0x0000001708087c20 */ /* 0x000fe20008410000 */
[----:B-1----:R-:W-:-:S05]  /*100f0*/  FSEL R7, R109, RZ, P1 ;  /* 0x000000ff6d077208 */ /* 0x002fca0000800000 */
[----:B------:R-:W-:-:S04]  /*10100*/  FADD.FTZ R7, R134, -R7 ;  /* 0x8000000786077221 */ /* 0x000fc80000010000 */
[----:B------:R-:W-:Y:S01]  /*10110*/  FMUL.FTZ R64, R7, UR23 ;  /* 0x0000001707407c20 */ /* 0x000fe20008410000 */
[----:B------:R1:W3:Y:S01]  /*10120*/  MUFU.EX2 R65, R8 ;  /* 0x0000000800417308 */ /* 0x0002e20000000800 */
[----:B------:R-:W-:Y:S02]  /*10130*/  FSEL R7, R112, RZ, P3 ;  /* 0x000000ff70077208 */ /* 0x000fe40001800000 */
[----:B------:R-:W-:-:S05]  /*10140*/  FSEL R9, R113, RZ, P4 ;  /* 0x000000ff71097208 */ /* 0x000fca0002000000 */
[----:B------:R-:W4:Y:S01]  /*10150*/  MUFU.EX2 R64, R64 ;  /* 0x0000004000407308 */ /* 0x000f220000000800 */
[----:B------:R-:W-:Y:S01]  /*10160*/  FADD.FTZ R7, R136, -R7 ;  /* 0x8000000788077221 */ /* 0x000fe20000010000 */
[----:B------:R-:W-:Y:S03]  /*10170*/  STL [R1+0x154], R111 ;  /* 0x0001546f01007387 */ /* 0x000fe60000100800 */
[----:B------:R-:W-:Y:S01]  /*10180*/  FMUL.FTZ R7, R7, UR23 ;  /* 0x0000001707077c20 */ /* 0x000fe20008410000 */
[----:B-1----:R-:W-:Y:S01]  /*10190*/  FADD.FTZ R8, R137, -R9 ;  /* 0x8000000989087221 */ /* 0x002fe20000010000 */
[----:B------:R-:W-:Y:S03]  /*101a0*/  STL [R1+0x158], R109 ;  /* 0x0001586d01007387 */ /* 0x000fe60000100800 */
[----:B------:R-:W-:Y:S01]  /*101b0*/  FMUL.FTZ R8, R8, UR23 ;  /* 0x0000001708087c20 */ /* 0x000fe20008410000 */
[----:B------:R1:W-:Y:S01]  /*101c0*/  MUFU.EX2 R36, R7 ;  /* 0x0000000700247308 */ /* 0x0003e20000000800 */
[----:B--2---:R2:W-:Y:S01]  /*101d0*/  STL [R1+0x118], R11 ;  /* 0x0001180b01007387 */ /* 0x0045e20000100800 */
[----:B------:R-:W-:Y:S01]  /*101e0*/  F2FP.BF16.F32.PACK_AB R9, R6, R124 ;  /* 0x0000007c0609723e */ /* 0x000fe200000010ff */
[----:B---3--:R-:W-:Y:S01]  /*101f0*/  FMUL.FTZ R188, R188, R65 ;  /* 0x00000041bcbc7220 */ /* 0x008fe20000410000 */
[----:B------:R-:W-:Y:S01]  /*10200*/  F2FP.BF16.F32.PACK_AB R10, R39, R59 ;  /* 0x0000003b270a723e */ /* 0x000fe200000010ff */
[----:B------:R-:W-:Y:S01]  /*10210*/  FMUL.FTZ R189, R189, R65 ;  /* 0x00000041bdbd7220 */ /* 0x000fe20000410000 */
[-C--:B----4-:R-:W-:Y:S01]  /*10220*/  FMUL.FTZ R190, R190, R64.reuse ;  /* 0x00000040bebe7220 */ /* 0x090fe20000410000 */
[----:B------:R-:W-:Y:S01]  /*10230*/  FMUL.FTZ R191, R191, R64 ;  /* 0x00000040bfbf7220 */ /* 0x000fe20000410000 */
[----:B------:R3:W4:Y:S01]  /*10240*/  MUFU.EX2 R37, R8 ;  /* 0x0000000800257308 */ /* 0x0007220000000800 */
[----:B-1----:R-:W-:-:S07]  /*10250*/  FFMA.FTZ R7, R213, UR23, -R4 ;  /* 0x00000017d5077c23 */ /* 0x002fce0008010804 */
[----:B------:R1:W-:Y:S01]  /*10260*/  MUFU.EX2 R137, R7 ;  /* 0x0000000700897308 */ /* 0x0003e20000000800 */
[----:B---3--:R-:W-:Y:S02]  /*10270*/  F2FP.BF16.F32.PACK_AB R8, R103, R125 ;  /* 0x0000007d6708723e */ /* 0x008fe400000010ff */
[----:B--2---:R-:W-:-:S07]  /*10280*/  F2FP.BF16.F32.PACK_AB R11, R11, R239 ;  /* 0x000000ef0b0b723e */ /* 0x004fce00000010ff */
[----:B------:R-:W-:Y:S01]  /*10290*/  HMMA.16816.F32.BF16 R68, R8, R26, R188 ;  /* 0x0000001a0844723c */ /* 0x000fe200000418bc */
[----:B-1----:R-:W-:-:S04]  /*102a0*/  FFMA.FTZ R7, R209, UR23, -R4 ;  /* 0x00000017d1077c23 */ /* 0x002fc80008010804 */
[----:B------:R1:W-:Y:S02]  /*102b0*/  MUFU.EX2 R190, R7 ;  /* 0x0000000700be7308 */ /* 0x0003e40000000800 */
[----:B-1----:R-:W-:-:S06]  /*102c0*/  FFMA.FTZ R7, R139, UR23, -R4 ;  /* 0x000000178b077c23 */ /* 0x002fcc0008010804 */
[----:B------:R1:W-:Y:S01]  /*102d0*/  MUFU.EX2 R191, R7 ;  /* 0x0000000700bf7308 */ /* 0x0003e20000000800 */
[----:B------:R-:W-:Y:S01]  /*102e0*/  FMUL.FTZ R184, R184, R65 ;  /* 0x00000041b8b87220 */ /* 0x000fe20000410000 */
[----:B-1----:R-:W-:-:S06]  /*102f0*/  FFMA.FTZ R7, R132, UR23, -R4 ;  /* 0x0000001784077c23 */ /* 0x002fcc0008010804 */
[----:B------:R1:W-:Y:S01]  /*10300*/  MUFU.EX2 R38, R7 ;  /* 0x0000000700267308 */ /* 0x0003e20000000800 */
[----:B------:R-:W-:Y:S01]  /*10310*/  FMUL.FTZ R185, R185, R65 ;  /* 0x00000041b9b97220 */ /* 0x000fe20000410000 */
[-C--:B------:R-:W-:Y:S01]  /*10320*/  FMUL.FTZ R186, R186, R64.reuse ;  /* 0x00000040baba7220 */ /* 0x080fe20000410000 */
[----:B------:R-:W-:Y:S01]  /*10330*/  FMUL.FTZ R187, R187, R64 ;  /* 0x00000040bbbb7220 */ /* 0x000fe20000410000 */
[----:B-1----:R-:W-:-:S04]  /*10340*/  FFMA.FTZ R7, R215, UR23, -R3 ;  /* 0x00000017d7077c23 */ /* 0x002fc80008010803 */
[----:B------:R1:W-:Y:S02]  /*10350*/  MUFU.EX2 R135, R7 ;  /* 0x0000000700877308 */ /* 0x0003e40000000800 */
[----:B------:R-:W-:Y:S01]  /*10360*/  HMMA.16816.F32.BF16 R40, R8, R22, R184 ;  /* 0x000000160828723c */ /* 0x000fe200000418b8 */
[-C--:B------:R-:W-:Y:S01]  /*10370*/  FMUL.FTZ R140, R140, R65.reuse ;  /* 0x000000418c8c7220 */ /* 0x080fe20000410000 */
[----:B------:R-:W-:Y:S01]  /*10380*/  FMUL.FTZ R141, R141, R65 ;  /* 0x000000418d8d7220 */ /* 0x000fe20000410000 */
[----:B-1----:R-:W-:-:S04]  /*10390*/  FFMA.FTZ R7, R212, UR23, -R3 ;  /* 0x00000017d4077c23 */ /* 0x002fc80008010803 */
[----:B------:R1:W-:Y:S01]  /*103a0*/  MUFU.EX2 R188, R7 ;  /* 0x0000000700bc7308 */ /* 0x0003e20000000800 */
[-C--:B------:R-:W-:Y:S01]  /*103b0*/  FMUL.FTZ R152, R152, R65.reuse ;  /* 0x0000004198987220 */ /* 0x080fe20000410000 */
[-C--:B------:R-:W-:Y:S01]  /*103c0*/  FMUL.FTZ R153, R153, R65.reuse ;  /* 0x0000004199997220 */ /* 0x080fe20000410000 */
[-C--:B------:R-:W-:Y:S01]  /*103d0*/  FMUL.FTZ R156, R156, R65.reuse ;  /* 0x000000419c9c7220 */ /* 0x080fe20000410000 */
[-C--:B------:R-:W-:Y:S01]  /*103e0*/  FMUL.FTZ R157, R157, R65.reuse ;  /* 0x000000419d9d7220 */ /* 0x080fe20000410000 */
[----:B------:R-:W-:Y:S01]  /*103f0*/  FMUL.FTZ R168, R168, R65 ;  /* 0x00000041a8a87220 */ /* 0x000fe20000410000 */
[-C--:B------:R-:W-:Y:S01]  /*10400*/  FMUL.FTZ R142, R142, R64.reuse ;  /* 0x000000408e8e7220 */ /* 0x080fe20000410000 */
        /* <DEDUP_REMOVED lines=17> */
[----:B-1----:R-:W-:Y:S01]  /*10520*/  FFMA.FTZ R7, R244, UR23, -R2 ;  /* 0x00000017f4077c23 */ /* 0x002fe20008010802 */
[----:B------:R-:W-:-:S03]  /*10530*/  FMUL.FTZ R195, R195, R64 ;  /* 0x00000040c3c37220 */ /* 0x000fc60000410000 */
[----:B------:R1:W2:Y:S01]  /*10540*/  MUFU.EX2 R187, R7 ;  /* 0x0000000700bb7308 */ /* 0x0002a20000000800 */
[C---:B------:R-:W-:Y:S01]  /*10550*/  HMMA.16816.F32.BF16 R32, R8.reuse, R16, R140 ;  /* 0x000000100820723c */ /* 0x040fe2000004188c */
[-C--:B----4-:R-:W-:Y:S01]  /*10560*/  FMUL.FTZ R144, R144, R37.reuse ;  /* 0x0000002590907220 */ /* 0x090fe20000410000 */
[-C--:B------:R-:W-:Y:S01]  /*10570*/  FMUL.FTZ R145, R145, R37.reuse ;  /* 0x0000002591917220 */ /* 0x080fe20000410000 */
[-C--:B------:R-:W-:Y:S01]  /*10580*/  FMUL.FTZ R146, R146, R36.reuse ;  /* 0x0000002492927220 */ /* 0x080fe20000410000 */
[-C--:B------:R-:W-:Y:S01]  /*10590*/  FMUL.FTZ R147, R147, R36.reuse ;  /* 0x0000002493937220 */ /* 0x080fe20000410000 */
[-C--:B------:R-:W-:Y:S01]  /*105a0*/  FMUL.FTZ R148, R148, R37.reuse ;  /* 0x0000002594947220 */ /* 0x080fe20000410000 */
[----:B------:R-:W-:Y:S01]  /*105b0*/  HMMA.16816.F32.BF16 R28, R8, R18, R152 ;  /* 0x00000012081c723c */ /* 0x000fe20000041898 */
[----:B------:R-:W-:Y:S01]  /*105c0*/  FMUL.FTZ R149, R149, R37 ;  /* 0x0000002595957220 */ /* 0x000fe20000410000 */
[-C--:B------:R-:W-:Y:S01]  /*105d0*/  FMUL.FTZ R150, R150, R36.reuse ;  /* 0x0000002496967220 */ /* 0x080fe20000410000 */
[----:B------:R-:W-:Y:S01]  /*105e0*/  FMUL.FTZ R151, R151, R36 ;  /* 0x0000002497977220 */ /* 0x000fe20000410000 */
[----:B-1----:R-:W-:-:S02]  /*105f0*/  FFMA.FTZ R7, R231, UR23, -R2 ;  /* 0x00000017e7077c23 */ /* 0x002fc40008010802 */
[C---:B------:R-:W-:Y:S02]  /*10600*/  HMMA.16816.F32.BF16 R52, R8.reuse, R12, R156 ;  /* 0x0000000c0834723c */ /* 0x040fe4000004189c */
[----:B------:R1:W-:Y:S01]  /*10610*/  MUFU.EX2 R189, R7 ;  /* 0x0000000700bd7308 */ /* 0x0003e20000000800 */
[-C--:B------:R-:W-:Y:S01]  /*10620*/  FMUL.FTZ R160, R160, R37.reuse ;  /* 0x00000025a0a07220 */ /* 0x080fe20000410000 */
[-C--:B------:R-:W-:Y:S02]  /*10630*/  FMUL.FTZ R161, R161, R37.reuse ;  /* 0x00000025a1a17220 */ /* 0x080fe40000410000 */
[C---:B------:R-:W-:Y:S01]  /*10640*/  HMMA.16816.F32.BF16 R48, R8.reuse, R14, R168 ;  /* 0x0000000e0830723c */ /* 0x040fe200000418a8 */
        /* <DEDUP_REMOVED lines=12> */
[----:B-1----:R-:W-:Y:S01]  /*10710*/  FFMA.FTZ R7, R211, UR23, -R2 ;  /* 0x00000017d3077c23 */ /* 0x002fe20008010802 */
[-C--:B------:R-:W-:Y:S01]  /*10720*/  FMUL.FTZ R180, R180, R37.reuse ;  /* 0x00000025b4b47220 */ /* 0x080fe20000410000 */
[----:B------:R-:W-:Y:S01]  /*10730*/  FMUL.FTZ R181, R181, R37 ;  /* 0x00000025b5b57220 */ /* 0x000fe20000410000 */
[-C--:B------:R-:W-:Y:S01]  /*10740*/  FMUL.FTZ R182, R182, R36.reuse ;  /* 0x00000024b6b67220 */ /* 0x080fe20000410000 */
[----:B------:R-:W-:-:S02]  /*10750*/  FMUL.FTZ R183, R183, R36 ;  /* 0x00000024b7b77220 */ /* 0x000fc40000410000 */
[----:B------:R-:W-:Y:S01]  /*10760*/  F2FP.BF16.F32.PACK_AB R8, R241, R92 ;  /* 0x0000005cf108723e */ /* 0x000fe200000010ff */
[----:B------:R-:W-:Y:S01]  /*10770*/  FMUL.FTZ R196, R196, R37 ;  /* 0x00000025c4c47220 */ /* 0x000fe20000410000 */
[----:B------:R-:W-:Y:S01]  /*10780*/  F2FP.BF16.F32.PACK_AB R9, R127, R93 ;  /* 0x0000005d7f09723e */ /* 0x000fe200000010ff */
[----:B------:R-:W-:Y:S01]  /*10790*/  FMUL.FTZ R197, R197, R37 ;  /* 0x00000025c5c57220 */ /* 0x000fe20000410000 */
[----:B------:R-:W-:Y:S01]  /*107a0*/  F2FP.BF16.F32.PACK_AB R10, R234, R235 ;  /* 0x000000ebea0a723e */ /* 0x000fe200000010ff */
[-C--:B------:R-:W-:Y:S01]  /*107b0*/  FMUL.FTZ R198, R198, R36.reuse ;  /* 0x00000024c6c67220 */ /* 0x080fe20000410000 */
[----:B------:R-:W-:Y:S01]  /*107c0*/  F2FP.BF16.F32.PACK_AB R11, R5, R237 ;  /* 0x000000ed050b723e */ /* 0x000fe200000010ff */
[-C--:B------:R-:W-:Y:S01]  /*107d0*/  FMUL.FTZ R199, R199, R36.reuse ;  /* 0x00000024c7c77220 */ /* 0x080fe20000410000 */
[-C--:B------:R-:W-:Y:S01]  /*107e0*/  FMUL.FTZ R200, R200, R37.reuse ;  /* 0x00000025c8c87220 */ /* 0x080fe20000410000 */
[----:B------:R-:W-:Y:S01]  /*107f0*/  FMUL.FTZ R201, R201, R37 ;  /* 0x00000025c9c97220 */ /* 0x000fe20000410000 */
[-C--:B------:R-:W-:Y:S01]  /*10800*/  FMUL.FTZ R202, R202, R36.reuse ;  /* 0x00000024caca7220 */ /* 0x080fe20000410000 */
[----:B------:R-:W-:Y:S01]  /*10810*/  FMUL.FTZ R203, R203, R36 ;  /* 0x00000024cbcb7220 */ /* 0x000fe20000410000 */
[----:B------:R1:W-:Y:S01]  /*10820*/  STL [R1+0x15c], R113 ;  /* 0x00015c7101007387 */ /* 0x0003e20000100800 */
[C---:B------:R-:W-:Y:S06]  /*10830*/  HMMA.16816.F32.BF16 R144, R8.reuse, R16, R144 ;  /* 0x000000100890723c */ /* 0x040fec0000041890 */
[C---:B------:R-:W-:Y:S01]  /*10840*/  HMMA.16816.F32.BF16 R148, R8.reuse, R18, R148 ;  /* 0x000000120894723c */ /* 0x040fe20000041894 */
[----:B------:R-:W-:Y:S05]  /*10850*/  LDSM.16.MT88.4 R16, [R222+0x8800] ;  /* 0x00880000de10783b */ /* 0x000fea0000004200 */
[C---:B------:R-:W-:Y:S06]  /*10860*/  HMMA.16816.F32.BF16 R160, R8.reuse, R12, R160 ;  /* 0x0000000c08a0723c */ /* 0x040fec00000418a0 */
[C---:B------:R-:W-:Y:S01]  /*10870*/  HMMA.16816.F32.BF16 R164, R8.reuse, R14, R164 ;  /* 0x0000000e08a4723c */ /* 0x040fe200000418a4 */
[----:B------:R-:W-:Y:S01]  /*10880*/  LDSM.16.MT88.4 R12, [R223+0x8800] ;  /* 0x00880000df0c783b */ /* 0x000fe20000004200 */
[----:B-1----:R1:W-:Y:S04]  /*10890*/  MUFU.EX2 R113, R7 ;  /* 0x0000000700717308 */ /* 0x0023e80000000800 */
[C---:B------:R-:W-:Y:S06]  /*108a0*/  HMMA.16816.F32.BF16 R176, R8.reuse, R20, R176 ;  /* 0x0000001408b0723c */ /* 0x040fec00000418b0 */
[C---:B------:R-:W-:Y:S01]  /*108b0*/  HMMA.16816.F32.BF16 R180, R8.reuse, R22, R180 ;  /* 0x0000001608b4723c */ /* 0x040fe200000418b4 */
[----:B------:R-:W-:Y:S05]  /*108c0*/  LDSM.16.MT88.4 R20, [R224+0x8800] ;  /* 0x00880000e014783b */ /* 0x000fea0000004200 */
[----:B------:R-:W-:Y:S01]  /*108d0*/  HMMA.16816.F32.BF16 R196, R8, R24, R196 ;  /* 0x0000001808c4723c */ /* 0x000fe200000418c4 */
[----:B-1----:R-:W-:-:S05]  /*108e0*/  FFMA.FTZ R7, R246, UR23, -R0 ;  /* 0x00000017f6077c23 */ /* 0x002fca0008010800 */
[----:B------:R-:W-:Y:S01]  /*108f0*/  HMMA.16816.F32.BF16 R200, R8, R26, R200 ;  /* 0x0000001a08c8723c */ /* 0x000fe200000418c8 */
[----:B------:R-:W1:Y:S01]  /*10900*/  LDSM.16.MT88.4 R24, [R221+0x8800] ;  /* 0x00880000dd18783b */ /* 0x000e620000004200 */
[----:B------:R3:W-:Y:S05]  /*10910*/  MUFU.EX2 R134, R7 ;  /* 0x0000000700867308 */ /* 0x0007ea0000000800 */
[--C-:B------:R-:W-:Y:S01]  /*10920*/  FFMA.FTZ R8, R210, UR23, -R0.reuse ;  /* 0x00000017d2087c23 */ /* 0x100fe20008010800 */
[----:B---3--:R-:W-:-:S04]  /*10930*/  FFMA.FTZ R7, R233, UR23, -R0 ;  /* 0x00000017e9077c23 */ /* 0x008fc80008010800 */
[----:B------:R3:W4:Y:S01]  /*10940*/  MUFU.EX2 R184, R7 ;  /* 0x0000000700b87308 */ /* 0x0007220000000800 */
[----:B------:R2:W-:Y:S01]  /*10950*/  STL [R1+0x160], R112 ;  /* 0x0001607001007387 */ /* 0x0005e20000100800 */
[----:B---3--:R-:W-:-:S06]  /*10960*/  FFMA.FTZ R7, R214, UR23, -R0 ;  /* 0x00000017d6077c23 */ /* 0x008fcc0008010800 */
[----:B------:R3:W-:Y:S08]  /*10970*/  MUFU.EX2 R186, R7 ;  /* 0x0000000700ba7308 */ /* 0x0007f00000000800 */
[----:B------:R-:W1:Y:S01]  /*10980*/  MUFU.EX2 R109, R8 ;  /* 0x00000008006d7308 */ /* 0x000e620000000800 */
[----:B---3--:R-:W-:-:S07]  /*10990*/  FFMA.FTZ R7, R207, UR23, -R3 ;  /* 0x00000017cf077c23 */ /* 0x008fce0008010803 */
[----:B------:R3:W-:Y:S02]  /*109a0*/  MUFU.EX2 R185, R7 ;  /* 0x0000000700b97308 */ /* 0x0007e40000000800 */
[----:B---3--:R-:W-:-:S06]  /*109b0*/  FFMA.FTZ R7, R138, UR23, -R3 ;  /* 0x000000178a077c23 */ /* 0x008fcc0008010803 */
[----:B--2---:R2:W3:Y:S01]  /*109c0*/  MUFU.EX2 R112, R7 ;  /* 0x0000000700707308 */ /* 0x0044e20000000800 */
[----:B------:R-:W-:Y:S02]  /*109d0*/  F2FP.BF16.F32.PACK_AB R8, R187, R136 ;  /* 0x00000088bb08723e */ /* 0x000fe400000010ff */
[----:B----4-:R-:W-:Y:S01]  /*109e0*/  F2FP.BF16.F32.PACK_AB R9, R184, R134 ;  /* 0x00000086b809723e */ /* 0x010fe200000010ff */
[----:B--2---:R-:W-:-:S04]  /*109f0*/  FFMA.FTZ R7, R129, UR23, -R4 ;  /* 0x0000001781077c23 */ /* 0x004fc80008010804 */
[----:B------:R2:W-:Y:S01]  /*10a00*/  MUFU.EX2 R194, R7 ;  /* 0x0000000700c27308 */ /* 0x0005e20000000800 */
[----:B------:R-:W-:Y:S02]  /*10a10*/  F2FP.BF16.F32.PACK_AB R10, R113, R189 ;  /* 0x000000bd710a723e */ /* 0x000fe400000010ff */
[----:B-1----:R-:W-:Y:S01]  /*10a20*/  F2FP.BF16.F32.PACK_AB R11, R109, R186 ;  /* 0x000000ba6d0b723e */ /* 0x002fe200000010ff */
[----:B--2---:R-:W-:-:S04]  /*10a30*/  FFMA.FTZ R7, R123, UR23, -R4 ;  /* 0x000000177b077c23 */ /* 0x004fc80008010804 */
[----:B------:R1:W-:Y:S02]  /*10a40*/  MUFU.EX2 R138, R7 ;  /* 0x00000007008a7308 */ /* 0x0003e40000000800 */
[C---:B------:R-:W-:Y:S06]  /*10a50*/  HMMA.16816.F32.BF16 R32, R8.reuse, R24, R32 ;  /* 0x000000180820723c */ /* 0x040fec0000041820 */
[----:B------:R-:W-:Y:S01]  /*10a60*/  HMMA.16816.F32.BF16 R28, R8, R26, R28 ;  /* 0x0000001a081c723c */ /* 0x000fe2000004181c */
[----:B-1----:R-:W-:-:S04]  /*10a70*/  FFMA.FTZ R7, R120, UR23, -R4 ;  /* 0x0000001778077c23 */ /* 0x002fc80008010804 */
[----:B------:R1:W-:Y:S01]  /*10a80*/  MUFU.EX2 R139, R7 ;  /* 0x00000007008b7308 */ /* 0x0003e20000000800 */
[C---:B------:R-:W-:Y:S06]  /*10a90*/  HMMA.16816.F32.BF16 R52, R8.reuse, R20, R52 ;  /* 0x000000140834723c */ /* 0x040fec0000041834 */
[----:B------:R-:W-:Y:S01]  /*10aa0*/  HMMA.16816.F32.BF16 R48, R8, R22, R48 ;  /* 0x000000160830723c */ /* 0x000fe20000041830 */
[----:B-1----:R-:W-:-:S05]  /*10ab0*/  FFMA.FTZ R7, R117, UR23, -R4 ;  /* 0x0000001775077c23 */ /* 0x002fca0008010804 */
[C---:B------:R-:W-:Y:S01]  /*10ac0*/  HMMA.16816.F32.BF16 R44, R8.reuse, R16, R44 ;  /* 0x00000010082c723c */ /* 0x040fe2000004182c */
[----:B------:R1:W-:Y:S05]  /*10ad0*/  MUFU.EX2 R152, R7 ;  /* 0x0000000700987308 */ /* 0x0003ea0000000800 */
[C---:B------:R-:W-:Y:S06]  /*10ae0*/  HMMA.16816.F32.BF16 R40, R8.reuse, R18, R40 ;  /* 0x000000120828723c */ /* 0x040fec0000041828 */
[C---:B------:R-:W-:Y:S06]  /*10af0*/  HMMA.16816.F32.BF16 R72, R8.reuse, R12, R72 ;  /* 0x0000000c0848723c */ /* 0x040fec0000041848 */
[----:B------:R-:W-:Y:S01]  /*10b00*/  HMMA.16816.F32.BF16 R68, R8, R14, R68 ;  /* 0x0000000e0844723c */ /* 0x000fe20000041844 */
[----:B-1----:R-:W-:-:S06]  /*10b10*/  FFMA.FTZ R7, R128, UR23, -R3 ;  /* 0x0000001780077c23 */ /* 0x002fcc0008010803 */
[----:B------:R-:W-:Y:S02]  /*10b20*/  F2FP.BF16.F32.PACK_AB R8, R190, R137 ;  /* 0x00000089be08723e */ /* 0x000fe400000010ff */
[----:B------:R-:W-:Y:S02]  /*10b30*/  F2FP.BF16.F32.PACK_AB R9, R188, R135 ;  /* 0x00000087bc09723e */ /* 0x000fe400000010ff */
[----:B------:R-:W-:Y:S02]  /*10b40*/  F2FP.BF16.F32.PACK_AB R10, R38, R191 ;  /* 0x000000bf260a723e */ /* 0x000fe400000010ff */
[----:B---3--:R-:W-:Y:S01]  /*10b50*/  F2FP.BF16.F32.PACK_AB R11, R112, R185 ;  /* 0x000000b9700b723e */ /* 0x008fe200000010ff */
[----:B------:R1:W-:Y:S01]  /*10b60*/  MUFU.EX2 R195, R7 ;  /* 0x0000000700c37308 */ /* 0x0003e20000000800 */
[----:B------:R-:W-:-:S05]  /*10b70*/  IMAD.MOV.U32 R153, RZ, RZ, R78 ;  /* 0x000000ffff997224 */ /* 0x000fca00078e004e */
[----:B------:R-:W-:Y:S01]  /*10b80*/  HMMA.16816.F32.BF16 R76, R8, R12, R196 ;  /* 0x0000000c084c723c */ /* 0x000fe200000418c4 */
[----:B-1----:R-:W-:-:S04]  /*10b90*/  FFMA.FTZ R7, R208, UR23, -R2 ;  /* 0x00000017d0077c23 */ /* 0x002fc80008010802 */
[----:B------:R1:W-:Y:S01]  /*10ba0*/  MUFU.EX2 R199, R7 ;  /* 0x0000000700c77308 */ /* 0x0003e20000000800 */
[----:B------:R-:W-:Y:S01]  /*10bb0*/  MOV R154, R57 ;  /* 0x00000039009a7202 */ /* 0x000fe20000000f00 */
[----:B-1----:R-:W-:-:S06]  /*10bc0*/  FFMA.FTZ R7, R133, UR23, -R2 ;  /* 0x0000001785077c23 */ /* 0x002fcc0008010802 */
[----:B------:R1:W2:Y:S02]  /*10bd0*/  MUFU.EX2 R111, R7 ;  /* 0x00000007006f7308 */ /* 0x0002a40000000800 */
[----:B-1----:R-:W-:-:S06]  /*10be0*/  FFMA.FTZ R7, R130, UR23, -R2 ;  /* 0x0000001782077c23 */ /* 0x002fcc0008010802 */
[----:B------:R1:W-:Y:S02]  /*10bf0*/  MUFU.EX2 R57, R7 ;  /* 0x0000000700397308 */ /* 0x0003e40000000800 */
[----:B-1----:R-:W-:-:S06]  /*10c00*/  FFMA.FTZ R7, R118, UR23, -R2 ;  /* 0x0000001776077c23 */ /* 0x002fcc0008010802 */
[----:B------:R1:W-:Y:S01]  /*10c10*/  MUFU.EX2 R229, R7 ;  /* 0x0000000700e57308 */ /* 0x0003e20000000800 */
[----:B------:R-:W-:Y:S02]  /*10c20*/  IMAD.MOV.U32 R141, RZ, RZ, R56 ;  /* 0x000000ffff8d7224 */ /* 0x000fe400078e0038 */
[----:B-1----:R-:W-:-:S05]  /*10c30*/  FFMA.FTZ R7, R206, UR23, -R0 ;  /* 0x00000017ce077c23 */ /* 0x002fca0008010800 */
[----:B------:R1:W-:Y:S01]  /*10c40*/  MUFU.EX2 R197, R7 ;  /* 0x0000000700c57308 */ /* 0x0003e20000000800 */
[----:B------:R-:W-:Y:S01]  /*10c50*/  HMMA.16816.F32.BF16 R160, R8, R20, R160 ;  /* 0x0000001408a0723c */ /* 0x000fe200000418a0 */
[----:B-1----:R-:W-:-:S06]  /*10c60*/  FFMA.FTZ R7, R131, UR23, -R0 ;  /* 0x0000001783077c23 */ /* 0x002fcc0008010800 */
[----:B------:R1:W3:Y:S01]  /*10c70*/  MUFU.EX2 R198, R7 ;  /* 0x0000000700c67308 */ /* 0x0002e20000000800 */
[C---:B------:R-:W-:Y:S01]  /*10c80*/  HMMA.16816.F32.BF16 R164, R8.reuse, R22, R164 ;  /* 0x0000001608a4723c */ /* 0x040fe200000418a4 */
[----:B------:R-:W4:Y:S05]  /*10c90*/  LDSM.16.MT88.4 R20, [R221+0x9000] ;  /* 0x00900000dd14783b */ /* 0x000f2a0000004200 */
[----:B------:R-:W-:Y:S01]  /*10ca0*/  HMMA.16816.F32.BF16 R144, R8, R24, R144 ;  /* 0x000000180890723c */ /* 0x000fe20000041890 */
[----:B-1----:R-:W-:-:S04]  /*10cb0*/  FFMA.FTZ R7, R121, UR23, -R0 ;  /* 0x0000001779077c23 */ /* 0x002fc80008010800 */
[----:B------:R1:W-:Y:S01]  /*10cc0*/  MUFU.EX2 R56, R7 ;  /* 0x0000000700387308 */ /* 0x0003e20000000800 */
[C---:B------:R-:W-:Y:S01]  /*10cd0*/  HMMA.16816.F32.BF16 R148, R8.reuse, R26, R148 ;  /* 0x0000001a0894723c */ /* 0x040fe20000041894 */
[----:B------:R-:W-:Y:S05]  /*10ce0*/  LDSM.16.MT88.4 R24, [R223+0x9000] ;  /* 0x00900000df18783b */ /* 0x000fea0000004200 */
[----:B------:R-:W-:Y:S01]  /*10cf0*/  HMMA.16816.F32.BF16 R176, R8, R16, R176 ;  /* 0x0000001008b0723c */ /* 0x000fe200000418b0 */
[----:B-1----:R-:W-:-:S05]  /*10d00*/  FFMA.FTZ R7, R115, UR23, -R0 ;  /* 0x0000001773077c23 */ /* 0x002fca0008010800 */
[C---:B------:R-:W-:Y:S01]  /*10d10*/  HMMA.16816.F32.BF16 R180, R8.reuse, R18, R180 ;  /* 0x0000001208b4723c */ /* 0x040fe200000418b4 */
[----:B------:R-:W1:Y:S01]  /*10d20*/  LDSM.16.MT88.4 R16, [R224+0x9000] ;  /* 0x00900000e010783b */ /* 0x000e620000004200 */
[----:B------:R2:W4:Y:S04]  /*10d30*/  MUFU.EX2 R228, R7 ;  /* 0x0000000700e47308 */ /* 0x0005280000000800 */
[----:B------:R-:W-:Y:S01]  /*10d40*/  HMMA.16816.F32.BF16 R200, R8, R14, R200 ;  /* 0x0000000e08c8723c */ /* 0x000fe200000418c8 */
[----:B------:R-:W1:Y:S01]  /*10d50*/  LDSM.16.MT88.4 R12, [R222+0x9000] ;  /* 0x00900000de0c783b */ /* 0x000e620000004200 */
[----:B--2---:R-:W-:-:S04]  /*10d60*/  FFMA.FTZ R7, R122, UR23, -R3 ;  /* 0x000000177a077c23 */ /* 0x004fc80008010803 */
[----:B------:R2:W-:Y:S01]  /*10d70*/  MUFU.EX2 R196, R7 ;  /* 0x0000000700c47308 */ /* 0x0005e20000000800 */
[----:B------:R-:W-:Y:S01]  /*10d80*/  MOV R208, R227 ;  /* 0x000000e300d07202 */ /* 0x000fe20000000f00 */
[----:B--2---:R-:W-:-:S06]  /*10d90*/  FFMA.FTZ R7, R119, UR23, -R3 ;  /* 0x0000001777077c23 */ /* 0x004fcc0008010803 */
[----:B------:R2:W1:Y:S01]  /*10da0*/  MUFU.EX2 R132, R7 ;  /* 0x0000000700847308 */ /* 0x0004620000000800 */
[----:B------:R-:W-:Y:S01]  /*10db0*/  MOV R128, R225 ;  /* 0x000000e100807202 */ /* 0x000fe20000000f00 */
[----:B--2---:R-:W-:-:S06]  /*10dc0*/  FFMA.FTZ R7, R116, UR23, -R3 ;  /* 0x0000001774077c23 */ /* 0x004fcc0008010803 */
[----:B------:R2:W1:Y:S01]  /*10dd0*/  MUFU.EX2 R232, R7 ;  /* 0x0000000700e87308 */ /* 0x0004620000000800 */
[----:B------:R-:W-:Y:S01]  /*10de0*/  MOV R117, R205 ;  /* 0x000000cd00757202 */ /* 0x000fe20000000f00 */
[----:B--2---:R-:W-:-:S06]  /*10df0*/  FFMA.FTZ R7, R114, UR23, -R2 ;  /* 0x0000001772077c23 */ /* 0x004fcc0008010802 */
[----:B------:R2:W-:Y:S01]  /*10e00*/  MUFU.EX2 R227, R7 ;  /* 0x0000000700e37308 */ /* 0x0005e20000000800 */
[----:B------:R1:W-:Y:S01]  /*10e10*/  STL [R1+0x108], R38 ;  /* 0x0001082601007387 */ /* 0x0003e20000100800 */
[----:B------:R-:W-:Y:S01]  /*10e20*/  F2FP.BF16.F32.PACK_AB R8, R111, R199 ;  /* 0x000000c76f08723e */ /* 0x000fe200000010ff */
[----:B------:R-:W-:Y:S01]  /*10e30*/  IMAD.MOV.U32 R209, RZ, RZ, R6 ;  /* 0x000000ffffd17224 */ /* 0x000fe200078e0006 */
[----:B---3--:R-:W-:Y:S01]  /*10e40*/  F2FP.BF16.F32.PACK_AB R9, R198, R197 ;  /* 0x000000c5c609723e */ /* 0x008fe200000010ff */
[----:B------:R-:W3:Y:S01]  /*10e50*/  LDL.LU R158, [R1+0x88] ;  /* 0x00008800019e7983 */ /* 0x000ee20000300800 */
[----:B------:R-:W-:Y:S02]  /*10e60*/  F2FP.BF16.F32.PACK_AB R10, R229, R57 ;  /* 0x00000039e50a723e */ /* 0x000fe400000010ff */
[----:B----4-:R-:W-:Y:S01]  /*10e70*/  F2FP.BF16.F32.PACK_AB R11, R228, R56 ;  /* 0x00000038e40b723e */ /* 0x010fe200000010ff */
[----:B------:R-:W4:Y:S01]  /*10e80*/  LDL.LU R159, [R1+0x8c] ;  /* 0x00008c00019f7983 */ /* 0x000f220000300800 */
[----:B--2---:R-:W-:-:S04]  /*10e90*/  FFMA.FTZ R7, R110, UR23, -R2 ;  /* 0x000000176e077c23 */ /* 0x004fc80008010802 */
[----:B------:R2:W4:Y:S01]  /*10ea0*/  MUFU.EX2 R225, R7 ;  /* 0x0000000700e17308 */ /* 0x0005220000000800 */
[----:B------:R-:W-:Y:S01]  /*10eb0*/  STL [R1+0x100], R139 ;  /* 0x0001008b01007387 */ /* 0x000fe20000100800 */
[----:B------:R-:W-:Y:S01]  /*10ec0*/  IMAD.MOV.U32 R215, RZ, RZ, R226 ;  /* 0x000000ffffd77224 */ /* 0x000fe200078e00e2 */
[----:B------:R-:W-:Y:S02]  /*10ed0*/  MOV R142, R59 ;  /* 0x0000003b008e7202 */ /* 0x000fe40000000f00 */
[----:B------:R-:W-:Y:S01]  /*10ee0*/  STL [R1+0x104], R152 ;  /* 0x0001049801007387 */ /* 0x000fe20000100800 */
[----:B--2---:R-:W-:-:S04]  /*10ef0*/  FFMA.FTZ R7, R107, UR23, -R2 ;  /* 0x000000176b077c23 */ /* 0x004fc80008010802 */
[----:B------:R2:W-:Y:S01]  /*10f00*/  MUFU.EX2 R205, R7 ;  /* 0x0000000700cd7308 */ /* 0x0005e20000000800 */
[----:B------:R-:W-:Y:S01]  /*10f10*/  STL [R1+0xfc], R57 ;  /* 0x0000fc3901007387 */ /* 0x000fe20000100800 */
[----:B------:R-:W-:Y:S01]  /*10f20*/  IMAD.MOV.U32 R126, RZ, RZ, R63 ;  /* 0x000000ffff7e7224 */ /* 0x000fe200078e003f */
[----:B-1----:R-:W-:Y:S01]  /*10f30*/  MOV R38, R61 ;  /* 0x0000003d00267202 */ /* 0x002fe20000000f00 */
[----:B------:R-:W-:Y:S01]  /*10f40*/  IMAD.MOV.U32 R143, RZ, RZ, R60 ;  /* 0x000000ffff8f7224 */ /* 0x000fe200078e003c */
[----:B------:R-:W-:Y:S01]  /*10f50*/  MOV R140, R58 ;  /* 0x0000003a008c7202 */ /* 0x000fe20000000f00 */
[----:B------:R-:W-:Y:S01]  /*10f60*/  IMAD.MOV.U32 R155, RZ, RZ, R62 ;  /* 0x000000ffff9b7224 */ /* 0x000fe200078e003e */
[----:B------:R1:W-:Y:S01]  /*10f70*/  STL [R1+0xf8], R56 ;  /* 0x0000f83801007387 */ /* 0x0003e20000100800 */
[----:B--2---:R-:W-:-:S04]  /*10f80*/  FFMA.FTZ R7, R102, UR23, -R2 ;  /* 0x0000001766077c23 */ /* 0x004fc80008010802 */
[----:B------:R2:W-:Y:S01]  /*10f90*/  MUFU.EX2 R6, R7 ;  /* 0x0000000700067308 */ /* 0x0005e20000000800 */
[----:B------:R-:W-:Y:S01]  /*10fa0*/  HMMA.16816.F32.BF16 R60, R8, R20, R32 ;  /* 0x00000014083c723c */ /* 0x000fe20000041820 */
[----:B------:R1:W-:Y:S01]  /*10fb0*/  STL [R1+0xe4], R132 ;  /* 0x0000e48401007387 */ /* 0x0003e20000100800 */
[----:B------:R-:W-:-:S04]  /*10fc0*/  MOV R121, R80 ;  /* 0x0000005000797202 */ /* 0x000fc80000000f00 */
[----:B------:R-:W-:Y:S01]  /*10fd0*/  HMMA.16816.F32.BF16 R52, R8, R16, R52 ;  /* 0x000000100834723c */ /* 0x000fe20000041834 */
[----:B--2---:R-:W-:-:S05]  /*10fe0*/  FFMA.FTZ R7, R66, UR23, -R0 ;  /* 0x0000001742077c23 */ /* 0x004fca0008010800 */
[C---:B-1----:R-:W-:Y:S01]  /*10ff0*/  HMMA.16816.F32.BF16 R56, R8.reuse, R22, R28 ;  /* 0x000000160838723c */ /* 0x042fe2000004181c */
[----:B------:R1:W-:Y:S05]  /*11000*/  MUFU.EX2 R226, R7 ;  /* 0x0000000700e27308 */ /* 0x0003ea0000000800 */
[C---:B------:R-:W-:Y:S06]  /*11010*/  HMMA.16816.F32.BF16 R48, R8.reuse, R18, R48 ;  /* 0x000000120830723c */ /* 0x040fec0000041830 */
[C---:B------:R-:W-:Y:S06]  /*11020*/  HMMA.16816.F32.BF16 R44, R8.reuse, R12, R44 ;  /* 0x0000000c082c723c */ /* 0x040fec000004182c */
[----:B------:R-:W-:Y:S01]  /*11030*/  HMMA.16816.F32.BF16 R40, R8, R14, R40 ;  /* 0x0000000e0828723c */ /* 0x000fe20000041828 */
[----:B-1----:R-:W-:-:S05]  /*11040*/  FFMA.FTZ R7, R106, UR23, -R0 ;  /* 0x000000176a077c23 */ /* 0x002fca0008010800 */
[C---:B------:R-:W-:Y:S06]  /*11050*/  HMMA.16816.F32.BF16 R32, R8.reuse, R24, R72 ;  /* 0x000000180820723c */ /* 0x040fec0000041848 */
[----:B------:R-:W-:Y:S01]  /*11060*/  HMMA.16816.F32.BF16 R28, R8, R26, R68 ;  /* 0x0000001a081c723c */ /* 0x000fe20000041844 */
[----:B------:R-:W-:Y:S02]  /*11070*/  MOV R206, R83 ;  /* 0x0000005300ce7202 */ /* 0x000fe40000000f00 */
[----:B------:R-:W-:Y:S01]  /*11080*/  MOV R130, R87 ;  /* 0x0000005700827202 */ /* 0x000fe20000000f00 */
[----:B------:R-:W-:Y:S01]  /*11090*/  IMAD.MOV.U32 R214, RZ, RZ, R140 ;  /* 0x000000ffffd67224 */ /* 0x000fe200078e008c */
[----:B------:R-:W-:-:S02]  /*110a0*/  MOV R123, R126 ;  /* 0x0000007e007b7202 */ /* 0x000fc40000000f00 */
[----:B------:R-:W-:Y:S01]  /*110b0*/  F2FP.BF16.F32.PACK_AB R11, R232, R132 ;  /* 0x00000084e80b723e */ /* 0x000fe200000010ff */
[----:B------:R-:W-:Y:S01]  /*110c0*/  IMAD.MOV.U32 R132, RZ, RZ, R220 ;  /* 0x000000ffff847224 */ /* 0x000fe200078e00dc */
[----:B------:R-:W-:Y:S01]  /*110d0*/  F2FP.BF16.F32.PACK_AB R10, R152, R139 ;  /* 0x0000008b980a723e */ /* 0x000fe200000010ff */
[----:B------:R1:W2:Y:S01]  /*110e0*/  MUFU.EX2 R220, R7 ;  /* 0x0000000700dc7308 */ /* 0x0002a20000000800 */
        /* <DEDUP_REMOVED lines=17> */
[----:B------:R-:W-:Y:S01]  /*11200*/  MOV R193, R153 ;  /* 0x0000009900c17202 */ /* 0x000fe20000000f00 */
[----:B------:R-:W-:Y:S02]  /*11210*/  LDSM.16.MT88.4 R68, [R223+0x9800] ;  /* 0x00980000df44783b */ /* 0x000fe40000004200 */
[----:B------:R1:W-:Y:S02]  /*11220*/  MUFU.EX2 R5, R7 ;  /* 0x0000000700057308 */ /* 0x0003e40000000800 */
[----:B-1----:R-:W-:Y:S01]  /*11230*/  FFMA.FTZ R7, R121, UR23, -R4 ;  /* 0x0000001779077c23 */ /* 0x002fe20008010804 */
[----:B------:R-:W-:-:S02]  /*11240*/  MOV R121, R206 ;  /* 0x000000ce00797202 */ /* 0x000fc40000000f00 */
[----:B------:R-:W-:Y:S02]  /*11250*/  MOV R206, R130 ;  /* 0x0000008200ce7202 */ /* 0x000fe40000000f00 */
[----:B------:R-:W-:Y:S02]  /*11260*/  MOV R130, R208 ;  /* 0x000000d000827202 */ /* 0x000fe40000000f00 */
[----:B------:R-:W-:Y:S02]  /*11270*/  MOV R208, R117 ;  /* 0x0000007500d07202 */ /* 0x000fe40000000f00 */
[----:B------:R-:W-:Y:S02]  /*11280*/  MOV R117, R123 ;  /* 0x0000007b00757202 */ /* 0x000fe40000000f00 */
[----:B------:R-:W-:Y:S02]  /*11290*/  MOV R123, R207 ;  /* 0x000000cf007b7202 */ /* 0x000fe40000000f00 */
[----:B------:R-:W-:-:S02]  /*112a0*/  MOV R207, R214 ;  /* 0x000000d600cf7202 */ /* 0x000fc40000000f00 */
[----:B------:R-:W-:Y:S02]  /*112b0*/  MOV R214, R252 ;  /* 0x000000fc00d67202 */ /* 0x000fe40000000f00 */
[----:B------:R-:W2:Y:S01]  /*112c0*/  LDL.LU R252, [R1+0x2c] ;  /* 0x00002c0001fc7983 */ /* 0x000ea20000300800 */
[----:B------:R-:W-:Y:S02]  /*112d0*/  IMAD.MOV.U32 R115, RZ, RZ, R131 ;  /* 0x000000ffff737224 */ /* 0x000fe400078e0083 */
[----:B------:R-:W-:Y:S02]  /*112e0*/  IMAD.MOV.U32 R131, RZ, RZ, R118 ;  /* 0x000000ffff837224 */ /* 0x000fe400078e0076 */
        /* <DEDUP_REMOVED lines=12> */
[----:B------:R-:W-:-:S02]  /*113b0*/  MOV R208, R117 ;  /* 0x0000007500d07202 */ /* 0x000fc40000000f00 */
[----:B------:R-:W-:Y:S01]  /*113c0*/  MOV R117, R123 ;  /* 0x0000007b00757202 */ /* 0x000fe20000000f00 */
[----:B------:R-:W-:Y:S01]  /*113d0*/  IMAD.MOV.U32 R123, RZ, RZ, R207 ;  /* 0x000000ffff7b7224 */ /* 0x000fe200078e00cf */
[----:B------:R-:W-:Y:S02]  /*113e0*/  MOV R207, R214 ;  /* 0x000000d600cf7202 */ /* 0x000fe40000000f00 */
[----:B------:R-:W-:Y:S01]  /*113f0*/  MOV R214, R192 ;  /* 0x000000c000d67202 */ /* 0x000fe20000000f00 */
[----:B-1----:R-:W-:Y:S01]  /*11400*/  FFMA.FTZ R7, R115, UR23, -R4 ;  /* 0x0000001773077c23 */ /* 0x002fe20008010804 */
[----:B------:R-:W-:Y:S01]  /*11410*/  MOV R115, R131 ;  /* 0x0000008300737202 */ /* 0x000fe20000000f00 */
[----:B------:R-:W-:Y:S02]  /*11420*/  IMAD.MOV.U32 R131, RZ, RZ, R118 ;  /* 0x000000ffff837224 */ /* 0x000fe400078e0076 */
[----:B------:R1:W-:Y:S01]  /*11430*/  MUFU.EX2 R192, R7 ;  /* 0x0000000700c07308 */ /* 0x0003e20000000800 */
[----:B------:R-:W-:-:S02]  /*11440*/  MOV R118, R133 ;  /* 0x0000008500767202 */ /* 0x000fc40000000f00 */
[----:B------:R-:W-:Y:S01]  /*11450*/  MOV R133, R128 ;  /* 0x0000008000857202 */ /* 0x000fe20000000f00 */
[----:B------:R-:W-:Y:S01]  /*11460*/  IMAD.MOV.U32 R128, RZ, RZ, R120 ;  /* 0x000000ffff807224 */ /* 0x000fe200078e0078 */
[----:B------:R-:W-:Y:S02]  /*11470*/  MOV R120, R129 ;  /* 0x0000008100787202 */ /* 0x000fe40000000f00 */
[----:B------:R-:W-:Y:S01]  /*11480*/  MOV R129, R210 ;  /* 0x000000d200817202 */ /* 0x000fe20000000f00 */
[----:B-1----:R-:W-:Y:S01]  /*11490*/  FFMA.FTZ R7, R122, UR23, -R4 ;  /* 0x000000177a077c23 */ /* 0x002fe20008010804 */
        /* <DEDUP_REMOVED lines=18> */
[----:B--2---:R-:W-:Y:S02]  /*115c0*/  MOV R246, R252 ;  /* 0x000000fc00f67202 */ /* 0x004fe40000000f00 */
[----:B------:R-:W2:Y:S04]  /*115d0*/  LDL.LU R252, [R1+0x3c] ;  /* 0x00003c0001fc7983 */ /* 0x000ea80000300800 */
[----:B------:R-:W2:Y:S01]  /*115e0*/  LDL.LU R233, [R1+0x24] ;  /* 0x0000240001e97983 */ /* 0x000ea20000300800 */
[----:B---3--:R-:W-:Y:S01]  /*115f0*/  FFMA.FTZ R92, R158, R37, R92 ;  /* 0x000000259e5c7223 */ /* 0x008fe2000001005c */
[----:B----4-:R-:W-:-:S02]  /*11600*/  FFMA.FTZ R93, R159, R36, R93 ;  /* 0x000000249f5d7223 */ /* 0x010fc4000001005d */
[----:B------:R-:W1:Y:S01]  /*11610*/  LDSM.16.MT88.4 R36, [R222+0x9800] ;  /* 0x00980000de24783b */ /* 0x000e620000004200 */
[----:B------:R-:W-:Y:S02]  /*11620*/  F2FP.BF16.F32.PACK_AB R8, R138, R194 ;  /* 0x000000c28a08723e */ /* 0x000fe400000010ff */
[----:B------:R-:W-:-:S07]  /*11630*/  F2FP.BF16.F32.PACK_AB R9, R196, R195 ;  /* 0x000000c3c409723e */ /* 0x000fce00000010ff */
[----:B------:R-:W-:Y:S07]  /*11640*/  HMMA.16816.F32.BF16 R176, R8, R12, R176 ;  /* 0x0000000c08b0723c */ /* 0x000fee00000418b0 */
[----:B------:R-:W-:-:S04]  /*11650*/  FFMA.FTZ R12, R105, UR23, -R0 ;  /* 0x00000017690c7c23 */ /* 0x000fc80008010800 */
[----:B------:R-:W3:Y:S01]  /*11660*/  MUFU.EX2 R204, R12 ;  /* 0x0000000c00cc7308 */ /* 0x000ee20000000800 */
[C---:B------:R-:W-:Y:S06]  /*11670*/  HMMA.16816.F32.BF16 R144, R8.reuse, R20, R144 ;  /* 0x000000140890723c */ /* 0x040fec0000041890 */
[C---:B------:R-:W-:Y:S01]  /*11680*/  HMMA.16816.F32.BF16 R148, R8.reuse, R22, R148 ;  /* 0x000000160894723c */ /* 0x040fe20000041894 */
[----:B------:R-:W-:Y:S01]  /*11690*/  IMAD.MOV.U32 R127, RZ, RZ, R91 ;  /* 0x000000ffff7f7224 */ /* 0x000fe200078e005b */
[----:B------:R-:W-:Y:S04]  /*116a0*/  LDSM.16.MT88.4 R20, [R224+0x9800] ;  /* 0x00980000e014783b */ /* 0x000fe80000004200 */
[C---:B------:R-:W-:Y:S06]  /*116b0*/  HMMA.16816.F32.BF16 R160, R8.reuse, R16, R160 ;  /* 0x0000001008a0723c */ /* 0x040fec00000418a0 */
[C---:B------:R-:W-:Y:S01]  /*116c0*/  HMMA.16816.F32.BF16 R164, R8.reuse, R18, R164 ;  /* 0x0000001208a4723c */ /* 0x040fe200000418a4 */
[----:B------:R-:W-:Y:S01]  /*116d0*/  IMAD.MOV.U32 R126, RZ, RZ, R84 ;  /* 0x000000ffff7e7224 */ /* 0x000fe200078e0054 */
[----:B------:R-:W4:Y:S04]  /*116e0*/  LDSM.16.MT88.4 R16, [R221+0x9800] ;  /* 0x00980000dd10783b */ /* 0x000f280000004200 */
[C---:B------:R-:W-:Y:S01]  /*116f0*/  HMMA.16816.F32.BF16 R180, R8.reuse, R14, R180 ;  /* 0x0000000e08b4723c */ /* 0x040fe200000418b4 */
[----:B------:R1:W-:Y:S05]  /*11700*/  MUFU.EX2 R15, R7 ;  /* 0x00000007000f7308 */ /* 0x0003ea0000000800 */
[C---:B------:R-:W-:Y:S06]  /*11710*/  HMMA.16816.F32.BF16 R76, R8.reuse, R24, R76 ;  /* 0x00000018084c723c */ /* 0x040fec000004184c */
[----:B------:R-:W-:Y:S07]  /*11720*/  HMMA.16816.F32.BF16 R200, R8, R26, R200 ;  /* 0x0000001a08c8723c */ /* 0x000fee00000418c8 */
[----:B------:R-:W-:-:S02]  /*11730*/  F2FP.BF16.F32.PACK_AB R8, R225, R227 ;  /* 0x000000e3e108723e */ /* 0x000fc400000010ff */
[----:B------:R-:W-:Y:S02]  /*11740*/  F2FP.BF16.F32.PACK_AB R9, R220, R226 ;  /* 0x000000e2dc09723e */ /* 0x000fe400000010ff */
[----:B------:R-:W-:Y:S02]  /*11750*/  F2FP.BF16.F32.PACK_AB R10, R6, R205 ;  /* 0x000000cd060a723e */ /* 0x000fe400000010ff */
[----:B---3--:R-:W-:Y:S01]  /*11760*/  F2FP.BF16.F32.PACK_AB R11, R5, R204 ;  /* 0x000000cc050b723e */ /* 0x008fe200000010ff */
[----:B-1----:R-:W-:Y:S01]  /*11770*/  FFMA.FTZ R7, R122, UR23, -R4 ;  /* 0x000000177a077c23 */ /* 0x002fe20008010804 */
[----:B------:R-:W-:Y:S01]  /*11780*/  MOV R122, R115 ;  /* 0x00000073007a7202 */ /* 0x000fe20000000f00 */
[----:B------:R-:W-:Y:S01]  /*11790*/  IMAD.MOV.U32 R115, RZ, RZ, R121 ;  /* 0x000000ffff737224 */ /* 0x000fe200078e0079 */
[----:B------:R-:W-:Y:S02]  /*117a0*/  MOV R121, R131 ;  /* 0x0000008300797202 */ /* 0x000fe40000000f00 */
[----:B------:R-:W-:Y:S01]  /*117b0*/  MOV R131, R206 ;  /* 0x000000ce00837202 */ /* 0x000fe20000000f00 */
[----:B------:R-:W-:Y:S01]  /*117c0*/  HMMA.16816.F32.BF16 R88, R8, R38, R40 ;  /* 0x000000260858723c */ /* 0x000fe20000041828 */
[----:B------:R-:W-:Y:S01]  /*117d0*/  IMAD.MOV.U32 R206, RZ, RZ, R118 ;  /* 0x000000ffffce7224 */ /* 0x000fe200078e0076 */
[----:B------:R1:W-:Y:S01]  /*117e0*/  MUFU.EX2 R40, R7 ;  /* 0x0000000700287308 */ /* 0x0003e20000000800 */
[----:B------:R-:W-:-:S02]  /*117f0*/  MOV R118, R130 ;  /* 0x0000008200767202 */ /* 0x000fc40000000f00 */
[----:B------:R-:W-:Y:S01]  /*11800*/  MOV R130, R133 ;  /* 0x0000008500827202 */ /* 0x000fe20000000f00 */
[----:B------:R-:W-:Y:S01]  /*11810*/  IMAD.MOV.U32 R133, RZ, RZ, R208 ;  /* 0x000000ffff857224 */ /* 0x000fe200078e00d0 */
[----:B------:R-:W-:Y:S02]  /*11820*/  MOV R208, R128 ;  /* 0x0000008000d07202 */ /* 0x000fe40000000f00 */
[----:B------:R-:W-:Y:S01]  /*11830*/  MOV R128, R117 ;  /* 0x0000007500807202 */ /* 0x000fe20000000f00 */
[----:B------:R-:W-:Y:S01]  /*11840*/  IMAD.MOV.U32 R117, RZ, RZ, R120 ;  /* 0x000000ffff757224 */ /* 0x000fe200078e0078 */
[----:B------:R-:W-:Y:S01]  /*11850*/  MOV R120, R123 ;  /* 0x0000007b00787202 */ /* 0x000fe20000000f00 */
[----:B-1----:R-:W-:Y:S01]  /*11860*/  FFMA.FTZ R7, R122, UR23, -R4 ;  /* 0x000000177a077c23 */ /* 0x002fe20008010804 */
        /* <DEDUP_REMOVED lines=11> */
[----:B------:R-:W-:Y:S02]  /*11920*/  MOV R207, R210 ;  /* 0x000000d200cf7202 */ /* 0x000fe40000000f00 */
[----:B------:R-:W-:Y:S02]  /*11930*/  MOV R208, R128 ;  /* 0x0000008000d07202 */ /* 0x000fe40000000f00 */
[----:B------:R-:W-:Y:S01]  /*11940*/  MOV R210, R214 ;  /* 0x000000d600d27202 */ /* 0x000fe20000000f00 */
[----:B-1----:R-:W-:Y:S01]  /*11950*/  FFMA.FTZ R7, R122, UR23, -R4 ;  /* 0x000000177a077c23 */ /* 0x002fe20008010804 */
        /* <DEDUP_REMOVED lines=17> */
[----:B------:R-:W-:Y:S02]  /*11a70*/  MOV R120, R123 ;  /* 0x0000007b00787202 */ /* 0x000fe40000000f00 */
[----:B------:R-:W-:Y:S01]  /*11a80*/  MOV R123, R129 ;  /* 0x00000081007b7202 */ /* 0x000fe20000000f00 */
[----:B------:R-:W-:Y:S02]  /*11a90*/  IMAD.MOV.U32 R129, RZ, RZ, R207 ;  /* 0x000000ffff817224 */ /* 0x000fe400078e00cf */
[----:B--2---:R-:W-:Y:S01]  /*11aa0*/  IMAD.MOV.U32 R214, RZ, RZ, R233 ;  /* 0x000000ffffd67224 */ /* 0x004fe200078e00e9 */
[----:B------:R-:W-:-:S02]  /*11ab0*/  MOV R233, R126 ;  /* 0x0000007e00e97202 */ /* 0x000fc40000000f00 */
[----:B------:R-:W2:Y:S02]  /*11ac0*/  LDL.LU R126, [R1+0x14] ;  /* 0x00001400017e7983 */ /* 0x000ea40000300800 */
[----:B------:R-:W-:Y:S01]  /*11ad0*/  MOV R210, R214 ;  /* 0x000000d600d27202 */ /* 0x000fe20000000f00 */
[----:B------:R-:W-:Y:S01]  /*11ae0*/  IMAD.MOV.U32 R214, RZ, RZ, R233 ;  /* 0x000000ffffd67224 */ /* 0x000fe200078e00e9 */
[----:B------:R-:W-:Y:S02]  /*11af0*/  MOV R233, R244 ;  /* 0x000000f400e97202 */ /* 0x000fe40000000f00 */
[----:B------:R-:W-:Y:S01]  /*11b00*/  MOV R207, R210 ;  /* 0x000000d200cf7202 */ /* 0x000fe20000000f00 */
[----:B------:R-:W3:Y:S01]  /*11b10*/  LDL.LU R244, [R1+0x10] ;  /* 0x0000100001f47983 */ /* 0x000ee20000300800 */
[----:B------:R-:W-:Y:S01]  /*11b20*/  MOV R210, R214 ;  /* 0x000000d600d27202 */ /* 0x000fe20000000f00 */
[----:B------:R-:W-:Y:S01]  /*11b30*/  IMAD.MOV.U32 R214, RZ, RZ, R233 ;  /* 0x000000ffffd67224 */ /* 0x000fe200078e00e9 */
[----:B------:R-:W-:-:S02]  /*11b40*/  MOV R233, R212 ;  /* 0x000000d400e97202 */ /* 0x000fc40000000f00 */
[----:B------:R-:W4:Y:S01]  /*11b50*/  LDL.LU R212, [R1+0x38] ;  /* 0x0000380001d47983 */ /* 0x000f220000300800 */
[----:B------:R1:W-:Y:S02]  /*11b60*/  MUFU.EX2 R42, R7 ;  /* 0x00000007002a7308 */ /* 0x0003e40000000800 */
[----:B-1----:R-:W-:Y:S01]  /*11b70*/  FFMA.FTZ R7, R122, UR23, -R4 ;  /* 0x000000177a077c23 */ /* 0x002fe20008010804 */
[----:B------:R-:W-:Y:S01]  /*11b80*/  MOV R122, R115 ;  /* 0x00000073007a7202 */ /* 0x000fe20000000f00 */
[----:B------:R-:W-:Y:S01]  /*11b90*/  IMAD.MOV.U32 R115, RZ, RZ, R121 ;  /* 0x000000ffff737224 */ /* 0x000fe200078e0079 */
        /* <DEDUP_REMOVED lines=10> */
[----:B------:R-:W-:Y:S02]  /*11c40*/  MOV R123, R129 ;  /* 0x00000081007b7202 */ /* 0x000fe40000000f00 */
[----:B------:R-:W-:Y:S01]  /*11c50*/  MOV R129, R207 ;  /* 0x000000cf00817202 */ /* 0x000fe20000000f00 */
[----:B------:R-:W-:Y:S02]  /*11c60*/  IMAD.MOV.U32 R207, RZ, RZ, R210 ;  /* 0x000000ffffcf7224 */ /* 0x000fe400078e00d2 */
[----:B-1----:R-:W-:Y:S01]  /*11c70*/  FFMA.FTZ R7, R122, UR23, -R4 ;  /* 0x000000177a077c23 */ /* 0x002fe20008010804 */
        /* <DEDUP_REMOVED lines=10> */
[----:B------:R-:W-:-:S02]  /*11d20*/  MOV R117, R120 ;  /* 0x0000007800757202 */ /* 0x000fc40000000f00 */
[----:B------:R-:W-:Y:S01]  /*11d30*/  MOV R120, R123 ;  /* 0x0000007b00787202 */ /* 0x000fe20000000f00 */
[----:B------:R-:W-:Y:S01]  /*11d40*/  IMAD.MOV.U32 R123, RZ, RZ, R129 ;  /* 0x000000ffff7b7224 */ /* 0x000fe200078e0081 */
[----:B------:R-:W-:Y:S02]  /*11d50*/  MOV R129, R207 ;  /* 0x000000cf00817202 */ /* 0x000fe40000000f00 */
[----:B------:R-:W-:Y:S01]  /*11d60*/  MOV R207, R210 ;  /* 0x000000d200cf7202 */ /* 0x000fe20000000f00 */
[----:B------:R-:W-:Y:S02]  /*11d70*/  IMAD.MOV.U32 R210, RZ, RZ, R214 ;  /* 0x000000ffffd27224 */ /* 0x000fe400078e00d6 */
[----:B----4-:R-:W-:Y:S01]  /*11d80*/  IMAD.MOV.U32 R233, RZ, RZ, R212 ;  /* 0x000000ffffe97224 */ /* 0x010fe200078e00d4 */
[----:B------:R-:W-:Y:S02]  /*11d90*/  MOV R212, R104 ;  /* 0x0000006800d47202 */ /* 0x000fe40000000f00 */
[----:B------:R-:W4:Y:S02]  /*11da0*/  LDL.LU R104, [R1+0x184] ;  /* 0x0001840001687983 */ /* 0x000f240000300800 */
[----:B------:R-:W-:-:S02]  /*11db0*/  MOV R214, R233 ;  /* 0x000000e900d67202 */ /* 0x000fc40000000f00 */
[----:B------:R-:W-:Y:S01]  /*11dc0*/  MOV R233, R212 ;  /* 0x000000d400e97202 */ /* 0x000fe20000000f00 */
[----:B------:R-:W-:Y:S02]  /*11dd0*/  IMAD.MOV.U32 R212, RZ, RZ, R215 ;  /* 0x000000ffffd47224 */ /* 0x000fe400078e00d7 */
[----:B------:R-:W2:Y:S01]  /*11de0*/  LDL.LU R215, [R1] ;  /* 0x0000000001d77983 */ /* 0x000ea20000300800 */
[----:B------:R-:W-:Y:S01]  /*11df0*/  HMMA.16816.F32.BF16 R172, R8, R36, R44 ;  /* 0x0000002408ac723c */ /* 0x000fe2000004182c */
[----:B------:R1:W-:Y:S02]  /*11e00*/  MUFU.EX2 R44, R7 ;  /* 0x00000007002c7308 */ /* 0x0003e40000000800 */
[----:B-1----:R-:W-:Y:S01]  /*11e10*/  FFMA.FTZ R7, R122, UR23, -R4 ;  /* 0x000000177a077c23 */ /* 0x002fe20008010804 */
        /* <DEDUP_REMOVED lines=19> */
[----:B------:R-:W-:Y:S01]  /*11f50*/  MOV R118, R130 ;  /* 0x0000008200767202 */ /* 0x000fe20000000f00 */
[----:B------:R1:W-:Y:S01]  /*11f60*/  MUFU.EX2 R26, R7 ;  /* 0x00000007001a7308 */ /* 0x0003e20000000800 */
        /* <DEDUP_REMOVED lines=9> */
[----:B-1----:R-:W-:Y:S01]  /*12000*/  FFMA.FTZ R7, R122, UR23, -R4 ;  /* 0x000000177a077c23 */ /* 0x002fe20008010804 */
[----:B------:R-:W-:Y:S01]  /*12010*/  IMAD.MOV.U32 R122, RZ, RZ, R115 ;  /* 0x000000ffff7a7224 */ /* 0x000fe200078e0073 */
[----:B------:R-:W-:Y:S02]  /*12020*/  MOV R115, R121 ;  /* 0x0000007900737202 */ /* 0x000fe40000000f00 */
[----:B------:R-:W-:Y:S01]  /*12030*/  MOV R121, R131 ;  /* 0x0000008300797202 */ /* 0x000fe20000000f00 */
[----:B------:R-:W-:Y:S01]  /*12040*/  IMAD.MOV.U32 R131, RZ, RZ, R206 ;  /* 0x000000ffff837224 */ /* 0x000fe200078e00ce */
[----:B------:R1:W-:Y:S01]  /*12050*/  MUFU.EX2 R25, R7 ;  /* 0x0000000700197308 */ /* 0x0003e20000000800 */
[----:B------:R-:W-:-:S02]  /*12060*/  MOV R129, R207 ;  /* 0x000000cf00817202 */ /* 0x000fc40000000f00 */
[----:B------:R-:W-:Y:S02]  /*12070*/  MOV R206, R118 ;  /* 0x0000007600ce7202 */ /* 0x000fe40000000f00 */
        /* <DEDUP_REMOVED lines=8> */
[----:B------:R-:W-:-:S02]  /*12100*/  MOV R122, R115 ;  /* 0x00000073007a7202 */ /* 0x000fc40000000f00 */
[----:B------:R-:W-:Y:S01]  /*12110*/  MOV R115, R121 ;  /* 0x0000007900737202 */ /* 0x000fe20000000f00 */
[----:B------:R-:W-:Y:S01]  /*12120*/  IMAD.MOV.U32 R121, RZ, RZ, R131 ;  /* 0x000000ffff797224 */ /* 0x000fe200078e0083 */
[----:B------:R-:W-:Y:S01]  /*12130*/  MOV R131, R206 ;  /* 0x000000ce00837202 */ /* 0x000fe20000000f00 */
[----:B------:R-:W-:Y:S01]  /*12140*/  IMAD.MOV.U32 R123, RZ, RZ, R129 ;  /* 0x000000ffff7b7224 */ /* 0x000fe200078e0081 */
[----:B------:R-:W-:Y:S01]  /*12150*/  MOV R206, R118 ;  /* 0x0000007600ce7202 */ /* 0x000fe20000000f00 */
[----:B------:R1:W-:Y:S01]  /*12160*/  MUFU.EX2 R24, R7 ;  /* 0x0000000700187308 */ /* 0x0003e20000000800 */
[----:B------:R-:W-:Y:S01]  /*12170*/  MOV R129, R207 ;  /* 0x000000cf00817202 */ /* 0x000fe20000000f00 */
[----:B------:R-:W-:Y:S01]  /*12180*/  IMAD.MOV.U32 R118, RZ, RZ, R130 ;  /* 0x000000ffff767224 */ /* 0x000fe200078e0082 */
[----:B------:R-:W-:Y:S01]  /*12190*/  MOV R207, R210 ;  /* 0x000000d200cf7202 */ /* 0x000fe20000000f00 */
[----:B------:R-:W-:Y:S01]  /*121a0*/  IMAD.MOV.U32 R210, RZ, RZ, R214 ;  /* 0x000000ffffd27224 */ /* 0x000fe200078e00d6 */
[----:B------:R-:W-:-:S02]  /*121b0*/  MOV R130, R133 ;  /* 0x0000008500827202 */ /* 0x000fc40000000f00 */
[----:B------:R-:W-:Y:S01]  /*121c0*/  MOV R133, R120 ;  /* 0x0000007800857202 */ /* 0x000fe20000000f00 */
[----:B------:R-:W-:Y:S01]  /*121d0*/  IMAD.MOV.U32 R120, RZ, RZ, R123 ;  /* 0x000000ffff787224 */ /* 0x000fe200078e007b */
[----:B------:R-:W-:Y:S01]  /*121e0*/  MOV R123, R129 ;  /* 0x00000081007b7202 */ /* 0x000fe20000000f00 */
[----:B------:R-:W-:Y:S01]  /*121f0*/  HMMA.16816.F32.BF16 R80, R8, R70, R28 ;  /* 0x000000460850723c */ /* 0x000fe2000004181c */
[----:B------:R-:W-:Y:S01]  /*12200*/  MOV R129, R207 ;  /* 0x000000cf00817202 */ /* 0x000fe20000000f00 */
[----:B-1----:R-:W-:Y:S01]  /*12210*/  FFMA.FTZ R7, R122, UR23, -R4 ;  /* 0x000000177a077c23 */ /* 0x002fe20008010804 */
[----:B------:R-:W-:Y:S01]  /*12220*/  IMAD.MOV.U32 R122, RZ, RZ, R115 ;  /* 0x000000ffff7a7224 */ /* 0x000fe200078e0073 */
[----:B------:R-:W-:Y:S02]  /*12230*/  MOV R115, R121 ;  /* 0x0000007900737202 */ /* 0x000fe40000000f00 */
[----:B------:R-:W-:Y:S01]  /*12240*/  MOV R121, R131 ;  /* 0x0000008300797202 */ /* 0x000fe20000000f00 */
[----:B------:R-:W-:Y:S01]  /*12250*/  IMAD.MOV.U32 R131, RZ, RZ, R206 ;  /* 0x000000ffff837224 */ /* 0x000fe200078e00ce */
[----:B------:R-:W-:Y:S01]  /*12260*/  MOV R206, R118 ;  /* 0x0000007600ce7202 */ /* 0x000fe20000000f00 */
[----:B------:R-:W-:Y:S01]  /*12270*/  IMAD.MOV.U32 R207, RZ, RZ, R210 ;  /* 0x000000ffffcf7224 */ /* 0x000fe200078e00d2 */
[----:B------:R-:W-:Y:S01]  /*12280*/  MOV R118, R130 ;  /* 0x0000008200767202 */ /* 0x000fe20000000f00 */
[----:B------:R1:W-:Y:S01]  /*12290*/  MUFU.EX2 R28, R7 ;  /* 0x00000007001c7308 */ /* 0x0003e20000000800 */
[----:B------:R-:W-:Y:S01]  /*122a0*/  IMAD.MOV.U32 R130, RZ, RZ, R133 ;  /* 0x000000ffff827224 */ /* 0x000fe200078e0085 */
[----:B------:R-:W-:-:S02]  /*122b0*/  MOV R133, R120 ;  /* 0x0000007800857202 */ /* 0x000fc40000000f00 */
[----:B------:R-:W-:Y:S01]  /*122c0*/  MOV R120, R123 ;  /* 0x0000007b00787202 */ /* 0x000fe20000000f00 */
[----:B------:R-:W-:Y:S01]  /*122d0*/  IMAD.MOV.U32 R123, RZ, RZ, R129 ;  /* 0x000000ffff7b7224 */ /* 0x000fe200078e0081 */
[----:B------:R-:W-:Y:S01]  /*122e0*/  MOV R129, R207 ;  /* 0x000000cf00817202 */ /* 0x000fe20000000f00 */
[----:B------:R-:W-:Y:S02]  /*122f0*/  IMAD.MOV.U32 R231, RZ, RZ, R142 ;  /* 0x000000ffffe77224 */ /* 0x000fe400078e008e */
[----:B-1----:R-:W-:Y:S01]  /*12300*/  FFMA.FTZ R7, R122, UR23, -R4 ;  /* 0x000000177a077c23 */ /* 0x002fe20008010804 */
[----:B------:R-:W-:Y:S02]  /*12310*/  MOV R122, R115 ;  /* 0x00000073007a7202 */ /* 0x000fe40000000f00 */
        /* <DEDUP_REMOVED lines=16> */
[----:B------:R-:W-:Y:S02]  /*12420*/  MOV R130, R133 ;  /* 0x0000008500827202 */ /* 0x000fe40000000f00 */
[----:B------:R-:W-:Y:S02]  /*12430*/  MOV R133, R208 ;  /* 0x000000d000857202 */ /* 0x000fe40000000f00 */
[----:B--2---:R-:W-:Y:S01]  /*12440*/  MOV R212, R215 ;  /* 0x000000d700d47202 */ /* 0x004fe20000000f00 */
[----:B------:R-:W-:-:S03]  /*12450*/  IMAD.MOV.U32 R215, RZ, RZ, R132 ;  /* 0x000000ffffd77224 */ /* 0x000fc600078e0084 */
[----:B------:R-:W-:Y:S01]  /*12460*/  MOV R233, R212 ;  /* 0x000000d400e97202 */ /* 0x000fe20000000f00 */
[----:B------:R-:W-:Y:S01]  /*12470*/  IMAD.MOV.U32 R212, RZ, RZ, R215 ;  /* 0x000000ffffd47224 */ /* 0x000fe200078e00d7 */
[----:B------:R-:W-:Y:S02]  /*12480*/  MOV R215, R139 ;  /* 0x0000008b00d77202 */ /* 0x000fe40000000f00 */
[----:B------:R-:W-:Y:S02]  /*12490*/  MOV R214, R233 ;  /* 0x000000e900d67202 */ /* 0x000fe40000000f00 */
[----:B------:R-:W-:Y:S01]  /*124a0*/  MOV R233, R212 ;  /* 0x000000d400e97202 */ /* 0x000fe20000000f00 */
[----:B------:R-:W-:Y:S01]  /*124b0*/  IMAD.MOV.U32 R212, RZ, RZ, R215 ;  /* 0x000000ffffd47224 */ /* 0x000fe200078e00d7 */
[----:B------:R-:W-:Y:S02]  /*124c0*/  MOV R210, R214 ;  /* 0x000000d600d27202 */ /* 0x000fe40000000f00 */
[----:B------:R-:W-:-:S02]  /*124d0*/  MOV R139, R235 ;  /* 0x000000eb008b7202 */ /* 0x000fc40000000f00 */
[----:B------:R-:W-:Y:S01]  /*124e0*/  MOV R214, R233 ;  /* 0x000000e900d67202 */ /* 0x000fe20000000f00 */
[----:B------:R-:W-:Y:S01]  /*124f0*/  IMAD.MOV.U32 R233, RZ, RZ, R212 ;  /* 0x000000ffffe97224 */ /* 0x000fe200078e00d4 */
[----:B------:R-:W-:Y:S02]  /*12500*/  MOV R215, R139 ;  /* 0x0000008b00d77202 */ /* 0x000fe40000000f00 */
[----:B------:R-:W-:Y:S01]  /*12510*/  MOV R207, R210 ;  /* 0x000000d200cf7202 */ /* 0x000fe20000000f00 */
[----:B------:R-:W-:Y:S01]  /*12520*/  IMAD.MOV.U32 R210, RZ, RZ, R214 ;  /* 0x000000ffffd27224 */ /* 0x000fe200078e00d6 */
[----:B------:R-:W-:Y:S01]  /*12530*/  MOV R139, R209 ;  /* 0x000000d1008b7202 */ /* 0x000fe20000000f00 */
[----:B------:R-:W-:Y:S01]  /*12540*/  IMAD.MOV.U32 R209, RZ, RZ, R103 ;  /* 0x000000ffffd17224 */ /* 0x000fe200078e0067 */
[----:B------:R-:W-:Y:S02]  /*12550*/  MOV R214, R233 ;  /* 0x000000e900d67202 */ /* 0x000fe40000000f00 */
[----:B------:R-:W-:-:S02]  /*12560*/  MOV R212, R215 ;  /* 0x000000d700d47202 */ /* 0x000fc40000000f00 */
[----:B------:R-:W-:Y:S02]  /*12570*/  MOV R233, R211 ;  /* 0x000000d300e97202 */ /* 0x000fe40000000f00 */
[----:B------:R-:W-:Y:S02]  /*12580*/  MOV R132, R234 ;  /* 0x000000ea00847202 */ /* 0x000fe40000000f00 */
[----:B------:R-:W-:Y:S01]  /*12590*/  MOV R215, R139 ;  /* 0x0000008b00d77202 */ /* 0x000fe20000000f00 */
[----:B------:R-:W2:Y:S01]  /*125a0*/  LDL.LU R234, [R1+0x180] ;  /* 0x0001800001ea7983 */ /* 0x000ea20000300800 */
[----:B------:R-:W-:Y:S01]  /*125b0*/  MOV R123, R207 ;  /* 0x000000cf007b7202 */ /* 0x000fe20000000f00 */
[----:B------:R-:W-:Y:S01]  /*125c0*/  IMAD.MOV.U32 R139, RZ, RZ, R209 ;  /* 0x000000ffff8b7224 */ /* 0x000fe200078e00d1 */
[----:B------:R-:W-:Y:S01]  /*125d0*/  MOV R207, R210 ;  /* 0x000000d200cf7202 */ /* 0x000fe20000000f00 */
[----:B------:R-:W2:Y:S01]  /*125e0*/  LDL.LU R235, [R1+0x17c] ;  /* 0x00017c0001eb7983 */ /* 0x000ea20000300800 */
[----:B------:R-:W-:Y:S01]  /*125f0*/  MOV R209, R213 ;  /* 0x000000d500d17202 */ /* 0x000fe20000000f00 */
[----:B------:R-:W-:Y:S01]  /*12600*/  IMAD.MOV.U32 R210, RZ, RZ, R214 ;  /* 0x000000ffffd27224 */ /* 0x000fe200078e00d6 */
[----:B------:R-:W-:Y:S01]  /*12610*/  MOV R213, R241 ;  /* 0x000000f100d57202 */ /* 0x000fe20000000f00 */
[----:B------:R-:W3:Y:S01]  /*12620*/  LDL.LU R103, [R1+0x178] ;  /* 0x0001780001677983 */ /* 0x000ee20000300800 */
[----:B------:R-:W-:Y:S01]  /*12630*/  MOV R214, R233 ;  /* 0x000000e900d67202 */ /* 0x000fe20000000f00 */
[----:B------:R-:W-:Y:S01]  /*12640*/  IMAD.MOV.U32 R211, RZ, RZ, R237 ;  /* 0x000000ffffd37224 */ /* 0x000fe200078e00ed */
[----:B------:R-:W-:Y:S01]  /*12650*/  MOV R233, R231 ;  /* 0x000000e700e97202 */ /* 0x000fe20000000f00 */
[----:B------:R-:W4:Y:S01]  /*12660*/  LDL.LU R241, [R1+0x174] ;  /* 0x0001740001f17983 */ /* 0x000f220000300800 */
[----:B------:R-:W-:-:S03]  /*12670*/  IMAD.MOV.U32 R231, RZ, RZ, R239 ;  /* 0x000000ffffe77224 */ /* 0x000fc600078e00ef */
[----:B------:R-:W2:Y:S04]  /*12680*/  LDL.LU R237, [R1+0x170] ;  /* 0x0001700001ed7983 */ /* 0x000ea80000300800 */
[----:B------:R-:W2:Y:S04]  /*12690*/  LDL.LU R239, [R1+0x16c] ;  /* 0x00016c0001ef7983 */ /* 0x000ea80000300800 */
[----:B------:R-:W3:Y:S01]  /*126a0*/  LDL.LU R208, [R1+0x34] ;  /* 0x0000340001d07983 */ /* 0x000ee20000300800 */
[----:B------:R1:W-:Y:S02]  /*126b0*/  MUFU.EX2 R30, R7 ;  /* 0x00000007001e7308 */ /* 0x0003e40000000800 */
[----:B-1----:R-:W-:Y:S01]  /*126c0*/  FFMA.FTZ R7, R122, UR23, -R4 ;  /* 0x000000177a077c23 */ /* 0x002fe20008010804 */
[----:B------:R-:W-:Y:S01]  /*126d0*/  IMAD.MOV.U32 R122, RZ, RZ, R115 ;  /* 0x000000ffff7a7224 */ /* 0x000fe200078e0073 */
[----:B------:R-:W-:-:S02]  /*126e0*/  MOV R115, R121 ;  /* 0x0000007900737202 */ /* 0x000fc40000000f00 */
[----:B------:R-:W-:Y:S01]  /*126f0*/  MOV R121, R131 ;  /* 0x0000008300797202 */ /* 0x000fe20000000f00 */
[----:B------:R-:W-:Y:S01]  /*12700*/  IMAD.MOV.U32 R131, RZ, RZ, R206 ;  /* 0x000000ffff837224 */ /* 0x000fe200078e00ce */
[----:B------:R-:W-:Y:S02]  /*12710*/  MOV R206, R118 ;  /* 0x0000007600ce7202 */ /* 0x000fe40000000f00 */
[----:B------:R-:W-:Y:S01]  /*12720*/  MOV R118, R130 ;  /* 0x0000008200767202 */ /* 0x000fe20000000f00 */
[----:B------:R-:W-:Y:S01]  /*12730*/  IMAD.MOV.U32 R130, RZ, RZ, R133 ;  /* 0x000000ffff827224 */ /* 0x000fe200078e0085 */
[----:B---3--:R-:W-:Y:S02]  /*12740*/  MOV R133, R208 ;  /* 0x000000d000857202 */ /* 0x008fe40000000f00 */
[----:B------:R-:W-:Y:S02]  /*12750*/  MOV R208, R128 ;  /* 0x0000008000d07202 */ /* 0x000fe40000000f00 */
[----:B------:R-:W3:Y:S01]  /*12760*/  LDL.LU R128, [R1+0x30] ;  /* 0x0000300001807983 */ /* 0x000ee20000300800 */
[----:B------:R1:W-:Y:S01]  /*12770*/  MUFU.EX2 R31, R7 ;  /* 0x00000007001f7308 */ /* 0x0003e20000000800 */
[----:B------:R-:W-:Y:S01]  /*12780*/  HMMA.16816.F32.BF16 R84, R8, R68, R32 ;  /* 0x000000440854723c */ /* 0x000fe20000041820 */
[----:B-1----:R-:W-:Y:S01]  /*12790*/  FFMA.FTZ R7, R122, UR23, -R4 ;  /* 0x000000177a077c23 */ /* 0x002fe20008010804 */
[----:B------:R-:W-:Y:S01]  /*127a0*/  IMAD.MOV.U32 R122, RZ, RZ, R115 ;  /* 0x000000ffff7a7224 */ /* 0x000fe200078e0073 */
[----:B------:R-:W-:-:S02]  /*127b0*/  MOV R115, R121 ;  /* 0x0000007900737202 */ /* 0x000fc40000000f00 */
[----:B------:R-:W-:Y:S01]  /*127c0*/  MOV R121, R131 ;  /* 0x0000008300797202 */ /* 0x000fe20000000f00 */
[----:B------:R-:W-:Y:S01]  /*127d0*/  IMAD.MOV.U32 R131, RZ, RZ, R206 ;  /* 0x000000ffff837224 */ /* 0x000fe200078e00ce */
[----:B------:R1:W-:Y:S01]  /*127e0*/  MUFU.EX2 R32, R7 ;  /* 0x0000000700207308 */ /* 0x0003e20000000800 */
[----:B------:R-:W-:Y:S02]  /*127f0*/  MOV R206, R118 ;  /* 0x0000007600ce7202 */ /* 0x000fe40000000f00 */
[----:B------:R-:W-:Y:S01]  /*12800*/  MOV R118, R130 ;  /* 0x0000008200767202 */ /* 0x000fe20000000f00 */
[----:B------:R-:W-:Y:S01]  /*12810*/  IMAD.MOV.U32 R130, RZ, RZ, R133 ;  /* 0x000000ffff827224 */ /* 0x000fe200078e0085 */
[----:B------:R-:W-:Y:S01]  /*12820*/  MOV R133, R208 ;  /* 0x000000d000857202 */ /* 0x000fe20000000f00 */
        /* <DEDUP_REMOVED lines=8> */
[----:B------:R1:W-:Y:S02]  /*128b0*/  MUFU.EX2 R33, R7 ;  /* 0x0000000700217308 */ /* 0x0003e40000000800 */
[----:B-1----:R-:W-:Y:S01]  /*128c0*/  FFMA.FTZ R7, R122, UR23, -R4 ;  /* 0x000000177a077c23 */ /* 0x002fe20008010804 */
[----:B---3--:R-:W-:Y:S01]  /*128d0*/  MOV R208, R128 ;  /* 0x0000008000d07202 */ /* 0x008fe20000000f00 */
[----:B------:R-:W-:Y:S02]  /*128e0*/  IMAD.MOV.U32 R128, RZ, RZ, R246 ;  /* 0x000000ffff807224 */ /* 0x000fe400078e00f6 */
[----:B------:R-:W3:Y:S01]  /*128f0*/  LDL.LU R246, [R1+0x28] ;  /* 0x0000280001f67983 */ /* 0x000ee20000300800 */
[----:B------:R-:W-:Y:S01]  /*12900*/  MOV R133, R208 ;  /* 0x000000d000857202 */ /* 0x000fe20000000f00 */
[----:B------:R-:W-:Y:S01]  /*12910*/  IMAD.MOV.U32 R208, RZ, RZ, R128 ;  /* 0x000000ffffd07224 */ /* 0x000fe200078e0080 */
[----:B------:R-:W-:-:S02]  /*12920*/  MOV R128, R252 ;  /* 0x000000fc00807202 */ /* 0x000fc40000000f00 */
[----:B------:R-:W4:Y:S04]  /*12930*/  LDL.LU R252, [R1+0x20] ;  /* 0x0000200001fc7983 */ /* 0x000f280000300800 */
[----:B------:R-:W2:Y:S02]  /*12940*/  LDL.LU R122, [R1+0x94] ;  /* 0x00009400017a7983 */ /* 0x000ea40000300800 */
[----:B--2---:R-:W-:Y:S02]  /*12950*/  FFMA.FTZ R74, R122, R65, R125 ;  /* 0x000000417a4a7223 */ /* 0x004fe4000001007d */
[----:B------:R-:W2:Y:S01]  /*12960*/  LDL.LU R122, [R1+0x90] ;  /* 0x00009000017a7983 */ /* 0x000ea20000300800 */
[----:B------:R-:W-:-:S04]  /*12970*/  FFMA.FTZ R4, R103, UR23, -R4 ;  /* 0x0000001767047c23 */ /* 0x000fc80008010804 */
[----:B------:R1:W-:Y:S01]  /*12980*/  MUFU.EX2 R35, R4 ;  /* 0x0000000400237308 */ /* 0x0003e20000000800 */
[----:B------:R-:W-:Y:S01]  /*12990*/  HMMA.16816.F32.BF16 R140, R8, R16, R60 ;  /* 0x00000010088c723c */ /* 0x000fe2000004183c */
[----:B---3--:R-:W-:-:S05]  /*129a0*/  FFMA.FTZ R65, R246, UR23, -R3 ;  /* 0x00000017f6417c23 */ /* 0x008fca0008010803 */
[----:B------:R-:W-:Y:S01]  /*129b0*/  HMMA.16816.F32.BF16 R152, R8, R18, R56 ;  /* 0x000000120898723c */ /* 0x000fe20000041838 */
[----:B--2---:R-:W-:Y:S01]  /*129c0*/  FFMA.FTZ R75, R122, R64, R124 ;  /* 0x000000407a4b7223 */ /* 0x004fe2000001007c */
        /* <DEDUP_REMOVED lines=10> */
[----:B----4-:R-:W-:Y:S02]  /*12a70*/  IMAD.MOV.U32 R117, RZ, RZ, R252 ;  /* 0x000000ffff757224 */ /* 0x010fe400078e00fc */
[----:B-1----:R-:W-:Y:S01]  /*12a80*/  FFMA.FTZ R4, R122, UR23, -R3 ;  /* 0x000000177a047c23 */ /* 0x002fe20008010803 */
[----:B------:R-:W-:Y:S01]  /*12a90*/  IMAD.MOV.U32 R122, RZ, RZ, R208 ;  /* 0x000000ffff7a7224 */ /* 0x000fe200078e00d0 */
[----:B------:R-:W-:Y:S02]  /*12aa0*/  MOV R252, R241 ;  /* 0x000000f100fc7202 */ /* 0x000fe40000000f00 */
[----:B------:R-:W-:Y:S01]  /*12ab0*/  MOV R208, R117 ;  /* 0x0000007500d07202 */ /* 0x000fe20000000f00 */
[----:B------:R-:W2:Y:S01]  /*12ac0*/  LDL.LU R241, [R1+0x168] ;  /* 0x0001680001f17983 */ /* 0x000ea20000300800 */
[----:B------:R-:W-:Y:S02]  /*12ad0*/  MOV R117, R126 ;  /* 0x0000007e00757202 */ /* 0x000fe40000000f00 */
[----:B------:R-:W-:-:S02]  /*12ae0*/  MOV R126, R243 ;  /* 0x000000f3007e7202 */ /* 0x000fc40000000f00 */
[----:B------:R-:W3:Y:S01]  /*12af0*/  LDL.LU R243, [R1+0x164] ;  /* 0x0001640001f37983 */ /* 0x000ee20000300800 */
        /* <DEDUP_REMOVED lines=8> */
[----:B------:R-:W-:-:S02]  /*12b80*/  IMAD.MOV.U32 R128, RZ, RZ, R252 ;  /* 0x000000ffff807224 */ /* 0x000fc400078e00fc */
[----:B------:R1:W-:Y:S01]  /*12b90*/  MUFU.EX2 R252, R4 ;  /* 0x0000000400fc7308 */ /* 0x0003e20000000800 */
[----:B------:R-:W-:Y:S01]  /*12ba0*/  HMMA.16816.F32.BF16 R156, R8, R20, R52 ;  /* 0x00000014089c723c */ /* 0x000fe20000041834 */
[--C-:B------:R-:W-:Y:S01]  /*12bb0*/  FFMA.FTZ R103, R117, UR23, -R3.reuse ;  /* 0x0000001775677c23 */ /* 0x100fe20008010803 */
[----:B------:R-:W-:-:S04]  /*12bc0*/  FFMA.FTZ R117, R244, UR23, -R3 ;  /* 0x00000017f4757c23 */ /* 0x000fc80008010803 */
[----:B------:R-:W-:Y:S01]  /*12bd0*/  HMMA.16816.F32.BF16 R168, R8, R22, R48 ;  /* 0x0000001608a8723c */ /* 0x000fe20000041830 */
[----:B-1----:R-:W-:-:S06]  /*12be0*/  FFMA.FTZ R4, R119, UR23, -R3 ;  /* 0x0000001777047c23 */ /* 0x002fcc0008010803 */
[--C-:B------:R-:W-:Y:S01]  /*12bf0*/  FFMA.FTZ R9, R122, UR23, -R3.reuse ;  /* 0x000000177a097c23 */ /* 0x100fe20008010803 */
[----:B------:R1:W4:Y:S08]  /*12c00*/  MUFU.EX2 R45, R4 ;  /* 0x00000004002d7308 */ /* 0x0003300000000800 */
[----:B------:R4:W-:Y:S01]  /*12c10*/  MUFU.EX2 R246, R9 ;  /* 0x0000000900f67308 */ /* 0x0009e20000000800 */
[----:B-1----:R-:W-:-:S07]  /*12c20*/  FFMA.FTZ R4, R115, UR23, -R3 ;  /* 0x0000001773047c23 */ /* 0x002fce0008010803 */
[----:B------:R-:W1:Y:S01]  /*12c30*/  MUFU.EX2 R244, R4 ;  /* 0x0000000400f47308 */ /* 0x000e620000000800 */
[--C-:B------:R-:W-:Y:S01]  /*12c40*/  FFMA.FTZ R72, R128, UR23, -R3.reuse ;  /* 0x0000001780487c23 */ /* 0x100fe20008010803 */
[--C-:B------:R-:W-:Y:S01]  /*12c50*/  FFMA.FTZ R128, R120, UR23, -R3.reuse ;  /* 0x0000001778807c23 */ /* 0x100fe20008010803 */
[----:B------:R-:W-:Y:S01]  /*12c60*/  FFMA.FTZ R119, R95, UR23, -R2 ;  /* 0x000000175f777c23 */ /* 0x000fe20008010802 */
[----:B------:R-:W-:Y:S01]  /*12c70*/  FFMA.FTZ R122, R230, UR23, -R0 ;  /* 0x00000017e67a7c23 */ /* 0x000fe20008010800 */
[--C-:B------:R-:W-:Y:S01]  /*12c80*/  FFMA.FTZ R8, R121, UR23, -R3.reuse ;  /* 0x0000001779087c23 */ /* 0x100fe20008010803 */
[--C-:B------:R-:W-:Y:S01]  /*12c90*/  FFMA.FTZ R10, R206, UR23, -R3.reuse ;  /* 0x00000017ce0a7c23 */ /* 0x100fe20008010803 */
[--C-:B------:R-:W-:Y:S01]  /*12ca0*/  FFMA.FTZ R11, R118, UR23, -R3.reuse ;  /* 0x00000017760b7c23 */ /* 0x100fe20008010803 */
[----:B------:R-:W-:Y:S01]  /*12cb0*/  FFMA.FTZ R61, R208, UR23, -R3 ;  /* 0x00000017d03d7c23 */ /* 0x000fe20008010803 */
[----:B------:R-:W-:Y:S01]  /*12cc0*/  FFMA.FTZ R120, R94, UR23, -R2 ;  /* 0x000000175e787c23 */ /* 0x000fe20008010802 */
[----:B----4-:R-:W-:Y:S01]  /*12cd0*/  IMAD.MOV.U32 R95, RZ, RZ, R45 ;  /* 0x000000ffff5f7224 */ /* 0x010fe200078e002d */
[----:B------:R-:W4:Y:S01]  /*12ce0*/  MUFU.EX2 R34, R7 ;  /* 0x0000000700227308 */ /* 0x000f220000000800 */
[----:B------:R-:W-:Y:S01]  /*12cf0*/  IMAD.MOV.U32 R230, RZ, RZ, R40 ;  /* 0x000000ffffe67224 */ /* 0x000fe200078e0028 */
[----:B------:R-:W-:Y:S01]  /*12d00*/  MOV R208, R207 ;  /* 0x000000cf00d07202 */ /* 0x000fe20000000f00 */
[----:B------:R-:W-:Y:S01]  /*12d10*/  IMAD.MOV.U32 R207, RZ, RZ, R214 ;  /* 0x000000ffffcf7224 */ /* 0x000fe200078e00d6 */
[----:B------:R-:W-:Y:S01]  /*12d20*/  MOV R94, R15 ;  /* 0x0000000f005e7202 */ /* 0x000fe20000000f00 */
[--C-:B------:R-:W-:Y:S01]  /*12d30*/  FFMA.FTZ R66, R219, UR23, -R2.reuse ;  /* 0x00000017db427c23 */ /* 0x100fe20008010802 */
[----:B------:R-:W-:Y:S01]  /*12d40*/  MOV R214, R233 ;  /* 0x000000e900d67202 */ /* 0x000fe20000000f00 */
[----:B------:R-:W-:Y:S01]  /*12d50*/  FFMA.FTZ R73, R218, UR23, -R2 ;  /* 0x00000017da497c23 */ /* 0x000fe20008010802 */
[----:B------:R1:W-:Y:S01]  /*12d60*/  MUFU.EX2 R233, R8 ;  /* 0x0000000800e97308 */ /* 0x0003e20000000800 */
[----:B------:R-:W-:-:S07]  /*12d70*/  F2FP.BF16.F32.PACK_AB R9, R95, R252 ;  /* 0x000000fc5f09723e */ /* 0x000fce00000010ff */
[----:B------:R4:W-:Y:S08]  /*12d80*/  MUFU.EX2 R219, R10 ;  /* 0x0000000a00db7308 */ /* 0x0009f00000000800 */
[----:B------:R4:W-:Y:S01]  /*12d90*/  MUFU.EX2 R218, R11 ;  /* 0x0000000b00da7308 */ /* 0x0009e20000000800 */
[----:B-1----:R-:W-:Y:S02]  /*12da0*/  F2FP.BF16.F32.PACK_AB R8, R192, R193 ;  /* 0x000000c1c008723e */ /* 0x002fe400000010ff */
[----:B----4-:R-:W-:-:S02]  /*12db0*/  F2FP.BF16.F32.PACK_AB R10, R230, R94 ;  /* 0x0000005ee60a723e */ /* 0x010fc400000010ff */
[----:B------:R-:W-:Y:S01]  /*12dc0*/  F2FP.BF16.F32.PACK_AB R11, R244, R246 ;  /* 0x000000f6f40b723e */ /* 0x000fe200000010ff */
[--C-:B------:R-:W-:Y:S01]  /*12dd0*/  FFMA.FTZ R7, R131, UR23, -R3.reuse ;  /* 0x0000001783077c23 */ /* 0x100fe20008010803 */
[--C-:B------:R-:W-:Y:S01]  /*12de0*/  FFMA.FTZ R60, R130, UR23, -R3.reuse ;  /* 0x00000017823c7c23 */ /* 0x100fe20008010803 */
[----:B------:R-:W-:-:S04]  /*12df0*/  FFMA.FTZ R62, R133, UR23, -R3 ;  /* 0x00000017853e7c23 */ /* 0x000fc80008010803 */
[----:B------:R-:W-:Y:S01]  /*12e00*/  HMMA.16816.F32.BF16 R56, R8, R16, R144 ;  /* 0x000000100838723c */ /* 0x000fe20000041890 */
[----:B------:R-:W4:Y:S01]  /*12e10*/  LDL.LU R144, [R1+0x118] ;  /* 0x0001180001907983 */ /* 0x000f220000300800 */
[--C-:B------:R-:W-:Y:S01]  /*12e20*/  FFMA.FTZ R104, R104, UR23, -R3.reuse ;  /* 0x0000001768687c23 */ /* 0x100fe20008010803 */
[--C-:B------:R-:W-:Y:S01]  /*12e30*/  FFMA.FTZ R126, R126, UR23, -R3.reuse ;  /* 0x000000177e7e7c23 */ /* 0x100fe20008010803 */
[--C-:B------:R-:W-:Y:S01]  /*12e40*/  FFMA.FTZ R127, R127, UR23, -R3.reuse ;  /* 0x000000177f7f7c23 */ /* 0x100fe20008010803 */
[----:B------:R-:W-:Y:S01]  /*12e50*/  FFMA.FTZ R129, R129, UR23, -R3 ;  /* 0x0000001781817c23 */ /* 0x000fe20008010803 */
[--C-:B------:R-:W-:Y:S01]  /*12e60*/  FFMA.FTZ R13, R239, UR23, -R2.reuse ;  /* 0x00000017ef0d7c23 */ /* 0x100fe20008010802 */
[----:B------:R-:W-:Y:S01]  /*12e70*/  FFMA.FTZ R12, R237, UR23, -R2 ;  /* 0x00000017ed0c7c23 */ /* 0x000fe20008010802 */
[----:B------:R-:W-:Y:S01]  /*12e80*/  MOV R239, R33 ;  /* 0x0000002100ef7202 */ /* 0x000fe20000000f00 */
[----:B------:R-:W-:Y:S02]  /*12e90*/  IMAD.MOV.U32 R237, RZ, RZ, R32 ;  /* 0x000000ffffed7224 */ /* 0x000fe400078e0020 */
[--C-:B--2---:R-:W-:Y:S01]  /*12ea0*/  FFMA.FTZ R14, R241, UR23, -R2.reuse ;  /* 0x00000017f10e7c23 */ /* 0x104fe20008010802 */
[----:B------:R-:W-:Y:S01]  /*12eb0*/  MOV R241, R34 ;  /* 0x0000002200f17202 */ /* 0x000fe20000000f00 */
[----:B---3--:R-:W-:Y:S01]  /*12ec0*/  FFMA.FTZ R3, R243, UR23, -R2 ;  /* 0x00000017f3037c23 */ /* 0x008fe20008010802 */
[----:B------:R-:W-:-:S02]  /*12ed0*/  IMAD.MOV.U32 R243, RZ, RZ, R35 ;  /* 0x000000fffff37224 */ /* 0x000fc400078e0023 */
[----:B------:R-:W-:Y:S01]  /*12ee0*/  HMMA.16816.F32.BF16 R32, R8, R20, R160 ;  /* 0x000000140820723c */ /* 0x000fe200000418a0 */
[----:B------:R-:W2:Y:S01]  /*12ef0*/  LDL.LU R160, [R1+0x108] ;  /* 0x0001080001a07983 */ /* 0x000ea20000300800 */
[--C-:B------:R-:W-:Y:S01]  /*12f00*/  FFMA.FTZ R64, R235, UR23, -R2.reuse ;  /* 0x00000017eb407c23 */ /* 0x100fe20008010802 */
[--C-:B------:R-:W-:Y:S01]  /*12f10*/  FFMA.FTZ R63, R234, UR23, -R2.reuse ;  /* 0x00000017ea3f7c23 */ /* 0x100fe20008010802 */
[--C-:B------:R-:W-:Y:S01]  /*12f20*/  FFMA.FTZ R107, R97, UR23, -R2.reuse ;  /* 0x00000017616b7c23 */ /* 0x100fe20008010802 */
[----:B------:R-:W-:Y:S01]  /*12f30*/  FFMA.FTZ R118, R96, UR23, -R2 ;  /* 0x0000001760767c23 */ /* 0x000fe20008010802 */
[----:B------:R-:W-:Y:S01]  /*12f40*/  MOV R235, R31 ;  /* 0x0000001f00eb7202 */ /* 0x000fe20000000f00 */
[----:B------:R-:W-:Y:S01]  /*12f50*/  IMAD.MOV.U32 R97, RZ, RZ, R29 ;  /* 0x000000ffff617224 */ /* 0x000fe200078e001d */
[----:B------:R-:W-:Y:S02]  /*12f60*/  MOV R234, R30 ;  /* 0x0000001e00ea7202 */ /* 0x000fe40000000f00 */
[----:B------:R-:W-:-:S02]  /*12f70*/  MOV R96, R28 ;  /* 0x0000001c00607202 */ /* 0x000fc40000000f00 */
[----:B------:R-:W1:Y:S01]  /*12f80*/  LDSM.16.MT88.4 R28, [R221+0xa000] ;  /* 0x00a00000dd1c783b */ /* 0x000e620000004200 */
[----:B------:R-:W-:Y:S01]  /*12f90*/  IMAD.MOV.U32 R133, RZ, RZ, R123 ;  /* 0x000000ffff857224 */ /* 0x000fe200078e007b */
[----:B------:R-:W-:Y:S01]  /*12fa0*/  MOV R123, R210 ;  /* 0x000000d2007b7202 */ /* 0x000fe20000000f00 */
[--C-:B------:R-:W-:Y:S01]  /*12fb0*/  FFMA.FTZ R105, R217, UR23, -R2.reuse ;  /* 0x00000017d9697c23 */ /* 0x100fe20008010802 */
[----:B------:R-:W-:Y:S01]  /*12fc0*/  MOV R210, R231 ;  /* 0x000000e700d27202 */ /* 0x000fe20000000f00 */
[--C-:B------:R-:W-:Y:S01]  /*12fd0*/  FFMA.FTZ R106, R100, UR23, -R2.reuse ;  /* 0x00000017646a7c23 */ /* 0x100fe20008010802 */
[----:B------:R3:W1:Y:S01]  /*12fe0*/  MUFU.EX2 R231, R7 ;  /* 0x0000000700e77308 */ /* 0x0006620000000800 */
        /* <DEDUP_REMOVED lines=8> */
[----:B------:R-:W-:Y:S01]  /*13070*/  MOV R130, R123 ;  /* 0x0000007b00827202 */ /* 0x000fe20000000f00 */
[--C-:B------:R-:W-:Y:S01]  /*13080*/  FFMA.FTZ R101, R245, UR23, -R0.reuse ;  /* 0x00000017f5657c23 */ /* 0x100fe20008010800 */
[--C-:B------:R-:W-:Y:S01]  /*13090*/  FFMA.FTZ R110, R242, UR23, -R0.reuse ;  /* 0x00000017f26e7c23 */ /* 0x100fe20008010800 */
[--C-:B------:R-:W-:Y:S01]  /*130a0*/  FFMA.FTZ R114, R240, UR23, -R0.reuse ;  /* 0x00000017f0727c23 */ /* 0x100fe20008010800 */
[--C-:B------:R-:W-:Y:S01]  /*130b0*/  FFMA.FTZ R115, R238, UR23, -R0.reuse ;  /* 0x00000017ee737c23 */ /* 0x100fe20008010800 */
[----:B------:R-:W-:Y:S01]  /*130c0*/  FFMA.FTZ R116, R236, UR23, -R0 ;  /* 0x00000017ec747c23 */ /* 0x000fe20008010800 */
[----:B------:R-:W-:-:S02]  /*130d0*/  IMAD.MOV.U32 R250, RZ, RZ, R27 ;  /* 0x000000fffffa7224 */ /* 0x000fc400078e001b */
[----:B---3--:R-:W-:Y:S01]  /*130e0*/  FFMA.FTZ R7, R133, UR23, -R0 ;  /* 0x0000001785077c23 */ /* 0x008fe20008010800 */
[----:B------:R-:W-:Y:S01]  /*130f0*/  MOV R247, R26 ;  /* 0x0000001a00f77202 */ /* 0x000fe20000000f00 */
[----:B------:R-:W-:Y:S01]  /*13100*/  IMAD.MOV.U32 R249, RZ, RZ, R24 ;  /* 0x000000fffff97224 */ /* 0x000fe200078e0018 */
[----:B------:R-:W-:Y:S01]  /*13110*/  MOV R248, R25 ;  /* 0x0000001900f87202 */ /* 0x000fe20000000f00 */
        /* <DEDUP_REMOVED lines=8> */
[----:B------:R-:W-:Y:S01]  /*131a0*/  LDSM.16.MT88.4 R24, [R224+0xa000] ;  /* 0x00a00000e018783b */ /* 0x000fe20000004200 */
[----:B------:R-:W-:Y:S01]  /*131b0*/  MOV R0, R215 ;  /* 0x000000d700007202 */ /* 0x000fe20000000f00 */
[----:B------:R3:W-:Y:S01]  /*131c0*/  MUFU.EX2 R217, R3 ;  /* 0x0000000300d97308 */ /* 0x0007e20000000800 */
[----:B------:R-:W-:Y:S01]  /*131d0*/  MOV R146, R213 ;  /* 0x000000d500927202 */ /* 0x000fe20000000f00 */
[----:B------:R-:W-:Y:S01]  /*131e0*/  HMMA.16816.F32.BF16 R44, R8, R18, R148 ;  /* 0x00000012082c723c */ /* 0x000fe20000041894 */
[----:B------:R-:W4:Y:S05]  /*131f0*/  LDSM.16.MT88.4 R20, [R222+0xa000] ;  /* 0x00a00000de14783b */ /* 0x000f2a0000004200 */
[----:B------:R-:W-:Y:S01]  /*13200*/  MUFU.EX2 R208, R15 ;  /* 0x0000000f00d07308 */ /* 0x000fe20000000800 */
[----:B------:R-:W-:Y:S01]  /*13210*/  IMAD.MOV.U32 R240, RZ, RZ, R43 ;  /* 0x000000fffff07224 */ /* 0x000fe200078e002b */
[----:B------:R-:W-:-:S02]  /*13220*/  MOV R238, R42 ;  /* 0x0000002a00ee7202 */ /* 0x000fc40000000f00 */
[----:B------:R-:W-:Y:S01]  /*13230*/  MOV R236, R41 ;  /* 0x0000002900ec7202 */ /* 0x000fe20000000f00 */
[----:B------:R-:W-:Y:S01]  /*13240*/  IMAD.MOV.U32 R133, RZ, RZ, R139 ;  /* 0x000000ffff857224 */ /* 0x000fe200078e008b */
[C---:B------:R-:W-:Y:S01]  /*13250*/  HMMA.16816.F32.BF16 R76, R8.reuse, R68, R76 ;  /* 0x00000044084c723c */ /* 0x040fe2000004184c */
[----:B------:R-:W-:Y:S01]  /*13260*/  MOV R245, R210 ;  /* 0x000000d200f57202 */ /* 0x000fe20000000f00 */
[----:B------:R-:W1:Y:S01]  /*13270*/  MUFU.EX2 R215, R14 ;  /* 0x0000000e00d77308 */ /* 0x000e620000000800 */
[----:B------:R-:W-:Y:S01]  /*13280*/  MOV R131, R207 ;  /* 0x000000cf00837202 */ /* 0x000fe20000000f00 */
[----:B------:R-:W4:Y:S02]  /*13290*/  LDSM.16.MT88.4 R16, [R223+0xa000] ;  /* 0x00a00000df10783b */ /* 0x000f240000004200 */
[----:B------:R-:W-:Y:S01]  /*132a0*/  HMMA.16816.F32.BF16 R52, R8, R36, R176 ;  /* 0x000000240834723c */ /* 0x000fe200000418b0 */
[----:B------:R-:W-:-:S03]  /*132b0*/  MOV R251, R138 ;  /* 0x0000008a00fb7202 */ /* 0x000fc60000000f00 */
[----:B------:R-:W-:Y:S01]  /*132c0*/  MUFU.EX2 R206, R65 ;  /* 0x0000004100ce7308 */ /* 0x000fe20000000800 */
[----:B------:R-:W-:-:S07]  /*132d0*/  IMAD.MOV.U32 R145, RZ, RZ, R95 ;  /* 0x000000ffff917224 */ /* 0x000fce00078e005f */
[----:B------:R-:W-:Y:S08]  /*132e0*/  MUFU.EX2 R103, R103 ;  /* 0x0000006700677308 */ /* 0x000ff00000000800 */
[----:B------:R-:W-:Y:S08]  /*132f0*/  MUFU.EX2 R104, R104 ;  /* 0x0000006800687308 */ /* 0x000ff00000000800 */
[----:B------:R-:W-:Y:S01]  /*13300*/  MUFU.EX2 R117, R117 ;  /* 0x0000007500757308 */ /* 0x000fe20000000800 */
[----:B------:R-:W-:Y:S01]  /*13310*/  IMAD.MOV.U32 R161, RZ, RZ, R194 ;  /* 0x000000ffffa17224 */ /* 0x000fe200078e00c2 */
[----:B------:R-:W-:Y:S01]  /*13320*/  MOV R162, R195 ;  /* 0x000000c300a27202 */ /* 0x000fe20000000f00 */
[----:B------:R-:W-:Y:S05]  /*13330*/  LDSM.16.MT88.4 R164, [R224+0xb800] ;  /* 0x00b80000e0a4783b */ /* 0x000fea0000004200 */
[----:B------:R-:W-:Y:S08]  /*13340*/  MUFU.EX2 R216, R13 ;  /* 0x0000000d00d87308 */ /* 0x000ff00000000800 */
[----:B------:R1:W-:Y:S08]  /*13350*/  MUFU.EX2 R214, R12 ;  /* 0x0000000c00d67308 */ /* 0x0003f00000000800 */
[----:B------:R-:W-:Y:S08]  /*13360*/  MUFU.EX2 R213, R7 ;  /* 0x0000000700d57308 */ /* 0x000ff00000000800 */
[----:B------:R4:W4:Y:S08]  /*13370*/  MUFU.EX2 R212, R4 ;  /* 0x0000000400d47308 */ /* 0x0009300000000800 */
[----:B------:R4:W4:Y:S01]  /*13380*/  MUFU.EX2 R211, R2 ;  /* 0x0000000200d37308 */ /* 0x0009220000000800 */
[----:B---3--:R-:W-:Y:S01]  /*13390*/  MOV R3, R209 ;  /* 0x000000d100037202 */ /* 0x008fe20000000f00 */
[----:B------:R-:W-:Y:S01]  /*133a0*/  HMMA.16816.F32.BF16 R40, R8, R38, R180 ;  /* 0x000000260828723c */ /* 0x000fe200000418b4 */
[----:B------:R-:W-:Y:S01]  /*133b0*/  FADD.FTZ R0, R0, R75 ;  /* 0x0000004b00007221 */ /* 0x000fe20000010000 */
[----:B-1----:R-:W-:-:S02]  /*133c0*/  F2FP.BF16.F32.PACK_AB R12, R238, R236 ;  /* 0x000000ecee0c723e */ /* 0x002fc400000010ff */
[----:B------:R-:W-:Y:S02]  /*133d0*/  F2FP.BF16.F32.PACK_AB R14, R242, R240 ;  /* 0x000000f0f20e723e */ /* 0x000fe400000010ff */
[----:B------:R-:W-:Y:S01]  /*133e0*/  HMMA.16816.F32.BF16 R68, R8, R70, R200 ;  /* 0x000000460844723c */ /* 0x000fe200000418c8 */
[----:B----4-:R-:W-:Y:S01]  /*133f0*/  FADD.FTZ R4, R146, R92 ;  /* 0x0000005c92047221 */ /* 0x010fe20000010000 */
[----:B------:R-:W-:Y:S02]  /*13400*/  F2FP.BF16.F32.PACK_AB R13, R231, R233 ;  /* 0x000000e9e70d723e */ /* 0x000fe400000010ff */
[----:B------:R-:W-:Y:S01]  /*13410*/  F2FP.BF16.F32.PACK_AB R15, R218, R219 ;  /* 0x000000dbda0f723e */ /* 0x000fe200000010ff */
[----:B------:R-:W-:Y:S01]  /*13420*/  FADD.FTZ R3, R3, R93 ;  /* 0x0000005d03037221 */ /* 0x000fe20000010000 */
[----:B------:R-:W-:Y:S01]  /*13430*/  IMAD.MOV.U32 R151, RZ, RZ, R131 ;  /* 0x000000ffff977224 */ /* 0x000fe200078e0083 */
[----:B------:R-:W-:Y:S01]  /*13440*/  F2FP.BF16.F32.PACK_AB R8, R215, R217 ;  /* 0x000000d9d708723e */ /* 0x000fe200000010ff */
[----:B------:R-:W-:Y:S01]  /*13450*/  FADD.FTZ R2, R133, R74 ;  /* 0x0000004a85027221 */ /* 0x000fe20000010000 */
[----:B------:R-:W-:Y:S01]  /*13460*/  F2FP.BF16.F32.PACK_AB R9, R212, R213 ;  /* 0x000000d5d409723e */ /* 0x000fe200000010ff */
[----:B------:R-:W-:Y:S01]  /*13470*/  MUFU.EX2 R210, R72 ;  /* 0x0000004800d27308 */ /* 0x000fe20000000800 */
[----:B------:R-:W-:Y:S01]  /*13480*/  F2FP.BF16.F32.PACK_AB R10, R214, R216 ;  /* 0x000000d8d60a723e */ /* 0x000fe200000010ff */
[----:B------:R-:W-:Y:S01]  /*13490*/  LDSM.16.MT88.4 R36, [R224+0xa800] ;  /* 0x00a80000e024783b */ /* 0x000fe20000004200 */
[----:B------:R-:W-:Y:S01]  /*134a0*/  F2FP.BF16.F32.PACK_AB R11, R208, R211 ;  /* 0x000000d3d00b723e */ /* 0x000fe200000010ff */
[----:B------:R-:W-:Y:S01]  /*134b0*/  FADD.FTZ R4, R147, R4 ;  /* 0x0000000493047221 */ /* 0x000fe20000010000 */
[----:B------:R-:W-:Y:S01]  /*134c0*/  FADD.FTZ R0, R245, R0 ;  /* 0x00000000f5007221 */ /* 0x000fe20000010000 */
[----:B------:R-:W-:Y:S01]  /*134d0*/  IMAD.MOV.U32 R245, RZ, RZ, R250 ;  /* 0x000000fffff57224 */ /* 0x000fe200078e00fa */
[----:B------:R-:W-:Y:S01]  /*134e0*/  MOV R147, R251 ;  /* 0x000000fb00937202 */ /* 0x000fe20000000f00 */
[----:B------:R-:W-:Y:S01]  /*134f0*/  FADD.FTZ R3, R98, R3 ;  /* 0x0000000362037221 */ /* 0x000fe20000010000 */
[----:B------:R-:W-:Y:S01]  /*13500*/  FADD.FTZ R2, R99, R2 ;  /* 0x0000000263027221 */ /* 0x000fe20000010000 */
[----:B------:R-:W-:Y:S01]  /*13510*/  MOV R250, R96 ;  /* 0x0000006000fa7202 */ /* 0x000fe20000000f00 */
[----:B------:R1:W-:Y:S01]  /*13520*/  MUFU.EX2 R131, R73 ;  /* 0x0000004900837308 */ /* 0x0003e20000000800 */
[----:B------:R-:W-:Y:S01]  /*13530*/  MOV R251, R97 ;  /* 0x0000006100fb7202 */ /* 0x000fe20000000f00 */
[C---:B------:R-:W-:Y:S01]  /*13540*/  HMMA.16816.F32.BF16 R140, R8.reuse, R28, R140 ;  /* 0x0000001c088c723c */ /* 0x040fe2000004188c */
[----:B------:R-:W-:Y:S01]  /*13550*/  MOV R150, R130 ;  /* 0x0000008200967202 */ /* 0x000fe20000000f00 */
[----:B------:R-:W-:Y:S04]  /*13560*/  LDSM.16.MT88.4 R180, [R222+0xb800] ;  /* 0x00b80000deb4783b */ /* 0x000fe80000004200 */
[-C--:B------:R-:W-:Y:S06]  /*13570*/  HMMA.16816.F32.BF16 R152, R8, R30.reuse, R152 ;  /* 0x0000001e0898723c */ /* 0x080fec0000041898 */
[C---:B------:R-:W-:Y:S06]  /*13580*/  HMMA.16816.F32.BF16 R96, R12.reuse, R30, R44 ;  /* 0x0000001e0c60723c */ /* 0x040fec000004182c */
[----:B-1----:R-:W-:Y:S01]  /*13590*/  HMMA.16816.F32.BF16 R72, R12, R28, R56 ;  /* 0x0000001c0c48723c */ /* 0x002fe20000041838 */
[----:B------:R-:W1:Y:S01]  /*135a0*/  LDSM.16.MT88.4 R28, [R221+0xa800] ;  /* 0x00a80000dd1c783b */ /* 0x000e620000004200 */
[----:B------:R-:W-:Y:S01]  /*135b0*/  MUFU.EX2 R139, R60 ;  /* 0x0000003c008b7308 */ /* 0x000fe20000000800 */
[----:B------:R-:W-:-:S03]  /*135c0*/  MOV R149, R132 ;  /* 0x0000008400957202 */ /* 0x000fc60000000f00 */
[C---:B------:R-:W-:Y:S01]  /*135d0*/  HMMA.16816.F32.BF16 R44, R12.reuse, R22, R40 ;  /* 0x000000160c2c723c */ /* 0x040fe20000041828 */
[----:B------:R-:W-:Y:S03]  /*135e0*/  LDSM.16.MT88.4 R40, [R223+0xa800] ;  /* 0x00a80000df28783b */ /* 0x000fe60000004200 */
[----:B------:R-:W-:Y:S08]  /*135f0*/  MUFU.EX2 R207, R62 ;  /* 0x0000003e00cf7308 */ /* 0x000ff00000000800 */
[----:B------:R-:W-:Y:S08]  /*13600*/  MUFU.EX2 R209, R61 ;  /* 0x0000003d00d17308 */ /* 0x000ff00000000800 */
[----:B------:R3:W-:Y:S08]  /*13610*/  MUFU.EX2 R133, R63 ;  /* 0x0000003f00857308 */ /* 0x0007f00000000800 */
[----:B------:R-:W4:Y:S01]  /*13620*/  MUFU.EX2 R138, R64 ;  /* 0x00000040008a7308 */ /* 0x000f220000000800 */
[----:B---3--:R-:W-:Y:S01]  /*13630*/  HMMA.16816.F32.BF16 R60, R12, R24, R32 ;  /* 0x000000180c3c723c */ /* 0x008fe20000041820 */
[----:B------:R-:W3:Y:S06]  /*13640*/  LDSM.16.MT88.4 R32, [R222+0xa800] ;  /* 0x00a80000de20783b */ /* 0x000eec0000004200 */
[----:B------:R-:W-:Y:S08]  /*13650*/  MUFU.EX2 R132, R66 ;  /* 0x0000004200847308 */ /* 0x000ff00000000800 */
[----:B------:R-:W-:Y:S08]  /*13660*/  MUFU.EX2 R130, R67 ;  /* 0x0000004300827308 */ /* 0x000ff00000000800 */
[----:B------:R-:W1:Y:S08]  /*13670*/  MUFU.EX2 R100, R100 ;  /* 0x0000006400647308 */ /* 0x000e700000000800 */
[----:B------:R-:W-:Y:S08]  /*13680*/  MUFU.EX2 R102, R102 ;  /* 0x0000006600667308 */ /* 0x000ff00000000800 */
[----:B------:R-:W3:Y:S01]  /*13690*/  MUFU.EX2 R101, R101 ;  /* 0x0000006500657308 */ /* 0x000ee20000000800 */
[----:B------:R-:W-:Y:S01]  /*136a0*/  MOV R146, R94 ;  /* 0x0000005e00927202 */ /* 0x000fe20000000f00 */
[C---:B------:R-:W-:Y:S06]  /*136b0*/  HMMA.16816.F32.BF16 R172, R8.reuse, R20, R172 ;  /* 0x0000001408ac723c */ /* 0x040fec00000418ac */
[----:B------:R-:W-:Y:S06]  /*136c0*/  HMMA.16816.F32.BF16 R88, R8, R22, R88 ;  /* 0x000000160858723c */ /* 0x000fec0000041858 */
[C---:B------:R-:W-:Y:S06]  /*136d0*/  HMMA.16816.F32.BF16 R92, R12.reuse, R26, R48 ;  /* 0x0000001a0c5c723c */ /* 0x040fec0000041830 */
[----:B------:R-:W-:Y:S01]  /*136e0*/  HMMA.16816.F32.BF16 R56, R12, R20, R52 ;  /* 0x000000140c38723c */ /* 0x000fe20000041834 */
[----:B------:R-:W-:Y:S05]  /*136f0*/  LDSM.16.MT88.4 R20, [R224+0xb000] ;  /* 0x00b00000e014783b */ /* 0x000fea0000004200 */
[C---:B------:R-:W-:Y:S06]  /*13700*/  HMMA.16816.F32.BF16 R156, R8.reuse, R24, R156 ;  /* 0x00000018089c723c */ /* 0x040fec000004189c */
[C---:B------:R-:W-:Y:S01]  /*13710*/  HMMA.16816.F32.BF16 R168, R8.reuse, R26, R168 ;  /* 0x0000001a08a8723c */ /* 0x040fe200000418a8 */
[----:B------:R-:W2:Y:S05]  /*13720*/  LDSM.16.MT88.4 R24, [R221+0xb000] ;  /* 0x00b00000dd18783b */ /* 0x000eaa0000004200 */
[C---:B------:R-:W-:Y:S06]  /*13730*/  HMMA.16816.F32.BF16 R84, R8.reuse, R16, R84 ;  /* 0x000000100854723c */ /* 0x040fec0000041854 */
[----:B------:R-:W-:Y:S06]  /*13740*/  HMMA.16816.F32.BF16 R80, R8, R18, R80 ;  /* 0x000000120850723c */ /* 0x000fec0000041850 */
[----:B------:R-:W-:Y:S01]  /*13750*/  HMMA.16816.F32.BF16 R48, R12, R16, R76 ;  /* 0x000000100c30723c */ /* 0x000fe2000004184c */
[----:B----4-:R-:W-:-:S02]  /*13760*/  F2FP.BF16.F32.PACK_AB R8, R133, R138 ;  /* 0x0000008a8508723e */ /* 0x010fc400000010ff */
[----:B-1----:R-:W-:Y:S02]  /*13770*/  F2FP.BF16.F32.PACK_AB R9, R100, R130 ;  /* 0x000000826409723e */ /* 0x002fe400000010ff */
[----:B------:R-:W-:Y:S01]  /*13780*/  F2FP.BF16.F32.PACK_AB R10, R131, R132 ;  /* 0x00000084830a723e */ /* 0x000fe200000010ff */
[----:B------:R-:W-:Y:S01]  /*13790*/  HMMA.16816.F32.BF16 R52, R12, R18, R68 ;  /* 0x000000120c34723c */ /* 0x000fe20000041844 */
[----:B---3--:R-:W-:Y:S01]  /*137a0*/  F2FP.BF16.F32.PACK_AB R11, R101, R102 ;  /* 0x00000066650b723e */ /* 0x008fe200000010ff */
[----:B------:R-:W1:Y:S05]  /*137b0*/  LDSM.16.MT88.4 R16, [R222+0xb000] ;  /* 0x00b00000de10783b */ /* 0x000e6a0000004200 */
[----:B------:R-:W-:-:S02]  /*137c0*/  F2FP.BF16.F32.PACK_AB R12, R247, R245 ;  /* 0x000000f5f70c723e */ /* 0x000fc400000010ff */
[----:B------:R-:W-:Y:S02]  /*137d0*/  F2FP.BF16.F32.PACK_AB R13, R206, R139 ;  /* 0x0000008bce0d723e */ /* 0x000fe400000010ff */
[----:B------:R-:W-:Y:S02]  /*137e0*/  F2FP.BF16.F32.PACK_AB R14, R249, R248 ;  /* 0x000000f8f90e723e */ /* 0x000fe400000010ff */
[----:B------:R-:W-:Y:S01]  /*137f0*/  F2FP.BF16.F32.PACK_AB R15, R209, R207 ;  /* 0x000000cfd10f723e */ /* 0x000fe200000010ff */
[C---:B------:R-:W-:Y:S06]  /*13800*/  HMMA.16816.F32.BF16 R140, R8.reuse, R28, R140 ;  /* 0x0000001c088c723c */ /* 0x040fec000004188c */
[----:B------:R-:W-:Y:S06]  /*13810*/  HMMA.16816.F32.BF16 R152, R8, R30, R152 ;  /* 0x0000001e0898723c */ /* 0x000fec0000041898 */
[C---:B------:R-:W-:Y:S06]  /*13820*/  HMMA.16816.F32.BF16 R72, R12.reuse, R28, R72 ;  /* 0x0000001c0c48723c */ /* 0x040fec0000041848 */
[----:B------:R-:W-:Y:S01]  /*13830*/  HMMA.16816.F32.BF16 R64, R12, R30, R96 ;  /* 0x0000001e0c40723c */ /* 0x000fe20000041860 */
[----:B------:R-:W3:Y:S01]  /*13840*/  LDSM.16.MT88.4 R28, [R223+0xb000] ;  /* 0x00b00000df1c783b */ /* 0x000ee20000004200 */
[----:B------:R-:W-:Y:S01]  /*13850*/  FADD.FTZ R4, R149, R4 ;  /* 0x0000000495047221 */ /* 0x000fe20000010000 */
[----:B------:R-:W-:-:S03]  /*13860*/  FADD.FTZ R3, R150, R3 ;  /* 0x0000000396037221 */ /* 0x000fc60000010000 */
[----:B------:R-:W-:Y:S01]  /*13870*/  HMMA.16816.F32.BF16 R172, R8, R32, R172 ;  /* 0x0000002008ac723c */ /* 0x000fe200000418ac */
[----:B------:R-:W-:-:S05]  /*13880*/  FADD.FTZ R2, R151, R2 ;  /* 0x0000000297027221 */ /* 0x000fca0000010000 */
[----:B------:R-:W-:Y:S06]  /*13890*/  HMMA.16816.F32.BF16 R88, R8, R34, R88 ;  /* 0x000000220858723c */ /* 0x000fec0000041858 */
[C---:B------:R-:W-:Y:S06]  /*138a0*/  HMMA.16816.F32.BF16 R56, R12.reuse, R32, R56 ;  /* 0x000000200c38723c */ /* 0x040fec0000041838 */
[----:B------:R-:W-:Y:S01]  /*138b0*/  HMMA.16816.F32.BF16 R44, R12, R34, R44 ;  /* 0x000000220c2c723c */ /* 0x000fe2000004182c */
[----:B------:R-:W-:-:S05]  /*138c0*/  FADD.FTZ R4, R137, R4 ;  /* 0x0000000489047221 */ /* 0x000fca0000010000 */
[C---:B------:R-:W-:Y:S06]  /*138d0*/  HMMA.16816.F32.BF16 R156, R8.reuse, R36, R156 ;  /* 0x00000024089c723c */ /* 0x040fec000004189c */
[C---:B------:R-:W-:Y:S06]  /*138e0*/  HMMA.16816.F32.BF16 R168, R8.reuse, R38, R168 ;  /* 0x0000002608a8723c */ /* 0x040fec00000418a8 */
[C---:B------:R-:W-:Y:S06]  /*138f0*/  HMMA.16816.F32.BF16 R84, R8.reuse, R40, R84 ;  /* 0x000000280854723c */ /* 0x040fec0000041854 */
[----:B------:R-:W-:Y:S06]  /*13900*/  HMMA.16816.F32.BF16 R80, R8, R42, R80 ;  /* 0x0000002a0850723c */ /* 0x000fec0000041850 */
[C---:B------:R-:W-:Y:S01]  /*13910*/  HMMA.16816.F32.BF16 R60, R12.reuse, R36, R60 ;  /* 0x000000240c3c723c */ /* 0x040fe2000004183c */
[----:B------:R-:W-:Y:S01]  /*13920*/  FADD.FTZ R3, R135, R3 ;  /* 0x0000000387037221 */ /* 0x000fe20000010000 */
[----:B------:R-:W-:Y:S01]  /*13930*/  FADD.FTZ R0, R144, R0 ;  /* 0x0000000090007221 */ /* 0x000fe20000010000 */
[----:B------:R-:W-:Y:S01]  /*13940*/  MOV R163, R147 ;  /* 0x0000009300a37202 */ /* 0x000fe20000000f00 */
[----:B------:R-:W-:Y:S08]  /*13950*/  MUFU.EX2 R105, R105 ;  /* 0x0000006900697308 */ /* 0x000ff00000000800 */
[----:B------:R-:W4:Y:S01]  /*13960*/  MUFU.EX2 R106, R106 ;  /* 0x0000006a006a7308 */ /* 0x000f220000000800 */
[C---:B------:R-:W-:Y:S07]  /*13970*/  HMMA.16816.F32.BF16 R32, R12.reuse, R40, R48 ;  /* 0x000000280c20723c */ /* 0x040fee0000041830 */
[----:B------:R-:W-:Y:S01]  /*13980*/  MUFU.EX2 R107, R107 ;  /* 0x0000006b006b7308 */ /* 0x000fe20000000800 */
[C---:B------:R-:W-:Y:S07]  /*13990*/  HMMA.16816.F32.BF16 R36, R12.reuse, R38, R92 ;  /* 0x000000260c24723c */ /* 0x040fee000004185c */
[----:B------:R-:W-:Y:S01]  /*139a0*/  MUFU.EX2 R108, R108 ;  /* 0x0000006c006c7308 */ /* 0x000fe20000000800 */
[----:B------:R-:W-:Y:S01]  /*139b0*/  HMMA.16816.F32.BF16 R40, R12, R42, R52 ;  /* 0x0000002a0c28723c */ /* 0x000fe20000041834 */
[----:B------:R-:W-:Y:S01]  /*139c0*/  FADD.FTZ R2, R136, R2 ;  /* 0x0000000288027221 */ /* 0x000fe20000010000 */
[----:B------:R-:W-:Y:S01]  /*139d0*/  FADD.FTZ R4, R190, R4 ;  /* 0x00000004be047221 */ /* 0x000fe20000010000 */
[----:B------:R-:W-:-:S04]  /*139e0*/  FADD.FTZ R3, R188, R3 ;  /* 0x00000003bc037221 */ /* 0x000fc80000010000 */
[----:B------:R-:W-:Y:S01]  /*139f0*/  MUFU.EX2 R110, R110 ;  /* 0x0000006e006e7308 */ /* 0x000fe20000000800 */
[----:B------:R-:W-:Y:S01]  /*13a00*/  FADD.FTZ R2, R187, R2 ;  /* 0x00000002bb027221 */ /* 0x000fe20000010000 */
[----:B------:R-:W-:Y:S01]  /*13a10*/  FADD.FTZ R7, R191, R4 ;  /* 0x00000004bf077221 */ /* 0x000fe20000010000 */
[----:B------:R-:W-:Y:S01]  /*13a20*/  FADD.FTZ R0, R134, R0 ;  /* 0x0000000086007221 */ /* 0x000fe20000010000 */
[----:B------:R-:W-:Y:S01]  /*13a30*/  FADD.FTZ R4, R185, R3 ;  /* 0x00000003b9047221 */ /* 0x000fe20000010000 */
[----:B------:R-:W-:Y:S01]  /*13a40*/  FADD.FTZ R3, R189, R2 ;  /* 0x00000002bd037221 */ /* 0x000fe20000010000 */
[----:B--2---:R-:W-:Y:S01]  /*13a50*/  FADD.FTZ R2, R160, R7 ;  /* 0x00000007a0027221 */ /* 0x004fe20000010000 */
        /* <DEDUP_REMOVED lines=8> */
[----:B------:R-:W-:Y:S01]  /*13ae0*/  FADD.FTZ R0, R186, R0 ;  /* 0x00000000ba007221 */ /* 0x000fe20000010000 */
[----:B------:R-:W-:Y:S01]  /*13af0*/  FADD.FTZ R2, R161, R2 ;  /* 0x00000002a1027221 */ /* 0x000fe20000010000 */
[----:B------:R-:W-:Y:S01]  /*13b00*/  FADD.FTZ R4, R199, R4 ;  /* 0x00000004c7047221 */ /* 0x000fe20000010000 */
[----:B------:R-:W2:Y:S01]  /*13b10*/  LDL.LU R112, [R1+0x160] ;  /* 0x0001600001707983 */ /* 0x000ea20000300800 */
[----:B------:R-:W-:-:S02]  /*13b20*/  FADD.FTZ R3, R109, R0 ;  /* 0x000000006d037221 */ /* 0x000fc40000010000 */
[C---:B------:R-:W-:Y:S01]  /*13b30*/  HMMA.16816.F32.BF16 R72, R12.reuse, R24, R72 ;  /* 0x000000180c48723c */ /* 0x040fe20000041848 */
[----:B------:R-:W2:Y:S04]  /*13b40*/  LDL.LU R113, [R1+0x15c] ;  /* 0x00015c0001717983 */ /* 0x000ea80000300800 */
[----:B------:R-:W2:Y:S01]  /*13b50*/  LDL.LU R109, [R1+0x158] ;  /* 0x00015800016d7983 */ /* 0x000ea20000300800 */
[C---:B------:R-:W-:Y:S01]  /*13b60*/  HMMA.16816.F32.BF16 R64, R12.reuse, R26, R64 ;  /* 0x0000001a0c40723c */ /* 0x040fe20000041840 */
[----:B------:R-:W-:Y:S08]  /*13b70*/  MUFU.EX2 R115, R115 ;  /* 0x0000007300737308 */ /* 0x000ff00000000800 */
[----:B------:R-:W2:Y:S01]  /*13b80*/  MUFU.EX2 R116, R116 ;  /* 0x0000007400747308 */ /* 0x000ea20000000800 */
[C---:B------:R-:W-:Y:S07]  /*13b90*/  HMMA.16816.F32.BF16 R60, R12.reuse, R20, R60 ;  /* 0x000000140c3c723c */ /* 0x040fee000004183c */
[----:B------:R-:W-:Y:S01]  /*13ba0*/  MUFU.EX2 R118, R118 ;  /* 0x0000007600767308 */ /* 0x000fe20000000800 */
[C---:B------:R-:W-:Y:S07]  /*13bb0*/  HMMA.16816.F32.BF16 R36, R12.reuse, R22, R36 ;  /* 0x000000160c24723c */ /* 0x040fee0000041824 */
[----:B------:R-:W2:Y:S01]  /*13bc0*/  MUFU.EX2 R119, R119 ;  /* 0x0000007700777308 */ /* 0x000ea20000000800 */
[C---:B-1----:R-:W-:Y:S07]  /*13bd0*/  HMMA.16816.F32.BF16 R56, R12.reuse, R16, R56 ;  /* 0x000000100c38723c */ /* 0x042fee0000041838 */
[----:B------:R-:W-:Y:S01]  /*13be0*/  MUFU.EX2 R120, R120 ;  /* 0x0000007800787308 */ /* 0x000fe20000000800 */
[C---:B------:R-:W-:Y:S07]  /*13bf0*/  HMMA.16816.F32.BF16 R44, R12.reuse, R18, R44 ;  /* 0x000000120c2c723c */ /* 0x040fee000004182c */
[----:B------:R-:W-:Y:S01]  /*13c00*/  MUFU.EX2 R121, R121 ;  /* 0x0000007900797308 */ /* 0x000fe20000000800 */
[C---:B---3--:R-:W-:Y:S07]  /*13c10*/  HMMA.16816.F32.BF16 R32, R12.reuse, R28, R32 ;  /* 0x0000001c0c20723c */ /* 0x048fee0000041820 */
[----:B------:R-:W-:Y:S01]  /*13c20*/  MUFU.EX2 R122, R122 ;  /* 0x0000007a007a7308 */ /* 0x000fe20000000800 */
[----:B------:R-:W-:Y:S07]  /*13c30*/  HMMA.16816.F32.BF16 R40, R12, R30, R40 ;  /* 0x0000001e0c28723c */ /* 0x000fee0000041828 */
[----:B------:R-:W1:Y:S01]  /*13c40*/  MUFU.EX2 R123, R123 ;  /* 0x0000007b007b7308 */ /* 0x000e620000000800 */
[----:B------:R-:W-:Y:S01]  /*13c50*/  FADD.FTZ R12, R163, R2 ;  /* 0x00000002a30c7221 */ /* 0x000fe20000010000 */
[----:B------:R-:W-:-:S06]  /*13c60*/  FADD.FTZ R2, R111, R4 ;  /* 0x000000046f027221 */ /* 0x000fcc0000010000 */
[----:B------:R-:W-:Y:S01]  /*13c70*/  MUFU.EX2 R124, R124 ;  /* 0x0000007c007c7308 */ /* 0x000fe20000000800 */
[----:B------:R-:W3:Y:S04]  /*13c80*/  LDL.LU R111, [R1+0x154] ;  /* 0x00015400016f7983 */ /* 0x000ee80000300800 */
[----:B------:R-:W3:Y:S04]  /*13c90*/  LDL.LU R99, [R1+0x100] ;  /* 0x0001000001637983 */ /* 0x000ee80000300800 */
[----:B------:R-:W3:Y:S04]  /*13ca0*/  LDL.LU R68, [R1+0xe4] ;  /* 0x0000e40001447983 */ /* 0x000ee80000300800 */
[----:B------:R-:W3:Y:S04]  /*13cb0*/  LDL.LU R69, [R1+0xfc] ;  /* 0x0000fc0001457983 */ /* 0x000ee80000300800 */
[----:B------:R-:W3:Y:S04]  /*13cc0*/  LDL.LU R70, [R1+0xf8] ;  /* 0x0000f80001467983 */ /* 0x000ee80000300800 */
[----:B------:R-:W3:Y:S01]  /*13cd0*/  LDL.LU R71, [R1+0x104] ;  /* 0x0001040001477983 */ /* 0x000ee20000300800 */
[----:B----4-:R-:W-:-:S02]  /*13ce0*/  F2FP.BF16.F32.PACK_AB R8, R106, R105 ;  /* 0x000000696a08723e */ /* 0x010fc400000010ff */
[----:B--2---:R-:W-:Y:S01]  /*13cf0*/  F2FP.BF16.F32.PACK_AB R9, R114, R110 ;  /* 0x0000006e7209723e */ /* 0x004fe200000010ff */
[----:B------:R-:W2:Y:S01]  /*13d00*/  MUFU.EX2 R125, R125 ;  /* 0x0000007d007d7308 */ /* 0x000ea20000000800 */
[----:B------:R-:W-:Y:S01]  /*13d10*/  F2FP.BF16.F32.PACK_AB R10, R108, R107 ;  /* 0x0000006b6c0a723e */ /* 0x000fe200000010ff */
[----:B------:R-:W-:Y:S01]  /*13d20*/  LDSM.16.MT88.4 R148, [R221+0xb800] ;  /* 0x00b80000dd94783b */ /* 0x000fe20000004200 */
[----:B------:R-:W-:Y:S01]  /*13d30*/  F2FP.BF16.F32.PACK_AB R11, R116, R115 ;  /* 0x00000073740b723e */ /* 0x000fe200000010ff */
[----:B------:R-:W-:Y:S01]  /*13d40*/  IMAD.MOV.U32 R144, RZ, RZ, R146 ;  /* 0x000000ffff907224 */ /* 0x000fe200078e0092 */
[----:B------:R-:W-:Y:S02]  /*13d50*/  MOV R147, R193 ;  /* 0x000000c100937202 */ /* 0x000fe40000000f00 */
[----:B------:R-:W-:-:S03]  /*13d60*/  MOV R146, R192 ;  /* 0x000000c000927202 */ /* 0x000fc60000000f00 */
        /* <DEDUP_REMOVED lines=8> */
[----:B------:R-:W4:Y:S01]  /*13df0*/  LDSM.16.MT88.4 R8, [R223+0xb800] ;  /* 0x00b80000df08783b */ /* 0x000f220000004200 */
[----:B------:R-:W-:Y:S08]  /*13e00*/  MUFU.EX2 R17, R126 ;  /* 0x0000007e00117308 */ /* 0x000ff00000000800 */
[----:B------:R-:W2:Y:S08]  /*13e10*/  MUFU.EX2 R16, R127 ;  /* 0x0000007f00107308 */ /* 0x000eb00000000800 */
[----:B------:R-:W-:Y:S08]  /*13e20*/  MUFU.EX2 R14, R128 ;  /* 0x00000080000e7308 */ /* 0x000ff00000000800 */
[----:B------:R-:W4:Y:S01]  /*13e30*/  MUFU.EX2 R13, R129 ;  /* 0x00000081000d7308 */ /* 0x000f220000000800 */
[----:B------:R-:W-:Y:S01]  /*13e40*/  FADD.FTZ R0, R162, R7 ;  /* 0x00000007a2007221 */ /* 0x000fe20000010000 */
[----:B------:R-:W-:Y:S01]  /*13e50*/  FADD.FTZ R3, R197, R3 ;  /* 0x00000003c5037221 */ /* 0x000fe20000010000 */
[----:B------:R-:W-:-:S02]  /*13e60*/  F2FP.BF16.F32.PACK_AB R188, R119, R118 ;  /* 0x0000007677bc723e */ /* 0x000fc400000010ff */
[----:B-1----:R-:W-:Y:S01]  /*13e70*/  F2FP.BF16.F32.PACK_AB R189, R123, R122 ;  /* 0x0000007a7bbd723e */ /* 0x002fe200000010ff */
[----:B------:R-:W-:Y:S01]  /*13e80*/  FADD.FTZ R7, R196, R0 ;  /* 0x00000000c4077221 */ /* 0x000fe20000010000 */
[----:B------:R-:W-:Y:S02]  /*13e90*/  F2FP.BF16.F32.PACK_AB R190, R121, R120 ;  /* 0x0000007879be723e */ /* 0x000fe400000010ff */
[----:B--2---:R-:W-:Y:S02]  /*13ea0*/  F2FP.BF16.F32.PACK_AB R191, R125, R124 ;  /* 0x0000007c7dbf723e */ /* 0x004fe400000010ff */
[----:B------:R-:W-:Y:S02]  /*13eb0*/  F2FP.BF16.F32.PACK_AB R200, R239, R237 ;  /* 0x000000edefc8723e */ /* 0x000fe400000010ff */
[----:B------:R-:W-:Y:S02]  /*13ec0*/  F2FP.BF16.F32.PACK_AB R201, R16, R17 ;  /* 0x0000001110c9723e */ /* 0x000fe400000010ff */
[----:B------:R-:W-:-:S02]  /*13ed0*/  F2FP.BF16.F32.PACK_AB R202, R243, R241 ;  /* 0x000000f1f3ca723e */ /* 0x000fc400000010ff */
[----:B----4-:R-:W-:Y:S01]  /*13ee0*/  F2FP.BF16.F32.PACK_AB R203, R13, R14 ;  /* 0x0000000e0dcb723e */ /* 0x010fe200000010ff */
[----:B------:R-:W-:Y:S01]  /*13ef0*/  FADD.FTZ R0, R198, R3 ;  /* 0x00000003c6007221 */ /* 0x000fe20000010000 */
[----:B------:R-:W-:Y:S01]  /*13f00*/  HMMA.16816.F32.BF16 R192, R188, R8, R192 ;  /* 0x00000008bcc0723c */ /* 0x000fe200000418c0 */
[----:B------:R-:W-:Y:S01]  /*13f10*/  IMAD.MOV.U32 R76, RZ, RZ, R147 ;  /* 0x000000ffff4c7224 */ /* 0x000fe200078e0093 */
[----:B------:R-:W-:-:S04]  /*13f20*/  MOV R77, R146 ;  /* 0x00000092004d7202 */ /* 0x000fc80000000f00 */
[----:B------:R-:W-:Y:S01]  /*13f30*/  HMMA.16816.F32.BF16 R196, R200, R8, R32 ;  /* 0x00000008c8c4723c */ /* 0x000fe20000041820 */
[----:B------:R-:W-:Y:S01]  /*13f40*/  MOV R78, R145 ;  /* 0x00000091004e7202 */ /* 0x000fe20000000f00 */
[----:B------:R-:W-:Y:S01]  /*13f50*/  IMAD.MOV.U32 R79, RZ, RZ, R144 ;  /* 0x000000ffff4f7224 */ /* 0x000fe200078e0090 */
[----:B------:R-:W-:-:S03]  /*13f60*/  @UP1 UIADD3 UR26, UR26, -0x3, URZ ;  /* 0xfffffffd1a1a1890 */ /* 0x000fc6000fffe03f */
        /* <DEDUP_REMOVED lines=8> */
[C---:B------:R-:W-:Y:S06]  /*13ff0*/  HMMA.16816.F32.BF16 R176, R200.reuse, R180, R56 ;  /* 0x000000b4c8b0723c */ /* 0x040fec0000041838 */
[C---:B------:R-:W-:Y:S06]  /*14000*/  HMMA.16816.F32.BF16 R148, R200.reuse, R150, R64 ;  /* 0x00000096c894723c */ /* 0x040fec0000041840 */
[----:B------:R-:W-:Y:S01]  /*14010*/  HMMA.16816.F32.BF16 R164, R200, R166, R36 ;  /* 0x000000a6c8a4723c */ /* 0x000fe20000041824 */
[----:B---3--:R-:W-:Y:S01]  /*14020*/  FADD.FTZ R4, R99, R12 ;  /* 0x0000000c63047221 */ /* 0x008fe20000010000 */
[----:B------:R-:W-:Y:S01]  /*14030*/  FADD.FTZ R3, R68, R7 ;  /* 0x0000000744037221 */ /* 0x000fe20000010000 */
[----:B------:R-:W-:-:S03]  /*14040*/  FADD.FTZ R2, R69, R2 ;  /* 0x0000000245027221 */ /* 0x000fc60000010000 */
[----:B------:R-:W-:Y:S02]  /*14050*/  FADD.FTZ R8, R232, R3 ;  /* 0x00000003e8087221 */ /* 0x000fe40000010000 */
[----:B------:R1:W5:Y:S01]  /*14060*/  LDL.LU R232, [R1+0x150] ;  /* 0x0001500001e87983 */ /* 0x0003620000300800 */
[----:B------:R-:W-:Y:S01]  /*14070*/  FADD.FTZ R0, R70, R0 ;  /* 0x0000000046007221 */ /* 0x000fe20000010000 */
[----:B------:R-:W-:Y:S01]  /*14080*/  FADD.FTZ R7, R229, R2 ;  /* 0x00000002e5077221 */ /* 0x000fe20000010000 */
[----:B------:R-:W-:Y:S02]  /*14090*/  FADD.FTZ R9, R71, R4 ;  /* 0x0000000447097221 */ /* 0x000fe40000010000 */
        /* <DEDUP_REMOVED lines=100> */
[----:B------:R-:W-:Y:S01]  /*146e0*/  MOV R135, R111 ;  /* 0x0000006f00877202 */ /* 0x000fe20000000f00 */
[----:B------:R-:W-:Y:S01]  /*146f0*/  @P0 IMAD.MOV.U32 R137, RZ, RZ, R113 ;  /* 0x000000ffff890224 */ /* 0x000fe200078e0071 */
[----:B------:R-:W-:-:S03]  /*14700*/  @P0 MOV R136, R112 ;  /* 0x0000007000880202 */ /* 0x000fc60000000f00 */
[----:B------:R-:W-:Y:S01]  /*14710*/  HMMA.16816.F32.BF16 R200, R200, R10, R40 ;  /* 0x0000000ac8c8723c */ /* 0x000fe20000041828 */
[----:B------:R-:W-:Y:S02]  /*14720*/  @P0 MOV R134, R109 ;  /* 0x0000006d00860202 */ /* 0x000fe40000000f00 */
[----:B------:R-:W-:Y:S01]  /*14730*/  @P0 MOV R135, R111 ;  /* 0x0000006f00870202 */ /* 0x000fe20000000f00 */
[----:B------:R-:W-:-:S05]  /*14740*/  NOP ;  /* 0x0000000000007918 */ /* 0x000fca0000000000 */
[----:B------:R-:W-:-:S15]  /*14750*/  @P0 BRA `(.L_x_458) ;  /* 0x0000000000040947 */ /* 0x000fde0003800000 */
.L_x_454:
[----:B------:R-:W-:-:S12]  /*14760*/  UIADD3 UR26, UR22, -0x1, URZ ;  /* 0xffffffff161a7890 */ /* 0x000fd8000fffe03f */
.L_x_458:
[----:B------:R-:W-:-:S13]  /*14770*/  ISETP.LE.AND P0, PT, RZ, UR26, PT ;  /* 0x0000001aff007c0c */ /* 0x000fda000bf03270 */
[----:B------:R-:W-:Y:S05]  /*14780*/  @!P0 BRA `(.L_x_459) ;  /* 0x0000006800f88947 */ /* 0x000fea0003800000 */
[----:B------:R-:W-:Y:S01]  /*14790*/  ULDC UR27, c[0x0][0x2d0] ;  /* 0x0000b400001b7ab9 */ /* 0x000fe20000000800 */
[----:B------:R-:W-:Y:S01]  /*147a0*/  UIMAD UR4, UR7, 0x30, URZ ;  /* 0x00000030070478a4 */ /* 0x000fe2000f8e023f */
[----:B-----5:R-:W-:Y:S01]  /*147b0*/  ISETP.GE.AND P0, PT, R204, UR27, PT ;  /* 0x0000001bcc007c0c */ /* 0x020fe2000bf06270 */
[----:B------:R-:W-:Y:S01]  /*147c0*/  UIMAD.WIDE.U32 UR36, UR6, 0x30, URZ ;  /* 0x00000030062478a5 */ /* 0x000fe2000f8e003f */
[----:B------:R-:W-:Y:S01]  /*147d0*/  IMAD.MOV.U32 R133, RZ, RZ, R136 ;  /* 0x000000ffff857224 */ /* 0x000fe200078e0088 */
[----:B------:R-:W-:Y:S01]  /*147e0*/  UIMAD.WIDE.U32 UR34, UR6, 0x50, URZ ;  /* 0x00000050062278a5 */ /* 0x000fe2000f8e003f */
[----:B------:R-:W-:Y:S01]  /*147f0*/  MOV R132, R137 ;  /* 0x0000008900847202 */ /* 0x000fe20000000f00 */
[----:B------:R-:W-:Y:S01]  /*14800*/  UIMAD UR33, UR7, 0x50, URZ ;  /* 0x00000050072178a4 */ /* 0x000fe2000f8e023f */
[----:B------:R-:W-:Y:S01]  /*14810*/  IMAD.MOV.U32 R138, RZ, RZ, R134 ;  /* 0x000000ffff8a7224 */ /* 0x000fe200078e0086 */
[----:B------:R-:W-:Y:S01]  /*14820*/  UIMAD.WIDE.U32 UR28, UR6, 0x60, URZ ;  /* 0x00000060061c78a5 */ /* 0x000fe2000f8e003f */
[----:B------:R-:W-:Y:S01]  /*14830*/  MOV R139, R135 ;  /* 0x00000087008b7202 */ /* 0x000fe20000000f00 */
[----:B------:R-:W-:Y:S01]  /*14840*/  UIMAD UR38, UR7, 0x60, URZ ;  /* 0x00000060072678a4 */ /* 0x000fe2000f8e023f */
[----:B------:R-:W-:Y:S01]  /*14850*/  IMAD R231, R6, 0x2, R228 ;  /* 0x0000000206e77824 */ /* 0x000fe200078e02e4 */
[----:B------:R-:W-:-:S02]  /*14860*/  UIMAD.WIDE.U32 UR46, UR6, 0x70, URZ ;  /* 0x00000070062e78a5 */ /* 0x000fc4000f8e003f */
[----:B------:R-:W2:Y:S01]  /*14870*/  @!P0 LDC.64 R8, c[0x0][0x220] ;  /* 0x00008800ff088b82 */ /* 0x000ea20000000a00 */
[----:B------:R-:W-:Y:S01]  /*14880*/  UIMAD UR39, UR7, 0x70, URZ ;  /* 0x00000070072778a4 */ /* 0x000fe2000f8e023f */
[----:B------:R-:W-:Y:S01]  /*14890*/  LEA R230, R5, R228, 0x1 ;  /* 0x000000e405e67211 */ /* 0x000fe200078e08ff */
[----:B------:R-:W-:Y:S02]  /*148a0*/  UIMAD.WIDE.U32 UR52, UR8, 0x30, URZ ;  /* 0x00000030083478a5 */ /* 0x000fe4000f8e003f */
[----:B------:R-:W-:Y:S02]  /*148b0*/  UIMAD UR40, UR9, 0x30, URZ ;  /* 0x00000030092878a4 */ /* 0x000fe4000f8e023f */
[----:B------:R-:W-:Y:S01]  /*148c0*/  UIMAD.WIDE.U32 UR50, UR8, 0x50, URZ ;  /* 0x00000050083278a5 */ /* 0x000fe2000f8e003f */
[----:B-1----:R-:W1:Y:S01]  /*148d0*/  @!P0 LDC.64 R2, c[0x0][0x220] ;  /* 0x00008800ff028b82 */ /* 0x002e620000000a00 */
[----:B------:R-:W-:Y:S02]  /*148e0*/  UIMAD UR41, UR9, 0x50, URZ ;  /* 0x00000050092978a4 */ /* 0x000fe4000f8e023f */
[----:B------:R-:W-:-:S02]  /*148f0*/  UIMAD.WIDE.U32 UR48, UR8, 0x60, URZ ;  /* 0x00000060083078a5 */ /* 0x000fc4000f8e003f */
[----:B------:R-:W-:Y:S02]  /*14900*/  UIMAD UR42, UR9, 0x60, URZ ;  /* 0x00000060092a78a4 */ /* 0x000fe4000f8e023f */
[----:B------:R-:W-:Y:S01]  /*14910*/  UIMAD.WIDE.U32 UR54, UR8, 0x70, URZ ;  /* 0x00000070083678a5 */ /* 0x000fe2000f8e003f */
[----:B------:R-:W3:Y:S01]  /*14920*/  @!P0 LDC.64 R10, c[0x0][0x220] ;  /* 0x00008800ff0a8b82 */ /* 0x000ee20000000a00 */
[----:B------:R-:W-:Y:S02]  /*14930*/  UIMAD UR43, UR9, 0x70, URZ ;  /* 0x00000070092b78a4 */ /* 0x000fe4000f8e023f */
[----:B------:R-:W-:Y:S02]  /*14940*/  USHF.L.U64.HI UR27, UR8, 0x5, UR9 ;  /* 0x00000005081b7899 */ /* 0x000fe40008010209 */
[----:B------:R-:W-:Y:S02]  /*14950*/  USHF.L.U64.HI UR31, UR8, 0x6, UR9 ;  /* 0x00000006081f7899 */ /* 0x000fe40008010209 */
[----:B------:R-:W-:Y:S01]  /*14960*/  USHF.L.U64.HI UR20, UR6, 0x5, UR7 ;  /* 0x0000000506147899 */ /* 0x000fe20008010207 */
[----:B--2---:R2:W-:Y:S01]  /*14970*/  @!P0 STL.64 [R1+0xe0], R8 ;  /* 0x0000e00801008387 */ /* 0x0045e20000100a00 */
[----:B------:R-:W-:-:S02]  /*14980*/  USHF.L.U32 UR21, UR6, 0x5, URZ ;  /* 0x0000000506157899 */ /* 0x000fc4000800063f */
[----:B------:R-:W-:Y:S02]  /*14990*/  USHF.L.U64.HI UR22, UR6, 0x6, UR7 ;  /* 0x0000000606167899 */ /* 0x000fe40008010207 */
[----:B------:R-:W-:Y:S02]  /*149a0*/  USHF.L.U32 UR23, UR6, 0x6, URZ ;  /* 0x0000000606177899 */ /* 0x000fe4000800063f */
[----:B------:R-:W-:Y:S01]  /*149b0*/  UIADD3 UR9, UR4, UR37, URZ ;  /* 0x0000002504097290 */ /* 0x000fe2000fffe03f */
[----:B-1----:R1:W-:Y:S01]  /*149c0*/  @!P0 STL.64 [R1+0xd8], R2 ;  /* 0x0000d80201008387 */ /* 0x0023e20000100a00 */
[----:B------:R-:W-:Y:S02]  /*149d0*/  USHF.L.U32 UR30, UR8, 0x5, URZ ;  /* 0x00000005081e7899 */ /* 0x000fe4000800063f */
[----:B------:R-:W-:Y:S02]  /*149e0*/  USHF.L.U32 UR32, UR8, 0x6, URZ ;  /* 0x0000000608207899 */ /* 0x000fe4000800063f */
        /* <DEDUP_REMOVED lines=8> */
[----:B--2---:R-:W2:Y:S01]  /*14a70*/  @!P0 LDC.64 R8, c[0x0][0x220] ;  /* 0x00008800ff088b82 */ /* 0x004ea20000000a00 */
[----:B------:R-:W-:Y:S01]  /*14a80*/  ULDC UR4, c[0x0][0x2ec] ;  /* 0x0000bb0000047ab9 */ /* 0x000fe20000000800 */
[----:B------:R-:W-:-:S06]  /*14a90*/  ULDC.64 UR6, c[0x0][0x248] ;  /* 0x0000920000067ab9 */ /* 0x000fcc0000000a00 */
[----:B-1----:R-:W1:Y:S08]  /*14aa0*/  @!P0 LDC.64 R2, c[0x0][0x220] ;  /* 0x00008800ff028b82 */ /* 0x002e700000000a00 */
[----:B---3--:R-:W3:Y:S01]  /*14ab0*/  @!P0 LDC.64 R10, c[0x0][0x220] ;  /* 0x00008800ff0a8b82 */ /* 0x008ee20000000a00 */
[----:B--2---:R2:W-:Y:S04]  /*14ac0*/  @!P0 STL.64 [R1+0xc8], R8 ;  /* 0x0000c80801008387 */ /* 0x0045e80000100a00 */
[----:B-1----:R1:W-:Y:S04]  /*14ad0*/  @!P0 STL.64 [R1+0xc0], R2 ;  /* 0x0000c00201008387 */ /* 0x0023e80000100a00 */
[----:B---3--:R-:W-:Y:S01]  /*14ae0*/  @!P0 STL.64 [R1+0xb8], R10 ;  /* 0x0000b80a01008387 */ /* 0x008fe20000100a00 */
[----:B--2---:R-:W2:Y:S08]  /*14af0*/  @!P0 LDC.64 R8, c[0x0][0x220] ;  /* 0x00008800ff088b82 */ /* 0x004eb00000000a00 */
[----:B-1----:R-:W1:Y:S01]  /*14b00*/  @!P0 LDC.64 R2, c[0x0][0x220] ;  /* 0x00008800ff028b82 */ /* 0x002e620000000a00 */
[----:B--2---:R2:W-:Y:S04]  /*14b10*/  @!P0 STL.64 [R1+0xb0], R8 ;  /* 0x0000b00801008387 */ /* 0x0045e80000100a00 */
[----:B-1----:R1:W-:Y:S04]  /*14b20*/  @!P0 STL.64 [R1+0xa8], R2 ;  /* 0x0000a80201008387 */ /* 0x0023e80000100a00 */
[----:B--2---:R-:W2:Y:S04]  /*14b30*/  LDL.LU.64 R8, [R1+0x110] ;  /* 0x0001100001087983 */ /* 0x004ea80000300a00 */
[----:B-1----:R-:W2:Y:S02]  /*14b40*/  LDL.LU.64 R2, [R1+0x120] ;  /* 0x0001200001027983 */ /* 0x002ea40000300a00 */
[----:B--2---:R-:W-:-:S05]  /*14b50*/  IMAD.MOV.U32 R3, RZ, RZ, R9 ;  /* 0x000000ffff037224 */ /* 0x004fca00078e0009 */
[----:B------:R1:W-:Y:S01]  /*14b60*/  STL.64 [R1+0xa0], R2 ;  /* 0x0000a00201007387 */ /* 0x0003e20000100a00 */
[----:B------:R-:W-:Y:S05]  /*14b70*/  BRA `(.L_x_460) ;  /* 0x0000000400747947 */ /* 0x000fea0003800000 */
.L_x_462:
        /* <DEDUP_REMOVED lines=24> */
[C---:B-----5:R-:W-:Y:S02]  /*14d00*/  @!P0 LEA R136, P3, R3.reuse, R136, 0x1 ;  /* 0x0000008803888211 */ /* 0x060fe400078608ff */
        /* <DEDUP_REMOVED lines=13> */
[----:B------:R3:W-:Y:S03]  /*14de0*/  @!P0 LDGSTS.E.BYPASS.LTC128B.128 [R232+0x4800], desc[UR24][R136.64] ;  /* 0x0480000088e88fae */ /* 0x0007e6000b901d58 */
[----:B------:R-:W-:Y:S01]  /*14df0*/  @!P0 LEA.HI.X R135, R135, R207, R3, 0x1, P3 ;  /* 0x000000cf87878211 */ /* 0x000fe200018f0c03 */
[----:B------:R2:W-:Y:S01]  /*14e00*/  @P0 STS.128 [R232+0x5000], RZ ;  /* 0x005000ffe8000388 */ /* 0x0005e20000000c00 */
[C---:B------:R-:W-:Y:S03]  /*14e10*/  @!P0 IADD3 R3, P3, R0.reuse, UR52, RZ ;  /* 0x0000003400038c10 */ /* 0x040fe6000ff7e0ff */
[----:B------:R-:W-:Y:S01]  /*14e20*/  @!PT LDS RZ, [RZ] ;  /* 0x00000000fffff984 */ /* 0x000fe20000000800 */
[----:B------:R-:W-:Y:S01]  /*14e30*/  @!PT LDS RZ, [RZ] ;  /* 0x00000000fffff984 */ /* 0x000fe20000000800 */
[----:B------:R-:W-:Y:S01]  /*14e40*/  @!PT LDS RZ, [RZ] ;  /* 0x00000000fffff984 */ /* 0x000fe20000000800 */
[----:B------:R4:W-:Y:S04]  /*14e50*/  @!P0 LDGSTS.E.BYPASS.LTC128B.128 [R232+0x5000], desc[UR24][R134.64] ;  /* 0x0500000086e88fae */ /* 0x0009e8000b901d58 */
[----:B------:R2:W-:Y:S01]  /*14e60*/  @P0 STS.128 [R232+0x5800], RZ ;  /* 0x005800ffe8000388 */ /* 0x0005e20000000c00 */
[----:B-1----:R-:W1:Y:S01]  /*14e70*/  @!P0 LDC.64 R204, c[0x0][0x218] ;  /* 0x00008600ffcc8b82 */ /* 0x002e620000000a00 */
[----:B---3--:R-:W-:Y:S02]  /*14e80*/  @!P0 IADD3 R137, P5, R0, UR48, RZ ;  /* 0x0000003000898c10 */ /* 0x008fe4000ffbe0ff */
[C---:B----4-:R-:W-:Y:S02]  /*14e90*/  @!P0 LEA R134, P2, R3.reuse, R214, 0x1 ;  /* 0x000000d603868211 */ /* 0x050fe400078408ff */
[----:B------:R-:W-:Y:S04]  /*14ea0*/  @!P0 IADD3.X R135, R2, UR40, RZ, P3, !PT ;  /* 0x0000002802878c10 */ /* 0x000fe80009ffe4ff */
[----:B------:R-:W-:Y:S02]  /*14eb0*/  @!P0 LEA.HI.X R135, R3, R215, R135, 0x1, P2 ;  /* 0x000000d703878211 */ /* 0x000fe400010f0c87 */
[----:B------:R-:W-:Y:S03]  /*14ec0*/  @!P0 IADD3 R3, P2, R0, UR32, RZ ;  /* 0x0000002000038c10 */ /* 0x000fe6000ff5e0ff */
[----:B------:R-:W-:Y:S01]  /*14ed0*/  @!PT LDS RZ, [RZ] ;  /* 0x00000000fffff984 */ /* 0x000fe20000000800 */
[----:B------:R-:W-:Y:S01]  /*14ee0*/  @!PT LDS RZ, [RZ] ;  /* 0x00000000fffff984 */ /* 0x000fe20000000800 */
[----:B------:R-:W-:Y:S01]  /*14ef0*/  @!PT LDS RZ, [RZ] ;  /* 0x00000000fffff984 */ /* 0x000fe20000000800 */
[----:B------:R3:W-:Y:S01]  /*14f00*/  @!P0 LDGSTS.E.BYPASS.LTC128B.128 [R232+0x5800], desc[UR24][R134.64] ;  /* 0x0580000086e88fae */ /* 0x0007e2000b901d58 */
[C---:B------:R-:W-:Y:S02]  /*14f10*/  @!P0 LEA R206, P3, R3.reuse, R208, 0x1 ;  /* 0x000000d003ce8211 */ /* 0x040fe400078608ff */
[C---:B------:R-:W-:Y:S01]  /*14f20*/  @!P0 IADD3.X R136, R2.reuse, UR31, RZ, P2, !PT ;  /* 0x0000001f02888c10 */ /* 0x040fe200097fe4ff */
[----:B------:R2:W-:Y:S01]  /*14f30*/  @P0 STS.128 [R232+0x6000], RZ ;  /* 0x006000ffe8000388 */ /* 0x0005e20000000c00 */
[----:B------:R-:W-:Y:S02]  /*14f40*/  @!P0 IADD3.X R208, R2, UR42, RZ, P5, !PT ;  /* 0x0000002a02d08c10 */ /* 0x000fe4000affe4ff */
        /* <DEDUP_REMOVED lines=32> */
.L_x_460:
        /* <DEDUP_REMOVED lines=8> */
[----:B-----5:R-:W5:Y:S05]  /*151d0*/  LDL R7, [R1+0xe0] ;  /* 0x0000e00001077983 */ /* 0x020f6a0000100800 */
        /* <DEDUP_REMOVED lines=33> */
[C---:B------:R-:W-:Y:S02]  /*153f0*/  @!P0 IADD3 R7, P4, R2.reuse, UR23, RZ ;  /* 0x0000001702078c10 */ /* 0x040fe4000ff9e0ff */
[----:B------:R-:W-:Y:S01]  /*15400*/  @P0 STS.128 [R232+0x8800], RZ ;  /* 0x008800ffe8000388 */ /* 0x000fe20000000c00 */
[C---:B------:R-:W-:Y:S02]  /*15410*/  @!P0 LEA R10, P5, R5.reuse, R10, 0x1 ;  /* 0x0000000a050a8211 */ /* 0x040fe400078a08ff */
[----:B------:R-:W-:Y:S02]  /*15420*/  @!P0 IADD3 R18, P3, R2, UR34, RZ ;  /* 0x0000002202128c10 */ /* 0x000fe4000ff7e0ff */
[----:B------:R-:W-:Y:S01]  /*15430*/  @!PT LDS RZ, [RZ] ;  /* 0x00000000fffff984 */ /* 0x000fe20000000800 */
[----:B------:R-:W-:Y:S01]  /*15440*/  @!PT LDS RZ, [RZ] ;  /* 0x00000000fffff984 */ /* 0x000fe20000000800 */
[----:B------:R-:W-:Y:S01]  /*15450*/  @!PT LDS RZ, [RZ] ;  /* 0x00000000fffff984 */ /* 0x000fe20000000800 */
[----:B------:R1:W-:Y:S01]  /*15460*/  @!P0 LDGSTS.E.BYPASS.LTC128B.128 [R232+0x8800], desc[UR24][R16.64] ;  /* 0x0880000010e88fae */ /* 0x0003e2000b901d58 */
[----:B------:R-:W-:Y:S02]  /*15470*/  @!P0 LEA.HI.X R11, R5, R20, R8, 0x1, P5 ;  /* 0x00000014050b8211 */ /* 0x000fe400028f0c08 */
[C---:B------:R-:W-:Y:S02]  /*15480*/  @!P0 IADD3.X R5, R0.reuse, UR22, RZ, P4, !PT ;  /* 0x0000001600058c10 */ /* 0x040fe4000a7fe4ff */
        /* <DEDUP_REMOVED lines=38> */
[----:B------:R2:W-:Y:S05]  /*156f0*/  @!P0 LDGSTS.E.BYPASS.LTC128B.128 [R232+0xb000], desc[UR24][R4.64] ;  /* 0x0b00000004e88fae */ /* 0x0005ea000b901d58 */
        /* <DEDUP_REMOVED lines=8> */
[----:B------:R-:W4:Y:S05]  /*15780*/  LDSM.16.M88.4 R32, [R220+0x4800] ;  /* 0x00480000dc20783b */ /* 0x000f2a0000000200 */
[----:B------:R-:W0:Y:S05]  /*15790*/  LDGDEPBAR ;  /* 0x00000000000079af */ /* 0x000e2a0000000000 */
[----:B------:R-:W5:Y:S05]  /*157a0*/  LDSM.16.M88.4 R48, [R220+0x5000] ;  /* 0x00500000dc30783b */ /* 0x000f6a0000000200 */
[----:B------:R-:W3:Y:S05]  /*157b0*/  LDSM.16.M88.4 R64, [R220+0x5800] ;  /* 0x00580000dc40783b */ /* 0x000eea0000000200 */
[----:B------:R-:W3:Y:S05]  /*157c0*/  LDSM.16.M88.4 R80, [R220+0x6000] ;  /* 0x00600000dc50783b */ /* 0x000eea0000000200 */
[----:B------:R-:W3:Y:S05]  /*157d0*/  LDSM.16.M88.4 R96, [R220+0x6800] ;  /* 0x00680000dc60783b */ /* 0x000eea0000000200 */
[----:B------:R-:W3:Y:S01]  /*157e0*/  LDSM.16.M88.4 R112, [R220+0x7000] ;  /* 0x00700000dc70783b */ /* 0x000ee20000000200 */
        /* <DEDUP_REMOVED lines=16> */
[-C--:B---3--:R-:W-:Y:S06]  /*158f0*/  HMMA.16816.F32.BF16 R52, R128, R64.reuse, RZ ;  /* 0x000000408034723c */ /* 0x088fec00000418ff */
        /* <DEDUP_REMOVED lines=67> */
[-C--:B---3--:R-:W-:Y:S06]  /*15d30*/  HMMA.16816.F32.BF16 R20, R212, R208.reuse, R20 ;  /* 0x000000d0d414723c */ /* 0x088fec0000041814 */
        /* <DEDUP_REMOVED lines=72> */
[-C--:B--2---:R-:W-:Y:S06]  /*161c0*/  HMMA.16816.F32.BF16 R116, R204, R212.reuse, R116 ;  /* 0x000000d4cc74723c */ /* 0x084fec0000041874 */
[C---:B------:R-:W-:Y:S06]  /*161d0*/  HMMA.16816.F32.BF16 R120, R208.reuse, R212, R120 ;  /* 0x000000d4d078723c */ /* 0x040fec0000041878 */
[-C--:B------:R-:W-:Y:S06]  /*161e0*/  HMMA.16816.F32.BF16 R124, R208, R214.reuse, R124 ;  /* 0x000000d6d07c723c */ /* 0x080fec000004187c */
[----:B------:R-:W-:Y:S01]  /*161f0*/  HMMA.16816.F32.BF16 R128, R204, R214, R128 ;  /* 0x000000d6cc80723c */ /* 0x000fe20000041880 */
[----:B------:R-:W-:Y:S11]  /*16200*/  @!UPT UIADD3 URZ, URZ, URZ, URZ ;  /* 0x0000003f3f3ff290 */ /* 0x000ff6000fffe03f */
[----:B------:R-:W-:Y:S01]  /*16210*/  @!UPT UIADD3 URZ, URZ, URZ, URZ ;  /* 0x0000003f3f3ff290 */ /* 0x000fe2000fffe03f */
[----:B------:R-:W-:Y:S11]  /*16220*/  @P1 BRA `(.L_x_462) ;  /* 0xffffffe800541947 */ /* 0x000ff6000383ffff */
.L_x_461:
[----:B------:R-:W1:Y:S01]  /*16230*/  S2R R2, SR_TID.X ;  /* 0x0000000000027919 */ /* 0x000e620000002100 */
[----:B------:R-:W-:Y:S01]  /*16240*/  MOV R0, UR26 ;  /* 0x0000001a00007c02 */ /* 0x000fe20008000f00 */
[----:B------:R-:W-:Y:S01]  /*16250*/  UIADD3 UR26, UR26, -0x1, URZ ;  /* 0xffffffff1a1a7890 */ /* 0x000fe2000fffe03f */
[----:B------:R-:W-:Y:S04]  /*16260*/  STL [R1+0x148], R232 ;  /* 0x000148e801007387 */ /* 0x000fe80000100800 */
[----:B------:R-:W-:Y:S04]  /*16270*/  STL [R1+0x144], R231 ;  /* 0x000144e701007387 */ /* 0x000fe80000100800 */
[----:B------:R-:W-:Y:S04]  /*16280*/  STL [R1+0x140], R230 ;  /* 0x000140e601007387 */ /* 0x000fe80000100800 */
[----:B------:R-:W-:Y:S04]  /*16290*/  STL [R1+0x13c], R229 ;  /* 0x00013ce501007387 */ /* 0x000fe80000100800 */
[----:B------:R-:W-:Y:S04]  /*162a0*/  STL [R1+0x138], R228 ;  /* 0x000138e401007387 */ /* 0x000fe80000100800 */
[----:B------:R-:W-:Y:S04]  /*162b0*/  STL [R1+0x134], R227 ;  /* 0x000134e301007387 */ /* 0x000fe80000100800 */
[----:B------:R-:W-:Y:S01]  /*162c0*/  STL [R1+0x130], R226 ;  /* 0x000130e201007387 */ /* 0x000fe20000100800 */
[----:B-1----:R-:W-:Y:S03]  /*162d0*/  SHF.L.U32 R2, R2, 0x1, RZ ;  /* 0x0000000102027819 */ /* 0x002fe600000006ff */
[----:B------:R-:W-:Y:S01]  /*162e0*/  STL [R1+0x12c], R225 ;  /* 0x00012ce101007387 */ /* 0x000fe20000100800 */
[----:B------:R-:W-:Y:S03]  /*162f0*/  LOP3.LUT R2, R2, 0x6, RZ, 0xc0, !PT ;  /* 0x0000000602027812 */ /* 0x000fe600078ec0ff */
[----:B------:R-:W-:Y:S01]  /*16300*/  STL [R1+0x128], R220 ;  /* 0x000128dc01007387 */ /* 0x000fe20000100800 */
[----:B------:R-:W-:Y:S04]  /*16310*/  LEA R0, R0, R2, 0x7 ;  /* 0x0000000200007211 */ /* 0x000fe800078e38ff */
[C---:B------:R-:W-:Y:S02]  /*16320*/  IADD3 R3, R0.reuse, 0x1, RZ ;  /* 0x0000000100037810 */ /* 0x040fe40007ffe0ff */
[----:B------:R-:W-:Y:S02]  /*16330*/  I2FP.F32.S32 R2, R0 ;  /* 0x0000000000027245 */ /* 0x000fe40000201400 */
[----:B------:R-:W-:Y:S02]  /*16340*/  I2FP.F32.S32 R3, R3 ;  /* 0x0000000300037245 */ /* 0x000fe40000201400 */
[----:B--2---:R-:W-:Y:S01]  /*16350*/  IADD3 R135, R0, 0x8, RZ ;  /* 0x0000000800877810 */ /* 0x004fe20007ffe0ff */
[C---:B------:R-:W-:Y:S01]  /*16360*/  FFMA.FTZ R4, R2.reuse, UR5, R4 ;  /* 0x0000000502047c23 */ /* 0x040fe20008010004 */
[C---:B------:R-:W-:Y:S01]  /*16370*/  FFMA.FTZ R6, R2.reuse, UR5, R6 ;  /* 0x0000000502067c23 */ /* 0x040fe20008010006 */
[C---:B------:R-:W-:Y:S01]  /*16380*/  FFMA.FTZ R10, R2.reuse, UR5, R10 ;  /* 0x00000005020a7c23 */ /* 0x040fe2000801000a */
[----:B------:R-:W-:Y:S01]  /*16390*/  FFMA.FTZ R8, R2, UR5, R8 ;  /* 0x0000000502087c23 */ /* 0x000fe20008010008 */
[C---:B------:R-:W-:Y:S01]  /*163a0*/  IADD3 R2, R0.reuse, 0x10, RZ ;  /* 0x0000001000027810 */ /* 0x040fe20007ffe0ff */
[C---:B------:R-:W-:Y:S01]  /*163b0*/  FFMA.FTZ R5, R3.reuse, UR5, R5 ;  /* 0x0000000503057c23 */ /* 0x040fe20008010005 */
[C---:B------:R-:W-:Y:S01]  /*163c0*/  FFMA.FTZ R7, R3.reuse, UR5, R7 ;  /* 0x0000000503077c23 */ /* 0x040fe20008010007 */
[C---:B------:R-:W-:Y:S01]  /*163d0*/  FFMA.FTZ R11, R3.reuse, UR5, R11 ;  /* 0x00000005030b7c23 */ /* 0x040fe2000801000b */
[----:B------:R-:W-:Y:S01]  /*163e0*/  FFMA.FTZ R9, R3, UR5, R9 ;  /* 0x0000000503097c23 */ /* 0x000fe20008010009 */
[----:B------:R-:W-:Y:S02]  /*163f0*/  IADD3 R3, R0, 0x11, RZ ;  /* 0x0000001100037810 */ /* 0x000fe40007ffe0ff */
[----:B------:R-:W-:Y:S02]  /*16400*/  I2FP.F32.S32 R2, R2 ;  /* 0x0000000200027245 */ /* 0x000fe40000201400 */
[----:B------:R-:W-:Y:S02]  /*16410*/  I2FP.F32.S32 R3, R3 ;  /* 0x0000000300037245 */ /* 0x000fe40000201400 */
[----:B------:R-:W-:Y:S01]  /*16420*/  I2FP.F32.S32 R135, R135 ;  /* 0x0000008700877245 */ /* 0x000fe20000201400 */
        /* <DEDUP_REMOVED lines=9> */
[C---:B------:R-:W-:Y:S01]  /*164c0*/  IADD3 R3, R0.reuse, 0x21, RZ ;  /* 0x0000002100037810 */ /* 0x040fe20007ffe0ff */
[C---:B------:R-:W-:Y:S01]  /*164d0*/  FFMA.FTZ R16, R135.reuse, UR5, R16 ;  /* 0x0000000587107c23 */ /* 0x040fe20008010010 */
[----:B------:R-:W-:Y:S01]  /*164e0*/  I2FP.F32.S32 R2, R2 ;  /* 0x0000000200027245 */ /* 0x000fe20000201400 */
[C---:B------:R-:W-:Y:S01]  /*164f0*/  FFMA.FTZ R12, R135.reuse, UR5, R12 ;  /* 0x00000005870c7c23 */ /* 0x040fe2000801000c */
[C---:B------:R-:W-:Y:S01]  /*16500*/  FFMA.FTZ R18, R135.reuse, UR5, R18 ;  /* 0x0000000587127c23 */ /* 0x040fe20008010012 */
[----:B------:R-:W-:Y:S01]  /*16510*/  FFMA.FTZ R14, R135, UR5, R14 ;  /* 0x00000005870e7c23 */ /* 0x000fe2000801000e */
[----:B------:R-:W-:Y:S01]  /*16520*/  IADD3 R135, R0, 0x18, RZ ;  /* 0x0000001800877810 */ /* 0x000fe20007ffe0ff */
[C---:B------:R-:W-:Y:S01]  /*16530*/  FFMA.FTZ R36, R2.reuse, UR5, R36 ;  /* 0x0000000502247c23 */ /* 0x040fe20008010024 */
[----:B------:R-:W-:Y:S01]  /*16540*/  I2FP.F32.S32 R3, R3 ;  /* 0x0000000300037245 */ /* 0x000fe20000201400 */
[C---:B------:R-:W-:Y:S01]  /*16550*/  FFMA.FTZ R38, R2.reuse, UR5, R38 ;  /* 0x0000000502267c23 */ /* 0x040fe20008010026 */
[----:B------:R-:W-:Y:S01]  /*16560*/  I2FP.F32.S32 R135, R135 ;  /* 0x0000008700877245 */ /* 0x000fe20000201400 */
[C---:B------:R-:W-:Y:S01]  /*16570*/  FFMA.FTZ R42, R2.reuse, UR5, R42 ;  /* 0x00000005022a7c23 */ /* 0x040fe2000801002a */
[----:B------:R-:W-:Y:S01]  /*16580*/  FFMA.FTZ R40, R2, UR5, R40 ;  /* 0x0000000502287c23 */ /* 0x000fe20008010028 */
[C---:B------:R-:W-:Y:S01]  /*16590*/  IADD3 R2, R0.reuse, 0x30, RZ ;  /* 0x0000003000027810 */ /* 0x040fe20007ffe0ff */
[C---:B------:R-:W-:Y:S01]  /*165a0*/  FFMA.FTZ R39, R3.reuse, UR5, R39 ;  /* 0x0000000503277c23 */ /* 0x040fe20008010027 */
[C---:B------:R-:W-:Y:S01]  /*165b0*/  IADD3 R134, R0.reuse, 0x9, RZ ;  /* 0x0000000900867810 */ /* 0x040fe20007ffe0ff */
[C---:B------:R-:W-:Y:S01]  /*165c0*/  FFMA.FTZ R37, R3.reuse, UR5, R37 ;  /* 0x0000000503257c23 */ /* 0x040fe20008010025 */
[C---:B------:R-:W-:Y:S01]  /*165d0*/  FFMA.FTZ R41, R3.reuse, UR5, R41 ;  /* 0x0000000503297c23 */ /* 0x040fe20008010029 */
[----:B------:R-:W-:Y:S01]  /*165e0*/  FFMA.FTZ R43, R3, UR5, R43 ;  /* 0x00000005032b7c23 */ /* 0x000fe2000801002b */
[----:B------:R-:W-:Y:S02]  /*165f0*/  VIADD R3, R0, 0x31 ;  /* 0x0000003100037836 */ /* 0x000fe40000000000 */
[C---:B------:R-:W-:Y:S01]  /*16600*/  FFMA.FTZ R28, R135.reuse, UR5, R28 ;  /* 0x00000005871c7c23 */ /* 0x040fe2000801001c */
[----:B------:R-:W-:Y:S01]  /*16610*/  I2FP.F32.S32 R2, R2 ;  /* 0x0000000200027245 */ /* 0x000fe20000201400 */
[C---:B------:R-:W-:Y:S01]  /*16620*/  FFMA.FTZ R32, R135.reuse, UR5, R32 ;  /* 0x0000000587207c23 */ /* 0x040fe20008010020 */
[C---:B------:R-:W-:Y:S01]  /*16630*/  FFMA.FTZ R34, R135.reuse, UR5, R34 ;  /* 0x0000000587227c23 */ /* 0x040fe20008010022 */
[----:B------:R-:W-:Y:S01]  /*16640*/  FFMA.FTZ R30, R135, UR5, R30 ;  /* 0x00000005871e7c23 */ /* 0x000fe2000801001e */
[----:B------:R-:W-:Y:S01]  /*16650*/  I2FP.F32.S32 R134, R134 ;  /* 0x0000008600867245 */ /* 0x000fe20000201400 */
[----:B------:R-:W-:Y:S01]  /*16660*/  FFMA.FTZ R54, R2, UR5, R54 ;  /* 0x0000000502367c23 */ /* 0x000fe20008010036 */
[----:B------:R-:W-:Y:S01]  /*16670*/  IADD3 R135, R0, 0x28, RZ ;  /* 0x0000002800877810 */ /* 0x000fe20007ffe0ff */
[C---:B------:R-:W-:Y:S01]  /*16680*/  FFMA.FTZ R52, R2.reuse, UR5, R52 ;  /* 0x0000000502347c23 */ /* 0x040fe20008010034 */
[----:B------:R-:W-:Y:S01]  /*16690*/  I2FP.F32.S32 R3, R3 ;  /* 0x0000000300037245 */ /* 0x000fe20000201400 */
[C---:B------:R-:W-:Y:S01]  /*166a0*/  FFMA.FTZ R56, R2.reuse, UR5, R56 ;  /* 0x0000000502387c23 */ /* 0x040fe20008010038 */
[----:B------:R-:W-:Y:S01]  /*166b0*/  I2FP.F32.S32 R135, R135 ;  /* 0x0000008700877245 */ /* 0x000fe20000201400 */
[----:B------:R-:W-:Y:S01]  /*166c0*/  FFMA.FTZ R58, R2, UR5, R58 ;  /* 0x00000005023a7c23 */ /* 0x000fe2000801003a */
[C---:B------:R-:W-:Y:S01]  /*166d0*/  FFMA.FTZ R17, R134.reuse, UR5, R17 ;  /* 0x0000000586117c23 */ /* 0x040fe20008010011 */
[----:B------:R-:W-:Y:S01]  /*166e0*/  FFMA.FTZ R19, R134, UR5, R19 ;  /* 0x0000000586137c23 */ /* 0x000fe20008010013 */
[----:B------:R-:W-:Y:S01]  /*166f0*/  IADD3 R2, R0, 0x40, RZ ;  /* 0x0000004000027810 */ /* 0x000fe20007ffe0ff */
[C---:B------:R-:W-:Y:S01]  /*16700*/  FFMA.FTZ R13, R134.reuse, UR5, R13 ;  /* 0x00000005860d7c23 */ /* 0x040fe2000801000d */
[----:B------:R-:W-:Y:S01]  /*16710*/  FFMA.FTZ R15, R134, UR5, R15 ;  /* 0x00000005860f7c23 */ /* 0x000fe2000801000f */
[C---:B------:R-:W-:Y:S01]  /*16720*/  IADD3 R134, R0.reuse, 0x19, RZ ;  /* 0x0000001900867810 */ /* 0x040fe20007ffe0ff */
[C---:B------:R-:W-:Y:S01]  /*16730*/  FFMA.FTZ R55, R3.reuse, UR5, R55 ;  /* 0x0000000503377c23 */ /* 0x040fe20008010037 */
[C---:B------:R-:W-:Y:S01]  /*16740*/  FFMA.FTZ R53, R3.reuse, UR5, R53 ;  /* 0x0000000503357c23 */ /* 0x040fe20008010035 */
[C---:B------:R-:W-:Y:S01]  /*16750*/  FFMA.FTZ R57, R3.reuse, UR5, R57 ;  /* 0x0000000503397c23 */ /* 0x040fe20008010039 */
[----:B------:R-:W-:Y:S01]  /*16760*/  FFMA.FTZ R59, R3, UR5, R59 ;  /* 0x00000005033b7c23 */ /* 0x000fe2000801003b */
[C---:B------:R-:W-:Y:S01]  /*16770*/  FFMA.FTZ R44, R135.reuse, UR5, R44 ;  /* 0x00000005872c7c23 */ /* 0x040fe2000801002c */
[----:B------:R-:W-:Y:S01]  /*16780*/  I2FP.F32.S32 R2, R2 ;  /* 0x0000000200027245 */ /* 0x000fe20000201400 */
[C---:B------:R-:W-:Y:S01]  /*16790*/  FFMA.FTZ R48, R135.reuse, UR5, R48 ;  /* 0x0000000587307c23 */ /* 0x040fe20008010030 */
[C---:B------:R-:W-:Y:S01]  /*167a0*/  FFMA.FTZ R50, R135.reuse, UR5, R50 ;  /* 0x0000000587327c23 */ /* 0x040fe20008010032 */
[----:B------:R-:W-:Y:S01]  /*167b0*/  IADD3 R3, R0, 0x41, RZ ;  /* 0x0000004100037810 */ /* 0x000fe20007ffe0ff */
[----:B------:R-:W-:Y:S01]  /*167c0*/  FFMA.FTZ R46, R135, UR5, R46 ;  /* 0x00000005872e7c23 */ /* 0x000fe2000801002e */
[----:B------:R-:W-:Y:S01]  /*167d0*/  I2FP.F32.S32 R134, R134 ;  /* 0x0000008600867245 */ /* 0x000fe20000201400 */
[----:B------:R-:W-:Y:S01]  /*167e0*/  FFMA.FTZ R72, R2, UR5, R72 ;  /* 0x0000000502487c23 */ /* 0x000fe20008010048 */
[----:B------:R-:W-:Y:S01]  /*167f0*/  IADD3 R135, R0, 0x38, RZ ;  /* 0x0000003800877810 */ /* 0x000fe20007ffe0ff */
[C---:B------:R-:W-:Y:S01]  /*16800*/  FFMA.FTZ R70, R2.reuse, UR5, R70 ;  /* 0x0000000502467c23 */ /* 0x040fe20008010046 */
[----:B------:R-:W-:Y:S01]  /*16810*/  I2FP.F32.S32 R3, R3 ;  /* 0x0000000300037245 */ /* 0x000fe20000201400 */
[C---:B------:R-:W-:Y:S01]  /*16820*/  FFMA.FTZ R74, R2.reuse, UR5, R74 ;  /* 0x00000005024a7c23 */ /* 0x040fe2000801004a */
[----:B------:R-:W-:Y:S01]  /*16830*/  FFMA.FTZ R68, R2, UR5, R68 ;  /* 0x0000000502447c23 */ /* 0x000fe20008010044 */
[----:B------:R-:W-:Y:S01]  /*16840*/  I2FP.F32.S32 R135, R135 ;  /* 0x0000008700877245 */ /* 0x000fe20000201400 */
[C---:B------:R-:W-:Y:S01]  /*16850*/  FFMA.FTZ R29, R134.reuse, UR5, R29 ;  /* 0x00000005861d7c23 */ /* 0x040fe2000801001d */
[C---:B------:R-:W-:Y:S01]  /*16860*/  FFMA.FTZ R31, R134.reuse, UR5, R31 ;  /* 0x00000005861f7c23 */ /* 0x040fe2000801001f */
        /* <DEDUP_REMOVED lines=8> */
[C---:B------:R-:W-:Y:S01]  /*168f0*/  FFMA.FTZ R62, R135.reuse, UR5, R62 ;  /* 0x00000005873e7c23 */ /* 0x040fe2000801003e */
[C---:B------:R-:W-:Y:S01]  /*16900*/  FFMA.FTZ R64, R135.reuse, UR5, R64 ;  /* 0x0000000587407c23 */ /* 0x040fe20008010040 */
[----:B------:R-:W-:Y:S01]  /*16910*/  I2FP.F32.S32 R2, R2 ;  /* 0x0000000200027245 */ /* 0x000fe20000201400 */
[C---:B------:R-:W-:Y:S01]  /*16920*/  FFMA.FTZ R60, R135.reuse, UR5, R60 ;  /* 0x00000005873c7c23 */ /* 0x040fe2000801003c */
[----:B------:R-:W-:Y:S01]  /*16930*/  FFMA.FTZ R66, R135, UR5, R66 ;  /* 0x0000000587427c23 */ /* 0x000fe20008010042 */
[----:B------:R-:W-:Y:S02]  /*16940*/  IADD3 R3, R0, 0x51, RZ ;  /* 0x0000005100037810 */ /* 0x000fe40007ffe0ff */
        /* <DEDUP_REMOVED lines=20> */
[C---:B------:R-:W-:Y:S01]  /*16a90*/  FFMA.FTZ R80, R135.reuse, UR5, R80 ;  /* 0x0000000587507c23 */ /* 0x040fe20008010050 */
[----:B------:R-:W-:Y:S01]  /*16aa0*/  FFMA.FTZ R82, R135, UR5, R82 ;  /* 0x0000000587527c23 */ /* 0x000fe20008010052 */
[----:B------:R-:W-:Y:S02]  /*16ab0*/  I2FP.F32.S32 R2, R2 ;  /* 0x0000000200027245 */ /* 0x000fe40000201400 */
        /* <DEDUP_REMOVED lines=22> */
[----:B------:R-:W-:Y:S01]  /*16c20*/  I2FP.F32.S32 R3, R2 ;  /* 0x0000000200037245 */ /* 0x000fe20000201400 */
[----:B------:R-:W-:Y:S01]  /*16c30*/  FFMA.FTZ R92, R135, UR5, R92 ;  /* 0x00000005875c7c23 */ /* 0x000fe2000801005c */
[----:B------:R-:W-:Y:S01]  /*16c40*/  I2FP.F32.S32 R134, R134 ;  /* 0x0000008600867245 */ /* 0x000fe20000201400 */
[C---:B------:R-:W-:Y:S01]  /*16c50*/  VIADD R2, R0.reuse, 0x70 ;  /* 0x0000007000027836 */ /* 0x040fe20000000000 */
[----:B------:R-:W-:Y:S01]  /*16c60*/  IADD3 R135, R0, 0x68, RZ ;  /* 0x0000006800877810 */ /* 0x000fe20007ffe0ff */
[C---:B------:R-:W-:Y:S01]  /*16c70*/  FFMA.FTZ R111, R3.reuse, UR5, R111 ;  /* 0x00000005036f7c23 */ /* 0x040fe2000801006f */
[C---:B------:R-:W-:Y:S01]  /*16c80*/  FFMA.FTZ R109, R3.reuse, UR5, R109 ;  /* 0x00000005036d7c23 */ /* 0x040fe2000801006d */
[C---:B------:R-:W-:Y:S01]  /*16c90*/  FFMA.FTZ R79, R134.reuse, UR5, R79 ;  /* 0x00000005864f7c23 */ /* 0x040fe2000801004f */
[----:B------:R-:W-:Y:S01]  /*16ca0*/  I2FP.F32.S32 R135, R135 ;  /* 0x0000008700877245 */ /* 0x000fe20000201400 */
[C---:B------:R-:W-:Y:S01]  /*16cb0*/  FFMA.FTZ R77, R134.reuse, UR5, R77 ;  /* 0x00000005864d7c23 */ /* 0x040fe2000801004d */
[C---:B------:R-:W-:Y:S01]  /*16cc0*/  FFMA.FTZ R81, R134.reuse, UR5, R81 ;  /* 0x0000000586517c23 */ /* 0x040fe20008010051 */
[----:B------:R-:W-:Y:S01]  /*16cd0*/  FFMA.FTZ R83, R134, UR5, R83 ;  /* 0x0000000586537c23 */ /* 0x000fe20008010053 */
[----:B------:R-:W-:Y:S01]  /*16ce0*/  I2FP.F32.S32 R2, R2 ;  /* 0x0000000200027245 */ /* 0x000fe20000201400 */
[C---:B------:R-:W-:Y:S01]  /*16cf0*/  FFMA.FTZ R113, R3.reuse, UR5, R113 ;  /* 0x0000000503717c23 */ /* 0x040fe20008010071 */
[----:B------:R-:W-:Y:S01]  /*16d00*/  IADD3 R134, R0, 0x59, RZ ;  /* 0x0000005900867810 */ /* 0x000fe20007ffe0ff */
[----:B------:R-:W-:Y:S01]  /*16d10*/  FFMA.FTZ R115, R3, UR5, R115 ;  /* 0x0000000503737c23 */ /* 0x000fe20008010073 */
[----:B------:R-:W-:Y:S01]  /*16d20*/  FMNMX.FTZ R3, R4, R132, !PT ;  /* 0x0000008404037209 */ /* 0x000fe20007810000 */
[C---:B------:R-:W-:Y:S01]  /*16d30*/  FFMA.FTZ R110, R135.reuse, UR5, R110 ;  /* 0x00000005876e7c23 */ /* 0x040fe2000801006e */
        /* <DEDUP_REMOVED lines=8> */
[----:B------:R-:W-:Y:S02]  /*16dc0*/  IADD3 R135, R0, 0x78, RZ ;  /* 0x0000007800877810 */ /* 0x000fe40007ffe0ff */
[----:B------:R-:W-:Y:S01]  /*16dd0*/  FMNMX.FTZ R2, R5, R3, !PT ;  /* 0x0000000305027209 */ /* 0x000fe20007810000 */
[C---:B------:R-:W-:Y:S01]  /*16de0*/  FFMA.FTZ R95, R134.reuse, UR5, R95 ;  /* 0x00000005865f7c23 */ /* 0x040fe2000801005f */
[----:B------:R-:W-:Y:S01]  /*16df0*/  I2FP.F32.S32 R3, R135 ;  /* 0x0000008700037245 */ /* 0x000fe20000201400 */
[C---:B------:R-:W-:Y:S01]  /*16e00*/  FFMA.FTZ R97, R134.reuse, UR5, R97 ;  /* 0x0000000586617c23 */ /* 0x040fe20008010061 */
[----:B------:R-:W-:Y:S01]  /*16e10*/  FFMA.FTZ R99, R134, UR5, R99 ;  /* 0x0000000586637c23 */ /* 0x000fe20008010063 */
[----:B------:R-:W-:Y:S01]  /*16e20*/  FMNMX.FTZ R135, R6, R133, !PT ;  /* 0x0000008506877209 */ /* 0x000fe20007810000 */
[----:B------:R-:W-:Y:S01]  /*16e30*/  FFMA.FTZ R93, R134, UR5, R93 ;  /* 0x00000005865d7c23 */ /* 0x000fe2000801005d */
[----:B------:R-:W-:Y:S01]  /*16e40*/  FMNMX.FTZ R2, R16, R2, !PT ;  /* 0x0000000210027209 */ /* 0x000fe20007810000 */
[C---:B------:R-:W-:Y:S01]  /*16e50*/  FFMA.FTZ R128, R3.reuse, UR5, R128 ;  /* 0x0000000503807c23 */ /* 0x040fe20008010080 */
[----:B------:R-:W-:Y:S01]  /*16e60*/  IADD3 R134, R0, 0x71, RZ ;  /* 0x0000007100867810 */ /* 0x000fe20007ffe0ff */
[----:B------:R-:W-:Y:S01]  /*16e70*/  FFMA.FTZ R130, R3, UR5, R130 ;  /* 0x0000000503827c23 */ /* 0x000fe20008010082 */
[----:B------:R-:W-:Y:S01]  /*16e80*/  FMNMX.FTZ R136, R17, R2, !PT ;  /* 0x0000000211887209 */ /* 0x000fe20007810000 */
[----:B------:R-:W-:Y:S01]  /*16e90*/  FFMA.FTZ R126, R3, UR5, R126 ;  /* 0x00000005037e7c23 */ /* 0x000fe2000801007e */
[----:B------:R-:W-:Y:S01]  /*16ea0*/  FMNMX.FTZ R135, R7, R135, !PT ;  /* 0x0000008707877209 */ /* 0x000fe20007810000 */
[----:B------:R-:W-:Y:S01]  /*16eb0*/  FFMA.FTZ R124, R3, UR5, R124 ;  /* 0x00000005037c7c23 */ /* 0x000fe2000801007c */
[----:B------:R-:W-:Y:S02]  /*16ec0*/  I2FP.F32.S32 R134, R134 ;  /* 0x0000008600867245 */ /* 0x000fe40000201400 */
[----:B------:R-:W-:Y:S02]  /*16ed0*/  FMNMX.FTZ R2, R10, R138, !PT ;  /* 0x0000008a0a027209 */ /* 0x000fe40007810000 */
[----:B------:R-:W-:Y:S01]  /*16ee0*/  FMNMX.FTZ R135, R18, R135, !PT ;  /* 0x0000008712877209 */ /* 0x000fe20007810000 */
[C---:B------:R-:W-:Y:S01]  /*16ef0*/  FFMA.FTZ R117, R134.reuse, UR5, R117 ;  /* 0x0000000586757c23 */ /* 0x040fe20008010075 */
[----:B------:R-:W-:Y:S01]  /*16f00*/  FMNMX.FTZ R2, R11, R2, !PT ;  /* 0x000000020b027209 */ /* 0x000fe20007810000 */
[C---:B------:R-:W-:Y:S01]  /*16f10*/  FFMA.FTZ R123, R134.reuse, UR5, R123 ;  /* 0x00000005867b7c23 */ /* 0x040fe2000801007b */
[C---:B------:R-:W-:Y:S01]  /*16f20*/  FFMA.FTZ R119, R134.reuse, UR5, R119 ;  /* 0x0000000586777c23 */ /* 0x040fe20008010077 */
[----:B------:R-:W-:Y:S01]  /*16f30*/  FFMA.FTZ R121, R134, UR5, R121 ;  /* 0x0000000586797c23 */ /* 0x000fe20008010079 */
        /* <DEDUP_REMOVED lines=95> */
[----:B------:R-:W-:Y:S02]  /*17530*/  IADD3 R0, R0, 0x79, RZ ;  /* 0x0000007900007810 */ /* 0x000fe40007ffe0ff */
[----:B------:R-:W-:Y:S02]  /*17540*/  FMNMX.FTZ R2, R107, R2, !PT ;  /* 0x000000026b027209 */ /* 0x000fe40007810000 */
[----:B------:R-:W-:Y:S02]  /*17550*/  FMNMX.FTZ R137, R116, R137, !PT ;  /* 0x0000008974897209 */ /* 0x000fe40007810000 */
[----:B------:R-:W-:Y:S02]  /*17560*/  FMNMX.FTZ R134, R104, R134, !PT ;  /* 0x0000008668867209 */ /* 0x000fe40007810000 */
[----:B------:R-:W-:Y:S02]  /*17570*/  FMNMX.FTZ R135, R115, R135, !PT ;  /* 0x0000008773877209 */ /* 0x000fe40007810000 */
[----:B------:R-:W-:Y:S02]  /*17580*/  I2FP.F32.S32 R0, R0 ;  /* 0x0000000000007245 */ /* 0x000fe40000201400 */
[----:B------:R-:W-:Y:S02]  /*17590*/  FMNMX.FTZ R2, R110, R2, !PT ;  /* 0x000000026e027209 */ /* 0x000fe40007810000 */
[----:B------:R-:W-:Y:S01]  /*175a0*/  FMNMX.FTZ R137, R117, R137, !PT ;  /* 0x0000008975897209 */ /* 0x000fe20007810000 */
[C---:B------:R-:W-:Y:S01]  /*175b0*/  FFMA.FTZ R129, R0.reuse, UR5, R129 ;  /* 0x0000000500817c23 */ /* 0x040fe20008010081 */
[----:B------:R-:W-:Y:S01]  /*175c0*/  FMNMX.FTZ R134, R105, R134, !PT ;  /* 0x0000008669867209 */ /* 0x000fe20007810000 */
[----:B------:R-:W-:Y:S01]  /*175d0*/  FFMA.FTZ R131, R0, UR5, R131 ;  /* 0x0000000500837c23 */ /* 0x000fe20008010083 */
[----:B------:R-:W-:Y:S01]  /*175e0*/  FMNMX.FTZ R135, R118, R135, !PT ;  /* 0x0000008776877209 */ /* 0x000fe20007810000 */
[C---:B------:R-:W-:Y:S01]  /*175f0*/  FFMA.FTZ R127, R0.reuse, UR5, R127 ;  /* 0x00000005007f7c23 */ /* 0x040fe2000801007f */
[----:B------:R-:W-:Y:S01]  /*17600*/  FMNMX.FTZ R2, R111, R2, !PT ;  /* 0x000000026f027209 */ /* 0x000fe20007810000 */
[----:B------:R-:W-:Y:S01]  /*17610*/  FFMA.FTZ R125, R0, UR5, R125 ;  /* 0x00000005007d7c23 */ /* 0x000fe2000801007d */
[----:B------:R-:W-:Y:S02]  /*17620*/  FMNMX.FTZ R137, R128, R137, !PT ;  /* 0x0000008980897209 */ /* 0x000fe40007810000 */
[----:B------:R-:W-:Y:S02]  /*17630*/  FMNMX.FTZ R136, R108, R134, !PT ;  /* 0x000000866c887209 */ /* 0x000fe40007810000 */
[----:B------:R-:W-:Y:S02]  /*17640*/  FMNMX.FTZ R134, R119, R135, !PT ;  /* 0x0000008777867209 */ /* 0x000fe40007810000 */
[----:B------:R-:W-:Y:S02]  /*17650*/  FMNMX.FTZ R2, R122, R2, !PT ;  /* 0x000000027a027209 */ /* 0x000fe40007810000 */
[----:B------:R-:W-:Y:S02]  /*17660*/  FMNMX.FTZ R137, R129, R137, !PT ;  /* 0x0000008981897209 */ /* 0x000fe40007810000 */
[----:B------:R-:W-:Y:S02]  /*17670*/  FMNMX.FTZ R134, R130, R134, !PT ;  /* 0x0000008682867209 */ /* 0x000fe40007810000 */
[----:B------:R-:W-:Y:S01]  /*17680*/  FMNMX.FTZ R2, R123, R2, !PT ;  /* 0x000000027b027209 */ /* 0x000fe20007810000 */
[----:B------:R-:W1:Y:S01]  /*17690*/  SHFL.BFLY PT, R204, R137, 0x2, 0x1f ;  /* 0x0c401f0089cc7f89 */ /* 0x000e6200000e0000 */
[----:B------:R-:W-:Y:S02]  /*176a0*/  FMNMX.FTZ R135, R109, R136, !PT ;  /* 0x000000886d877209 */ /* 0x000fe40007810000 */
[----:B------:R-:W-:Y:S02]  /*176b0*/  FMNMX.FTZ R136, R131, R134, !PT ;  /* 0x0000008683887209 */ /* 0x000fe40007810000 */
[----:B------:R-:W-:Y:S02]  /*176c0*/  FMNMX.FTZ R2, R126, R2, !PT ;  /* 0x000000027e027209 */ /* 0x000fe40007810000 */
[----:B------:R-:W-:Y:S01]  /*176d0*/  FMNMX.FTZ R134, R120, R135, !PT ;  /* 0x0000008778867209 */ /* 0x000fe20007810000 */
[----:B------:R-:W2:Y:S01]  /*176e0*/  SHFL.BFLY PT, R3, R136, 0x2, 0x1f ;  /* 0x0c401f0088037f89 */ /* 0x000ea200000e0000 */
[----:B------:R-:W-:Y:S02]  /*176f0*/  FMNMX.FTZ R2, R127, R2, !PT ;  /* 0x000000027f027209 */ /* 0x000fe40007810000 */
[----:B------:R-:W-:Y:S05]  /*17700*/  FMNMX.FTZ R134, R121, R134, !PT ;  /* 0x0000008679867209 */ /* 0x000fea0007810000 */
[----:B------:R-:W3:Y:S01]  /*17710*/  SHFL.BFLY PT, R0, R2, 0x2, 0x1f ;  /* 0x0c401f0002007f89 */ /* 0x000ee200000e0000 */
[----:B------:R-:W-:Y:S04]  /*17720*/  FMNMX.FTZ R134, R124, R134, !PT ;  /* 0x000000867c867209 */ /* 0x000fe80007810000 */
[----:B------:R-:W-:Y:S02]  /*17730*/  FMNMX.FTZ R134, R125, R134, !PT ;  /* 0x000000867d867209 */ /* 0x000fe40007810000 */
[----:B-1----:R-:W-:Y:S03]  /*17740*/  FMNMX.FTZ R137, R137, R204, !PT ;  /* 0x000000cc89897209 */ /* 0x002fe60007810000 */
[----:B------:R-:W1:Y:S08]  /*17750*/  SHFL.BFLY PT, R135, R134, 0x2, 0x1f ;  /* 0x0c401f0086877f89 */ /* 0x000e7000000e0000 */
[----:B------:R-:W4:Y:S01]  /*17760*/  SHFL.BFLY PT, R204, R137, 0x1, 0x1f ;  /* 0x0c201f0089cc7f89 */ /* 0x000f2200000e0000 */
[----:B--2---:R-:W-:Y:S07]  /*17770*/  FMNMX.FTZ R136, R136, R3, !PT ;  /* 0x0000000388887209 */ /* 0x004fee0007810000 */
[----:B------:R-:W2:Y:S01]  /*17780*/  SHFL.BFLY PT, R205, R136, 0x1, 0x1f ;  /* 0x0c201f0088cd7f89 */ /* 0x000ea200000e0000 */
[----:B---3--:R-:W-:Y:S07]  /*17790*/  FMNMX.FTZ R2, R2, R0, !PT ;  /* 0x0000000002027209 */ /* 0x008fee0007810000 */
[----:B------:R-:W3:Y:S01]  /*177a0*/  SHFL.BFLY PT, R3, R2, 0x1, 0x1f ;  /* 0x0c201f0002037f89 */ /* 0x000ee200000e0000 */
[----:B-1----:R-:W-:Y:S02]  /*177b0*/  FMNMX.FTZ R135, R134, R135, !PT ;  /* 0x0000008786877209 */ /* 0x002fe40007810000 */
[----:B----4-:R-:W-:Y:S05]  /*177c0*/  FMNMX.FTZ R137, R137, R204, !PT ;  /* 0x000000cc89897209 */ /* 0x010fea0007810000 */
[----:B------:R-:W1:Y:S01]  /*177d0*/  SHFL.BFLY PT, R206, R135, 0x1, 0x1f ;  /* 0x0c201f0087ce7f89 */ /* 0x000e6200000e0000 */
[C---:B------:R-:W-:Y:S01]  /*177e0*/  FSETP.NEU.FTZ.AND P2, PT, R137.reuse, -INF , PT ;  /* 0xff8000008900780b */ /* 0x040fe20003f5d000 */
[C---:B------:R-:W-:Y:S06]  /*177f0*/  FADD.FTZ R0, -R137.reuse, R132 ;  /* 0x0000008489007221 */ /* 0x040fec0000010100 */
[----:B------:R4:W-:Y:S01]  /*17800*/  STL [R1+0x14c], R137 ;  /* 0x00014c8901007387 */ /* 0x0009e20000100800 */
[----:B--2---:R-:W-:Y:S01]  /*17810*/  FMNMX.FTZ R136, R136, R205, !PT ;  /* 0x000000cd88887209 */ /* 0x004fe20007810000 */
[----:B------:R-:W-:Y:S03]  /*17820*/  FMUL.FTZ R132, R0, UR4 ;  /* 0x0000000400847c20 */ /* 0x000fe60008410000 */
[C---:B------:R-:W-:Y:S01]  /*17830*/  FSETP.NEU.FTZ.AND P3, PT, R136.reuse, -INF , PT ;  /* 0xff8000008800780b */ /* 0x040fe20003f7d000 */
[----:B------:R-:W-:Y:S01]  /*17840*/  FADD.FTZ R0, -R136, R133 ;  /* 0x0000008588007221 */ /* 0x000fe20000010100 */
[----:B---3--:R-:W-:Y:S01]  /*17850*/  FMNMX.FTZ R134, R2, R3, !PT ;  /* 0x0000000302867209 */ /* 0x008fe20007810000 */
[----:B------:R-:W2:Y:S01]  /*17860*/  MUFU.EX2 R133, R132 ;  /* 0x0000008400857308 */ /* 0x000ea20000000800 */
[----:B------:R-:W-:Y:S01]  /*17870*/  STL [R1+0x150], R136 ;  /* 0x0001508801007387 */ /* 0x000fe20000100800 */
[----:B------:R-:W-:Y:S02]  /*17880*/  FMUL.FTZ R2, R0, UR4 ;  /* 0x0000000400027c20 */ /* 0x000fe40008410000 */
[----:B------:R-:W-:Y:S01]  /*17890*/  FADD.FTZ R0, -R134, R138 ;  /* 0x0000008a86007221 */ /* 0x000fe20000010100 */
[----:B------:R-:W-:Y:S05]  /*178a0*/  FMUL.FTZ R138, R137, UR4 ;  /* 0x00000004898a7c20 */ /* 0x000fea0008410000 */
[----:B------:R3:W-:Y:S01]  /*178b0*/  MUFU.EX2 R132, R2 ;  /* 0x0000000200847308 */ /* 0x0007e20000000800 */
[----:B------:R-:W-:Y:S01]  /*178c0*/  FMUL.FTZ R0, R0, UR4 ;  /* 0x0000000400007c20 */ /* 0x000fe20008410000 */
[----:B------:R-:W-:Y:S02]  /*178d0*/  FSEL R138, R138, RZ, P2 ;  /* 0x000000ff8a8a7208 */ /* 0x000fe40001000000 */
[----:B-1----:R-:W-:Y:S02]  /*178e0*/  FMNMX.FTZ R135, R135, R206, !PT ;  /* 0x000000ce87877209 */ /* 0x002fe40007810000 */
[----:B------:R-:W-:Y:S01]  /*178f0*/  FSETP.NEU.FTZ.AND P2, PT, R134, -INF , PT ;  /* 0xff8000008600780b */ /* 0x000fe20003f5d000 */
[--C-:B------:R-:W-:Y:S03]  /*17900*/  FFMA.FTZ R232, R96, UR4, -R138.reuse ;  /* 0x0000000460e87c23 */ /* 0x100fe6000801088a */
[----:B------:R1:W-:Y:S01]  /*17910*/  MUFU.EX2 R3, R0 ;  /* 0x0000000000037308 */ /* 0x0003e20000000800 */
[--C-:B------:R-:W-:Y:S01]  /*17920*/  FFMA.FTZ R208, R20, UR4, -R138.reuse ;  /* 0x0000000414d07c23 */ /* 0x100fe2000801088a */
[--C-:B------:R-:W-:Y:S01]  /*17930*/  FFMA.FTZ R20, R69, UR4, -R138.reuse ;  /* 0x0000000445147c23 */ /* 0x100fe2000801088a */
[--C-:B------:R-:W-:Y:S01]  /*17940*/  FFMA.FTZ R4, R4, UR4, -R138.reuse ;  /* 0x0000000404047c23 */ /* 0x100fe2000801088a */
[--C-:B------:R-:W-:Y:S01]  /*17950*/  FFMA.FTZ R204, R5, UR4, -R138.reuse ;  /* 0x0000000405cc7c23 */ /* 0x100fe2000801088a */
[--C-:B------:R-:W-:Y:S01]  /*17960*/  FFMA.FTZ R5, R80, UR4, -R138.reuse ;  /* 0x0000000450057c23 */ /* 0x100fe2000801088a */
[--C-:B----4-:R-:W-:Y:S01]  /*17970*/  FFMA.FTZ R137, R85, UR4, -R138.reuse ;  /* 0x0000000455897c23 */ /* 0x110fe2000801088a */
[----:B------:R-:W-:Y:S03]  /*17980*/  STL [R1+0x1c], R20 ;  /* 0x00001c1401007387 */ /* 0x000fe60000100800 */
[----:B------:R4:W-:Y:S01]  /*17990*/  MUFU.EX2 R209, R4 ;  /* 0x0000000400d17308 */ /* 0x0009e20000000800 */
[----:B---3--:R-:W-:Y:S01]  /*179a0*/  FADD.FTZ R2, -R135, R139 ;  /* 0x0000008b87027221 */ /* 0x008fe20000010100 */
[--C-:B------:R-:W-:Y:S01]  /*179b0*/  FFMA.FTZ R16, R16, UR4, -R138.reuse ;  /* 0x0000000410107c23 */ /* 0x100fe2000801088a */
[----:B------:R3:W-:Y:S01]  /*179c0*/  STL [R1+0x18], R5 ;  /* 0x0000180501007387 */ /* 0x0007e20000100800 */
[--C-:B------:R-:W-:Y:S01]  /*179d0*/  FFMA.FTZ R231, R97, UR4, -R138.reuse ;  /* 0x0000000461e77c23 */ /* 0x100fe2000801088a */
[--C-:B------:R-:W-:Y:S01]  /*179e0*/  FFMA.FTZ R207, R21, UR4, -R138.reuse ;  /* 0x0000000415cf7c23 */ /* 0x100fe2000801088a */
[----:B------:R-:W-:Y:S01]  /*179f0*/  FMUL.FTZ R139, R136, UR4 ;  /* 0x00000004888b7c20 */ /* 0x000fe20008410000 */
[--C-:B------:R-:W-:Y:S03]  /*17a00*/  FFMA.FTZ R206, R32, UR4, -R138.reuse ;  /* 0x0000000420ce7c23 */ /* 0x100fe6000801088a */
[----:B------:R2:W-:Y:S01]  /*17a10*/  MUFU.EX2 R218, R16 ;  /* 0x0000001000da7308 */ /* 0x0005e20000000800 */
[----:B-1----:R-:W-:Y:S01]  /*17a20*/  FMUL.FTZ R0, R2, UR4 ;  /* 0x0000000402007c20 */ /* 0x002fe20008410000 */
[--C-:B------:R-:W-:Y:S01]  /*17a30*/  FFMA.FTZ R2, R81, UR4, -R138.reuse ;  /* 0x0000000451027c23 */ /* 0x100fe2000801088a */
[--C-:B------:R-:W-:Y:S01]  /*17a40*/  FFMA.FTZ R214, R36, UR4, -R138.reuse ;  /* 0x0000000424d67c23 */ /* 0x100fe2000801088a */
[--C-:B------:R-:W-:Y:S01]  /*17a50*/  FFMA.FTZ R211, R49, UR4, -R138.reuse ;  /* 0x0000000431d37c23 */ /* 0x100fe2000801088a */
[--C-:B------:R-:W-:Y:S01]  /*17a60*/  FFMA.FTZ R243, R52, UR4, -R138.reuse ;  /* 0x0000000434f37c23 */ /* 0x100fe2000801088a */
[--C-:B------:R-:W-:Y:S01]  /*17a70*/  FFMA.FTZ R242, R53, UR4, -R138.reuse ;  /* 0x0000000435f27c23 */ /* 0x100fe2000801088a */
[----:B------:R1:W-:Y:S03]  /*17a80*/  STL [R1+0x14], R2 ;  /* 0x0000140201007387 */ /* 0x0003e60000100800 */
[----:B------:R-:W-:Y:S01]  /*17a90*/  MUFU.EX2 R210, R204 ;  /* 0x000000cc00d27308 */ /* 0x000fe20000000800 */
[--C-:B------:R-:W-:Y:S01]  /*17aa0*/  FFMA.FTZ R241, R64, UR4, -R138.reuse ;  /* 0x0000000440f17c23 */ /* 0x100fe2000801088a */
[--C-:B------:R-:W-:Y:S01]  /*17ab0*/  FFMA.FTZ R240, R65, UR4, -R138.reuse ;  /* 0x0000000441f07c23 */ /* 0x100fe2000801088a */
[----:B------:R-:W-:Y:S01]  /*17ac0*/  STL [R1+0x154], R137 ;  /* 0x0001548901007387 */ /* 0x000fe20000100800 */
[--C-:B------:R-:W-:Y:S01]  /*17ad0*/  FFMA.FTZ R53, R116, UR4, -R138.reuse ;  /* 0x0000000474357c23 */ /* 0x100fe2000801088a */
[--C-:B------:R-:W-:Y:S01]  /*17ae0*/  FFMA.FTZ R52, R117, UR4, -R138.reuse ;  /* 0x0000000475347c23 */ /* 0x100fe2000801088a */
[--C-:B------:R-:W-:Y:S01]  /*17af0*/  FFMA.FTZ R36, R128, UR4, -R138.reuse ;  /* 0x0000000480247c23 */ /* 0x100fe2000801088a */
[----:B------:R1:W-:Y:S03]  /*17b00*/  STL [R1+0x158], R232 ;  /* 0x000158e801007387 */ /* 0x0003e60000100800 */
        /* <DEDUP_REMOVED lines=8> */
[----:B------:R-:W1:Y:S01]  /*17b90*/  MUFU.EX2 R233, R17 ;  /* 0x0000001100e97308 */ /* 0x000e620000000800 */
[--C-:B------:R-:W-:Y:S01]  /*17ba0*/  FFMA.FTZ R64, R101, UR4, -R138.reuse ;  /* 0x0000000465407c23 */ /* 0x100fe2000801088a */
[--C-:B------:R-:W-:Y:S01]  /*17bb0*/  FFMA.FTZ R65, R112, UR4, -R138.reuse ;  /* 0x0000000470417c23 */ /* 0x100fe2000801088a */
[--C-:B------:R-:W-:Y:S01]  /*17bc0*/  FFMA.FTZ R49, R113, UR4, -R138.reuse ;  /* 0x0000000471317c23 */ /* 0x100fe2000801088a */
[----:B----4-:R-:W-:Y:S01]  /*17bd0*/  FSEL R4, R139, RZ, P3 ;  /* 0x000000ff8b047208 */ /* 0x010fe20001800000 */
[----:B------:R-:W-:Y:S01]  /*17be0*/  FFMA.FTZ R138, R129, UR4, -R138 ;  /* 0x00000004818a7c23 */ /* 0x000fe2000801088a */
[----:B------:R4:W-:Y:S01]  /*17bf0*/  STL [R1+0x15c], R231 ;  /* 0x00015ce701007387 */ /* 0x0009e20000100800 */
[----:B---3--:R-:W-:Y:S03]  /*17c00*/  FMUL.FTZ R5, R135, UR4 ;  /* 0x0000000487057c20 */ /* 0x008fe60008410000 */
[----:B------:R-:W-:Y:S01]  /*17c10*/  MUFU.EX2 R208, R208 ;  /* 0x000000d000d07308 */ /* 0x000fe20000000800 */
[--C-:B--2---:R-:W-:Y:S01]  /*17c20*/  FFMA.FTZ R16, R70, UR4, -R4.reuse ;  /* 0x0000000446107c23 */ /* 0x104fe20008010804 */
[----:B------:R-:W-:Y:S01]  /*17c30*/  STL [R1+0x160], R138 ;  /* 0x0001608a01007387 */ /* 0x000fe20000100800 */
[--C-:B------:R-:W-:Y:S01]  /*17c40*/  FFMA.FTZ R96, R22, UR4, -R4.reuse ;  /* 0x0000000416607c23 */ /* 0x100fe20008010804 */
[--C-:B------:R-:W-:Y:S01]  /*17c50*/  FFMA.FTZ R97, R23, UR4, -R4.reuse ;  /* 0x0000000417617c23 */ /* 0x100fe20008010804 */
[----:B-1----:R-:W-:Y:S01]  /*17c60*/  FMUL.FTZ R2, R134, UR4 ;  /* 0x0000000486027c20 */ /* 0x002fe20008410000 */
[----:B------:R1:W-:Y:S01]  /*17c70*/  STL [R1+0x8], R16 ;  /* 0x0000081001007387 */ /* 0x0003e20000100800 */
[----:B------:R-:W-:Y:S01]  /*17c80*/  FSETP.NEU.FTZ.AND P3, PT, R135, -INF , PT ;  /* 0xff8000008700780b */ /* 0x000fe20003f7d000 */
[--C-:B------:R-:W-:Y:S01]  /*17c90*/  FFMA.FTZ R37, R99, UR4, -R4.reuse ;  /* 0x0000000463257c23 */ /* 0x100fe20008010804 */
[--C-:B------:R-:W-:Y:S01]  /*17ca0*/  FFMA.FTZ R100, R34, UR4, -R4.reuse ;  /* 0x0000000422647c23 */ /* 0x100fe20008010804 */
[----:B------:R-:W2:Y:S01]  /*17cb0*/  LDSM.16.MT88.4 R20, [R221+0x8000] ;  /* 0x00800000dd14783b */ /* 0x000ea20000004200 */
[--C-:B------:R-:W-:Y:S01]  /*17cc0*/  FFMA.FTZ R117, R38, UR4, -R4.reuse ;  /* 0x0000000426757c23 */ /* 0x100fe20008010804 */
[--C-:B------:R-:W-:Y:S01]  /*17cd0*/  FFMA.FTZ R129, R50, UR4, -R4.reuse ;  /* 0x0000000432817c23 */ /* 0x100fe20008010804 */
[--C-:B------:R-:W-:Y:S01]  /*17ce0*/  FFMA.FTZ R101, R35, UR4, -R4.reuse ;  /* 0x0000000423657c23 */ /* 0x100fe20008010804 */
[--C-:B------:R-:W-:Y:S01]  /*17cf0*/  FFMA.FTZ R116, R51, UR4, -R4.reuse ;  /* 0x0000000433747c23 */ /* 0x100fe20008010804 */
[--C-:B------:R-:W-:Y:S01]  /*17d00*/  FFMA.FTZ R139, R39, UR4, -R4.reuse ;  /* 0x00000004278b7c23 */ /* 0x100fe20008010804 */
[--C-:B------:R-:W-:Y:S01]  /*17d10*/  FFMA.FTZ R236, R54, UR4, -R4.reuse ;  /* 0x0000000436ec7c23 */ /* 0x100fe20008010804 */
[----:B------:R-:W-:Y:S01]  /*17d20*/  MUFU.EX2 R117, R117 ;  /* 0x0000007500757308 */ /* 0x000fe20000000800 */
[--C-:B------:R-:W-:Y:S01]  /*17d30*/  FFMA.FTZ R239, R55, UR4, -R4.reuse ;  /* 0x0000000437ef7c23 */ /* 0x100fe20008010804 */
[--C-:B------:R-:W-:Y:S01]  /*17d40*/  FFMA.FTZ R232, R82, UR4, -R4.reuse ;  /* 0x0000000452e87c23 */ /* 0x100fe20008010804 */
[--C-:B------:R-:W-:Y:S01]  /*17d50*/  FFMA.FTZ R137, R83, UR4, -R4.reuse ;  /* 0x0000000453897c23 */ /* 0x100fe20008010804 */
[--C-:B------:R-:W-:Y:S01]  /*17d60*/  FFMA.FTZ R230, R86, UR4, -R4.reuse ;  /* 0x0000000456e67c23 */ /* 0x100fe20008010804 */
[--C-:B------:R-:W-:Y:S01]  /*17d70*/  FFMA.FTZ R229, R87, UR4, -R4.reuse ;  /* 0x0000000457e57c23 */ /* 0x100fe20008010804 */
[--C-:B----4-:R-:W-:Y:S01]  /*17d80*/  FFMA.FTZ R231, R71, UR4, -R4.reuse ;  /* 0x0000000447e77c23 */ /* 0x110fe20008010804 */
        /* <DEDUP_REMOVED lines=8> */
[----:B------:R3:W-:Y:S01]  /*17e10*/  MUFU.EX2 R128, R6 ;  /* 0x0000000600807308 */ /* 0x0007e20000000800 */
[--C-:B------:R-:W-:Y:S01]  /*17e20*/  FFMA.FTZ R238, R66, UR4, -R4.reuse ;  /* 0x0000000442ee7c23 */ /* 0x100fe20008010804 */
[--C-:B------:R-:W-:Y:S01]  /*17e30*/  FFMA.FTZ R237, R67, UR4, -R4.reuse ;  /* 0x0000000443ed7c23 */ /* 0x100fe20008010804 */
[--C-:B------:R-:W-:Y:S01]  /*17e40*/  FFMA.FTZ R99, R103, UR4, -R4.reuse ;  /* 0x0000000467637c23 */ /* 0x100fe20008010804 */
[--C-:B-1----:R-:W-:Y:S01]  /*17e50*/  FFMA.FTZ R16, R115, UR4, -R4.reuse ;  /* 0x0000000473107c23 */ /* 0x102fe20008010804 */
[--C-:B------:R-:W-:Y:S01]  /*17e60*/  FFMA.FTZ R34, R118, UR4, -R4.reuse ;  /* 0x0000000476227c23 */ /* 0x100fe20008010804 */
[--C-:B------:R-:W-:Y:S01]  /*17e70*/  FFMA.FTZ R51, R119, UR4, -R4.reuse ;  /* 0x0000000477337c23 */ /* 0x100fe20008010804 */
[----:B------:R-:W-:Y:S03]  /*17e80*/  FFMA.FTZ R35, R130, UR4, -R4 ;  /* 0x0000000482237c23 */ /* 0x000fe60008010804 */
[----:B------:R1:W-:Y:S01]  /*17e90*/  MUFU.EX2 R204, R7 ;  /* 0x0000000700cc7308 */ /* 0x0003e20000000800 */
[----:B------:R-:W-:Y:S02]  /*17ea0*/  FSEL R2, R2, RZ, P2 ;  /* 0x000000ff02027208 */ /* 0x000fe40001000000 */
[----:B------:R-:W-:Y:S01]  /*17eb0*/  FSEL R4, R5, RZ, P3 ;  /* 0x000000ff05047208 */ /* 0x000fe20001800000 */
[----:B------:R-:W-:Y:S01]  /*17ec0*/  FMUL.FTZ R5, R133, R145 ;  /* 0x0000009185057220 */ /* 0x000fe20000410000 */
[----:B------:R-:W-:Y:S01]  /*17ed0*/  F2FP.BF16.F32.PACK_AB R70, R233, R218 ;  /* 0x000000dae946723e */ /* 0x000fe200000010ff */
[--C-:B------:R-:W-:Y:S01]  /*17ee0*/  FFMA.FTZ R225, R95, UR4, -R2.reuse ;  /* 0x000000045fe17c23 */ /* 0x100fe20008010802 */
[--C-:B------:R-:W-:Y:S03]  /*17ef0*/  FFMA.FTZ R226, R94, UR4, -R2.reuse ;  /* 0x000000045ee27c23 */ /* 0x100fe60008010802 */
        /* <DEDUP_REMOVED lines=8> */
[----:B------:R-:W4:Y:S01]  /*17f80*/  MUFU.EX2 R217, R19 ;  /* 0x0000001300d97308 */ /* 0x000f220000000800 */
[--C-:B------:R-:W-:Y:S01]  /*17f90*/  FFMA.FTZ R8, R8, UR4, -R4.reuse ;  /* 0x0000000408087c23 */ /* 0x100fe20008010804 */
[--C-:B------:R-:W-:Y:S01]  /*17fa0*/  FFMA.FTZ R9, R9, UR4, -R4.reuse ;  /* 0x0000000409097c23 */ /* 0x100fe20008010804 */
[--C-:B------:R-:W-:Y:S01]  /*17fb0*/  FFMA.FTZ R12, R12, UR4, -R4.reuse ;  /* 0x000000040c0c7c23 */ /* 0x100fe20008010804 */
[----:B------:R-:W-:Y:S01]  /*17fc0*/  FFMA.FTZ R13, R13, UR4, -R4 ;  /* 0x000000040d0d7c23 */ /* 0x000fe20008010804 */
[--C-:B------:R-:W-:Y:S01]  /*17fd0*/  FFMA.FTZ R10, R10, UR4, -R2.reuse ;  /* 0x000000040a0a7c23 */ /* 0x100fe20008010802 */
[--C-:B------:R-:W-:Y:S01]  /*17fe0*/  FFMA.FTZ R11, R11, UR4, -R2.reuse ;  /* 0x000000040b0b7c23 */ /* 0x100fe20008010802 */
[--C-:B------:R-:W-:Y:S03]  /*17ff0*/  FFMA.FTZ R14, R14, UR4, -R2.reuse ;  /* 0x000000040e0e7c23 */ /* 0x100fe60008010802 */
[----:B------:R2:W-:Y:S01]  /*18000*/  MUFU.EX2 R103, R8 ;  /* 0x0000000800677308 */ /* 0x0005e20000000800 */
[--C-:B------:R-:W-:Y:S01]  /*18010*/  FFMA.FTZ R15, R15, UR4, -R2.reuse ;  /* 0x000000040f0f7c23 */ /* 0x100fe20008010802 */
[----:B------:R-:W-:Y:S01]  /*18020*/  FFMA.FTZ R234, R59, UR4, -R2 ;  /* 0x000000043bea7c23 */ /* 0x000fe20008010802 */
[----:B------:R-:W-:Y:S01]  /*18030*/  FFMA.FTZ R95, R105, UR4, -R4 ;  /* 0x00000004695f7c23 */ /* 0x000fe20008010804 */
[----:B------:R-:W-:Y:S01]  /*18040*/  FFMA.FTZ R33, R107, UR4, -R2 ;  /* 0x000000046b217c23 */ /* 0x000fe20008010802 */
[----:B------:R-:W-:Y:S01]  /*18050*/  FFMA.FTZ R251, R92, UR4, -R4 ;  /* 0x000000045cfb7c23 */ /* 0x000fe20008010804 */
[----:B------:R-:W-:Y:S01]  /*18060*/  FFMA.FTZ R59, R106, UR4, -R2 ;  /* 0x000000046a3b7c23 */ /* 0x000fe20008010802 */
[--C-:B------:R-:W-:Y:S03]  /*18070*/  FFMA.FTZ R83, R29, UR4, -R4.reuse ;  /* 0x000000041d537c23 */ /* 0x100fe60008010804 */
[----:B------:R-:W-:Y:S01]  /*18080*/  MUFU.EX2 R102, R10 ;  /* 0x0000000a00667308 */ /* 0x000fe20000000800 */
[--C-:B------:R-:W-:Y:S01]  /*18090*/  FFMA.FTZ R126, R73, UR4, -R4.reuse ;  /* 0x00000004497e7c23 */ /* 0x100fe20008010804 */
[----:B------:R-:W-:Y:S01]  /*180a0*/  FFMA.FTZ R88, R125, UR4, -R4 ;  /* 0x000000047d587c23 */ /* 0x000fe20008010804 */
[--C-:B------:R-:W-:Y:S01]  /*180b0*/  FFMA.FTZ R249, R74, UR4, -R2.reuse ;  /* 0x000000044af97c23 */ /* 0x100fe20008010802 */
[--C-:B------:R-:W-:Y:S01]  /*180c0*/  FFMA.FTZ R74, R122, UR4, -R2.reuse ;  /* 0x000000047a4a7c23 */ /* 0x100fe20008010802 */
[----:B------:R-:W-:Y:S01]  /*180d0*/  FFMA.FTZ R130, R91, UR4, -R2 ;  /* 0x000000045b827c23 */ /* 0x000fe20008010802 */
[--C-:B------:R-:W-:Y:S01]  /*180e0*/  FFMA.FTZ R91, R44, UR4, -R4.reuse ;  /* 0x000000042c5b7c23 */ /* 0x100fe20008010804 */
[----:B------:R-:W-:Y:S03]  /*180f0*/  MOV R44, R37 ;  /* 0x00000025002c7202 */ /* 0x000fe60000000f00 */
[----:B------:R-:W2:Y:S01]  /*18100*/  MUFU.EX2 R112, R11 ;  /* 0x0000000b00707308 */ /* 0x000ea20000000800 */
[----:B------:R-:W-:Y:S01]  /*18110*/  FFMA.FTZ R122, R56, UR4, -R4 ;  /* 0x00000004387a7c23 */ /* 0x000fe20008010804 */
[----:B------:R-:W-:Y:S01]  /*18120*/  MOV R56, R36 ;  /* 0x0000002400387202 */ /* 0x000fe20000000f00 */
[--C-:B------:R-:W-:Y:S01]  /*18130*/  FFMA.FTZ R247, R78, UR4, -R2.reuse ;  /* 0x000000044ef77c23 */ /* 0x100fe20008010802 */
[----:B------:R-:W-:Y:S01]  /*18140*/  FFMA.FTZ R78, R123, UR4, -R2 ;  /* 0x000000047b4e7c23 */ /* 0x000fe20008010802 */
[--C-:B------:R-:W-:Y:S01]  /*18150*/  FFMA.FTZ R123, R72, UR4, -R4.reuse ;  /* 0x00000004487b7c23 */ /* 0x100fe20008010804 */
[--C-:B------:R-:W-:Y:S01]  /*18160*/  FFMA.FTZ R252, R89, UR4, -R4.reuse ;  /* 0x0000000459fc7c23 */ /* 0x100fe20008010804 */
[--C-:B------:R-:W-:Y:S03]  /*18170*/  FFMA.FTZ R89, R124, UR4, -R4.reuse ;  /* 0x000000047c597c23 */ /* 0x100fe60008010804 */
[----:B------:R-:W-:Y:S01]  /*18180*/  MUFU.EX2 R107, R14 ;  /* 0x0000000e006b7308 */ /* 0x000fe20000000800 */
[--C-:B------:R-:W-:Y:S01]  /*18190*/  FFMA.FTZ R119, R57, UR4, -R4.reuse ;  /* 0x0000000439777c23 */ /* 0x100fe20008010804 */
[--C-:B------:R-:W-:Y:S01]  /*181a0*/  FFMA.FTZ R110, R61, UR4, -R4.reuse ;  /* 0x000000043d6e7c23 */ /* 0x100fe20008010804 */
[--C-:B------:R-:W-:Y:S01]  /*181b0*/  FFMA.FTZ R245, R76, UR4, -R4.reuse ;  /* 0x000000044cf57c23 */ /* 0x100fe20008010804 */
[----:B------:R-:W-:Y:S01]  /*181c0*/  MOV R76, R50 ;  /* 0x00000032004c7202 */ /* 0x000fe20000000f00 */
[----:B------:R-:W-:Y:S01]  /*181d0*/  FFMA.FTZ R244, R77, UR4, -R4 ;  /* 0x000000044df47c23 */ /* 0x000fe20008010804 */
[----:B------:R-:W-:Y:S01]  /*181e0*/  MOV R77, R48 ;  /* 0x00000030004d7202 */ /* 0x000fe20000000f00 */
[C---:B---3--:R-:W-:Y:S03]  /*181f0*/  FMUL.FTZ R6, R132.reuse, R146 ;  /* 0x0000009284067220 */ /* 0x048fe60000410000 */
[----:B------:R-:W3:Y:S01]  /*18200*/  MUFU.EX2 R215, R15 ;  /* 0x0000000f00d77308 */ /* 0x000ee20000000800 */
[----:B-1----:R-:W-:Y:S01]  /*18210*/  FMUL.FTZ R7, R132, R147 ;  /* 0x0000009384077220 */ /* 0x002fe20000410000 */
[----:B----4-:R-:W-:Y:S01]  /*18220*/  F2FP.BF16.F32.PACK_AB R71, R217, R216 ;  /* 0x000000d8d947723e */ /* 0x010fe200000010ff */
[--C-:B------:R-:W-:Y:S01]  /*18230*/  FFMA.FTZ R113, R47, UR4, -R2.reuse ;  /* 0x000000042f717c23 */ /* 0x100fe20008010802 */
[----:B--2---:R-:W-:Y:S01]  /*18240*/  FMUL.FTZ R8, R0, R140 ;  /* 0x0000008c00087220 */ /* 0x004fe20000410000 */
[--C-:B------:R-:W-:Y:S01]  /*18250*/  FFMA.FTZ R87, R26, UR4, -R2.reuse ;  /* 0x000000041a577c23 */ /* 0x100fe20008010802 */
[--C-:B------:R-:W-:Y:S01]  /*18260*/  FFMA.FTZ R84, R31, UR4, -R2.reuse ;  /* 0x000000041f547c23 */ /* 0x100fe20008010802 */
[--C-:B------:R-:W-:Y:S03]  /*18270*/  FFMA.FTZ R248, R75, UR4, -R2.reuse ;  /* 0x000000044bf87c23 */ /* 0x100fe60008010802 */
[----:B------:R1:W2:Y:S01]  /*18280*/  MUFU.EX2 R106, R9 ;  /* 0x00000009006a7308 */ /* 0x0002a20000000800 */
[----:B------:R-:W-:Y:S01]  /*18290*/  MOV R75, R53 ;  /* 0x00000035004b7202 */ /* 0x000fe20000000f00 */
[--C-:B------:R-:W-:Y:S01]  /*182a0*/  FFMA.FTZ R246, R79, UR4, -R2.reuse ;  /* 0x000000044ff67c23 */ /* 0x100fe20008010802 */
[----:B------:R-:W-:Y:S01]  /*182b0*/  MOV R79, R52 ;  /* 0x00000034004f7202 */ /* 0x000fe20000000f00 */
[C---:B------:R-:W-:Y:S01]  /*182c0*/  FMUL.FTZ R18, R132.reuse, R150 ;  /* 0x0000009684127220 */ /* 0x040fe20000410000 */
[----:B------:R-:W-:Y:S01]  /*182d0*/  LDSM.16.MT88.4 R52, [R222+0x8000] ;  /* 0x00800000de34783b */ /* 0x000fe20000004200 */
[----:B------:R-:W-:Y:S01]  /*182e0*/  FMUL.FTZ R19, R132, R151 ;  /* 0x0000009784137220 */ /* 0x000fe20000410000 */
[C---:B------:R-:W-:Y:S03]  /*182f0*/  FMUL.FTZ R24, R0.reuse, R156 ;  /* 0x0000009c00187220 */ /* 0x040fe60000410000 */
[----:B------:R4:W-:Y:S01]  /*18300*/  MUFU.EX2 R92, R12 ;  /* 0x0000000c005c7308 */ /* 0x0009e20000000800 */
[C---:B------:R-:W-:Y:S01]  /*18310*/  FMUL.FTZ R25, R0.reuse, R157 ;  /* 0x0000009d00197220 */ /* 0x040fe20000410000 */
[C---:B------:R-:W-:Y:S01]  /*18320*/  FMUL.FTZ R28, R0.reuse, R168 ;  /* 0x000000a8001c7220 */ /* 0x040fe20000410000 */
[----:B------:R-:W-:Y:S01]  /*18330*/  FMUL.FTZ R29, R0, R169 ;  /* 0x000000a9001d7220 */ /* 0x000fe20000410000 */
[----:B------:R-:W-:Y:S02]  /*18340*/  IMAD.MOV.U32 R57, RZ, RZ, R33 ;  /* 0x000000ffff397224 */ /* 0x000fe400078e0021 */
[C---:B------:R-:W-:Y:S01]  /*18350*/  FMUL.FTZ R33, R133.reuse, R165 ;  /* 0x000000a585217220 */ /* 0x040fe20000410000 */
[----:B------:R-:W-:Y:S01]  /*18360*/  FMUL.FTZ R48, R133, R180 ;  /* 0x000000b485307220 */ /* 0x000fe20000410000 */
[----:B------:R-:W-:Y:S02]  /*18370*/  FMUL.FTZ R50, R132, R182 ;  /* 0x000000b684327220 */ /* 0x000fe40000410000 */
[----:B------:R-:W4:Y:S01]  /*18380*/  MUFU.EX2 R105, R13 ;  /* 0x0000000d00697308 */ /* 0x000f220000000800 */
[----:B------:R-:W-:Y:S01]  /*18390*/  FFMA.FTZ R131, R63, UR4, -R2 ;  /* 0x000000043f837c23 */ /* 0x000fe20008010802 */
[----:B------:R-:W-:Y:S01]  /*183a0*/  FFMA.FTZ R63, R109, UR4, -R4 ;  /* 0x000000046d3f7c23 */ /* 0x000fe20008010804 */
[----:B------:R-:W-:Y:S01]  /*183b0*/  MOV R109, R38 ;  /* 0x00000026006d7202 */ /* 0x000fe20000000f00 */
[----:B------:R-:W-:Y:S01]  /*183c0*/  FFMA.FTZ R17, R90, UR4, -R2 ;  /* 0x000000045a117c23 */ /* 0x000fe20008010802 */
[----:B------:R-:W-:Y:S01]  /*183d0*/  FFMA.FTZ R90, R45, UR4, -R4 ;  /* 0x000000042d5a7c23 */ /* 0x000fe20008010804 */
[--C-:B------:R-:W-:Y:S01]  /*183e0*/  FFMA.FTZ R115, R43, UR4, -R2.reuse ;  /* 0x000000042b737c23 */ /* 0x100fe20008010802 */
[--C-:B------:R-:W-:Y:S03]  /*183f0*/  FFMA.FTZ R114, R46, UR4, -R2.reuse ;  /* 0x000000042e727c23 */ /* 0x100fe60008010802 */
[----:B------:R-:W-:Y:S01]  /*18400*/  MUFU.EX2 R157, R119 ;  /* 0x00000077009d7308 */ /* 0x000fe20000000800 */
[----:B------:R-:W-:Y:S01]  /*18410*/  FFMA.FTZ R219, R62, UR4, -R2 ;  /* 0x000000043edb7c23 */ /* 0x000fe20008010802 */
[--C-:B------:R-:W-:Y:S01]  /*18420*/  FFMA.FTZ R94, R41, UR4, -R4.reuse ;  /* 0x00000004295e7c23 */ /* 0x100fe20008010804 */
[----:B------:R-:W4:Y:S01]  /*18430*/  LDSM.16.MT88.4 R36, [R224+0x8000] ;  /* 0x00800000e024783b */ /* 0x000f220000004200 */
[----:B------:R-:W-:Y:S01]  /*18440*/  MOV R62, R68 ;  /* 0x00000044003e7202 */ /* 0x000fe20000000f00 */
        /* <DEDUP_REMOVED lines=9> */
[----:B------:R-:W-:Y:S01]  /*184e0*/  FMUL.FTZ R4, R133, R144 ;  /* 0x0000009085047220 */ /* 0x000fe20000410000 */
[----:B------:R-:W-:Y:S03]  /*184f0*/  F2FP.BF16.F32.PACK_AB R69, R204, R128 ;  /* 0x00000080cc45723e */ /* 0x000fe600000010ff */
[----:B------:R-:W-:Y:S01]  /*18500*/  MUFU.EX2 R150, R84 ;  /* 0x0000005400967308 */ /* 0x000fe20000000800 */
[----:B------:R-:W-:Y:S01]  /*18510*/  F2FP.BF16.F32.PACK_AB R68, R210, R209 ;  /* 0x000000d1d244723e */ /* 0x000fe200000010ff */
[--C-:B------:R-:W-:Y:S01]  /*18520*/  FFMA.FTZ R235, R58, UR4, -R2.reuse ;  /* 0x000000043aeb7c23 */ /* 0x100fe20008010802 */
[----:B------:R-:W-:Y:S01]  /*18530*/  MOV R47, R65 ;  /* 0x00000041002f7202 */ /* 0x000fe20000000f00 */
[----:B-1----:R-:W-:Y:S01]  /*18540*/  FMUL.FTZ R9, R0, R141 ;  /* 0x0000008d00097220 */ /* 0x002fe20000410000 */
[----:B------:R-:W-:Y:S01]  /*18550*/  MOV R58, R64 ;  /* 0x00000040003a7202 */ /* 0x000fe20000000f00 */
[C---:B------:R-:W-:Y:S01]  /*18560*/  FMUL.FTZ R10, R3.reuse, R142 ;  /* 0x0000008e030a7220 */ /* 0x040fe20000410000 */
[----:B------:R-:W-:Y:S03]  /*18570*/  FMUL.FTZ R11, R3, R143 ;  /* 0x0000008f030b7220 */ /* 0x000fe60000410000 */
[----:B------:R-:W-:Y:S01]  /*18580*/  MUFU.EX2 R180, R212 ;  /* 0x000000d400b47308 */ /* 0x000fe20000000800 */
[----:B------:R-:W-:Y:S01]  /*18590*/  F2FP.BF16.F32.PACK_AB R65, R112, R102 ;  /* 0x000000667041723e */ /* 0x000fe200000010ff */
[-C--:B------:R-:W-:Y:S05]  /*185a0*/  HMMA.16816.F32.BF16 R4, R68, R20.reuse, R4 ;  /* 0x000000144404723c */ /* 0x080fea0000041804 */
[----:B---3--:R-:W-:Y:S03]  /*185b0*/  F2FP.BF16.F32.PACK_AB R67, R215, R107 ;  /* 0x0000006bd743723e */ /* 0x008fe600000010ff */
[----:B------:R-:W-:Y:S03]  /*185c0*/  MUFU.EX2 R182, R211 ;  /* 0x000000d300b67308 */ /* 0x000fe60000000800 */
[----:B--2---:R-:W-:Y:S01]  /*185d0*/  F2FP.BF16.F32.PACK_AB R64, R106, R103 ;  /* 0x000000676a40723e */ /* 0x004fe200000010ff */
[C---:B----4-:R-:W-:Y:S01]  /*185e0*/  FMUL.FTZ R12, R0.reuse, R152 ;  /* 0x00000098000c7220 */ /* 0x050fe20000410000 */
[----:B------:R-:W-:Y:S01]  /*185f0*/  F2FP.BF16.F32.PACK_AB R66, R105, R92 ;  /* 0x0000005c6942723e */ /* 0x000fe200000010ff */
[----:B------:R-:W-:Y:S01]  /*18600*/  FMUL.FTZ R13, R0, R153 ;  /* 0x00000099000d7220 */ /* 0x000fe20000410000 */
[C---:B------:R-:W-:Y:S03]  /*18610*/  FMUL.FTZ R14, R3.reuse, R154 ;  /* 0x0000009a030e7220 */ /* 0x040fe60000410000 */
[----:B------:R-:W-:Y:S01]  /*18620*/  MUFU.EX2 R153, R114 ;  /* 0x0000007200997308 */ /* 0x000fe20000000800 */
[----:B------:R-:W-:Y:S01]  /*18630*/  FMUL.FTZ R15, R3, R155 ;  /* 0x0000009b030f7220 */ /* 0x000fe20000410000 */
[--C-:B------:R-:W-:Y:S01]  /*18640*/  FFMA.FTZ R86, R27, UR4, -R2.reuse ;  /* 0x000000041b567c23 */ /* 0x100fe20008010802 */
[--C-:B------:R-:W-:Y:S01]  /*18650*/  FFMA.FTZ R85, R30, UR4, -R2.reuse ;  /* 0x000000041e557c23 */ /* 0x100fe20008010802 */
[C---:B------:R-:W-:Y:S06]  /*18660*/  HMMA.16816.F32.BF16 R8, R64.reuse, R20, R8 ;  /* 0x000000144008723c */ /* 0x040fec0000041808 */
[----:B------:R-:W-:Y:S01]  /*18670*/  MUFU.EX2 R97, R86 ;  /* 0x0000005600617308 */ /* 0x000fe20000000800 */
[--C-:B------:R-:W-:Y:S01]  /*18680*/  FFMA.FTZ R98, R42, UR4, -R2.reuse ;  /* 0x000000042a627c23 */ /* 0x100fe20008010802 */
[----:B------:R-:W-:Y:S03]  /*18690*/  FFMA.FTZ R2, R127, UR4, -R2 ;  /* 0x000000047f027c23 */ /* 0x000fe60008010802 */
[----:B------:R-:W-:Y:S01]  /*186a0*/  MOV R127, R17 ;  /* 0x00000011007f7202 */ /* 0x000fe20000000f00 */
[C---:B------:R-:W-:Y:S01]  /*186b0*/  FMUL.FTZ R17, R133.reuse, R149 ;  /* 0x0000009585117220 */ /* 0x040fe20000410000 */
[-C--:B------:R-:W-:Y:S03]  /*186c0*/  HMMA.16816.F32.BF16 R12, R64, R22.reuse, R12 ;  /* 0x00000016400c723c */ /* 0x080fe6000004180c */
[----:B------:R-:W-:Y:S01]  /*186d0*/  MUFU.EX2 R147, R85 ;  /* 0x0000005500937308 */ /* 0x000fe20000000800 */
[----:B------:R-:W-:Y:S01]  /*186e0*/  MOV R60, R16 ;  /* 0x00000010003c7202 */ /* 0x000fe20000000f00 */
[C---:B------:R-:W-:Y:S01]  /*186f0*/  FMUL.FTZ R16, R133.reuse, R148 ;  /* 0x0000009485107220 */ /* 0x040fe20000410000 */
[C---:B------:R-:W-:Y:S01]  /*18700*/  FMUL.FTZ R20, R133.reuse, R160 ;  /* 0x000000a085147220 */ /* 0x040fe20000410000 */
[----:B------:R-:W-:Y:S01]  /*18710*/  FMUL.FTZ R21, R133, R161 ;  /* 0x000000a185157220 */ /* 0x000fe20000410000 */
[C---:B------:R-:W-:Y:S05]  /*18720*/  FMUL.FTZ R26, R3.reuse, R158 ;  /* 0x0000009e031a7220 */ /* 0x040fea0000410000 */
[----:B------:R-:W-:Y:S01]  /*18730*/  MUFU.EX2 R161, R131 ;  /* 0x0000008300a17308 */ /* 0x000fe20000000800 */
[C---:B------:R-:W-:Y:S04]  /*18740*/  HMMA.16816.F32.BF16 R16, R68.reuse, R22, R16 ;  /* 0x000000164410723c */ /* 0x040fe80000041810 */
[C---:B------:R-:W-:Y:S01]  /*18750*/  FMUL.FTZ R27, R3.reuse, R159 ;  /* 0x0000009f031b7220 */ /* 0x040fe20000410000 */
[C---:B------:R-:W-:Y:S01]  /*18760*/  FMUL.FTZ R30, R3.reuse, R170 ;  /* 0x000000aa031e7220 */ /* 0x040fe20000410000 */
[----:B------:R-:W-:Y:S03]  /*18770*/  FMUL.FTZ R31, R3, R171 ;  /* 0x000000ab031f7220 */ /* 0x000fe60000410000 */
[----:B------:R-:W-:Y:S02]  /*18780*/  MUFU.EX2 R148, R100 ;  /* 0x0000006400947308 */ /* 0x000fe40000000800 */
[C---:B------:R-:W-:Y:S01]  /*18790*/  FMUL.FTZ R22, R132.reuse, R162 ;  /* 0x000000a284167220 */ /* 0x040fe20000410000 */
[C---:B------:R-:W-:Y:S01]  /*187a0*/  FMUL.FTZ R23, R132.reuse, R163 ;  /* 0x000000a384177220 */ /* 0x040fe20000410000 */
[----:B------:R-:W-:Y:S01]  /*187b0*/  MOV R40, R35 ;  /* 0x0000002300287202 */ /* 0x000fe20000000f00 */
[C---:B------:R-:W-:Y:S01]  /*187c0*/  FMUL.FTZ R35, R132.reuse, R167 ;  /* 0x000000a784237220 */ /* 0x040fe20000410000 */
[----:B------:R-:W-:Y:S04]  /*187d0*/  MOV R42, R34 ;  /* 0x00000022002a7202 */ /* 0x000fe80000000f00 */
[----:B------:R-:W-:Y:S01]  /*187e0*/  MUFU.EX2 R170, R101 ;  /* 0x0000006500aa7308 */ /* 0x000fe20000000800 */
[----:B------:R-:W-:Y:S01]  /*187f0*/  MOV R61, R32 ;  /* 0x00000020003d7202 */ /* 0x000fe20000000f00 */
[C---:B------:R-:W-:Y:S01]  /*18800*/  FMUL.FTZ R32, R133.reuse, R164 ;  /* 0x000000a485207220 */ /* 0x040fe20000410000 */
[-C--:B------:R-:W-:Y:S03]  /*18810*/  HMMA.16816.F32.BF16 R20, R68, R36.reuse, R20 ;  /* 0x000000244414723c */ /* 0x080fe60000041814 */
[----:B------:R-:W-:Y:S01]  /*18820*/  FMUL.FTZ R34, R132, R166 ;  /* 0x000000a684227220 */ /* 0x000fe20000410000 */
[----:B------:R-:W-:Y:S03]  /*18830*/  MOV R144, R40 ;  /* 0x0000002800907202 */ /* 0x000fe60000000f00 */
[----:B------:R-:W-:Y:S01]  /*18840*/  MUFU.EX2 R100, R81 ;  /* 0x0000005100647308 */ /* 0x000fe20000000800 */
[C---:B------:R-:W-:Y:S04]  /*18850*/  HMMA.16816.F32.BF16 R24, R64.reuse, R36, R24 ;  /* 0x000000244018723c */ /* 0x040fe80000041818 */
[----:B------:R-:W-:Y:S02]  /*18860*/  FMUL.FTZ R40, R0, R172 ;  /* 0x000000ac00287220 */ /* 0x000fe40000410000 */
[-C--:B------:R-:W-:Y:S03]  /*18870*/  HMMA.16816.F32.BF16 R28, R64, R38.reuse, R28 ;  /* 0x00000026401c723c */ /* 0x080fe6000004181c */
[----:B------:R-:W-:Y:S02]  /*18880*/  MUFU.EX2 R149, R80 ;  /* 0x0000005000957308 */ /* 0x000fe40000000800 */
[C---:B------:R-:W-:Y:S01]  /*18890*/  FMUL.FTZ R36, R133.reuse, R176 ;  /* 0x000000b085247220 */ /* 0x040fe20000410000 */
[C---:B------:R-:W-:Y:S07]  /*188a0*/  HMMA.16816.F32.BF16 R32, R68.reuse, R38, R32 ;  /* 0x000000264420723c */ /* 0x040fee0000041820 */
[----:B------:R-:W-:Y:S01]  /*188b0*/  MUFU.EX2 R164, R83 ;  /* 0x0000005300a47308 */ /* 0x000fe20000000800 */
[----:B------:R-:W-:Y:S03]  /*188c0*/  FMUL.FTZ R37, R133, R177 ;  /* 0x000000b185257220 */ /* 0x000fe60000410000 */
[----:B------:R-:W-:Y:S01]  /*188d0*/  MOV R177, R42 ;  /* 0x0000002a00b17202 */ /* 0x000fe20000000f00 */
[C---:B------:R-:W-:Y:S01]  /*188e0*/  FMUL.FTZ R38, R132.reuse, R178 ;  /* 0x000000b284267220 */ /* 0x040fe20000410000 */
[----:B------:R-:W-:Y:S04]  /*188f0*/  FMUL.FTZ R39, R132, R179 ;  /* 0x000000b384277220 */ /* 0x000fe80000410000 */
[----:B------:R-:W-:Y:S01]  /*18900*/  MUFU.EX2 R154, R139 ;  /* 0x0000008b009a7308 */ /* 0x000fe20000000800 */
[C---:B------:R-:W-:Y:S01]  /*18910*/  FMUL.FTZ R42, R3.reuse, R174 ;  /* 0x000000ae032a7220 */ /* 0x040fe20000410000 */
[----:B------:R-:W-:Y:S01]  /*18920*/  MOV R174, R43 ;  /* 0x0000002b00ae7202 */ /* 0x000fe20000000f00 */
[----:B------:R-:W-:Y:S01]  /*18930*/  FMUL.FTZ R43, R3, R175 ;  /* 0x000000af032b7220 */ /* 0x000fe20000410000 */
[----:B------:R-:W-:Y:S01]  /*18940*/  MOV R172, R41 ;  /* 0x0000002900ac7202 */ /* 0x000fe20000000f00 */
[C---:B------:R-:W-:Y:S01]  /*18950*/  FMUL.FTZ R41, R0.reuse, R173 ;  /* 0x000000ad00297220 */ /* 0x040fe20000410000 */
[-C--:B------:R-:W-:Y:S04]  /*18960*/  HMMA.16816.F32.BF16 R36, R68, R52.reuse, R36 ;  /* 0x000000344424723c */ /* 0x080fe80000041824 */
[----:B------:R-:W-:Y:S01]  /*18970*/  MUFU.EX2 R166, R129 ;  /* 0x0000008100a67308 */ /* 0x000fe20000000800 */
[----:B------:R-:W-:Y:S01]  /*18980*/  MOV R124, R57 ;  /* 0x00000039007c7202 */ /* 0x000fe20000000f00 */
[----:B------:R-:W-:Y:S01]  /*18990*/  IMAD.MOV.U32 R120, RZ, RZ, R75 ;  /* 0x000000ffff787224 */ /* 0x000fe200078e004b */
[----:B------:R-:W-:Y:S01]  /*189a0*/  MOV R57, R74 ;  /* 0x0000004a00397202 */ /* 0x000fe20000000f00 */
[C---:B------:R-:W-:Y:S01]  /*189b0*/  HMMA.16816.F32.BF16 R40, R64.reuse, R52, R40 ;  /* 0x000000344028723c */ /* 0x040fe20000041828 */
[----:B------:R-:W1:Y:S05]  /*189c0*/  LDSM.16.MT88.4 R72, [R223+0x8000] ;  /* 0x00800000df48783b */ /* 0x000e6a0000004200 */
[----:B------:R-:W-:Y:S01]  /*189d0*/  MUFU.EX2 R171, R116 ;  /* 0x0000007400ab7308 */ /* 0x000fe20000000800 */
[----:B------:R-:W-:Y:S01]  /*189e0*/  MOV R175, R56 ;  /* 0x0000003800af7202 */ /* 0x000fe20000000f00 */
[----:B------:R-:W-:Y:S03]  /*189f0*/  FMUL.FTZ R53, R133, R197 ;  /* 0x000000c585357220 */ /* 0x000fe60000410000 */
[----:B------:R-:W-:Y:S01]  /*18a00*/  MOV R197, R57 ;  /* 0x0000003900c57202 */ /* 0x000fe20000000f00 */
[C---:B------:R-:W-:Y:S04]  /*18a10*/  FMUL.FTZ R57, R0.reuse, R193 ;  /* 0x000000c100397220 */ /* 0x040fe80000410000 */
[----:B------:R-:W-:Y:S01]  /*18a20*/  MUFU.EX2 R98, R98 ;  /* 0x0000006200627308 */ /* 0x000fe20000000800 */
[----:B------:R-:W-:Y:S01]  /*18a30*/  MOV R193, R62 ;  /* 0x0000003e00c17202 */ /* 0x000fe20000000f00 */
[----:B------:R-:W-:Y:S01]  /*18a40*/  FMUL.FTZ R62, R3, R190 ;  /* 0x000000be033e7220 */ /* 0x000fe20000410000 */
[----:B------:R-:W-:Y:S01]  /*18a50*/  MOV R56, R49 ;  /* 0x0000003100387202 */ /* 0x000fe20000000f00 */
[----:B------:R-:W2:Y:S01]  /*18a60*/  LDL.LU R190, [R1+0x90] ;  /* 0x0000900001be7983 */ /* 0x000ea20000300800 */
[C---:B------:R-:W-:Y:S01]  /*18a70*/  FMUL.FTZ R49, R133.reuse, R181 ;  /* 0x000000b585317220 */ /* 0x040fe20000410000 */
[----:B------:R-:W-:Y:S01]  /*18a80*/  MOV R178, R130 ;  /* 0x0000008200b27202 */ /* 0x000fe20000000f00 */
[----:B------:R-:W-:Y:S03]  /*18a90*/  FMUL.FTZ R52, R133, R196 ;  /* 0x000000c485347220 */ /* 0x000fe60000410000 */
[----:B------:R3:W-:Y:S01]  /*18aa0*/  MUFU.EX2 R181, R206 ;  /* 0x000000ce00b57308 */ /* 0x0007e20000000800 */
[----:B------:R-:W-:Y:S02]  /*18ab0*/  MOV R125, R60 ;  /* 0x0000003c007d7202 */ /* 0x000fe40000000f00 */
[----:B------:R-:W-:Y:S02]  /*18ac0*/  MOV R93, R58 ;  /* 0x0000003a005d7202 */ /* 0x000fe40000000f00 */
[----:B------:R-:W-:Y:S01]  /*18ad0*/  MOV R60, R46 ;  /* 0x0000002e003c7202 */ /* 0x000fe20000000f00 */
[C---:B------:R-:W-:Y:S01]  /*18ae0*/  FMUL.FTZ R46, R3.reuse, R186 ;  /* 0x000000ba032e7220 */ /* 0x040fe20000410000 */
[----:B------:R-:W-:Y:S03]  /*18af0*/  MOV R173, R45 ;  /* 0x0000002d00ad7202 */ /* 0x000fe60000000f00 */
[----:B------:R-:W-:Y:S01]  /*18b00*/  MUFU.EX2 R130, R214 ;  /* 0x000000d600827308 */ /* 0x000fe20000000800 */
[----:B------:R-:W-:Y:S01]  /*18b10*/  MOV R121, R44 ;  /* 0x0000002c00797202 */ /* 0x000fe20000000f00 */
[C---:B------:R-:W-:Y:S01]  /*18b20*/  FMUL.FTZ R44, R0.reuse, R184 ;  /* 0x000000b8002c7220 */ /* 0x040fe20000410000 */
[----:B------:R-:W-:Y:S01]  /*18b30*/  MOV R58, R47 ;  /* 0x0000002f003a7202 */ /* 0x000fe20000000f00 */
[C---:B------:R-:W-:Y:S01]  /*18b40*/  FMUL.FTZ R47, R3.reuse, R187 ;  /* 0x000000bb032f7220 */ /* 0x040fe20000410000 */
[----:B------:R-:W-:Y:S01]  /*18b50*/  FMUL.FTZ R45, R0, R185 ;  /* 0x000000b9002d7220 */ /* 0x000fe20000410000 */
[----:B------:R-:W-:Y:S04]  /*18b60*/  MOV R179, R61 ;  /* 0x0000003d00b37202 */ /* 0x000fe80000000f00 */
[----:B------:R-:W-:Y:S01]  /*18b70*/  MUFU.EX2 R165, R113 ;  /* 0x0000007100a57308 */ /* 0x000fe20000000800 */
[----:B------:R-:W-:Y:S01]  /*18b80*/  MOV R61, R51 ;  /* 0x00000033003d7202 */ /* 0x000fe20000000f00 */
[----:B------:R-:W-:Y:S01]  /*18b90*/  FMUL.FTZ R51, R132, R183 ;  /* 0x000000b784337220 */ /* 0x000fe20000410000 */
[----:B------:R-:W-:Y:S01]  /*18ba0*/  MOV R108, R104 ;  /* 0x00000068006c7202 */ /* 0x000fe20000000f00 */
[-C--:B------:R-:W-:Y:S03]  /*18bb0*/  HMMA.16816.F32.BF16 R44, R64, R54.reuse, R44 ;  /* 0x00000036402c723c */ /* 0x080fe6000004182c */
[----:B------:R-:W-:Y:S03]  /*18bc0*/  MOV R185, R76 ;  /* 0x0000004c00b97202 */ /* 0x000fe60000000f00 */
[----:B------:R4:W1:Y:S01]  /*18bd0*/  MUFU.EX2 R183, R205 ;  /* 0x000000cd00b77308 */ /* 0x0008620000000800 */
[----:B------:R-:W-:Y:S01]  /*18be0*/  MOV R184, R79 ;  /* 0x0000004f00b87202 */ /* 0x000fe20000000f00 */
[C---:B------:R-:W-:Y:S04]  /*18bf0*/  HMMA.16816.F32.BF16 R48, R68.reuse, R54, R48 ;  /* 0x000000364430723c */ /* 0x040fe80000041830 */
[----:B------:R-:W-:Y:S04]  /*18c00*/  MOV R187, R78 ;  /* 0x0000004e00bb7202 */ /* 0x000fe80000000f00 */
[----:B------:R1:W-:Y:S03]  /*18c10*/  MUFU.EX2 R104, R207 ;  /* 0x000000cf00687308 */ /* 0x0003e60000000800 */
[----:B---3--:R-:W-:Y:S01]  /*18c20*/  MOV R206, R58 ;  /* 0x0000003a00ce7202 */ /* 0x008fe20000000f00 */
[C---:B------:R-:W-:Y:S01]  /*18c30*/  FMUL.FTZ R58, R3.reuse, R194 ;  /* 0x000000c2033a7220 */ /* 0x040fe20000410000 */
[----:B------:R-:W-:Y:S01]  /*18c40*/  MOV R194, R59 ;  /* 0x0000003b00c27202 */ /* 0x000fe20000000f00 */
[C---:B------:R-:W-:Y:S01]  /*18c50*/  FMUL.FTZ R59, R3.reuse, R195 ;  /* 0x000000c3033b7220 */ /* 0x040fe20000410000 */
[----:B------:R-:W-:Y:S03]  /*18c60*/  IMAD.MOV.U32 R195, RZ, RZ, R56 ;  /* 0x000000ffffc37224 */ /* 0x000fe600078e0038 */
[----:B------:R-:W-:Y:S01]  /*18c70*/  MUFU.EX2 R118, R118 ;  /* 0x0000007600767308 */ /* 0x000fe20000000800 */
[----:B------:R-:W-:Y:S01]  /*18c80*/  FMUL.FTZ R56, R0, R192 ;  /* 0x000000c000387220 */ /* 0x000fe20000410000 */
[----:B------:R-:W-:Y:S01]  /*18c90*/  MOV R186, R63 ;  /* 0x0000003f00ba7202 */ /* 0x000fe20000000f00 */
[----:B------:R-:W-:Y:S01]  /*18ca0*/  FMUL.FTZ R63, R3, R191 ;  /* 0x000000bf033f7220 */ /* 0x000fe20000410000 */
[----:B------:R-:W-:Y:S01]  /*18cb0*/  MOV R192, R77 ;  /* 0x0000004d00c07202 */ /* 0x000fe20000000f00 */
[C---:B------:R-:W-:Y:S01]  /*18cc0*/  FMUL.FTZ R55, R132.reuse, R199 ;  /* 0x000000c784377220 */ /* 0x040fe20000410000 */
[----:B------:R-:W-:Y:S01]  /*18cd0*/  FMUL.FTZ R54, R132, R198 ;  /* 0x000000c684367220 */ /* 0x000fe20000410000 */
[----:B------:R-:W-:Y:S01]  /*18ce0*/  MOV R199, R93 ;  /* 0x0000005d00c77202 */ /* 0x000fe20000000f00 */
[----:B------:R-:W3:Y:S01]  /*18cf0*/  LDSM.16.MT88.4 R76, [R221+0x8800] ;  /* 0x00880000dd4c783b */ /* 0x000ee20000004200 */
[----:B------:R-:W-:Y:S01]  /*18d00*/  MOV R198, R120 ;  /* 0x0000007800c67202 */ /* 0x000fe20000000f00 */
[----:B------:R-:W-:Y:S01]  /*18d10*/  MUFU.EX2 R167, R90 ;  /* 0x0000005a00a77308 */ /* 0x000fe20000000800 */
[----:B----4-:R-:W-:Y:S02]  /*18d20*/  MOV R205, R121 ;  /* 0x0000007900cd7202 */ /* 0x010fe40000000f00 */
[-C--:B-1----:R-:W-:Y:S03]  /*18d30*/  HMMA.16816.F32.BF16 R52, R68, R72.reuse, R52 ;  /* 0x000000484434723c */ /* 0x082fe60000041834 */
[----:B------:R-:W-:Y:S02]  /*18d40*/  MOV R207, R144 ;  /* 0x0000009000cf7202 */ /* 0x000fe40000000f00 */
[----:B------:R-:W-:Y:S01]  /*18d50*/  MOV R176, R60 ;  /* 0x0000003c00b07202 */ /* 0x000fe20000000f00 */
[C---:B------:R-:W-:Y:S01]  /*18d60*/  HMMA.16816.F32.BF16 R56, R64.reuse, R72, R56 ;  /* 0x000000484038723c */ /* 0x040fe20000041838 */
[----:B------:R-:W-:Y:S04]  /*18d70*/  MUFU.EX2 R144, R213 ;  /* 0x000000d500907308 */ /* 0x000fe80000000800 */
[C---:B------:R-:W-:Y:S01]  /*18d80*/  FMUL.FTZ R60, R0.reuse, R188 ;  /* 0x000000bc003c7220 */ /* 0x040fe20000410000 */
[----:B------:R-:W-:Y:S01]  /*18d90*/  MOV R93, R61 ;  /* 0x0000003d005d7202 */ /* 0x000fe20000000f00 */
[----:B------:R-:W-:Y:S01]  /*18da0*/  FMUL.FTZ R61, R0, R189 ;  /* 0x000000bd003d7220 */ /* 0x000fe20000410000 */
[----:B------:R-:W-:Y:S03]  /*18db0*/  MOV R196, R95 ;  /* 0x0000005f00c47202 */ /* 0x000fe60000000f00 */
[----:B------:R-:W-:Y:S01]  /*18dc0*/  MUFU.EX2 R139, R231 ;  /* 0x000000e7008b7308 */ /* 0x000fe20000000800 */
[----:B------:R-:W-:Y:S02]  /*18dd0*/  MOV R121, R99 ;  /* 0x0000006300797202 */ /* 0x000fe40000000f00 */
[-C--:B------:R-:W-:Y:S07]  /*18de0*/  HMMA.16816.F32.BF16 R60, R64, R74.reuse, R60 ;  /* 0x0000004a403c723c */ /* 0x080fee000004183c */
[----:B------:R-:W1:Y:S01]  /*18df0*/  MUFU.EX2 R99, R96 ;  /* 0x0000006000637308 */ /* 0x000e620000000800 */
[C---:B------:R-:W-:Y:S03]  /*18e00*/  FMUL.FTZ R64, R133.reuse, R200 ;  /* 0x000000c885407220 */ /* 0x040fe60000410000 */
[----:B------:R-:W-:Y:S01]  /*18e10*/  FMUL.FTZ R65, R133, R201 ;  /* 0x000000c985417220 */ /* 0x000fe20000410000 */
[C---:B------:R-:W-:Y:S01]  /*18e20*/  FMUL.FTZ R66, R132.reuse, R202 ;  /* 0x000000ca84427220 */ /* 0x040fe20000410000 */
[----:B------:R-:W-:Y:S04]  /*18e30*/  FMUL.FTZ R67, R132, R203 ;  /* 0x000000cb84437220 */ /* 0x000fe80000410000 */
[----:B------:R-:W4:Y:S03]  /*18e40*/  MUFU.EX2 R95, R87 ;  /* 0x00000057005f7308 */ /* 0x000f260000000800 */
[----:B------:R-:W-:Y:S07]  /*18e50*/  HMMA.16816.F32.BF16 R64, R68, R74, R64 ;  /* 0x0000004a4440723c */ /* 0x000fee0000041840 */
[----:B------:R-:W3:Y:S01]  /*18e60*/  MUFU.EX2 R96, R82 ;  /* 0x0000005200607308 */ /* 0x000ee20000000800 */
[----:B------:R-:W-:Y:S09]  /*18e70*/  F2FP.BF16.F32.PACK_AB R70, R183, R181 ;  /* 0x000000b5b746723e */ /* 0x000ff200000010ff */
[----:B------:R-:W2:Y:S01]  /*18e80*/  MUFU.EX2 R120, R115 ;  /* 0x0000007300787308 */ /* 0x000ea20000000800 */
[----:B-1----:R-:W-:Y:S02]  /*18e90*/  F2FP.BF16.F32.PACK_AB R69, R151, R99 ;  /* 0x000000639745723e */ /* 0x002fe400000010ff */
[----:B------:R-:W-:Y:S02]  /*18ea0*/  F2FP.BF16.F32.PACK_AB R71, R170, R148 ;  /* 0x00000094aa47723e */ /* 0x000fe400000010ff */
[----:B------:R-:W-:Y:S02]  /*18eb0*/  F2FP.BF16.F32.PACK_AB R68, R104, R208 ;  /* 0x000000d06844723e */ /* 0x000fe400000010ff */
[----:B----4-:R-:W-:Y:S03]  /*18ec0*/  F2FP.BF16.F32.PACK_AB R73, R97, R95 ;  /* 0x0000005f6149723e */ /* 0x010fe600000010ff */
[----:B------:R-:W1:Y:S01]  /*18ed0*/  MUFU.EX2 R152, R94 ;  /* 0x0000005e00987308 */ /* 0x000e620000000800 */
[----:B------:R-:W-:Y:S02]  /*18ee0*/  F2FP.BF16.F32.PACK_AB R75, R150, R147 ;  /* 0x00000093964b723e */ /* 0x000fe400000010ff */
[----:B---3--:R-:W-:Y:S01]  /*18ef0*/  F2FP.BF16.F32.PACK_AB R72, R100, R96 ;  /* 0x000000606448723e */ /* 0x008fe200000010ff */
[-C--:B------:R-:W-:Y:S03]  /*18f00*/  HMMA.16816.F32.BF16 R4, R68, R76.reuse, R4 ;  /* 0x0000004c4404723c */ /* 0x080fe60000041804 */
[----:B------:R-:W-:Y:S03]  /*18f10*/  F2FP.BF16.F32.PACK_AB R74, R164, R149 ;  /* 0x00000095a44a723e */ /* 0x000fe600000010ff */
[----:B------:R-:W3:Y:S04]  /*18f20*/  MUFU.EX2 R155, R91 ;  /* 0x0000005b009b7308 */ /* 0x000ee80000000800 */
[C---:B------:R-:W-:Y:S06]  /*18f30*/  HMMA.16816.F32.BF16 R8, R72.reuse, R76, R8 ;  /* 0x0000004c4808723c */ /* 0x040fec0000041808 */
[----:B------:R-:W-:Y:S01]  /*18f40*/  MUFU.EX2 R145, R243 ;  /* 0x000000f300917308 */ /* 0x000fe20000000800 */
[-C--:B------:R-:W-:Y:S09]  /*18f50*/  HMMA.16816.F32.BF16 R12, R72, R78.reuse, R12 ;  /* 0x0000004e480c723c */ /* 0x080ff2000004180c */
[----:B------:R-:W-:Y:S01]  /*18f60*/  MUFU.EX2 R146, R242 ;  /* 0x000000f200927308 */ /* 0x000fe20000000800 */
[C---:B------:R-:W-:Y:S01]  /*18f70*/  HMMA.16816.F32.BF16 R16, R68.reuse, R78, R16 ;  /* 0x0000004e4410723c */ /* 0x040fe20000041810 */
[----:B------:R-:W4:Y:S08]  /*18f80*/  LDSM.16.MT88.4 R76, [R224+0x8800] ;  /* 0x00880000e04c783b */ /* 0x000f300000004200 */
[----:B------:R-:W-:Y:S10]  /*18f90*/  MUFU.EX2 R163, R241 ;  /* 0x000000f100a37308 */ /* 0x000ff40000000800 */
[----:B------:R-:W-:Y:S10]  /*18fa0*/  MUFU.EX2 R169, R240 ;  /* 0x000000f000a97308 */ /* 0x000ff40000000800 */
[----:B------:R-:W-:Y:S10]  /*18fb0*/  MUFU.EX2 R162, R237 ;  /* 0x000000ed00a27308 */ /* 0x000ff40000000800 */
[----:B------:R-:W-:Y:S10]  /*18fc0*/  MUFU.EX2 R168, R110 ;  /* 0x0000006e00a87308 */ /* 0x000ff40000000800 */
[----:B------:R-:W-:Y:S01]  /*18fd0*/  MUFU.EX2 R142, R122 ;  /* 0x0000007a008e7308 */ /* 0x000fe20000000800 */
[-C--:B----4-:R-:W-:Y:S09]  /*18fe0*/  HMMA.16816.F32.BF16 R20, R68, R76.reuse, R20 ;  /* 0x0000004c4414723c */ /* 0x090ff20000041814 */
[----:B------:R-:W-:Y:S01]  /*18ff0*/  MUFU.EX2 R141, R236 ;  /* 0x000000ec008d7308 */ /* 0x000fe20000000800 */
[C---:B------:R-:W-:Y:S06]  /*19000*/  HMMA.16816.F32.BF16 R24, R72.reuse, R76, R24 ;  /* 0x0000004c4818723c */ /* 0x040fec0000041818 */
[-C--:B------:R-:W-:Y:S03]  /*19010*/  HMMA.16816.F32.BF16 R28, R72, R78.reuse, R28 ;  /* 0x0000004e481c723c */ /* 0x080fe6000004181c */
[----:B------:R-:W-:Y:S03]  /*19020*/  MUFU.EX2 R156, R239 ;  /* 0x000000ef009c7308 */ /* 0x000fe60000000800 */
[C---:B------:R-:W-:Y:S01]  /*19030*/  HMMA.16816.F32.BF16 R32, R68.reuse, R78, R32 ;  /* 0x0000004e4420723c */ /* 0x040fe20000041820 */
[----:B------:R-:W4:Y:S06]  /*19040*/  LDSM.16.MT88.4 R76, [R222+0x8800] ;  /* 0x00880000de4c783b */ /* 0x000f2c0000004200 */
[----:B------:R-:W-:Y:S10]  /*19050*/  MUFU.EX2 R159, R238 ;  /* 0x000000ee009f7308 */ /* 0x000ff40000000800 */
[----:B------:R-:W-:Y:S10]  /*19060*/  MUFU.EX2 R140, R235 ;  /* 0x000000eb008c7308 */ /* 0x000ff40000000800 */
[----:B------:R-:W3:Y:S10]  /*19070*/  MUFU.EX2 R143, R234 ;  /* 0x000000ea008f7308 */ /* 0x000ef40000000800 */
[----:B------:R-:W3:Y:S10]  /*19080*/  MUFU.EX2 R158, R219 ;  /* 0x000000db009e7308 */ /* 0x000ef40000000800 */
[----:B------:R-:W3:Y:S01]  /*19090*/  MUFU.EX2 R160, R111 ;  /* 0x0000006f00a07308 */ /* 0x000ee20000000800 */
[-C--:B----4-:R-:W-:Y:S09]  /*190a0*/  HMMA.16816.F32.BF16 R36, R68, R76.reuse, R36 ;  /* 0x0000004c4424723c */ /* 0x090ff20000041824 */
[----:B------:R-:W-:Y:S01]  /*190b0*/  MUFU.EX2 R116, R249 ;  /* 0x000000f900747308 */ /* 0x000fe20000000800 */
[C---:B------:R-:W-:Y:S09]  /*190c0*/  HMMA.16816.F32.BF16 R40, R72.reuse, R76, R40 ;  /* 0x0000004c4828723c */ /* 0x040ff20000041828 */
[----:B------:R-:W-:Y:S01]  /*190d0*/  MUFU.EX2 R129, R245 ;  /* 0x000000f500817308 */ /* 0x000fe20000000800 */
[-C--:B------:R-:W-:Y:S06]  /*190e0*/  HMMA.16816.F32.BF16 R44, R72, R78.reuse, R44 ;  /* 0x0000004e482c723c */ /* 0x080fec000004182c */
[C---:B------:R-:W-:Y:S01]  /*190f0*/  HMMA.16816.F32.BF16 R48, R68.reuse, R78, R48 ;  /* 0x0000004e4430723c */ /* 0x040fe20000041830 */
[----:B------:R-:W4:Y:S02]  /*19100*/  LDSM.16.MT88.4 R76, [R223+0x8800] ;  /* 0x00880000df4c783b */ /* 0x000f240000004200 */
[----:B------:R-:W-:Y:S10]  /*19110*/  MUFU.EX2 R176, R176 ;  /* 0x000000b000b07308 */ /* 0x000ff40000000800 */
[----:B------:R-:W-:Y:S10]  /*19120*/  MUFU.EX2 R185, R185 ;  /* 0x000000b900b97308 */ /* 0x000ff40000000800 */
[----:B------:R-:W-:Y:S10]  /*19130*/  MUFU.EX2 R206, R206 ;  /* 0x000000ce00ce7308 */ /* 0x000ff40000000800 */
[----:B------:R-:W-:Y:S01]  /*19140*/  MUFU.EX2 R108, R108 ;  /* 0x0000006c006c7308 */ /* 0x000fe20000000800 */
[-C--:B----4-:R-:W-:Y:S03]  /*19150*/  HMMA.16816.F32.BF16 R52, R68, R76.reuse, R52 ;  /* 0x0000004c4434723c */ /* 0x090fe60000041834 */
[----:B--2---:R-:W-:Y:S01]  /*19160*/  FFMA.FTZ R3, R3, R190, R102 ;  /* 0x000000be03037223 */ /* 0x004fe20000010066 */
[----:B------:R-:W-:Y:S02]  /*19170*/  MOV R190, R193 ;  /* 0x000000c100be7202 */ /* 0x000fe40000000f00 */
[C---:B------:R-:W-:Y:S03]  /*19180*/  HMMA.16816.F32.BF16 R56, R72.reuse, R76, R56 ;  /* 0x0000004c4838723c */ /* 0x040fe60000041838 */
[----:B------:R2:W-:Y:S02]  /*19190*/  MUFU.EX2 R119, R190 ;  /* 0x000000be00777308 */ /* 0x0005e40000000800 */
[----:B------:R-:W-:Y:S01]  /*191a0*/  MOV R193, R192 ;  /* 0x000000c000c17202 */ /* 0x000fe20000000f00 */
[-C--:B------:R-:W-:Y:S01]  /*191b0*/  HMMA.16816.F32.BF16 R60, R72, R78.reuse, R60 ;  /* 0x0000004e483c723c */ /* 0x080fe2000004183c */
[----:B------:R-:W4:Y:S04]  /*191c0*/  LDSM.16.MT88.4 R72, [R221+0x9000] ;  /* 0x00900000dd48783b */ /* 0x000f280000004200 */
[----:B------:R-:W-:Y:S01]  /*191d0*/  IMAD.MOV.U32 R192, RZ, RZ, R195 ;  /* 0x000000ffffc07224 */ /* 0x000fe200078e00c3 */
[----:B------:R-:W-:Y:S01]  /*191e0*/  HMMA.16816.F32.BF16 R64, R68, R78, R64 ;  /* 0x0000004e4440723c */ /* 0x000fe20000041840 */
[----:B------:R-:W-:Y:S04]  /*191f0*/  MUFU.EX2 R193, R193 ;  /* 0x000000c100c17308 */ /* 0x000fe80000000800 */
[----:B------:R-:W-:Y:S01]  /*19200*/  MOV R195, R194 ;  /* 0x000000c200c37202 */ /* 0x000fe20000000f00 */
[----:B------:R-:W-:Y:S01]  /*19210*/  FADD.FTZ R3, R112, R3 ;  /* 0x0000000370037221 */ /* 0x000fe20000010000 */
[----:B------:R-:W-:Y:S04]  /*19220*/  MOV R194, R199 ;  /* 0x000000c700c27202 */ /* 0x000fe80000000f00 */
[----:B------:R-:W-:Y:S02]  /*19230*/  MOV R199, R198 ;  /* 0x000000c600c77202 */ /* 0x000fe40000000f00 */
        /* <DEDUP_REMOVED lines=9> */
[----:B------:R-:W3:Y:S01]  /*192d0*/  LDL.LU R138, [R1+0x160] ;  /* 0x00016000018a7983 */ /* 0x000ee20000300800 */
[----:B------:R-:W-:Y:S02]  /*192e0*/  F2FP.BF16.F32.PACK_AB R70, R182, R180 ;  /* 0x000000b4b646723e */ /* 0x000fe400000010ff */
[----:B------:R-:W-:Y:S01]  /*192f0*/  F2FP.BF16.F32.PACK_AB R71, R171, R166 ;  /* 0x000000a6ab47723e */ /* 0x000fe200000010ff */
[----:B--2---:R-:W2:Y:S01]  /*19300*/  LDL.LU R190, [R1+0x1c] ;  /* 0x00001c0001be7983 */ /* 0x004ea20000300800 */
[----:B------:R-:W-:Y:S01]  /*19310*/  F2FP.BF16.F32.PACK_AB R68, R144, R130 ;  /* 0x000000829044723e */ /* 0x000fe200000010ff */
[----:B------:R-:W-:Y:S01]  /*19320*/  MUFU.EX2 R109, R109 ;  /* 0x0000006d006d7308 */ /* 0x000fe20000000800 */
[----:B------:R-:W-:Y:S02]  /*19330*/  F2FP.BF16.F32.PACK_AB R69, R154, R117 ;  /* 0x000000759a45723e */ /* 0x000fe400000010ff */
[----:B------:R-:W-:Y:S02]  /*19340*/  F2FP.BF16.F32.PACK_AB R77, R120, R98 ;  /* 0x00000062784d723e */ /* 0x000fe400000010ff */
[----:B------:R-:W-:Y:S02]  /*19350*/  F2FP.BF16.F32.PACK_AB R79, R165, R153 ;  /* 0x00000099a54f723e */ /* 0x000fe400000010ff */
[----:B-1----:R-:W-:Y:S01]  /*19360*/  F2FP.BF16.F32.PACK_AB R76, R152, R118 ;  /* 0x00000076984c723e */ /* 0x002fe200000010ff */
[-C--:B----4-:R-:W-:Y:S03]  /*19370*/  HMMA.16816.F32.BF16 R4, R68, R72.reuse, R4 ;  /* 0x000000484404723c */ /* 0x090fe60000041804 */
[----:B---3--:R-:W-:Y:S07]  /*19380*/  F2FP.BF16.F32.PACK_AB R78, R167, R155 ;  /* 0x0000009ba74e723e */ /* 0x008fee00000010ff */
[C---:B------:R-:W-:Y:S06]  /*19390*/  HMMA.16816.F32.BF16 R8, R76.reuse, R72, R8 ;  /* 0x000000484c08723c */ /* 0x040fec0000041808 */
[-C--:B------:R-:W-:Y:S06]  /*193a0*/  HMMA.16816.F32.BF16 R12, R76, R74.reuse, R12 ;  /* 0x0000004a4c0c723c */ /* 0x080fec000004180c */
[C---:B------:R-:W-:Y:S01]  /*193b0*/  HMMA.16816.F32.BF16 R16, R68.reuse, R74, R16 ;  /* 0x0000004a4410723c */ /* 0x040fe20000041810 */
[----:B------:R-:W1:Y:S05]  /*193c0*/  LDSM.16.MT88.4 R72, [R224+0x9000] ;  /* 0x00900000e048783b */ /* 0x000e6a0000004200 */
[-C--:B-1----:R-:W-:Y:S06]  /*193d0*/  HMMA.16816.F32.BF16 R20, R68, R72.reuse, R20 ;  /* 0x000000484414723c */ /* 0x082fec0000041814 */
        /* <DEDUP_REMOVED lines=11> */
[-C--:B------:R-:W-:Y:S01]  /*19490*/  HMMA.16816.F32.BF16 R60, R76, R74.reuse, R60 ;  /* 0x0000004a4c3c723c */ /* 0x080fe2000004183c */
[----:B------:R-:W1:Y:S04]  /*194a0*/  LDSM.16.MT88.4 R76, [R221+0x9800] ;  /* 0x00980000dd4c783b */ /* 0x000e680000004200 */
[----:B------:R-:W-:Y:S01]  /*194b0*/  F2FP.BF16.F32.PACK_AB R73, R143, R140 ;  /* 0x0000008c8f49723e */ /* 0x000fe200000010ff */
[----:B------:R-:W-:Y:S05]  /*194c0*/  HMMA.16816.F32.BF16 R64, R68, R74, R64 ;  /* 0x0000004a4440723c */ /* 0x000fea0000041840 */
[----:B------:R-:W-:Y:S02]  /*194d0*/  F2FP.BF16.F32.PACK_AB R72, R157, R142 ;  /* 0x0000008e9d48723e */ /* 0x000fe400000010ff */
[----:B------:R-:W-:Y:S04]  /*194e0*/  F2FP.BF16.F32.PACK_AB R68, R146, R145 ;  /* 0x000000919244723e */ /* 0x000fe800000010ff */
[----:B------:R-:W-:Y:S02]  /*194f0*/  F2FP.BF16.F32.PACK_AB R70, R169, R163 ;  /* 0x000000a3a946723e */ /* 0x000fe400000010ff */
[----:B------:R-:W-:Y:S02]  /*19500*/  F2FP.BF16.F32.PACK_AB R69, R156, R141 ;  /* 0x0000008d9c45723e */ /* 0x000fe400000010ff */
[----:B------:R-:W-:Y:S02]  /*19510*/  F2FP.BF16.F32.PACK_AB R71, R162, R159 ;  /* 0x0000009fa247723e */ /* 0x000fe400000010ff */
[----:B------:R-:W-:Y:S02]  /*19520*/  F2FP.BF16.F32.PACK_AB R75, R161, R158 ;  /* 0x0000009ea14b723e */ /* 0x000fe400000010ff */
[----:B------:R-:W-:Y:S03]  /*19530*/  F2FP.BF16.F32.PACK_AB R74, R168, R160 ;  /* 0x000000a0a84a723e */ /* 0x000fe600000010ff */
[-C--:B-1----:R-:W-:Y:S06]  /*19540*/  HMMA.16816.F32.BF16 R4, R68, R76.reuse, R4 ;  /* 0x0000004c4404723c */ /* 0x082fec0000041804 */
[C---:B------:R-:W-:Y:S06]  /*19550*/  HMMA.16816.F32.BF16 R8, R72.reuse, R76, R8 ;  /* 0x0000004c4808723c */ /* 0x040fec0000041808 */
[-C--:B------:R-:W-:Y:S06]  /*19560*/  HMMA.16816.F32.BF16 R12, R72, R78.reuse, R12 ;  /* 0x0000004e480c723c */ /* 0x080fec000004180c */
[C---:B------:R-:W-:Y:S01]  /*19570*/  HMMA.16816.F32.BF16 R16, R68.reuse, R78, R16 ;  /* 0x0000004e4410723c */ /* 0x040fe20000041810 */
[----:B------:R-:W1:Y:S01]  /*19580*/  LDSM.16.MT88.4 R76, [R224+0x9800] ;  /* 0x00980000e04c783b */ /* 0x000e620000004200 */
[----:B------:R-:W-:Y:S04]  /*19590*/  MUFU.EX2 R138, R138 ;  /* 0x0000008a008a7308 */ /* 0x000fe80000000800 */
[-C--:B-1----:R-:W-:Y:S06]  /*195a0*/  HMMA.16816.F32.BF16 R20, R68, R76.reuse, R20 ;  /* 0x0000004c4414723c */ /* 0x082fec0000041814 */
[----:B--2---:R1:W2:Y:S01]  /*195b0*/  MUFU.EX2 R131, R190 ;  /* 0x000000be00837308 */ /* 0x0042a20000000800 */
[C---:B------:R-:W-:Y:S06]  /*195c0*/  HMMA.16816.F32.BF16 R24, R72.reuse, R76, R24 ;  /* 0x0000004c4818723c */ /* 0x040fec0000041818 */
[-C--:B------:R-:W-:Y:S06]  /*195d0*/  HMMA.16816.F32.BF16 R28, R72, R78.reuse, R28 ;  /* 0x0000004e481c723c */ /* 0x080fec000004181c */
[C---:B------:R-:W-:Y:S01]  /*195e0*/  HMMA.16816.F32.BF16 R32, R68.reuse, R78, R32 ;  /* 0x0000004e4420723c */ /* 0x040fe20000041820 */
[----:B------:R-:W3:Y:S04]  /*195f0*/  LDSM.16.MT88.4 R76, [R222+0x9800] ;  /* 0x00980000de4c783b */ /* 0x000ee80000004200 */
[----:B-1----:R-:W-:Y:S02]  /*19600*/  MOV R190, R192 ;  /* 0x000000c000be7202 */ /* 0x002fe40000000f00 */
[----:B------:R-:W-:Y:S04]  /*19610*/  MOV R192, R195 ;  /* 0x000000c300c07202 */ /* 0x000fe80000000f00 */
[----:B------:R-:W-:Y:S01]  /*19620*/  MOV R195, R194 ;  /* 0x000000c200c37202 */ /* 0x000fe20000000f00 */
[----:B------:R-:W-:Y:S01]  /*19630*/  IMAD.MOV.U32 R194, RZ, RZ, R199 ;  /* 0x000000ffffc27224 */ /* 0x000fe200078e00c7 */
[----:B------:R-:W-:Y:S02]  /*19640*/  MOV R199, R198 ;  /* 0x000000c600c77202 */ /* 0x000fe40000000f00 */
[----:B------:R-:W-:Y:S02]  /*19650*/  MOV R198, R205 ;  /* 0x000000cd00c67202 */ /* 0x000fe40000000f00 */
[----:B------:R-:W-:Y:S01]  /*19660*/  MOV R205, R207 ;  /* 0x000000cf00cd7202 */ /* 0x000fe20000000f00 */
[----:B------:R-:W-:Y:S01]  /*19670*/  MUFU.EX2 R195, R195 ;  /* 0x000000c300c37308 */ /* 0x000fe20000000800 */
[----:B------:R-:W-:Y:S02]  /*19680*/  MOV R207, R173 ;  /* 0x000000ad00cf7202 */ /* 0x000fe40000000f00 */
[----:B------:R-:W-:Y:S02]  /*19690*/  MOV R191, R190 ;  /* 0x000000be00bf7202 */ /* 0x000fe40000000f00 */
[----:B------:R-:W-:Y:S02]  /*196a0*/  MOV R173, R172 ;  /* 0x000000ac00ad7202 */ /* 0x000fe40000000f00 */
[----:B------:R-:W-:Y:S02]  /*196b0*/  MOV R190, R192 ;  /* 0x000000c000be7202 */ /* 0x000fe40000000f00 */
[----:B------:R-:W-:Y:S02]  /*196c0*/  MOV R172, R175 ;  /* 0x000000af00ac7202 */ /* 0x000fe40000000f00 */
[----:B------:R-:W-:Y:S02]  /*196d0*/  MOV R192, R194 ;  /* 0x000000c200c07202 */ /* 0x000fe40000000f00 */
[----:B------:R-:W-:Y:S02]  /*196e0*/  MOV R175, R174 ;  /* 0x000000ae00af7202 */ /* 0x000fe40000000f00 */
[----:B------:R-:W-:Y:S01]  /*196f0*/  MOV R194, R199 ;  /* 0x000000c700c27202 */ /* 0x000fe20000000f00 */
[----:B------:R-:W4:Y:S01]  /*19700*/  LDL.LU R174, [R1+0x18] ;  /* 0x0000180001ae7983 */ /* 0x000f220000300800 */
[----:B------:R-:W-:Y:S02]  /*19710*/  MOV R199, R205 ;  /* 0x000000cd00c77202 */ /* 0x000fe40000000f00 */
[----:B------:R-:W-:Y:S02]  /*19720*/  MOV R205, R207 ;  /* 0x000000cf00cd7202 */ /* 0x000fe40000000f00 */
[----:B------:R-:W-:Y:S01]  /*19730*/  MOV R207, R173 ;  /* 0x000000ad00cf7202 */ /* 0x000fe20000000f00 */
[----:B------:R-:W-:Y:S01]  /*19740*/  MUFU.EX2 R194, R194 ;  /* 0x000000c200c27308 */ /* 0x000fe20000000800 */
[-C--:B---3--:R-:W-:Y:S03]  /*19750*/  HMMA.16816.F32.BF16 R36, R68, R76.reuse, R36 ;  /* 0x0000004c4424723c */ /* 0x088fe60000041824 */
[----:B------:R-:W-:Y:S01]  /*19760*/  MOV R173, R175 ;  /* 0x000000af00ad7202 */ /* 0x000fe20000000f00 */
[----:B------:R-:W-:Y:S01]  /*19770*/  IMAD.MOV.U32 R175, RZ, RZ, R179 ;  /* 0x000000ffffaf7224 */ /* 0x000fe200078e00b3 */
[----:B------:R-:W-:Y:S01]  /*19780*/  MOV R179, R178 ;  /* 0x000000b200b37202 */ /* 0x000fe20000000f00 */
[C---:B------:R-:W-:Y:S01]  /*19790*/  HMMA.16816.F32.BF16 R40, R72.reuse, R76, R40 ;  /* 0x0000004c4828723c */ /* 0x040fe20000041828 */
[----:B------:R-:W3:Y:S04]  /*197a0*/  LDL.LU R178, [R1+0x14] ;  /* 0x0000140001b27983 */ /* 0x000ee80000300800 */
[----:B------:R-:W3:Y:S01]  /*197b0*/  LDL.LU R188, [R1+0x8] ;  /* 0x0000080001bc7983 */ /* 0x000ee20000300800 */
[-C--:B------:R-:W-:Y:S03]  /*197c0*/  HMMA.16816.F32.BF16 R44, R72, R78.reuse, R44 ;  /* 0x0000004e482c723c */ /* 0x080fe6000004182c */
[----:B------:R-:W3:Y:S02]  /*197d0*/  LDL.LU R231, [R1+0x15c] ;  /* 0x00015c0001e77983 */ /* 0x000ee40000300800 */
[----:B------:R-:W-:Y:S01]  /*197e0*/  MOV R101, R172 ;  /* 0x000000ac00657202 */ /* 0x000fe20000000f00 */
[C---:B------:R-:W-:Y:S01]  /*197f0*/  HMMA.16816.F32.BF16 R48, R68.reuse, R78, R48 ;  /* 0x0000004e4430723c */ /* 0x040fe20000041830 */
[----:B------:R-:W1:Y:S01]  /*19800*/  LDSM.16.MT88.4 R76, [R223+0x9800] ;  /* 0x00980000df4c783b */ /* 0x000e620000004200 */
[----:B------:R-:W-:Y:S04]  /*19810*/  MUFU.EX2 R172, R247 ;  /* 0x000000f700ac7308 */ /* 0x000fe80000000800 */
[-C--:B-1----:R-:W-:Y:S06]  /*19820*/  HMMA.16816.F32.BF16 R52, R68, R76.reuse, R52 ;  /* 0x0000004c4434723c */ /* 0x082fec0000041834 */
[C---:B------:R-:W-:Y:S06]  /*19830*/  HMMA.16816.F32.BF16 R56, R72.reuse, R76, R56 ;  /* 0x0000004c4838723c */ /* 0x040fec0000041838 */
[-C--:B------:R-:W-:Y:S06]  /*19840*/  HMMA.16816.F32.BF16 R60, R72, R78.reuse, R60 ;  /* 0x0000004e483c723c */ /* 0x080fec000004183c */
[----:B------:R-:W-:Y:S07]  /*19850*/  HMMA.16816.F32.BF16 R64, R68, R78, R64 ;  /* 0x0000004e4440723c */ /* 0x000fee0000041840 */
[----:B--2---:R-:W-:Y:S01]  /*19860*/  F2FP.BF16.F32.PACK_AB R68, R131, R119 ;  /* 0x000000778344723e */ /* 0x004fe200000010ff */
[----:B----4-:R-:W-:Y:S10]  /*19870*/  MUFU.EX2 R174, R174 ;  /* 0x000000ae00ae7308 */ /* 0x010ff40000000800 */
[----:B---3--:R-:W1:Y:S10]  /*19880*/  MUFU.EX2 R178, R178 ;  /* 0x000000b200b27308 */ /* 0x008e740000000800 */
[----:B------:R2:W3:Y:S01]  /*19890*/  MUFU.EX2 R122, R188 ;  /* 0x000000bc007a7308 */ /* 0x0004e20000000800 */
[----:B-1----:R-:W-:Y:S02]  /*198a0*/  F2FP.BF16.F32.PACK_AB R70, R178, R174 ;  /* 0x000000aeb246723e */ /* 0x002fe400000010ff */
[----:B--2---:R-:W-:Y:S02]  /*198b0*/  MOV R188, R191 ;  /* 0x000000bf00bc7202 */ /* 0x004fe40000000f00 */
        /* <DEDUP_REMOVED lines=8> */
[----:B------:R-:W-:Y:S02]  /*19940*/  MOV R191, R190 ;  /* 0x000000be00bf7202 */ /* 0x000fe40000000f00 */
[----:B------:R-:W-:Y:S02]  /*19950*/  MOV R190, R192 ;  /* 0x000000c000be7202 */ /* 0x000fe40000000f00 */
[----:B------:R-:W-:Y:S01]  /*19960*/  MOV R192, R205 ;  /* 0x000000cd00c07202 */ /* 0x000fe20000000f00 */
[----:B------:R-:W-:Y:S01]  /*19970*/  IMAD.MOV.U32 R87, RZ, RZ, R191 ;  /* 0x000000ffff577224 */ /* 0x000fe200078e00bf */
[----:B------:R-:W-:Y:S03]  /*19980*/  MOV R205, R179 ;  /* 0x000000b300cd7202 */ /* 0x000fe60000000f00 */
[----:B------:R-:W-:Y:S01]  /*19990*/  MUFU.EX2 R207, R207 ;  /* 0x000000cf00cf7308 */ /* 0x000fe20000000800 */
[----:B------:R-:W-:Y:S02]  /*199a0*/  MOV R85, R189 ;  /* 0x000000bd00557202 */ /* 0x000fe40000000f00 */
[----:B------:R-:W-:Y:S02]  /*199b0*/  MOV R86, R188 ;  /* 0x000000bc00567202 */ /* 0x000fe40000000f00 */
[----:B------:R-:W-:Y:S02]  /*199c0*/  MOV R201, R85 ;  /* 0x0000005500c97202 */ /* 0x000fe40000000f00 */
[----:B------:R-:W-:Y:S03]  /*199d0*/  MOV R188, R124 ;  /* 0x0000007c00bc7202 */ /* 0x000fe60000000f00 */
[----:B------:R2:W4:Y:S01]  /*199e0*/  MUFU.EX2 R179, R137 ;  /* 0x0000008900b37308 */ /* 0x0005220000000800 */
[----:B-1----:R-:W4:Y:S01]  /*199f0*/  LDL.LU R232, [R1+0x158] ;  /* 0x0001580001e87983 */ /* 0x002f220000300800 */
[----:B------:R-:W-:Y:S02]  /*19a00*/  MOV R200, R86 ;  /* 0x0000005600c87202 */ /* 0x000fe40000000f00 */
[----:B------:R-:W-:Y:S02]  /*19a10*/  MOV R191, R192 ;  /* 0x000000c000bf7202 */ /* 0x000fe40000000f00 */
[----:B------:R-:W-:Y:S02]  /*19a20*/  MOV R189, R177 ;  /* 0x000000b100bd7202 */ /* 0x000fe40000000f00 */
[----:B------:R-:W-:Y:S02]  /*19a30*/  MOV R192, R127 ;  /* 0x0000007f00c07202 */ /* 0x000fe40000000f00 */
[----:B------:R-:W-:Y:S01]  /*19a40*/  MUFU.EX2 R124, R123 ;  /* 0x0000007b007c7308 */ /* 0x000fe20000000800 */
[----:B------:R-:W-:Y:S02]  /*19a50*/  MOV R84, R87 ;  /* 0x0000005700547202 */ /* 0x000fe40000000f00 */
[----:B------:R-:W-:Y:S02]  /*19a60*/  MOV R85, R101 ;  /* 0x0000006500557202 */ /* 0x000fe40000000f00 */
[----:B------:R-:W-:Y:S02]  /*19a70*/  MOV R202, R201 ;  /* 0x000000c900ca7202 */ /* 0x000fe40000000f00 */
[----:B------:R-:W-:Y:S01]  /*19a80*/  MOV R86, R188 ;  /* 0x000000bc00567202 */ /* 0x000fe20000000f00 */
[----:B--2---:R-:W2:Y:S01]  /*19a90*/  LDL.LU R137, [R1+0x154] ;  /* 0x0001540001897983 */ /* 0x004ea20000300800 */
[----:B------:R-:W-:Y:S01]  /*19aa0*/  MOV R201, R200 ;  /* 0x000000c800c97202 */ /* 0x000fe20000000f00 */
[----:B------:R-:W-:Y:S01]  /*19ab0*/  IMAD.MOV.U32 R188, RZ, RZ, R136 ;  /* 0x000000ffffbc7224 */ /* 0x000fe200078e0088 */
[----:B------:R-:W-:Y:S01]  /*19ac0*/  MOV R101, R189 ;  /* 0x000000bd00657202 */ /* 0x000fe20000000f00 */
[----:B------:R-:W2:Y:S01]  /*19ad0*/  LDL.LU R80, [R1+0x88] ;  /* 0x0000880001507983 */ /* 0x000ea20000300800 */
[----:B------:R-:W-:Y:S01]  /*19ae0*/  MOV R200, R84 ;  /* 0x0000005400c87202 */ /* 0x000fe20000000f00 */
[----:B------:R-:W1:Y:S01]  /*19af0*/  MUFU.EX2 R127, R248 ;  /* 0x000000f8007f7308 */ /* 0x000e620000000800 */
[----:B------:R-:W-:Y:S01]  /*19b00*/  MOV R87, R192 ;  /* 0x000000c000577202 */ /* 0x000fe20000000f00 */
[----:B------:R-:W2:Y:S01]  /*19b10*/  LDL.LU R136, [R1+0x150] ;  /* 0x0001500001887983 */ /* 0x000ea20000300800 */
[----:B------:R-:W-:Y:S02]  /*19b20*/  MOV R189, R205 ;  /* 0x000000cd00bd7202 */ /* 0x000fe40000000f00 */
[----:B------:R-:W-:Y:S02]  /*19b30*/  MOV R84, R85 ;  /* 0x0000005500547202 */ /* 0x000fe40000000f00 */
[----:B------:R-:W-:Y:S03]  /*19b40*/  MOV R203, R202 ;  /* 0x000000ca00cb7202 */ /* 0x000fe60000000f00 */
[----:B------:R-:W1:Y:S01]  /*19b50*/  MUFU.EX2 R177, R246 ;  /* 0x000000f600b17308 */ /* 0x000e620000000800 */
[----:B------:R-:W-:Y:S02]  /*19b60*/  MOV R85, R86 ;  /* 0x0000005600557202 */ /* 0x000fe40000000f00 */
[----:B------:R-:W-:Y:S01]  /*19b70*/  MOV R202, R201 ;  /* 0x000000c900ca7202 */ /* 0x000fe20000000f00 */
[----:B------:R-:W-:Y:S01]  /*19b80*/  IMAD.MOV.U32 R201, RZ, RZ, R200 ;  /* 0x000000ffffc97224 */ /* 0x000fe200078e00c8 */
[----:B------:R-:W-:Y:S02]  /*19b90*/  MOV R86, R87 ;  /* 0x0000005700567202 */ /* 0x000fe40000000f00 */
[----:B------:R-:W-:Y:S03]  /*19ba0*/  MOV R87, R189 ;  /* 0x000000bd00577202 */ /* 0x000fe60000000f00 */
[----:B------:R-:W-:Y:S01]  /*19bb0*/  MUFU.EX2 R123, R226 ;  /* 0x000000e2007b7308 */ /* 0x000fe20000000800 */
[----:B------:R-:W-:Y:S02]  /*19bc0*/  MOV R200, R84 ;  /* 0x0000005400c87202 */ /* 0x000fe40000000f00 */
        /* <DEDUP_REMOVED lines=20> */
[----:B------:R-:W-:Y:S01]  /*19d10*/  IMAD.MOV.U32 R86, RZ, RZ, R87 ;  /* 0x000000ffff567224 */ /* 0x000fe200078e0057 */
        /* <DEDUP_REMOVED lines=9> */
[----:B------:R-:W-:Y:S01]  /*19db0*/  MUFU.EX2 R197, R231 ;  /* 0x000000e700c57308 */ /* 0x000fe20000000800 */
        /* <DEDUP_REMOVED lines=20> */
[----:B---3--:R-:W-:Y:S03]  /*19f00*/  F2FP.BF16.F32.PACK_AB R69, R139, R122 ;  /* 0x0000007a8b45723e */ /* 0x008fe600000010ff */
[----:B------:R-:W3:Y:S01]  /*19f10*/  MUFU.EX2 R125, R126 ;  /* 0x0000007e007d7308 */ /* 0x000ee20000000800 */
[----:B----4-:R-:W-:Y:S02]  /*19f20*/  F2FP.BF16.F32.PACK_AB R71, R179, R175 ;  /* 0x000000afb347723e */ /* 0x010fe400000010ff */
[----:B------:R-:W-:Y:S02]  /*19f30*/  MOV R212, R213 ;  /* 0x000000d500d47202 */ /* 0x000fe40000000f00 */
[----:B------:R-:W-:Y:S02]  /*19f40*/  MOV R213, R203 ;  /* 0x000000cb00d57202 */ /* 0x000fe40000000f00 */
[----:B------:R-:W-:Y:S03]  /*19f50*/  MOV R203, R200 ;  /* 0x000000c800cb7202 */ /* 0x000fe60000000f00 */
[----:B------:R-:W4:Y:S01]  /*19f60*/  MUFU.EX2 R173, R244 ;  /* 0x000000f400ad7308 */ /* 0x000f220000000800 */
[----:B------:R-:W-:Y:S02]  /*19f70*/  MOV R200, R84 ;  /* 0x0000005400c87202 */ /* 0x000fe40000000f00 */
[----:B------:R-:W-:Y:S02]  /*19f80*/  MOV R84, R85 ;  /* 0x0000005500547202 */ /* 0x000fe40000000f00 */
[----:B------:R-:W-:Y:S02]  /*19f90*/  MOV R85, R86 ;  /* 0x0000005600557202 */ /* 0x000fe40000000f00 */
[----:B-1----:R-:W-:Y:S03]  /*19fa0*/  F2FP.BF16.F32.PACK_AB R73, R127, R116 ;  /* 0x000000747f49723e */ /* 0x002fe600000010ff */
[----:B------:R-:W-:Y:S01]  /*19fb0*/  MUFU.EX2 R126, R251 ;  /* 0x000000fb007e7308 */ /* 0x000fe20000000800 */
[----:B------:R-:W-:Y:S02]  /*19fc0*/  F2FP.BF16.F32.PACK_AB R75, R177, R172 ;  /* 0x000000acb14b723e */ /* 0x000fe400000010ff */
[----:B---3--:R-:W-:Y:S02]  /*19fd0*/  F2FP.BF16.F32.PACK_AB R72, R125, R124 ;  /* 0x0000007c7d48723e */ /* 0x008fe400000010ff */
[----:B------:R-:W-:Y:S01]  /*19fe0*/  MOV R86, R87 ;  /* 0x0000005700567202 */ /* 0x000fe20000000f00 */
[----:B------:R-:W-:Y:S01]  /*19ff0*/  IMAD.MOV.U32 R87, RZ, RZ, R188 ;  /* 0x000000ffff577224 */ /* 0x000fe200078e00bc */
[----:B------:R-:W-:Y:S03]  /*1a000*/  MOV R90, R213 ;  /* 0x000000d5005a7202 */ /* 0x000fe60000000f00 */
[----:B------:R-:W-:Y:S01]  /*1a010*/  MUFU.EX2 R192, R192 ;  /* 0x000000c000c07308 */ /* 0x000fe20000000800 */
[----:B----4-:R-:W-:Y:S02]  /*1a020*/  F2FP.BF16.F32.PACK_AB R74, R173, R129 ;  /* 0x00000081ad4a723e */ /* 0x010fe400000010ff */
[----:B------:R-:W-:Y:S02]  /*1a030*/  MOV R91, R200 ;  /* 0x000000c8005b7202 */ /* 0x000fe40000000f00 */
[----:B------:R-:W-:Y:S02]  /*1a040*/  MOV R114, R211 ;  /* 0x000000d300727202 */ /* 0x000fe40000000f00 */
[----:B------:R-:W-:Y:S03]  /*1a050*/  MOV R200, R84 ;  /* 0x0000005400c87202 */ /* 0x000fe60000000f00 */
[----:B------:R1:W-:Y:S01]  /*1a060*/  MUFU.EX2 R110, R90 ;  /* 0x0000005a006e7308 */ /* 0x0003e20000000800 */
[----:B------:R-:W-:Y:S02]  /*1a070*/  MOV R113, R85 ;  /* 0x0000005500717202 */ /* 0x000fe40000000f00 */
[----:B------:R-:W-:Y:S02]  /*1a080*/  MOV R213, R86 ;  /* 0x0000005600d57202 */ /* 0x000fe40000000f00 */
[----:B------:R-:W-:Y:S02]  /*1a090*/  MOV R211, R87 ;  /* 0x0000005700d37202 */ /* 0x000fe40000000f00 */
[----:B------:R-:W-:Y:S01]  /*1a0a0*/  LDSM.16.MT88.4 R84, [R222+0xa000] ;  /* 0x00a00000de54783b */ /* 0x000fe20000004200 */
[----:B------:R-:W-:Y:S01]  /*1a0b0*/  MOV R240, R214 ;  /* 0x000000d600f07202 */ /* 0x000fe20000000f00 */
[----:B------:R-:W-:Y:S01]  /*1a0c0*/  IMAD.MOV.U32 R214, RZ, RZ, R191 ;  /* 0x000000ffffd67224 */ /* 0x000fe200078e00bf */
[----:B------:R-:W-:Y:S01]  /*1a0d0*/  MOV R243, R202 ;  /* 0x000000ca00f37202 */ /* 0x000fe20000000f00 */
        /* <DEDUP_REMOVED lines=8> */
[----:B-1----:R-:W-:Y:S01]  /*1a160*/  LDSM.16.MT88.4 R88, [R223+0xa000] ;  /* 0x00a00000df58783b */ /* 0x002fe20000004200 */
[----:B------:R-:W-:Y:S02]  /*1a170*/  MOV R188, R228 ;  /* 0x000000e400bc7202 */ /* 0x000fe40000000f00 */
[----:B------:R-:W-:Y:S02]  /*1a180*/  MOV R242, R113 ;  /* 0x0000007100f27202 */ /* 0x000fe40000000f00 */
        /* <DEDUP_REMOVED lines=11> */
[----:B------:R-:W-:Y:S09]  /*1a240*/  MOV R236, R121 ;  /* 0x0000007900ec7202 */ /* 0x000ff20000000f00 */
[----:B------:R-:W1:Y:S10]  /*1a250*/  MUFU.EX2 R115, R115 ;  /* 0x0000007300737308 */ /* 0x000e740000000800 */
[----:B------:R-:W-:Y:S10]  /*1a260*/  MUFU.EX2 R121, R252 ;  /* 0x000000fc00797308 */ /* 0x000ff40000000800 */
[----:B------:R-:W-:Y:S10]  /*1a270*/  MUFU.EX2 R112, R240 ;  /* 0x000000f000707308 */ /* 0x000ff40000000800 */
[----:B------:R-:W-:Y:S10]  /*1a280*/  MUFU.EX2 R196, R232 ;  /* 0x000000e800c47308 */ /* 0x000ff40000000800 */
[----:B--2---:R2:W3:Y:S01]  /*1a290*/  MUFU.EX2 R186, R137 ;  /* 0x0000008900ba7308 */ /* 0x0044e20000000800 */
[----:B------:R-:W-:Y:S02]  /*1a2a0*/  FFMA.FTZ R133, R133, R80, R209 ;  /* 0x0000005085857223 */ /* 0x000fe400000100d1 */
[----:B------:R-:W4:Y:S07]  /*1a2b0*/  LDSM.16.MT88.4 R80, [R221+0xa000] ;  /* 0x00a00000dd50783b */ /* 0x000f2e0000004200 */
[----:B------:R-:W-:Y:S01]  /*1a2c0*/  MUFU.EX2 R209, R239 ;  /* 0x000000ef00d17308 */ /* 0x000fe20000000800 */
[----:B------:R-:W-:Y:S04]  /*1a2d0*/  FADD.FTZ R94, R210, R133 ;  /* 0x00000085d25e7221 */ /* 0x000fe80000010000 */
[----:B------:R-:W-:Y:S05]  /*1a2e0*/  FADD.FTZ R94, R218, R94 ;  /* 0x0000005eda5e7221 */ /* 0x000fea0000010000 */
[----:B------:R-:W-:Y:S01]  /*1a2f0*/  MUFU.EX2 R133, R250 ;  /* 0x000000fa00857308 */ /* 0x000fe20000000800 */
[----:B--2---:R-:W2:Y:S04]  /*1a300*/  LDL.LU R137, [R1+0x14c] ;  /* 0x00014c0001897983 */ /* 0x004ea80000300800 */
[----:B------:R1:W5:Y:S04]  /*1a310*/  LDL.LU R232, [R1+0x148] ;  /* 0x0001480001e87983 */ /* 0x0003680000300800 */
[----:B------:R1:W5:Y:S04]  /*1a320*/  LDL.LU R231, [R1+0x144] ;  /* 0x0001440001e77983 */ /* 0x0003680000300800 */
[----:B------:R1:W5:Y:S04]  /*1a330*/  LDL.LU R230, [R1+0x140] ;  /* 0x0001400001e67983 */ /* 0x0003680000300800 */
[----:B------:R1:W5:Y:S04]  /*1a340*/  LDL.LU R229, [R1+0x13c] ;  /* 0x00013c0001e57983 */ /* 0x0003680000300800 */
[----:B------:R-:W3:Y:S01]  /*1a350*/  LDL.LU R76, [R1+0x8c] ;  /* 0x00008c00014c7983 */ /* 0x000ee20000300800 */
[-C--:B----4-:R-:W-:Y:S06]  /*1a360*/  HMMA.16816.F32.BF16 R4, R68, R80.reuse, R4 ;  /* 0x000000504404723c */ /* 0x090fec0000041804 */
[C---:B------:R-:W-:Y:S06]  /*1a370*/  HMMA.16816.F32.BF16 R8, R72.reuse, R80, R8 ;  /* 0x000000504808723c */ /* 0x040fec0000041808 */
[-C--:B------:R-:W-:Y:S06]  /*1a380*/  HMMA.16816.F32.BF16 R12, R72, R82.reuse, R12 ;  /* 0x00000052480c723c */ /* 0x080fec000004180c */
[C---:B------:R-:W-:Y:S01]  /*1a390*/  HMMA.16816.F32.BF16 R16, R68.reuse, R82, R16 ;  /* 0x000000524410723c */ /* 0x040fe20000041810 */
[----:B------:R-:W-:Y:S04]  /*1a3a0*/  LDSM.16.MT88.4 R80, [R224+0xa800] ;  /* 0x00a80000e050783b */ /* 0x000fe80000004200 */
[----:B---3--:R-:W-:Y:S04]  /*1a3b0*/  FFMA.FTZ R132, R132, R76, R128 ;  /* 0x0000004c84847223 */ /* 0x008fe80000010080 */
[----:B------:R-:W3:Y:S01]  /*1a3c0*/  LDL.LU R76, [R1+0x94] ;  /* 0x00009400014c7983 */ /* 0x000ee20000300800 */
[----:B------:R4:W1:Y:S01]  /*1a3d0*/  MUFU.EX2 R128, R225 ;  /* 0x000000e100807308 */ /* 0x0008620000000800 */
[----:B------:R-:W-:Y:S02]  /*1a3e0*/  FADD.FTZ R132, R204, R132 ;  /* 0x00000084cc847221 */ /* 0x000fe40000010000 */
[----:B------:R1:W5:Y:S04]  /*1a3f0*/  LDL.LU R228, [R1+0x138] ;  /* 0x0001380001e47983 */ /* 0x0003680000300800 */
[----:B------:R1:W5:Y:S03]  /*1a400*/  LDL.LU R227, [R1+0x134] ;  /* 0x0001340001e37983 */ /* 0x0003660000300800 */
[----:B------:R-:W-:Y:S01]  /*1a410*/  MUFU.EX2 R204, R236 ;  /* 0x000000ec00cc7308 */ /* 0x000fe20000000800 */
[----:B------:R1:W5:Y:S04]  /*1a420*/  LDL.LU R226, [R1+0x130] ;  /* 0x0001300001e27983 */ /* 0x0003680000300800 */
[----:B----4-:R4:W5:Y:S04]  /*1a430*/  LDL.LU R225, [R1+0x12c] ;  /* 0x00012c0001e17983 */ /* 0x0109680000300800 */
[----:B------:R4:W5:Y:S01]  /*1a440*/  LDL.LU R220, [R1+0x128] ;  /* 0x0001280001dc7983 */ /* 0x0009620000300800 */
[----:B---3--:R-:W-:Y:S03]  /*1a450*/  FFMA.FTZ R0, R0, R76, R103 ;  /* 0x0000004c00007223 */ /* 0x008fe60000010067 */
[----:B------:R-:W3:Y:S01]  /*1a460*/  LDSM.16.MT88.4 R76, [R224+0xa000] ;  /* 0x00a00000e04c783b */ /* 0x000ee20000004200 */
[----:B------:R-:W-:Y:S01]  /*1a470*/  MUFU.EX2 R103, R213 ;  /* 0x000000d500677308 */ /* 0x000fe20000000800 */
[----:B------:R-:W-:Y:S01]  /*1a480*/  FADD.FTZ R93, R106, R0 ;  /* 0x000000006a5d7221 */ /* 0x000fe20000010000 */
[----:B------:R-:W-:Y:S01]  /*1a490*/  FADD.FTZ R0, R107, R3 ;  /* 0x000000036b007221 */ /* 0x000fe20000010000 */
[----:B------:R-:W-:Y:S01]  /*1a4a0*/  FADD.FTZ R3, R216, R132 ;  /* 0x00000084d8037221 */ /* 0x000fe20000010000 */
[----:B--2---:R-:W-:Y:S01]  /*1a4b0*/  MOV R132, R137 ;  /* 0x0000008900847202 */ /* 0x004fe20000000f00 */
[----:B------:R-:W-:Y:S01]  /*1a4c0*/  FADD.FTZ R93, R92, R93 ;  /* 0x0000005d5c5d7221 */ /* 0x000fe20000010000 */
[----:B------:R-:W-:Y:S01]  /*1a4d0*/  FADD.FTZ R92, R215, R0 ;  /* 0x00000000d75c7221 */ /* 0x000fe20000010000 */
[----:B------:R-:W-:Y:S03]  /*1a4e0*/  FADD.FTZ R0, R233, R94 ;  /* 0x0000005ee9007221 */ /* 0x000fe60000010000 */
[----:B------:R-:W-:Y:S01]  /*1a4f0*/  MUFU.EX2 R107, R242 ;  /* 0x000000f2006b7308 */ /* 0x000fe20000000800 */
[----:B------:R-:W-:Y:S04]  /*1a500*/  FADD.FTZ R0, R208, R0 ;  /* 0x00000000d0007221 */ /* 0x000fe80000010000 */
[----:B------:R-:W-:Y:S05]  /*1a510*/  FADD.FTZ R94, R104, R0 ;  /* 0x00000000685e7221 */ /* 0x000fea0000010000 */
[----:B------:R-:W-:Y:S10]  /*1a520*/  MUFU.EX2 R106, R243 ;  /* 0x000000f3006a7308 */ /* 0x000ff40000000800 */
[----:B------:R-:W2:Y:S01]  /*1a530*/  MUFU.EX2 R104, R212 ;  /* 0x000000d400687308 */ /* 0x000ea20000000800 */
[-C--:B---3--:R-:W-:Y:S06]  /*1a540*/  HMMA.16816.F32.BF16 R20, R68, R76.reuse, R20 ;  /* 0x0000004c4414723c */ /* 0x088fec0000041814 */
        /* <DEDUP_REMOVED lines=9> */
[-C--:B------:R-:W-:Y:S06]  /*1a5e0*/  HMMA.16816.F32.BF16 R52, R68, R88.reuse, R52 ;  /* 0x000000584434723c */ /* 0x080fec0000041834 */
[C---:B------:R-:W-:Y:S06]  /*1a5f0*/  HMMA.16816.F32.BF16 R56, R72.reuse, R88, R56 ;  /* 0x000000584838723c */ /* 0x040fec0000041838 */
[-C--:B------:R-:W-:Y:S05]  /*1a600*/  HMMA.16816.F32.BF16 R60, R72, R90.reuse, R60 ;  /* 0x0000005a483c723c */ /* 0x080fea000004183c */
[----:B------:R-:W-:Y:S01]  /*1a610*/  FADD.FTZ R89, R217, R3 ;  /* 0x00000003d9597221 */ /* 0x000fe20000010000 */
[----:B------:R-:W-:Y:S05]  /*1a620*/  HMMA.16816.F32.BF16 R64, R68, R90, R64 ;  /* 0x0000005a4440723c */ /* 0x000fea0000041840 */
[----:B-1----:R-:W-:Y:S01]  /*1a630*/  F2FP.BF16.F32.PACK_AB R73, R115, R110 ;  /* 0x0000006e7349723e */ /* 0x002fe200000010ff */
[----:B------:R-:W-:Y:S01]  /*1a640*/  FADD.FTZ R88, R105, R93 ;  /* 0x0000005d69587221 */ /* 0x000fe20000010000 */
[----:B------:R-:W-:Y:S01]  /*1a650*/  F2FP.BF16.F32.PACK_AB R68, R186, R176 ;  /* 0x000000b0ba44723e */ /* 0x000fe200000010ff */
[----:B------:R-:W-:Y:S01]  /*1a660*/  FADD.FTZ R3, R95, R92 ;  /* 0x0000005c5f037221 */ /* 0x000fe20000010000 */
[----:B------:R-:W1:Y:S02]  /*1a670*/  MUFU.EX2 R105, R211 ;  /* 0x000000d300697308 */ /* 0x000e640000000800 */
[----:B------:R-:W-:Y:S01]  /*1a680*/  F2FP.BF16.F32.PACK_AB R70, R197, R196 ;  /* 0x000000c4c546723e */ /* 0x000fe200000010ff */
[----:B------:R-:W-:Y:S01]  /*1a690*/  FADD.FTZ R93, R99, R89 ;  /* 0x00000059635d7221 */ /* 0x000fe20000010000 */
        /* <DEDUP_REMOVED lines=9> */
[-C--:B---3--:R-:W-:Y:S01]  /*1a730*/  HMMA.16816.F32.BF16 R4, R68, R76.reuse, R4 ;  /* 0x0000004c4404723c */ /* 0x088fe20000041804 */
[----:B------:R-:W-:Y:S02]  /*1a740*/  MUFU.EX2 R100, R203 ;  /* 0x000000cb00647308 */ /* 0x000fe40000000800 */
[----:B------:R-:W-:Y:S01]  /*1a750*/  FADD.FTZ R92, R149, R92 ;  /* 0x0000005c955c7221 */ /* 0x000fe20000010000 */
[----:B------:R-:W-:Y:S02]  /*1a760*/  FADD.FTZ R3, R97, R3 ;  /* 0x0000000361037221 */ /* 0x000fe40000010000 */
[C---:B------:R-:W-:Y:S05]  /*1a770*/  HMMA.16816.F32.BF16 R8, R72.reuse, R76, R8 ;  /* 0x0000004c4808723c */ /* 0x040fea0000041808 */
[----:B------:R3:W-:Y:S01]  /*1a780*/  MUFU.EX2 R99, R202 ;  /* 0x000000ca00637308 */ /* 0x0007e20000000800 */
[----:B------:R-:W-:Y:S01]  /*1a790*/  FADD.FTZ R3, R147, R3 ;  /* 0x0000000393037221 */ /* 0x000fe20000010000 */
[-C--:B------:R-:W-:Y:S08]  /*1a7a0*/  HMMA.16816.F32.BF16 R12, R72, R78.reuse, R12 ;  /* 0x0000004e480c723c */ /* 0x080ff0000004180c */
[----:B------:R2:W-:Y:S01]  /*1a7b0*/  MUFU.EX2 R97, R200 ;  /* 0x000000c800617308 */ /* 0x0005e20000000800 */
[C---:B------:R-:W-:Y:S01]  /*1a7c0*/  HMMA.16816.F32.BF16 R16, R68.reuse, R78, R16 ;  /* 0x0000004e4410723c */ /* 0x040fe20000041810 */
[----:B------:R-:W1:Y:S05]  /*1a7d0*/  LDSM.16.MT88.4 R76, [R221+0xb000] ;  /* 0x00b00000dd4c783b */ /* 0x000e6a0000004200 */
[-C--:B------:R-:W-:Y:S05]  /*1a7e0*/  HMMA.16816.F32.BF16 R20, R68, R80.reuse, R20 ;  /* 0x000000504414723c */ /* 0x080fea0000041814 */
[----:B---3--:R-:W-:Y:S01]  /*1a7f0*/  F2FP.BF16.F32.PACK_AB R202, R138, R102 ;  /* 0x000000668aca723e */ /* 0x008fe200000010ff */
[C---:B------:R-:W-:Y:S05]  /*1a800*/  HMMA.16816.F32.BF16 R24, R72.reuse, R80, R24 ;  /* 0x000000504818723c */ /* 0x040fea0000041818 */
[----:B--2---:R-:W-:Y:S01]  /*1a810*/  F2FP.BF16.F32.PACK_AB R200, R103, R104 ;  /* 0x0000006867c8723e */ /* 0x004fe200000010ff */
        /* <DEDUP_REMOVED lines=9> */
[-C--:B-1----:R-:W-:Y:S01]  /*1a8b0*/  HMMA.16816.F32.BF16 R52, R68, R88.reuse, R52 ;  /* 0x000000584434723c */ /* 0x082fe20000041834 */
[----:B------:R-:W1:Y:S04]  /*1a8c0*/  LDSM.16.MT88.4 R84, [R222+0xb000] ;  /* 0x00b00000de54783b */ /* 0x000e680000004200 */
[----:B------:R-:W-:Y:S01]  /*1a8d0*/  FADD.FTZ R94, R148, R0 ;  /* 0x00000000945e7221 */ /* 0x000fe20000010000 */
[C---:B------:R-:W-:Y:S05]  /*1a8e0*/  HMMA.16816.F32.BF16 R56, R72.reuse, R88, R56 ;  /* 0x000000584838723c */ /* 0x040fea0000041838 */
[----:B------:R-:W-:Y:S01]  /*1a8f0*/  FADD.FTZ R0, R150, R3 ;  /* 0x0000000396007221 */ /* 0x000fe20000010000 */
[-C--:B------:R-:W-:Y:S01]  /*1a900*/  HMMA.16816.F32.BF16 R60, R72, R90.reuse, R60 ;  /* 0x0000005a483c723c */ /* 0x080fe2000004183c */
[----:B------:R-:W-:Y:S04]  /*1a910*/  LDSM.16.MT88.4 R148, [R221+0xb800] ;  /* 0x00b80000dd94783b */ /* 0x000fe80000004200 */
[----:B------:R-:W-:Y:S01]  /*1a920*/  FADD.FTZ R88, R170, R94 ;  /* 0x0000005eaa587221 */ /* 0x000fe20000010000 */
[----:B------:R-:W-:Y:S01]  /*1a930*/  HMMA.16816.F32.BF16 R64, R68, R90, R64 ;  /* 0x0000005a4440723c */ /* 0x000fe20000041840 */
[----:B------:R-:W-:Y:S04]  /*1a940*/  MUFU.EX2 R90, R188 ;  /* 0x000000bc005a7308 */ /* 0x000fe80000000800 */
[----:B------:R-:W-:Y:S01]  /*1a950*/  F2FP.BF16.F32.PACK_AB R73, R112, R114 ;  /* 0x000000727049723e */ /* 0x000fe200000010ff */
[----:B------:R-:W-:Y:S01]  /*1a960*/  FADD.FTZ R3, R164, R92 ;  /* 0x0000005ca4037221 */ /* 0x000fe20000010000 */
[----:B------:R-:W-:Y:S01]  /*1a970*/  F2FP.BF16.F32.PACK_AB R68, R195, R192 ;  /* 0x000000c0c344723e */ /* 0x000fe200000010ff */
[----:B------:R-:W-:Y:S03]  /*1a980*/  FADD.FTZ R89, R130, R93 ;  /* 0x0000005d82597221 */ /* 0x000fe60000010000 */
[----:B------:R-:W3:Y:S01]  /*1a990*/  MUFU.EX2 R91, R189 ;  /* 0x000000bd005b7308 */ /* 0x000ee20000000800 */
[----:B------:R-:W4:Y:S01]  /*1a9a0*/  LDSM.16.MT88.4 R92, [R223+0xb000] ;  /* 0x00b00000df5c783b */ /* 0x000f220000004200 */
[----:B------:R-:W-:Y:S01]  /*1a9b0*/  F2FP.BF16.F32.PACK_AB R70, R209, R206 ;  /* 0x000000ced146723e */ /* 0x000fe200000010ff */
[----:B------:R-:W-:Y:S01]  /*1a9c0*/  FADD.FTZ R89, R144, R89 ;  /* 0x0000005990597221 */ /* 0x000fe20000010000 */
[----:B------:R-:W-:Y:S01]  /*1a9d0*/  F2FP.BF16.F32.PACK_AB R69, R204, R193 ;  /* 0x000000c1cc45723e */ /* 0x000fe200000010ff */
[----:B------:R-:W-:Y:S01]  /*1a9e0*/  FADD.FTZ R0, R98, R0 ;  /* 0x0000000062007221 */ /* 0x000fe20000010000 */
[----:B------:R-:W-:Y:S01]  /*1a9f0*/  F2FP.BF16.F32.PACK_AB R71, R205, R207 ;  /* 0x000000cfcd47723e */ /* 0x000fe200000010ff */
[----:B------:R-:W-:Y:S01]  /*1aa00*/  FADD.FTZ R96, R117, R88 ;  /* 0x0000005875607221 */ /* 0x000fe20000010000 */
[----:B------:R-:W-:Y:S02]  /*1aa10*/  F2FP.BF16.F32.PACK_AB R75, R111, R109 ;  /* 0x0000006d6f4b723e */ /* 0x000fe400000010ff */
[----:B------:R1:W1:Y:S01]  /*1aa20*/  MUFU.EX2 R98, R201 ;  /* 0x000000c900627308 */ /* 0x0002620000000800 */
[----:B------:R-:W-:Y:S01]  /*1aa30*/  F2FP.BF16.F32.PACK_AB R72, R107, R108 ;  /* 0x0000006c6b48723e */ /* 0x000fe200000010ff */
[----:B------:R-:W-:Y:S01]  /*1aa40*/  FADD.FTZ R88, R118, R3 ;  /* 0x0000000376587221 */ /* 0x000fe20000010000 */
[----:B------:R-:W-:Y:S01]  /*1aa50*/  F2FP.BF16.F32.PACK_AB R74, R105, R106 ;  /* 0x0000006a694a723e */ /* 0x000fe200000010ff */
[-C--:B------:R-:W-:Y:S03]  /*1aa60*/  HMMA.16816.F32.BF16 R4, R68, R76.reuse, R4 ;  /* 0x0000004c4404723c */ /* 0x080fe60000041804 */
[----:B------:R-:W-:Y:S01]  /*1aa70*/  FADD.FTZ R3, R120, R0 ;  /* 0x0000000078037221 */ /* 0x000fe20000010000 */
[----:B------:R-:W-:Y:S01]  /*1aa80*/  FADD.FTZ R0, R152, R88 ;  /* 0x0000005898007221 */ /* 0x000fe20000010000 */
[----:B---3--:R-:W-:Y:S01]  /*1aa90*/  F2FP.BF16.F32.PACK_AB R189, R91, R97 ;  /* 0x000000615bbd723e */ /* 0x008fe200000010ff */
[C---:B------:R-:W-:Y:S05]  /*1aaa0*/  HMMA.16816.F32.BF16 R8, R72.reuse, R76, R8 ;  /* 0x0000004c4808723c */ /* 0x040fea0000041808 */
[----:B------:R-:W-:Y:S01]  /*1aab0*/  FADD.FTZ R3, R153, R3 ;  /* 0x0000000399037221 */ /* 0x000fe20000010000 */
[-C--:B------:R-:W-:Y:S05]  /*1aac0*/  HMMA.16816.F32.BF16 R12, R72, R78.reuse, R12 ;  /* 0x0000004e480c723c */ /* 0x080fea000004180c */
[----:B------:R-:W-:Y:S01]  /*1aad0*/  FADD.FTZ R77, R165, R3 ;  /* 0x00000003a54d7221 */ /* 0x000fe20000010000 */
[C---:B------:R-:W-:Y:S01]  /*1aae0*/  HMMA.16816.F32.BF16 R16, R68.reuse, R78, R16 ;  /* 0x0000004e4410723c */ /* 0x040fe20000041810 */
[----:B------:R-:W-:Y:S04]  /*1aaf0*/  MUFU.EX2 R79, R198 ;  /* 0x000000c6004f7308 */ /* 0x000fe80000000800 */
[----:B------:R-:W-:Y:S01]  /*1ab00*/  FADD.FTZ R76, R180, R89 ;  /* 0x00000059b44c7221 */ /* 0x000fe20000010000 */
[-C--:B--2---:R-:W-:Y:S05]  /*1ab10*/  HMMA.16816.F32.BF16 R20, R68, R80.reuse, R20 ;  /* 0x000000504414723c */ /* 0x084fea0000041814 */
[----:B------:R-:W-:Y:S01]  /*1ab20*/  FADD.FTZ R78, R182, R76 ;  /* 0x0000004cb64e7221 */ /* 0x000fe20000010000 */
[C---:B------:R-:W-:Y:S01]  /*1ab30*/  HMMA.16816.F32.BF16 R24, R72.reuse, R80, R24 ;  /* 0x000000504818723c */ /* 0x040fe20000041818 */
[----:B------:R-:W-:Y:S01]  /*1ab40*/  LDSM.16.MT88.4 R180, [R222+0xb800] ;  /* 0x00b80000deb4783b */ /* 0x000fe20000004200 */
[----:B------:R-:W-:Y:S03]  /*1ab50*/  MUFU.EX2 R80, R199 ;  /* 0x000000c700507308 */ /* 0x000fe60000000800 */
[----:B------:R-:W-:Y:S01]  /*1ab60*/  FADD.FTZ R0, R155, R0 ;  /* 0x000000009b007221 */ /* 0x000fe20000010000 */
[-C--:B------:R-:W-:Y:S06]  /*1ab70*/  HMMA.16816.F32.BF16 R28, R72, R82.reuse, R28 ;  /* 0x00000052481c723c */ /* 0x080fec000004181c */
[----:B------:R-:W-:Y:S01]  /*1ab80*/  MUFU.EX2 R81, R191 ;  /* 0x000000bf00517308 */ /* 0x000fe20000000800 */
[----:B------:R-:W-:Y:S01]  /*1ab90*/  FADD.FTZ R3, R167, R0 ;  /* 0x00000000a7037221 */ /* 0x000fe20000010000 */
[C---:B------:R-:W-:Y:S04]  /*1aba0*/  HMMA.16816.F32.BF16 R32, R68.reuse, R82, R32 ;  /* 0x000000524420723c */ /* 0x040fe80000041820 */
[----:B-1----:R-:W-:Y:S02]  /*1abb0*/  F2FP.BF16.F32.PACK_AB R201, R100, R101 ;  /* 0x0000006564c9723e */ /* 0x002fe400000010ff */
[-C--:B------:R-:W-:Y:S02]  /*1abc0*/  HMMA.16816.F32.BF16 R36, R68, R84.reuse, R36 ;  /* 0x000000544424723c */ /* 0x080fe40000041824 */
[----:B------:R1:W2:Y:S03]  /*1abd0*/  MUFU.EX2 R83, R2 ;  /* 0x0000000200537308 */ /* 0x0002a60000000800 */
[----:B------:R-:W-:Y:S01]  /*1abe0*/  F2FP.BF16.F32.PACK_AB R203, R98, R99 ;  /* 0x0000006362cb723e */ /* 0x000fe200000010ff */
[C---:B------:R-:W-:Y:S06]  /*1abf0*/  HMMA.16816.F32.BF16 R40, R72.reuse, R84, R40 ;  /* 0x000000544828723c */ /* 0x040fec0000041828 */
[----:B------:R-:W3:Y:S01]  /*1ac00*/  MUFU.EX2 R82, R190 ;  /* 0x000000be00527308 */ /* 0x000ee20000000800 */
[----:B------:R-:W-:Y:S01]  /*1ac10*/  FADD.FTZ R0, R145, R78 ;  /* 0x0000004e91007221 */ /* 0x000fe20000010000 */
[-C--:B------:R-:W-:Y:S06]  /*1ac20*/  HMMA.16816.F32.BF16 R44, R72, R86.reuse, R44 ;  /* 0x00000056482c723c */ /* 0x080fec000004182c */
[C---:B------:R-:W-:Y:S05]  /*1ac30*/  HMMA.16816.F32.BF16 R48, R68.reuse, R86, R48 ;  /* 0x000000564430723c */ /* 0x040fea0000041830 */
[----:B-1----:R-:W-:Y:S01]  /*1ac40*/  FADD.FTZ R2, R154, R96 ;  /* 0x000000609a027221 */ /* 0x002fe20000010000 */
[-C--:B----4-:R-:W-:Y:S05]  /*1ac50*/  HMMA.16816.F32.BF16 R52, R68, R92.reuse, R52 ;  /* 0x0000005c4434723c */ /* 0x090fea0000041834 */
[----:B------:R-:W-:Y:S01]  /*1ac60*/  FADD.FTZ R2, R166, R2 ;  /* 0x00000002a6027221 */ /* 0x000fe20000010000 */
[C---:B------:R-:W-:Y:S01]  /*1ac70*/  HMMA.16816.F32.BF16 R56, R72.reuse, R92, R56 ;  /* 0x0000005c4838723c */ /* 0x040fe20000041838 */
[----:B------:R-:W1:Y:S04]  /*1ac80*/  LDSM.16.MT88.4 R164, [R224+0xb800] ;  /* 0x00b80000e0a4783b */ /* 0x000e680000004200 */
[----:B--2---:R-:W-:Y:S01]  /*1ac90*/  F2FP.BF16.F32.PACK_AB R191, R83, R90 ;  /* 0x0000005a53bf723e */ /* 0x004fe200000010ff */
[-C--:B------:R-:W-:Y:S05]  /*1aca0*/  HMMA.16816.F32.BF16 R60, R72, R94.reuse, R60 ;  /* 0x0000005e483c723c */ /* 0x080fea000004183c */
[----:B---3--:R-:W-:Y:S01]  /*1acb0*/  F2FP.BF16.F32.PACK_AB R188, R82, R81 ;  /* 0x0000005152bc723e */ /* 0x008fe200000010ff */
[----:B------:R-:W-:Y:S05]  /*1acc0*/  HMMA.16816.F32.BF16 R64, R68, R94, R64 ;  /* 0x0000005e4440723c */ /* 0x000fea0000041840 */
[----:B------:R-:W-:Y:S01]  /*1acd0*/  FADD.FTZ R73, R146, R0 ;  /* 0x0000000092497221 */ /* 0x000fe20000010000 */
[----:B------:R-:W-:Y:S01]  /*1ace0*/  F2FP.BF16.F32.PACK_AB R190, R79, R80 ;  /* 0x000000504fbe723e */ /* 0x000fe200000010ff */
[-C--:B------:R-:W-:Y:S05]  /*1acf0*/  HMMA.16816.F32.BF16 R144, R200, R148.reuse, R4 ;  /* 0x00000094c890723c */ /* 0x080fea0000041804 */
[----:B------:R-:W-:Y:S01]  /*1ad00*/  FADD.FTZ R76, R171, R2 ;  /* 0x00000002ab4c7221 */ /* 0x000fe20000010000 */
[----:B------:R-:W-:Y:S01]  /*1ad10*/  FADD.FTZ R2, R140, R77 ;  /* 0x0000004d8c027221 */ /* 0x000fe20000010000 */
[----:B------:R-:W-:Y:S01]  /*1ad20*/  FADD.FTZ R72, R142, R3 ;  /* 0x000000038e487221 */ /* 0x000fe20000010000 */
[----:B------:R-:W-:Y:S03]  /*1ad30*/  FADD.FTZ R5, R163, R73 ;  /* 0x00000049a3057221 */ /* 0x000fe60000010000 */
        /* <DEDUP_REMOVED lines=20> */
[C---:B------:R-:W-:Y:S01]  /*1ae80*/  HMMA.16816.F32.BF16 R156, R188.reuse, R164, R24 ;  /* 0x000000a4bc9c723c */ /* 0x040fe20000041818 */
[----:B------:R-:W1:Y:S04]  /*1ae90*/  LDSM.16.MT88.4 R4, [R223+0xb800] ;  /* 0x00b80000df04783b */ /* 0x000e680000004200 */
[----:B------:R-:W-:Y:S01]  /*1aea0*/  FADD.FTZ R9, R124, R0 ;  /* 0x000000007c097221 */ /* 0x000fe20000010000 */
[-C--:B------:R-:W-:Y:S05]  /*1aeb0*/  HMMA.16816.F32.BF16 R168, R188, R166.reuse, R28 ;  /* 0x000000a6bca8723c */ /* 0x080fea000004181c */
[----:B------:R-:W-:Y:S01]  /*1aec0*/  FADD.FTZ R0, R127, R2 ;  /* 0x000000027f007221 */ /* 0x000fe20000010000 */
[C---:B------:R-:W-:Y:S05]  /*1aed0*/  HMMA.16816.F32.BF16 R164, R200.reuse, R166, R32 ;  /* 0x000000a6c8a4723c */ /* 0x040fea0000041820 */
[----:B------:R-:W-:Y:S01]  /*1aee0*/  FADD.FTZ R0, R172, R0 ;  /* 0x00000000ac007221 */ /* 0x000fe20000010000 */
[----:B------:R-:W-:Y:S01]  /*1aef0*/  FADD.FTZ R3, R139, R3 ;  /* 0x000000038b037221 */ /* 0x000fe20000010000 */
[----:B------:R-:W-:Y:S01]  /*1af00*/  FADD.FTZ R2, R125, R9 ;  /* 0x000000097d027221 */ /* 0x000fe20000010000 */
[----:B------:R-:W-:Y:S03]  /*1af10*/  MOV R139, R135 ;  /* 0x00000087008b7202 */ /* 0x000fe60000000f00 */
        /* <DEDUP_REMOVED lines=69> */
.L_x_459:
[----:B-12---:R-:W2:Y:S04]  /*1b370*/  LDL.LU R2, [R1+0x88] ;  /* 0x0000880001027983 */ /* 0x006ea80000300800 */
[----:B------:R-:W3:Y:S04]  /*1b380*/  LDL.LU R7, [R1+0x8c] ;  /* 0x00008c0001077983 */ /* 0x000ee80000300800 */
[----:B------:R-:W4:Y:S04]  /*1b390*/  LDL.LU R13, [R1+0x94] ;  /* 0x00009400010d7983 */ /* 0x000f280000300800 */
[----:B------:R-:W4:Y:S01]  /*1b3a0*/  LDL.LU R12, [R1+0x90] ;  /* 0x00009000010c7983 */ /* 0x000f220000300800 */
[----:B------:R-:W1:Y:S01]  /*1b3b0*/  S2UR UR6, SR_CgaCtaId ;  /* 0x00000000000679c3 */ /* 0x000e620000008800 */
[----:B------:R-:W-:Y:S01]  /*1b3c0*/  UISETP.NE.AND UP0, UPT, UR17, -0x1, UPT ;  /* 0xffffffff1100788c */ /* 0x000fe2000bf05270 */
[----:B------:R-:W-:Y:S01]  /*1b3d0*/  IMAD.MOV.U32 R36, RZ, RZ, 0x20 ;  /* 0x00000020ff247424 */ /* 0x000fe200078e00ff */
[----:B-----5:R-:W1:Y:S01]  /*1b3e0*/  S2R R11, SR_TID.X ;  /* 0x00000000000b7919 */ /* 0x020e620000002100 */
[----:B------:R-:W-:Y:S01]  /*1b3f0*/  UMOV UR7, 0x400 ;  /* 0x0000040000077882 */ /* 0x000fe20000000000 */
[----:B------:R-:W2:Y:S07]  /*1b400*/  S2R R46, SR_TID.X ;  /* 0x00000000002e7919 */ /* 0x000eae0000002100 */
[----:B------:R-:W-:-:S02]  /*1b410*/  @UP0 ULDC.64 UR4, c[0x0][0x298] ;  /* 0x0000a60000040ab9 */ /* 0x000fc40000000a00 */
[----:B------:R-:W-:Y:S02]  /*1b420*/  @UP0 UIMAD.WIDE.U32 UR8, UR17, UR4, URZ ;  /* 0x00000004110802a5 */ /* 0x000fe4000f8e003f */
[----:B-1----:R-:W-:Y:S02]  /*1b430*/  ULEA UR7, UR6, UR7, 0x18 ;  /* 0x0000000706077291 */ /* 0x002fe4000f8ec03f */
[----:B------:R-:W-:Y:S01]  /*1b440*/  @UP0 UIMAD UR6, UR17, UR5, UR9 ;  /* 0x00000005110602a4 */ /* 0x000fe2000f8e0209 */
[----:B------:R-:W-:-:S04]  /*1b450*/  SHF.R.S32.HI R37, RZ, 0x1f, R11 ;  /* 0x0000001fff257819 */ /* 0x000fc8000001140b */
[CC--:B------:R-:W-:Y:S02]  /*1b460*/  LEA.HI R3, R37.reuse, R11.reuse, RZ, 0x2 ;  /* 0x0000000b25037211 */ /* 0x0c0fe400078f10ff */
[----:B------:R-:W-:Y:S02]  /*1b470*/  LEA.HI R10, R37, R11, RZ, 0x5 ;  /* 0x0000000b250a7211 */ /* 0x000fe400078f28ff */
[--C-:B------:R-:W-:Y:S02]  /*1b480*/  SHF.R.S32.HI R6, RZ, 0x2, R3.reuse ;  /* 0x00000002ff067819 */ /* 0x100fe40000011403 */
[----:B------:R-:W-:Y:S01]  /*1b490*/  SHF.R.S32.HI R8, RZ, 0x5, R10 ;  /* 0x00000005ff087819 */ /* 0x000fe2000001140a */
        /* <DEDUP_REMOVED lines=9> */
[----:B------:R-:W1:Y:S02]  /*1b530*/  SHFL.BFLY PT, R41, R0, 0x1, 0x1f ;  /* 0x0c201f0000297f89 */ /* 0x000e6400000e0000 */
[----:B------:R-:W-:Y:S01]  /*1b540*/  IMAD.IADD R7, R11, 0x1, -R3 ;  /* 0x000000010b077824 */ /* 0x000fe200078e0a03 */
[----:B------:R-:W-:Y:S01]  /*1b550*/  LOP3.LUT R2, R2, 0xfffffff8, RZ, 0xc0, !PT ;  /* 0xfffffff802027812 */ /* 0x000fe200078ec0ff */
[----:B---3--:R-:W-:Y:S01]  /*1b560*/  FADD.FTZ R3, R5, R13 ;  /* 0x0000000d05037221 */ /* 0x008fe20000010000 */
[----:B------:R2:W3:Y:S01]  /*1b570*/  SHFL.BFLY PT, R42, R4, 0x1, 0x1f ;  /* 0x0c201f00042a7f89 */ /* 0x0004e200000e0000 */
[----:B------:R-:W-:Y:S02]  /*1b580*/  IMAD R7, R8, 0x200, R7 ;  /* 0x0000020008077824 */ /* 0x000fe400078e0207 */
[----:B----4-:R-:W-:Y:S01]  /*1b590*/  FADD.FTZ R5, R9, R12 ;  /* 0x0000000c09057221 */ /* 0x010fe20000010000 */
[----:B------:R-:W-:Y:S01]  /*1b5a0*/  IMAD.IADD R2, R6, 0x1, -R2 ;  /* 0x0000000106027824 */ /* 0x000fe200078e0a02 */
[----:B------:R2:W4:Y:S03]  /*1b5b0*/  SHFL.BFLY PT, R43, R3, 0x1, 0x1f ;  /* 0x0c201f00032b7f89 */ /* 0x00052600000e0000 */
[C---:B------:R-:W-:Y:S01]  /*1b5c0*/  IMAD.SHL.U32 R6, R2.reuse, 0x40, RZ ;  /* 0x0000004002067824 */ /* 0x040fe200078e00ff */
[----:B------:R-:W-:Y:S01]  /*1b5d0*/  R2P PR, R2, 0x6 ;  /* 0x0000000602007804 */ /* 0x000fe20000000000 */
[----:B------:R2:W2:Y:S01]  /*1b5e0*/  SHFL.BFLY PT, R44, R5, 0x1, 0x1f ;  /* 0x0c201f00052c7f89 */ /* 0x0004a200000e0000 */
[----:B------:R-:W-:-:S02]  /*1b5f0*/  PLOP3.LUT P3, PT, PT, PT, UP0, 0x80, 0x0 ;  /* 0x000000000000781c */ /* 0x000fc40003f6f008 */
        /* <DEDUP_REMOVED lines=18> */
.L_x_463:
        /* <DEDUP_REMOVED lines=22> */
.L_x_464:
[----:B------:R-:W-:Y:S01]  /*1b880*/  ISETP.NE.AND P2, PT, RZ, UR7, PT ;  /* 0x00000007ff007c0c */ /* 0x000fe2000bf45270 */
[----:B------:R-:W-:Y:S01]  /*1b890*/  FADD.FTZ R44, R5, R44 ;  /* 0x0000002c052c7221 */ /* 0x000fe20000010000 */
[----:B------:R-:W-:Y:S01]  /*1b8a0*/  LOP3.LUT R2, R2, 0x1, RZ, 0xc0, !PT ;  /* 0x0000000102027812 */ /* 0x000fe200078ec0ff */
[C---:B--2---:R-:W-:Y:S01]  /*1b8b0*/  FMUL.FTZ R144, R0.reuse, R144 ;  /* 0x0000009000907220 */ /* 0x044fe20000410000 */
[----:B------:R-:W-:Y:S01]  /*1b8c0*/  MOV R40, 0x10 ;  /* 0x0000001000287802 */ /* 0x000fe20000000f00 */
[----:B------:R-:W-:Y:S01]  /*1b8d0*/  FMUL.FTZ R6, R0, R145 ;  /* 0x0000009100067220 */ /* 0x000fe20000410000 */
[----:B------:R-:W-:Y:S01]  /*1b8e0*/  ISETP.NE.U32.AND P1, PT, R2, 0x1, PT ;  /* 0x000000010200780c */ /* 0x000fe20003f25070 */
[----:B------:R-:W-:Y:S01]  /*1b8f0*/  FMUL.FTZ R148, R0, R148 ;  /* 0x0000009400947220 */ /* 0x000fe20000410000 */
        /* <DEDUP_REMOVED lines=9> */
[C---:B------:R-:W-:Y:S01]  /*1b990*/  FMUL.FTZ R164, R0.reuse, R164 ;  /* 0x000000a400a47220 */ /* 0x040fe20000410000 */
[----:B------:R-:W-:Y:S01]  /*1b9a0*/  LOP3.LUT R3, R47, 0xfffffff8, RZ, 0xc0, !PT ;  /* 0xfffffff82f037812 */ /* 0x000fe200078ec0ff */
[C---:B------:R-:W-:Y:S01]  /*1b9b0*/  FMUL.FTZ R9, R0.reuse, R165 ;  /* 0x000000a500097220 */ /* 0x040fe20000410000 */
        /* <DEDUP_REMOVED lines=115> */
[----:B------:R-:W-:Y:S01]  /*1c0f0*/  IADD3 R0, R23, 0x400, RZ ;  /* 0x0000040017007810 */ /* 0x000fe20007ffe0ff */
[----:B------:R-:W-:Y:S01]  /*1c100*/  STS [R3], R9 ;  /* 0x0000000903007388 */ /* 0x000fe20000000800 */
[----:B------:R-:W-:Y:S01]  /*1c110*/  F2FP.BF16.F32.PACK_AB R32, R195, R32 ;  /* 0x00000020c320723e */ /* 0x000fe200000010ff */
[----:B------:R-:W4:Y:S01]  /*1c120*/  @P3 LDC R14, c[0x0][0x2e8] ;  /* 0x0000ba00ff0e3b82 */ /* 0x000f220000000800 */
[C---:B------:R-:W-:Y:S01]  /*1c130*/  IADD3 R4, R40.reuse, R0, R36 ;  /* 0x0000000028047210 */ /* 0x040fe20007ffe024 */
        /* <DEDUP_REMOVED lines=62> */
[----:B------:R-:W1:Y:S02]  /*1c520*/  S2R R4, SR_TID.X ;  /* 0x0000000000047919 */ /* 0x000e640000002100 */
[----:B-1----:R-:W-:-:S04]  /*1c530*/  SHF.R.S32.HI R2, RZ, 0x1f, R4 ;  /* 0x0000001fff027819 */ /* 0x002fc80000011404 */
[----:B------:R-:W-:-:S04]  /*1c540*/  LEA.HI R2, R2, R4, RZ, 0x5 ;  /* 0x0000000402027211 */ /* 0x000fc800078f28ff */
[----:B------:R-:W-:Y:S02]  /*1c550*/  SHF.R.S32.HI R0, RZ, 0x5, R2 ;  /* 0x00000005ff007819 */ /* 0x000fe40000011402 */
[----:B------:R-:W-:Y:S02]  /*1c560*/  LOP3.LUT R2, R2, 0xffffffe0, RZ, 0xc0, !PT ;  /* 0xffffffe002027812 */ /* 0x000fe400078ec0ff */
[----:B------:R-:W-:-:S03]  /*1c570*/  SHF.R.S32.HI R3, RZ, 0x1f, R0 ;  /* 0x0000001fff037819 */ /* 0x000fc60000011400 */
[----:B------:R-:W-:Y:S01]  /*1c580*/  IMAD.IADD R2, R4, 0x1, -R2 ;  /* 0x0000000104027824 */ /* 0x000fe200078e0a02 */
[----:B------:R-:W-:-:S04]  /*1c590*/  LEA.HI R3, R3, R0, RZ, 0x2 ;  /* 0x0000000003037211 */ /* 0x000fc800078f10ff */
        /* <DEDUP_REMOVED lines=41> */
.L_x_466:
[----:B------:R-:W-:Y:S05]  /*1c830*/  BSYNC B0 ;  /* 0x0000000000007941 */ /* 0x000fea0003800000 */
.L_x_465:
        /* <DEDUP_REMOVED lines=45> */
.L_x_468:
[----:B------:R-:W-:Y:S05]  /*1cb10*/  BSYNC B0 ;  /* 0x0000000000007941 */ /* 0x000fea0003800000 */
.L_x_467:
        /* <DEDUP_REMOVED lines=18> */
.L_x_470:
[----:B------:R-:W-:Y:S05]  /*1cc40*/  BSYNC B0 ;  /* 0x0000000000007941 */ /* 0x000fea0003800000 */
.L_x_469:
        /* <DEDUP_REMOVED lines=16> */
.L_x_472:
[----:B------:R-:W-:Y:S05]  /*1cd50*/  BSYNC B0 ;  /* 0x0000000000007941 */ /* 0x000fea0003800000 */
.L_x_471:
        /* <DEDUP_REMOVED lines=16> */
.L_x_474:
[----:B------:R-:W-:Y:S05]  /*1ce60*/  BSYNC B0 ;  /* 0x0000000000007941 */ /* 0x000fea0003800000 */
.L_x_473:
        /* <DEDUP_REMOVED lines=16> */
.L_x_476:
[----:B------:R-:W-:Y:S05]  /*1cf70*/  BSYNC B0 ;  /* 0x0000000000007941 */ /* 0x000fea0003800000 */
.L_x_475:
        /* <DEDUP_REMOVED lines=16> */
.L_x_478:
[----:B------:R-:W-:Y:S05]  /*1d080*/  BSYNC B0 ;  /* 0x0000000000007941 */ /* 0x000fea0003800000 */
.L_x_477:
        /* <DEDUP_REMOVED lines=16> */
.L_x_480:
[----:B------:R-:W-:Y:S05]  /*1d190*/  BSYNC B0 ;  /* 0x0000000000007941 */ /* 0x000fea0003800000 */
.L_x_479:
        /* <DEDUP_REMOVED lines=15> */
.L_x_400:
        /* <DEDUP_REMOVED lines=88> */
.L_x_482:
[----:B------:R-:W-:Y:S05]  /*1d810*/  BSYNC B0 ;  /* 0x0000000000007941 */ /* 0x000fea0003800000 */
.L_x_481:
        /* <DEDUP_REMOVED lines=16> */
.L_x_484:
[----:B------:R-:W-:Y:S05]  /*1d920*/  BSYNC B0 ;  /* 0x0000000000007941 */ /* 0x000fea0003800000 */
.L_x_483:
        /* <DEDUP_REMOVED lines=16> */
.L_x_486:
[----:B------:R-:W-:Y:S05]  /*1da30*/  BSYNC B0 ;  /* 0x0000000000007941 */ /* 0x000fea0003800000 */
.L_x_485:
        /* <DEDUP_REMOVED lines=16> */
.L_x_488:
[----:B------:R-:W-:Y:S05]  /*1db40*/  BSYNC B0 ;  /* 0x0000000000007941 */ /* 0x000fea0003800000 */
.L_x_487:
        /* <DEDUP_REMOVED lines=16> */
.L_x_490:
[----:B------:R-:W-:Y:S05]  /*1dc50*/  BSYNC B0 ;  /* 0x0000000000007941 */ /* 0x000fea0003800000 */
.L_x_489:
        /* <DEDUP_REMOVED lines=25> */
.L_x_492:
[----:B------:R-:W-:Y:S05]  /*1ddf0*/  BSYNC B0 ;  /* 0x0000000000007941 */ /* 0x000fea0003800000 */
.L_x_491:
        /* <DEDUP_REMOVED lines=19> */
.L_x_494:
[----:B------:R-:W-:Y:S05]  /*1df30*/  BSYNC B0 ;  /* 0x0000000000007941 */ /* 0x000fea0003800000 */
.L_x_493:
        /* <DEDUP_REMOVED lines=16> */
.L_x_496:
[----:B------:R-:W-:Y:S05]  /*1e040*/  BSYNC B0 ;  /* 0x0000000000007941 */ /* 0x000fea0003800000 */
.L_x_495:
        /* <DEDUP_REMOVED lines=11> */
.L_x_498:
[----:B------:R-:W-:Y:S05]  /*1e100*/  BSYNC B0 ;  /* 0x0000000000007941 */ /* 0x000fea0003800000 */
.L_x_497:
        /* <DEDUP_REMOVED lines=11> */
.L_x_500:
[----:B------:R-:W-:Y:S05]  /*1e1c0*/  BSYNC B0 ;  /* 0x0000000000007941 */ /* 0x000fea0003800000 */
.L_x_499:
        /* <DEDUP_REMOVED lines=10> */
.L_x_502:
[----:B------:R-:W-:Y:S05]  /*1e270*/  BSYNC B0 ;  /* 0x0000000000007941 */ /* 0x000fea0003800000 */
.L_x_501:
        /* <DEDUP_REMOVED lines=10> */
.L_x_504:
[----:B------:R-:W-:Y:S05]  /*1e320*/  BSYNC B0 ;  /* 0x0000000000007941 */ /* 0x000fea0003800000 */
.L_x_503:
        /* <DEDUP_REMOVED lines=10> */
.L_x_506:
[----:B------:R-:W-:Y:S05]  /*1e3d0*/  BSYNC B0 ;  /* 0x0000000000007941 */ /* 0x000fea0003800000 */
.L_x_505:
        /* <DEDUP_REMOVED lines=10> */
.L_x_508:
[----:B------:R-:W-:Y:S05]  /*1e480*/  BSYNC B0 ;  /* 0x0000000000007941 */ /* 0x000fea0003800000 */
.L_x_507:
        /* <DEDUP_REMOVED lines=10> */
.L_x_510:
[----:B------:R-:W-:Y:S05]  /*1e530*/  BSYNC B0 ;  /* 0x0000000000007941 */ /* 0x000fea0003800000 */
.L_x_509:
        /* <DEDUP_REMOVED lines=10> */
.L_x_511:
        /* <DEDUP_REMOVED lines=10> */
.L_x_1421:


//--------------------- .text._ZN5flash16flash_fwd_kernelI23Flash_fwd_kernel_traitsILi64ELi128ELi128ELi4ELb0ELb0EN7cutlass10bfloat16_tE19Flash_kernel_traitsILi64ELi128ELi128ELi4ES3_EELb0ELb1ELb0ELb1ELb0ELb0ELb1ELb0EEEvNS_16Flash_fwd_paramsE --------------------------
	.section	.text._ZN5flash16flash_fwd_kernelI23Flash_fwd_kernel_traitsILi64ELi128ELi128ELi4ELb0ELb0EN7cutlass10bfloat16_tE19Flash_kernel_traitsILi64ELi128ELi128ELi4ES3_EELb0ELb1ELb0ELb1ELb0ELb0ELb1ELb0EEEvNS_16Flash_fwd_paramsE,"ax",@progbits
	.align	128
        .global         _ZN5flash16flash_fwd_kernelI23Flash_fwd_kernel_traitsILi64ELi128ELi128ELi4ELb0ELb0EN7cutlass10bfloat16_tE19Flash_kernel_traitsILi64ELi128ELi128ELi4ES3_EELb0ELb1ELb0ELb1ELb0ELb0ELb1ELb0EEEvNS_16Flash_fwd_paramsE
        .type           _ZN5flash16flash_fwd_kernelI23Flash_fwd_kernel_traitsILi64ELi128ELi128ELi4ELb0ELb0EN7cutlass10bfloat16_tE19Flash_kernel_traitsILi64ELi128ELi128ELi4ES3_EELb0ELb1ELb0ELb1ELb0ELb0ELb1ELb0EEEvNS_16Flash_fwd_paramsE,@function
        .size           _ZN5flash16flash_fwd_kernelI23Flash_fwd_kernel_traitsILi64ELi128ELi128ELi4ELb0ELb0EN7cutlass10bfloat16_tE19Flash_kernel_traitsILi64ELi128ELi128ELi4ES3_EELb0ELb1ELb0ELb1ELb0ELb0ELb1ELb0EEEvNS_16Flash_fwd_paramsE,(.L_x_1422 - _ZN5flash16flash_fwd_kernelI23Flash_fwd_kernel_traitsILi64ELi128ELi128ELi4ELb0ELb0EN7cutlass10bfloat16_tE19Flash_kernel_traitsILi64ELi128ELi128ELi4ES3_EELb0ELb1ELb0ELb1ELb0ELb0ELb1ELb0EEEvNS_16Flash_fwd_paramsE)
        .other          _ZN5flash16flash_fwd_kernelI23Flash_fwd_kernel_traitsILi64ELi128ELi128ELi4ELb0ELb0EN7cutlass10bfloat16_tE19Flash_kernel_traitsILi64ELi128ELi128ELi4ES3_EELb0ELb1ELb0ELb1ELb0ELb0ELb1ELb0EEEvNS_16Flash_fwd_paramsE,@"STO_CUDA_ENTRY STV_DEFAULT"
_ZN5flash16flash_fwd_kernelI23Flash_fwd_kernel_traitsILi64ELi128ELi128ELi4ELb0ELb0EN7cutlass10bfloat16_tE19Flash_kernel_traitsILi64ELi128ELi128ELi4ES3_EELb0ELb1ELb0ELb1ELb0ELb0ELb1ELb0EEEvNS_16Flash_fwd_paramsE:
.text._ZN5flash16flash_fwd_kernelI23Flash_fwd_kernel_traitsILi64ELi128ELi128ELi4ELb0ELb0EN7cutlass10bfloat16_tE19Flash_kernel_traitsILi64ELi128ELi128ELi4ES3_EELb0ELb1ELb0ELb1ELb0ELb0ELb1ELb0EEEvNS_16Flash_fwd_paramsE:
        /* <DEDUP_REMOVED lines=55> */
.L_x_512:
[----:B------:R-:W-:-:S05]  /*0370*/  ULDC UR6, c[0x0][0x2c8] ;  /* 0x0000b20000067ab9 */ /* 0x000fca0000000800 */
.L_x_513:
        /* <DEDUP_REMOVED lines=98> */
.L_x_515:
        /* <DEDUP_REMOVED lines=24> */
.L_x_516:
        /* <DEDUP_REMOVED lines=52> */
.L_x_518:
[----:B------:R-:W-:Y:S05]  /*0e60*/  BSYNC B0 ;  /* 0x0000000000007941 */ /* 0x000fea0003800000 */
.L_x_517:
        /* <DEDUP_REMOVED lines=24> */
.L_x_520:
[----:B------:R-:W-:Y:S05]  /*0ff0*/  BSYNC B0 ;  /* 0x0000000000007941 */ /* 0x000fea0003800000 */
.L_x_519:
        /* <DEDUP_REMOVED lines=24> */
.L_x_522:
[----:B------:R-:W-:Y:S05]  /*1180*/  BSYNC B0 ;  /* 0x0000000000007941 */ /* 0x000fea0003800000 */
.L_x_521:
        /* <DEDUP_REMOVED lines=25> */
.L_x_524:
[----:B------:R-:W-:Y:S05]  /*1320*/  BSYNC B0 ;  /* 0x0000000000007941 */ /* 0x000fea0003800000 */
.L_x_523:
        /* <DEDUP_REMOVED lines=22> */
.L_x_526:
[----:B------:R-:W-:Y:S05]  /*1490*/  BSYNC B0 ;  /* 0x0000000000007941 */ /* 0x000fea0003800000 */
.L_x_525:
        /* <DEDUP_REMOVED lines=22> */
.L_x_528:
[----:B------:R-:W-:Y:S05]  /*1600*/  BSYNC B0 ;  /* 0x0000000000007941 */ /* 0x000fea0003800000 */
.L_x_527:
        /* <DEDUP_REMOVED lines=22> */
.L_x_530:
[----:B------:R-:W-:Y:S05]  /*1770*/  BSYNC B0 ;  /* 0x0000000000007941 */ /* 0x000fea0003800000 */
.L_x_529:
        /* <DEDUP_REMOVED lines=22> */
.L_x_532:
[----:B------:R-:W-:Y:S05]  /*18e0*/  BSYNC B0 ;  /* 0x0000000000007941 */ /* 0x000fea0003800000 */
.L_x_531:
        /* <DEDUP_REMOVED lines=67> */
.L_x_534:
[----:B------:R-:W-:Y:S05]  /*1d20*/  BSYNC B0 ;  /* 0x0000000000007941 */ /* 0x000fea0003800000 */
.L_x_533:
        /* <DEDUP_REMOVED lines=18> */
.L_x_536:
[----:B------:R-:W-:Y:S05]  /*1e50*/  BSYNC B0 ;  /* 0x0000000000007941 */ /* 0x000fea0003800000 */
.L_x_535:
        /* <DEDUP_REMOVED lines=18> */
.L_x_538:
[----:B------:R-:W-:Y:S05]  /*1f80*/  BSYNC B0 ;  /* 0x0000000000007941 */ /* 0x000fea0003800000 */
.L_x_537:
        /* <DEDUP_REMOVED lines=18> */
.L_x_540:
[----:B------:R-:W-:Y:S05]  /*20b0*/  BSYNC B0 ;  /* 0x0000000000007941 */ /* 0x000fea0003800000 */
.L_x_539:
        /* <DEDUP_REMOVED lines=18> */
.L_x_542:
[----:B------:R-:W-:Y:S05]  /*21e0*/  BSYNC B0 ;  /* 0x0000000000007941 */ /* 0x000fea0003800000 */
.L_x_541:
        /* <DEDUP_REMOVED lines=19> */
.L_x_544:
[----:B------:R-:W-:Y:S05]  /*2320*/  BSYNC B0 ;  /* 0x0000000000007941 */ /* 0x000fea0003800000 */
.L_x_543:
        /* <DEDUP_REMOVED lines=19> */
.L_x_546:
[----:B------:R-:W-:Y:S05]  /*2460*/  BSYNC B0 ;  /* 0x0000000000007941 */ /* 0x000fea0003800000 */
.L_x_545:
        /* <DEDUP_REMOVED lines=18> */
.L_x_548:
[----:B------:R-:W-:Y:S05]  /*2590*/  BSYNC B0 ;  /* 0x0000000000007941 */ /* 0x000fea0003800000 */
.L_x_547:
        /* <DEDUP_REMOVED lines=89> */
.L_x_550:
[----:B------:R-:W-:Y:S05]  /*2b30*/  BSYNC B0 ;  /* 0x0000000000007941 */ /* 0x000fea0003800000 */
.L_x_549:
        /* <DEDUP_REMOVED lines=22> */
.L_x_552:
[----:B------:R-:W-:Y:S05]  /*2ca0*/  BSYNC B0 ;  /* 0x0000000000007941 */ /* 0x000fea0003800000 */
.L_x_551:
        /* <DEDUP_REMOVED lines=19> */
.L_x_554:
[----:B------:R-:W-:Y:S05]  /*2de0*/  BSYNC B0 ;  /* 0x0000000000007941 */ /* 0x000fea0003800000 */
.L_x_553:
        /* <DEDUP_REMOVED lines=19> */
.L_x_556:
[----:B------:R-:W-:Y:S05]  /*2f20*/  BSYNC B0 ;  /* 0x0000000000007941 */ /* 0x000fea0003800000 */
.L_x_555:
        /* <DEDUP_REMOVED lines=19> */
.L_x_558:
[----:B------:R-:W-:Y:S05]  /*3060*/  BSYNC B0 ;  /* 0x0000000000007941 */ /* 0x000fea0003800000 */
.L_x_557:
        /* <DEDUP_REMOVED lines=20> */
.L_x_560:
[----:B------:R-:W-:Y:S05]  /*31b0*/  BSYNC B0 ;  /* 0x0000000000007941 */ /* 0x000fea0003800000 */
.L_x_559:
        /* <DEDUP_REMOVED lines=20> */
.L_x_562:
[----:B------:R-:W-:Y:S05]  /*3300*/  BSYNC B0 ;  /* 0x0000000000007941 */ /* 0x000fea0003800000 */
.L_x_561:
        /* <DEDUP_REMOVED lines=20> */
.L_x_564:
[----:B------:R-:W-:Y:S05]  /*3450*/  BSYNC B0 ;  /* 0x0000000000007941 */ /* 0x000fea0003800000 */
.L_x_563:
[----:B------:R-:W-:Y:S01]  /*3460*/  LDSM.16.M88.4 R32, [R224] ;  /* 0x00000000e020783b */ /* 0x000fe20000000200 */
[----:B------:R-:W-:Y:S01]  /*3470*/  LOP3.LUT P0, RZ, R40, 0x2, RZ, 0xc0, !PT ;  /* 0x0000000228ff7812 */ /* 0x000fe2000780c0ff */
[--C-:B------:R-:W-:Y:S01]  /*3480*/  IMAD R248, R5, 0x2, R224.reuse ;  /* 0x0000000205f87824 */ /* 0x100fe200078e02e0 */
[----:B------:R-:W-:Y:S01]  /*3490*/  ULDC UR29, c[0x0][0x39c] ;  /* 0x0000e700001d7ab9 */ /* 0x000fe20000000800 */
[----:B-1----:R-:W1:Y:S01]  /*34a0*/  LDSM.16.M88.4 R12, [R216+0x4000] ;  /* 0x00400000d80c783b */ /* 0x002e620000000200 */
[----:B------:R-:W-:Y:S01]  /*34b0*/  SEL R2, R28, 0xfffffff0, !P0 ;  /* 0xfffffff01c027807 */ /* 0x000fe20004000000 */
[----:B------:R-:W-:Y:S01]  /*34c0*/  IMAD R4, R6, 0x2, R224 ;  /* 0x0000000206047824 */ /* 0x000fe200078e02e0 */
[----:B------:R-:W-:Y:S01]  /*34d0*/  LOP3.LUT P0, RZ, R40, 0x4, RZ, 0xc0, !PT ;  /* 0x0000000428ff7812 */ /* 0x000fe2000780c0ff */
[----:B------:R-:W5:Y:S01]  /*34e0*/  LDSM.16.M88.4 R8, [R224+0x2000] ;  /* 0x00200000e008783b */ /* 0x000f620000000200 */
[----:B------:R-:W-:Y:S01]  /*34f0*/  VIADD R3, R216, 0x4000 ;  /* 0x00004000d8037836 */ /* 0x000fe20000000000 */
[----:B------:R-:W-:Y:S01]  /*3500*/  UISETP.GE.AND UP0, UPT, UR26, 0x2, UPT ;  /* 0x000000021a00788c */ /* 0x000fe2000bf06270 */
[----:B------:R-:W-:Y:S01]  /*3510*/  IMAD R222, R2, 0x2, R216 ;  /* 0x0000000202de7824 */ /* 0x000fe200078e02d8 */
[----:B----4-:R-:W-:Y:S01]  /*3520*/  LDSM.16.M88.4 R28, [R248] ;  /* 0x00000000f81c783b */ /* 0x010fe20000000200 */
[----:B------:R-:W-:Y:S01]  /*3530*/  SEL R0, R41, 0xffffffe0, !P0 ;  /* 0xffffffe029007807 */ /* 0x000fe20004000000 */
[----:B------:R-:W-:-:S02]  /*3540*/  IMAD R225, R5, 0x2, R4 ;  /* 0x0000000205e17824 */ /* 0x000fc400078e0204 */
[----:B------:R-:W4:Y:S01]  /*3550*/  LDSM.16.M88.4 R36, [R222+0x4000] ;  /* 0x00400000de24783b */ /* 0x000f220000000200 */
[----:B------:R-:W-:Y:S02]  /*3560*/  IMAD.SHL.U32 R219, R219, 0x2, RZ ;  /* 0x00000002dbdb7824 */ /* 0x000fe400078e00ff */
[C---:B------:R-:W-:Y:S01]  /*3570*/  IMAD R7, R0.reuse, 0x2, R216 ;  /* 0x0000000200077824 */ /* 0x040fe200078e02d8 */
[----:B------:R-:W2:Y:S01]  /*3580*/  LDSM.16.M88.4 R24, [R248+0x2000] ;  /* 0x00200000f818783b */ /* 0x000ea20000000200 */
[----:B------:R-:W-:-:S03]  /*3590*/  IMAD R223, R0, 0x2, R3 ;  /* 0x0000000200df7824 */ /* 0x000fc600078e0203 */
[----:B------:R-:W3:Y:S01]  /*35a0*/  LDSM.16.M88.4 R72, [R216+0x5000] ;  /* 0x00500000d848783b */ /* 0x000ee20000000200 */
[----:B------:R-:W-:-:S03]  /*35b0*/  IMAD R221, R2, 0x2, R223 ;  /* 0x0000000202dd7824 */ /* 0x000fc600078e02df */
[----:B------:R-:W3:Y:S04]  /*35c0*/  LDSM.16.M88.4 R60, [R216+0x6800] ;  /* 0x00680000d83c783b */ /* 0x000ee80000000200 */
[----:B------:R-:W-:Y:S04]  /*35d0*/  LDSM.16.M88.4 R84, [R7+0x4000] ;  /* 0x004000000754783b */ /* 0x000fe80000000200 */
[----:B------:R-:W-:Y:S04]  /*35e0*/  LDSM.16.M88.4 R76, [R216+0x4800] ;  /* 0x00480000d84c783b */ /* 0x000fe80000000200 */
[----:B------:R-:W-:Y:S01]  /*35f0*/  LDSM.16.M88.4 R68, [R216+0x5800] ;  /* 0x00580000d844783b */ /* 0x000fe20000000200 */
[-C--:B-1----:R-:W-:Y:S03]  /*3600*/  HMMA.16816.F32.BF16 R20, R32, R12.reuse, RZ ;  /* 0x0000000c2014723c */ /* 0x082fe600000418ff */
[----:B------:R-:W-:Y:S04]  /*3610*/  LDSM.16.M88.4 R64, [R216+0x6000] ;  /* 0x00600000d840783b */ /* 0x000fe80000000200 */
[----:B------:R-:W-:Y:S01]  /*3620*/  LDSM.16.M88.4 R56, [R216+0x7000] ;  /* 0x00700000d838783b */ /* 0x000fe20000000200 */
[C---:B-----5:R-:W-:Y:S03]  /*3630*/  HMMA.16816.F32.BF16 R16, R8.reuse, R12, RZ ;  /* 0x0000000c0810723c */ /* 0x060fe600000418ff */
[----:B------:R-:W-:Y:S03]  /*3640*/  LDSM.16.M88.4 R88, [R216+0x7800] ;  /* 0x00780000d858783b */ /* 0x000fe60000000200 */
[-C--:B------:R-:W-:Y:S01]  /*3650*/  HMMA.16816.F32.BF16 R112, R8, R14.reuse, RZ ;  /* 0x0000000e0870723c */ /* 0x080fe200000418ff */
[----:B------:R-:W-:Y:S04]  /*3660*/  LDSM.16.M88.4 R100, [R221] ;  /* 0x00000000dd64783b */ /* 0x000fe80000000200 */
[----:B------:R-:W-:Y:S01]  /*3670*/  LDSM.16.M88.4 R40, [R222+0x5800] ;  /* 0x00580000de28783b */ /* 0x000fe20000000200 */
[----:B------:R-:W-:Y:S03]  /*3680*/  HMMA.16816.F32.BF16 R116, R32, R14, RZ ;  /* 0x0000000e2074723c */ /* 0x000fe600000418ff */
[----:B------:R-:W-:Y:S03]  /*3690*/  LDSM.16.M88.4 R12, [R225] ;  /* 0x00000000e10c783b */ /* 0x000fe60000000200 */
[-C--:B----4-:R-:W-:Y:S01]  /*36a0*/  HMMA.16816.F32.BF16 R104, R28, R36.reuse, R20 ;  /* 0x000000241c68723c */ /* 0x090fe20000041814 */
[----:B------:R-:W1:Y:S04]  /*36b0*/  LDSM.16.M88.4 R20, [R4] ;  /* 0x000000000414783b */ /* 0x000e680000000200 */
[----:B------:R-:W-:Y:S01]  /*36c0*/  LDSM.16.M88.4 R80, [R222+0x6800] ;  /* 0x00680000de50783b */ /* 0x000fe20000000200 */
[----:B--2---:R-:W-:Y:S03]  /*36d0*/  HMMA.16816.F32.BF16 R132, R24, R36, R16 ;  /* 0x000000241884723c */ /* 0x004fe60000041810 */
[----:B------:R-:W2:Y:S03]  /*36e0*/  LDSM.16.M88.4 R16, [R4+0x2000] ;  /* 0x002000000410783b */ /* 0x000ea60000000200 */
[C---:B---3--:R-:W-:Y:S01]  /*36f0*/  HMMA.16816.F32.BF16 R164, R8.reuse, R72, RZ ;  /* 0x0000004808a4723c */ /* 0x048fe200000418ff */
[----:B------:R-:W-:Y:S04]  /*3700*/  LDSM.16.M88.4 R48, [R222+0x4800] ;  /* 0x00480000de30783b */ /* 0x000fe80000000200 */
[----:B------:R-:W-:Y:S01]  /*3710*/  LDSM.16.M88.4 R44, [R222+0x5000] ;  /* 0x00500000de2c783b */ /* 0x000fe20000000200 */
[----:B------:R-:W-:Y:S03]  /*3720*/  HMMA.16816.F32.BF16 R172, R8, R74, RZ ;  /* 0x0000004a08ac723c */ /* 0x000fe600000418ff */
[----:B------:R-:W-:Y:S03]  /*3730*/  LDSM.16.M88.4 R52, [R222+0x6000] ;  /* 0x00600000de34783b */ /* 0x000fe60000000200 */
[C---:B------:R-:W-:Y:S01]  /*3740*/  HMMA.16816.F32.BF16 R120, R32.reuse, R72, RZ ;  /* 0x000000482078723c */ /* 0x040fe200000418ff */
[----:B------:R-:W-:Y:S04]  /*3750*/  LDSM.16.M88.4 R92, [R222+0x7000] ;  /* 0x00700000de5c783b */ /* 0x000fe80000000200 */
[----:B------:R-:W-:Y:S01]  /*3760*/  LDSM.16.M88.4 R96, [R222+0x7800] ;  /* 0x00780000de60783b */ /* 0x000fe20000000200 */
[----:B------:R-:W-:Y:S03]  /*3770*/  HMMA.16816.F32.BF16 R184, R32, R74, RZ ;  /* 0x0000004a20b8723c */ /* 0x000fe600000418ff */
[----:B------:R-:W0:Y:S03]  /*3780*/  LDGDEPBAR ;  /* 0x00000000000079af */ /* 0x000e260000000000 */
[C---:B------:R-:W-:Y:S06]  /*3790*/  HMMA.16816.F32.BF16 R148, R8.reuse, R60, RZ ;  /* 0x0000003c0894723c */ /* 0x040fec00000418ff */
[----:B------:R-:W-:Y:S06]  /*37a0*/  HMMA.16816.F32.BF16 R180, R8, R62, RZ ;  /* 0x0000003e08b4723c */ /* 0x000fec00000418ff */
[C---:B------:R-:W-:Y:S06]  /*37b0*/  HMMA.16816.F32.BF16 R72, R32.reuse, R60, RZ ;  /* 0x0000003c2048723c */ /* 0x040fec00000418ff */
[----:B------:R-:W-:Y:S06]  /*37c0*/  HMMA.16816.F32.BF16 R196, R32, R62, RZ ;  /* 0x0000003e20c4723c */ /* 0x000fec00000418ff */
[----:B-1----:R-:W-:Y:S06]  /*37d0*/  HMMA.16816.F32.BF16 R60, R20, R84, R104 ;  /* 0x00000054143c723c */ /* 0x002fec0000041868 */
        /* <DEDUP_REMOVED lines=10> */
[----:B------:R-:W1:Y:S05]  /*3880*/  LDSM.16.M88.4 R8, [R225+0x2000] ;  /* 0x00200000e108783b */ /* 0x000e6a0000000200 */
        /* <DEDUP_REMOVED lines=10> */
[----:B------:R-:W-:Y:S06]  /*3930*/  HMMA.16816.F32.BF16 R88, R24, R38, R112 ;  /* 0x000000261858723c */ /* 0x000fec0000041870 */
[----:B--2---:R-:W-:Y:S06]  /*3940*/  HMMA.16816.F32.BF16 R32, R16, R84, R132 ;  /* 0x000000541020723c */ /* 0x004fec0000041884 */
[----:B------:R-:W-:Y:S06]  /*3950*/  HMMA.16816.F32.BF16 R36, R28, R38, R116 ;  /* 0x000000261c24723c */ /* 0x000fec0000041874 */
[----:B------:R-:W-:Y:S06]  /*3960*/  HMMA.16816.F32.BF16 R56, R12, R100, R60 ;  /* 0x000000640c38723c */ /* 0x000fec000004183c */
[C---:B------:R-:W-:Y:S06]  /*3970*/  HMMA.16816.F32.BF16 R160, R24.reuse, R40, R160 ;  /* 0x0000002818a0723c */ /* 0x040fec00000418a0 */
[----:B------:R-:W-:Y:S06]  /*3980*/  HMMA.16816.F32.BF16 R208, R24, R42, R208 ;  /* 0x0000002a18d0723c */ /* 0x000fec00000418d0 */
[C---:B------:R-:W-:Y:S06]  /*3990*/  HMMA.16816.F32.BF16 R108, R28.reuse, R40, R108 ;  /* 0x000000281c6c723c */ /* 0x040fec000004186c */
[----:B------:R-:W-:Y:S01]  /*39a0*/  HMMA.16816.F32.BF16 R156, R28, R42, R156 ;  /* 0x0000002a1c9c723c */ /* 0x000fe2000004189c */
[----:B------:R-:W-:-:S04]  /*39b0*/  FMUL.FTZ R0, R56, UR29 ;  /* 0x0000001d38007c20 */ /* 0x000fc80008410000 */
[----:B------:R2:W-:Y:S01]  /*39c0*/  MUFU.TANH R252, R0 ;  /* 0x0000000000fc7308 */ /* 0x0005e20000002400 */
[----:B------:R-:W-:Y:S06]  /*39d0*/  HMMA.16816.F32.BF16 R132, R24, R80, R148 ;  /* 0x000000501884723c */ /* 0x000fec0000041894 */
[----:B-1----:R-:W-:Y:S06]  /*39e0*/  HMMA.16816.F32.BF16 R40, R8, R100, R32 ;  /* 0x000000640828723c */ /* 0x002fec0000041820 */
[----:B------:R-:W-:Y:S01]  /*39f0*/  HMMA.16816.F32.BF16 R168, R24, R48, R168 ;  /* 0x0000003018a8723c */ /* 0x000fe200000418a8 */
[----:B--2---:R-:W-:-:S05]  /*3a00*/  FMUL.FTZ R0, R57, UR29 ;  /* 0x0000001d39007c20 */ /* 0x004fca0008410000 */
[C---:B------:R-:W-:Y:S01]  /*3a10*/  HMMA.16816.F32.BF16 R164, R24.reuse, R44, R164 ;  /* 0x0000002c18a4723c */ /* 0x040fe200000418a4 */
[----:B------:R1:W2:Y:S05]  /*3a20*/  MUFU.TANH R247, R0 ;  /* 0x0000000000f77308 */ /* 0x0002aa0000002400 */
        /* <DEDUP_REMOVED lines=8> */
[----:B-1----:R-:W-:-:S05]  /*3ab0*/  FMUL.FTZ R0, R59, UR29 ;  /* 0x0000001d3b007c20 */ /* 0x002fca0008410000 */
[C---:B------:R-:W-:Y:S01]  /*3ac0*/  HMMA.16816.F32.BF16 R180, R24.reuse, R82, R180 ;  /* 0x0000005218b4723c */ /* 0x040fe200000418b4 */
[----:B------:R1:W-:Y:S05]  /*3ad0*/  MUFU.TANH R246, R0 ;  /* 0x0000000000f67308 */ /* 0x0003ea0000002400 */
[C---:B------:R-:W-:Y:S06]  /*3ae0*/  HMMA.16816.F32.BF16 R176, R24.reuse, R94, R176 ;  /* 0x0000005e18b0723c */ /* 0x040fec00000418b0 */
[----:B------:R-:W-:Y:S01]  /*3af0*/  HMMA.16816.F32.BF16 R128, R24, R98, R128 ;  /* 0x000000621880723c */ /* 0x000fe20000041880 */
[----:B------:R-:W3:Y:S05]  /*3b00*/  LDSM.16.M88.4 R24, [R7+0x4800] ;  /* 0x004800000718783b */ /* 0x000eea0000000200 */
[----:B------:R-:W-:Y:S01]  /*3b10*/  HMMA.16816.F32.BF16 R32, R20, R86, R36 ;  /* 0x000000561420723c */ /* 0x000fe20000041824 */
[----:B-1----:R-:W-:Y:S01]  /*3b20*/  FMUL.FTZ R0, R40, UR29 ;  /* 0x0000001d28007c20 */ /* 0x002fe20008410000 */
[----:B------:R-:W-:Y:S03]  /*3b30*/  LDSM.16.M88.4 R36, [R7+0x5000] ;  /* 0x005000000724783b */ /* 0x000fe60000000200 */
[----:B------:R1:W-:Y:S01]  /*3b40*/  MUFU.TANH R250, R0 ;  /* 0x0000000000fa7308 */ /* 0x0003e20000002400 */
[C---:B------:R-:W-:Y:S06]  /*3b50*/  HMMA.16816.F32.BF16 R60, R28.reuse, R48, R124 ;  /* 0x000000301c3c723c */ /* 0x040fec000004187c */
[C---:B------:R-:W-:Y:S06]  /*3b60*/  HMMA.16816.F32.BF16 R240, R28.reuse, R96, R64 ;  /* 0x000000601cf0723c */ /* 0x040fec0000041840 */
[----:B------:R-:W-:Y:S01]  /*3b70*/  HMMA.16816.F32.BF16 R64, R28, R50, R188 ;  /* 0x000000321c40723c */ /* 0x000fe200000418bc */
[----:B-1----:R-:W-:-:S05]  /*3b80*/  FMUL.FTZ R0, R41, UR29 ;  /* 0x0000001d29007c20 */ /* 0x002fca0008410000 */
[----:B------:R-:W-:Y:S01]  /*3b90*/  HMMA.16816.F32.BF16 R48, R16, R86, R88 ;  /* 0x000000561030723c */ /* 0x000fe20000041858 */
[----:B------:R1:W-:Y:S05]  /*3ba0*/  MUFU.TANH R245, R0 ;  /* 0x0000000000f57308 */ /* 0x0003ea0000002400 */
[C---:B------:R-:W-:Y:S06]  /*3bb0*/  HMMA.16816.F32.BF16 R120, R28.reuse, R44, R120 ;  /* 0x0000002c1c78723c */ /* 0x040fec0000041878 */
[----:B------:R-:W-:Y:S06]  /*3bc0*/  HMMA.16816.F32.BF16 R184, R28, R46, R184 ;  /* 0x0000002e1cb8723c */ /* 0x000fec00000418b8 */
[----:B------:R-:W-:Y:S01]  /*3bd0*/  HMMA.16816.F32.BF16 R44, R12, R102, R32 ;  /* 0x000000660c2c723c */ /* 0x000fe20000041820 */
[----:B------:R-:W4:Y:S01]  /*3be0*/  LDSM.16.M88.4 R32, [R221+0x800] ;  /* 0x00080000dd20783b */ /* 0x000f220000000200 */
[----:B-1----:R-:W-:-:S04]  /*3bf0*/  FMUL.FTZ R0, R42, UR29 ;  /* 0x0000001d2a007c20 */ /* 0x002fc80008410000 */
[----:B------:R1:W-:Y:S01]  /*3c00*/  MUFU.TANH R249, R0 ;  /* 0x0000000000f97308 */ /* 0x0003e20000002400 */
[----:B------:R-:W-:Y:S06]  /*3c10*/  HMMA.16816.F32.BF16 R48, R8, R102, R48 ;  /* 0x000000660830723c */ /* 0x000fec0000041830 */
[----:B---3--:R-:W-:Y:S06]  /*3c20*/  HMMA.16816.F32.BF16 R56, R16, R24, R168 ;  /* 0x000000181038723c */ /* 0x008fec00000418a8 */
[----:B------:R-:W-:Y:S01]  /*3c30*/  HMMA.16816.F32.BF16 R204, R28, R52, R76 ;  /* 0x000000341ccc723c */ /* 0x000fe2000004184c */
[----:B------:R-:W-:Y:S01]  /*3c40*/  LOP3.LUT R169, R219, 0x6, RZ, 0xc0, !PT ;  /* 0x00000006dba97812 */ /* 0x000fe200078ec0ff */
[----:B-1----:R-:W-:-:S04]  /*3c50*/  FMUL.FTZ R0, R43, UR29 ;  /* 0x0000001d2b007c20 */ /* 0x002fc80008410000 */
[----:B------:R-:W-:Y:S01]  /*3c60*/  HMMA.16816.F32.BF16 R40, R20, R24, R60 ;  /* 0x000000181428723c */ /* 0x000fe2000004183c */
[----:B------:R1:W3:Y:S05]  /*3c70*/  MUFU.TANH R230, R0 ;  /* 0x0000000000e67308 */ /* 0x0002ea0000002400 */
[----:B------:R-:W-:Y:S06]  /*3c80*/  HMMA.16816.F32.BF16 R112, R28, R54, R192 ;  /* 0x000000361c70723c */ /* 0x000fec00000418c0 */
[-C--:B------:R-:W-:Y:S06]  /*3c90*/  HMMA.16816.F32.BF16 R52, R20, R26.reuse, R64 ;  /* 0x0000001a1434723c */ /* 0x080fec0000041840 */
[----:B------:R-:W-:Y:S01]  /*3ca0*/  HMMA.16816.F32.BF16 R60, R16, R26, R136 ;  /* 0x0000001a103c723c */ /* 0x000fe20000041888 */
[----:B-1----:R-:W-:Y:S01]  /*3cb0*/  FMUL.FTZ R0, R44, UR29 ;  /* 0x0000001d2c007c20 */ /* 0x002fe20008410000 */
[----:B------:R-:W-:Y:S03]  /*3cc0*/  LDSM.16.M88.4 R24, [R7+0x6000] ;  /* 0x006000000718783b */ /* 0x000fe60000000200 */
[----:B------:R1:W5:Y:S01]  /*3cd0*/  MUFU.TANH R231, R0 ;  /* 0x0000000000e77308 */ /* 0x0003620000002400 */
[----:B----4-:R-:W-:Y:S01]  /*3ce0*/  HMMA.16816.F32.BF16 R64, R12, R32, R40 ;  /* 0x000000200c40723c */ /* 0x010fe20000041828 */
[----:B------:R-:W4:Y:S05]  /*3cf0*/  LDSM.16.M88.4 R40, [R7+0x7000] ;  /* 0x007000000728783b */ /* 0x000f2a0000000200 */
[----:B------:R-:W-:Y:S06]  /*3d00*/  HMMA.16816.F32.BF16 R84, R28, R94, R212 ;  /* 0x0000005e1c54723c */ /* 0x000fec00000418d4 */
[----:B------:R-:W-:Y:S01]  /*3d10*/  HMMA.16816.F32.BF16 R56, R8, R32, R56 ;  /* 0x000000200838723c */ /* 0x000fe20000041838 */
[----:B-1----:R-:W-:-:S05]  /*3d20*/  FMUL.FTZ R0, R45, UR29 ;  /* 0x0000001d2d007c20 */ /* 0x002fca0008410000 */
[-C--:B------:R-:W-:Y:S01]  /*3d30*/  HMMA.16816.F32.BF16 R60, R8, R34.reuse, R60 ;  /* 0x00000022083c723c */ /* 0x080fe2000004183c */
[----:B------:R1:W-:Y:S05]  /*3d40*/  MUFU.TANH R244, R0 ;  /* 0x0000000000f47308 */ /* 0x0003ea0000002400 */
[----:B------:R-:W-:Y:S01]  /*3d50*/  HMMA.16816.F32.BF16 R52, R12, R34, R52 ;  /* 0x000000220c34723c */ /* 0x000fe20000041834 */
[----:B------:R-:W-:Y:S05]  /*3d60*/  LDSM.16.M88.4 R32, [R221+0x1000] ;  /* 0x00100000dd20783b */ /* 0x000fea0000000200 */
[C---:B------:R-:W-:Y:S06]  /*3d70*/  HMMA.16816.F32.BF16 R232, R28.reuse, R80, R72 ;  /* 0x000000501ce8723c */ /* 0x040fec0000041848 */
[----:B------:R-:W-:Y:S01]  /*3d80*/  HMMA.16816.F32.BF16 R196, R28, R82, R196 ;  /* 0x000000521cc4723c */ /* 0x000fe200000418c4 */
[----:B-1----:R-:W-:-:S04]  /*3d90*/  FMUL.FTZ R0, R46, UR29 ;  /* 0x0000001d2e007c20 */ /* 0x002fc80008410000 */
[----:B------:R1:W5:Y:S01]  /*3da0*/  MUFU.TANH R227, R0 ;  /* 0x0000000000e37308 */ /* 0x0003620000002400 */
[C---:B------:R-:W-:Y:S06]  /*3db0*/  HMMA.16816.F32.BF16 R236, R28.reuse, R92, R68 ;  /* 0x0000005c1cec723c */ /* 0x040fec0000041844 */
[----:B------:R-:W-:Y:S01]  /*3dc0*/  HMMA.16816.F32.BF16 R80, R28, R98, R104 ;  /* 0x000000621c50723c */ /* 0x000fe20000041868 */
[----:B------:R-:W2:Y:S05]  /*3dd0*/  LDSM.16.M88.4 R28, [R7+0x5800] ;  /* 0x00580000071c783b */ /* 0x000eaa0000000200 */
[----:B------:R-:W-:Y:S01]  /*3de0*/  HMMA.16816.F32.BF16 R68, R20, R36, R120 ;  /* 0x000000241444723c */ /* 0x000fe20000041878 */
[----:B-1----:R-:W-:-:S02]  /*3df0*/  FMUL.FTZ R0, R47, UR29 ;  /* 0x0000001d2f007c20 */ /* 0x002fc40008410000 */
[----:B------:R-:W1:Y:S03]  /*3e00*/  LDSM.16.M88.4 R44, [R7+0x6800] ;  /* 0x00680000072c783b */ /* 0x000e660000000200 */
[C---:B------:R-:W-:Y:S01]  /*3e10*/  HMMA.16816.F32.BF16 R72, R16.reuse, R36, R164 ;  /* 0x000000241048723c */ /* 0x040fe200000418a4 */
[----:B------:R3:W-:Y:S05]  /*3e20*/  MUFU.TANH R229, R0 ;  /* 0x0000000000e57308 */ /* 0x0007ea0000002400 */
[C---:B----4-:R-:W-:Y:S06]  /*3e30*/  HMMA.16816.F32.BF16 R140, R16.reuse, R40, R144 ;  /* 0x00000028108c723c */ /* 0x050fec0000041890 */
[----:B------:R-:W-:Y:S01]  /*3e40*/  HMMA.16816.F32.BF16 R120, R16, R24, R152 ;  /* 0x000000181078723c */ /* 0x000fe20000041898 */
[----:B---3--:R-:W-:-:S05]  /*3e50*/  FMUL.FTZ R0, R48, UR29 ;  /* 0x0000001d30007c20 */ /* 0x008fca0008410000 */
[C---:B------:R-:W-:Y:S01]  /*3e60*/  HMMA.16816.F32.BF16 R116, R16.reuse, R26, R116 ;  /* 0x0000001a1074723c */ /* 0x040fe20000041874 */
[----:B------:R3:W4:Y:S05]  /*3e70*/  MUFU.TANH R220, R0 ;  /* 0x0000000000dc7308 */ /* 0x00072a0000002400 */
[C---:B------:R-:W-:Y:S06]  /*3e80*/  HMMA.16816.F32.BF16 R136, R16.reuse, R42, R176 ;  /* 0x0000002a1088723c */ /* 0x040fec00000418b0 */
[C---:B--2---:R-:W-:Y:S06]  /*3e90*/  HMMA.16816.F32.BF16 R88, R16.reuse, R28, R160 ;  /* 0x0000001c1058723c */ /* 0x044fec00000418a0 */
[----:B------:R-:W-:Y:S01]  /*3ea0*/  HMMA.16816.F32.BF16 R76, R16, R30, R208 ;  /* 0x0000001e104c723c */ /* 0x000fe200000418d0 */
[----:B---3--:R-:W-:-:S04]  /*3eb0*/  FMUL.FTZ R0, R49, UR29 ;  /* 0x0000001d31007c20 */ /* 0x008fc80008410000 */
[----:B------:R2:W-:Y:S01]  /*3ec0*/  MUFU.TANH R226, R0 ;  /* 0x0000000000e27308 */ /* 0x0005e20000002400 */
[C---:B-1----:R-:W-:Y:S06]  /*3ed0*/  HMMA.16816.F32.BF16 R124, R16.reuse, R46, R180 ;  /* 0x0000002e107c723c */ /* 0x042fec00000418b4 */
[----:B------:R-:W-:Y:S06]  /*3ee0*/  HMMA.16816.F32.BF16 R132, R16, R44, R132 ;  /* 0x0000002c1084723c */ /* 0x000fec0000041884 */
[----:B------:R-:W-:Y:S01]  /*3ef0*/  HMMA.16816.F32.BF16 R112, R20, R26, R112 ;  /* 0x0000001a1470723c */ /* 0x000fe20000041870 */
[----:B--2---:R-:W-:-:S05]  /*3f00*/  FMUL.FTZ R0, R50, UR29 ;  /* 0x0000001d32007c20 */ /* 0x004fca0008410000 */
[C---:B------:R-:W-:Y:S01]  /*3f10*/  HMMA.16816.F32.BF16 R96, R20.reuse, R44, R232 ;  /* 0x0000002c1460723c */ /* 0x040fe200000418e8 */
[----:B------:R1:W2:Y:S05]  /*3f20*/  MUFU.TANH R214, R0 ;  /* 0x0000000000d67308 */ /* 0x0002aa0000002400 */
[C---:B------:R-:W-:Y:S06]  /*3f30*/  HMMA.16816.F32.BF16 R100, R20.reuse, R46, R196 ;  /* 0x0000002e1464723c */ /* 0x040fec00000418c4 */
[C---:B------:R-:W-:Y:S06]  /*3f40*/  HMMA.16816.F32.BF16 R104, R20.reuse, R40, R236 ;  /* 0x000000281468723c */ /* 0x040fec00000418ec */
[----:B------:R-:W-:Y:S01]  /*3f50*/  HMMA.16816.F32.BF16 R84, R20, R42, R84 ;  /* 0x0000002a1454723c */ /* 0x000fe20000041854 */
[----:B-1----:R-:W-:-:S02]  /*3f60*/  FMUL.FTZ R0, R51, UR29 ;  /* 0x0000001d33007c20 */ /* 0x002fc40008410000 */
[----:B------:R-:W1:Y:S02]  /*3f70*/  LDSM.16.M88.4 R48, [R7+0x7800] ;  /* 0x007800000730783b */ /* 0x000e640000000200 */
[----:B------:R3:W2:Y:S02]  /*3f80*/  MUFU.TANH R218, R0 ;  /* 0x0000000000da7308 */ /* 0x0006a40000002400 */
[----:B---3--:R-:W-:-:S06]  /*3f90*/  FMUL.FTZ R0, R64, UR29 ;  /* 0x0000001d40007c20 */ /* 0x008fcc0008410000 */
[----:B------:R3:W-:Y:S02]  /*3fa0*/  MUFU.TANH R213, R0 ;  /* 0x0000000000d57308 */ /* 0x0007e40000002400 */
[----:B---3--:R-:W-:Y:S01]  /*3fb0*/  FMUL.FTZ R0, R65, UR29 ;  /* 0x0000001d41007c20 */ /* 0x008fe20008410000 */
[C---:B-1----:R-:W-:Y:S05]  /*3fc0*/  HMMA.16816.F32.BF16 R144, R16.reuse, R48, R148 ;  /* 0x000000301090723c */ /* 0x042fea0000041894 */
[----:B------:R1:W-:Y:S01]  /*3fd0*/  MUFU.TANH R215, R0 ;  /* 0x0000000000d77308 */ /* 0x0003e20000002400 */
[----:B------:R-:W-:Y:S06]  /*3fe0*/  HMMA.16816.F32.BF16 R128, R16, R50, R128 ;  /* 0x000000321080723c */ /* 0x000fec0000041880 */
[C---:B------:R-:W-:Y:S06]  /*3ff0*/  HMMA.16816.F32.BF16 R92, R20.reuse, R48, R240 ;  /* 0x00000030145c723c */ /* 0x040fec00000418f0 */
[----:B------:R-:W-:Y:S01]  /*4000*/  HMMA.16816.F32.BF16 R80, R20, R50, R80 ;  /* 0x000000321450723c */ /* 0x000fe20000041850 */
[----:B-1----:R-:W-:-:S04]  /*4010*/  FMUL.FTZ R0, R66, UR29 ;  /* 0x0000001d42007c20 */ /* 0x002fc80008410000 */
[----:B------:R1:W3:Y:S02]  /*4020*/  MUFU.TANH R212, R0 ;  /* 0x0000000000d47308 */ /* 0x0002e40000002400 */
[----:B-1----:R-:W-:Y:S02]  /*4030*/  FMUL.FTZ R0, R67, UR29 ;  /* 0x0000001d43007c20 */ /* 0x002fe40008410000 */
[-C--:B------:R-:W-:Y:S04]  /*4040*/  HMMA.16816.F32.BF16 R64, R16, R38.reuse, R172 ;  /* 0x000000261040723c */ /* 0x080fe800000418ac */
[----:B------:R1:W-:Y:S02]  /*4050*/  MUFU.TANH R195, R0 ;  /* 0x0000000000c37308 */ /* 0x0003e40000002400 */
[----:B------:R-:W-:Y:S06]  /*4060*/  HMMA.16816.F32.BF16 R16, R20, R38, R184 ;  /* 0x000000261410723c */ /* 0x000fec00000418b8 */
[----:B------:R-:W-:Y:S01]  /*4070*/  HMMA.16816.F32.BF16 R36, R8, R32, R72 ;  /* 0x000000200824723c */ /* 0x000fe20000041848 */
[----:B-1----:R-:W-:-:S04]  /*4080*/  FMUL.FTZ R0, R56, UR29 ;  /* 0x0000001d38007c20 */ /* 0x002fc80008410000 */
[----:B------:R1:W3:Y:S07]  /*4090*/  MUFU.TANH R194, R0 ;  /* 0x0000000000c27308 */ /* 0x0002ee0000002400 */
[-C--:B------:R-:W-:Y:S06]  /*40a0*/  HMMA.16816.F32.BF16 R44, R8, R34.reuse, R64 ;  /* 0x00000022082c723c */ /* 0x080fec0000041840 */
[----:B------:R-:W-:Y:S01]  /*40b0*/  HMMA.16816.F32.BF16 R16, R12, R34, R16 ;  /* 0x000000220c10723c */ /* 0x000fe20000041810 */
[----:B-1----:R-:W-:-:S04]  /*40c0*/  FMUL.FTZ R0, R57, UR29 ;  /* 0x0000001d39007c20 */ /* 0x002fc80008410000 */
[----:B------:R1:W-:Y:S02]  /*40d0*/  MUFU.TANH R193, R0 ;  /* 0x0000000000c17308 */ /* 0x0003e40000002400 */
[----:B-1----:R-:W-:-:S06]  /*40e0*/  FMUL.FTZ R0, R58, UR29 ;  /* 0x0000001d3a007c20 */ /* 0x002fcc0008410000 */
[----:B------:R1:W3:Y:S02]  /*40f0*/  MUFU.TANH R189, R0 ;  /* 0x0000000000bd7308 */ /* 0x0002e40000002400 */
[----:B-1----:R-:W-:Y:S02]  /*4100*/  FMUL.FTZ R0, R59, UR29 ;  /* 0x0000001d3b007c20 */ /* 0x002fe40008410000 */
[C---:B------:R-:W-:Y:S04]  /*4110*/  HMMA.16816.F32.BF16 R56, R20.reuse, R28, R108 ;  /* 0x0000001c1438723c */ /* 0x040fe8000004186c */
[----:B------:R1:W3:Y:S02]  /*4120*/  MUFU.TANH R188, R0 ;  /* 0x0000000000bc7308 */ /* 0x0002e40000002400 */
[----:B------:R-:W-:Y:S01]  /*4130*/  HMMA.16816.F32.BF16 R108, R20, R24, R204 ;  /* 0x00000018146c723c */ /* 0x000fe200000418cc */
[----:B------:R-:W5:Y:S01]  /*4140*/  LDSM.16.M88.4 R24, [R221+0x1800] ;  /* 0x00180000dd18783b */ /* 0x000f620000000200 */
[----:B-1----:R-:W-:-:S04]  /*4150*/  FMUL.FTZ R0, R52, UR29 ;  /* 0x0000001d34007c20 */ /* 0x002fc80008410000 */
[----:B------:R1:W3:Y:S02]  /*4160*/  MUFU.TANH R191, R0 ;  /* 0x0000000000bf7308 */ /* 0x0002e40000002400 */
[----:B-1----:R-:W-:-:S06]  /*4170*/  FMUL.FTZ R0, R53, UR29 ;  /* 0x0000001d35007c20 */ /* 0x002fcc0008410000 */
[----:B------:R1:W-:Y:S04]  /*4180*/  MUFU.TANH R192, R0 ;  /* 0x0000000000c07308 */ /* 0x0003e80000002400 */
[----:B-----5:R-:W-:Y:S06]  /*4190*/  HMMA.16816.F32.BF16 R40, R12, R24, R56 ;  /* 0x000000180c28723c */ /* 0x020fec0000041838 */
[----:B------:R-:W-:Y:S01]  /*41a0*/  HMMA.16816.F32.BF16 R48, R8, R26, R76 ;  /* 0x0000001a0830723c */ /* 0x000fe2000004184c */
[----:B-1----:R-:W-:-:S04]  /*41b0*/  FMUL.FTZ R0, R54, UR29 ;  /* 0x0000001d36007c20 */ /* 0x002fc80008410000 */
[----:B------:R1:W5:-:S15]  /*41c0*/  MUFU.TANH R183, R0 ;  /* 0x0000000000b77308 */ /* 0x00035e0000002400 */
[----:B------:R-:W-:-:S04]  /*41d0*/  NOP ;  /* 0x0000000000007918 */ /* 0x000fc80000000000 */
[----:B------:R-:W-:Y:S01]  /*41e0*/  FMUL.FTZ R2, R50, UR29 ;  /* 0x0000001d32027c20 */ /* 0x000fe20008410000 */
[----:B-1----:R-:W-:Y:S02]  /*41f0*/  FMUL.FTZ R0, R55, UR29 ;  /* 0x0000001d37007c20 */ /* 0x002fe40008410000 */
[----:B------:R-:W-:Y:S01]  /*4200*/  HMMA.16816.F32.BF16 R52, R12, R32, R68 ;  /* 0x000000200c34723c */ /* 0x000fe20000041844 */
[----:B------:R-:W1:Y:S01]  /*4210*/  LDSM.16.M88.4 R32, [R221+0x2000] ;  /* 0x00200000dd20783b */ /* 0x000e620000000200 */
[----:B------:R4:W-:Y:S02]  /*4220*/  MUFU.TANH R190, R0 ;  /* 0x0000000000be7308 */ /* 0x0009e40000002400 */
[----:B----4-:R-:W-:-:S06]  /*4230*/  FMUL.FTZ R0, R60, UR29 ;  /* 0x0000001d3c007c20 */ /* 0x010fcc0008410000 */
[----:B------:R4:W5:Y:S02]  /*4240*/  MUFU.TANH R181, R0 ;  /* 0x0000000000b57308 */ /* 0x0009640000002400 */
[----:B----4-:R-:W-:Y:S01]  /*4250*/  FMUL.FTZ R0, R61, UR29 ;  /* 0x0000001d3d007c20 */ /* 0x010fe20008410000 */
[C---:B-1----:R-:W-:Y:S05]  /*4260*/  HMMA.16816.F32.BF16 R68, R8.reuse, R32, R120 ;  /* 0x000000200844723c */ /* 0x042fea0000041878 */
[----:B------:R1:W-:Y:S01]  /*4270*/  MUFU.TANH R182, R0 ;  /* 0x0000000000b67308 */ /* 0x0003e20000002400 */
[----:B------:R-:W-:Y:S01]  /*4280*/  HMMA.16816.F32.BF16 R72, R8, R34, R116 ;  /* 0x000000220848723c */ /* 0x000fe20000041874 */
[----:B-1----:R-:W-:-:S06]  /*4290*/  FMUL.FTZ R0, R62, UR29 ;  /* 0x0000001d3e007c20 */ /* 0x002fcc0008410000 */
[----:B------:R1:W4:Y:S11]  /*42a0*/  MUFU.TANH R178, R0 ;  /* 0x0000000000b27308 */ /* 0x0003360000002400 */
[----:B------:R-:W-:Y:S01]  /*42b0*/  FMUL.FTZ R7, R68, UR29 ;  /* 0x0000001d44077c20 */ /* 0x000fe20008410000 */
[----:B------:R-:W-:-:S05]  /*42c0*/  FMUL.FTZ R3, R69, UR29 ;  /* 0x0000001d45037c20 */ /* 0x000fca0008410000 */
[----:B------:R-:W-:Y:S01]  /*42d0*/  FMUL.FTZ R74, R74, UR29 ;  /* 0x0000001d4a4a7c20 */ /* 0x000fe20008410000 */
[----:B------:R-:W-:Y:S01]  /*42e0*/  FMUL.FTZ R72, R72, UR29 ;  /* 0x0000001d48487c20 */ /* 0x000fe20008410000 */
[----:B------:R-:W-:Y:S01]  /*42f0*/  FMUL.FTZ R73, R73, UR29 ;  /* 0x0000001d49497c20 */ /* 0x000fe20008410000 */
[----:B------:R-:W-:-:S03]  /*4300*/  FMUL.FTZ R75, R75, UR29 ;  /* 0x0000001d4b4b7c20 */ /* 0x000fc60008410000 */
[----:B------:R-:W-:Y:S01]  /*4310*/  MUFU.TANH R74, R74 ;  /* 0x0000004a004a7308 */ /* 0x000fe20000002400 */
[----:B-1----:R-:W-:Y:S02]  /*4320*/  FMUL.FTZ R0, R63, UR29 ;  /* 0x0000001d3f007c20 */ /* 0x002fe40008410000 */
[----:B------:R-:W-:Y:S01]  /*4330*/  HMMA.16816.F32.BF16 R60, R20, R30, R156 ;  /* 0x0000001e143c723c */ /* 0x000fe2000004189c */
[----:B------:R-:W1:Y:S04]  /*4340*/  LDSM.16.M88.4 R28, [R221+0x2800] ;  /* 0x00280000dd1c783b */ /* 0x000e680000000200 */
[----:B------:R2:W4:Y:S01]  /*4350*/  MUFU.TANH R180, R0 ;  /* 0x0000000000b47308 */ /* 0x0005220000002400 */
[----:B------:R-:W3:Y:S07]  /*4360*/  LDSM.16.M88.4 R20, [R221+0x3800] ;  /* 0x00380000dd14783b */ /* 0x000eee0000000200 */
[----:B------:R-:W-:Y:S08]  /*4370*/  MUFU.TANH R72, R72 ;  /* 0x0000004800487308 */ /* 0x000ff00000002400 */
[----:B------:R-:W-:Y:S01]  /*4380*/  MUFU.TANH R73, R73 ;  /* 0x0000004900497308 */ /* 0x000fe20000002400 */
[----:B--2---:R-:W-:-:S07]  /*4390*/  FMUL.FTZ R0, R52, UR29 ;  /* 0x0000001d34007c20 */ /* 0x004fce0008410000 */
[----:B------:R2:W-:Y:S08]  /*43a0*/  MUFU.TANH R177, R0 ;  /* 0x0000000000b17308 */ /* 0x0005f00000002400 */
[----:B------:R-:W-:Y:S01]  /*43b0*/  MUFU.TANH R75, R75 ;  /* 0x0000004b004b7308 */ /* 0x000fe20000002400 */
[----:B-1----:R-:W-:Y:S01]  /*43c0*/  HMMA.16816.F32.BF16 R76, R8, R28, R132 ;  /* 0x0000001c084c723c */ /* 0x002fe20000041884 */
[----:B--2---:R-:W-:-:S06]  /*43d0*/  FMUL.FTZ R0, R53, UR29 ;  /* 0x0000001d35007c20 */ /* 0x004fcc0008410000 */
[----:B------:R1:W-:Y:S01]  /*43e0*/  MUFU.TANH R179, R0 ;  /* 0x0000000000b37308 */ /* 0x0003e20000002400 */
[----:B------:R-:W-:Y:S01]  /*43f0*/  HMMA.16816.F32.BF16 R64, R8, R30, R124 ;  /* 0x0000001e0840723c */ /* 0x000fe2000004187c */
[----:B-1----:R-:W-:-:S15]  /*4400*/  FMUL.FTZ R0, R54, UR29 ;  /* 0x0000001d36007c20 */ /* 0x002fde0008410000 */
[----:B------:R-:W-:Y:S01]  /*4410*/  FMUL.FTZ R76, R76, UR29 ;  /* 0x0000001d4c4c7c20 */ /* 0x000fe20008410000 */
[----:B------:R-:W-:Y:S01]  /*4420*/  FMUL.FTZ R78, R78, UR29 ;  /* 0x0000001d4e4e7c20 */ /* 0x000fe20008410000 */
[----:B------:R-:W-:Y:S01]  /*4430*/  FMUL.FTZ R77, R77, UR29 ;  /* 0x0000001d4d4d7c20 */ /* 0x000fe20008410000 */
[----:B------:R1:W2:Y:S01]  /*4440*/  MUFU.TANH R171, R0 ;  /* 0x0000000000ab7308 */ /* 0x0002a20000002400 */
[----:B------:R-:W-:-:S04]  /*4450*/  FMUL.FTZ R79, R79, UR29 ;  /* 0x0000001d4f4f7c20 */ /* 0x000fc80008410000 */
[----:B------:R-:W-:Y:S01]  /*4460*/  FMUL.FTZ R66, R66, UR29 ;  /* 0x0000001d42427c20 */ /* 0x000fe20008410000 */
[----:B------:R-:W-:Y:S02]  /*4470*/  FMUL.FTZ R64, R64, UR29 ;  /* 0x0000001d40407c20 */ /* 0x000fe40008410000 */
[----:B------:R-:W-:Y:S08]  /*4480*/  MUFU.TANH R76, R76 ;  /* 0x0000004c004c7308 */ /* 0x000ff00000002400 */
[----:B------:R-:W-:Y:S01]  /*4490*/  MUFU.TANH R77, R77 ;  /* 0x0000004d004d7308 */ /* 0x000fe20000002400 */
[----:B-1----:R-:W-:-:S02]  /*44a0*/  FMUL.FTZ R0, R55, UR29 ;  /* 0x0000001d37007c20 */ /* 0x002fc40008410000 */
[----:B---3--:R-:W-:Y:S05]  /*44b0*/  HMMA.16816.F32.BF16 R52, R8, R20, R144 ;  /* 0x000000140834723c */ /* 0x008fea0000041890 */
[----:B------:R1:W-:Y:S02]  /*44c0*/  MUFU.TANH R170, R0 ;  /* 0x0000000000aa7308 */ /* 0x0003e40000002400 */
[----:B-1----:R-:W-:-:S15]  /*44d0*/  FMUL.FTZ R0, R36, UR29 ;  /* 0x0000001d24007c20 */ /* 0x002fde0008410000 */
[----:B------:R-:W-:-:S02]  /*44e0*/  NOP ;  /* 0x0000000000007918 */ /* 0x000fc40000000000 */
[----:B------:R-:W-:Y:S01]  /*44f0*/  FMUL.FTZ R135, R52, UR29 ;  /* 0x0000001d34877c20 */ /* 0x000fe20008410000 */
[----:B------:R-:W-:Y:S01]  /*4500*/  FMUL.FTZ R172, R55, UR29 ;  /* 0x0000001d37ac7c20 */ /* 0x000fe20008410000 */
[----:B------:R1:W3:Y:S01]  /*4510*/  MUFU.TANH R168, R0 ;  /* 0x0000000000a87308 */ /* 0x0002e20000002400 */
[----:B------:R-:W-:Y:S01]  /*4520*/  FMUL.FTZ R166, R54, UR29 ;  /* 0x0000001d36a67c20 */ /* 0x000fe20008410000 */
[----:B------:R-:W-:Y:S01]  /*4530*/  FMUL.FTZ R164, R53, UR29 ;  /* 0x0000001d35a47c20 */ /* 0x000fe20008410000 */
[----:B-1----:R-:W-:-:S05]  /*4540*/  FMUL.FTZ R0, R37, UR29 ;  /* 0x0000001d25007c20 */ /* 0x002fca0008410000 */
[----:B------:R1:W-:Y:S02]  /*4550*/  MUFU.TANH R165, R0 ;  /* 0x0000000000a57308 */ /* 0x0003e40000002400 */
[----:B-1----:R-:W-:-:S06]  /*4560*/  FMUL.FTZ R0, R38, UR29 ;  /* 0x0000001d26007c20 */ /* 0x002fcc0008410000 */
[----:B------:R1:W3:Y:S02]  /*4570*/  MUFU.TANH R160, R0 ;  /* 0x0000000000a07308 */ /* 0x0002e40000002400 */
[----:B-1----:R-:W-:Y:S02]  /*4580*/  FMUL.FTZ R0, R39, UR29 ;  /* 0x0000001d27007c20 */ /* 0x002fe40008410000 */
[----:B------:R-:W-:Y:S04]  /*4590*/  HMMA.16816.F32.BF16 R36, R8, R24, R88 ;  /* 0x000000180824723c */ /* 0x000fe80000041858 */
[----:B------:R1:W3:Y:S02]  /*45a0*/  MUFU.TANH R159, R0 ;  /* 0x00000000009f7308 */ /* 0x0002e40000002400 */
[----:B------:R-:W-:Y:S01]  /*45b0*/  HMMA.16816.F32.BF16 R24, R12, R26, R60 ;  /* 0x0000001a0c18723c */ /* 0x000fe2000004183c */
[----:B-1----:R-:W-:-:S05]  /*45c0*/  FMUL.FTZ R0, R16, UR29 ;  /* 0x0000001d10007c20 */ /* 0x002fca0008410000 */
[----:B------:R1:W3:Y:S02]  /*45d0*/  MUFU.TANH R161, R0 ;  /* 0x0000000000a17308 */ /* 0x0002e40000002400 */
[----:B-1----:R-:W-:-:S06]  /*45e0*/  FMUL.FTZ R0, R17, UR29 ;  /* 0x0000001d11007c20 */ /* 0x002fcc0008410000 */
[----:B------:R1:W-:Y:S02]  /*45f0*/  MUFU.TANH R162, R0 ;  /* 0x0000000000a27308 */ /* 0x0003e40000002400 */
[----:B-1----:R-:W-:-:S06]  /*4600*/  FMUL.FTZ R0, R18, UR29 ;  /* 0x0000001d12007c20 */ /* 0x002fcc0008410000 */
[----:B------:R1:W3:Y:S02]  /*4610*/  MUFU.TANH R158, R0 ;  /* 0x00000000009e7308 */ /* 0x0002e40000002400 */
[----:B-1----:R-:W-:Y:S02]  /*4620*/  FMUL.FTZ R0, R19, UR29 ;  /* 0x0000001d13007c20 */ /* 0x002fe40008410000 */
[----:B------:R-:W1:Y:S01]  /*4630*/  LDSM.16.M88.4 R16, [R221+0x3000] ;  /* 0x00300000dd10783b */ /* 0x000e620000000200 */
[----:B------:R-:W-:-:S04]  /*4640*/  DEPBAR.LE SB0, 0x0 ;  /* 0x000080000000791a */ /* 0x000fc80000000000 */
[----:B------:R5:W-:Y:S02]  /*4650*/  MUFU.TANH R157, R0 ;  /* 0x00000000009d7308 */ /* 0x000be40000002400 */
[----:B-----5:R-:W-:-:S06]  /*4660*/  FMUL.FTZ R0, R44, UR29 ;  /* 0x0000001d2c007c20 */ /* 0x020fcc0008410000 */
[----:B------:R5:W3:Y:S01]  /*4670*/  MUFU.TANH R155, R0 ;  /* 0x00000000009b7308 */ /* 0x000ae20000002400 */
[----:B-1----:R-:W-:Y:S01]  /*4680*/  HMMA.16816.F32.BF16 R60, R8, R16, R140 ;  /* 0x00000010083c723c */ /* 0x002fe2000004188c */
[----:B-----5:R-:W-:-:S05]  /*4690*/  FMUL.FTZ R0, R45, UR29 ;  /* 0x0000001d2d007c20 */ /* 0x020fca0008410000 */
[----:B------:R-:W-:Y:S01]  /*46a0*/  HMMA.16816.F32.BF16 R56, R8, R18, R136 ;  /* 0x000000120838723c */ /* 0x000fe20000041888 */
[----:B------:R1:W-:Y:S02]  /*46b0*/  MUFU.TANH R156, R0 ;  /* 0x00000000009c7308 */ /* 0x0003e40000002400 */
[----:B-1----:R-:W-:-:S15]  /*46c0*/  FMUL.FTZ R0, R46, UR29 ;  /* 0x0000001d2e007c20 */ /* 0x002fde0008410000 */
[----:B------:R-:W-:Y:S01]  /*46d0*/  FMUL.FTZ R88, R63, UR29 ;  /* 0x0000001d3f587c20 */ /* 0x000fe20008410000 */
[----:B------:R1:W5:Y:S05]  /*46e0*/  MUFU.TANH R152, R0 ;  /* 0x0000000000987308 */ /* 0x00036a0000002400 */
[----:B------:R-:W-:Y:S01]  /*46f0*/  FMUL.FTZ R127, R58, UR29 ;  /* 0x0000001d3a7f7c20 */ /* 0x000fe20008410000 */
[----:B------:R-:W-:Y:S01]  /*4700*/  FMUL.FTZ R125, R57, UR29 ;  /* 0x0000001d397d7c20 */ /* 0x000fe20008410000 */
[----:B-1----:R-:W-:Y:S02]  /*4710*/  FMUL.FTZ R0, R47, UR29 ;  /* 0x0000001d2f007c20 */ /* 0x002fe40008410000 */
[----:B------:R-:W-:Y:S02]  /*4720*/  HMMA.16816.F32.BF16 R44, R8, R22, R128 ;  /* 0x00000016082c723c */ /* 0x000fe40000041880 */
[----:B------:R1:W5:Y:S04]  /*4730*/  MUFU.TANH R153, R0 ;  /* 0x0000000000997308 */ /* 0x0003680000002400 */
[----:B------:R-:W-:Y:S01]  /*4740*/  HMMA.16816.F32.BF16 R8, R12, R20, R92 ;  /* 0x000000140c08723c */ /* 0x000fe2000004185c */
[----:B------:R-:W-:-:S03]  /*4750*/  FMUL.FTZ R128, R59, UR29 ;  /* 0x0000001d3b807c20 */ /* 0x000fc60008410000 */
[----:B------:R4:W-:Y:S03]  /*4760*/  MUFU.TANH R95, R2 ;  /* 0x00000002005f7308 */ /* 0x0009e60000002400 */
[----:B------:R-:W-:Y:S01]  /*4770*/  FMUL.FTZ R21, R71, UR29 ;  /* 0x0000001d47157c20 */ /* 0x000fe20008410000 */
[----:B------:R-:W-:Y:S01]  /*4780*/  FMUL.FTZ R71, R61, UR29 ;  /* 0x0000001d3d477c20 */ /* 0x000fe20008410000 */
[----:B------:R-:W-:Y:S01]  /*4790*/  FMUL.FTZ R94, R56, UR29 ;  /* 0x0000001d385e7c20 */ /* 0x000fe20008410000 */
[----:B-1----:R-:W-:-:S04]  /*47a0*/  FMUL.FTZ R0, R40, UR29 ;  /* 0x0000001d28007c20 */ /* 0x002fc80008410000 */
[----:B------:R1:W-:Y:S04]  /*47b0*/  MUFU.TANH R151, R0 ;  /* 0x0000000000977308 */ /* 0x0003e80000002400 */
[----:B------:R-:W-:Y:S01]  /*47c0*/  FMUL.FTZ R186, R47, UR29 ;  /* 0x0000001d2fba7c20 */ /* 0x000fe20008410000 */
[----:B------:R-:W-:Y:S01]  /*47d0*/  FMUL.FTZ R175, R46, UR29 ;  /* 0x0000001d2eaf7c20 */ /* 0x000fe20008410000 */
[----:B------:R-:W-:Y:S01]  /*47e0*/  FMUL.FTZ R176, R45, UR29 ;  /* 0x0000001d2db07c20 */ /* 0x000fe20008410000 */
[----:B----4-:R-:W-:Y:S01]  /*47f0*/  FMUL.FTZ R2, R51, UR29 ;  /* 0x0000001d33027c20 */ /* 0x010fe20008410000 */
[----:B------:R-:W-:Y:S02]  /*4800*/  FMUL.FTZ R173, R44, UR29 ;  /* 0x0000001d2cad7c20 */ /* 0x000fe40008410000 */
[----:B------:R-:W-:Y:S01]  /*4810*/  FMUL.FTZ R132, R10, UR29 ;  /* 0x0000001d0a847c20 */ /* 0x000fe20008410000 */
[----:B------:R4:W-:Y:S01]  /*4820*/  MUFU.TANH R93, R2 ;  /* 0x00000002005d7308 */ /* 0x0009e20000002400 */
[----:B------:R-:W-:Y:S01]  /*4830*/  FMUL.FTZ R133, R11, UR29 ;  /* 0x0000001d0b857c20 */ /* 0x000fe20008410000 */
[----:B------:R-:W-:-:S02]  /*4840*/  IMAD.MOV.U32 R11, RZ, RZ, 0x40 ;  /* 0x00000040ff0b7424 */ /* 0x000fc400078e00ff */
[----:B------:R-:W-:Y:S01]  /*4850*/  FMUL.FTZ R126, R8, UR29 ;  /* 0x0000001d087e7c20 */ /* 0x000fe20008410000 */
[----:B------:R-:W-:Y:S02]  /*4860*/  IMAD.MOV.U32 R10, RZ, RZ, 0x48 ;  /* 0x00000048ff0a7424 */ /* 0x000fe400078e00ff */
[----:B------:R-:W-:Y:S01]  /*4870*/  FMUL.FTZ R130, R9, UR29 ;  /* 0x0000001d09827c20 */ /* 0x000fe20008410000 */
[C---:B------:R-:W-:Y:S01]  /*4880*/  VIMNMX R9, R202.reuse, UR28, PT ;  /* 0x0000001cca097c48 */ /* 0x040fe2000bfe0100 */
[----:B------:R-:W-:Y:S01]  /*4890*/  MUFU.TANH R51, R3 ;  /* 0x0000000300337308 */ /* 0x000fe20000002400 */
[----:B-1----:R-:W-:Y:S01]  /*48a0*/  FMUL.FTZ R0, R41, UR29 ;  /* 0x0000001d29007c20 */ /* 0x002fe20008410000 */
[C---:B------:R-:W-:Y:S02]  /*48b0*/  VIADDMNMX R11, R202.reuse, R11, UR28, PT ;  /* 0x0000001cca0b7e46 */ /* 0x040fe4000b80010b */
[----:B------:R-:W-:-:S04]  /*48c0*/  VIADDMNMX R10, R202, R10, UR28, PT ;  /* 0x0000001cca0a7e46 */ /* 0x000fc8000b80010a */
[----:B------:R1:W-:Y:S01]  /*48d0*/  MUFU.TANH R154, R0 ;  /* 0x00000000009a7308 */ /* 0x0003e20000002400 */
[----:B----4-:R-:W-:Y:S01]  /*48e0*/  FMUL.FTZ R2, R70, UR29 ;  /* 0x0000001d46027c20 */ /* 0x010fe20008410000 */
[----:B------:R-:W-:-:S06]  /*48f0*/  FMUL.FTZ R70, R60, UR29 ;  /* 0x0000001d3c467c20 */ /* 0x000fcc0008410000 */
[----:B------:R4:W-:Y:S01]  /*4900*/  MUFU.TANH R60, R7 ;  /* 0x00000007003c7308 */ /* 0x0009e20000002400 */
[----:B-1----:R-:W-:-:S07]  /*4910*/  FMUL.FTZ R0, R42, UR29 ;  /* 0x0000001d2a007c20 */ /* 0x002fce0008410000 */
[----:B------:R1:W5:Y:S01]  /*4920*/  MUFU.TANH R150, R0 ;  /* 0x0000000000967308 */ /* 0x0003620000002400 */
[----:B----4-:R-:W-:-:S05]  /*4930*/  IMAD.MOV.U32 R7, RZ, RZ, 0x8 ;  /* 0x00000008ff077424 */ /* 0x010fca00078e00ff */
[----:B------:R-:W-:Y:S01]  /*4940*/  VIADDMNMX R8, R202, R7, UR28, PT ;  /* 0x0000001cca087e46 */ /* 0x000fe2000b800107 */
[----:B-1----:R-:W-:Y:S02]  /*4950*/  FMUL.FTZ R0, R43, UR29 ;  /* 0x0000001d2b007c20 */ /* 0x002fe40008410000 */
[----:B------:R-:W-:Y:S02]  /*4960*/  HMMA.16816.F32.BF16 R40, R12, R32, R108 ;  /* 0x000000200c28723c */ /* 0x000fe4000004186c */
[----:B------:R1:W-:Y:S02]  /*4970*/  MUFU.TANH R148, R0 ;  /* 0x0000000000947308 */ /* 0x0003e40000002400 */
[----:B-1----:R-:W-:-:S06]  /*4980*/  FMUL.FTZ R0, R36, UR29 ;  /* 0x0000001d24007c20 */ /* 0x002fcc0008410000 */
[----:B------:R1:W4:-:S14]  /*4990*/  MUFU.TANH R140, R0 ;  /* 0x00000000008c7308 */ /* 0x00031c0000002400 */
[----:B------:R-:W-:Y:S01]  /*49a0*/  FMUL.FTZ R41, R41, UR29 ;  /* 0x0000001d29297c20 */ /* 0x000fe20008410000 */
[----:B------:R-:W-:Y:S01]  /*49b0*/  FMUL.FTZ R42, R42, UR29 ;  /* 0x0000001d2a2a7c20 */ /* 0x000fe20008410000 */
[----:B------:R-:W-:Y:S02]  /*49c0*/  FMUL.FTZ R20, R43, UR29 ;  /* 0x0000001d2b147c20 */ /* 0x000fe40008410000 */
[----:B------:R-:W-:Y:S01]  /*49d0*/  MUFU.TANH R89, R41 ;  /* 0x0000002900597308 */ /* 0x000fe20000002400 */
[----:B-1----:R-:W-:-:S07]  /*49e0*/  FMUL.FTZ R0, R37, UR29 ;  /* 0x0000001d25007c20 */ /* 0x002fce0008410000 */
[----:B------:R1:W-:Y:S02]  /*49f0*/  MUFU.TANH R139, R0 ;  /* 0x00000000008b7308 */ /* 0x0003e40000002400 */
[----:B-1----:R-:W-:-:S06]  /*4a00*/  FMUL.FTZ R0, R38, UR29 ;  /* 0x0000001d26007c20 */ /* 0x002fcc0008410000 */
[----:B------:R1:W4:Y:S02]  /*4a10*/  MUFU.TANH R138, R0 ;  /* 0x00000000008a7308 */ /* 0x0003240000002400 */
[----:B-1----:R-:W-:Y:S02]  /*4a20*/  FMUL.FTZ R0, R39, UR29 ;  /* 0x0000001d27007c20 */ /* 0x002fe40008410000 */
[C---:B------:R-:W-:Y:S04]  /*4a30*/  HMMA.16816.F32.BF16 R36, R12.reuse, R34, R112 ;  /* 0x000000220c24723c */ /* 0x040fe80000041870 */
[----:B------:R1:W4:Y:S02]  /*4a40*/  MUFU.TANH R136, R0 ;  /* 0x0000000000887308 */ /* 0x0003240000002400 */
[C---:B------:R-:W-:Y:S06]  /*4a50*/  HMMA.16816.F32.BF16 R32, R12.reuse, R28, R96 ;  /* 0x0000001c0c20723c */ /* 0x040fec0000041860 */
[----:B------:R-:W-:Y:S01]  /*4a60*/  HMMA.16816.F32.BF16 R28, R12, R30, R100 ;  /* 0x0000001e0c1c723c */ /* 0x000fe20000041864 */
[----:B-1----:R-:W-:-:S04]  /*4a70*/  FMUL.FTZ R0, R24, UR29 ;  /* 0x0000001d18007c20 */ /* 0x002fc80008410000 */
[----:B------:R1:W4:Y:S07]  /*4a80*/  MUFU.TANH R137, R0 ;  /* 0x0000000000897308 */ /* 0x00032e0000002400 */
[----:B------:R-:W-:Y:S01]  /*4a90*/  FMUL.FTZ R36, R36, UR29 ;  /* 0x0000001d24247c20 */ /* 0x000fe20008410000 */
[----:B------:R-:W-:-:S05]  /*4aa0*/  FMUL.FTZ R39, R39, UR29 ;  /* 0x0000001d27277c20 */ /* 0x000fca0008410000 */
[----:B------:R-:W-:Y:S01]  /*4ab0*/  FMUL.FTZ R32, R32, UR29 ;  /* 0x0000001d20207c20 */ /* 0x000fe20008410000 */
[----:B------:R-:W-:Y:S01]  /*4ac0*/  MUFU.TANH R46, R39 ;  /* 0x00000027002e7308 */ /* 0x000fe20000002400 */
[----:B------:R-:W-:Y:S01]  /*4ad0*/  FMUL.FTZ R33, R33, UR29 ;  /* 0x0000001d21217c20 */ /* 0x000fe20008410000 */
[----:B------:R-:W-:Y:S01]  /*4ae0*/  FMUL.FTZ R34, R34, UR29 ;  /* 0x0000001d22227c20 */ /* 0x000fe20008410000 */
[----:B------:R-:W-:Y:S02]  /*4af0*/  FMUL.FTZ R35, R35, UR29 ;  /* 0x0000001d23237c20 */ /* 0x000fe40008410000 */
[----:B------:R-:W-:Y:S01]  /*4b00*/  FMUL.FTZ R28, R28, UR29 ;  /* 0x0000001d1c1c7c20 */ /* 0x000fe20008410000 */
[----:B------:R-:W-:Y:S01]  /*4b10*/  FMUL.FTZ R29, R29, UR29 ;  /* 0x0000001d1d1d7c20 */ /* 0x000fe20008410000 */
[----:B------:R-:W-:Y:S01]  /*4b20*/  FMUL.FTZ R31, R31, UR29 ;  /* 0x0000001d1f1f7c20 */ /* 0x000fe20008410000 */
[----:B------:R-:W-:Y:S01]  /*4b30*/  MUFU.TANH R45, R33 ;  /* 0x00000021002d7308 */ /* 0x000fe20000002400 */
[----:B-1----:R-:W-:-:S07]  /*4b40*/  FMUL.FTZ R0, R25, UR29 ;  /* 0x0000001d19007c20 */ /* 0x002fce0008410000 */
[----:B------:R1:W-:Y:S08]  /*4b50*/  MUFU.TANH R149, R0 ;  /* 0x0000000000957308 */ /* 0x0003f00000002400 */
[----:B------:R-:W-:Y:S08]  /*4b60*/  MUFU.TANH R44, R35 ;  /* 0x00000023002c7308 */ /* 0x000ff00000002400 */
[----:B------:R-:W-:Y:S01]  /*4b70*/  MUFU.TANH R43, R29 ;  /* 0x0000001d002b7308 */ /* 0x000fe20000002400 */
[----:B-1----:R-:W-:-:S07]  /*4b80*/  FMUL.FTZ R0, R26, UR29 ;  /* 0x0000001d1a007c20 */ /* 0x002fce0008410000 */
[----:B------:R1:W4:Y:S08]  /*4b90*/  MUFU.TANH R134, R0 ;  /* 0x0000000000867308 */ /* 0x0003300000002400 */
[----:B------:R-:W-:Y:S08]  /*4ba0*/  MUFU.TANH R29, R64 ;  /* 0x00000040001d7308 */ /* 0x000ff00000002400 */
[----:B------:R-:W-:Y:S01]  /*4bb0*/  MUFU.TANH R41, R31 ;  /* 0x0000001f00297308 */ /* 0x000fe20000002400 */
[----:B-1----:R-:W-:-:S02]  /*4bc0*/  FMUL.FTZ R0, R27, UR29 ;  /* 0x0000001d1b007c20 */ /* 0x002fc40008410000 */
[C---:B------:R-:W-:Y:S05]  /*4bd0*/  HMMA.16816.F32.BF16 R24, R12.reuse, R16, R104 ;  /* 0x000000100c18723c */ /* 0x040fea0000041868 */
[----:B------:R1:W-:Y:S01]  /*4be0*/  MUFU.TANH R145, R0 ;  /* 0x0000000000917308 */ /* 0x0003e20000002400 */
[C---:B------:R-:W-:Y:S06]  /*4bf0*/  HMMA.16816.F32.BF16 R16, R12.reuse, R18, R84 ;  /* 0x000000120c10723c */ /* 0x040fec0000041854 */
[----:B------:R-:W-:Y:S01]  /*4c00*/  HMMA.16816.F32.BF16 R12, R12, R22, R80 ;  /* 0x000000160c0c723c */ /* 0x000fe20000041850 */
[----:B------:R-:W-:Y:S01]  /*4c10*/  FMUL.FTZ R85, R62, UR29 ;  /* 0x0000001d3e557c20 */ /* 0x000fe20008410000 */
[----:B------:R-:W-:Y:S05]  /*4c20*/  MUFU.TANH R83, R42 ;  /* 0x0000002a00537308 */ /* 0x000fea0000002400 */
[----:B------:R-:W-:Y:S01]  /*4c30*/  FMUL.FTZ R22, R40, UR29 ;  /* 0x0000001d28167c20 */ /* 0x000fe20008410000 */
[----:B------:R-:W-:Y:S01]  /*4c40*/  FMUL.FTZ R23, R38, UR29 ;  /* 0x0000001d26177c20 */ /* 0x000fe20008410000 */
[----:B------:R-:W-:Y:S01]  /*4c50*/  FMUL.FTZ R38, R67, UR29 ;  /* 0x0000001d43267c20 */ /* 0x000fe20008410000 */
[----:B-1----:R-:W-:Y:S01]  /*4c60*/  FMUL.FTZ R0, R48, UR29 ;  /* 0x0000001d30007c20 */ /* 0x002fe20008410000 */
[----:B------:R1:W-:Y:S01]  /*4c70*/  MUFU.TANH R90, R22 ;  /* 0x00000016005a7308 */ /* 0x0003e20000002400 */
[----:B------:R-:W-:Y:S01]  /*4c80*/  FMUL.FTZ R50, R24, UR29 ;  /* 0x0000001d18327c20 */ /* 0x000fe20008410000 */
[----:B------:R-:W-:Y:S01]  /*4c90*/  FMUL.FTZ R69, R27, UR29 ;  /* 0x0000001d1b457c20 */ /* 0x000fe20008410000 */
[----:B------:R-:W-:Y:S01]  /*4ca0*/  FMUL.FTZ R67, R26, UR29 ;  /* 0x0000001d1a437c20 */ /* 0x000fe20008410000 */
[----:B------:R-:W-:Y:S01]  /*4cb0*/  FMUL.FTZ R40, R65, UR29 ;  /* 0x0000001d41287c20 */ /* 0x000fe20008410000 */
[----:B------:R-:W-:-:S02]  /*4cc0*/  FMUL.FTZ R65, R25, UR29 ;  /* 0x0000001d19417c20 */ /* 0x000fc40008410000 */
[----:B------:R-:W-:Y:S01]  /*4cd0*/  FMUL.FTZ R86, R16, UR29 ;  /* 0x0000001d10567c20 */ /* 0x000fe20008410000 */
[----:B------:R2:W-:Y:S01]  /*4ce0*/  MUFU.TANH R48, R2 ;  /* 0x0000000200307308 */ /* 0x0005e20000002400 */
[----:B------:R-:W-:Y:S01]  /*4cf0*/  FMUL.FTZ R87, R17, UR29 ;  /* 0x0000001d11577c20 */ /* 0x000fe20008410000 */
[----:B------:R-:W-:Y:S01]  /*4d00*/  FMUL.FTZ R91, R18, UR29 ;  /* 0x0000001d125b7c20 */ /* 0x000fe20008410000 */
[----:B------:R-:W-:Y:S02]  /*4d10*/  FMUL.FTZ R92, R19, UR29 ;  /* 0x0000001d135c7c20 */ /* 0x000fe40008410000 */
[----:B------:R-:W-:Y:S01]  /*4d20*/  FMUL.FTZ R167, R13, UR29 ;  /* 0x0000001d0da77c20 */ /* 0x000fe20008410000 */
[----:B------:R-:W-:Y:S01]  /*4d30*/  FMUL.FTZ R174, R15, UR29 ;  /* 0x0000001d0fae7c20 */ /* 0x000fe20008410000 */
[----:B------:R-:W-:Y:S01]  /*4d40*/  FMUL.FTZ R163, R12, UR29 ;  /* 0x0000001d0ca37c20 */ /* 0x000fe20008410000 */
[----:B------:R3:W4:Y:S01]  /*4d50*/  MUFU.TANH R131, R0 ;  /* 0x0000000000837308 */ /* 0x0007220000002400 */
[----:B-1----:R-:W-:Y:S01]  /*4d60*/  FMUL.FTZ R22, R37, UR29 ;  /* 0x0000001d25167c20 */ /* 0x002fe20008410000 */
[----:B------:R-:W-:-:S06]  /*4d70*/  FMUL.FTZ R37, R30, UR29 ;  /* 0x0000001d1e257c20 */ /* 0x000fcc0008410000 */
[----:B------:R-:W-:Y:S01]  /*4d80*/  MUFU.TANH R80, R20 ;  /* 0x0000001400507308 */ /* 0x000fe20000002400 */
[----:B--2---:R-:W-:-:S04]  /*4d90*/  IMAD.U32 R2, RZ, RZ, UR22 ;  /* 0x00000016ff027e24 */ /* 0x004fc8000f8e00ff */
[----:B------:R-:W-:Y:S02]  /*4da0*/  IMAD R2, R2, 0x80, R169 ;  /* 0x0000008002027824 */ /* 0x000fe400078e02a9 */
[----:B------:R-:W-:Y:S01]  /*4db0*/  FMUL.FTZ R169, R14, UR29 ;  /* 0x0000001d0ea97c20 */ /* 0x000fe20008410000 */
[----:B------:R-:W-:Y:S01]  /*4dc0*/  MUFU.TANH R24, R21 ;  /* 0x0000001500187308 */ /* 0x000fe20000002400 */
[C---:B------:R-:W-:Y:S01]  /*4dd0*/  VIADD R12, R2.reuse, 0x9 ;  /* 0x00000009020c7836 */ /* 0x040fe20000000000 */
[----:B------:R-:W-:Y:S01]  /*4de0*/  IADD3 R3, R2, 0x1, RZ ;  /* 0x0000000102037810 */ /* 0x000fe20007ffe0ff */
[----:B---3--:R-:W-:-:S03]  /*4df0*/  FMUL.FTZ R0, R49, UR29 ;  /* 0x0000001d31007c20 */ /* 0x008fc60008410000 */
[----:B------:R-:W-:Y:S02]  /*4e00*/  I2FP.F32.S32 R7, R3 ;  /* 0x0000000300077245 */ /* 0x000fe40000201400 */
[C---:B------:R-:W-:Y:S01]  /*4e10*/  ISETP.GE.AND P3, PT, R3.reuse, R9, PT ;  /* 0x000000090300720c */ /* 0x040fe20003f66270 */
[----:B------:R1:W2:Y:S01]  /*4e20*/  MUFU.TANH R129, R0 ;  /* 0x0000000000817308 */ /* 0x0002a20000002400 */
[----:B------:R-:W-:Y:S01]  /*4e30*/  ISETP.GE.AND P1, PT, R3, R8, PT ;  /* 0x000000080300720c */ /* 0x000fe20003f26270 */
[----:B------:R-:W-:Y:S01]  /*4e40*/  FFMA.FTZ R13, R7, UR5, R247 ;  /* 0x00000005070d7c23 */ /* 0x000fe200080100f7 */
[----:B------:R-:W-:Y:S01]  /*4e50*/  ISETP.GE.AND P0, PT, R3, R11, PT ;  /* 0x0000000b0300720c */ /* 0x000fe20003f06270 */
[----:B------:R-:W-:Y:S01]  /*4e60*/  FFMA.FTZ R14, R7, UR5, R230 ;  /* 0x00000005070e7c23 */ /* 0x000fe200080100e6 */
[----:B------:R-:W-:Y:S01]  /*4e70*/  ISETP.GE.AND P4, PT, R3, R10, PT ;  /* 0x0000000a0300720c */ /* 0x000fe20003f86270 */
[----:B------:R-:W-:Y:S01]  /*4e80*/  VIADD R3, R2, 0x8 ;  /* 0x0000000802037836 */ /* 0x000fe20000000000 */
[----:B------:R-:W-:Y:S01]  /*4e90*/  FSEL R52, R13, -INF , !P3 ;  /* 0xff8000000d347808 */ /* 0x000fe20005800000 */
[C---:B------:R-:W-:Y:S01]  /*4ea0*/  FFMA.FTZ R15, R7.reuse, UR5, R246 ;  /* 0x00000005070f7c23 */ /* 0x040fe200080100f6 */
[----:B------:R-:W-:Y:S01]  /*4eb0*/  FFMA.FTZ R16, R7, UR5, R245 ;  /* 0x0000000507107c23 */ /* 0x000fe200080100f5 */
[----:B------:R-:W-:Y:S01]  /*4ec0*/  FSEL R61, R14, -INF , !P4 ;  /* 0xff8000000e3d7808 */ /* 0x000fe20006000000 */
[----:B------:R-:W-:Y:S01]  /*4ed0*/  VIADD R7, R2, 0x10 ;  /* 0x0000001002077836 */ /* 0x000fe20000000000 */
[C---:B------:R-:W-:Y:S01]  /*4ee0*/  ISETP.GE.AND P2, PT, R3.reuse, R9, PT ;  /* 0x000000090300720c */ /* 0x040fe20003f46270 */
[----:B------:R-:W3:Y:S01]  /*4ef0*/  MUFU.TANH R49, R36 ;  /* 0x0000002400317308 */ /* 0x000ee20000002400 */
[----:B------:R-:W-:-:S02]  /*4f00*/  ISETP.GE.AND P6, PT, R3, R8, PT ;  /* 0x000000080300720c */ /* 0x000fc40003fc6270 */
[----:B------:R-:W-:Y:S01]  /*4f10*/  ISETP.GE.AND P5, PT, R3, R11, PT ;  /* 0x0000000b0300720c */ /* 0x000fe20003fa6270 */
[----:B-1----:R-:W-:Y:S01]  /*4f20*/  IMAD.IADD R0, R217, 0x1, R203 ;  /* 0x00000001d9007824 */ /* 0x002fe200078e02cb */
[----:B------:R-:W-:Y:S02]  /*4f30*/  ISETP.GE.AND P3, PT, R3, R10, PT ;  /* 0x0000000a0300720c */ /* 0x000fe40003f66270 */
[----:B------:R-:W-:Y:S01]  /*4f40*/  I2FP.F32.S32 R3, R3 ;  /* 0x0000000300037245 */ /* 0x000fe20000201400 */
[----:B------:R-:W-:Y:S01]  /*4f50*/  MUFU.TANH R42, R28 ;  /* 0x0000001c002a7308 */ /* 0x000fe20000002400 */
[----:B------:R-:W-:Y:S02]  /*4f60*/  FSEL R81, R15, -INF , !P1 ;  /* 0xff8000000f517808 */ /* 0x000fe40004800000 */
[----:B------:R-:W-:Y:S01]  /*4f70*/  FSEL R56, R16, -INF , !P0 ;  /* 0xff80000010387808 */ /* 0x000fe20004000000 */
[C---:B------:R-:W-:Y:S01]  /*4f80*/  FFMA.FTZ R13, R3.reuse, UR5, R231 ;  /* 0x00000005030d7c23 */ /* 0x040fe200080100e7 */
[C---:B------:R-:W-:Y:S01]  /*4f90*/  FFMA.FTZ R14, R3.reuse, UR5, R227 ;  /* 0x00000005030e7c23 */ /* 0x040fe200080100e3 */
[C---:B------:R-:W-:Y:S01]  /*4fa0*/  ISETP.GE.AND P1, PT, R12.reuse, R9, PT ;  /* 0x000000090c00720c */ /* 0x040fe20003f26270 */
[----:B------:R-:W-:Y:S01]  /*4fb0*/  FFMA.FTZ R15, R3, UR5, R220 ;  /* 0x00000005030f7c23 */ /* 0x000fe200080100dc */
[----:B------:R-:W-:Y:S01]  /*4fc0*/  ISETP.GE.AND P0, PT, R12, R8, PT ;  /* 0x000000080c00720c */ /* 0x000fe20003f06270 */
[----:B------:R-:W-:Y:S01]  /*4fd0*/  MUFU.TANH R28, R37 ;  /* 0x00000025001c7308 */ /* 0x000fe20000002400 */
[----:B------:R-:W-:-:S02]  /*4fe0*/  FSEL R55, R13, -INF , !P2 ;  /* 0xff8000000d377808 */ /* 0x000fc40005000000 */
[C---:B------:R-:W-:Y:S02]  /*4ff0*/  ISETP.GE.AND P4, PT, R12.reuse, R11, PT ;  /* 0x0000000b0c00720c */ /* 0x040fe40003f86270 */
[----:B------:R-:W-:Y:S02]  /*5000*/  ISETP.GE.AND P2, PT, R12, R10, PT ;  /* 0x0000000a0c00720c */ /* 0x000fe40003f46270 */
[----:B------:R-:W-:Y:S01]  /*5010*/  I2FP.F32.S32 R13, R12 ;  /* 0x0000000c000d7245 */ /* 0x000fe20000201400 */
[----:B------:R-:W-:Y:S01]  /*5020*/  FFMA.FTZ R12, R3, UR5, R214 ;  /* 0x00000005030c7c23 */ /* 0x000fe200080100d6 */
[----:B------:R-:W-:Y:S01]  /*5030*/  FSEL R84, R14, -INF , !P6 ;  /* 0xff8000000e547808 */ /* 0x000fe20007000000 */
[----:B------:R-:W-:Y:S01]  /*5040*/  VIADD R3, R2, 0x11 ;  /* 0x0000001102037836 */ /* 0x000fe20000000000 */
[----:B------:R-:W-:Y:S01]  /*5050*/  FSEL R58, R15, -INF , !P5 ;  /* 0xff8000000f3a7808 */ /* 0x000fe20006800000 */
[C---:B------:R-:W-:Y:S01]  /*5060*/  FFMA.FTZ R14, R13.reuse, UR5, R244 ;  /* 0x000000050d0e7c23 */ /* 0x040fe200080100f4 */
[----:B------:R-:W-:Y:S01]  /*5070*/  FSEL R68, R12, -INF , !P3 ;  /* 0xff8000000c447808 */ /* 0x000fe20005800000 */
[C---:B------:R-:W-:Y:S01]  /*5080*/  FFMA.FTZ R15, R13.reuse, UR5, R229 ;  /* 0x000000050d0f7c23 */ /* 0x040fe200080100e5 */
[----:B------:R-:W-:Y:S01]  /*5090*/  I2FP.F32.S32 R12, R7 ;  /* 0x00000007000c7245 */ /* 0x000fe20000201400 */
[----:B------:R1:W-:Y:S01]  /*50a0*/  MUFU.TANH R37, R69 ;  /* 0x0000004500257308 */ /* 0x0003e20000002400 */
[----:B------:R-:W-:Y:S01]  /*50b0*/  FSEL R54, R14, -INF , !P1 ;  /* 0xff8000000e367808 */ /* 0x000fe20004800000 */
[----:B------:R-:W-:Y:S01]  /*50c0*/  FFMA.FTZ R14, R13, UR5, R226 ;  /* 0x000000050d0e7c23 */ /* 0x000fe200080100e2 */
[----:B------:R-:W-:Y:S01]  /*50d0*/  ISETP.GE.AND P6, PT, R7, R9, PT ;  /* 0x000000090700720c */ /* 0x000fe20003fc6270 */
[----:B------:R-:W-:Y:S01]  /*50e0*/  FFMA.FTZ R13, R13, UR5, R218 ;  /* 0x000000050d0d7c23 */ /* 0x000fe200080100da */
[C---:B------:R-:W-:Y:S01]  /*50f0*/  ISETP.GE.AND P5, PT, R7.reuse, R8, PT ;  /* 0x000000080700720c */ /* 0x040fe20003fa6270 */
[C---:B------:R-:W-:Y:S01]  /*5100*/  FFMA.FTZ R16, R12.reuse, UR5, R212 ;  /* 0x000000050c107c23 */ /* 0x040fe200080100d4 */
[C---:B------:R-:W-:Y:S01]  /*5110*/  ISETP.GE.AND P3, PT, R7.reuse, R11, PT ;  /* 0x0000000b0700720c */ /* 0x040fe20003f66270 */
[----:B------:R-:W3:Y:S01]  /*5120*/  MUFU.TANH R21, R23 ;  /* 0x0000001700157308 */ /* 0x000ee20000002400 */
[----:B------:R-:W-:Y:S01]  /*5130*/  ISETP.GE.AND P1, PT, R7, R10, PT ;  /* 0x0000000a0700720c */ /* 0x000fe20003f26270 */
[C---:B------:R-:W-:Y:S01]  /*5140*/  FFMA.FTZ R7, R12.reuse, UR5, R213 ;  /* 0x000000050c077c23 */ /* 0x040fe200080100d5 */
[----:B------:R-:W-:Y:S01]  /*5150*/  FSEL R82, R15, -INF , !P0 ;  /* 0xff8000000f527808 */ /* 0x000fe20004000000 */
[----:B------:R-:W-:Y:S01]  /*5160*/  FFMA.FTZ R15, R12, UR5, R194 ;  /* 0x000000050c0f7c23 */ /* 0x000fe200080100c2 */
[----:B------:R-:W-:-:S02]  /*5170*/  FSEL R57, R14, -INF , !P4 ;  /* 0xff8000000e397808 */ /* 0x000fc40006000000 */
[----:B------:R-:W-:Y:S01]  /*5180*/  FSEL R53, R7, -INF , !P6 ;  /* 0xff80000007357808 */ /* 0x000fe20007000000 */
[----:B------:R-:W3:Y:S01]  /*5190*/  MUFU.TANH R47, R22 ;  /* 0x00000016002f7308 */ /* 0x000ee20000002400 */
[----:B------:R-:W-:Y:S02]  /*51a0*/  I2FP.F32.S32 R7, R3 ;  /* 0x0000000300077245 */ /* 0x000fe40000201400 */
        /* <DEDUP_REMOVED lines=12> */
[----:B------:R-:W-:Y:S01]  /*5270*/  FSEL R102, R15, -INF , !P3 ;  /* 0xff8000000f667808 */ /* 0x000fe20005800000 */
[C---:B------:R-:W-:Y:S01]  /*5280*/  VIADD R12, R2.reuse, 0x19 ;  /* 0x00000019020c7836 */ /* 0x040fe20000000000 */
[----:B------:R-:W-:Y:S01]  /*5290*/  FSEL R106, R13, -INF , !P1 ;  /* 0xff8000000d6a7808 */ /* 0x000fe20004800000 */
[----:B------:R-:W-:Y:S01]  /*52a0*/  VIADD R7, R2, 0x20 ;  /* 0x0000002002077836 */ /* 0x000fe20000000000 */
[----:B------:R-:W-:Y:S01]  /*52b0*/  FSEL R59, R14, -INF , !P0 ;  /* 0xff8000000e3b7808 */ /* 0x000fe20004000000 */
[----:B------:R-:W-:Y:S01]  /*52c0*/  MUFU.TANH R22, R32 ;  /* 0x0000002000167308 */ /* 0x000fe20000002400 */
[----:B------:R-:W-:-:S02]  /*52d0*/  ISETP.GE.AND P5, PT, R3, R9, PT ;  /* 0x000000090300720c */ /* 0x000fc40003fa6270 */
[C---:B------:R-:W-:Y:S02]  /*52e0*/  ISETP.GE.AND P3, PT, R3.reuse, R8, PT ;  /* 0x000000080300720c */ /* 0x040fe40003f66270 */
[C---:B------:R-:W-:Y:S02]  /*52f0*/  ISETP.GE.AND P1, PT, R3.reuse, R11, PT ;  /* 0x0000000b0300720c */ /* 0x040fe40003f26270 */
[----:B------:R-:W-:Y:S01]  /*5300*/  ISETP.GE.AND P0, PT, R3, R10, PT ;  /* 0x0000000a0300720c */ /* 0x000fe20003f06270 */
[----:B------:R-:W3:Y:S01]  /*5310*/  MUFU.TANH R30, R34 ;  /* 0x00000022001e7308 */ /* 0x000ee20000002400 */
[----:B------:R-:W-:Y:S02]  /*5320*/  I2FP.F32.S32 R3, R3 ;  /* 0x0000000300037245 */ /* 0x000fe40000201400 */
[----:B------:R-:W-:Y:S02]  /*5330*/  FSEL R98, R18, -INF , !P4 ;  /* 0xff80000012627808 */ /* 0x000fe40006000000 */
[----:B------:R-:W-:Y:S01]  /*5340*/  FSEL R101, R19, -INF , !P2 ;  /* 0xff80000013657808 */ /* 0x000fe20005000000 */
[----:B------:R-:W-:Y:S01]  /*5350*/  FFMA.FTZ R13, R3, UR5, R191 ;  /* 0x00000005030d7c23 */ /* 0x000fe200080100bf */
[----:B------:R-:W-:Y:S01]  /*5360*/  FSEL R103, R17, -INF , !P6 ;  /* 0xff80000011677808 */ /* 0x000fe20007000000 */
[C---:B------:R-:W-:Y:S01]  /*5370*/  FFMA.FTZ R14, R3.reuse, UR5, R183 ;  /* 0x00000005030e7c23 */ /* 0x040fe200080100b7 */
[C---:B------:R-:W-:Y:S01]  /*5380*/  ISETP.GE.AND P4, PT, R12.reuse, R9, PT ;  /* 0x000000090c00720c */ /* 0x040fe20003f86270 */
[----:B------:R-:W-:Y:S01]  /*5390*/  FFMA.FTZ R15, R3, UR5, R181 ;  /* 0x00000005030f7c23 */ /* 0x000fe200080100b5 */
[----:B------:R-:W-:Y:S01]  /*53a0*/  FSEL R62, R13, -INF , !P5 ;  /* 0xff8000000d3e7808 */ /* 0x000fe20006800000 */
[----:B------:R-:W3:Y:S01]  /*53b0*/  MUFU.TANH R20, R78 ;  /* 0x0000004e00147308 */ /* 0x000ee20000002400 */
[----:B------:R-:W-:-:S02]  /*53c0*/  ISETP.GE.AND P2, PT, R12, R8, PT ;  /* 0x000000080c00720c */ /* 0x000fc40003f46270 */
        /* <DEDUP_REMOVED lines=11> */
[----:B------:R-:W3:Y:S01]  /*5480*/  MUFU.TANH R26, R79 ;  /* 0x0000004f001a7308 */ /* 0x000ee20000002400 */
        /* <DEDUP_REMOVED lines=14> */
[----:B------:R-:W-:Y:S01]  /*5570*/  MUFU.TANH R27, R50 ;  /* 0x00000032001b7308 */ /* 0x000fe20000002400 */
        /* <DEDUP_REMOVED lines=14> */
[----:B------:R-:W-:Y:S01]  /*5660*/  VIADD R12, R2, 0x29 ;  /* 0x00000029020c7836 */ /* 0x000fe20000000000 */
[----:B------:R-:W-:Y:S01]  /*5670*/  FSEL R122, R13, -INF , !P4 ;  /* 0xff8000000d7a7808 */ /* 0x000fe20006000000 */
[----:B------:R-:W3:Y:S01]  /*5680*/  MUFU.TANH R40, R40 ;  /* 0x0000002800287308 */ /* 0x000ee20000002400 */
[----:B------:R-:W-:-:S02]  /*5690*/  FSEL R115, R14, -INF , !P2 ;  /* 0xff8000000e737808 */ /* 0x000fc40005000000 */
[C---:B------:R-:W-:Y:S02]  /*56a0*/  ISETP.GE.AND P1, PT, R3.reuse, R9, PT ;  /* 0x000000090300720c */ /* 0x040fe40003f26270 */
[C---:B------:R-:W-:Y:S02]  /*56b0*/  ISETP.GE.AND P0, PT, R3.reuse, R8, PT ;  /* 0x000000080300720c */ /* 0x040fe40003f06270 */
[C---:B------:R-:W-:Y:S01]  /*56c0*/  ISETP.GE.AND P4, PT, R3.reuse, R11, PT ;  /* 0x0000000b0300720c */ /* 0x040fe20003f86270 */
[----:B------:R-:W3:Y:S01]  /*56d0*/  MUFU.TANH R38, R38 ;  /* 0x0000002600267308 */ /* 0x000ee20000002400 */
[----:B------:R-:W-:Y:S02]  /*56e0*/  ISETP.GE.AND P2, PT, R3, R10, PT ;  /* 0x0000000a0300720c */ /* 0x000fe40003f46270 */
[----:B------:R-:W-:Y:S02]  /*56f0*/  I2FP.F32.S32 R3, R3 ;  /* 0x0000000300037245 */ /* 0x000fe40000201400 */
[----:B------:R-:W-:-:S02]  /*5700*/  FSEL R117, R18, -INF , !P6 ;  /* 0xff80000012757808 */ /* 0x000fc40007000000 */
[----:B------:R-:W-:Y:S01]  /*5710*/  FSEL R116, R19, -INF , !P5 ;  /* 0xff80000013747808 */ /* 0x000fe20006800000 */
[----:B------:R-:W-:Y:S01]  /*5720*/  FFMA.FTZ R13, R3, UR5, R161 ;  /* 0x00000005030d7c23 */ /* 0x000fe200080100a1 */
[----:B------:R-:W-:Y:S01]  /*5730*/  FSEL R118, R17, -INF , !P3 ;  /* 0xff80000011767808 */ /* 0x000fe20005800000 */
[C---:B------:R-:W-:Y:S01]  /*5740*/  FFMA.FTZ R14, R3.reuse, UR5, R158 ;  /* 0x00000005030e7c23 */ /* 0x040fe2000801009e */
[C---:B------:R-:W-:Y:S01]  /*5750*/  ISETP.GE.AND P6, PT, R12.reuse, R9, PT ;  /* 0x000000090c00720c */ /* 0x040fe20003fc6270 */
[----:B------:R-:W-:Y:S01]  /*5760*/  FFMA.FTZ R15, R3, UR5, R155 ;  /* 0x00000005030f7c23 */ /* 0x000fe2000801009b */
[----:B------:R-:W-:Y:S01]  /*5770*/  FSEL R111, R13, -INF , !P1 ;  /* 0xff8000000d6f7808 */ /* 0x000fe20004800000 */
[----:B------:R-:W-:Y:S01]  /*5780*/  MUFU.TANH R39, R65 ;  /* 0x0000004100277308 */ /* 0x000fe20000002400 */
[C---:B------:R-:W-:Y:S02]  /*5790*/  ISETP.GE.AND P5, PT, R12.reuse, R8, PT ;  /* 0x000000080c00720c */ /* 0x040fe40003fa6270 */
[----:B------:R-:W-:-:S02]  /*57a0*/  ISETP.GE.AND P3, PT, R12, R11, PT ;  /* 0x0000000b0c00720c */ /* 0x000fc40003f66270 */
[----:B------:R-:W-:Y:S02]  /*57b0*/  ISETP.GE.AND P1, PT, R12, R10, PT ;  /* 0x0000000a0c00720c */ /* 0x000fe40003f26270 */
[----:B------:R-:W-:Y:S01]  /*57c0*/  I2FP.F32.S32 R13, R12 ;  /* 0x0000000c000d7245 */ /* 0x000fe20000201400 */
[----:B-----5:R-:W-:Y:S01]  /*57d0*/  FFMA.FTZ R12, R3, UR5, R152 ;  /* 0x00000005030c7c23 */ /* 0x020fe20008010098 */
[C---:B------:R-:W-:Y:S01]  /*57e0*/  IADD3 R7, R2.reuse, 0x30, RZ ;  /* 0x0000003002077810 */ /* 0x040fe20007ffe0ff */
[----:B------:R-:W-:Y:S01]  /*57f0*/  VIADD R3, R2, 0x31 ;  /* 0x0000003102037836 */ /* 0x000fe20000000000 */
[----:B------:R-:W-:Y:S01]  /*5800*/  FSEL R124, R14, -INF , !P0 ;  /* 0xff8000000e7c7808 */ /* 0x000fe20004000000 */
[----:B------:R-:W-:Y:S01]  /*5810*/  FFMA.FTZ R14, R13, UR5, R162 ;  /* 0x000000050d0e7c23 */ /* 0x000fe200080100a2 */
[----:B------:R-:W-:Y:S01]  /*5820*/  FSEL R114, R12, -INF , !P2 ;  /* 0xff8000000c727808 */ /* 0x000fe20005000000 */
[----:B------:R-:W5:Y:S01]  /*5830*/  MUFU.TANH R36, R67 ;  /* 0x0000004300247308 */ /* 0x000f620000002400 */
[----:B------:R-:W-:-:S02]  /*5840*/  I2FP.F32.S32 R12, R7 ;  /* 0x00000007000c7245 */ /* 0x000fc40000201400 */
[----:B------:R-:W-:Y:S01]  /*5850*/  FSEL R113, R15, -INF , !P4 ;  /* 0xff8000000f717808 */ /* 0x000fe20006000000 */
[C---:B------:R-:W-:Y:S01]  /*5860*/  FFMA.FTZ R15, R13.reuse, UR5, R157 ;  /* 0x000000050d0f7c23 */ /* 0x040fe2000801009d */
[----:B------:R-:W-:Y:S01]  /*5870*/  FSEL R109, R14, -INF , !P6 ;  /* 0xff8000000e6d7808 */ /* 0x000fe20007000000 */
[----:B------:R-:W-:Y:S01]  /*5880*/  FFMA.FTZ R14, R13, UR5, R156 ;  /* 0x000000050d0e7c23 */ /* 0x000fe2000801009c */
[----:B------:R-:W-:Y:S01]  /*5890*/  ISETP.GE.AND P0, PT, R7, R9, PT ;  /* 0x000000090700720c */ /* 0x000fe20003f06270 */
[----:B------:R-:W-:Y:S01]  /*58a0*/  FFMA.FTZ R13, R13, UR5, R153 ;  /* 0x000000050d0d7c23 */ /* 0x000fe20008010099 */
[C---:B------:R-:W-:Y:S01]  /*58b0*/  ISETP.GE.AND P4, PT, R7.reuse, R8, PT ;  /* 0x000000080700720c */ /* 0x040fe20003f86270 */
[C---:B------:R-:W-:Y:S01]  /*58c0*/  FFMA.FTZ R16, R12.reuse, UR5, R150 ;  /* 0x000000050c107c23 */ /* 0x040fe20008010096 */
[C---:B------:R-:W-:Y:S01]  /*58d0*/  ISETP.GE.AND P2, PT, R7.reuse, R11, PT ;  /* 0x0000000b0700720c */ /* 0x040fe20003f46270 */
[----:B------:R-:W5:Y:S01]  /*58e0*/  MUFU.TANH R33, R70 ;  /* 0x0000004600217308 */ /* 0x000f620000002400 */
[----:B------:R-:W-:Y:S01]  /*58f0*/  ISETP.GE.AND P6, PT, R7, R10, PT ;  /* 0x0000000a0700720c */ /* 0x000fe20003fc6270 */
[C---:B------:R-:W-:Y:S01]  /*5900*/  FFMA.FTZ R7, R12.reuse, UR5, R151 ;  /* 0x000000050c077c23 */ /* 0x040fe20008010097 */
[----:B------:R-:W-:Y:S01]  /*5910*/  FSEL R123, R15, -INF , !P5 ;  /* 0xff8000000f7b7808 */ /* 0x000fe20006800000 */
[----:B----4-:R-:W-:Y:S01]  /*5920*/  FFMA.FTZ R15, R12, UR5, R140 ;  /* 0x000000050c0f7c23 */ /* 0x010fe2000801008c */
[----:B------:R-:W-:-:S02]  /*5930*/  FSEL R110, R14, -INF , !P3 ;  /* 0xff8000000e6e7808 */ /* 0x000fc40005800000 */
[----:B------:R-:W-:Y:S01]  /*5940*/  FSEL R146, R7, -INF , !P0 ;  /* 0xff80000007927808 */ /* 0x000fe20004000000 */
[----:B------:R-:W4:Y:S01]  /*5950*/  MUFU.TANH R23, R85 ;  /* 0x0000005500177308 */ /* 0x000f220000002400 */
        /* <DEDUP_REMOVED lines=18> */
[----:B------:R-:W4:Y:S01]  /*5a80*/  MUFU.TANH R35, R71 ;  /* 0x0000004700237308 */ /* 0x000f220000002400 */
[----:B------:R-:W-:-:S02]  /*5a90*/  ISETP.GE.AND P4, PT, R3, R9, PT ;  /* 0x000000090300720c */ /* 0x000fc40003f86270 */
[C---:B------:R-:W-:Y:S02]  /*5aa0*/  ISETP.GE.AND P2, PT, R3.reuse, R8, PT ;  /* 0x000000080300720c */ /* 0x040fe40003f46270 */
[C---:B------:R-:W-:Y:S01]  /*5ab0*/  ISETP.GE.AND P6, PT, R3.reuse, R11, PT ;  /* 0x0000000b0300720c */ /* 0x040fe20003fc6270 */
[----:B------:R-:W-:Y:S01]  /*5ac0*/  BAR.SYNC.DEFER_BLOCKING 0x0 ;  /* 0x0000000000007b1d */ /* 0x000fe20000010000 */
[----:B------:R-:W-:Y:S02]  /*5ad0*/  ISETP.GE.AND P5, PT, R3, R10, PT ;  /* 0x0000000a0300720c */ /* 0x000fe40003fa6270 */
[----:B------:R-:W-:Y:S02]  /*5ae0*/  I2FP.F32.S32 R3, R3 ;  /* 0x0000000300037245 */ /* 0x000fe40000201400 */
[----:B------:R-:W-:Y:S01]  /*5af0*/  FSEL R141, R18, -INF , !P3 ;  /* 0xff800000128d7808 */ /* 0x000fe20005800000 */
[----:B------:R-:W-:Y:S01]  /*5b00*/  MUFU.TANH R32, R86 ;  /* 0x0000005600207308 */ /* 0x000fe20000002400 */
        /* <DEDUP_REMOVED lines=20> */
[----:B------:R-:W-:Y:S01]  /*5c50*/  MUFU.TANH R31, R92 ;  /* 0x0000005c001f7308 */ /* 0x000fe20000002400 */
[----:B------:R-:W-:Y:S01]  /*5c60*/  FSEL R131, R14, -INF , !P3 ;  /* 0xff8000000e837808 */ /* 0x000fe20005800000 */
[----:B--2---:R-:W-:Y:S01]  /*5c70*/  FFMA.FTZ R14, R13, UR5, R129 ;  /* 0x000000050d0e7c23 */ /* 0x004fe20008010081 */
[----:B------:R-:W-:Y:S01]  /*5c80*/  ISETP.GE.AND P2, PT, R7, R9, PT ;  /* 0x000000090700720c */ /* 0x000fe20003f46270 */
[----:B------:R-:W-:Y:S01]  /*5c90*/  FFMA.FTZ R13, R13, UR5, R93 ;  /* 0x000000050d0d7c23 */ /* 0x000fe2000801005d */
[C---:B------:R-:W-:Y:S01]  /*5ca0*/  ISETP.GE.AND P6, PT, R7.reuse, R8, PT ;  /* 0x000000080700720c */ /* 0x040fe20003fc6270 */
[----:B------:R-:W-:Y:S01]  /*5cb0*/  FFMA.FTZ R16, R12, UR5, R83 ;  /* 0x000000050c107c23 */ /* 0x000fe20008010053 */
[----:B------:R-:W-:-:S02]  /*5cc0*/  ISETP.GE.AND P5, PT, R7, R11, PT ;  /* 0x0000000b0700720c */ /* 0x000fc40003fa6270 */
[----:B------:R-:W-:Y:S01]  /*5cd0*/  ISETP.GE.AND P3, PT, R7, R10, PT ;  /* 0x0000000a0700720c */ /* 0x000fe20003f66270 */
[C---:B------:R-:W-:Y:S01]  /*5ce0*/  FFMA.FTZ R7, R12.reuse, UR5, R90 ;  /* 0x000000050c077c23 */ /* 0x040fe2000801005a */
[----:B------:R-:W-:Y:S01]  /*5cf0*/  FSEL R145, R15, -INF , !P1 ;  /* 0xff8000000f917808 */ /* 0x000fe20004800000 */
[----:B------:R-:W-:Y:S01]  /*5d00*/  FFMA.FTZ R15, R12, UR5, R60 ;  /* 0x000000050c0f7c23 */ /* 0x000fe2000801003c */
[----:B-1----:R-:W-:Y:S02]  /*5d10*/  FSEL R69, R14, -INF , !P0 ;  /* 0xff8000000e457808 */ /* 0x002fe40004000000 */
[----:B------:R-:W-:Y:S02]  /*5d20*/  FSEL R162, R7, -INF , !P2 ;  /* 0xff80000007a27808 */ /* 0x000fe40005000000 */
        /* <DEDUP_REMOVED lines=18> */
[----:B------:R-:W1:Y:S01]  /*5e50*/  MUFU.TANH R24, R88 ;  /* 0x0000005800187308 */ /* 0x000e620000002400 */
[----:B------:R-:W-:-:S02]  /*5e60*/  ISETP.GE.AND P6, PT, R3, R9, PT ;  /* 0x000000090300720c */ /* 0x000fc40003fc6270 */
[C---:B------:R-:W-:Y:S02]  /*5e70*/  ISETP.GE.AND P5, PT, R3.reuse, R8, PT ;  /* 0x000000080300720c */ /* 0x040fe40003fa6270 */
[C---:B------:R-:W-:Y:S02]  /*5e80*/  ISETP.GE.AND P3, PT, R3.reuse, R11, PT ;  /* 0x0000000b0300720c */ /* 0x040fe40003f66270 */
[----:B------:R-:W-:Y:S02]  /*5e90*/  ISETP.GE.AND P1, PT, R3, R10, PT ;  /* 0x0000000a0300720c */ /* 0x000fe40003f26270 */
[----:B------:R-:W-:Y:S02]  /*5ea0*/  I2FP.F32.S32 R3, R3 ;  /* 0x0000000300037245 */ /* 0x000fe40000201400 */
[----:B------:R-:W-:Y:S02]  /*5eb0*/  FSEL R155, R18, -INF , !P0 ;  /* 0xff800000129b7808 */ /* 0x000fe40004000000 */
[----:B------:R-:W-:Y:S01]  /*5ec0*/  FSEL R154, R19, -INF , !P4 ;  /* 0xff800000139a7808 */ /* 0x000fe20006000000 */
[----:B---3--:R-:W-:Y:S01]  /*5ed0*/  FFMA.FTZ R13, R3, UR5, R49 ;  /* 0x00000005030d7c23 */ /* 0x008fe20008010031 */
[----:B------:R-:W-:Y:S01]  /*5ee0*/  FSEL R156, R17, -INF , !P2 ;  /* 0xff800000119c7808 */ /* 0x000fe20005000000 */
[C---:B------:R-:W-:Y:S01]  /*5ef0*/  FFMA.FTZ R14, R3.reuse, UR5, R21 ;  /* 0x00000005030e7c23 */ /* 0x040fe20008010015 */
[C---:B------:R-:W-:Y:S01]  /*5f00*/  ISETP.GE.AND P0, PT, R12.reuse, R9, PT ;  /* 0x000000090c00720c */ /* 0x040fe20003f06270 */
[----:B------:R-:W-:Y:S01]  /*5f10*/  FFMA.FTZ R15, R3, UR5, R72 ;  /* 0x00000005030f7c23 */ /* 0x000fe20008010048 */
[----:B------:R-:W-:Y:S01]  /*5f20*/  FSEL R152, R13, -INF , !P6 ;  /* 0xff8000000d987808 */ /* 0x000fe20007000000 */
[----:B------:R-:W2:Y:S01]  /*5f30*/  MUFU.TANH R21, R91 ;  /* 0x0000005b00157308 */ /* 0x000ea20000002400 */
        /* <DEDUP_REMOVED lines=10> */
[----:B------:R-:W-:Y:S01]  /*5fe0*/  FFMA.FTZ R15, R13, UR5, R46 ;  /* 0x000000050d0f7c23 */ /* 0x000fe2000801002e */
[----:B------:R-:W-:-:S02]  /*5ff0*/  I2FP.F32.S32 R12, R7 ;  /* 0x00000007000c7245 */ /* 0x000fc40000201400 */
[----:B------:R-:W-:Y:S01]  /*6000*/  FSEL R149, R14, -INF , !P0 ;  /* 0xff8000000e957808 */ /* 0x000fe20004000000 */
[----:B------:R-:W-:Y:S01]  /*6010*/  FFMA.FTZ R14, R13, UR5, R73 ;  /* 0x000000050d0e7c23 */ /* 0x000fe20008010049 */
[----:B------:R-:W-:Y:S01]  /*6020*/  ISETP.GE.AND P5, PT, R7, R9, PT ;  /* 0x000000090700720c */ /* 0x000fe20003fa6270 */
[----:B------:R-:W-:Y:S01]  /*6030*/  FFMA.FTZ R13, R13, UR5, R75 ;  /* 0x000000050d0d7c23 */ /* 0x000fe2000801004b */
[C---:B------:R-:W-:Y:S01]  /*6040*/  ISETP.GE.AND P3, PT, R7.reuse, R8, PT ;  /* 0x000000080700720c */ /* 0x040fe20003f66270 */
[C---:B------:R-:W-:Y:S01]  /*6050*/  FFMA.FTZ R16, R12.reuse, UR5, R30 ;  /* 0x000000050c107c23 */ /* 0x040fe2000801001e */
[C---:B------:R-:W-:Y:S01]  /*6060*/  ISETP.GE.AND P1, PT, R7.reuse, R11, PT ;  /* 0x0000000b0700720c */ /* 0x040fe20003f26270 */
[----:B------:R-:W-:Y:S01]  /*6070*/  MUFU.TANH R30, R125 ;  /* 0x0000007d001e7308 */ /* 0x000fe20000002400 */
        /* <DEDUP_REMOVED lines=31> */
[----:B------:R-:W-:-:S02]  /*6270*/  IADD3 R12, R2, 0x59, RZ ;  /* 0x00000059020c7810 */ /* 0x000fc40007ffe0ff */
[----:B------:R-:W-:Y:S01]  /*6280*/  FSEL R229, R18, -INF , !P2 ;  /* 0xff80000012e57808 */ /* 0x000fe20005000000 */
[----:B------:R-:W-:Y:S01]  /*6290*/  FFMA.FTZ R13, R3, UR5, R42 ;  /* 0x00000005030d7c23 */ /* 0x000fe2000801002a */
[----:B------:R-:W-:Y:S01]  /*62a0*/  FSEL R180, R19, -INF , !P6 ;  /* 0xff80000013b47808 */ /* 0x000fe20007000000 */
[----:B------:R-:W-:Y:S01]  /*62b0*/  FFMA.FTZ R14, R3, UR5, R28 ;  /* 0x00000005030e7c23 */ /* 0x000fe2000801001c */
[----:B------:R-:W-:Y:S01]  /*62c0*/  FSEL R181, R17, -INF , !P5 ;  /* 0xff80000011b57808 */ /* 0x000fe20006800000 */
[----:B------:R-:W-:Y:S01]  /*62d0*/  FFMA.FTZ R15, R3, UR5, R29 ;  /* 0x00000005030f7c23 */ /* 0x000fe2000801001d */
[----:B------:R-:W-:Y:S01]  /*62e0*/  FSEL R215, R13, -INF , !P3 ;  /* 0xff8000000dd77808 */ /* 0x000fe20005800000 */
[----:B------:R-:W-:Y:S01]  /*62f0*/  MUFU.TANH R28, R126 ;  /* 0x0000007e001c7308 */ /* 0x000fe20000002400 */
[C---:B------:R-:W-:Y:S02]  /*6300*/  ISETP.GE.AND P2, PT, R12.reuse, R9, PT ;  /* 0x000000090c00720c */ /* 0x040fe40003f46270 */
[----:B------:R-:W-:-:S02]  /*6310*/  ISETP.GE.AND P6, PT, R12, R8, PT ;  /* 0x000000080c00720c */ /* 0x000fc40003fc6270 */
[C---:B------:R-:W-:Y:S02]  /*6320*/  ISETP.GE.AND P5, PT, R12.reuse, R11, PT ;  /* 0x0000000b0c00720c */ /* 0x040fe40003fa6270 */
[----:B------:R-:W-:Y:S01]  /*6330*/  ISETP.GE.AND P3, PT, R12, R10, PT ;  /* 0x0000000a0c00720c */ /* 0x000fe20003f66270 */
[----:B------:R-:W-:Y:S01]  /*6340*/  MUFU.TANH R29, R130 ;  /* 0x00000082001d7308 */ /* 0x000fe20000002400 */
        /* <DEDUP_REMOVED lines=15> */
[----:B-----5:R-:W-:Y:S01]  /*6440*/  FFMA.FTZ R16, R12, UR5, R36 ;  /* 0x000000050c107c23 */ /* 0x020fe20008010024 */
[----:B------:R-:W-:-:S02]  /*6450*/  ISETP.GE.AND P4, PT, R7, R11, PT ;  /* 0x0000000b0700720c */ /* 0x000fc40003f86270 */
[----:B------:R-:W-:Y:S01]  /*6460*/  ISETP.GE.AND P2, PT, R7, R10, PT ;  /* 0x0000000a0700720c */ /* 0x000fe20003f46270 */
[C---:B------:R-:W-:Y:S01]  /*6470*/  FFMA.FTZ R7, R12.reuse, UR5, R27 ;  /* 0x000000050c077c23 */ /* 0x040fe2000801001b */
[----:B------:R-:W-:Y:S01]  /*6480*/  FSEL R214, R15, -INF , !P6 ;  /* 0xff8000000fd67808 */ /* 0x000fe20007000000 */
[----:B------:R-:W-:Y:S01]  /*6490*/  FFMA.FTZ R15, R12, UR5, R33 ;  /* 0x000000050c0f7c23 */ /* 0x000fe20008010021 */
[----:B------:R-:W-:Y:S01]  /*64a0*/  FSEL R165, R14, -INF , !P5 ;  /* 0xff8000000ea57808 */ /* 0x000fe20006800000 */
[----:B------:R-:W-:Y:S01]  /*64b0*/  MUFU.TANH R27, R133 ;  /* 0x00000085001b7308 */ /* 0x000fe20000002400 */
[----:B------:R-:W-:Y:S02]  /*64c0*/  FSEL R209, R7, -INF , !P1 ;  /* 0xff80000007d17808 */ /* 0x000fe40004800000 */
[----:B------:R-:W-:Y:S02]  /*64d0*/  I2FP.F32.S32 R7, R3 ;  /* 0x0000000300077245 */ /* 0x000fe40000201400 */
[----:B------:R-:W-:Y:S01]  /*64e0*/  FSEL R168, R13, -INF , !P3 ;  /* 0xff8000000da87808 */ /* 0x000fe20005800000 */
[----:B----4-:R-:W-:Y:S01]  /*64f0*/  FFMA.FTZ R13, R12, UR5, R23 ;  /* 0x000000050c0d7c23 */ /* 0x010fe20008010017 */
        /* <DEDUP_REMOVED lines=9> */
[----:B-1----:R-:W-:Y:S01]  /*6590*/  FFMA.FTZ R17, R7, UR5, R24 ;  /* 0x0000000507117c23 */ /* 0x002fe20008010018 */
        /* <DEDUP_REMOVED lines=9> */
[----:B------:R-:W-:Y:S01]  /*6630*/  ISETP.GE.AND P6, PT, R3, R10, PT ;  /* 0x0000000a0300720c */ /* 0x000fe20003fc6270 */
[----:B------:R-:W4:Y:S01]  /*6640*/  MUFU.TANH R16, R166 ;  /* 0x000000a600107308 */ /* 0x000f220000002400 */
[----:B------:R-:W-:Y:S02]  /*6650*/  I2FP.F32.S32 R3, R3 ;  /* 0x0000000300037245 */ /* 0x000fe40000201400 */
[----:B------:R-:W-:Y:S02]  /*6660*/  FSEL R205, R18, -INF , !P5 ;  /* 0xff80000012cd7808 */ /* 0x000fe40006800000 */
[----:B------:R-:W-:Y:S01]  /*6670*/  FSEL R207, R19, -INF , !P3 ;  /* 0xff80000013cf7808 */ /* 0x000fe20005800000 */
[----:B------:R-:W-:Y:S01]  /*6680*/  FFMA.FTZ R13, R3, UR5, R32 ;  /* 0x00000005030d7c23 */ /* 0x000fe20008010020 */
[----:B------:R-:W-:Y:S01]  /*6690*/  FSEL R210, R17, -INF , !P1 ;  /* 0xff80000011d27808 */ /* 0x000fe20004800000 */
[C---:B--2---:R-:W-:Y:S01]  /*66a0*/  FFMA.FTZ R14, R3.reuse, UR5, R21 ;  /* 0x00000005030e7c23 */ /* 0x044fe20008010015 */
[C---:B------:R-:W-:Y:S01]  /*66b0*/  ISETP.GE.AND P5, PT, R12.reuse, R9, PT ;  /* 0x000000090c00720c */ /* 0x040fe20003fa6270 */
[----:B---3--:R-:W-:Y:S01]  /*66c0*/  FFMA.FTZ R15, R3, UR5, R22 ;  /* 0x00000005030f7c23 */ /* 0x008fe20008010016 */
        /* <DEDUP_REMOVED lines=14> */
[----:B------:R-:W2:Y:S01]  /*67b0*/  MUFU.TANH R24, R164 ;  /* 0x000000a400187308 */ /* 0x000ea20000002400 */
        /* <DEDUP_REMOVED lines=11> */
[----:B-1----:R-:W-:Y:S01]  /*6870*/  FFMA.FTZ R15, R12, UR5, R23 ;  /* 0x000000050c0f7c23 */ /* 0x002fe20008010017 */
[----:B------:R-:W-:Y:S01]  /*6880*/  FSEL R197, R14, -INF , !P1 ;  /* 0xff8000000ec57808 */ /* 0x000fe20004800000 */
[----:B----4-:R-:W-:Y:S01]  /*6890*/  FFMA.FTZ R12, R12, UR5, R16 ;  /* 0x000000050c0c7c23 */ /* 0x010fe20008010010 */
[----:B------:R-:W-:Y:S01]  /*68a0*/  FSEL R184, R7, -INF , !P4 ;  /* 0xff80000007b87808 */ /* 0x000fe20006000000 */
[----:B------:R-:W-:Y:S01]  /*68b0*/  MUFU.TANH R20, R169 ;  /* 0x000000a900147308 */ /* 0x000fe20000002400 */
[----:B------:R-:W-:-:S02]  /*68c0*/  I2FP.F32.S32 R7, R3 ;  /* 0x0000000300077245 */ /* 0x000fc40000201400 */
[----:B------:R-:W-:Y:S02]  /*68d0*/  FSEL R203, R13, -INF , !P0 ;  /* 0xff8000000dcb7808 */ /* 0x000fe40004000000 */
[----:B------:R-:W-:Y:S01]  /*68e0*/  ISETP.GE.AND P3, PT, R3, R9, PT ;  /* 0x000000090300720c */ /* 0x000fe20003f66270 */
[----:B------:R-:W-:Y:S01]  /*68f0*/  FFMA.FTZ R13, R7, UR5, R29 ;  /* 0x00000005070d7c23 */ /* 0x000fe2000801001d */
[C---:B------:R-:W-:Y:S01]  /*6900*/  ISETP.GE.AND P1, PT, R3.reuse, R8, PT ;  /* 0x000000080300720c */ /* 0x040fe20003f26270 */
[----:B------:R-:W1:Y:S01]  /*6910*/  MUFU.TANH R19, R173 ;  /* 0x000000ad00137308 */ /* 0x000e620000002400 */
[----:B------:R-:W-:Y:S01]  /*6920*/  ISETP.GE.AND P0, PT, R3, R11, PT ;  /* 0x0000000b0300720c */ /* 0x000fe20003f06270 */
[----:B------:R-:W-:Y:S01]  /*6930*/  FFMA.FTZ R16, R7, UR5, R27 ;  /* 0x0000000507107c23 */ /* 0x000fe2000801001b */
[----:B------:R-:W-:Y:S01]  /*6940*/  ISETP.GE.AND P4, PT, R3, R10, PT ;  /* 0x0000000a0300720c */ /* 0x000fe20003f86270 */
[----:B------:R-:W-:Y:S01]  /*6950*/  VIADD R3, R2, 0x78 ;  /* 0x0000007802037836 */ /* 0x000fe20000000000 */
[----:B------:R-:W-:Y:S01]  /*6960*/  FSEL R192, R15, -INF , !P6 ;  /* 0xff8000000fc07808 */ /* 0x000fe20007000000 */
[----:B--2---:R-:W-:Y:S01]  /*6970*/  FFMA.FTZ R18, R7, UR5, R24 ;  /* 0x0000000507127c23 */ /* 0x004fe20008010018 */
[----:B------:R-:W-:Y:S01]  /*6980*/  FSEL R185, R17, -INF , !P2 ;  /* 0xff80000011b97808 */ /* 0x000fe20005000000 */
[----:B------:R-:W2:Y:S01]  /*6990*/  MUFU.TANH R15, R175 ;  /* 0x000000af000f7308 */ /* 0x000ea20000002400 */
[----:B------:R-:W-:Y:S01]  /*69a0*/  FSEL R195, R12, -INF , !P5 ;  /* 0xff8000000cc37808 */ /* 0x000fe20006800000 */
[----:B---3--:R-:W-:Y:S01]  /*69b0*/  FFMA.FTZ R14, R7, UR5, R21 ;  /* 0x00000005070e7c23 */ /* 0x008fe20008010015 */
[----:B------:R-:W-:-:S02]  /*69c0*/  FSEL R177, R13, -INF , !P3 ;  /* 0xff8000000db17808 */ /* 0x000fc40005800000 */
[C---:B------:R-:W-:Y:S02]  /*69d0*/  ISETP.GE.AND P2, PT, R3.reuse, R9, PT ;  /* 0x000000090300720c */ /* 0x040fe40003f46270 */
[C---:B------:R-:W-:Y:S01]  /*69e0*/  ISETP.GE.AND P6, PT, R3.reuse, R8, PT ;  /* 0x000000080300720c */ /* 0x040fe20003fc6270 */
[----:B------:R3:W-:Y:S01]  /*69f0*/  MUFU.TANH R21, R174 ;  /* 0x000000ae00157308 */ /* 0x0007e20000002400 */
[C---:B------:R-:W-:Y:S02]  /*6a00*/  ISETP.GE.AND P5, PT, R3.reuse, R11, PT ;  /* 0x0000000b0300720c */ /* 0x040fe40003fa6270 */
[----:B------:R-:W-:Y:S02]  /*6a10*/  ISETP.GE.AND P3, PT, R3, R10, PT ;  /* 0x0000000a0300720c */ /* 0x000fe40003f66270 */
[----:B------:R-:W-:Y:S02]  /*6a20*/  I2FP.F32.S32 R3, R3 ;  /* 0x0000000300037245 */ /* 0x000fe40000201400 */
[----:B------:R-:W-:Y:S01]  /*6a30*/  I2FP.F32.S32 R7, R2 ;  /* 0x0000000200077245 */ /* 0x000fe20000201400 */
[----:B------:R-:W4:Y:S01]  /*6a40*/  MUFU.TANH R26, R167 ;  /* 0x000000a7001a7308 */ /* 0x000f220000002400 */
[----:B------:R-:W-:Y:S01]  /*6a50*/  FSEL R179, R16, -INF , !P1 ;  /* 0xff80000010b37808 */ /* 0x000fe20004800000 */
[C---:B------:R-:W-:Y:S01]  /*6a60*/  FFMA.FTZ R12, R3.reuse, UR5, R22 ;  /* 0x00000005030c7c23 */ /* 0x040fe20008010016 */
[----:B-1----:R-:W-:Y:S01]  /*6a70*/  FFMA.FTZ R13, R3, UR5, R19 ;  /* 0x00000005030d7c23 */ /* 0x002fe20008010013 */
[----:B------:R-:W-:-:S02]  /*6a80*/  FSEL R187, R18, -INF , !P0 ;  /* 0xff80000012bb7808 */ /* 0x000fc40004000000 */
[----:B------:R-:W-:Y:S02]  /*6a90*/  ISETP.GE.AND P0, PT, R2, R8, PT ;  /* 0x000000080200720c */ /* 0x000fe40003f06270 */
[----:B------:R1:W5:Y:S01]  /*6aa0*/  MUFU.TANH R17, R176 ;  /* 0x000000b000117308 */ /* 0x0003620000002400 */
[----:B---3--:R-:W-:Y:S01]  /*6ab0*/  FSEL R174, R12, -INF , !P2 ;  /* 0xff8000000cae7808 */ /* 0x008fe20005000000 */
[C---:B------:R-:W-:Y:S01]  /*6ac0*/  FFMA.FTZ R12, R3.reuse, UR5, R20 ;  /* 0x00000005030c7c23 */ /* 0x040fe20008010014 */
[----:B--2---:R-:W-:Y:S01]  /*6ad0*/  FFMA.FTZ R3, R3, UR5, R15 ;  /* 0x0000000503037c23 */ /* 0x004fe2000801000f */
[C---:B------:R-:W-:Y:S01]  /*6ae0*/  FFMA.FTZ R15, R7.reuse, UR5, R251 ;  /* 0x00000005070f7c23 */ /* 0x040fe200080100fb */
[----:B------:R-:W-:Y:S01]  /*6af0*/  FSEL R193, R14, -INF , !P4 ;  /* 0xff8000000ec17808 */ /* 0x000fe20006000000 */
[----:B------:R-:W-:Y:S01]  /*6b00*/  FFMA.FTZ R14, R7, UR5, R250 ;  /* 0x00000005070e7c23 */ /* 0x000fe200080100fa */
[C---:B------:R-:W-:Y:S01]  /*6b10*/  ISETP.GE.AND P1, PT, R2.reuse, R9, PT ;  /* 0x000000090200720c */ /* 0x040fe20003f26270 */
[----:B------:R2:W3:Y:S01]  /*6b20*/  MUFU.TANH R16, R186 ;  /* 0x000000ba00107308 */ /* 0x0004e20000002400 */
[----:B------:R-:W-:-:S02]  /*6b30*/  ISETP.GE.AND P4, PT, R2, R11, PT ;  /* 0x0000000b0200720c */ /* 0x000fc40003f86270 */
[C---:B------:R-:W-:Y:S01]  /*6b40*/  ISETP.GE.AND P2, PT, R2.reuse, R10, PT ;  /* 0x0000000a0200720c */ /* 0x040fe20003f46270 */
[----:B------:R-:W-:Y:S01]  /*6b50*/  VIADD R2, R2, 0x79 ;  /* 0x0000007902027836 */ /* 0x000fe20000000000 */
[----:B------:R-:W-:Y:S02]  /*6b60*/  FSEL R44, R15, -INF , !P0 ;  /* 0xff8000000f2c7808 */ /* 0x000fe40004000000 */
[----:B------:R-:W-:Y:S02]  /*6b70*/  PLOP3.LUT P0, PT, PT, PT, UP0, 0x80, 0x0 ;  /* 0x000000000000781c */ /* 0x000fe40003f0f008 */
[----:B-1----:R-:W-:Y:S01]  /*6b80*/  FSEL R176, R12, -INF , !P6 ;  /* 0xff8000000cb07808 */ /* 0x002fe20007000000 */
[----:B------:R-:W-:Y:S01]  /*6b90*/  FFMA.FTZ R12, R7, UR5, R252 ;  /* 0x00000005070c7c23 */ /* 0x000fe200080100fc */
[----:B------:R-:W-:Y:S01]  /*6ba0*/  FSEL R178, R13, -INF , !P5 ;  /* 0xff8000000db27808 */ /* 0x000fe20006800000 */
[----:B------:R-:W-:Y:S01]  /*6bb0*/  FFMA.FTZ R7, R7, UR5, R249 ;  /* 0x0000000507077c23 */ /* 0x000fe200080100f9 */
[----:B------:R-:W-:-:S02]  /*6bc0*/  ISETP.GE.AND P6, PT, R2, R9, PT ;  /* 0x000000090200720c */ /* 0x000fc40003fc6270 */
[----:B------:R-:W-:Y:S02]  /*6bd0*/  FSEL R41, R12, -INF , !P1 ;  /* 0xff8000000c297808 */ /* 0x000fe40004800000 */
[----:B--2---:R-:W-:Y:S02]  /*6be0*/  FSEL R186, R3, -INF , !P3 ;  /* 0xff80000003ba7808 */ /* 0x004fe40005800000 */
[C---:B------:R-:W-:Y:S02]  /*6bf0*/  ISETP.GE.AND P5, PT, R2.reuse, R8, PT ;  /* 0x000000080200720c */ /* 0x040fe40003fa6270 */
[C---:B------:R-:W-:Y:S02]  /*6c00*/  ISETP.GE.AND P3, PT, R2.reuse, R11, PT ;  /* 0x0000000b0200720c */ /* 0x040fe40003f66270 */
[----:B------:R-:W-:Y:S02]  /*6c10*/  ISETP.GE.AND P1, PT, R2, R10, PT ;  /* 0x0000000a0200720c */ /* 0x000fe40003f26270 */
[----:B------:R-:W-:-:S02]  /*6c20*/  I2FP.F32.S32 R2, R2 ;  /* 0x0000000200027245 */ /* 0x000fc40000201400 */
[----:B------:R-:W-:Y:S02]  /*6c30*/  FSEL R42, R14, -INF , !P4 ;  /* 0xff8000000e2a7808 */ /* 0x000fe40006000000 */
[----:B------:R-:W-:Y:S01]  /*6c40*/  FSEL R43, R7, -INF , !P2 ;  /* 0xff800000072b7808 */ /* 0x000fe20005000000 */
[C---:B----4-:R-:W-:Y:S01]  /*6c50*/  FFMA.FTZ R13, R2.reuse, UR5, R26 ;  /* 0x00000005020d7c23 */ /* 0x050fe2000801001a */
[C---:B------:R-:W-:Y:S01]  /*6c60*/  FFMA.FTZ R12, R2.reuse, UR5, R21 ;  /* 0x00000005020c7c23 */ /* 0x040fe20008010015 */
[C---:B-----5:R-:W-:Y:S01]  /*6c70*/  FFMA.FTZ R3, R2.reuse, UR5, R17 ;  /* 0x0000000502037c23 */ /* 0x060fe20008010011 */
[----:B---3--:R-:W-:Y:S02]  /*6c80*/  FFMA.FTZ R2, R2, UR5, R16 ;  /* 0x0000000502027c23 */ /* 0x008fe40008010010 */
        /* <DEDUP_REMOVED lines=30> */
[----:B------:R-:W3:Y:S08]  /*6e70*/  @!P1 LDC.64 R36, c[0x0][0x218] ;  /* 0x00008600ff249b82 */ /* 0x000ef00000000a00 */
[----:B------:R-:W3:Y:S01]  /*6e80*/  @!P1 LDC.64 R38, c[0x0][0x218] ;  /* 0x00008600ff269b82 */ /* 0x000ee20000000a00 */
[----:B--2---:R-:W-:-:S04]  /*6e90*/  IMAD.WIDE.U32 R12, R12, UR27, R234 ;  /* 0x0000001b0c0c7c25 */ /* 0x004fc8000f8e00ea */
        /* <DEDUP_REMOVED lines=52> */
[----:B---3--:R-:W-:-:S03]  /*71e0*/  @!P1 LEA R20, P3, R16, R36, 0x1 ;  /* 0x0000002410149211 */ /* 0x008fc600078608ff */
        /* <DEDUP_REMOVED lines=29> */
.L_x_567:
[----:B------:R-:W-:Y:S05]  /*73c0*/  BSYNC B0 ;  /* 0x0000000000007941 */ /* 0x000fea0003800000 */
.L_x_566:
[----:B------:R-:W0:Y:S02]  /*73d0*/  LDGDEPBAR ;  /* 0x00000000000079af */ /* 0x000e240000000000 */
.L_x_565:
[----:B------:R-:W-:Y:S01]  /*73e0*/  FMNMX.FTZ R2, R41, R52, !PT ;  /* 0x0000003429027209 */ /* 0x000fe20007810000 */
[----:B------:R-:W-:Y:S01]  /*73f0*/  ULDC UR23, c[0x0][0x2ec] ;  /* 0x0000bb0000177ab9 */ /* 0x000fe20000000800 */
        /* <DEDUP_REMOVED lines=12> */
[----:B------:R-:W-:Y:S03]  /*74c0*/  STL [R1+0x120], R223 ;  /* 0x000120df01007387 */ /* 0x000fe60000100800 */
[----:B------:R-:W-:Y:S01]  /*74d0*/  FMNMX.FTZ R2, R62, R2, !PT ;  /* 0x000000023e027209 */ /* 0x000fe20007810000 */
[----:B------:R-:W-:Y:S03]  /*74e0*/  STL [R1+0x11c], R222 ;  /* 0x00011cde01007387 */ /* 0x000fe60000100800 */
[----:B------:R-:W-:Y:S01]  /*74f0*/  FMNMX.FTZ R2, R96, R2, !PT ;  /* 0x0000000260027209 */ /* 0x000fe20007810000 */
[----:B------:R-:W-:Y:S03]  /*7500*/  STL [R1+0x118], R221 ;  /* 0x000118dd01007387 */ /* 0x000fe60000100800 */
        /* <DEDUP_REMOVED lines=31> */
[----:B--2---:R-:W-:Y:S01]  /*7700*/  LDSM.16.MT88.4 R24, [R218+0x8000] ;  /* 0x00800000da18783b */ /* 0x004fe20000004200 */
        /* <DEDUP_REMOVED lines=93> */
[----:B------:R-:W-:Y:S01]  /*7ce0*/  FMUL.FTZ R7, R73, UR23 ;  /* 0x0000001749077c20 */ /* 0x000fe20008410000 */
[----:B------:R-:W-:Y:S01]  /*7cf0*/  FMNMX.FTZ R3, R229, R3, !PT ;  /* 0x00000003e5037209 */ /* 0x000fe20007810000 */
[----:B------:R-:W1:Y:S01]  /*7d00*/  SHFL.BFLY PT, R13, R2, 0x2, 0x1f ;  /* 0x0c401f00020d7f89 */ /* 0x000e6200000e0000 */
[----:B------:R-:W-:-:S02]  /*7d10*/  FSETP.NEU.FTZ.AND P1, PT, R73, -INF , PT ;  /* 0xff8000004900780b */ /* 0x000fc40003f3d000 */
[----:B------:R-:W-:Y:S01]  /*7d20*/  FMNMX.FTZ R3, R226, R3, !PT ;  /* 0x00000003e2037209 */ /* 0x000fe20007810000 */
[----:B------:R-:W2:Y:S01]  /*7d30*/  SHFL.BFLY PT, R14, R71, 0x1, 0x1f ;  /* 0x0c201f00470e7f89 */ /* 0x000ea200000e0000 */
[----:B------:R-:W-:Y:S02]  /*7d40*/  FSEL R7, R7, RZ, P1 ;  /* 0x000000ff07077208 */ /* 0x000fe40000800000 */
[----:B------:R-:W-:-:S03]  /*7d50*/  FMNMX.FTZ R3, R214, R3, !PT ;  /* 0x00000003d6037209 */ /* 0x000fc60007810000 */
[----:B------:R-:W-:Y:S01]  /*7d60*/  FFMA.FTZ R12, R41, UR23, -R7 ;  /* 0x00000017290c7c23 */ /* 0x000fe20008010807 */
[----:B------:R-:W-:-:S03]  /*7d70*/  FMNMX.FTZ R3, R208, R3, !PT ;  /* 0x00000003d0037209 */ /* 0x000fc60007810000 */
[----:B------:R3:W-:Y:S01]  /*7d80*/  MUFU.EX2 R166, R12 ;  /* 0x0000000c00a67308 */ /* 0x0007e20000000800 */
[----:B-1----:R-:W-:Y:S01]  /*7d90*/  FMNMX.FTZ R2, R2, R13, !PT ;  /* 0x0000000d02027209 */ /* 0x002fe20007810000 */
[----:B------:R-:W-:Y:S01]  /*7da0*/  FFMA.FTZ R13, R53, UR23, -R7 ;  /* 0x00000017350d7c23 */ /* 0x000fe20008010807 */
[----:B--2---:R-:W-:-:S03]  /*7db0*/  FMNMX.FTZ R71, R71, R14, !PT ;  /* 0x0000000e47477209 */ /* 0x004fc60007810000 */
[----:B------:R-:W1:Y:S02]  /*7dc0*/  SHFL.BFLY PT, R70, R2, 0x1, 0x1f ;  /* 0x0c201f0002467f89 */ /* 0x000e6400000e0000 */
[----:B------:R-:W-:Y:S01]  /*7dd0*/  MUFU.EX2 R238, R13 ;  /* 0x0000000d00ee7308 */ /* 0x000fe20000000800 */
[----:B---3--:R-:W-:Y:S01]  /*7de0*/  FMNMX.FTZ R12, R205, R3, !PT ;  /* 0x00000003cd0c7209 */ /* 0x008fe20007810000 */
[----:B------:R-:W-:Y:S01]  /*7df0*/  FFMA.FTZ R3, R52, UR23, -R7 ;  /* 0x0000001734037c23 */ /* 0x000fe20008010807 */
[C---:B------:R-:W-:Y:S01]  /*7e00*/  FMUL.FTZ R14, R71.reuse, UR23 ;  /* 0x00000017470e7c20 */ /* 0x040fe20008410000 */
[----:B------:R-:W-:Y:S02]  /*7e10*/  FSETP.NEU.FTZ.AND P1, PT, R71, -INF , PT ;  /* 0xff8000004700780b */ /* 0x000fe40003f3d000 */
[----:B------:R-:W-:Y:S02]  /*7e20*/  FMNMX.FTZ R12, R199, R12, !PT ;  /* 0x0000000cc70c7209 */ /* 0x000fe40007810000 */
[----:B------:R2:W-:Y:S02]  /*7e30*/  MUFU.EX2 R164, R3 ;  /* 0x0000000300a47308 */ /* 0x0005e40000000800 */
[----:B------:R-:W-:-:S04]  /*7e40*/  FMNMX.FTZ R12, R196, R12, !PT ;  /* 0x0000000cc40c7209 */ /* 0x000fc80007810000 */
[----:B------:R-:W-:-:S04]  /*7e50*/  FMNMX.FTZ R12, R185, R12, !PT ;  /* 0x0000000cb90c7209 */ /* 0x000fc80007810000 */
[----:B------:R-:W-:-:S04]  /*7e60*/  FMNMX.FTZ R12, R179, R12, !PT ;  /* 0x0000000cb30c7209 */ /* 0x000fc80007810000 */
[----:B------:R-:W-:Y:S02]  /*7e70*/  FMNMX.FTZ R12, R176, R12, !PT ;  /* 0x0000000cb00c7209 */ /* 0x000fe40007810000 */
[----:B-1----:R-:W-:Y:S01]  /*7e80*/  FMNMX.FTZ R70, R2, R70, !PT ;  /* 0x0000004602467209 */ /* 0x002fe20007810000 */
[----:B--2---:R-:W-:Y:S01]  /*7e90*/  FFMA.FTZ R3, R55, UR23, -R7 ;  /* 0x0000001737037c23 */ /* 0x004fe20008010807 */
[----:B------:R-:W-:-:S03]  /*7ea0*/  FMNMX.FTZ R12, R172, R12, !PT ;  /* 0x0000000cac0c7209 */ /* 0x000fc60007810000 */
[----:B------:R1:W2:Y:S02]  /*7eb0*/  MUFU.EX2 R17, R3 ;  /* 0x0000000300117308 */ /* 0x0002a40000000800 */
[----:B-1----:R-:W-:Y:S01]  /*7ec0*/  FFMA.FTZ R3, R54, UR23, -R7 ;  /* 0x0000001736037c23 */ /* 0x002fe20008010807 */
[----:B--2---:R-:W-:Y:S04]  /*7ed0*/  STL [R1+0xa4], R17 ;  /* 0x0000a41101007387 */ /* 0x004fe80000100800 */
[----:B------:R-:W-:Y:S01]  /*7ee0*/  STL [R1+0x138], R71 ;  /* 0x0001384701007387 */ /* 0x000fe20000100800 */
[----:B------:R-:W1:Y:S03]  /*7ef0*/  MUFU.EX2 R3, R3 ;  /* 0x0000000300037308 */ /* 0x000e660000000800 */
[----:B-1----:R1:W-:Y:S02]  /*7f00*/  STL [R1+0xac], R3 ;  /* 0x0000ac0301007387 */ /* 0x0023e40000100800 */
[----:B-1----:R-:W-:-:S02]  /*7f10*/  FSEL R3, R14, RZ, P1 ;  /* 0x000000ff0e037208 */ /* 0x002fc40000800000 */
[----:B------:R-:W-:Y:S01]  /*7f20*/  FSETP.NEU.FTZ.AND P1, PT, R70, -INF , PT ;  /* 0xff8000004600780b */ /* 0x000fe20003f3d000 */
[----:B------:R-:W1:Y:S02]  /*7f30*/  SHFL.BFLY PT, R14, R12, 0x2, 0x1f ;  /* 0x0c401f000c0e7f89 */ /* 0x000e6400000e0000 */
[--C-:B------:R-:W-:Y:S01]  /*7f40*/  FFMA.FTZ R13, R42, UR23, -R3.reuse ;  /* 0x000000172a0d7c23 */ /* 0x100fe20008010803 */
[----:B------:R-:W-:-:S03]  /*7f50*/  FFMA.FTZ R2, R56, UR23, -R3 ;  /* 0x0000001738027c23 */ /* 0x000fc60008010803 */
[----:B------:R2:W3:Y:S08]  /*7f60*/  MUFU.EX2 R9, R13 ;  /* 0x0000000d00097308 */ /* 0x0004f00000000800 */
[----:B------:R4:W4:Y:S01]  /*7f70*/  MUFU.EX2 R10, R2 ;  /* 0x00000002000a7308 */ /* 0x0009220000000800 */
[----:B--2---:R-:W-:Y:S01]  /*7f80*/  FFMA.FTZ R13, R58, UR23, -R3 ;  /* 0x000000173a0d7c23 */ /* 0x004fe20008010803 */
[----:B---3--:R-:W-:Y:S01]  /*7f90*/  STL [R1+0x50], R9 ;  /* 0x0000500901007387 */ /* 0x008fe20000100800 */
[----:B-1----:R-:W-:-:S05]  /*7fa0*/  FMNMX.FTZ R12, R12, R14, !PT ;  /* 0x0000000e0c0c7209 */ /* 0x002fca0007810000 */
[----:B------:R1:W-:Y:S01]  /*7fb0*/  MUFU.EX2 R167, R13 ;  /* 0x0000000d00a77308 */ /* 0x0003e20000000800 */
[----:B----4-:R-:W-:Y:S01]  /*7fc0*/  FMUL.FTZ R2, R70, UR23 ;  /* 0x0000001746027c20 */ /* 0x010fe20008410000 */
[----:B------:R-:W-:Y:S04]  /*7fd0*/  STL [R1+0x4c], R10 ;  /* 0x00004c0a01007387 */ /* 0x000fe80000100800 */
[----:B------:R-:W-:Y:S01]  /*7fe0*/  FSEL R2, R2, RZ, P1 ;  /* 0x000000ff02027208 */ /* 0x000fe20000800000 */
[----:B------:R2:W-:Y:S04]  /*7ff0*/  STL [R1+0x13c], R70 ;  /* 0x00013c4601007387 */ /* 0x0005e80000100800 */
[----:B------:R-:W-:Y:S01]  /*8000*/  FFMA.FTZ R0, R61, UR23, -R2 ;  /* 0x000000173d007c23 */ /* 0x000fe20008010802 */
[----:B-1----:R-:W-:-:S03]  /*8010*/  FFMA.FTZ R13, R57, UR23, -R3 ;  /* 0x00000017390d7c23 */ /* 0x002fc60008010803 */
[----:B------:R1:W-:Y:S08]  /*8020*/  MUFU.EX2 R8, R0 ;  /* 0x0000000000087308 */ /* 0x0003f00000000800 */
[----:B--2---:R2:W-:Y:S01]  /*8030*/  MUFU.EX2 R70, R13 ;  /* 0x0000000d00467308 */ /* 0x0045e20000000800 */
[----:B-1----:R-:W-:-:S07]  /*8040*/  FFMA.FTZ R0, R68, UR23, -R2 ;  /* 0x0000001744007c23 */ /* 0x002fce0008010802 */
[----:B------:R1:W-:Y:S01]  /*8050*/  MUFU.EX2 R125, R0 ;  /* 0x00000000007d7308 */ /* 0x0003e20000000800 */
[----:B--2---:R-:W-:-:S07]  /*8060*/  FFMA.FTZ R13, R43, UR23, -R2 ;  /* 0x000000172b0d7c23 */ /* 0x004fce0008010802 */
[----:B------:R-:W2:Y:S01]  /*8070*/  MUFU.EX2 R4, R13 ;  /* 0x0000000d00047308 */ /* 0x000ea20000000800 */
[----:B-1----:R-:W-:-:S07]  /*8080*/  FFMA.FTZ R0, R63, UR23, -R2 ;  /* 0x000000173f007c23 */ /* 0x002fce0008010802 */
[----:B------:R1:W3:Y:S01]  /*8090*/  MUFU.EX2 R71, R0 ;  /* 0x0000000000477308 */ /* 0x0002e20000000800 */
[----:B--2---:R-:W-:Y:S04]  /*80a0*/  STL [R1+0x3c], R4 ;  /* 0x00003c0401007387 */ /* 0x004fe80000100800 */
[----:B------:R-:W-:Y:S04]  /*80b0*/  STL [R1+0x38], R8 ;  /* 0x0000380801007387 */ /* 0x000fe80000100800 */
[----:B------:R-:W-:Y:S01]  /*80c0*/  STL [R1+0x140], R6 ;  /* 0x0001400601007387 */ /* 0x000fe20000100800 */
[----:B-1----:R-:W-:-:S03]  /*80d0*/  FFMA.FTZ R0, R59, UR23, -R7 ;  /* 0x000000173b007c23 */ /* 0x002fc60008010807 */
[----:B------:R1:W-:Y:S01]  /*80e0*/  STL [R1+0x144], R5 ;  /* 0x0001440501007387 */ /* 0x0003e20000100800 */
[----:B------:R2:W-:Y:S03]  /*80f0*/  MUFU.EX2 R235, R0 ;  /* 0x0000000000eb7308 */ /* 0x0005e60000000800 */
[----:B------:R-:W4:Y:S04]  /*8100*/  SHFL.BFLY PT, R13, R12, 0x1, 0x1f ;  /* 0x0c201f000c0d7f89 */ /* 0x000f2800000e0000 */
[----:B-1----:R-:W3:Y:S01]  /*8110*/  LDL.LU R5, [R1+0xac] ;  /* 0x0000ac0001057983 */ /* 0x002ee20000300800 */
[----:B----4-:R-:W-:-:S04]  /*8120*/  FMNMX.FTZ R72, R12, R13, !PT ;  /* 0x0000000d0c487209 */ /* 0x010fc80007810000 */
[C---:B------:R-:W-:Y:S01]  /*8130*/  FSETP.NEU.FTZ.AND P1, PT, R72.reuse, -INF , PT ;  /* 0xff8000004800780b */ /* 0x040fe20003f3d000 */
[----:B--2---:R-:W-:-:S05]  /*8140*/  FMUL.FTZ R0, R72, UR23 ;  /* 0x0000001748007c20 */ /* 0x004fca0008410000 */
[----:B------:R-:W-:Y:S01]  /*8150*/  FSEL R0, R0, RZ, P1 ;  /* 0x000000ff00007208 */ /* 0x000fe20000800000 */
[----:B------:R-:W-:Y:S01]  /*8160*/  FFMA.FTZ R12, R62, UR23, -R7 ;  /* 0x000000173e0c7c23 */ /* 0x000fe20008010807 */
[----:B------:R-:W-:-:S03]  /*8170*/  F2FP.BF16.F32.PACK_AB R13, R8, R4 ;  /* 0x00000004080d723e */ /* 0x000fc600000010ff */
[----:B------:R-:W-:-:S04]  /*8180*/  FFMA.FTZ R16, R44, UR23, -R0 ;  /* 0x000000172c107c23 */ /* 0x000fc80008010800 */
[----:B------:R1:W-:Y:S01]  /*8190*/  MUFU.EX2 R4, R16 ;  /* 0x0000001000047308 */ /* 0x0003e20000000800 */
[----:B------:R-:W-:Y:S02]  /*81a0*/  F2FP.BF16.F32.PACK_AB R14, R70, R167 ;  /* 0x000000a7460e723e */ /* 0x000fe400000010ff */
[----:B---3--:R-:W-:Y:S01]  /*81b0*/  F2FP.BF16.F32.PACK_AB R15, R71, R125 ;  /* 0x0000007d470f723e */ /* 0x008fe200000010ff */
[----:B------:R-:W-:Y:S04]  /*81c0*/  STL [R1+0x148], R72 ;  /* 0x0001484801007387 */ /* 0x000fe80000100800 */
[----:B------:R2:W-:Y:S01]  /*81d0*/  MUFU.EX2 R243, R12 ;  /* 0x0000000c00f37308 */ /* 0x0005e20000000800 */
[----:B------:R-:W-:Y:S01]  /*81e0*/  STL [R1+0x14c], R70 ;  /* 0x00014c4601007387 */ /* 0x000fe20000100800 */
[----:B-1----:R-:W-:-:S06]  /*81f0*/  FFMA.FTZ R16, R81, UR23, -R0 ;  /* 0x0000001751107c23 */ /* 0x002fcc0008010800 */
[----:B------:R1:W-:Y:S01]  /*8200*/  MUFU.EX2 R8, R16 ;  /* 0x0000001000087308 */ /* 0x0003e20000000800 */
[----:B--2---:R-:W-:Y:S01]  /*8210*/  F2FP.BF16.F32.PACK_AB R12, R10, R9 ;  /* 0x000000090a0c723e */ /* 0x004fe200000010ff */
[----:B------:R2:W-:Y:S06]  /*8220*/  STL [R1+0x150], R71 ;  /* 0x0001504701007387 */ /* 0x0005ec0000100800 */
[----:B------:R-:W-:Y:S01]  /*8230*/  HMMA.16816.F32.BF16 R92, R12, R32, RZ ;  /* 0x000000200c5c723c */ /* 0x000fe200000418ff */
[----:B-1----:R-:W-:-:S05]  /*8240*/  FFMA.FTZ R16, R84, UR23, -R0 ;  /* 0x0000001754107c23 */ /* 0x002fca0008010800 */
[C---:B------:R-:W-:Y:S06]  /*8250*/  HMMA.16816.F32.BF16 R88, R12.reuse, R34, RZ ;  /* 0x000000220c58723c */ /* 0x040fec00000418ff */
[C---:B------:R-:W-:Y:S01]  /*8260*/  HMMA.16816.F32.BF16 R84, R12.reuse, R28, RZ ;  /* 0x0000001c0c54723c */ /* 0x040fe200000418ff */
[----:B--2---:R1:W-:Y:S05]  /*8270*/  MUFU.EX2 R71, R16 ;  /* 0x0000001000477308 */ /* 0x0043ea0000000800 */
[C---:B------:R-:W-:Y:S06]  /*8280*/  HMMA.16816.F32.BF16 R76, R12.reuse, R24, RZ ;  /* 0x000000180c4c723c */ /* 0x040fec00000418ff */
[C---:B------:R-:W-:Y:S06]  /*8290*/  HMMA.16816.F32.BF16 R64, R12.reuse, R26, RZ ;  /* 0x0000001a0c40723c */ /* 0x040fec00000418ff */
[----:B------:R-:W-:Y:S01]  /*82a0*/  HMMA.16816.F32.BF16 R60, R12, R20, RZ ;  /* 0x000000140c3c723c */ /* 0x000fe200000418ff */
[----:B-1----:R-:W-:-:S05]  /*82b0*/  FFMA.FTZ R16, R82, UR23, -R0 ;  /* 0x0000001752107c23 */ /* 0x002fca0008010800 */
[C---:B------:R-:W-:Y:S06]  /*82c0*/  HMMA.16816.F32.BF16 R80, R12.reuse, R30, RZ ;  /* 0x0000001e0c50723c */ /* 0x040fec00000418ff */
[----:B------:R-:W-:Y:S01]  /*82d0*/  HMMA.16816.F32.BF16 R52, R12, R22, RZ ;  /* 0x000000160c34723c */ /* 0x000fe200000418ff */
[----:B------:R1:W2:Y:S06]  /*82e0*/  MUFU.EX2 R6, R16 ;  /* 0x0000001000067308 */ /* 0x0002ac0000000800 */
[----:B------:R-:W-:-:S04]  /*82f0*/  FFMA.FTZ R12, R98, UR23, -R0 ;  /* 0x00000017620c7c23 */ /* 0x000fc80008010800 */
[----:B------:R3:W-:Y:S01]  /*8300*/  MUFU.EX2 R223, R12 ;  /* 0x0000000c00df7308 */ /* 0x0007e20000000800 */
[----:B-1----:R-:W-:Y:S01]  /*8310*/  FFMA.FTZ R16, R96, UR23, -R7 ;  /* 0x0000001760107c23 */ /* 0x002fe20008010807 */
[----:B---3--:R-:W-:-:S06]  /*8320*/  FFMA.FTZ R12, R102, UR23, -R3 ;  /* 0x00000017660c7c23 */ /* 0x008fcc0008010803 */
[----:B------:R1:W-:Y:S01]  /*8330*/  MUFU.EX2 R228, R12 ;  /* 0x0000000c00e47308 */ /* 0x0003e20000000800 */
[----:B--2---:R-:W-:-:S07]  /*8340*/  F2FP.BF16.F32.PACK_AB R19, R6, R71 ;  /* 0x000000470613723e */ /* 0x004fce00000010ff */
[----:B------:R2:W-:Y:S01]  /*8350*/  MUFU.EX2 R70, R16 ;  /* 0x0000001000467308 */ /* 0x0005e20000000800 */
[----:B-1----:R-:W-:-:S07]  /*8360*/  FFMA.FTZ R12, R101, UR23, -R3 ;  /* 0x00000017650c7c23 */ /* 0x002fce0008010803 */
[----:B------:R1:W-:Y:S01]  /*8370*/  MUFU.EX2 R222, R12 ;  /* 0x0000000c00de7308 */ /* 0x0003e20000000800 */
[----:B--2---:R-:W-:-:S07]  /*8380*/  FFMA.FTZ R16, R97, UR23, -R0 ;  /* 0x0000001761107c23 */ /* 0x004fce0008010800 */
[----:B------:R2:W-:Y:S01]  /*8390*/  MUFU.EX2 R248, R16 ;  /* 0x0000001000f87308 */ /* 0x0005e20000000800 */
[----:B-1----:R-:W-:-:S07]  /*83a0*/  FFMA.FTZ R12, R100, UR23, -R3 ;  /* 0x00000017640c7c23 */ /* 0x002fce0008010803 */
[----:B------:R1:W-:Y:S01]  /*83b0*/  MUFU.EX2 R216, R12 ;  /* 0x0000000c00d87308 */ /* 0x0003e20000000800 */
[----:B--2---:R-:W-:Y:S01]  /*83c0*/  F2FP.BF16.F32.PACK_AB R16, R164, R166 ;  /* 0x000000a6a410723e */ /* 0x004fe200000010ff */
[----:B-1----:R-:W-:-:S06]  /*83d0*/  FFMA.FTZ R12, R99, UR23, -R3 ;  /* 0x00000017630c7c23 */ /* 0x002fcc0008010803 */
[----:B------:R1:W2:Y:S02]  /*83e0*/  MUFU.EX2 R252, R12 ;  /* 0x0000000c00fc7308 */ /* 0x0002a40000000800 */
[----:B-1----:R-:W-:-:S06]  /*83f0*/  FFMA.FTZ R12, R106, UR23, -R2 ;  /* 0x000000176a0c7c23 */ /* 0x002fcc0008010802 */
[----:B------:R1:W-:Y:S01]  /*8400*/  MUFU.EX2 R225, R12 ;  /* 0x0000000c00e17308 */ /* 0x0003e20000000800 */
[--C-:B------:R-:W-:Y:S01]  /*8410*/  FFMA.FTZ R13, R105, UR23, -R2.reuse ;  /* 0x00000017690d7c23 */ /* 0x100fe20008010802 */
[----:B-1----:R-:W-:-:S06]  /*8420*/  FFMA.FTZ R12, R103, UR23, -R2 ;  /* 0x00000017670c7c23 */ /* 0x002fcc0008010802 */
[----:B------:R1:W3:Y:S08]  /*8430*/  MUFU.EX2 R232, R12 ;  /* 0x0000000c00e87308 */ /* 0x0002f00000000800 */
[----:B------:R-:W-:Y:S01]  /*8440*/  MUFU.EX2 R9, R13 ;  /* 0x0000000d00097308 */ /* 0x000fe20000000800 */
[----:B-1----:R-:W-:-:S07]  /*8450*/  FFMA.FTZ R12, R104, UR23, -R2 ;  /* 0x00000017680c7c23 */ /* 0x002fce0008010802 */
[----:B------:R1:W4:Y:S01]  /*8460*/  MUFU.EX2 R201, R12 ;  /* 0x0000000c00c97308 */ /* 0x0003220000000800 */
[----:B--2---:R-:W-:Y:S01]  /*8470*/  F2FP.BF16.F32.PACK_AB R14, R252, R216 ;  /* 0x000000d8fc0e723e */ /* 0x004fe200000010ff */
[----:B-1----:R-:W-:Y:S01]  /*8480*/  FFMA.FTZ R12, R108, UR23, -R0 ;  /* 0x000000176c0c7c23 */ /* 0x002fe20008010800 */
[----:B------:R-:W-:Y:S02]  /*8490*/  F2FP.BF16.F32.PACK_AB R18, R5, R17 ;  /* 0x000000110512723e */ /* 0x000fe400000010ff */
[----:B------:R-:W-:-:S07]  /*84a0*/  F2FP.BF16.F32.PACK_AB R17, R8, R4 ;  /* 0x000000040811723e */ /* 0x000fce00000010ff */
        /* <DEDUP_REMOVED lines=10> */
[----:B------:R-:W2:Y:S04]  /*8550*/  LDSM.16.MT88.4 R20, [R218+0x8800] ;  /* 0x00880000da14783b */ /* 0x000ea80000004200 */
[----:B------:R-:W2:Y:S01]  /*8560*/  LDSM.16.MT88.4 R16, [R219+0x8800] ;  /* 0x00880000db10783b */ /* 0x000ea20000004200 */
[----:B------:R1:W-:Y:S01]  /*8570*/  MUFU.EX2 R221, R12 ;  /* 0x0000000c00dd7308 */ /* 0x0003e20000000800 */
[----:B---3--:R-:W-:-:S02]  /*8580*/  F2FP.BF16.F32.PACK_AB R13, R232, R225 ;  /* 0x000000e1e80d723e */ /* 0x008fc400000010ff */
[----:B----4-:R-:W-:Y:S01]  /*8590*/  F2FP.BF16.F32.PACK_AB R15, R9, R201 ;  /* 0x000000c9090f723e */ /* 0x010fe200000010ff */
[----:B-1----:R-:W-:-:S04]  /*85a0*/  FFMA.FTZ R12, R107, UR23, -R0 ;  /* 0x000000176b0c7c23 */ /* 0x002fc80008010800 */
[----:B------:R1:W3:Y:S02]  /*85b0*/  MUFU.EX2 R11, R12 ;  /* 0x0000000c000b7308 */ /* 0x0002e40000000800 */
[----:B-1----:R-:W-:-:S07]  /*85c0*/  F2FP.BF16.F32.PACK_AB R12, R222, R228 ;  /* 0x000000e4de0c723e */ /* 0x002fce00000010ff */
[C---:B------:R-:W-:Y:S06]  /*85d0*/  HMMA.16816.F32.BF16 R132, R12.reuse, R28, R92 ;  /* 0x0000001c0c84723c */ /* 0x040fec000004185c */
[C---:B------:R-:W-:Y:S06]  /*85e0*/  HMMA.16816.F32.BF16 R104, R12.reuse, R30, R88 ;  /* 0x0000001e0c68723c */ /* 0x040fec0000041858 */
[C---:B--2---:R-:W-:Y:S06]  /*85f0*/  HMMA.16816.F32.BF16 R92, R12.reuse, R24, R84 ;  /* 0x000000180c5c723c */ /* 0x044fec0000041854 */
        /* <DEDUP_REMOVED lines=8> */
[----:B---3--:R-:W-:-:S07]  /*8680*/  F2FP.BF16.F32.PACK_AB R15, R11, R221 ;  /* 0x000000dd0b0f723e */ /* 0x008fce00000010ff */
[C---:B------:R-:W-:Y:S06]  /*8690*/  HMMA.16816.F32.BF16 R60, R12.reuse, R28, R56 ;  /* 0x0000001c0c3c723c */ /* 0x040fec0000041838 */
[C---:B------:R-:W-:Y:S01]  /*86a0*/  HMMA.16816.F32.BF16 R56, R12.reuse, R30, R48 ;  /* 0x0000001e0c38723c */ /* 0x040fe20000041830 */
[----:B------:R1:W-:Y:S04]  /*86b0*/  STL [R1+0x10], R4 ;  /* 0x0000100401007387 */ /* 0x0003e80000100800 */
[----:B------:R-:W2:Y:S01]  /*86c0*/  LDSM.16.MT88.4 R28, [R217+0x9000] ;  /* 0x00900000d91c783b */ /* 0x000ea20000004200 */
[C---:B------:R-:W-:Y:S06]  /*86d0*/  HMMA.16816.F32.BF16 R52, R12.reuse, R24, R44 ;  /* 0x000000180c34723c */ /* 0x040fec000004182c */
[C---:B------:R-:W-:Y:S01]  /*86e0*/  HMMA.16816.F32.BF16 R48, R12.reuse, R26, R40 ;  /* 0x0000001a0c30723c */ /* 0x040fe20000041828 */
[----:B------:R-:W3:Y:S05]  /*86f0*/  LDSM.16.MT88.4 R24, [R220+0x9000] ;  /* 0x00900000dc18783b */ /* 0x000eea0000004200 */
[C---:B------:R-:W-:Y:S06]  /*8700*/  HMMA.16816.F32.BF16 R44, R12.reuse, R20, R36 ;  /* 0x000000140c2c723c */ /* 0x040fec0000041824 */
[C---:B------:R-:W-:Y:S01]  /*8710*/  HMMA.16816.F32.BF16 R40, R12.reuse, R22, R96 ;  /* 0x000000160c28723c */ /* 0x040fe20000041860 */
[----:B------:R-:W4:Y:S05]  /*8720*/  LDSM.16.MT88.4 R20, [R218+0x9000] ;  /* 0x00900000da14783b */ /* 0x000f2a0000004200 */
[C---:B------:R-:W-:Y:S06]  /*8730*/  HMMA.16816.F32.BF16 R36, R12.reuse, R16, R100 ;  /* 0x000000100c24723c */ /* 0x040fec0000041864 */
[----:B------:R-:W-:Y:S01]  /*8740*/  HMMA.16816.F32.BF16 R32, R12, R18, R32 ;  /* 0x000000120c20723c */ /* 0x000fe20000041820 */
[----:B------:R-:W4:Y:S06]  /*8750*/  LDSM.16.MT88.4 R16, [R219+0x9000] ;  /* 0x00900000db10783b */ /* 0x000f2c0000004200 */
        /* <DEDUP_REMOVED lines=20> */
[--C-:B------:R-:W-:Y:S01]  /*88a0*/  FFMA.FTZ R13, R112, UR23, -R2.reuse ;  /* 0x00000017700d7c23 */ /* 0x100fe20008010802 */
[----:B-1----:R-:W-:-:S06]  /*88b0*/  FFMA.FTZ R12, R122, UR23, -R2 ;  /* 0x000000177a0c7c23 */ /* 0x002fcc0008010802 */
[----:B------:R1:W-:Y:S01]  /*88c0*/  MUFU.EX2 R224, R12 ;  /* 0x0000000c00e07308 */ /* 0x0003e20000000800 */
[----:B------:R2:W-:Y:S01]  /*88d0*/  STL [R1+0xc], R8 ;  /* 0x00000c0801007387 */ /* 0x0005e20000100800 */
[----:B-1----:R-:W-:-:S06]  /*88e0*/  FFMA.FTZ R12, R118, UR23, -R2 ;  /* 0x00000017760c7c23 */ /* 0x002fcc0008010802 */
[----:B------:R1:W3:Y:S08]  /*88f0*/  MUFU.EX2 R169, R12 ;  /* 0x0000000c00a97308 */ /* 0x0002f00000000800 */
[----:B------:R-:W-:Y:S01]  /*8900*/  MUFU.EX2 R234, R13 ;  /* 0x0000000d00ea7308 */ /* 0x000fe20000000800 */
[----:B-1----:R-:W-:-:S07]  /*8910*/  FFMA.FTZ R12, R114, UR23, -R2 ;  /* 0x00000017720c7c23 */ /* 0x002fce0008010802 */
[----:B------:R1:W4:Y:S02]  /*8920*/  MUFU.EX2 R126, R12 ;  /* 0x0000000c007e7308 */ /* 0x0003240000000800 */
[----:B-1----:R-:W-:-:S06]  /*8930*/  FFMA.FTZ R12, R124, UR23, -R0 ;  /* 0x000000177c0c7c23 */ /* 0x002fcc0008010800 */
[----:B--2---:R1:W-:Y:S01]  /*8940*/  MUFU.EX2 R8, R12 ;  /* 0x0000000c00087308 */ /* 0x0043e20000000800 */
[----:B---3--:R-:W-:Y:S02]  /*8950*/  F2FP.BF16.F32.PACK_AB R13, R169, R224 ;  /* 0x000000e0a90d723e */ /* 0x008fe400000010ff */
[----:B------:R-:W-:Y:S01]  /*8960*/  F2FP.BF16.F32.PACK_AB R14, R233, R240 ;  /* 0x000000f0e90e723e */ /* 0x000fe200000010ff */
[----:B-1----:R-:W-:-:S04]  /*8970*/  FFMA.FTZ R12, R123, UR23, -R0 ;  /* 0x000000177b0c7c23 */ /* 0x002fc80008010800 */
[----:B------:R1:W2:Y:S01]  /*8980*/  MUFU.EX2 R244, R12 ;  /* 0x0000000c00f47308 */ /* 0x0002a20000000800 */
[----:B----4-:R-:W-:Y:S02]  /*8990*/  F2FP.BF16.F32.PACK_AB R15, R234, R126 ;  /* 0x0000007eea0f723e */ /* 0x010fe400000010ff */
[----:B-1----:R-:W-:-:S07]  /*89a0*/  F2FP.BF16.F32.PACK_AB R12, R72, R236 ;  /* 0x000000ec480c723e */ /* 0x002fce00000010ff */
[C---:B------:R-:W-:Y:S06]  /*89b0*/  HMMA.16816.F32.BF16 R132, R12.reuse, R28, R132 ;  /* 0x0000001c0c84723c */ /* 0x040fec0000041884 */
[C---:B------:R-:W-:Y:S06]  /*89c0*/  HMMA.16816.F32.BF16 R96, R12.reuse, R30, R104 ;  /* 0x0000001e0c60723c */ /* 0x040fec0000041868 */
        /* <DEDUP_REMOVED lines=22> */
[----:B------:R-:W-:-:S04]  /*8b30*/  FFMA.FTZ R12, R146, UR23, -R7 ;  /* 0x00000017920c7c23 */ /* 0x000fc80008010807 */
        /* <DEDUP_REMOVED lines=11> */
[----:B--2---:R-:W-:Y:S02]  /*8bf0*/  IMAD.MOV.U32 R141, RZ, RZ, R10 ;  /* 0x000000ffff8d7224 */ /* 0x004fe400078e000a */
[----:B-1----:R-:W-:-:S05]  /*8c00*/  FFMA.FTZ R12, R144, UR23, -R3 ;  /* 0x00000017900c7c23 */ /* 0x002fca0008010803 */
        /* <DEDUP_REMOVED lines=11> */
[----:B--2---:R-:W-:Y:S01]  /*8cc0*/  MOV R142, R13 ;  /* 0x0000000d008e7202 */ /* 0x004fe20000000f00 */
[----:B------:R-:W-:-:S06]  /*8cd0*/  FFMA.FTZ R13, R129, UR23, -R2 ;  /* 0x00000017810d7c23 */ /* 0x000fcc0008010802 */
[----:B------:R-:W-:Y:S01]  /*8ce0*/  MUFU.EX2 R188, R13 ;  /* 0x0000000d00bc7308 */ /* 0x000fe20000000800 */
[----:B-1----:R-:W-:-:S07]  /*8cf0*/  FFMA.FTZ R12, R138, UR23, -R2 ;  /* 0x000000178a0c7c23 */ /* 0x002fce0008010802 */
[----:B------:R1:W2:Y:S02]  /*8d00*/  MUFU.EX2 R14, R12 ;  /* 0x0000000c000e7308 */ /* 0x0002a40000000800 */
[----:B-1----:R-:W-:-:S06]  /*8d10*/  FFMA.FTZ R12, R148, UR23, -R0 ;  /* 0x00000017940c7c23 */ /* 0x002fcc0008010800 */
[----:B------:R1:W-:Y:S01]  /*8d20*/  MUFU.EX2 R200, R12 ;  /* 0x0000000c00c87308 */ /* 0x0003e20000000800 */
[----:B--2---:R-:W-:Y:S01]  /*8d30*/  IMAD.MOV.U32 R148, RZ, RZ, R14 ;  /* 0x000000ffff947224 */ /* 0x004fe200078e000e */
[----:B------:R-:W-:Y:S02]  /*8d40*/  F2FP.BF16.F32.PACK_AB R13, R242, R140 ;  /* 0x0000008cf20d723e */ /* 0x000fe400000010ff */
[----:B------:R-:W-:Y:S01]  /*8d50*/  F2FP.BF16.F32.PACK_AB R14, R189, R137 ;  /* 0x00000089bd0e723e */ /* 0x000fe200000010ff */
[----:B-1----:R-:W-:-:S04]  /*8d60*/  FFMA.FTZ R12, R145, UR23, -R0 ;  /* 0x00000017910c7c23 */ /* 0x002fc80008010800 */
[----:B------:R1:W2:Y:S01]  /*8d70*/  MUFU.EX2 R190, R12 ;  /* 0x0000000c00be7308 */ /* 0x0002a20000000800 */
[----:B------:R-:W-:Y:S02]  /*8d80*/  F2FP.BF16.F32.PACK_AB R15, R188, R148 ;  /* 0x00000094bc0f723e */ /* 0x000fe400000010ff */
[----:B------:R-:W-:Y:S01]  /*8d90*/  MOV R145, R127 ;  /* 0x0000007f00917202 */ /* 0x000fe20000000f00 */
[----:B------:R-:W-:Y:S02]  /*8da0*/  IMAD.MOV.U32 R139, RZ, RZ, R126 ;  /* 0x000000ffff8b7224 */ /* 0x000fe400078e007e */
[----:B------:R-:W-:Y:S01]  /*8db0*/  IMAD.MOV.U32 R138, RZ, RZ, R125 ;  /* 0x000000ffff8a7224 */ /* 0x000fe200078e007d */
        /* <DEDUP_REMOVED lines=16> */
[----:B------:R-:W-:Y:S01]  /*8ec0*/  MOV R147, R70 ;  /* 0x0000004600937202 */ /* 0x000fe20000000f00 */
[----:B------:R-:W1:Y:S04]  /*8ed0*/  LDSM.16.MT88.4 R28, [R217+0xa000] ;  /* 0x00a00000d91c783b */ /* 0x000e680000004200 */
[C---:B------:R-:W-:Y:S06]  /*8ee0*/  HMMA.16816.F32.BF16 R92, R12.reuse, R24, R52 ;  /* 0x000000180c5c723c */ /* 0x040fec0000041834 */
[C---:B------:R-:W-:Y:S01]  /*8ef0*/  HMMA.16816.F32.BF16 R88, R12.reuse, R26, R48 ;  /* 0x0000001a0c58723c */ /* 0x040fe20000041830 */
[----:B------:R-:W2:Y:S05]  /*8f00*/  LDSM.16.MT88.4 R24, [R220+0xa000] ;  /* 0x00a00000dc18783b */ /* 0x000eaa0000004200 */
        /* <DEDUP_REMOVED lines=19> */
[----:B------:R-:W-:Y:S02]  /*9040*/  IMAD.MOV.U32 R159, RZ, RZ, R252 ;  /* 0x000000ffff9f7224 */ /* 0x000fe400078e00fc */
[----:B-1----:R-:W-:-:S05]  /*9050*/  FFMA.FTZ R12, R154, UR23, -R3 ;  /* 0x000000179a0c7c23 */ /* 0x002fca0008010803 */
[----:B------:R1:W-:Y:S02]  /*9060*/  MUFU.EX2 R247, R12 ;  /* 0x0000000c00f77308 */ /* 0x0003e40000000800 */
[----:B-1----:R-:W-:-:S06]  /*9070*/  FFMA.FTZ R12, R150, UR23, -R3 ;  /* 0x00000017960c7c23 */ /* 0x002fcc0008010803 */
[----:B------:R1:W-:Y:S01]  /*9080*/  MUFU.EX2 R250, R12 ;  /* 0x0000000c00fa7308 */ /* 0x0003e20000000800 */
[----:B------:R-:W-:Y:S01]  /*9090*/  MOV R162, R243 ;  /* 0x000000f300a27202 */ /* 0x000fe20000000f00 */
[----:B-1----:R-:W-:-:S06]  /*90a0*/  FFMA.FTZ R12, R74, UR23, -R3 ;  /* 0x000000174a0c7c23 */ /* 0x002fcc0008010803 */
[----:B------:R1:W-:Y:S01]  /*90b0*/  MUFU.EX2 R252, R12 ;  /* 0x0000000c00fc7308 */ /* 0x0003e20000000800 */
[----:B------:R-:W-:Y:S01]  /*90c0*/  MOV R74, R138 ;  /* 0x0000008a004a7202 */ /* 0x000fe20000000f00 */
[----:B------:R-:W-:Y:S01]  /*90d0*/  FFMA.FTZ R13, R75, UR23, -R2 ;  /* 0x000000174b0d7c23 */ /* 0x000fe20008010802 */
[----:B------:R-:W-:Y:S02]  /*90e0*/  IMAD.MOV.U32 R138, RZ, RZ, R244 ;  /* 0x000000ffff8a7224 */ /* 0x000fe400078e00f4 */
[----:B-1----:R-:W-:Y:S01]  /*90f0*/  FFMA.FTZ R12, R160, UR23, -R2 ;  /* 0x00000017a00c7c23 */ /* 0x002fe20008010802 */
[----:B------:R-:W-:-:S03]  /*9100*/  MOV R160, R241 ;  /* 0x000000f100a07202 */ /* 0x000fc60000000f00 */
[----:B------:R1:W-:Y:S02]  /*9110*/  MUFU.EX2 R241, R12 ;  /* 0x0000000c00f17308 */ /* 0x0003e40000000800 */
[----:B-1----:R-:W-:-:S06]  /*9120*/  FFMA.FTZ R12, R156, UR23, -R2 ;  /* 0x000000179c0c7c23 */ /* 0x002fcc0008010802 */
[----:B------:R1:W2:Y:S01]  /*9130*/  MUFU.EX2 R243, R12 ;  /* 0x0000000c00f37308 */ /* 0x0002a20000000800 */
[----:B------:R-:W-:Y:S01]  /*9140*/  IMAD.MOV.U32 R156, RZ, RZ, R147 ;  /* 0x000000ffff9c7224 */ /* 0x000fe200078e0093 */
[----:B------:R-:W-:-:S06]  /*9150*/  MOV R147, R245 ;  /* 0x000000f500937202 */ /* 0x000fcc0000000f00 */
[----:B------:R-:W-:Y:S01]  /*9160*/  MUFU.EX2 R245, R13 ;  /* 0x0000000d00f57308 */ /* 0x000fe20000000800 */
[----:B-1----:R-:W-:-:S07]  /*9170*/  FFMA.FTZ R12, R151, UR23, -R2 ;  /* 0x00000017970c7c23 */ /* 0x002fce0008010802 */
[----:B------:R1:W3:Y:S02]  /*9180*/  MUFU.EX2 R244, R12 ;  /* 0x0000000c00f47308 */ /* 0x0002e40000000800 */
[----:B-1----:R-:W-:Y:S01]  /*9190*/  FFMA.FTZ R12, R161, UR23, -R0 ;  /* 0x00000017a10c7c23 */ /* 0x002fe20008010800 */
[----:B------:R-:W-:Y:S01]  /*91a0*/  IMAD.MOV.U32 R161, RZ, RZ, R146 ;  /* 0x000000ffffa17224 */ /* 0x000fe200078e0092 */
[----:B------:R-:W-:-:S04]  /*91b0*/  MOV R146, R240 ;  /* 0x000000f000927202 */ /* 0x000fc80000000f00 */
[----:B------:R1:W-:Y:S01]  /*91c0*/  MUFU.EX2 R240, R12 ;  /* 0x0000000c00f07308 */ /* 0x0003e20000000800 */
[----:B--2---:R-:W-:Y:S02]  /*91d0*/  F2FP.BF16.F32.PACK_AB R13, R243, R241 ;  /* 0x000000f1f30d723e */ /* 0x004fe400000010ff */
[----:B------:R-:W-:Y:S01]  /*91e0*/  F2FP.BF16.F32.PACK_AB R14, R252, R250 ;  /* 0x000000fafc0e723e */ /* 0x000fe200000010ff */
[----:B-1----:R-:W-:Y:S01]  /*91f0*/  FFMA.FTZ R12, R157, UR23, -R0 ;  /* 0x000000179d0c7c23 */ /* 0x002fe20008010800 */
[----:B------:R-:W-:-:S03]  /*9200*/  IMAD.MOV.U32 R157, RZ, RZ, R242 ;  /* 0x000000ffff9d7224 */ /* 0x000fc600078e00f2 */
[----:B------:R1:W2:Y:S01]  /*9210*/  MUFU.EX2 R242, R12 ;  /* 0x0000000c00f27308 */ /* 0x0002a20000000800 */
[----:B---3--:R-:W-:Y:S02]  /*9220*/  F2FP.BF16.F32.PACK_AB R15, R245, R244 ;  /* 0x000000f4f50f723e */ /* 0x008fe400000010ff */
[----:B-1----:R-:W-:-:S07]  /*9230*/  F2FP.BF16.F32.PACK_AB R12, R247, R246 ;  /* 0x000000f6f70c723e */ /* 0x002fce00000010ff */
[C---:B------:R-:W-:Y:S06]  /*9240*/  HMMA.16816.F32.BF16 R76, R12.reuse, R28, R132 ;  /* 0x0000001c0c4c723c */ /* 0x040fec0000041884 */
[C---:B------:R-:W-:Y:S06]  /*9250*/  HMMA.16816.F32.BF16 R64, R12.reuse, R30, R128 ;  /* 0x0000001e0c40723c */ /* 0x040fec0000041880 */
[C---:B------:R-:W-:Y:S06]  /*9260*/  HMMA.16816.F32.BF16 R60, R12.reuse, R24, R124 ;  /* 0x000000180c3c723c */ /* 0x040fec000004187c */
[C---:B------:R-:W-:Y:S06]  /*9270*/  HMMA.16816.F32.BF16 R56, R12.reuse, R26, R120 ;  /* 0x0000001a0c38723c */ /* 0x040fec0000041878 */
[C---:B------:R-:W-:Y:S06]  /*9280*/  HMMA.16816.F32.BF16 R52, R12.reuse, R20, R116 ;  /* 0x000000140c34723c */ /* 0x040fec0000041874 */
[C---:B------:R-:W-:Y:S06]  /*9290*/  HMMA.16816.F32.BF16 R48, R12.reuse, R22, R112 ;  /* 0x000000160c30723c */ /* 0x040fec0000041870 */
[C---:B----4-:R-:W-:Y:S06]  /*92a0*/  HMMA.16816.F32.BF16 R44, R12.reuse, R16, R108 ;  /* 0x000000100c2c723c */ /* 0x050fec000004186c */
[----:B------:R-:W-:Y:S07]  /*92b0*/  HMMA.16816.F32.BF16 R36, R12, R18, R100 ;  /* 0x000000120c24723c */ /* 0x000fee0000041864 */
[----:B------:R-:W-:-:S02]  /*92c0*/  F2FP.BF16.F32.PACK_AB R12, R70, R69 ;  /* 0x00000045460c723e */ /* 0x000fc400000010ff */
[----:B------:R-:W-:Y:S02]  /*92d0*/  F2FP.BF16.F32.PACK_AB R13, R251, R249 ;  /* 0x000000f9fb0d723e */ /* 0x000fe400000010ff */
[----:B------:R-:W-:Y:S02]  /*92e0*/  F2FP.BF16.F32.PACK_AB R14, R144, R136 ;  /* 0x00000088900e723e */ /* 0x000fe400000010ff */
[----:B--2---:R-:W-:Y:S01]  /*92f0*/  F2FP.BF16.F32.PACK_AB R15, R242, R240 ;  /* 0x000000f0f20f723e */ /* 0x004fe200000010ff */
[----:B------:R-:W-:-:S06]  /*9300*/  IMAD.MOV.U32 R158, RZ, RZ, R236 ;  /* 0x000000ffff9e7224 */ /* 0x000fcc00078e00ec */
[C---:B------:R-:W-:Y:S06]  /*9310*/  HMMA.16816.F32.BF16 R116, R12.reuse, R28, R104 ;  /* 0x0000001c0c74723c */ /* 0x040fec0000041868 */
[C---:B------:R-:W-:Y:S01]  /*9320*/  HMMA.16816.F32.BF16 R112, R12.reuse, R30, R96 ;  /* 0x0000001e0c70723c */ /* 0x040fe20000041860 */
[----:B------:R-:W-:Y:S05]  /*9330*/  LDSM.16.MT88.4 R28, [R219+0xa800] ;  /* 0x00a80000db1c783b */ /* 0x000fea0000004200 */
[C---:B------:R-:W-:Y:S06]  /*9340*/  HMMA.16816.F32.BF16 R104, R12.reuse, R26, R88 ;  /* 0x0000001a0c68723c */ /* 0x040fec0000041858 */
[C---:B------:R-:W-:Y:S06]  /*9350*/  HMMA.16816.F32.BF16 R100, R12.reuse, R20, R84 ;  /* 0x000000140c64723c */ /* 0x040fec0000041854 */
[C---:B------:R-:W-:Y:S01]  /*9360*/  HMMA.16816.F32.BF16 R108, R12.reuse, R24, R92 ;  /* 0x000000180c6c723c */ /* 0x040fe2000004185c */
[----:B------:R-:W1:Y:S05]  /*9370*/  LDSM.16.MT88.4 R24, [R217+0xa800] ;  /* 0x00a80000d918783b */ /* 0x000e6a0000004200 */
[C---:B------:R-:W-:Y:S06]  /*9380*/  HMMA.16816.F32.BF16 R96, R12.reuse, R22, R80 ;  /* 0x000000160c60723c */ /* 0x040fec0000041850 */
[C---:B------:R-:W-:Y:S06]  /*9390*/  HMMA.16816.F32.BF16 R88, R12.reuse, R16, R40 ;  /* 0x000000100c58723c */ /* 0x040fec0000041828 */
[----:B------:R-:W-:Y:S01]  /*93a0*/  HMMA.16816.F32.BF16 R84, R12, R18, R32 ;  /* 0x000000120c54723c */ /* 0x000fe20000041820 */
[----:B------:R-:W-:Y:S01]  /*93b0*/  MOV R95, R162 ;  /* 0x000000a2005f7202 */ /* 0x000fe20000000f00 */
[----:B------:R-:W-:Y:S01]  /*93c0*/  IMAD.MOV.U32 R80, RZ, RZ, R238 ;  /* 0x000000ffff507224 */ /* 0x000fe200078e00ee */
[----:B------:R-:W2:Y:S04]  /*93d0*/  LDSM.16.MT88.4 R20, [R220+0xa800] ;  /* 0x00a80000dc14783b */ /* 0x000ea80000004200 */
[--C-:B------:R-:W-:Y:S01]  /*93e0*/  FFMA.FTZ R12, R182, UR23, -R3.reuse ;  /* 0x00000017b60c7c23 */ /* 0x100fe20008010803 */
[----:B------:R-:W-:Y:S01]  /*93f0*/  MOV R81, R239 ;  /* 0x000000ef00517202 */ /* 0x000fe20000000f00 */
[----:B------:R-:W3:Y:S02]  /*9400*/  LDSM.16.MT88.4 R16, [R218+0xa800] ;  /* 0x00a80000da10783b */ /* 0x000ee40000004200 */
[----:B------:R4:W-:Y:S01]  /*9410*/  MUFU.EX2 R236, R12 ;  /* 0x0000000c00ec7308 */ /* 0x0009e20000000800 */
[----:B------:R-:W-:Y:S01]  /*9420*/  MOV R162, R237 ;  /* 0x000000ed00a27202 */ /* 0x000fe20000000f00 */
[----:B----4-:R-:W-:-:S06]  /*9430*/  FFMA.FTZ R12, R180, UR23, -R3 ;  /* 0x00000017b40c7c23 */ /* 0x010fcc0008010803 */
[----:B------:R4:W-:Y:S01]  /*9440*/  MUFU.EX2 R237, R12 ;  /* 0x0000000c00ed7308 */ /* 0x0009e20000000800 */
[----:B------:R-:W-:Y:S01]  /*9450*/  MOV R152, R232 ;  /* 0x000000e800987202 */ /* 0x000fe20000000f00 */
[----:B----4-:R-:W-:-:S06]  /*9460*/  FFMA.FTZ R12, R170, UR23, -R3 ;  /* 0x00000017aa0c7c23 */ /* 0x010fcc0008010803 */
[----:B------:R4:W-:Y:S01]  /*9470*/  MUFU.EX2 R238, R12 ;  /* 0x0000000c00ee7308 */ /* 0x0009e20000000800 */
[----:B------:R-:W-:Y:S02]  /*9480*/  IMAD.MOV.U32 R82, RZ, RZ, R146 ;  /* 0x000000ffff527224 */ /* 0x000fe400078e0092 */
[----:B------:R-:W-:Y:S02]  /*9490*/  IMAD.MOV.U32 R146, RZ, RZ, R233 ;  /* 0x000000ffff927224 */ /* 0x000fe400078e00e9 */
[----:B----4-:R-:W-:-:S04]  /*94a0*/  FFMA.FTZ R12, R165, UR23, -R3 ;  /* 0x00000017a50c7c23 */ /* 0x010fc80008010803 */
[----:B------:R4:W-:Y:S01]  /*94b0*/  MUFU.EX2 R239, R12 ;  /* 0x0000000c00ef7308 */ /* 0x0009e20000000800 */
[--C-:B------:R-:W-:Y:S01]  /*94c0*/  FFMA.FTZ R13, R168, UR23, -R2.reuse ;  /* 0x00000017a80d7c23 */ /* 0x100fe20008010802 */
[----:B------:R-:W-:Y:S01]  /*94d0*/  MOV R93, R147 ;  /* 0x00000093005d7202 */ /* 0x000fe20000000f00 */
[----:B------:R-:W-:Y:S01]  /*94e0*/  IMAD.MOV.U32 R149, RZ, RZ, R235 ;  /* 0x000000ffff957224 */ /* 0x000fe200078e00eb */
[----:B------:R-:W-:Y:S01]  /*94f0*/  MOV R147, R234 ;  /* 0x000000ea00937202 */ /* 0x000fe20000000f00 */
[----:B----4-:R-:W-:-:S04]  /*9500*/  FFMA.FTZ R12, R183, UR23, -R2 ;  /* 0x00000017b70c7c23 */ /* 0x010fc80008010802 */
[----:B------:R4:W-:Y:S08]  /*9510*/  MUFU.EX2 R232, R12 ;  /* 0x0000000c00e87308 */ /* 0x0009f00000000800 */
[----:B------:R-:W-:Y:S01]  /*9520*/  MUFU.EX2 R235, R13 ;  /* 0x0000000d00eb7308 */ /* 0x000fe20000000800 */
[----:B----4-:R-:W-:-:S07]  /*9530*/  FFMA.FTZ R12, R181, UR23, -R2 ;  /* 0x00000017b50c7c23 */ /* 0x010fce0008010802 */
[----:B------:R4:W1:Y:S02]  /*9540*/  MUFU.EX2 R233, R12 ;  /* 0x0000000c00e97308 */ /* 0x0008640000000800 */
[----:B----4-:R-:W-:-:S06]  /*9550*/  FFMA.FTZ R12, R171, UR23, -R2 ;  /* 0x00000017ab0c7c23 */ /* 0x010fcc0008010802 */
[----:B------:R4:W2:Y:S01]  /*9560*/  MUFU.EX2 R234, R12 ;  /* 0x0000000c00ea7308 */ /* 0x0008a20000000800 */
[----:B-1----:R-:W-:Y:S02]  /*9570*/  F2FP.BF16.F32.PACK_AB R13, R233, R232 ;  /* 0x000000e8e90d723e */ /* 0x002fe400000010ff */
[----:B------:R-:W-:Y:S02]  /*9580*/  F2FP.BF16.F32.PACK_AB R14, R239, R238 ;  /* 0x000000eeef0e723e */ /* 0x000fe400000010ff */
[----:B------:R-:W-:Y:S01]  /*9590*/  MOV R153, R137 ;  /* 0x0000008900997202 */ /* 0x000fe20000000f00 */
[----:B------:R-:W-:Y:S01]  /*95a0*/  IMAD.MOV.U32 R94, RZ, RZ, R138 ;  /* 0x000000ffff5e7224 */ /* 0x000fe200078e008a */
[----:B------:R-:W-:Y:S01]  /*95b0*/  MOV R83, R136 ;  /* 0x0000008800537202 */ /* 0x000fe20000000f00 */
[----:B------:R-:W-:Y:S01]  /*95c0*/  IMAD.MOV.U32 R92, RZ, RZ, R139 ;  /* 0x000000ffff5c7224 */ /* 0x000fe200078e008b */
[----:B----4-:R-:W-:Y:S02]  /*95d0*/  F2FP.BF16.F32.PACK_AB R12, R237, R236 ;  /* 0x000000eced0c723e */ /* 0x010fe400000010ff */
[----:B--2---:R-:W-:Y:S01]  /*95e0*/  F2FP.BF16.F32.PACK_AB R15, R235, R234 ;  /* 0x000000eaeb0f723e */ /* 0x004fe200000010ff */
[----:B------:R-:W-:Y:S01]  /*95f0*/  IMAD.MOV.U32 R124, RZ, RZ, R167 ;  /* 0x000000ffff7c7224 */ /* 0x000fe200078e00a7 */
[----:B------:R-:W-:-:S05]  /*9600*/  MOV R130, R169 ;  /* 0x000000a900827202 */ /* 0x000fca0000000f00 */
[C---:B------:R-:W-:Y:S07]  /*9610*/  HMMA.16816.F32.BF16 R136, R12.reuse, R24, R76 ;  /* 0x000000180c88723c */ /* 0x040fee000004184c */
[----:B------:R-:W-:Y:S01]  /*9620*/  IMAD.MOV.U32 R79, RZ, RZ, R149 ;  /* 0x000000ffff4f7224 */ /* 0x000fe200078e0095 */
[----:B------:R-:W-:Y:S01]  /*9630*/  MOV R78, R152 ;  /* 0x00000098004e7202 */ /* 0x000fe20000000f00 */
[----:B------:R-:W-:Y:S01]  /*9640*/  IMAD.MOV.U32 R77, RZ, RZ, R153 ;  /* 0x000000ffff4d7224 */ /* 0x000fe200078e0099 */
[----:B------:R-:W-:Y:S01]  /*9650*/  MOV R76, R148 ;  /* 0x00000094004c7202 */ /* 0x000fe20000000f00 */
[C---:B------:R-:W-:Y:S06]  /*9660*/  HMMA.16816.F32.BF16 R152, R12.reuse, R20, R60 ;  /* 0x000000140c98723c */ /* 0x040fec000004183c */
[----:B------:R-:W-:Y:S01]  /*9670*/  HMMA.16816.F32.BF16 R148, R12, R26, R64 ;  /* 0x0000001a0c94723c */ /* 0x000fe20000041840 */
[----:B------:R-:W-:Y:S01]  /*9680*/  IMAD.MOV.U32 R62, RZ, RZ, R166 ;  /* 0x000000ffff3e7224 */ /* 0x000fe200078e00a6 */
[----:B------:R-:W-:-:S04]  /*9690*/  MOV R61, R164 ;  /* 0x000000a4003d7202 */ /* 0x000fc80000000f00 */
[C---:B------:R-:W-:Y:S01]  /*96a0*/  HMMA.16816.F32.BF16 R164, R12.reuse, R22, R56 ;  /* 0x000000160ca4723c */ /* 0x040fe20000041838 */
[----:B------:R-:W-:Y:S01]  /*96b0*/  IMAD.MOV.U32 R67, RZ, RZ, R191 ;  /* 0x000000ffff437224 */ /* 0x000fe200078e00bf */
[----:B------:R-:W-:Y:S01]  /*96c0*/  MOV R66, R190 ;  /* 0x000000be00427202 */ /* 0x000fe20000000f00 */
[----:B------:R-:W-:Y:S01]  /*96d0*/  IMAD.MOV.U32 R65, RZ, RZ, R189 ;  /* 0x000000ffff417224 */ /* 0x000fe200078e00bd */
[----:B------:R-:W-:Y:S02]  /*96e0*/  MOV R64, R188 ;  /* 0x000000bc00407202 */ /* 0x000fe40000000f00 */
[C---:B---3--:R-:W-:Y:S06]  /*96f0*/  HMMA.16816.F32.BF16 R168, R12.reuse, R16, R52 ;  /* 0x000000100ca8723c */ /* 0x048fec0000041834 */
[C---:B------:R-:W-:Y:S06]  /*9700*/  HMMA.16816.F32.BF16 R180, R12.reuse, R18, R48 ;  /* 0x000000120cb4723c */ /* 0x040fec0000041830 */
[C---:B------:R-:W-:Y:S06]  /*9710*/  HMMA.16816.F32.BF16 R188, R12.reuse, R28, R44 ;  /* 0x0000001c0cbc723c */ /* 0x040fec000004182c */
[----:B------:R-:W-:Y:S07]  /*9720*/  HMMA.16816.F32.BF16 R120, R12, R30, R36 ;  /* 0x0000001e0c78723c */ /* 0x000fee0000041824 */
[----:B------:R-:W-:-:S04]  /*9730*/  FFMA.FTZ R12, R231, UR23, -R7 ;  /* 0x00000017e70c7c23 */ /* 0x000fc80008010807 */
[----:B------:R1:W-:Y:S02]  /*9740*/  MUFU.EX2 R135, R12 ;  /* 0x0000000c00877308 */ /* 0x0003e40000000800 */
[----:B-1----:R-:W-:-:S06]  /*9750*/  FFMA.FTZ R12, R227, UR23, -R7 ;  /* 0x00000017e30c7c23 */ /* 0x002fcc0008010807 */
[----:B------:R1:W2:Y:S01]  /*9760*/  MUFU.EX2 R227, R12 ;  /* 0x0000000c00e37308 */ /* 0x0002a20000000800 */
[--C-:B------:R-:W-:Y:S01]  /*9770*/  FFMA.FTZ R15, R202, UR23, -R7.reuse ;  /* 0x00000017ca0f7c23 */ /* 0x100fe20008010807 */
[----:B-1----:R-:W-:-:S06]  /*9780*/  FFMA.FTZ R12, R215, UR23, -R7 ;  /* 0x00000017d70c7c23 */ /* 0x002fcc0008010807 */
[----:B------:R1:W-:Y:S01]  /*9790*/  MUFU.EX2 R215, R12 ;  /* 0x0000000c00d77308 */ /* 0x0003e20000000800 */
[--C-:B------:R-:W-:Y:S01]  /*97a0*/  FFMA.FTZ R14, R198, UR23, -R7.reuse ;  /* 0x00000017c60e7c23 */ /* 0x100fe20008010807 */
[--C-:B------:R-:W-:Y:S01]  /*97b0*/  FFMA.FTZ R42, R194, UR23, -R7.reuse ;  /* 0x00000017c22a7c23 */ /* 0x100fe20008010807 */
[--C-:B------:R-:W-:Y:S01]  /*97c0*/  FFMA.FTZ R41, R184, UR23, -R7.reuse ;  /* 0x00000017b8297c23 */ /* 0x100fe20008010807 */
[--C-:B------:R-:W-:Y:S01]  /*97d0*/  FFMA.FTZ R40, R177, UR23, -R7.reuse ;  /* 0x00000017b1287c23 */ /* 0x100fe20008010807 */
[--C-:B------:R-:W-:Y:S01]  /*97e0*/  FFMA.FTZ R39, R174, UR23, -R7.reuse ;  /* 0x00000017ae277c23 */ /* 0x100fe20008010807 */
[--C-:B------:R-:W-:Y:S01]  /*97f0*/  FFMA.FTZ R38, R163, UR23, -R7.reuse ;  /* 0x00000017a3267c23 */ /* 0x100fe20008010807 */
[----:B-1----:R-:W-:-:S04]  /*9800*/  FFMA.FTZ R12, R212, UR23, -R7 ;  /* 0x00000017d40c7c23 */ /* 0x002fc80008010807 */
[----:B------:R1:W-:Y:S01]  /*9810*/  MUFU.EX2 R212, R12 ;  /* 0x0000000c00d47308 */ /* 0x0003e20000000800 */
[----:B------:R-:W-:Y:S02]  /*9820*/  IMAD.MOV.U32 R63, RZ, RZ, R69 ;  /* 0x000000ffff3f7224 */ /* 0x000fe400078e0045 */
[--C-:B------:R-:W-:Y:S01]  /*9830*/  FFMA.FTZ R13, R229, UR23, -R0.reuse ;  /* 0x00000017e50d7c23 */ /* 0x100fe20008010800 */
[--C-:B------:R-:W-:Y:S01]  /*9840*/  FFMA.FTZ R37, R208, UR23, -R0.reuse ;  /* 0x00000017d0257c23 */ /* 0x100fe20008010800 */
[--C-:B------:R-:W-:Y:S01]  /*9850*/  FFMA.FTZ R36, R205, UR23, -R0.reuse ;  /* 0x00000017cd247c23 */ /* 0x100fe20008010800 */
[--C-:B------:R-:W-:Y:S01]  /*9860*/  FFMA.FTZ R35, R199, UR23, -R0.reuse ;  /* 0x00000017c7237c23 */ /* 0x100fe20008010800 */
[--C-:B------:R-:W-:Y:S01]  /*9870*/  FFMA.FTZ R45, R196, UR23, -R0.reuse ;  /* 0x00000017c42d7c23 */ /* 0x100fe20008010800 */
[--C-:B------:R-:W-:Y:S01]  /*9880*/  FFMA.FTZ R125, R185, UR23, -R0.reuse ;  /* 0x00000017b97d7c23 */ /* 0x100fe20008010800 */
[----:B-1----:R-:W-:Y:S01]  /*9890*/  FFMA.FTZ R12, R209, UR23, -R7 ;  /* 0x00000017d10c7c23 */ /* 0x002fe20008010807 */
[----:B------:R-:W-:-:S03]  /*98a0*/  FFMA.FTZ R7, R214, UR23, -R0 ;  /* 0x00000017d6077c23 */ /* 0x000fc60008010800 */
[----:B------:R1:W-:Y:S01]  /*98b0*/  MUFU.EX2 R202, R12 ;  /* 0x0000000c00ca7308 */ /* 0x0003e20000000800 */
        /* <DEDUP_REMOVED lines=12> */
[----:B------:R1:W-:Y:S01]  /*9980*/  MUFU.EX2 R129, R7 ;  /* 0x0000000700817308 */ /* 0x0003e20000000800 */
[--C-:B------:R-:W-:Y:S01]  /*9990*/  FFMA.FTZ R44, R210, UR23, -R2.reuse ;  /* 0x00000017d22c7c23 */ /* 0x100fe20008010802 */
[--C-:B------:R-:W-:Y:S01]  /*99a0*/  FFMA.FTZ R43, R206, UR23, -R2.reuse ;  /* 0x00000017ce2b7c23 */ /* 0x100fe20008010802 */
[--C-:B------:R-:W-:Y:S01]  /*99b0*/  FFMA.FTZ R58, R195, UR23, -R2.reuse ;  /* 0x00000017c33a7c23 */ /* 0x100fe20008010802 */
[--C-:B------:R-:W-:Y:S01]  /*99c0*/  FFMA.FTZ R59, R193, UR23, -R2.reuse ;  /* 0x00000017c13b7c23 */ /* 0x100fe20008010802 */
[----:B------:R-:W-:-:S03]  /*99d0*/  FFMA.FTZ R68, R186, UR23, -R2 ;  /* 0x00000017ba447c23 */ /* 0x000fc60008010802 */
[----:B------:R3:W-:Y:S01]  /*99e0*/  MUFU.EX2 R134, R12 ;  /* 0x0000000c00867308 */ /* 0x0007e20000000800 */
[--C-:B------:R-:W-:Y:S01]  /*99f0*/  FFMA.FTZ R69, R175, UR23, -R2.reuse ;  /* 0x00000017af457c23 */ /* 0x100fe20008010802 */
[----:B-1----:R-:W-:Y:S01]  /*9a00*/  FFMA.FTZ R7, R203, UR23, -R2 ;  /* 0x00000017cb077c23 */ /* 0x002fe20008010802 */
[----:B---3--:R-:W-:Y:S01]  /*9a10*/  FFMA.FTZ R12, R226, UR23, -R0 ;  /* 0x00000017e20c7c23 */ /* 0x008fe20008010800 */
[----:B------:R-:W-:Y:S01]  /*9a20*/  FFMA.FTZ R0, R197, UR23, -R3 ;  /* 0x00000017c5007c23 */ /* 0x000fe20008010803 */
[----:B------:R-:W-:Y:S01]  /*9a30*/  FFMA.FTZ R3, R213, UR23, -R2 ;  /* 0x00000017d5037c23 */ /* 0x000fe20008010802 */
        /* <DEDUP_REMOVED lines=19> */
[----:B------:R-:W3:Y:S04]  /*9b70*/  LDL.LU R61, [R1+0xc] ;  /* 0x00000c00013d7983 */ /* 0x000ee80000300800 */
[----:B------:R-:W3:Y:S04]  /*9b80*/  LDL.LU R74, [R1+0x10] ;  /* 0x00001000014a7983 */ /* 0x000ee80000300800 */
[----:B------:R-:W4:Y:S01]  /*9b90*/  LDL.LU R60, [R1+0x4c] ;  /* 0x00004c00013c7983 */ /* 0x000f220000300800 */
[----:B---3--:R-:W-:Y:S01]  /*9ba0*/  FADD.FTZ R74, R74, R61 ;  /* 0x0000003d4a4a7221 */ /* 0x008fe20000010000 */
        /* <DEDUP_REMOVED lines=19> */
[----:B------:R-:W4:Y:S04]  /*9ce0*/  LDL.LU R75, [R1+0x50] ;  /* 0x00005000014b7983 */ /* 0x000f280000300800 */
[----:B------:R-:W3:Y:S01]  /*9cf0*/  LDL.LU R55, [R1+0x38] ;  /* 0x0000380001377983 */ /* 0x000ee20000300800 */
[----:B------:R-:W1:Y:S08]  /*9d00*/  MUFU.EX2 R133, R13 ;  /* 0x0000000d00857308 */ /* 0x000e700000000800 */
[----:B------:R2:W1:Y:S01]  /*9d10*/  MUFU.EX2 R132, R12 ;  /* 0x0000000c00847308 */ /* 0x0004620000000800 */
        /* <DEDUP_REMOVED lines=21> */
[----:B------:R-:W3:Y:S04]  /*9e70*/  LDL.LU R124, [R1+0x3c] ;  /* 0x00003c00017c7983 */ /* 0x000ee80000300800 */
[----:B------:R-:W4:Y:S01]  /*9e80*/  LDL.LU R207, [R1+0xa4] ;  /* 0x0000a40001cf7983 */ /* 0x000f220000300800 */
[----:B------:R-:W-:Y:S01]  /*9e90*/  IMAD.MOV.U32 R199, RZ, RZ, R130 ;  /* 0x000000ffffc77224 */ /* 0x000fe200078e0082 */
[----:B------:R1:W-:Y:S01]  /*9ea0*/  MUFU.EX2 R131, R15 ;  /* 0x0000000f00837308 */ /* 0x0003e20000000800 */
[----:B--2---:R-:W-:-:S02]  /*9eb0*/  F2FP.BF16.F32.PACK_AB R12, R227, R135 ;  /* 0x00000087e30c723e */ /* 0x004fc400000010ff */
[----:B-1----:R-:W-:-:S05]  /*9ec0*/  F2FP.BF16.F32.PACK_AB R13, R133, R134 ;  /* 0x00000086850d723e */ /* 0x002fca00000010ff */
[----:B------:R1:W-:Y:S01]  /*9ed0*/  MUFU.EX2 R130, R14 ;  /* 0x0000000e00827308 */ /* 0x0003e20000000800 */
[----:B------:R-:W-:Y:S01]  /*9ee0*/  MOV R230, R60 ;  /* 0x0000003c00e67202 */ /* 0x000fe20000000f00 */
[----:B------:R-:W-:Y:S01]  /*9ef0*/  IMAD.MOV.U32 R226, RZ, RZ, R62 ;  /* 0x000000ffffe27224 */ /* 0x000fe200078e003e */
[----:B------:R-:W-:Y:S02]  /*9f00*/  MOV R229, R61 ;  /* 0x0000003d00e57202 */ /* 0x000fe40000000f00 */
[----:B------:R-:W-:Y:S02]  /*9f10*/  F2FP.BF16.F32.PACK_AB R15, R129, R132 ;  /* 0x00000084810f723e */ /* 0x000fe400000010ff */
[----:B------:R-:W-:Y:S02]  /*9f20*/  MOV R214, R63 ;  /* 0x0000003f00d67202 */ /* 0x000fe40000000f00 */
[----:B-1----:R-:W-:-:S07]  /*9f30*/  F2FP.BF16.F32.PACK_AB R14, R212, R215 ;  /* 0x000000d7d40e723e */ /* 0x002fce00000010ff */
[C---:B------:R-:W-:Y:S01]  /*9f40*/  HMMA.16816.F32.BF16 R60, R12.reuse, R30, R84 ;  /* 0x0000001e0c3c723c */ /* 0x040fe20000041854 */
[----:B------:R1:W-:Y:S01]  /*9f50*/  MUFU.EX2 R84, R3 ;  /* 0x0000000300547308 */ /* 0x0003e20000000800 */
[----:B------:R-:W-:Y:S01]  /*9f60*/  IMAD.MOV.U32 R179, RZ, RZ, R76 ;  /* 0x000000ffffb37224 */ /* 0x000fe200078e004c */
[----:B------:R-:W-:Y:S01]  /*9f70*/  MOV R176, R77 ;  /* 0x0000004d00b07202 */ /* 0x000fe20000000f00 */
[----:B------:R-:W-:Y:S01]  /*9f80*/  IMAD.MOV.U32 R177, RZ, RZ, R79 ;  /* 0x000000ffffb17224 */ /* 0x000fe200078e004f */
[----:B------:R-:W-:Y:S01]  /*9f90*/  MOV R174, R78 ;  /* 0x0000004e00ae7202 */ /* 0x000fe20000000f00 */
[----:B------:R-:W-:Y:S01]  /*9fa0*/  IMAD.MOV.U32 R172, RZ, RZ, R93 ;  /* 0x000000ffffac7224 */ /* 0x000fe200078e005d */
[----:B------:R-:W-:Y:S01]  /*9fb0*/  MOV R211, R95 ;  /* 0x0000005f00d37202 */ /* 0x000fe20000000f00 */
[----:B------:R-:W-:Y:S01]  /*9fc0*/  HMMA.16816.F32.BF16 R76, R12, R28, R88 ;  /* 0x0000001c0c4c723c */ /* 0x000fe20000041858 */
[----:B-1----:R-:W-:Y:S01]  /*9fd0*/  FADD.FTZ R3, R71, R74 ;  /* 0x0000004a47037221 */ /* 0x002fe20000010000 */
[----:B------:R-:W-:Y:S01]  /*9fe0*/  MOV R196, R66 ;  /* 0x0000004200c47202 */ /* 0x000fe20000000f00 */
[----:B------:R-:W2:Y:S01]  /*9ff0*/  LDL.LU R71, [R1+0x150] ;  /* 0x0001500001477983 */ /* 0x000ea20000300800 */
[----:B------:R4:W-:Y:S01]  /*a000*/  MUFU.EX2 R88, R0 ;  /* 0x0000000000587308 */ /* 0x0009e20000000800 */
        /* <DEDUP_REMOVED lines=8> */
[----:B------:R-:W-:Y:S01]  /*a090*/  HMMA.16816.F32.BF16 R48, R12, R22, R104 ;  /* 0x000000160c30723c */ /* 0x000fe20000041868 */
[----:B------:R-:W-:Y:S01]  /*a0a0*/  MOV R231, R92 ;  /* 0x0000005c00e77202 */ /* 0x000fe20000000f00 */
[----:B------:R-:W-:Y:S01]  /*a0b0*/  LDSM.16.MT88.4 R28, [R219+0xb000] ;  /* 0x00b00000db1c783b */ /* 0x000fe20000004200 */
[----:B----4-:R-:W-:Y:S01]  /*a0c0*/  FADD.FTZ R0, R207, R2 ;  /* 0x00000002cf007221 */ /* 0x010fe20000010000 */
        /* <DEDUP_REMOVED lines=13> */
[----:B------:R-:W4:Y:S01]  /*a1a0*/  LDL.LU R70, [R1+0x14c] ;  /* 0x00014c0001467983 */ /* 0x000f220000300800 */
[----:B------:R-:W-:Y:S01]  /*a1b0*/  FADD.FTZ R2, R207, R75 ;  /* 0x0000004bcf027221 */ /* 0x000fe20000010000 */
[----:B------:R-:W-:Y:S01]  /*a1c0*/  MOV R207, R211 ;  /* 0x000000d300cf7202 */ /* 0x000fe20000000f00 */
[----:B---3--:R-:W-:Y:S01]  /*a1d0*/  FADD.FTZ R124, R124, R55 ;  /* 0x000000377c7c7221 */ /* 0x008fe20000010000 */
[----:B------:R-:W-:Y:S01]  /*a1e0*/  IMAD.MOV.U32 R211, RZ, RZ, R172 ;  /* 0x000000ffffd37224 */ /* 0x000fe200078e00ac */
[----:B------:R-:W-:Y:S02]  /*a1f0*/  MOV R172, R176 ;  /* 0x000000b000ac7202 */ /* 0x000fe40000000f00 */
[----:B------:R-:W-:Y:S01]  /*a200*/  MOV R176, R179 ;  /* 0x000000b300b07202 */ /* 0x000fe20000000f00 */
[----:B------:R-:W-:Y:S01]  /*a210*/  IMAD.MOV.U32 R179, RZ, RZ, R185 ;  /* 0x000000ffffb37224 */ /* 0x000fe200078e00b9 */
[----:B------:R-:W-:Y:S01]  /*a220*/  MOV R185, R196 ;  /* 0x000000c400b97202 */ /* 0x000fe20000000f00 */
[----:B-1----:R-:W-:Y:S01]  /*a230*/  FADD.FTZ R7, R207, R124 ;  /* 0x0000007ccf077221 */ /* 0x002fe20000010000 */
[----:B------:R-:W-:Y:S01]  /*a240*/  HMMA.16816.F32.BF16 R80, R12, R26, R112 ;  /* 0x0000001a0c50723c */ /* 0x000fe20000041870 */
[----:B------:R-:W-:Y:S01]  /*a250*/  MOV R196, R199 ;  /* 0x000000c700c47202 */ /* 0x000fe20000000f00 */
[----:B------:R-:W-:Y:S01]  /*a260*/  MUFU.EX2 R113, R39 ;  /* 0x0000002700717308 */ /* 0x000fe20000000800 */
[----:B------:R-:W-:Y:S01]  /*a270*/  MOV R207, R211 ;  /* 0x000000d300cf7202 */ /* 0x000fe20000000f00 */
[----:B------:R-:W-:-:S02]  /*a280*/  IMAD.MOV.U32 R199, RZ, RZ, R72 ;  /* 0x000000ffffc77224 */ /* 0x000fc400078e0048 */
[----:B------:R-:W-:Y:S01]  /*a290*/  FADD.FTZ R0, R5, R0 ;  /* 0x0000000005007221 */ /* 0x000fe20000010000 */
[C---:B------:R-:W-:Y:S01]  /*a2a0*/  HMMA.16816.F32.BF16 R64, R12.reuse, R20, R108 ;  /* 0x000000140c40723c */ /* 0x040fe2000004186c */
[----:B------:R-:W-:Y:S01]  /*a2b0*/  MOV R211, R172 ;  /* 0x000000ac00d37202 */ /* 0x000fe20000000f00 */
[----:B------:R-:W-:Y:S01]  /*a2c0*/  IMAD.MOV.U32 R172, RZ, RZ, R176 ;  /* 0x000000ffffac7224 */ /* 0x000fe200078e00b0 */
[----:B------:R-:W-:Y:S01]  /*a2d0*/  MOV R163, R94 ;  /* 0x0000005e00a37202 */ /* 0x000fe20000000f00 */
[----:B------:R-:W-:Y:S01]  /*a2e0*/  MUFU.EX2 R114, R38 ;  /* 0x0000002600727308 */ /* 0x000fe20000000800 */
[----:B------:R-:W-:Y:S01]  /*a2f0*/  MOV R176, R179 ;  /* 0x000000b300b07202 */ /* 0x000fe20000000f00 */
[----:B------:R-:W-:Y:S01]  /*a300*/  HMMA.16816.F32.BF16 R92, R12, R24, R116 ;  /* 0x000000180c5c723c */ /* 0x000fe20000041874 */
[----:B------:R-:W-:Y:S01]  /*a310*/  LDSM.16.MT88.4 R24, [R220+0xb000] ;  /* 0x00b00000dc18783b */ /* 0x000fe20000004200 */
[----:B------:R-:W-:-:S03]  /*a320*/  MOV R179, R185 ;  /* 0x000000b900b37202 */ /* 0x000fc60000000f00 */
[----:B------:R-:W-:Y:S01]  /*a330*/  LDSM.16.MT88.4 R20, [R218+0xb000] ;  /* 0x00b00000da14783b */ /* 0x000fe20000004200 */
[----:B------:R-:W-:Y:S01]  /*a340*/  MUFU.EX2 R108, R37 ;  /* 0x00000025006c7308 */ /* 0x000fe20000000800 */
[----:B------:R-:W-:Y:S01]  /*a350*/  IMAD.MOV.U32 R185, RZ, RZ, R196 ;  /* 0x000000ffffb97224 */ /* 0x000fe200078e00c4 */
[----:B------:R-:W-:-:S06]  /*a360*/  MOV R196, R199 ;  /* 0x000000c700c47202 */ /* 0x000fcc0000000f00 */
[----:B------:R-:W-:Y:S01]  /*a370*/  MUFU.EX2 R104, R34 ;  /* 0x0000002200687308 */ /* 0x000fe20000000800 */
[----:B------:R-:W-:-:S07]  /*a380*/  MOV R199, R163 ;  /* 0x000000a300c77202 */ /* 0x000fce0000000f00 */
[----:B------:R-:W1:Y:S01]  /*a390*/  MUFU.EX2 R105, R33 ;  /* 0x0000002100697308 */ /* 0x000e620000000800 */
[----:B------:R-:W-:-:S07]  /*a3a0*/  IMAD.MOV.U32 R163, RZ, RZ, R73 ;  /* 0x000000ffffa37224 */ /* 0x000fce00078e0049 */
[----:B------:R-:W3:Y:S08]  /*a3b0*/  MUFU.EX2 R44, R44 ;  /* 0x0000002c002c7308 */ /* 0x000ef00000000800 */
[----:B------:R-:W3:Y:S01]  /*a3c0*/  MUFU.EX2 R85, R43 ;  /* 0x0000002b00557308 */ /* 0x000ee20000000800 */
[----:B------:R-:W-:Y:S01]  /*a3d0*/  MOV R173, R158 ;  /* 0x0000009e00ad7202 */ /* 0x000fe20000000f00 */
[----:B------:R-:W-:Y:S01]  /*a3e0*/  FADD.FTZ R3, R6, R3 ;  /* 0x0000000306037221 */ /* 0x000fe20000010000 */
[----:B------:R-:W-:Y:S05]  /*a3f0*/  HMMA.16816.F32.BF16 R52, R12, R18, R96 ;  /* 0x000000120c34723c */ /* 0x000fea0000041860 */
[----:B------:R-:W-:Y:S01]  /*a400*/  MUFU.EX2 R112, R40 ;  /* 0x0000002800707308 */ /* 0x000fe20000000800 */
[----:B------:R-:W-:Y:S01]  /*a410*/  MOV R115, R142 ;  /* 0x0000008e00737202 */ /* 0x000fe20000000f00 */
[----:B------:R1:W5:Y:S06]  /*a420*/  LDL.LU R72, [R1+0x148] ;  /* 0x0001480001487983 */ /* 0x00036c0000300800 */
[----:B------:R2:W-:Y:S08]  /*a430*/  MUFU.EX2 R109, R36 ;  /* 0x00000024006d7308 */ /* 0x0005f00000000800 */
[----:B------:R-:W-:Y:S01]  /*a440*/  MUFU.EX2 R110, R35 ;  /* 0x00000023006e7308 */ /* 0x000fe20000000800 */
[----:B------:R-:W-:-:S07]  /*a450*/  FADD.FTZ R3, R248, R3 ;  /* 0x00000003f8037221 */ /* 0x000fce0000010000 */
[----:B------:R-:W-:Y:S01]  /*a460*/  MUFU.EX2 R116, R42 ;  /* 0x0000002a00747308 */ /* 0x000fe20000000800 */
[----:B--2---:R-:W-:Y:S07]  /*a470*/  HMMA.16816.F32.BF16 R36, R12, R16, R100 ;  /* 0x000000100c24723c */ /* 0x004fee0000041864 */
[----:B------:R-:W-:Y:S01]  /*a480*/  MUFU.EX2 R117, R41 ;  /* 0x0000002900757308 */ /* 0x000fe20000000800 */
[----:B------:R-:W-:Y:S01]  /*a490*/  FADD.FTZ R16, R71, R7 ;  /* 0x0000000747107221 */ /* 0x000fe20000010000 */
[----:B------:R-:W-:Y:S01]  /*a4a0*/  FADD.FTZ R7, R207, R0 ;  /* 0x00000000cf077221 */ /* 0x000fe20000010000 */
[----:B------:R-:W-:Y:S01]  /*a4b0*/  MOV R207, R211 ;  /* 0x000000d300cf7202 */ /* 0x000fe20000000f00 */
[----:B------:R-:W-:Y:S01]  /*a4c0*/  IMAD.MOV.U32 R118, RZ, RZ, R140 ;  /* 0x000000ffff767224 */ /* 0x000fe200078e008c */
[----:B------:R-:W-:Y:S01]  /*a4d0*/  MOV R158, R162 ;  /* 0x000000a2009e7202 */ /* 0x000fe20000000f00 */
[----:B------:R2:W5:Y:S02]  /*a4e0*/  LDL.LU R5, [R1+0x144] ;  /* 0x0001440001057983 */ /* 0x0005640000300800 */
[----:B------:R2:W2:Y:S01]  /*a4f0*/  MUFU.EX2 R100, R32 ;  /* 0x0000002000647308 */ /* 0x0004a20000000800 */
[----:B------:R-:W-:Y:S01]  /*a500*/  MOV R211, R172 ;  /* 0x000000ac00d37202 */ /* 0x000fe20000000f00 */
[----:B------:R-:W-:Y:S01]  /*a510*/  IMAD.MOV.U32 R172, RZ, RZ, R176 ;  /* 0x000000ffffac7224 */ /* 0x000fe200078e00b0 */
[----:B------:R-:W-:Y:S01]  /*a520*/  MOV R176, R179 ;  /* 0x000000b300b07202 */ /* 0x000fe20000000f00 */
[----:B------:R-:W-:Y:S01]  /*a530*/  FADD.FTZ R7, R207, R7 ;  /* 0x00000007cf077221 */ /* 0x000fe20000010000 */
[----:B------:R-:W-:Y:S01]  /*a540*/  MOV R179, R185 ;  /* 0x000000b900b37202 */ /* 0x000fe20000000f00 */
[----:B------:R-:W-:Y:S01]  /*a550*/  IMAD.MOV.U32 R185, RZ, RZ, R196 ;  /* 0x000000ffffb97224 */ /* 0x000fe200078e00c4 */
[----:B------:R-:W-:-:S02]  /*a560*/  MOV R196, R199 ;  /* 0x000000c700c47202 */ /* 0x000fc40000000f00 */
[----:B-1----:R-:W-:Y:S02]  /*a570*/  F2FP.BF16.F32.PACK_AB R12, R105, R104 ;  /* 0x00000068690c723e */ /* 0x002fe400000010ff */
[----:B---3--:R-:W-:Y:S02]  /*a580*/  F2FP.BF16.F32.PACK_AB R13, R44, R84 ;  /* 0x000000542c0d723e */ /* 0x008fe400000010ff */
[----:B------:R-:W-:Y:S01]  /*a590*/  F2FP.BF16.F32.PACK_AB R15, R86, R85 ;  /* 0x00000055560f723e */ /* 0x000fe200000010ff */
[----:B------:R-:W-:Y:S01]  /*a5a0*/  FADD.FTZ R0, R225, R16 ;  /* 0x00000010e1007221 */ /* 0x000fe20000010000 */
[----:B------:R-:W-:Y:S01]  /*a5b0*/  FADD.FTZ R3, R223, R3 ;  /* 0x00000003df037221 */ /* 0x000fe20000010000 */
[----:B------:R-:W-:Y:S01]  /*a5c0*/  MOV R101, R194 ;  /* 0x000000c200657202 */ /* 0x000fe20000000f00 */
[----:B--2---:R-:W1:Y:S01]  /*a5d0*/  LDSM.16.MT88.4 R32, [R217+0xb000] ;  /* 0x00b00000d920783b */ /* 0x004e620000004200 */
[----:B------:R-:W-:Y:S01]  /*a5e0*/  MOV R199, R163 ;  /* 0x000000a300c77202 */ /* 0x000fe20000000f00 */
[----:B------:R-:W-:Y:S01]  /*a5f0*/  IMAD.MOV.U32 R163, RZ, RZ, R174 ;  /* 0x000000ffffa37224 */ /* 0x000fe200078e00ae */
[----:B------:R-:W-:Y:S01]  /*a600*/  MOV R174, R177 ;  /* 0x000000b100ae7202 */ /* 0x000fe20000000f00 */
[----:B------:R-:W-:Y:S01]  /*a610*/  IMAD.MOV.U32 R102, RZ, RZ, R198 ;  /* 0x000000ffff667224 */ /* 0x000fe200078e00c6 */
[----:B------:R-:W-:Y:S01]  /*a620*/  MOV R177, R184 ;  /* 0x000000b800b17202 */ /* 0x000fe20000000f00 */
[----:B------:R-:W-:Y:S01]  /*a630*/  IMAD.MOV.U32 R184, RZ, RZ, R231 ;  /* 0x000000ffffb87224 */ /* 0x000fe200078e00e7 */
[----:B------:R-:W-:Y:S01]  /*a640*/  MOV R231, R157 ;  /* 0x0000009d00e77202 */ /* 0x000fe20000000f00 */
[----:B------:R-:W2:Y:S01]  /*a650*/  MUFU.EX2 R45, R45 ;  /* 0x0000002d002d7308 */ /* 0x000ea20000000800 */
[----:B------:R-:W-:Y:S01]  /*a660*/  MOV R157, R161 ;  /* 0x000000a1009d7202 */ /* 0x000fe20000000f00 */
[----:B------:R-:W-:Y:S01]  /*a670*/  IMAD.MOV.U32 R161, RZ, RZ, R156 ;  /* 0x000000ffffa17224 */ /* 0x000fe200078e009c */
[----:B------:R-:W-:Y:S01]  /*a680*/  MOV R156, R160 ;  /* 0x000000a0009c7202 */ /* 0x000fe20000000f00 */
[----:B------:R3:W5:Y:S01]  /*a690*/  LDL.LU R6, [R1+0x140] ;  /* 0x0001400001067983 */ /* 0x0007620000300800 */
[----:B------:R-:W-:Y:S01]  /*a6a0*/  MOV R160, R159 ;  /* 0x0000009f00a07202 */ /* 0x000fe20000000f00 */
[----:B------:R-:W-:-:S02]  /*a6b0*/  IMAD.MOV.U32 R159, RZ, RZ, R224 ;  /* 0x000000ffff9f7224 */ /* 0x000fc400078e00e0 */
[----:B------:R-:W-:Y:S02]  /*a6c0*/  IMAD.MOV.U32 R203, RZ, RZ, R184 ;  /* 0x000000ffffcb7224 */ /* 0x000fe400078e00b8 */
[----:B------:R-:W-:Y:S01]  /*a6d0*/  IMAD.MOV.U32 R206, RZ, RZ, R161 ;  /* 0x000000ffffce7224 */ /* 0x000fe200078e00a1 */
[----:B------:R-:W-:Y:S01]  /*a6e0*/  MOV R210, R160 ;  /* 0x000000a000d27202 */ /* 0x000fe20000000f00 */
[----:B------:R-:W-:Y:S02]  /*a6f0*/  IMAD.MOV.U32 R213, RZ, RZ, R159 ;  /* 0x000000ffffd57224 */ /* 0x000fe400078e009f */
[----:B------:R-:W-:Y:S01]  /*a700*/  FADD.FTZ R7, R203, R7 ;  /* 0x00000007cb077221 */ /* 0x000fe20000010000 */
[----:B------:R-:W-:Y:S01]  /*a710*/  IMAD.MOV.U32 R187, RZ, RZ, R163 ;  /* 0x000000ffffbb7224 */ /* 0x000fe200078e00a3 */
[----:B------:R-:W-:Y:S01]  /*a720*/  MOV R192, R199 ;  /* 0x000000c700c07202 */ /* 0x000fe20000000f00 */
[----:B------:R-:W-:Y:S01]  /*a730*/  IMAD.MOV.U32 R204, RZ, RZ, R185 ;  /* 0x000000ffffcc7224 */ /* 0x000fe200078e00b9 */
[----:B------:R-:W-:-:S02]  /*a740*/  MOV R203, R206 ;  /* 0x000000ce00cb7202 */ /* 0x000fc40000000f00 */
[----:B------:R-:W-:Y:S02]  /*a750*/  MOV R197, R196 ;  /* 0x000000c400c57202 */ /* 0x000fe40000000f00 */
[----:B------:R-:W-:Y:S02]  /*a760*/  MOV R207, R179 ;  /* 0x000000b300cf7202 */ /* 0x000fe40000000f00 */
[----:B------:R-:W-:Y:S01]  /*a770*/  F2FP.BF16.F32.PACK_AB R14, R88, R100 ;  /* 0x00000064580e723e */ /* 0x000fe200000010ff */
        /* <DEDUP_REMOVED lines=19> */
[----:B------:R-:W3:Y:S01]  /*a8b0*/  MUFU.EX2 R125, R125 ;  /* 0x0000007d007d7308 */ /* 0x000ee20000000800 */
[----:B------:R-:W-:Y:S01]  /*a8c0*/  MOV R185, R157 ;  /* 0x0000009d00b97202 */ /* 0x000fe20000000f00 */
[----:B------:R-:W-:Y:S01]  /*a8d0*/  LDSM.16.MT88.4 R160, [R220+0xb800] ;  /* 0x00b80000dca0783b */ /* 0x000fe20000004200 */
[----:B------:R-:W-:Y:S02]  /*a8e0*/  MOV R172, R200 ;  /* 0x000000c800ac7202 */ /* 0x000fe40000000f00 */
[----:B------:R-:W-:Y:S01]  /*a8f0*/  MOV R187, R192 ;  /* 0x000000c000bb7202 */ /* 0x000fe20000000f00 */
[----:B------:R-:W-:Y:S01]  /*a900*/  IMAD.MOV.U32 R192, RZ, RZ, R197 ;  /* 0x000000ffffc07224 */ /* 0x000fe200078e00c5 */
[----:B------:R-:W-:Y:S01]  /*a910*/  MOV R196, R231 ;  /* 0x000000e700c47202 */ /* 0x000fe20000000f00 */
[----:B-1----:R-:W-:Y:S01]  /*a920*/  HMMA.16816.F32.BF16 R136, R12, R32, R136 ;  /* 0x000000200c88723c */ /* 0x002fe20000041888 */
[----:B------:R-:W-:-:S02]  /*a930*/  MOV R197, R204 ;  /* 0x000000cc00c57202 */ /* 0x000fc40000000f00 */
[----:B------:R-:W-:Y:S02]  /*a940*/  MOV R175, R213 ;  /* 0x000000d500af7202 */ /* 0x000fe40000000f00 */
[----:B------:R-:W-:Y:S01]  /*a950*/  MOV R204, R172 ;  /* 0x000000ac00cc7202 */ /* 0x000fe20000000f00 */
[----:B------:R-:W-:Y:S01]  /*a960*/  HMMA.16816.F32.BF16 R148, R12, R34, R148 ;  /* 0x000000220c94723c */ /* 0x000fe20000041894 */
[----:B------:R-:W-:Y:S01]  /*a970*/  MOV R193, R187 ;  /* 0x000000bb00c17202 */ /* 0x000fe20000000f00 */
[----:B------:R-:W-:Y:S01]  /*a980*/  IMAD.MOV.U32 R172, RZ, RZ, R185 ;  /* 0x000000ffffac7224 */ /* 0x000fe200078e00b9 */
[----:B------:R-:W-:-:S03]  /*a990*/  MOV R185, R196 ;  /* 0x000000c400b97202 */ /* 0x000fc60000000f00 */
[----:B------:R-:W-:Y:S01]  /*a9a0*/  HMMA.16816.F32.BF16 R152, R12, R24, R152 ;  /* 0x000000180c98723c */ /* 0x000fe20000041898 */
[----:B------:R-:W-:Y:S01]  /*a9b0*/  MOV R195, R210 ;  /* 0x000000d200c37202 */ /* 0x000fe20000000f00 */
[----:B------:R-:W-:Y:S01]  /*a9c0*/  FADD.FTZ R0, R201, R0 ;  /* 0x00000000c9007221 */ /* 0x000fe20000010000 */
[----:B------:R-:W-:-:S03]  /*a9d0*/  MOV R196, R10 ;  /* 0x0000000a00c47202 */ /* 0x000fc60000000f00 */
[C---:B------:R-:W-:Y:S06]  /*a9e0*/  HMMA.16816.F32.BF16 R164, R12.reuse, R26, R164 ;  /* 0x0000001a0ca4723c */ /* 0x040fec00000418a4 */
[C---:B------:R-:W-:Y:S06]  /*a9f0*/  HMMA.16816.F32.BF16 R168, R12.reuse, R20, R168 ;  /* 0x000000140ca8723c */ /* 0x040fec00000418a8 */
[C---:B------:R-:W-:Y:S06]  /*aa00*/  HMMA.16816.F32.BF16 R180, R12.reuse, R22, R180 ;  /* 0x000000160cb4723c */ /* 0x040fec00000418b4 */
[C---:B------:R-:W-:Y:S06]  /*aa10*/  HMMA.16816.F32.BF16 R188, R12.reuse, R28, R188 ;  /* 0x0000001c0cbc723c */ /* 0x040fec00000418bc */
[----:B------:R-:W-:Y:S01]  /*aa20*/  HMMA.16816.F32.BF16 R40, R12, R30, R120 ;  /* 0x0000001e0c28723c */ /* 0x000fe20000041878 */
[----:B------:R-:W-:-:S02]  /*aa30*/  IMAD.MOV.U32 R213, RZ, RZ, R197 ;  /* 0x000000ffffd57224 */ /* 0x000fc400078e00c5 */
[----:B------:R-:W-:Y:S01]  /*aa40*/  IMAD.MOV.U32 R197, RZ, RZ, R196 ;  /* 0x000000ffffc57224 */ /* 0x000fe200078e00c4 */
[----:B------:R-:W-:-:S03]  /*aa50*/  MOV R196, R8 ;  /* 0x0000000800c47202 */ /* 0x000fc60000000f00 */
[----:B------:R-:W-:Y:S01]  /*aa60*/  FADD.FTZ R13, R11, R3 ;  /* 0x000000030b0d7221 */ /* 0x000fe20000010000 */
[----:B------:R-:W-:Y:S01]  /*aa70*/  FADD.FTZ R3, R9, R0 ;  /* 0x0000000009037221 */ /* 0x000fe20000010000 */
[----:B------:R-:W-:Y:S02]  /*aa80*/  MOV R199, R174 ;  /* 0x000000ae00c77202 */ /* 0x000fe40000000f00 */
[----:B------:R-:W-:Y:S02]  /*aa90*/  MOV R210, R192 ;  /* 0x000000c000d27202 */ /* 0x000fe40000000f00 */
[----:B------:R-:W-:Y:S02]  /*aaa0*/  MOV R174, R177 ;  /* 0x000000b100ae7202 */ /* 0x000fe40000000f00 */
[----:B------:R-:W-:Y:S01]  /*aab0*/  MOV R97, R196 ;  /* 0x000000c400617202 */ /* 0x000fe20000000f00 */
[----:B------:R-:W-:Y:S01]  /*aac0*/  IMAD.MOV.U32 R98, RZ, RZ, R199 ;  /* 0x000000ffff627224 */ /* 0x000fe200078e00c7 */
[----:B------:R-:W-:-:S02]  /*aad0*/  MOV R157, R146 ;  /* 0x00000092009d7202 */ /* 0x000fc40000000f00 */
[----:B------:R-:W-:Y:S02]  /*aae0*/  MOV R156, R147 ;  /* 0x00000093009c7202 */ /* 0x000fe40000000f00 */
[----:B------:R-:W-:Y:S02]  /*aaf0*/  MOV R99, R174 ;  /* 0x000000ae00637202 */ /* 0x000fe40000000f00 */
[----:B------:R-:W-:Y:S02]  /*ab00*/  MOV R103, R157 ;  /* 0x0000009d00677202 */ /* 0x000fe40000000f00 */
[----:B------:R-:W-:Y:S01]  /*ab10*/  MOV R106, R156 ;  /* 0x0000009c006a7202 */ /* 0x000fe20000000f00 */
[----:B------:R-:W-:Y:S01]  /*ab20*/  IMAD.MOV.U32 R107, RZ, RZ, R159 ;  /* 0x000000ffff6b7224 */ /* 0x000fe200078e009f */
[----:B------:R-:W-:Y:S02]  /*ab30*/  MOV R111, R158 ;  /* 0x0000009e006f7202 */ /* 0x000fe40000000f00 */
[----:B------:R-:W-:-:S02]  /*ab40*/  MOV R192, R185 ;  /* 0x000000b900c07202 */ /* 0x000fc40000000f00 */
[----:B------:R-:W-:Y:S01]  /*ab50*/  MOV R119, R141 ;  /* 0x0000008d00777202 */ /* 0x000fe20000000f00 */
[----:B----4-:R-:W-:Y:S01]  /*ab60*/  FADD.FTZ R2, R70, R2 ;  /* 0x0000000246027221 */ /* 0x010fe20000010000 */
[----:B------:R-:W-:Y:S01]  /*ab70*/  MOV R211, R176 ;  /* 0x000000b000d37202 */ /* 0x000fe20000000f00 */
[----:B------:R-:W-:Y:S01]  /*ab80*/  IMAD.MOV.U32 R231, RZ, RZ, R144 ;  /* 0x000000ffffe77224 */ /* 0x000fe200078e0090 */
[----:B------:R-:W1:Y:S01]  /*ab90*/  MUFU.EX2 R58, R58 ;  /* 0x0000003a003a7308 */ /* 0x000e620000000800 */
[----:B------:R-:W-:Y:S01]  /*aba0*/  FADD.FTZ R2, R228, R2 ;  /* 0x00000002e4027221 */ /* 0x000fe20000010000 */
[----:B------:R-:W-:Y:S01]  /*abb0*/  F2FP.BF16.F32.PACK_AB R16, R131, R202 ;  /* 0x000000ca8310723e */ /* 0x000fe200000010ff */
[----:B------:R-:W4:Y:S02]  /*abc0*/  LDSM.16.MT88.4 R144, [R217+0xb800] ;  /* 0x00b80000d990783b */ /* 0x000f240000004200 */
[----:B------:R-:W-:Y:S01]  /*abd0*/  FADD.FTZ R2, R222, R2 ;  /* 0x00000002de027221 */ /* 0x000fe20000010000 */
[----:B------:R-:W-:Y:S01]  /*abe0*/  F2FP.BF16.F32.PACK_AB R17, R109, R108 ;  /* 0x0000006c6d11723e */ /* 0x000fe200000010ff */
[----:B------:R-:W4:Y:S02]  /*abf0*/  LDSM.16.MT88.4 R176, [R218+0xb800] ;  /* 0x00b80000dab0783b */ /* 0x000f240000004200 */
[----:B------:R-:W-:Y:S01]  /*ac00*/  FADD.FTZ R2, R216, R2 ;  /* 0x00000002d8027221 */ /* 0x000fe20000010000 */
[----:B------:R-:W1:Y:S01]  /*ac10*/  MUFU.EX2 R46, R46 ;  /* 0x0000002e002e7308 */ /* 0x000e620000000800 */
[----:B------:R-:W-:Y:S01]  /*ac20*/  F2FP.BF16.F32.PACK_AB R18, R116, R130 ;  /* 0x000000827412723e */ /* 0x000fe200000010ff */
[----:B------:R1:W5:Y:S01]  /*ac30*/  LDL.LU R70, [R1+0x13c] ;  /* 0x00013c0001467983 */ /* 0x0003620000300800 */
[----:B------:R-:W-:Y:S01]  /*ac40*/  FADD.FTZ R12, R203, R2 ;  /* 0x00000002cb0c7221 */ /* 0x000fe20000010000 */
[----:B------:R-:W-:-:S02]  /*ac50*/  IMAD.MOV.U32 R203, RZ, RZ, R206 ;  /* 0x000000ffffcb7224 */ /* 0x000fc400078e00ce */
[----:B------:R-:W-:Y:S01]  /*ac60*/  FADD.FTZ R2, R175, R7 ;  /* 0x00000007af027221 */ /* 0x000fe20000010000 */
[----:B------:R-:W-:Y:S01]  /*ac70*/  IMAD.MOV.U32 R175, RZ, RZ, R193 ;  /* 0x000000ffffaf7224 */ /* 0x000fe200078e00c1 */
[----:B------:R-:W-:Y:S01]  /*ac80*/  MOV R193, R195 ;  /* 0x000000c300c17202 */ /* 0x000fe20000000f00 */
[----:B------:R-:W-:Y:S01]  /*ac90*/  IMAD.MOV.U32 R206, RZ, RZ, R173 ;  /* 0x000000ffffce7224 */ /* 0x000fe200078e00ad */
[----:B------:R-:W-:Y:S01]  /*aca0*/  MOV R173, R172 ;  /* 0x000000ac00ad7202 */ /* 0x000fe20000000f00 */
[----:B------:R-:W4:Y:S01]  /*acb0*/  MUFU.EX2 R126, R126 ;  /* 0x0000007e007e7308 */ /* 0x000f220000000800 */
[----:B------:R-:W-:Y:S01]  /*acc0*/  MOV R195, R203 ;  /* 0x000000cb00c37202 */ /* 0x000fe20000000f00 */
        /* <DEDUP_REMOVED lines=74> */
[----:B--2---:R-:W-:Y:S01]  /*b170*/  F2FP.BF16.F32.PACK_AB R19, R45, R110 ;  /* 0x0000006e2d13723e */ /* 0x004fe200000010ff */
[----:B------:R-:W-:Y:S01]  /*b180*/  FADD.FTZ R7, R131, R7 ;  /* 0x0000000783077221 */ /* 0x000fe20000010000 */
[----:B------:R-:W2:Y:S01]  /*b190*/  MUFU.EX2 R59, R59 ;  /* 0x0000003b003b7308 */ /* 0x000ea20000000800 */
[----:B------:R-:W-:Y:S01]  /*b1a0*/  FADD.FTZ R3, R109, R3 ;  /* 0x000000036d037221 */ /* 0x000fe20000010000 */
[----:B------:R-:W-:Y:S01]  /*b1b0*/  FADD.FTZ R0, R44, R0 ;  /* 0x000000002c007221 */ /* 0x000fe20000010000 */
[----:B------:R-:W-:Y:S01]  /*b1c0*/  FADD.FTZ R2, R105, R2 ;  /* 0x0000000269027221 */ /* 0x000fe20000010000 */
[----:B------:R-:W-:Y:S01]  /*b1d0*/  FADD.FTZ R7, R130, R7 ;  /* 0x0000000782077221 */ /* 0x000fe20000010000 */
[----:B------:R-:W-:-:S03]  /*b1e0*/  FADD.FTZ R3, R110, R3 ;  /* 0x000000036e037221 */ /* 0x000fc60000010000 */
[----:B------:R-:W2:Y:S01]  /*b1f0*/  MUFU.EX2 R47, R47 ;  /* 0x0000002f002f7308 */ /* 0x000ea20000000800 */
[----:B------:R-:W-:Y:S01]  /*b200*/  FADD.FTZ R0, R85, R0 ;  /* 0x0000000055007221 */ /* 0x000fe20000010000 */
[----:B------:R-:W-:Y:S01]  /*b210*/  HMMA.16816.F32.BF16 R36, R16, R20, R36 ;  /* 0x000000141024723c */ /* 0x000fe20000041824 */
[----:B------:R-:W-:Y:S01]  /*b220*/  FADD.FTZ R2, R100, R2 ;  /* 0x0000000264027221 */ /* 0x000fe20000010000 */
[----:B------:R-:W-:-:S04]  /*b230*/  FADD.FTZ R7, R116, R7 ;  /* 0x0000000774077221 */ /* 0x000fc80000010000 */
[----:B------:R-:W2:Y:S01]  /*b240*/  MUFU.EX2 R127, R127 ;  /* 0x0000007f007f7308 */ /* 0x000ea20000000800 */
[----:B------:R-:W-:Y:S01]  /*b250*/  HMMA.16816.F32.BF16 R52, R16, R22, R52 ;  /* 0x000000161034723c */ /* 0x000fe20000041834 */
[----:B------:R-:W2:Y:S01]  /*b260*/  LDSM.16.MT88.4 R20, [R219+0xb800] ;  /* 0x00b80000db14783b */ /* 0x000ea20000004200 */
[----:B------:R-:W-:-:S05]  /*b270*/  FADD.FTZ R3, R45, R3 ;  /* 0x000000032d037221 */ /* 0x000fca0000010000 */
[----:B------:R-:W2:Y:S01]  /*b280*/  MUFU.EX2 R68, R68 ;  /* 0x0000004400447308 */ /* 0x000ea20000000800 */
[----:B------:R-:W-:Y:S01]  /*b290*/  FADD.FTZ R0, R86, R0 ;  /* 0x0000000056007221 */ /* 0x000fe20000010000 */
[----:B------:R-:W-:Y:S01]  /*b2a0*/  FADD.FTZ R2, R88, R2 ;  /* 0x0000000258027221 */ /* 0x000fe20000010000 */
[----:B------:R2:W5:Y:S05]  /*b2b0*/  LDL.LU R71, [R1+0x138] ;  /* 0x0001380001477983 */ /* 0x00056a0000300800 */
[----:B------:R-:W2:Y:S01]  /*b2c0*/  MUFU.EX2 R56, R56 ;  /* 0x0000003800387308 */ /* 0x000ea20000000800 */
[----:B------:R-:W-:Y:S01]  /*b2d0*/  FADD.FTZ R7, R117, R7 ;  /* 0x0000000775077221 */ /* 0x000fe20000010000 */
[----:B------:R2:W5:Y:S01]  /*b2e0*/  LDL.LU R73, [R1+0x134] ;  /* 0x0001340001497983 */ /* 0x0005620000300800 */
[----:B---3--:R-:W-:-:S05]  /*b2f0*/  FADD.FTZ R3, R125, R3 ;  /* 0x000000037d037221 */ /* 0x008fca0000010000 */
[----:B------:R-:W3:Y:S01]  /*b300*/  MUFU.EX2 R128, R128 ;  /* 0x0000008000807308 */ /* 0x000ee20000000800 */
[----:B------:R3:W5:Y:S01]  /*b310*/  LDL.LU R248, [R1+0x130] ;  /* 0x0001300001f87983 */ /* 0x0007620000300800 */
[----:B-1----:R-:W-:-:S06]  /*b320*/  FADD.FTZ R0, R58, R0 ;  /* 0x000000003a007221 */ /* 0x002fcc0000010000 */
[----:B------:R-:W1:Y:S01]  /*b330*/  MUFU.EX2 R69, R69 ;  /* 0x0000004500457308 */ /* 0x000e620000000800 */
[----:B------:R1:W5:Y:S01]  /*b340*/  LDL.LU R228, [R1+0x12c] ;  /* 0x00012c0001e47983 */ /* 0x0003620000300800 */
[----:B------:R-:W-:-:S06]  /*b350*/  FADD.FTZ R2, R46, R2 ;  /* 0x000000022e027221 */ /* 0x000fcc0000010000 */
[----:B------:R-:W1:Y:S01]  /*b360*/  MUFU.EX2 R57, R57 ;  /* 0x0000003900397308 */ /* 0x000e620000000800 */
[----:B------:R1:W5:Y:S01]  /*b370*/  LDL.LU R225, [R1+0x128] ;  /* 0x0001280001e17983 */ /* 0x0003620000300800 */
[----:B------:R-:W-:Y:S01]  /*b380*/  FADD.FTZ R7, R112, R7 ;  /* 0x0000000770077221 */ /* 0x000fe20000010000 */
[----:B----4-:R-:W-:Y:S01]  /*b390*/  FADD.FTZ R3, R126, R3 ;  /* 0x000000037e037221 */ /* 0x010fe20000010000 */
[----:B--2---:R-:W-:Y:S01]  /*b3a0*/  FADD.FTZ R0, R59, R0 ;  /* 0x000000003b007221 */ /* 0x004fe20000010000 */
[----:B------:R2:W5:Y:S01]  /*b3b0*/  LDL.LU R224, [R1+0x124] ;  /* 0x0001240001e07983 */ /* 0x0005620000300800 */
[----:B------:R-:W-:Y:S01]  /*b3c0*/  FADD.FTZ R2, R47, R2 ;  /* 0x000000022f027221 */ /* 0x000fe20000010000 */
[----:B------:R-:W-:Y:S02]  /*b3d0*/  FADD.FTZ R7, R113, R7 ;  /* 0x0000000771077221 */ /* 0x000fe40000010000 */
[----:B------:R2:W5:Y:S01]  /*b3e0*/  LDL.LU R223, [R1+0x120] ;  /* 0x0001200001df7983 */ /* 0x0005620000300800 */
[----:B------:R-:W-:-:S03]  /*b3f0*/  FADD.FTZ R3, R127, R3 ;  /* 0x000000037f037221 */ /* 0x000fc60000010000 */
        /* <DEDUP_REMOVED lines=9> */
[----:B---3--:R-:W-:-:S03]  /*b490*/  FADD.FTZ R3, R128, R3 ;  /* 0x0000000380037221 */ /* 0x008fc60000010000 */
[----:B------:R2:W5:Y:S01]  /*b4a0*/  LDL.LU R200, [R1+0x10c] ;  /* 0x00010c0001c87983 */ /* 0x0005620000300800 */
[C---:B------:R-:W-:Y:S01]  /*b4b0*/  HMMA.16816.F32.BF16 R80, R16.reuse, R34, R80 ;  /* 0x000000221050723c */ /* 0x040fe20000041850 */
[----:B-1----:R-:W-:Y:S02]  /*b4c0*/  FADD.FTZ R0, R69, R0 ;  /* 0x0000000045007221 */ /* 0x002fe40000010000 */
[----:B------:R2:W5:Y:S03]  /*b4d0*/  LDL.LU R11, [R1+0x108] ;  /* 0x00010800010b7983 */ /* 0x0005660000300800 */
[----:B------:R-:W-:Y:S01]  /*b4e0*/  HMMA.16816.F32.BF16 R48, R16, R26, R48 ;  /* 0x0000001a1030723c */ /* 0x000fe20000041830 */
[----:B------:R2:W5:Y:S01]  /*b4f0*/  LDL.LU R10, [R1+0x104] ;  /* 0x00010400010a7983 */ /* 0x0005620000300800 */
[----:B------:R-:W-:-:S03]  /*b500*/  FADD.FTZ R2, R57, R2 ;  /* 0x0000000239027221 */ /* 0x000fc60000010000 */
        /* <DEDUP_REMOVED lines=36> */
[----:B------:R-:W-:Y:S01]  /*b750*/  ULDC UR4, c[0x0][0x2d0] ;  /* 0x0000b40000047ab9 */ /* 0x000fe20000000800 */
[----:B------:R-:W-:Y:S01]  /*b760*/  UIADD3 UR22, UR26, -0x2, URZ ;  /* 0xfffffffe1a167890 */ /* 0x000fe2000fffe03f */
[----:B-----5:R-:W-:Y:S01]  /*b770*/  ISETP.GE.AND P1, PT, R200, UR4, PT ;  /* 0x00000004c8007c0c */ /* 0x020fe2000bf26270 */
[----:B------:R-:W-:Y:S01]  /*b780*/  IMAD.U32 R7, RZ, RZ, UR6 ;  /* 0x00000006ff077e24 */ /* 0x000fe2000f8e00ff */
[----:B------:R-:W-:Y:S01]  /*b790*/  MOV R13, UR6 ;  /* 0x00000006000d7c02 */ /* 0x000fe20008000f00 */
[----:B------:R-:W-:Y:S01]  /*b7a0*/  USHF.R.S32.HI UR20, URZ, 0x1f, UR22 ;  /* 0x0000001f3f147899 */ /* 0x000fe20008011416 */
[----:B------:R-:W-:Y:S01]  /*b7b0*/  IMAD.U32 R26, RZ, RZ, UR6 ;  /* 0x00000006ff1a7e24 */ /* 0x000fe2000f8e00ff */
[----:B------:R-:W-:Y:S01]  /*b7c0*/  UIMAD UR4, UR13, UR22, URZ ;  /* 0x000000160d0472a4 */ /* 0x000fe2000f8e023f */
[----:B------:R-:W-:Y:S01]  /*b7d0*/  IMAD.U32 R2, RZ, RZ, UR22 ;  /* 0x00000016ff027e24 */ /* 0x000fe2000f8e00ff */
[----:B------:R-:W-:Y:S01]  /*b7e0*/  MOV R14, UR6 ;  /* 0x00000006000e7c02 */ /* 0x000fe20008000f00 */
[----:B------:R-:W-:Y:S01]  /*b7f0*/  IMAD.U32 R12, RZ, RZ, UR7 ;  /* 0x00000007ff0c7e24 */ /* 0x000fe2000f8e00ff */
[----:B------:R-:W-:Y:S01]  /*b800*/  UIMAD UR4, UR20, UR14, UR4 ;  /* 0x0000000e140472a4 */ /* 0x000fe2000f8e0204 */
[----:B------:R-:W-:Y:S01]  /*b810*/  IMAD.U32 R0, RZ, RZ, UR7 ;  /* 0x00000007ff007e24 */ /* 0x000fe2000f8e00ff */
[----:B------:R-:W-:-:S04]  /*b820*/  DEPBAR.LE SB0, 0x0 ;  /* 0x000080000000791a */ /* 0x000fc80000000000 */
[----:B------:R-:W1:Y:S01]  /*b830*/  @!P1 LDC.64 R24, c[0x0][0x220] ;  /* 0x00008800ff189b82 */ /* 0x000e620000000a00 */
[----:B------:R-:W-:-:S07]  /*b840*/  IMAD.U32 R21, RZ, RZ, UR6 ;  /* 0x00000006ff157e24 */ /* 0x000fce000f8e00ff */
[----:B------:R-:W-:Y:S01]  /*b850*/  BAR.SYNC.DEFER_BLOCKING 0x0 ;  /* 0x0000000000007b1d */ /* 0x000fe20000010000 */
[----:B------:R-:W-:-:S07]  /*b860*/  MOV R18, UR6 ;  /* 0x0000000600127c02 */ /* 0x000fce0008000f00 */
[----:B------:R-:W3:Y:S01]  /*b870*/  @!P1 LDC.64 R32, c[0x0][0x220] ;  /* 0x00008800ff209b82 */ /* 0x000ee20000000a00 */
[----:B------:R-:W-:Y:S01]  /*b880*/  VOTEU.ALL UP0, P1 ;  /* 0x00000000003f7886 */ /* 0x000fe20000800000 */
[----:B------:R-:W-:Y:S04]  /*b890*/  STL.64 [R1+0x108], R138 ;  /* 0x0001088a01007387 */ /* 0x000fe80000100a00 */
[----:B------:R-:W-:Y:S01]  /*b8a0*/  @!UP0 UIMAD UR27, UR7, 0x30, URZ ;  /* 0x00000030071b88a4 */ /* 0x000fe2000f8e023f */
[----:B------:R-:W-:Y:S01]  /*b8b0*/  STL.64 [R1+0x100], R136 ;  /* 0x0001008801007387 */ /* 0x000fe20000100a00 */
[----:B------:R-:W4:Y:S01]  /*b8c0*/  @!P1 LDC.64 R30, c[0x0][0x220] ;  /* 0x00008800ff1e9b82 */ /* 0x000f220000000a00 */
[----:B------:R-:W-:Y:S02]  /*b8d0*/  @!UP0 UIMAD UR21, UR7, 0x50, URZ ;  /* 0x00000050071588a4 */ /* 0x000fe4000f8e023f */
[----:B------:R-:W-:Y:S01]  /*b8e0*/  @!UP0 UIMAD UR20, UR7, 0x60, URZ ;  /* 0x00000060071488a4 */ /* 0x000fe2000f8e023f */
[----:B------:R-:W-:Y:S04]  /*b8f0*/  STL [R1+0xfc], R6 ;  /* 0x0000fc0601007387 */ /* 0x000fe80000100800 */
[----:B------:R-:W4:Y:S01]  /*b900*/  @!P1 LDC.64 R28, c[0x0][0x220] ;  /* 0x00008800ff1c9b82 */ /* 0x000f220000000a00 */
[----:B------:R-:W-:Y:S04]  /*b910*/  STL [R1+0xf8], R5 ;  /* 0x0000f80501007387 */ /* 0x000fe80000100800 */
[----:B------:R-:W-:Y:S03]  /*b920*/  @P1 STS.128 [R228+0x8000], RZ ;  /* 0x008000ffe4001388 */ /* 0x000fe60000000c00 */
[----:B------:R-:W4:Y:S08]  /*b930*/  @!P1 LDC.64 R34, c[0x0][0x220] ;  /* 0x00008800ff229b82 */ /* 0x000f300000000a00 */
[----:B------:R-:W4:Y:S01]  /*b940*/  @!P1 LDC.64 R36, c[0x0][0x220] ;  /* 0x00008800ff249b82 */ /* 0x000f220000000a00 */
[----:B--2---:R-:W-:-:S04]  /*b950*/  IMAD.WIDE.U32 R2, R2, UR14, R230 ;  /* 0x0000000e02027c25 */ /* 0x004fc8000f8e00e6 */
[----:B------:R-:W-:Y:S01]  /*b960*/  VIADD R3, R3, UR4 ;  /* 0x0000000403037c36 */ /* 0x000fe20008000000 */
[-C--:B------:R-:W-:Y:S01]  /*b970*/  @!P1 LEA R7, P2, R7, R2.reuse, 0x5 ;  /* 0x0000000207079211 */ /* 0x080fe200078428ff */
[----:B------:R-:W-:Y:S01]  /*b980*/  @!UP0 UIMAD UR4, UR7, 0x70, URZ ;  /* 0x00000070070488a4 */ /* 0x000fe2000f8e023f */
[-C--:B------:R-:W-:Y:S01]  /*b990*/  @!P1 LEA R26, P0, R26, R2.reuse, 0x6 ;  /* 0x000000021a1a9211 */ /* 0x080fe200078030ff */
[--C-:B------:R-:W-:Y:S01]  /*b9a0*/  @!P1 IMAD.MOV.U32 R17, RZ, RZ, R3.reuse ;  /* 0x000000ffff119224 */ /* 0x100fe200078e0003 */
[-C--:B------:R-:W-:Y:S01]  /*b9b0*/  @!P1 LEA.HI.X R27, R13, R3.reuse, R12, 0x5, P2 ;  /* 0x000000030d1b9211 */ /* 0x080fe200010f2c0c */
[----:B------:R-:W-:Y:S01]  /*b9c0*/  IMAD.U32 R12, RZ, RZ, UR6 ;  /* 0x00000006ff0c7e24 */ /* 0x000fe2000f8e00ff */
[-C--:B------:R-:W-:Y:S01]  /*b9d0*/  @!P1 LEA.HI.X R38, R14, R3.reuse, R0, 0x6, P0 ;  /* 0x000000030e269211 */ /* 0x080fe200000f3400 */
[--C-:B------:R-:W-:Y:S01]  /*b9e0*/  @!P1 IMAD.MOV.U32 R14, RZ, RZ, R2.reuse ;  /* 0x000000ffff0e9224 */ /* 0x100fe200078e0002 */
[-C--:B------:R-:W-:Y:S01]  /*b9f0*/  @!P1 MOV R15, R3.reuse ;  /* 0x00000003000f9202 */ /* 0x080fe20000000f00 */
[----:B------:R-:W-:Y:S01]  /*ba00*/  IMAD.U32 R0, RZ, RZ, UR6 ;  /* 0x00000006ff007e24 */ /* 0x000fe2000f8e00ff */
[----:B------:R-:W-:Y:S01]  /*ba10*/  @!P1 MOV R16, R2 ;  /* 0x0000000200109202 */ /* 0x000fe20000000f00 */
[----:B------:R-:W-:Y:S01]  /*ba20*/  @!P1 IMAD.WIDE.U32 R18, R18, 0x30, R2 ;  /* 0x0000003012129825 */ /* 0x000fe200078e0002 */
[----:B------:R-:W-:-:S02]  /*ba30*/  @!P1 MOV R13, R3 ;  /* 0x00000003000d9202 */ /* 0x000fc40000000f00 */
[----:B-1----:R-:W-:Y:S01]  /*ba40*/  @!P1 LEA R20, P2, R2, R24, 0x1 ;  /* 0x0000001802149211 */ /* 0x002fe200078408ff */
[----:B------:R-:W-:-:S04]  /*ba50*/  @!P1 IMAD.WIDE.U32 R14, R12, 0x60, R14 ;  /* 0x000000600c0e9825 */ /* 0x000fc800078e000e */
[----:B------:R-:W-:Y:S02]  /*ba60*/  @!P1 IMAD.MOV.U32 R12, RZ, RZ, R2 ;  /* 0x000000ffff0c9224 */ /* 0x000fe400078e0002 */
[----:B------:R-:W-:Y:S01]  /*ba70*/  @!P1 IMAD.WIDE.U32 R16, R0, 0x50, R16 ;  /* 0x0000005000109825 */ /* 0x000fe200078e0010 */
[----:B------:R-:W-:-:S03]  /*ba80*/  @!P1 IADD3 R0, P0, R2, UR16, RZ ;  /* 0x0000001002009c10 */ /* 0x000fc6000ff1e0ff */
[----:B------:R-:W-:Y:S01]  /*ba90*/  @!P1 IMAD.WIDE.U32 R12, R21, 0x70, R12 ;  /* 0x00000070150c9825 */ /* 0x000fe200078e000c */
[----:B------:R-:W-:Y:S02]  /*baa0*/  @!P1 LEA.HI.X R21, R2, R25, R3, 0x1, P2 ;  /* 0x0000001902159211 */ /* 0x000fe400010f0c03 */
[----:B------:R-:W-:Y:S01]  /*bab0*/  @!P1 IADD3.X R23, R3, UR15, RZ, P0, !PT ;  /* 0x0000000f03179c10 */ /* 0x000fe200087fe4ff */
[----:B------:R-:W1:Y:S01]  /*bac0*/  @!P1 LDC.64 R24, c[0x0][0x220] ;  /* 0x00008800ff189b82 */ /* 0x000e620000000a00 */
[C---:B---3--:R-:W-:Y:S01]  /*bad0*/  @!P1 LEA R22, P0, R0.reuse, R32, 0x1 ;  /* 0x0000002000169211 */ /* 0x048fe200078008ff */
[----:B------:R-:W-:Y:S01]  /*bae0*/  @!PT LDS RZ, [RZ] ;  /* 0x00000000fffff984 */ /* 0x000fe20000000800 */
[----:B------:R-:W-:Y:S01]  /*baf0*/  @!PT LDS RZ, [RZ] ;  /* 0x00000000fffff984 */ /* 0x000fe20000000800 */
[----:B------:R-:W-:Y:S01]  /*bb00*/  @!PT LDS RZ, [RZ] ;  /* 0x00000000fffff984 */ /* 0x000fe20000000800 */
[----:B------:R2:W-:Y:S03]  /*bb10*/  @!P1 LDGSTS.E.BYPASS.LTC128B.128 [R228+0x8000], desc[UR24][R20.64] ;  /* 0x0800000014e49fae */ /* 0x0005e6000b901d58 */
[----:B------:R-:W-:Y:S01]  /*bb20*/  @!P1 LEA.HI.X R23, R0, R33, R23, 0x1, P0 ;  /* 0x0000002100179211 */ /* 0x000fe200000f0c17 */
[----:B------:R-:W-:Y:S01]  /*bb30*/  @!P1 VIADD R0, R19, UR27 ;  /* 0x0000001b13009c36 */ /* 0x000fe20008000000 */
[C---:B----4-:R-:W-:Y:S01]  /*bb40*/  @!P1 LEA R2, P0, R7.reuse, R30, 0x1 ;  /* 0x0000001e07029211 */ /* 0x050fe200078008ff */
[----:B------:R-:W2:Y:S01]  /*bb50*/  @!P1 LDC.64 R32, c[0x0][0x220] ;  /* 0x00008800ff209b82 */ /* 0x000ea20000000a00 */
        /* <DEDUP_REMOVED lines=17> */
[C---:B--2---:R-:W-:Y:S01]  /*bc70*/  @!P1 LEA R20, P3, R16.reuse, R32, 0x1 ;  /* 0x0000002010149211 */ /* 0x044fe200078608ff */
[----:B------:R-:W-:Y:S01]  /*bc80*/  @!PT LDS RZ, [RZ] ;  /* 0x00000000fffff984 */ /* 0x000fe20000000800 */
[----:B------:R-:W-:Y:S01]  /*bc90*/  @!PT LDS RZ, [RZ] ;  /* 0x00000000fffff984 */ /* 0x000fe20000000800 */
[----:B------:R-:W-:Y:S01]  /*bca0*/  @!PT LDS RZ, [RZ] ;  /* 0x00000000fffff984 */ /* 0x000fe20000000800 */
[----:B------:R-:W-:Y:S03]  /*bcb0*/  @!P1 LDGSTS.E.BYPASS.LTC128B.128 [R228+0x9800], desc[UR24][R24.64] ;  /* 0x0980000018e49fae */ /* 0x000fe6000b901d58 */
[----:B------:R-:W-:Y:S01]  /*bcc0*/  @!P1 LEA.HI.X R21, R16, R33, R0, 0x1, P3 ;  /* 0x0000002110159211 */ /* 0x000fe200018f0c00 */
[----:B------:R-:W-:Y:S01]  /*bcd0*/  @P1 STS.128 [R228+0xa000], RZ ;  /* 0x00a000ffe4001388 */ /* 0x000fe20000000c00 */
[----:B---3--:R-:W-:-:S04]  /*bce0*/  @!P1 LEA R22, P0, R26, R28, 0x1 ;  /* 0x0000001c1a169211 */ /* 0x008fc800078008ff */
[----:B------:R-:W-:Y:S02]  /*bcf0*/  @!P1 LEA.HI.X R23, R26, R29, R38, 0x1, P0 ;  /* 0x0000001d1a179211 */ /* 0x000fe400000f0c26 */
[----:B----4-:R-:W-:-:S03]  /*bd00*/  @!P1 IADD3 R3, R15, UR20, RZ ;  /* 0x000000140f039c10 */ /* 0x010fc6000fffe0ff */
[----:B------:R-:W-:Y:S01]  /*bd10*/  @!PT LDS RZ, [RZ] ;  /* 0x00000000fffff984 */ /* 0x000fe20000000800 */
[----:B------:R-:W-:Y:S01]  /*bd20*/  @!PT LDS RZ, [RZ] ;  /* 0x00000000fffff984 */ /* 0x000fe20000000800 */
[----:B------:R-:W-:Y:S01]  /*bd30*/  @!PT LDS RZ, [RZ] ;  /* 0x00000000fffff984 */ /* 0x000fe20000000800 */
[----:B------:R-:W-:Y:S01]  /*bd40*/  @!P1 LDGSTS.E.BYPASS.LTC128B.128 [R228+0xa000], desc[UR24][R22.64] ;  /* 0x0a00000016e49fae */ /* 0x000fe2000b901d58 */
[----:B------:R-:W-:Y:S02]  /*bd50*/  @!P1 LEA R2, P0, R12, R36, 0x1 ;  /* 0x000000240c029211 */ /* 0x000fe400078008ff */
[----:B------:R-:W-:Y:S01]  /*bd60*/  @!P1 LEA.HI.X R19, R14, R35, R3, 0x1, P2 ;  /* 0x000000230e139211 */ /* 0x000fe200010f0c03 */
        /* <DEDUP_REMOVED lines=21> */
[----:B------:R-:W3:Y:S04]  /*bec0*/  LDSM.16.M88.4 R64, [R216+0x6000] ;  /* 0x00600000d840783b */ /* 0x000ee80000000200 */
[----:B------:R-:W4:Y:S04]  /*bed0*/  LDSM.16.M88.4 R60, [R216+0x6800] ;  /* 0x00680000d83c783b */ /* 0x000f280000000200 */
[----:B------:R-:W2:Y:S04]  /*bee0*/  LDSM.16.M88.4 R56, [R216+0x7000] ;  /* 0x00700000d838783b */ /* 0x000ea80000000200 */
[----:B------:R-:W2:Y:S04]  /*bef0*/  LDSM.16.M88.4 R52, [R216+0x7800] ;  /* 0x00780000d834783b */ /* 0x000ea80000000200 */
[----:B------:R-:W-:Y:S04]  /*bf00*/  LDSM.16.M88.4 R12, [R248+0x2000] ;  /* 0x00200000f80c783b */ /* 0x000fe80000000200 */
[----:B------:R-:W2:Y:S04]  /*bf10*/  LDSM.16.M88.4 R44, [R222+0x4800] ;  /* 0x00480000de2c783b */ /* 0x000ea80000000200 */
[----:B------:R-:W2:Y:S04]  /*bf20*/  LDSM.16.M88.4 R48, [R222+0x4000] ;  /* 0x00400000de30783b */ /* 0x000ea80000000200 */
[----:B------:R-:W-:Y:S04]  /*bf30*/  LDSM.16.M88.4 R40, [R222+0x5000] ;  /* 0x00500000de28783b */ /* 0x000fe80000000200 */
[----:B------:R-:W-:Y:S01]  /*bf40*/  LDSM.16.M88.4 R32, [R222+0x6000] ;  /* 0x00600000de20783b */ /* 0x000fe20000000200 */
[C---:B-1----:R-:W-:Y:S03]  /*bf50*/  HMMA.16816.F32.BF16 R108, R16.reuse, R84, RZ ;  /* 0x00000054106c723c */ /* 0x042fe600000418ff */
[----:B------:R-:W-:Y:S04]  /*bf60*/  LDSM.16.M88.4 R36, [R222+0x5800] ;  /* 0x00580000de24783b */ /* 0x000fe80000000200 */
[----:B------:R-:W-:Y:S01]  /*bf70*/  LDSM.16.M88.4 R28, [R222+0x6800] ;  /* 0x00680000de1c783b */ /* 0x000fe20000000200 */
[C---:B------:R-:W-:Y:S03]  /*bf80*/  HMMA.16816.F32.BF16 R112, R16.reuse, R88, RZ ;  /* 0x000000581070723c */ /* 0x040fe600000418ff */
[----:B------:R-:W-:Y:S03]  /*bf90*/  LDSM.16.M88.4 R24, [R248] ;  /* 0x00000000f818783b */ /* 0x000fe60000000200 */
[C---:B------:R-:W-:Y:S01]  /*bfa0*/  HMMA.16816.F32.BF16 R104, R16.reuse, R80, RZ ;  /* 0x000000501068723c */ /* 0x040fe200000418ff */
[----:B------:R-:W-:Y:S04]  /*bfb0*/  LDSM.16.M88.4 R20, [R224] ;  /* 0x00000000e014783b */ /* 0x000fe80000000200 */
[----:B------:R-:W1:Y:S01]  /*bfc0*/  LDSM.16.M88.4 R96, [R222+0x7000] ;  /* 0x00700000de60783b */ /* 0x000e620000000200 */
[C---:B------:R-:W-:Y:S03]  /*bfd0*/  HMMA.16816.F32.BF16 R100, R16.reuse, R76, RZ ;  /* 0x0000004c1064723c */ /* 0x040fe600000418ff */
[----:B------:R-:W1:Y:S03]  /*bfe0*/  LDSM.16.M88.4 R92, [R222+0x7800] ;  /* 0x00780000de5c783b */ /* 0x000e660000000200 */
[C---:B---3--:R-:W-:Y:S01]  /*bff0*/  HMMA.16816.F32.BF16 R212, R16.reuse, R64, RZ ;  /* 0x0000004010d4723c */ /* 0x048fe200000418ff */
[----:B------:R-:W0:Y:S05]  /*c000*/  LDGDEPBAR ;  /* 0x00000000000079af */ /* 0x000e2a0000000000 */
[C---:B----4-:R-:W-:Y:S06]  /*c010*/  HMMA.16816.F32.BF16 R204, R16.reuse, R60, RZ ;  /* 0x0000003c10cc723c */ /* 0x050fec00000418ff */
[C---:B--2---:R-:W-:Y:S06]  /*c020*/  HMMA.16816.F32.BF16 R128, R16.reuse, R56, RZ ;  /* 0x000000381080723c */ /* 0x044fec00000418ff */
        /* <DEDUP_REMOVED lines=9> */
[C---:B------:R-:W-:Y:S06]  /*c0c0*/  HMMA.16816.F32.BF16 R16, R12.reuse, R44, R108 ;  /* 0x0000002c0c10723c */ /* 0x040fec000004186c */
[C---:B------:R-:W-:Y:S06]  /*c0d0*/  HMMA.16816.F32.BF16 R136, R12.reuse, R48, R112 ;  /* 0x000000300c88723c */ /* 0x040fec0000041870 */
[----:B-1----:R-:W-:Y:S06]  /*c0e0*/  HMMA.16816.F32.BF16 R128, R12, R96, R128 ;  /* 0x000000600c80723c */ /* 0x002fec0000041880 */
[----:B------:R-:W-:Y:S06]  /*c0f0*/  HMMA.16816.F32.BF16 R108, R20, R88, RZ ;  /* 0x00000058146c723c */ /* 0x000fec00000418ff */
[----:B------:R-:W-:Y:S01]  /*c100*/  MOV R251, R17 ;  /* 0x0000001100fb7202 */ /* 0x000fe20000000f00 */
[----:B------:R-:W-:Y:S01]  /*c110*/  IMAD.MOV.U32 R250, RZ, RZ, R16 ;  /* 0x000000fffffa7224 */ /* 0x000fe200078e0010 */
[----:B------:R-:W-:Y:S01]  /*c120*/  MOV R248, R19 ;  /* 0x0000001300f87202 */ /* 0x000fe20000000f00 */
[----:B------:R-:W-:Y:S01]  /*c130*/  IMAD.MOV.U32 R249, RZ, RZ, R18 ;  /* 0x000000fffff97224 */ /* 0x000fe200078e0012 */
[----:B------:R-:W-:Y:S02]  /*c140*/  HMMA.16816.F32.BF16 R244, R12, R50, R244 ;  /* 0x000000320cf4723c */ /* 0x000fe400000418f4 */
[----:B------:R-:W-:Y:S01]  /*c150*/  IMAD.MOV.U32 R5, RZ, RZ, R136 ;  /* 0x000000ffff057224 */ /* 0x000fe200078e0088 */
[----:B------:R-:W-:Y:S01]  /*c160*/  MOV R3, R138 ;  /* 0x0000008a00037202 */ /* 0x000fe20000000f00 */
[----:B------:R-:W-:-:S02]  /*c170*/  IMAD.MOV.U32 R2, RZ, RZ, R139 ;  /* 0x000000ffff027224 */ /* 0x000fc400078e008b */
[C---:B------:R-:W-:Y:S01]  /*c180*/  HMMA.16816.F32.BF16 R16, R12.reuse, R40, R104 ;  /* 0x000000280c10723c */ /* 0x040fe20000041868 */
[----:B------:R-:W-:Y:S02]  /*c190*/  IMAD.MOV.U32 R0, RZ, RZ, R137 ;  /* 0x000000ffff007224 */ /* 0x000fe400078e0089 */
[----:B------:R-:W-:Y:S02]  /*c1a0*/  IMAD.MOV.U32 R88, RZ, RZ, R5 ;  /* 0x000000ffff587224 */ /* 0x000fe400078e0005 */
[----:B------:R-:W-:Y:S01]  /*c1b0*/  IMAD.MOV.U32 R5, RZ, RZ, R129 ;  /* 0x000000ffff057224 */ /* 0x000fe200078e0081 */
[----:B------:R-:W-:Y:S01]  /*c1c0*/  HMMA.16816.F32.BF16 R136, R12, R32, R212 ;  /* 0x000000200c88723c */ /* 0x000fe200000418d4 */
[----:B------:R-:W-:-:S05]  /*c1d0*/  IMAD.MOV.U32 R7, RZ, RZ, R131 ;  /* 0x000000ffff077224 */ /* 0x000fca00078e0083 */
[----:B------:R-:W-:Y:S06]  /*c1e0*/  HMMA.16816.F32.BF16 R104, R20, R84, RZ ;  /* 0x000000541468723c */ /* 0x000fec00000418ff */
[----:B------:R-:W-:Y:S01]  /*c1f0*/  HMMA.16816.F32.BF16 R240, R12, R46, R240 ;  /* 0x0000002e0cf0723c */ /* 0x000fe200000418f0 */
[----:B------:R-:W-:Y:S01]  /*c200*/  IMAD.MOV.U32 R84, RZ, RZ, R3 ;  /* 0x000000ffff547224 */ /* 0x000fe200078e0003 */
[----:B------:R-:W-:-:S04]  /*c210*/  MOV R85, R2 ;  /* 0x0000000200557202 */ /* 0x000fc80000000f00 */
        /* <DEDUP_REMOVED lines=11> */
[----:B------:R-:W-:-:S04]  /*c2d0*/  MOV R6, R130 ;  /* 0x0000008200067202 */ /* 0x000fc80000000f00 */
[----:B------:R-:W-:Y:S06]  /*c2e0*/  HMMA.16816.F32.BF16 R136, R12, R28, R204 ;  /* 0x0000001c0c88723c */ /* 0x000fec00000418cc */
[----:B------:R-:W-:Y:S06]  /*c2f0*/  HMMA.16816.F32.BF16 R100, R20, R80, RZ ;  /* 0x000000501464723c */ /* 0x000fec00000418ff */
[----:B------:R-:W-:Y:S01]  /*c300*/  HMMA.16816.F32.BF16 R204, R12, R38, R232 ;  /* 0x000000260ccc723c */ /* 0x000fe200000418e8 */
[----:B------:R-:W-:-:S05]  /*c310*/  IMAD.MOV.U32 R81, RZ, RZ, R0 ;  /* 0x000000ffff517224 */ /* 0x000fca00078e0000 */
[----:B------:R-:W-:Y:S01]  /*c320*/  IMAD.MOV.U32 R113, RZ, RZ, R17 ;  /* 0x000000ffff717224 */ /* 0x000fe200078e0011 */
[----:B------:R-:W-:Y:S01]  /*c330*/  MOV R112, R18 ;  /* 0x0000001200707202 */ /* 0x000fe20000000f00 */
[----:B------:R-:W-:Y:S01]  /*c340*/  IMAD.MOV.U32 R74, RZ, RZ, R19 ;  /* 0x000000ffff4a7224 */ /* 0x000fe200078e0013 */
[----:B------:R-:W-:Y:S01]  /*c350*/  HMMA.16816.F32.BF16 R232, R12, R94, R116 ;  /* 0x0000005e0ce8723c */ /* 0x000fe20000041874 */
[----:B------:R-:W-:Y:S02]  /*c360*/  IMAD.MOV.U32 R68, RZ, RZ, R16 ;  /* 0x000000ffff447224 */ /* 0x000fe400078e0010 */
[----:B------:R-:W-:Y:S01]  /*c370*/  MOV R213, R138 ;  /* 0x0000008a00d57202 */ /* 0x000fe20000000f00 */
[----:B------:R-:W-:Y:S02]  /*c380*/  IMAD.MOV.U32 R212, RZ, RZ, R139 ;  /* 0x000000ffffd47224 */ /* 0x000fe400078e008b */
[----:B------:R-:W-:Y:S01]  /*c390*/  HMMA.16816.F32.BF16 R16, R20, R76, RZ ;  /* 0x0000004c1410723c */ /* 0x000fe200000418ff */
[----:B------:R-:W-:-:S05]  /*c3a0*/  IMAD.MOV.U32 R80, RZ, RZ, R136 ;  /* 0x000000ffff507224 */ /* 0x000fca00078e0088 */
[----:B------:R-:W-:Y:S01]  /*c3b0*/  HMMA.16816.F32.BF16 R116, R24, R44, R104 ;  /* 0x0000002c1874723c */ /* 0x000fe20000041868 */
[----:B------:R-:W-:Y:S01]  /*c3c0*/  MOV R77, R137 ;  /* 0x00000089004d7202 */ /* 0x000fe20000000f00 */
[----:B------:R-:W-:-:S04]  /*c3d0*/  IMAD.MOV.U32 R76, RZ, RZ, R128 ;  /* 0x000000ffff4c7224 */ /* 0x000fc800078e0080 */
[C---:B------:R-:W-:Y:S06]  /*c3e0*/  HMMA.16816.F32.BF16 R136, R12.reuse, R92, R120 ;  /* 0x0000005c0c88723c */ /* 0x040fec0000041878 */
[C---:B------:R-:W-:Y:S06]  /*c3f0*/  HMMA.16816.F32.BF16 R120, R12.reuse, R30, R132 ;  /* 0x0000001e0c78723c */ /* 0x040fec0000041884 */
[----:B------:R-:W-:Y:S01]  /*c400*/  HMMA.16816.F32.BF16 R128, R12, R34, R208 ;  /* 0x000000220c80723c */ /* 0x000fe200000418d0 */
[----:B------:R-:W-:Y:S01]  /*c410*/  IMAD.MOV.U32 R133, RZ, RZ, R81 ;  /* 0x000000ffff857224 */ /* 0x000fe200078e0051 */
[----:B------:R-:W-:Y:S01]  /*c420*/  MOV R134, R84 ;  /* 0x0000005400867202 */ /* 0x000fe20000000f00 */
[----:B------:R-:W-:-:S02]  /*c430*/  IMAD.MOV.U32 R135, RZ, RZ, R85 ;  /* 0x000000ffff877224 */ /* 0x000fc400078e0055 */
[----:B------:R-:W-:Y:S01]  /*c440*/  IMAD.MOV.U32 R132, RZ, RZ, R88 ;  /* 0x000000ffff847224 */ /* 0x000fe200078e0058 */
[C---:B------:R-:W-:Y:S01]  /*c450*/  HMMA.16816.F32.BF16 R104, R20.reuse, R78, RZ ;  /* 0x0000004e1468723c */ /* 0x040fe200000418ff */
[----:B------:R-:W-:Y:S01]  /*c460*/  IMAD.MOV.U32 R210, RZ, RZ, R252 ;  /* 0x000000ffffd27224 */ /* 0x000fe200078e00fc */
[----:B------:R-:W-:Y:S01]  /*c470*/  MOV R208, R229 ;  /* 0x000000e500d07202 */ /* 0x000fe20000000f00 */
[----:B------:R-:W-:Y:S01]  /*c480*/  IMAD.MOV.U32 R211, RZ, RZ, R231 ;  /* 0x000000ffffd37224 */ /* 0x000fe200078e00e7 */
[----:B------:R-:W-:Y:S02]  /*c490*/  MOV R209, R89 ;  /* 0x0000005900d17202 */ /* 0x000fe40000000f00 */
[C---:B------:R-:W-:Y:S06]  /*c4a0*/  HMMA.16816.F32.BF16 R88, R20.reuse, R90, RZ ;  /* 0x0000005a1458723c */ /* 0x040fec00000418ff */
[----:B------:R-:W-:Y:S01]  /*c4b0*/  MOV R69, R120 ;  /* 0x0000007800457202 */ /* 0x000fe20000000f00 */
[----:B------:R-:W-:Y:S01]  /*c4c0*/  IMAD.MOV.U32 R3, RZ, RZ, R121 ;  /* 0x000000ffff037224 */ /* 0x000fe200078e0079 */
[----:B------:R-:W-:Y:S01]  /*c4d0*/  MOV R0, R123 ;  /* 0x0000007b00007202 */ /* 0x000fe20000000f00 */
[----:B------:R-:W-:Y:S01]  /*c4e0*/  IMAD.MOV.U32 R2, RZ, RZ, R122 ;  /* 0x000000ffff027224 */ /* 0x000fe200078e007a */
[----:B------:R-:W-:Y:S02]  /*c4f0*/  HMMA.16816.F32.BF16 R84, R20, R86, RZ ;  /* 0x000000561454723c */ /* 0x000fe400000418ff */
[----:B------:R-:W-:Y:S01]  /*c500*/  IMAD.MOV.U32 R227, RZ, RZ, R128 ;  /* 0x000000ffffe37224 */ /* 0x000fe200078e0080 */
[----:B------:R-:W-:Y:S01]  /*c510*/  MOV R226, R129 ;  /* 0x0000008100e27202 */ /* 0x000fe20000000f00 */
[----:B------:R-:W-:-:S02]  /*c520*/  IMAD.MOV.U32 R128, RZ, RZ, R77 ;  /* 0x000000ffff807224 */ /* 0x000fc400078e004d */
[----:B------:R-:W-:Y:S01]  /*c530*/  HMMA.16816.F32.BF16 R120, R12, R98, R124 ;  /* 0x000000620c78723c */ /* 0x000fe2000004187c */
[----:B------:R-:W-:Y:S01]  /*c540*/  IMAD.MOV.U32 R75, RZ, RZ, R131 ;  /* 0x000000ffff4b7224 */ /* 0x000fe200078e0083 */
[----:B------:R-:W-:Y:S01]  /*c550*/  MOV R131, R80 ;  /* 0x0000005000837202 */ /* 0x000fe20000000f00 */
[----:B------:R-:W-:Y:S02]  /*c560*/  IMAD.MOV.U32 R202, RZ, RZ, R130 ;  /* 0x000000ffffca7224 */ /* 0x000fe400078e0082 */
[----:B------:R-:W-:Y:S01]  /*c570*/  IMAD.MOV.U32 R129, RZ, RZ, R213 ;  /* 0x000000ffff817224 */ /* 0x000fe200078e00d5 */
[C---:B------:R-:W-:Y:S01]  /*c580*/  HMMA.16816.F32.BF16 R12, R20.reuse, R52, RZ ;  /* 0x00000034140c723c */ /* 0x040fe200000418ff */
[----:B------:R-:W-:Y:S01]  /*c590*/  IMAD.MOV.U32 R127, RZ, RZ, R76 ;  /* 0x000000ffff7f7224 */ /* 0x000fe200078e004c */
[----:B------:R-:W-:Y:S01]  /*c5a0*/  MOV R126, R250 ;  /* 0x000000fa007e7202 */ /* 0x000fe20000000f00 */
[----:B------:R-:W-:Y:S02]  /*c5b0*/  IMAD.MOV.U32 R130, RZ, RZ, R212 ;  /* 0x000000ffff827224 */ /* 0x000fe400078e00d4 */
[----:B------:R-:W-:Y:S01]  /*c5c0*/  IMAD.MOV.U32 R125, RZ, RZ, R251 ;  /* 0x000000ffff7d7224 */ /* 0x000fe200078e00fb */
[----:B------:R-:W-:Y:S01]  /*c5d0*/  HMMA.16816.F32.BF16 R76, R20, R64, RZ ;  /* 0x00000040144c723c */ /* 0x000fe200000418ff */
[----:B------:R-:W-:-:S02]  /*c5e0*/  IMAD.MOV.U32 R44, RZ, RZ, R128 ;  /* 0x000000ffff2c7224 */ /* 0x000fc400078e0080 */
[----:B------:R-:W-:-:S03]  /*c5f0*/  IMAD.MOV.U32 R45, RZ, RZ, R129 ;  /* 0x000000ffff2d7224 */ /* 0x000fc600078e0081 */
[----:B------:R-:W-:Y:S06]  /*c600*/  HMMA.16816.F32.BF16 R212, R24, R36, R16 ;  /* 0x0000002418d4723c */ /* 0x000fec0000041810 */
[----:B------:R-:W-:Y:S01]  /*c610*/  IMAD.MOV.U32 R124, RZ, RZ, R120 ;  /* 0x000000ffff7c7224 */ /* 0x000fe200078e0078 */
[----:B------:R-:W-:Y:S01]  /*c620*/  MOV R231, R122 ;  /* 0x0000007a00e77202 */ /* 0x000fe20000000f00 */
[----:B------:R-:W-:Y:S01]  /*c630*/  IMAD.MOV.U32 R252, RZ, RZ, R121 ;  /* 0x000000fffffc7224 */ /* 0x000fe200078e0079 */
[----:B------:R-:W-:Y:S01]  /*c640*/  HMMA.16816.F32.BF16 R16, R20, R56, RZ ;  /* 0x000000381410723c */ /* 0x000fe200000418ff */
[----:B------:R-:W-:Y:S01]  /*c650*/  IMAD.MOV.U32 R229, RZ, RZ, R123 ;  /* 0x000000ffffe57224 */ /* 0x000fe200078e007b */
[----:B------:R-:W-:Y:S01]  /*c660*/  MOV R37, R124 ;  /* 0x0000007c00257202 */ /* 0x000fe20000000f00 */
[----:B------:R-:W-:Y:S01]  /*c670*/  IMAD.MOV.U32 R36, RZ, RZ, R127 ;  /* 0x000000ffff247224 */ /* 0x000fe200078e007f */
[----:B------:R-:W-:Y:S01]  /*c680*/  MOV R124, R211 ;  /* 0x000000d3007c7202 */ /* 0x000fe20000000f00 */
[----:B------:R-:W-:Y:S01]  /*c690*/  IMAD.MOV.U32 R127, RZ, RZ, R210 ;  /* 0x000000ffff7f7224 */ /* 0x000fe200078e00d2 */
[----:B------:R-:W-:Y:S01]  /*c6a0*/  HMMA.16816.F32.BF16 R120, R24, R40, R100 ;  /* 0x000000281878723c */ /* 0x000fe20000041864 */
[----:B------:R-:W-:Y:S01]  /*c6b0*/  MOV R210, R203 ;  /* 0x000000cb00d27202 */ /* 0x000fe20000000f00 */
[----:B------:R-:W-:-:S04]  /*c6c0*/  IMAD.MOV.U32 R211, RZ, RZ, R115 ;  /* 0x000000ffffd37224 */ /* 0x000fc800078e0073 */
[----:B------:R-:W-:Y:S01]  /*c6d0*/  HMMA.16816.F32.BF16 R100, R20, R82, RZ ;  /* 0x000000521464723c */ /* 0x000fe200000418ff */
[----:B------:R-:W-:Y:S01]  /*c6e0*/  IMAD.MOV.U32 R40, RZ, RZ, R249 ;  /* 0x000000ffff287224 */ /* 0x000fe200078e00f9 */
[----:B------:R-:W-:-:S04]  /*c6f0*/  MOV R41, R248 ;  /* 0x000000f800297202 */ /* 0x000fc80000000f00 */
[C---:B------:R-:W-:Y:S06]  /*c700*/  HMMA.16816.F32.BF16 R80, R20.reuse, R66, RZ ;  /* 0x000000421450723c */ /* 0x040fec00000418ff */
[C---:B------:R-:W-:Y:S06]  /*c710*/  HMMA.16816.F32.BF16 R64, R20.reuse, R60, RZ ;  /* 0x0000003c1440723c */ /* 0x040fec00000418ff */
[----:B------:R-:W-:Y:S06]  /*c720*/  HMMA.16816.F32.BF16 R60, R20, R62, RZ ;  /* 0x0000003e143c723c */ /* 0x000fec00000418ff */
[----:B------:R-:W-:Y:S06]  /*c730*/  HMMA.16816.F32.BF16 R12, R24, R92, R12 ;  /* 0x0000005c180c723c */ /* 0x000fec000004180c */
[C---:B------:R-:W-:Y:S06]  /*c740*/  HMMA.16816.F32.BF16 R56, R20.reuse, R58, RZ ;  /* 0x0000003a1438723c */ /* 0x040fec00000418ff */
[----:B------:R-:W-:Y:S01]  /*c750*/  HMMA.16816.F32.BF16 R52, R20, R54, RZ ;  /* 0x000000361434723c */ /* 0x000fe200000418ff */
[----:B------:R-:W-:Y:S05]  /*c760*/  LDSM.16.M88.4 R20, [R4] ;  /* 0x000000000414783b */ /* 0x000fea0000000200 */
[C---:B------:R-:W-:Y:S06]  /*c770*/  HMMA.16816.F32.BF16 R108, R24.reuse, R48, R108 ;  /* 0x00000030186c723c */ /* 0x040fec000004186c */
[----:B------:R-:W-:Y:S01]  /*c780*/  HMMA.16816.F32.BF16 R248, R24, R32, R76 ;  /* 0x0000002018f8723c */ /* 0x000fe2000004184c */
[----:B------:R-:W-:Y:S01]  /*c790*/  MOV R48, R130 ;  /* 0x0000008200307202 */ /* 0x000fe20000000f00 */
[----:B------:R-:W-:-:S02]  /*c7a0*/  IMAD.MOV.U32 R49, RZ, RZ, R131 ;  /* 0x000000ffff317224 */ /* 0x000fc400078e0083 */
[----:B------:R-:W-:Y:S02]  /*c7b0*/  IMAD.MOV.U32 R203, RZ, RZ, R13 ;  /* 0x000000ffffcb7224 */ /* 0x000fe400078e000d */
[C---:B------:R-:W-:Y:S01]  /*c7c0*/  HMMA.16816.F32.BF16 R128, R24.reuse, R28, R64 ;  /* 0x0000001c1880723c */ /* 0x040fe20000041840 */
        /* <DEDUP_REMOVED lines=15> */
[----:B------:R-:W-:Y:S01]  /*c8c0*/  HMMA.16816.F32.BF16 R60, R24, R30, R60 ;  /* 0x0000001e183c723c */ /* 0x000fe2000004183c */
[----:B------:R-:W-:Y:S01]  /*c8d0*/  IMAD.MOV.U32 R126, RZ, RZ, R209 ;  /* 0x000000ffff7e7224 */ /* 0x000fe200078e00d1 */
[----:B------:R-:W1:Y:S01]  /*c8e0*/  LDSM.16.M88.4 R28, [R223+0x800] ;  /* 0x00080000df1c783b */ /* 0x000e620000000200 */
[----:B------:R-:W-:-:S02]  /*c8f0*/  IMAD.MOV.U32 R78, RZ, RZ, R45 ;  /* 0x000000ffff4e7224 */ /* 0x000fc400078e002d */
[----:B------:R-:W-:Y:S01]  /*c900*/  IMAD.MOV.U32 R79, RZ, RZ, R48 ;  /* 0x000000ffff4f7224 */ /* 0x000fe200078e0030 */
[C---:B------:R-:W-:Y:S01]  /*c910*/  HMMA.16816.F32.BF16 R44, R24.reuse, R46, R84 ;  /* 0x0000002e182c723c */ /* 0x040fe20000041854 */
[----:B------:R-:W-:Y:S02]  /*c920*/  IMAD.MOV.U32 R209, RZ, RZ, R230 ;  /* 0x000000ffffd17224 */ /* 0x000fe400078e00e6 */
[----:B------:R-:W-:Y:S02]  /*c930*/  IMAD.MOV.U32 R208, RZ, RZ, R114 ;  /* 0x000000ffffd07224 */ /* 0x000fe400078e0072 */
        /* <DEDUP_REMOVED lines=9> */
[----:B------:R2:W-:Y:S01]  /*c9d0*/  LDSM.16.M88.4 R12, [R4+0x2000] ;  /* 0x00200000040c783b */ /* 0x0005e20000000200 */
[----:B------:R-:W-:-:S02]  /*c9e0*/  IMAD.MOV.U32 R85, RZ, RZ, R33 ;  /* 0x000000ffff557224 */ /* 0x000fc400078e0021 */
[----:B------:R-:W-:Y:S01]  /*c9f0*/  IMAD.MOV.U32 R87, RZ, RZ, R41 ;  /* 0x000000ffff577224 */ /* 0x000fe200078e0029 */
[C---:B------:R-:W-:Y:S01]  /*ca00*/  HMMA.16816.F32.BF16 R88, R24.reuse, R34, R80 ;  /* 0x000000221858723c */ /* 0x040fe20000041850 */
[----:B------:R-:W3:Y:S04]  /*ca10*/  LDSM.16.M88.4 R32, [R223] ;  /* 0x00000000df20783b */ /* 0x000ee80000000200 */
[----:B------:R-:W4:Y:S01]  /*ca20*/  LDSM.16.M88.4 R16, [R223+0x1000] ;  /* 0x00100000df10783b */ /* 0x000f220000000200 */
[C---:B------:R-:W-:Y:S06]  /*ca30*/  HMMA.16816.F32.BF16 R40, R24.reuse, R42, R100 ;  /* 0x0000002a1828723c */ /* 0x040fec0000041864 */
[----:B------:R-:W-:Y:S01]  /*ca40*/  HMMA.16816.F32.BF16 R104, R24, R38, R104 ;  /* 0x000000261868723c */ /* 0x000fe20000041868 */
[----:B------:R-:W-:Y:S01]  /*ca50*/  MOV R100, R76 ;  /* 0x0000004c00647202 */ /* 0x000fe20000000f00 */
[----:B------:R-:W-:Y:S01]  /*ca60*/  IMAD.MOV.U32 R101, RZ, RZ, R77 ;  /* 0x000000ffff657224 */ /* 0x000fe200078e004d */
[----:B------:R-:W-:Y:S01]  /*ca70*/  MOV R103, R79 ;  /* 0x0000004f00677202 */ /* 0x000fe20000000f00 */
[----:B------:R-:W-:-:S02]  /*ca80*/  IMAD.MOV.U32 R102, RZ, RZ, R78 ;  /* 0x000000ffff667224 */ /* 0x000fc400078e004e */
[----:B------:R-:W-:Y:S01]  /*ca90*/  HMMA.16816.F32.BF16 R96, R24, R98, R56 ;  /* 0x000000621860723c */ /* 0x000fe20000041838 */
[----:B--2---:R-:W-:-:S05]  /*caa0*/  IMAD.MOV.U32 R4, RZ, RZ, R36 ;  /* 0x000000ffff047224 */ /* 0x004fca00078e0024 */
[----:B------:R-:W-:Y:S01]  /*cab0*/  HMMA.16816.F32.BF16 R92, R24, R94, R52 ;  /* 0x0000005e185c723c */ /* 0x000fe20000041834 */
[----:B------:R-:W2:Y:S05]  /*cac0*/  LDSM.16.M88.4 R24, [R223+0x2800] ;  /* 0x00280000df18783b */ /* 0x000eaa0000000200 */
[C---:B-1----:R-:W-:Y:S01]  /*cad0*/  HMMA.16816.F32.BF16 R56, R20.reuse, R28, R116 ;  /* 0x0000001c1438723c */ /* 0x042fe20000041874 */
[----:B------:R-:W-:Y:S01]  /*cae0*/  IMAD.MOV.U32 R52, RZ, RZ, R84 ;  /* 0x000000ffff347224 */ /* 0x000fe200078e0054 */
[----:B------:R-:W-:Y:S01]  /*caf0*/  MOV R53, R85 ;  /* 0x0000005500357202 */ /* 0x000fe20000000f00 */
[----:B------:R-:W-:Y:S02]  /*cb00*/  IMAD.MOV.U32 R54, RZ, RZ, R86 ;  /* 0x000000ffff367224 */ /* 0x000fe400078e0056 */
[----:B------:R-:W-:Y:S01]  /*cb10*/  IMAD.MOV.U32 R55, RZ, RZ, R87 ;  /* 0x000000ffff377224 */ /* 0x000fe200078e0057 */
[C---:B------:R-:W-:Y:S06]  /*cb20*/  HMMA.16816.F32.BF16 R44, R20.reuse, R30, R44 ;  /* 0x0000001e142c723c */ /* 0x040fec000004182c */
[----:B---3--:R-:W-:Y:S06]  /*cb30*/  HMMA.16816.F32.BF16 R80, R20, R32, R108 ;  /* 0x000000201450723c */ /* 0x008fec000004186c */
[-C--:B----4-:R-:W-:Y:S06]  /*cb40*/  HMMA.16816.F32.BF16 R116, R12, R16.reuse, R124 ;  /* 0x000000100c74723c */ /* 0x090fec000004187c */
[----:B------:R-:W-:Y:S06]  /*cb50*/  HMMA.16816.F32.BF16 R108, R20, R16, R120 ;  /* 0x00000010146c723c */ /* 0x000fec0000041878 */
[-C--:B------:R-:W-:Y:S06]  /*cb60*/  HMMA.16816.F32.BF16 R124, R12, R18.reuse, R236 ;  /* 0x000000120c7c723c */ /* 0x080fec00000418ec */
[----:B------:R-:W-:Y:S01]  /*cb70*/  HMMA.16816.F32.BF16 R40, R20, R18, R40 ;  /* 0x000000121428723c */ /* 0x000fe20000041828 */
[----:B------:R-:W1:Y:S01]  /*cb80*/  LDSM.16.M88.4 R16, [R223+0x3000] ;  /* 0x00300000df10783b */ /* 0x000e620000000200 */
[----:B------:R-:W-:Y:S01]  /*cb90*/  IMAD.MOV.U32 R236, RZ, RZ, R69 ;  /* 0x000000ffffec7224 */ /* 0x000fe200078e0045 */
[----:B------:R-:W-:Y:S01]  /*cba0*/  MOV R238, R2 ;  /* 0x0000000200ee7202 */ /* 0x000fe20000000f00 */
[----:B------:R-:W-:-:S02]  /*cbb0*/  IMAD.MOV.U32 R237, RZ, RZ, R3 ;  /* 0x000000ffffed7224 */ /* 0x000fc400078e0003 */
[----:B------:R-:W-:Y:S01]  /*cbc0*/  HMMA.16816.F32.BF16 R76, R12, R34, R244 ;  /* 0x000000220c4c723c */ /* 0x000fe200000418f4 */
[----:B------:R-:W-:-:S05]  /*cbd0*/  IMAD.MOV.U32 R239, RZ, RZ, R0 ;  /* 0x000000ffffef7224 */ /* 0x000fca00078e0000 */
[C---:B--2---:R-:W-:Y:S01]  /*cbe0*/  HMMA.16816.F32.BF16 R100, R12.reuse, R24, R100 ;  /* 0x000000180c64723c */ /* 0x044fe20000041864 */
[----:B------:R-:W-:Y:S01]  /*cbf0*/  IMAD.MOV.U32 R244, RZ, RZ, R37 ;  /* 0x000000fffff47224 */ /* 0x000fe200078e0025 */
[----:B------:R-:W-:Y:S01]  /*cc00*/  MOV R245, R252 ;  /* 0x000000fc00f57202 */ /* 0x000fe20000000f00 */
[----:B------:R-:W2:Y:S01]  /*cc10*/  LDSM.16.M88.4 R36, [R223+0x3800] ;  /* 0x00380000df24783b */ /* 0x000ea20000000200 */
[----:B------:R-:W-:Y:S02]  /*cc20*/  IMAD.MOV.U32 R246, RZ, RZ, R231 ;  /* 0x000000fffff67224 */ /* 0x000fe400078e00e7 */
[----:B------:R-:W-:Y:S01]  /*cc30*/  HMMA.16816.F32.BF16 R236, R12, R26, R236 ;  /* 0x0000001a0cec723c */ /* 0x000fe200000418ec */
[----:B------:R-:W-:-:S05]  /*cc40*/  IMAD.MOV.U32 R247, RZ, RZ, R229 ;  /* 0x000000fffff77224 */ /* 0x000fca00078e00e5 */
[----:B------:R-:W-:Y:S06]  /*cc50*/  HMMA.16816.F32.BF16 R84, R12, R32, R64 ;  /* 0x000000200c54723c */ /* 0x000fec0000041840 */
[----:B------:R-:W-:Y:S01]  /*cc60*/  HMMA.16816.F32.BF16 R64, R20, R34, R48 ;  /* 0x000000221440723c */ /* 0x000fe20000041830 */
[----:B------:R-:W3:Y:S05]  /*cc70*/  LDSM.16.M88.4 R32, [R223+0x1800] ;  /* 0x00180000df20783b */ /* 0x000eea0000000200 */
[----:B------:R-:W-:Y:S01]  /*cc80*/  HMMA.16816.F32.BF16 R52, R12, R28, R52 ;  /* 0x0000001c0c34723c */ /* 0x000fe20000041834 */
[----:B------:R-:W-:Y:S01]  /*cc90*/  MOV R69, R102 ;  /* 0x0000006600457202 */ /* 0x000fe20000000f00 */
[----:B------:R-:W-:-:S04]  /*cca0*/  IMAD.MOV.U32 R122, RZ, RZ, R103 ;  /* 0x000000ffff7a7224 */ /* 0x000fc800078e0067 */
[----:B------:R-:W-:Y:S01]  /*ccb0*/  HMMA.16816.F32.BF16 R48, R12, R30, R240 ;  /* 0x0000001e0c30723c */ /* 0x000fe200000418f0 */
[----:B------:R-:W4:Y:S01]  /*ccc0*/  LDSM.16.M88.4 R28, [R223+0x2000] ;  /* 0x00200000df1c783b */ /* 0x000f220000000200 */
[----:B------:R-:W-:Y:S01]  /*ccd0*/  IMAD.MOV.U32 R103, RZ, RZ, R238 ;  /* 0x000000ffff677224 */ /* 0x000fe200078e00ee */
[----:B------:R-:W-:-:S03]  /*cce0*/  MOV R102, R239 ;  /* 0x000000ef00667202 */ /* 0x000fc60000000f00 */
[C---:B-1----:R-:W-:Y:S01]  /*ccf0*/  HMMA.16816.F32.BF16 R4, R12.reuse, R16, R4 ;  /* 0x000000100c04723c */ /* 0x042fe20000041804 */
[----:B------:R-:W-:Y:S01]  /*cd00*/  MOV R243, R75 ;  /* 0x0000004b00f37202 */ /* 0x000fe20000000f00 */
[----:B------:R-:W-:Y:S01]  /*cd10*/  IMAD.MOV.U32 R75, RZ, RZ, R101 ;  /* 0x000000ffff4b7224 */ /* 0x000fe200078e0065 */
[----:B------:R-:W-:Y:S01]  /*cd20*/  MOV R240, R227 ;  /* 0x000000e300f07202 */ /* 0x000fe20000000f00 */
[----:B------:R-:W-:Y:S01]  /*cd30*/  IMAD.MOV.U32 R242, RZ, RZ, R202 ;  /* 0x000000fffff27224 */ /* 0x000fe200078e00ca */
[----:B------:R-:W-:Y:S01]  /*cd40*/  MOV R202, R237 ;  /* 0x000000ed00ca7202 */ /* 0x000fe20000000f00 */
[----:B------:R-:W-:Y:S01]  /*cd50*/  IMAD.MOV.U32 R101, RZ, RZ, R100 ;  /* 0x000000ffff657224 */ /* 0x000fe200078e0064 */
[----:B--2---:R-:W-:Y:S01]  /*cd60*/  HMMA.16816.F32.BF16 R232, R12, R38, R232 ;  /* 0x000000260ce8723c */ /* 0x004fe200000418e8 */
[----:B------:R-:W-:Y:S02]  /*cd70*/  IMAD.MOV.U32 R100, RZ, RZ, R236 ;  /* 0x000000ffff647224 */ /* 0x000fe400078e00ec */
[----:B------:R-:W-:-:S03]  /*cd80*/  IMAD.MOV.U32 R241, RZ, RZ, R226 ;  /* 0x000000fffff17224 */ /* 0x000fc600078e00e2 */
[C---:B------:R-:W-:Y:S06]  /*cd90*/  HMMA.16816.F32.BF16 R236, R12.reuse, R18, R244 ;  /* 0x000000120cec723c */ /* 0x040fec00000418f4 */
[C---:B------:R-:W-:Y:S06]  /*cda0*/  HMMA.16816.F32.BF16 R136, R12.reuse, R36, R136 ;  /* 0x000000240c88723c */ /* 0x040fec0000041888 */
[C---:B---3--:R-:W-:Y:S06]  /*cdb0*/  HMMA.16816.F32.BF16 R132, R12.reuse, R32, R132 ;  /* 0x000000200c84723c */ /* 0x048fec0000041884 */
[C---:B------:R-:W-:Y:S06]  /*cdc0*/  HMMA.16816.F32.BF16 R204, R12.reuse, R34, R204 ;  /* 0x000000220ccc723c */ /* 0x040fec00000418cc */
[----:B------:R-:W-:Y:S01]  /*cdd0*/  MOV R121, R237 ;  /* 0x000000ed00797202 */ /* 0x000fe20000000f00 */
[----:B------:R-:W-:Y:S01]  /*cde0*/  IMAD.MOV.U32 R120, RZ, RZ, R238 ;  /* 0x000000ffff787224 */ /* 0x000fe200078e00ee */
[C---:B----4-:R-:W-:Y:S01]  /*cdf0*/  HMMA.16816.F32.BF16 R208, R12.reuse, R28, R208 ;  /* 0x0000001c0cd0723c */ /* 0x050fe200000418d0 */
        /* <DEDUP_REMOVED lines=9> */
[----:B------:R1:W5:Y:S02]  /*ce90*/  LDL.LU.64 R138, [R1+0x108] ;  /* 0x00010800018a7983 */ /* 0x0003640000300a00 */
[----:B------:R-:W-:Y:S01]  /*cea0*/  MOV R13, R234 ;  /* 0x000000ea000d7202 */ /* 0x000fe20000000f00 */
[----:B------:R-:W-:Y:S01]  /*ceb0*/  IMAD.MOV.U32 R12, RZ, RZ, R235 ;  /* 0x000000ffff0c7224 */ /* 0x000fe200078e00eb */
[----:B------:R-:W-:Y:S01]  /*cec0*/  MOV R14, R121 ;  /* 0x00000079000e7202 */ /* 0x000fe20000000f00 */
[----:B------:R-:W-:Y:S01]  /*ced0*/  IMAD.MOV.U32 R15, RZ, RZ, R120 ;  /* 0x000000ffff0f7224 */ /* 0x000fe200078e0078 */
[C---:B------:R-:W-:Y:S01]  /*cee0*/  HMMA.16816.F32.BF16 R212, R20.reuse, R32, R212 ;  /* 0x0000002014d4723c */ /* 0x040fe200000418d4 */
[----:B------:R1:W5:Y:S05]  /*cef0*/  LDL.LU.64 R136, [R1+0x100] ;  /* 0x0001000001887983 */ /* 0x00036a0000300a00 */
[C---:B------:R-:W-:Y:S06]  /*cf00*/  HMMA.16816.F32.BF16 R236, R20.reuse, R30, R88 ;  /* 0x0000001e14ec723c */ /* 0x040fec0000041858 */
[----:B------:R-:W-:Y:S01]  /*cf10*/  HMMA.16816.F32.BF16 R232, R20, R24, R128 ;  /* 0x0000001814e8723c */ /* 0x000fe20000041880 */
[----:B------:R-:W-:Y:S01]  /*cf20*/  IMAD.MOV.U32 R88, RZ, RZ, R14 ;  /* 0x000000ffff587224 */ /* 0x000fe200078e000e */
[----:B------:R-:W-:Y:S01]  /*cf30*/  MOV R89, R15 ;  /* 0x0000000f00597202 */ /* 0x000fe20000000f00 */
[----:B------:R-:W-:Y:S01]  /*cf40*/  IMAD.MOV.U32 R90, RZ, RZ, R252 ;  /* 0x000000ffff5a7224 */ /* 0x000fe200078e00fc */
[----:B------:R-:W-:-:S02]  /*cf50*/  MOV R91, R231 ;  /* 0x000000e7005b7202 */ /* 0x000fc40000000f00 */
[----:B------:R-:W-:Y:S01]  /*cf60*/  HMMA.16816.F32.BF16 R244, R20, R34, R104 ;  /* 0x0000002214f4723c */ /* 0x000fe20000041868 */
[----:B------:R-:W-:Y:S01]  /*cf70*/  IMAD.MOV.U32 R128, RZ, RZ, R13 ;  /* 0x000000ffff807224 */ /* 0x000fe200078e000d */
[----:B------:R-:W-:Y:S01]  /*cf80*/  MOV R129, R12 ;  /* 0x0000000c00817202 */ /* 0x000fe20000000f00 */
[----:B------:R-:W-:-:S03]  /*cf90*/  IMAD.MOV.U32 R130, RZ, RZ, R3 ;  /* 0x000000ffff827224 */ /* 0x000fc600078e0003 */
[C---:B------:R-:W-:Y:S01]  /*cfa0*/  HMMA.16816.F32.BF16 R12, R20.reuse, R16, R112 ;  /* 0x00000010140c723c */ /* 0x040fe20000041870 */
        /* <DEDUP_REMOVED lines=9> */
[----:B------:R-:W-:Y:S01]  /*d040*/  LDSM.16.M88.4 R32, [R221] ;  /* 0x00000000dd20783b */ /* 0x000fe20000000200 */
[----:B------:R-:W-:Y:S01]  /*d050*/  IMAD.MOV.U32 R104, RZ, RZ, R0 ;  /* 0x000000ffff687224 */ /* 0x000fe200078e0000 */
[C---:B------:R-:W-:Y:S01]  /*d060*/  HMMA.16816.F32.BF16 R248, R20.reuse, R28, R248 ;  /* 0x0000001c14f8723c */ /* 0x040fe200000418f8 */
[----:B------:R-:W-:Y:S01]  /*d070*/  MOV R63, R2 ;  /* 0x00000002003f7202 */ /* 0x000fe20000000f00 */
[----:B------:R-:W-:Y:S01]  /*d080*/  LDSM.16.M88.4 R24, [R221+0x1000] ;  /* 0x00100000dd18783b */ /* 0x000fe20000000200 */
[----:B------:R-:W-:Y:S01]  /*d090*/  MOV R113, R203 ;  /* 0x000000cb00717202 */ /* 0x000fe20000000f00 */
[----:B------:R-:W-:Y:S01]  /*d0a0*/  IMAD.MOV.U32 R105, RZ, RZ, R75 ;  /* 0x000000ffff697224 */ /* 0x000fe200078e004b */
[----:B------:R-:W-:Y:S01]  /*d0b0*/  MOV R106, R69 ;  /* 0x00000045006a7202 */ /* 0x000fe20000000f00 */
[----:B------:R-:W-:Y:S01]  /*d0c0*/  LDSM.16.M88.4 R28, [R221+0x800] ;  /* 0x00080000dd1c783b */ /* 0x000fe20000000200 */
        /* <DEDUP_REMOVED lines=11> */
[----:B------:R-:W2:Y:S01]  /*d180*/  LDSM.16.M88.4 R16, [R225] ;  /* 0x00000000e110783b */ /* 0x000ea20000000200 */
[----:B------:R-:W-:-:S02]  /*d190*/  MOV R38, R121 ;  /* 0x0000007900267202 */ /* 0x000fc40000000f00 */
[----:B------:R-:W-:Y:S02]  /*d1a0*/  MOV R107, R202 ;  /* 0x000000ca006b7202 */ /* 0x000fe40000000f00 */
[----:B------:R-:W-:Y:S07]  /*d1b0*/  HMMA.16816.F32.BF16 R96, R20, R36, R112 ;  /* 0x000000241460723c */ /* 0x000fee0000041870 */
        /* <DEDUP_REMOVED lines=8> */
[----:B------:R-:W-:Y:S02]  /*d240*/  IMAD.MOV.U32 R20, RZ, RZ, R92 ;  /* 0x000000ffff147224 */ /* 0x000fe400078e005c */
[----:B------:R-:W-:Y:S01]  /*d250*/  MOV R68, R13 ;  /* 0x0000000d00447202 */ /* 0x000fe20000000f00 */
[----:B------:R-:W-:Y:S01]  /*d260*/  IMAD.MOV.U32 R0, RZ, RZ, R12 ;  /* 0x000000ffff007224 */ /* 0x000fe200078e000c */
[----:B------:R-:W-:Y:S01]  /*d270*/  MOV R230, R14 ;  /* 0x0000000e00e67202 */ /* 0x000fe20000000f00 */
[----:B------:R-:W-:Y:S02]  /*d280*/  IMAD.MOV.U32 R74, RZ, RZ, R15 ;  /* 0x000000ffff4a7224 */ /* 0x000fe400078e000f */
[----:B------:R-:W3:Y:S01]  /*d290*/  LDSM.16.M88.4 R12, [R225+0x2000] ;  /* 0x00200000e10c783b */ /* 0x000ee20000000200 */
[----:B------:R-:W-:Y:S01]  /*d2a0*/  IMAD.MOV.U32 R203, RZ, RZ, R96 ;  /* 0x000000ffffcb7224 */ /* 0x000fe200078e0060 */
[----:B------:R-:W-:Y:S01]  /*d2b0*/  MOV R202, R97 ;  /* 0x0000006100ca7202 */ /* 0x000fe20000000f00 */
[----:B------:R-:W-:Y:S01]  /*d2c0*/  IMAD.MOV.U32 R75, RZ, RZ, R98 ;  /* 0x000000ffff4b7224 */ /* 0x000fe200078e0062 */
[----:B------:R-:W-:Y:S01]  /*d2d0*/  MOV R69, R99 ;  /* 0x0000006300457202 */ /* 0x000fe20000000f00 */
[-C--:B--2---:R-:W-:Y:S06]  /*d2e0*/  HMMA.16816.F32.BF16 R120, R16, R32.reuse, R80 ;  /* 0x000000201078723c */ /* 0x084fec0000041850 */
[C---:B---3--:R-:W-:Y:S06]  /*d2f0*/  HMMA.16816.F32.BF16 R128, R12.reuse, R32, R84 ;  /* 0x000000200c80723c */ /* 0x048fec0000041854 */
[----:B------:R-:W-:Y:S01]  /*d300*/  HMMA.16816.F32.BF16 R112, R12, R34, R76 ;  /* 0x000000220c70723c */ /* 0x000fe2000004184c */
[----:B------:R-:W-:Y:S01]  /*d310*/  MOV R32, R105 ;  /* 0x0000006900207202 */ /* 0x000fe20000000f00 */
[----:B------:R-:W-:-:S04]  /*d320*/  IMAD.MOV.U32 R33, RZ, RZ, R106 ;  /* 0x000000ffff217224 */ /* 0x000fc800078e006a */
[C---:B------:R-:W-:Y:S01]  /*d330*/  HMMA.16816.F32.BF16 R84, R16.reuse, R24, R108 ;  /* 0x000000181054723c */ /* 0x040fe2000004186c */
[----:B------:R-:W-:Y:S01]  /*d340*/  MOV R76, R107 ;  /* 0x0000006b004c7202 */ /* 0x000fe20000000f00 */
[----:B------:R-:W-:Y:S01]  /*d350*/  IMAD.MOV.U32 R77, RZ, RZ, R103 ;  /* 0x000000ffff4d7224 */ /* 0x000fe200078e0067 */
[----:B------:R-:W-:Y:S01]  /*d360*/  MOV R78, R102 ;  /* 0x00000066004e7202 */ /* 0x000fe20000000f00 */
[----:B------:R-:W-:Y:S02]  /*d370*/  IMAD.MOV.U32 R79, RZ, RZ, R101 ;  /* 0x000000ffff4f7224 */ /* 0x000fe400078e0065 */
[----:B------:R-:W-:Y:S01]  /*d380*/  HMMA.16816.F32.BF16 R104, R16, R34, R64 ;  /* 0x000000221068723c */ /* 0x000fe20000041840 */
[----:B------:R-:W-:Y:S01]  /*d390*/  MOV R109, R32 ;  /* 0x00000020006d7202 */ /* 0x000fe20000000f00 */
[----:B------:R-:W-:Y:S01]  /*d3a0*/  IMAD.MOV.U32 R110, RZ, RZ, R33 ;  /* 0x000000ffff6e7224 */ /* 0x000fe200078e0021 */
[----:B------:R-:W-:Y:S01]  /*d3b0*/  MOV R111, R23 ;  /* 0x00000017006f7202 */ /* 0x000fe20000000f00 */
[----:B------:R-:W2:Y:S01]  /*d3c0*/  LDSM.16.M88.4 R32, [R221+0x1800] ;  /* 0x00180000dd20783b */ /* 0x000ea20000000200 */
[----:B------:R-:W-:Y:S01]  /*d3d0*/  IMAD.MOV.U32 R108, RZ, RZ, R79 ;  /* 0x000000ffff6c7224 */ /* 0x000fe200078e004f */
[----:B------:R-:W-:Y:S01]  /*d3e0*/  HMMA.16816.F32.BF16 R96, R12, R28, R52 ;  /* 0x0000001c0c60723c */ /* 0x000fe20000041834 */
[----:B------:R-:W-:-:S05]  /*d3f0*/  MOV R67, R100 ;  /* 0x0000006400437202 */ /* 0x000fca0000000f00 */
        /* <DEDUP_REMOVED lines=8> */
[----:B------:R-:W-:Y:S01]  /*d480*/  HMMA.16816.F32.BF16 R92, R12, R30, R48 ;  /* 0x0000001e0c5c723c */ /* 0x000fe20000041830 */
[----:B------:R-:W-:Y:S01]  /*d490*/  MOV R117, R76 ;  /* 0x0000004c00757202 */ /* 0x000fe20000000f00 */
[----:B------:R-:W-:Y:S01]  /*d4a0*/  IMAD.MOV.U32 R118, RZ, RZ, R77 ;  /* 0x000000ffff767224 */ /* 0x000fe200078e004d */
[----:B------:R-:W-:Y:S01]  /*d4b0*/  MOV R119, R78 ;  /* 0x0000004e00777202 */ /* 0x000fe20000000f00 */
[----:B------:R-:W-:-:S02]  /*d4c0*/  IMAD.MOV.U32 R116, RZ, RZ, R67 ;  /* 0x000000ffff747224 */ /* 0x000fc400078e0043 */
[----:B------:R-:W-:Y:S01]  /*d4d0*/  HMMA.16816.F32.BF16 R88, R16, R30, R44 ;  /* 0x0000001e1058723c */ /* 0x000fe2000004182c */
[----:B------:R-:W3:Y:S05]  /*d4e0*/  LDSM.16.M88.4 R28, [R221+0x2000] ;  /* 0x00200000dd1c783b */ /* 0x000eea0000000200 */
[----:B------:R-:W-:Y:S01]  /*d4f0*/  HMMA.16816.F32.BF16 R76, R12, R26, R124 ;  /* 0x0000001a0c4c723c */ /* 0x000fe2000004187c */
[----:B------:R-:W-:Y:S01]  /*d500*/  MOV R44, R38 ;  /* 0x00000026002c7202 */ /* 0x000fe20000000f00 */
[----:B------:R-:W-:Y:S01]  /*d510*/  IMAD.MOV.U32 R45, RZ, RZ, R39 ;  /* 0x000000ffff2d7224 */ /* 0x000fe200078e0027 */
[----:B------:R-:W-:Y:S01]  /*d520*/  MOV R46, R36 ;  /* 0x00000024002e7202 */ /* 0x000fe20000000f00 */
[----:B------:R-:W-:-:S02]  /*d530*/  IMAD.MOV.U32 R47, RZ, RZ, R37 ;  /* 0x000000ffff2f7224 */ /* 0x000fc400078e0025 */
[----:B------:R-:W-:Y:S01]  /*d540*/  LDSM.16.M88.4 R36, [R221+0x3800] ;  /* 0x00380000dd24783b */ /* 0x000fe20000000200 */
[----:B------:R-:W-:Y:S01]  /*d550*/  IMAD.MOV.U32 R126, RZ, RZ, R22 ;  /* 0x000000ffff7e7224 */ /* 0x000fe200078e0016 */
[----:B------:R-:W-:Y:S01]  /*d560*/  MOV R127, R21 ;  /* 0x00000015007f7202 */ /* 0x000fe20000000f00 */
[----:B------:R-:W-:Y:S01]  /*d570*/  IMAD.MOV.U32 R125, RZ, RZ, R20 ;  /* 0x000000ffff7d7224 */ /* 0x000fe200078e0014 */
[C---:B------:R-:W-:Y:S01]  /*d580*/  HMMA.16816.F32.BF16 R64, R16.reuse, R26, R40 ;  /* 0x0000001a1040723c */ /* 0x040fe20000041828 */
[----:B------:R-:W4:Y:S04]  /*d590*/  LDSM.16.M88.4 R20, [R221+0x3000] ;  /* 0x00300000dd14783b */ /* 0x000f280000000200 */
[----:B------:R-:W1:Y:S01]  /*d5a0*/  LDSM.16.M88.4 R24, [R221+0x2800] ;  /* 0x00280000dd18783b */ /* 0x000e620000000200 */
[-C--:B--2---:R-:W-:Y:S01]  /*d5b0*/  HMMA.16816.F32.BF16 R44, R16, R32.reuse, R44 ;  /* 0x00000020102c723c */ /* 0x084fe2000004182c */
[----:B------:R-:W-:Y:S01]  /*d5c0*/  MOV R40, R60 ;  /* 0x0000003c00287202 */ /* 0x000fe20000000f00 */
[----:B------:R-:W-:Y:S01]  /*d5d0*/  IMAD.MOV.U32 R41, RZ, RZ, R61 ;  /* 0x000000ffff297224 */ /* 0x000fe200078e003d */
[----:B------:R-:W-:Y:S01]  /*d5e0*/  MOV R42, R62 ;  /* 0x0000003e002a7202 */ /* 0x000fe20000000f00 */
[----:B------:R-:W-:Y:S01]  /*d5f0*/  IMAD.MOV.U32 R43, RZ, RZ, R63 ;  /* 0x000000ffff2b7224 */ /* 0x000fe200078e003f */
[----:B------:R-:W-:Y:S01]  /*d600*/  UISETP.GE.AND UP1, UPT, UR26, 0x3, UPT ;  /* 0x000000031a00788c */ /* 0x000fe2000bf26270 */
[----:B------:R-:W-:Y:S01]  /*d610*/  HMMA.16816.F32.BF16 R60, R12, R32, R132 ;  /* 0x000000200c3c723c */ /* 0x000fe20000041884 */
[----:B------:R-:W-:-:S06]  /*d620*/  DEPBAR.LE SB0, 0x0 ;  /* 0x000080000000791a */ /* 0x000fcc0000000000 */
[----:B------:R-:W-:Y:S01]  /*d630*/  MOV R132, R56 ;  /* 0x0000003800847202 */ /* 0x000fe20000000f00 */
[----:B------:R-:W-:Y:S01]  /*d640*/  IMAD.MOV.U32 R133, RZ, RZ, R57 ;  /* 0x000000ffff857224 */ /* 0x000fe200078e0039 */
[----:B------:R-:W-:Y:S01]  /*d650*/  MOV R134, R58 ;  /* 0x0000003a00867202 */ /* 0x000fe20000000f00 */
[----:B------:R-:W-:Y:S02]  /*d660*/  IMAD.MOV.U32 R135, RZ, RZ, R59 ;  /* 0x000000ffff877224 */ /* 0x000fe400078e003b */
[C---:B------:R-:W-:Y:S06]  /*d670*/  HMMA.16816.F32.BF16 R56, R12.reuse, R34, R204 ;  /* 0x000000220c38723c */ /* 0x040fec00000418cc */
[----:B---3--:R-:W-:Y:S01]  /*d680*/  HMMA.16816.F32.BF16 R48, R12, R30, R240 ;  /* 0x0000001e0c30723c */ /* 0x008fe200000418f0 */
[----:B------:R-:W-:Y:S01]  /*d690*/  MOV R204, R54 ;  /* 0x0000003600cc7202 */ /* 0x000fe20000000f00 */
[----:B------:R-:W-:Y:S01]  /*d6a0*/  IMAD.MOV.U32 R205, RZ, RZ, R55 ;  /* 0x000000ffffcd7224 */ /* 0x000fe200078e0037 */
[----:B------:R-:W-:Y:S01]  /*d6b0*/  MOV R206, R227 ;  /* 0x000000e300ce7202 */ /* 0x000fe20000000f00 */
[----:B------:R-:W-:-:S02]  /*d6c0*/  IMAD.MOV.U32 R207, RZ, RZ, R226 ;  /* 0x000000ffffcf7224 */ /* 0x000fc400078e00e2 */
[C---:B------:R-:W-:Y:S06]  /*d6d0*/  HMMA.16816.F32.BF16 R52, R12.reuse, R28, R208 ;  /* 0x0000001c0c34723c */ /* 0x040fec00000418d0 */
[C---:B----4-:R-:W-:Y:S06]  /*d6e0*/  HMMA.16816.F32.BF16 R208, R12.reuse, R20, R4 ;  /* 0x000000140cd0723c */ /* 0x050fec0000041804 */
[C---:B------:R-:W-:Y:S06]  /*d6f0*/  HMMA.16816.F32.BF16 R40, R12.reuse, R38, R40 ;  /* 0x000000260c28723c */ /* 0x040fec0000041828 */
[C---:B-1----:R-:W-:Y:S06]  /*d700*/  HMMA.16816.F32.BF16 R108, R12.reuse, R24, R108 ;  /* 0x000000180c6c723c */ /* 0x042fec000004186c */
[----:B------:R-:W-:Y:S06]  /*d710*/  HMMA.16816.F32.BF16 R116, R12, R26, R116 ;  /* 0x0000001a0c74723c */ /* 0x000fec0000041874 */
[----:B------:R-:W-:Y:S01]  /*d720*/  MOV R4, R208 ;  /* 0x000000d000047202 */ /* 0x000fe20000000f00 */
[----:B------:R-:W-:Y:S01]  /*d730*/  IMAD.MOV.U32 R242, RZ, RZ, R209 ;  /* 0x000000fffff27224 */ /* 0x000fe200078e00d1 */
[----:B------:R-:W-:Y:S01]  /*d740*/  MOV R241, R211 ;  /* 0x000000d300f17202 */ /* 0x000fe20000000f00 */
[----:B------:R-:W-:-:S02]  /*d750*/  IMAD.MOV.U32 R240, RZ, RZ, R210 ;  /* 0x000000fffff07224 */ /* 0x000fc400078e00d2 */
[----:B------:R-:W-:Y:S01]  /*d760*/  HMMA.16816.F32.BF16 R208, R12, R22, R132 ;  /* 0x000000160cd0723c */ /* 0x000fe20000041884 */
[----:B------:R-:W-:Y:S01]  /*d770*/  IMAD.MOV.U32 R243, RZ, RZ, R40 ;  /* 0x000000fffff37224 */ /* 0x000fe200078e0028 */
[----:B------:R-:W-:Y:S01]  /*d780*/  MOV R6, R41 ;  /* 0x0000002900067202 */ /* 0x000fe20000000f00 */
[----:B------:R-:W-:-:S15]  /*d790*/  IMAD.MOV.U32 R5, RZ, RZ, R43 ;  /* 0x000000ffff057224 */ /* 0x000fde00078e002b */
[----:B------:R-:W-:-:S06]  /*d7a0*/  NOP ;  /* 0x0000000000007918 */ /* 0x000fcc0000000000 */
[----:B------:R-:W-:Y:S01]  /*d7b0*/  MOV R133, R210 ;  /* 0x000000d200857202 */ /* 0x000fe20000000f00 */
[----:B------:R-:W-:Y:S01]  /*d7c0*/  IMAD.MOV.U32 R132, RZ, RZ, R208 ;  /* 0x000000ffff847224 */ /* 0x000fe200078e00d0 */
[----:B------:R-:W-:Y:S01]  /*d7d0*/  MOV R124, R209 ;  /* 0x000000d1007c7202 */ /* 0x000fe20000000f00 */
[----:B------:R-:W-:Y:S02]  /*d7e0*/  IMAD.MOV.U32 R7, RZ, RZ, R211 ;  /* 0x000000ffff077224 */ /* 0x000fe400078e00d3 */
[----:B------:R-:W-:Y:S07]  /*d7f0*/  HMMA.16816.F32.BF16 R208, R12, R36, R204 ;  /* 0x000000240cd0723c */ /* 0x000fee00000418cc */
[----:B------:R-:W-:-:S02]  /*d800*/  MOV R12, R42 ;  /* 0x0000002a000c7202 */ /* 0x000fc40000000f00 */
[C---:B------:R-:W-:Y:S06]  /*d810*/  HMMA.16816.F32.BF16 R40, R16.reuse, R34, R244 ;  /* 0x000000221028723c */ /* 0x040fec00000418f4 */
[----:B------:R-:W-:Y:S01]  /*d820*/  HMMA.16816.F32.BF16 R32, R16, R28, R248 ;  /* 0x0000001c1020723c */ /* 0x000fe200000418f8 */
[----:B------:R-:W-:Y:S02]  /*d830*/  IMAD.MOV.U32 R245, RZ, RZ, R0 ;  /* 0x000000fffff57224 */ /* 0x000fe400078e0000 */
[----:B------:R-:W-:Y:S01]  /*d840*/  FMUL.FTZ R0, R120, UR29 ;  /* 0x0000001d78007c20 */ /* 0x000fe20008410000 */
[----:B------:R-:W-:-:S02]  /*d850*/  MOV R247, R12 ;  /* 0x0000000c00f77202 */ /* 0x000fc40000000f00 */
[----:B------:R-:W-:Y:S01]  /*d860*/  MOV R246, R68 ;  /* 0x0000004400f67202 */ /* 0x000fe20000000f00 */
[----:B------:R1:W-:Y:S01]  /*d870*/  MUFU.TANH R134, R0 ;  /* 0x0000000000867308 */ /* 0x0003e20000002400 */
        /* <DEDUP_REMOVED lines=10> */
[C---:B------:R-:W-:Y:S01]  /*d920*/  HMMA.16816.F32.BF16 R24, R16.reuse, R26, R212 ;  /* 0x0000001a1018723c */ /* 0x040fe200000418d4 */
[----:B------:R-:W-:Y:S01]  /*d930*/  IMAD.MOV.U32 R226, RZ, RZ, R210 ;  /* 0x000000ffffe27224 */ /* 0x000fe200078e00d2 */
[----:B------:R-:W-:Y:S01]  /*d940*/  MOV R210, R127 ;  /* 0x0000007f00d27202 */ /* 0x000fe20000000f00 */
[----:B------:R-:W-:Y:S02]  /*d950*/  IMAD.MOV.U32 R211, RZ, RZ, R229 ;  /* 0x000000ffffd37224 */ /* 0x000fe400078e00e5 */
[----:B-1----:R-:W-:Y:S01]  /*d960*/  FMUL.FTZ R0, R121, UR29 ;  /* 0x0000001d79007c20 */ /* 0x002fe20008410000 */
[----:B------:R-:W-:Y:S01]  /*d970*/  IMAD.MOV.U32 R233, RZ, RZ, R243 ;  /* 0x000000ffffe97224 */ /* 0x000fe200078e00f3 */
[----:B------:R-:W-:Y:S01]  /*d980*/  MOV R232, R226 ;  /* 0x000000e200e87202 */ /* 0x000fe20000000f00 */
[----:B------:R-:W-:Y:S01]  /*d990*/  IMAD.MOV.U32 R213, RZ, RZ, R202 ;  /* 0x000000ffffd57224 */ /* 0x000fe200078e00ca */
[----:B------:R1:W-:Y:S01]  /*d9a0*/  MUFU.TANH R204, R0 ;  /* 0x0000000000cc7308 */ /* 0x0003e20000002400 */
[----:B------:R-:W-:Y:S01]  /*d9b0*/  MOV R212, R203 ;  /* 0x000000cb00d47202 */ /* 0x000fe20000000f00 */
[----:B------:R-:W-:Y:S01]  /*d9c0*/  IMAD.MOV.U32 R215, RZ, RZ, R69 ;  /* 0x000000ffffd77224 */ /* 0x000fe200078e0045 */
[----:B------:R-:W-:Y:S01]  /*d9d0*/  MOV R214, R75 ;  /* 0x0000004b00d67202 */ /* 0x000fe20000000f00 */
[----:B------:R-:W-:Y:S01]  /*d9e0*/  HMMA.16816.F32.BF16 R208, R16, R38, R208 ;  /* 0x0000002610d0723c */ /* 0x000fe200000418d0 */
[----:B-1----:R-:W-:-:S04]  /*d9f0*/  FMUL.FTZ R0, R122, UR29 ;  /* 0x0000001d7a007c20 */ /* 0x002fc80008410000 */
[----:B------:R1:W-:-:S15]  /*da00*/  MUFU.TANH R132, R0 ;  /* 0x0000000000847308 */ /* 0x0003de0000002400 */
[----:B------:R-:W-:-:S04]  /*da10*/  NOP ;  /* 0x0000000000007918 */ /* 0x000fc80000000000 */
[----:B------:R-:W-:Y:S01]  /*da20*/  FMUL.FTZ R211, R211, UR29 ;  /* 0x0000001dd3d37c20 */ /* 0x000fe20008410000 */
[----:B-1----:R-:W-:-:S04]  /*da30*/  FMUL.FTZ R0, R123, UR29 ;  /* 0x0000001d7b007c20 */ /* 0x002fc80008410000 */
        /* <DEDUP_REMOVED lines=90> */
[----:B------:R-:W-:-:S05]  /*dfe0*/  MOV R44, R245 ;  /* 0x000000f5002c7202 */ /* 0x000fca0000000f00 */
[----:B------:R1:W-:Y:S02]  /*dff0*/  MUFU.TANH R93, R0 ;  /* 0x00000000005d7308 */ /* 0x0003e40000002400 */
[----:B-1----:R-:W-:Y:S01]  /*e000*/  FMUL.FTZ R0, R45, UR29 ;  /* 0x0000001d2d007c20 */ /* 0x002fe20008410000 */
[----:B------:R-:W-:-:S05]  /*e010*/  IMAD.MOV.U32 R45, RZ, RZ, R246 ;  /* 0x000000ffff2d7224 */ /* 0x000fca00078e00f6 */
[----:B------:R1:W2:Y:S02]  /*e020*/  MUFU.TANH R229, R0 ;  /* 0x0000000000e57308 */ /* 0x0002a40000002400 */
[----:B-1----:R-:W-:Y:S01]  /*e030*/  FMUL.FTZ R0, R46, UR29 ;  /* 0x0000001d2e007c20 */ /* 0x002fe20008410000 */
[----:B------:R-:W-:-:S05]  /*e040*/  MOV R46, R230 ;  /* 0x000000e6002e7202 */ /* 0x000fca0000000f00 */
[----:B------:R1:W-:Y:S02]  /*e050*/  MUFU.TANH R79, R0 ;  /* 0x00000000004f7308 */ /* 0x0003e40000002400 */
[----:B-1----:R-:W-:Y:S01]  /*e060*/  FMUL.FTZ R0, R47, UR29 ;  /* 0x0000001d2f007c20 */ /* 0x002fe20008410000 */
[----:B------:R-:W-:-:S05]  /*e070*/  IMAD.MOV.U32 R47, RZ, RZ, R74 ;  /* 0x000000ffff2f7224 */ /* 0x000fca00078e004a */
        /* <DEDUP_REMOVED lines=14> */
[----:B------:R1:W-:Y:S02]  /*e160*/  MUFU.TANH R246, R0 ;  /* 0x0000000000f67308 */ /* 0x0003e40000002400 */
[----:B-1----:R-:W-:Y:S01]  /*e170*/  FMUL.FTZ R0, R42, UR29 ;  /* 0x0000001d2a007c20 */ /* 0x002fe20008410000 */
[----:B------:R-:W-:Y:S02]  /*e180*/  MOV R42, R3 ;  /* 0x00000003002a7202 */ /* 0x000fe40000000f00 */
[----:B------:R-:W1:Y:S03]  /*e190*/  S2R R3, SR_TID.X ;  /* 0x0000000000037919 */ /* 0x000e660000002100 */
[----:B------:R3:W-:Y:S02]  /*e1a0*/  MUFU.TANH R83, R0 ;  /* 0x0000000000537308 */ /* 0x0007e40000002400 */
[----:B---3--:R-:W-:Y:S01]  /*e1b0*/  FMUL.FTZ R0, R43, UR29 ;  /* 0x0000001d2b007c20 */ /* 0x008fe20008410000 */
[----:B------:R-:W-:-:S02]  /*e1c0*/  IMAD.MOV.U32 R43, RZ, RZ, R2 ;  /* 0x000000ffff2b7224 */ /* 0x000fc400078e0002 */
[----:B------:R-:W-:Y:S01]  /*e1d0*/  FMUL.FTZ R2, R109, UR29 ;  /* 0x0000001d6d027c20 */ /* 0x000fe20008410000 */
[----:B--2---:R-:W-:Y:S02]  /*e1e0*/  MOV R109, R229 ;  /* 0x000000e5006d7202 */ /* 0x004fe40000000f00 */
[----:B------:R2:W-:Y:S02]  /*e1f0*/  MUFU.TANH R245, R0 ;  /* 0x0000000000f57308 */ /* 0x0005e40000002400 */
[----:B------:R-:W-:Y:S06]  /*e200*/  HMMA.16816.F32.BF16 R40, R16, R20, R40 ;  /* 0x000000141028723c */ /* 0x000fec0000041828 */
[----:B------:R-:W-:Y:S01]  /*e210*/  MUFU.TANH R65, R2 ;  /* 0x0000000200417308 */ /* 0x000fe20000002400 */
[----:B-1----:R-:W-:-:S02]  /*e220*/  SHF.L.U32 R3, R3, 0x1, RZ ;  /* 0x0000000103037819 */ /* 0x002fc400000006ff */
[----:B------:R-:W-:Y:S02]  /*e230*/  MOV R21, R237 ;  /* 0x000000ed00157202 */ /* 0x000fe40000000f00 */
[----:B------:R-:W-:Y:S02]  /*e240*/  LOP3.LUT R3, R3, 0x6, RZ, 0xc0, !PT ;  /* 0x0000000603037812 */ /* 0x000fe400078ec0ff */
[----:B------:R-:W-:Y:S01]  /*e250*/  MOV R237, R242 ;  /* 0x000000f200ed7202 */ /* 0x000fe20000000f00 */
        /* <DEDUP_REMOVED lines=18> */
[----:B------:R1:W-:Y:S01]  /*e380*/  MUFU.TANH R81, R0 ;  /* 0x0000000000517308 */ /* 0x0003e20000002400 */
[----:B------:R-:W-:Y:S01]  /*e390*/  MOV R20, R52 ;  /* 0x0000003400147202 */ /* 0x000fe20000000f00 */
[----:B-1----:R-:W-:-:S06]  /*e3a0*/  FMUL.FTZ R0, R53, UR29 ;  /* 0x0000001d35007c20 */ /* 0x002fcc0008410000 */
[----:B------:R1:W2:Y:S02]  /*e3b0*/  MUFU.TANH R234, R0 ;  /* 0x0000000000ea7308 */ /* 0x0002a40000002400 */
[----:B-1----:R-:W-:Y:S01]  /*e3c0*/  FMUL.FTZ R0, R54, UR29 ;  /* 0x0000001d36007c20 */ /* 0x002fe20008410000 */
[----:B--2---:R-:W-:Y:S01]  /*e3d0*/  IMAD.MOV.U32 R39, RZ, RZ, R234 ;  /* 0x000000ffff277224 */ /* 0x004fe200078e00ea */
[----:B------:R-:W-:-:S04]  /*e3e0*/  MOV R234, R240 ;  /* 0x000000f000ea7202 */ /* 0x000fc80000000f00 */
[----:B------:R1:W-:Y:S02]  /*e3f0*/  MUFU.TANH R53, R0 ;  /* 0x0000000000357308 */ /* 0x0003e40000002400 */
[----:B-1----:R-:W-:Y:S01]  /*e400*/  FMUL.FTZ R0, R55, UR29 ;  /* 0x0000001d37007c20 */ /* 0x002fe20008410000 */
[----:B------:R-:W-:Y:S02]  /*e410*/  IMAD.MOV.U32 R55, RZ, RZ, R7 ;  /* 0x000000ffff377224 */ /* 0x000fe400078e0007 */
[----:B------:R-:W-:Y:S01]  /*e420*/  FMUL.FTZ R7, R24, UR29 ;  /* 0x0000001d18077c20 */ /* 0x000fe20008410000 */
[----:B------:R-:W-:Y:S02]  /*e430*/  MOV R24, R238 ;  /* 0x000000ee00187202 */ /* 0x000fe40000000f00 */
[----:B------:R1:W-:Y:S08]  /*e440*/  MUFU.TANH R248, R0 ;  /* 0x0000000000f87308 */ /* 0x0003f00000002400 */
[----:B------:R-:W-:Y:S01]  /*e450*/  MUFU.TANH R58, R7 ;  /* 0x00000007003a7308 */ /* 0x000fe20000002400 */
[----:B-1----:R-:W-:-:S07]  /*e460*/  FMUL.FTZ R0, R28, UR29 ;  /* 0x0000001d1c007c20 */ /* 0x002fce0008410000 */
[----:B------:R1:W-:Y:S02]  /*e470*/  MUFU.TANH R231, R0 ;  /* 0x0000000000e77308 */ /* 0x0003e40000002400 */
        /* <DEDUP_REMOVED lines=21> */
[----:B------:R1:W2:Y:S02]  /*e5d0*/  MUFU.TANH R57, R0 ;  /* 0x0000000000397308 */ /* 0x0002a40000002400 */
[----:B-1----:R-:W-:Y:S01]  /*e5e0*/  FMUL.FTZ R0, R15, UR29 ;  /* 0x0000001d0f007c20 */ /* 0x002fe20008410000 */
[----:B--2---:R-:W-:Y:S01]  /*e5f0*/  MOV R7, R57 ;  /* 0x0000003900077202 */ /* 0x004fe20000000f00 */
[----:B------:R-:W-:Y:S01]  /*e600*/  HMMA.16816.F32.BF16 R12, R16, R22, R44 ;  /* 0x00000016100c723c */ /* 0x000fe2000004182c */
[----:B------:R-:W-:-:S03]  /*e610*/  MOV R57, R232 ;  /* 0x000000e800397202 */ /* 0x000fc60000000f00 */
[----:B------:R1:W2:Y:S01]  /*e620*/  MUFU.TANH R28, R0 ;  /* 0x00000000001c7308 */ /* 0x0002a20000002400 */
[----:B------:R-:W-:Y:S02]  /*e630*/  IMAD.MOV.U32 R232, RZ, RZ, R233 ;  /* 0x000000ffffe87224 */ /* 0x000fe400078e00e9 */
[----:B------:R-:W-:Y:S01]  /*e640*/  IMAD.MOV.U32 R233, RZ, RZ, R237 ;  /* 0x000000ffffe97224 */ /* 0x000fe200078e00ed */
[----:B------:R-:W-:Y:S01]  /*e650*/  HMMA.16816.F32.BF16 R44, R16, R36, R212 ;  /* 0x00000024102c723c */ /* 0x000fe200000418d4 */
[----:B------:R-:W-:Y:S02]  /*e660*/  MOV R23, R231 ;  /* 0x000000e700177202 */ /* 0x000fe40000000f00 */
[----:B------:R-:W-:Y:S01]  /*e670*/  MOV R22, R232 ;  /* 0x000000e800167202 */ /* 0x000fe20000000f00 */
[----:B------:R-:W-:-:S03]  /*e680*/  IMAD.MOV.U32 R52, RZ, RZ, R233 ;  /* 0x000000ffff347224 */ /* 0x000fc600078e00e9 */
[----:B------:R-:W-:Y:S02]  /*e690*/  IMAD.MOV.U32 R215, RZ, RZ, R227 ;  /* 0x000000ffffd77224 */ /* 0x000fe400078e00e3 */
[----:B------:R-:W-:Y:S01]  /*e6a0*/  FMUL.FTZ R16, R25, UR29 ;  /* 0x0000001d19107c20 */ /* 0x000fe20008410000 */
[----:B------:R-:W-:Y:S01]  /*e6b0*/  MOV R19, R235 ;  /* 0x000000eb00137202 */ /* 0x000fe20000000f00 */
[----:B------:R-:W-:Y:S01]  /*e6c0*/  IMAD.MOV.U32 R25, RZ, RZ, R239 ;  /* 0x000000ffff197224 */ /* 0x000fe200078e00ef */
[----:B------:R-:W-:Y:S01]  /*e6d0*/  MOV R235, R206 ;  /* 0x000000ce00eb7202 */ /* 0x000fe20000000f00 */
[----:B------:R-:W-:Y:S02]  /*e6e0*/  IMAD.MOV.U32 R239, RZ, RZ, R241 ;  /* 0x000000ffffef7224 */ /* 0x000fe400078e00f1 */
[----:B-1----:R-:W-:Y:S01]  /*e6f0*/  FMUL.FTZ R0, R108, UR29 ;  /* 0x0000001d6c007c20 */ /* 0x002fe20008410000 */
[----:B------:R-:W-:Y:S01]  /*e700*/  FMUL.FTZ R17, R26, UR29 ;  /* 0x0000001d1a117c20 */ /* 0x000fe20008410000 */
[----:B------:R-:W-:Y:S01]  /*e710*/  FMUL.FTZ R18, R27, UR29 ;  /* 0x0000001d1b127c20 */ /* 0x000fe20008410000 */
[----:B------:R-:W-:Y:S01]  /*e720*/  MOV R108, R4 ;  /* 0x00000004006c7202 */ /* 0x000fe20000000f00 */
[----:B------:R1:W3:Y:S01]  /*e730*/  MUFU.TANH R64, R0 ;  /* 0x0000000000407308 */ /* 0x0002e20000002400 */
[----:B------:R-:W-:Y:S01]  /*e740*/  FMUL.FTZ R4, R111, UR29 ;  /* 0x0000001d6f047c20 */ /* 0x000fe20008410000 */
[----:B------:R-:W-:-:S06]  /*e750*/  IMAD.MOV.U32 R111, RZ, RZ, R230 ;  /* 0x000000ffff6f7224 */ /* 0x000fcc00078e00e6 */
[----:B------:R4:W-:Y:S08]  /*e760*/  MUFU.TANH R54, R17 ;  /* 0x0000001100367308 */ /* 0x0009f00000002400 */
[----:B------:R-:W-:Y:S01]  /*e770*/  MUFU.TANH R62, R16 ;  /* 0x00000010003e7308 */ /* 0x000fe20000002400 */
[----:B-1----:R-:W-:-:S05]  /*e780*/  IMAD.U32 R0, RZ, RZ, UR22 ;  /* 0x00000016ff007e24 */ /* 0x002fca000f8e00ff */
[----:B------:R-:W-:Y:S01]  /*e790*/  LEA R0, R0, R3, 0x7 ;  /* 0x0000000300007211 */ /* 0x000fe200078e38ff */
[----:B------:R-:W-:Y:S01]  /*e7a0*/  FMUL.FTZ R3, R110, UR29 ;  /* 0x0000001d6e037c20 */ /* 0x000fe20008410000 */
[----:B------:R-:W-:Y:S01]  /*e7b0*/  IMAD.MOV.U32 R110, RZ, RZ, R236 ;  /* 0x000000ffff6e7224 */ /* 0x000fe200078e00ec */
[----:B------:R-:W-:Y:S01]  /*e7c0*/  MOV R236, R247 ;  /* 0x000000f700ec7202 */ /* 0x000fe20000000f00 */
[----:B----4-:R-:W-:Y:S01]  /*e7d0*/  IMAD.MOV.U32 R17, RZ, RZ, R57 ;  /* 0x000000ffff117224 */ /* 0x010fe200078e0039 */
[----:B------:R-:W-:Y:S01]  /*e7e0*/  I2FP.F32.S32 R2, R0 ;  /* 0x0000000000027245 */ /* 0x000fe20000201400 */
[C---:B------:R-:W-:Y:S01]  /*e7f0*/  VIADD R37, R0.reuse, 0x1 ;  /* 0x0000000100257836 */ /* 0x040fe20000000000 */
[----:B------:R1:W4:Y:S01]  /*e800*/  MUFU.TANH R48, R3 ;  /* 0x0000000300307308 */ /* 0x0003220000002400 */
[C---:B------:R-:W-:Y:S01]  /*e810*/  VIADD R38, R0.reuse, 0x8 ;  /* 0x0000000800267836 */ /* 0x040fe20000000000 */
[----:B------:R-:W-:Y:S01]  /*e820*/  IADD3 R36, R0, 0x9, RZ ;  /* 0x0000000900247810 */ /* 0x000fe20007ffe0ff */
[C---:B------:R-:W-:Y:S01]  /*e830*/  FFMA.FTZ R214, R2.reuse, UR5, R134 ;  /* 0x0000000502d67c23 */ /* 0x040fe20008010086 */
[C---:B------:R-:W-:Y:S01]  /*e840*/  FFMA.FTZ R227, R2.reuse, UR5, R132 ;  /* 0x0000000502e37c23 */ /* 0x040fe20008010084 */
[C---:B------:R-:W-:Y:S01]  /*e850*/  FFMA.FTZ R240, R2.reuse, UR5, R122 ;  /* 0x0000000502f07c23 */ /* 0x040fe2000801007a */
[----:B------:R-:W-:Y:S01]  /*e860*/  FFMA.FTZ R238, R2, UR5, R120 ;  /* 0x0000000502ee7c23 */ /* 0x000fe20008010078 */
[----:B------:R-:W-:Y:S01]  /*e870*/  I2FP.F32.S32 R2, R38 ;  /* 0x0000002600027245 */ /* 0x000fe20000201400 */
[C---:B------:R-:W-:Y:S01]  /*e880*/  VIADD R35, R0.reuse, 0x10 ;  /* 0x0000001000237836 */ /* 0x040fe20000000000 */
[C---:B------:R-:W-:Y:S01]  /*e890*/  IADD3 R34, R0.reuse, 0x11, RZ ;  /* 0x0000001100227810 */ /* 0x040fe20007ffe0ff */
[----:B------:R-:W4:Y:S01]  /*e8a0*/  MUFU.TANH R56, R4 ;  /* 0x0000000400387308 */ /* 0x000f220000002400 */
[----:B------:R-:W-:Y:S01]  /*e8b0*/  IADD3 R33, R0, 0x18, RZ ;  /* 0x0000001800217810 */ /* 0x000fe20007ffe0ff */
[C---:B------:R-:W-:Y:S01]  /*e8c0*/  FFMA.FTZ R207, R2.reuse, UR5, R129 ;  /* 0x0000000502cf7c23 */ /* 0x040fe20008010081 */
[C---:B------:R-:W-:Y:S01]  /*e8d0*/  FFMA.FTZ R213, R2.reuse, UR5, R121 ;  /* 0x0000000502d57c23 */ /* 0x040fe20008010079 */
[C---:B------:R-:W-:Y:S01]  /*e8e0*/  FFMA.FTZ R246, R2.reuse, UR5, R105 ;  /* 0x0000000502f67c23 */ /* 0x040fe20008010069 */
[----:B------:R-:W-:Y:S01]  /*e8f0*/  FFMA.FTZ R242, R2, UR5, R104 ;  /* 0x0000000502f27c23 */ /* 0x000fe20008010068 */
[----:B------:R-:W-:Y:S01]  /*e900*/  I2FP.F32.S32 R2, R35 ;  /* 0x0000002300027245 */ /* 0x000fe20000201400 */
[----:B------:R-:W-:Y:S01]  /*e910*/  IMAD.MOV.U32 R104, RZ, RZ, R29 ;  /* 0x000000ffff687224 */ /* 0x000fe200078e001d */
[----:B-1----:R-:W-:Y:S01]  /*e920*/  I2FP.F32.S32 R3, R37 ;  /* 0x0000002500037245 */ /* 0x002fe20000201400 */
[C---:B------:R-:W-:Y:S01]  /*e930*/  VIADD R29, R0.reuse, 0x28 ;  /* 0x00000028001d7836 */ /* 0x040fe20000000000 */
[----:B------:R-:W-:Y:S01]  /*e940*/  IADD3 R32, R0, 0x19, RZ ;  /* 0x0000001900207810 */ /* 0x000fe20007ffe0ff */
[C---:B------:R-:W-:Y:S01]  /*e950*/  FFMA.FTZ R237, R2.reuse, UR5, R96 ;  /* 0x0000000502ed7c23 */ /* 0x040fe20008010060 */
[----:B------:R-:W-:Y:S01]  /*e960*/  MOV R96, R239 ;  /* 0x000000ef00607202 */ /* 0x000fe20000000f00 */
[C---:B------:R-:W-:Y:S01]  /*e970*/  FFMA.FTZ R212, R3.reuse, UR5, R204 ;  /* 0x0000000503d47c23 */ /* 0x040fe200080100cc */
[C---:B------:R-:W-:Y:S01]  /*e980*/  FFMA.FTZ R226, R3.reuse, UR5, R135 ;  /* 0x0000000503e27c23 */ /* 0x040fe20008010087 */
[C---:B------:R-:W-:Y:S01]  /*e990*/  FFMA.FTZ R247, R3.reuse, UR5, R133 ;  /* 0x0000000503f77c23 */ /* 0x040fe20008010085 */
[----:B------:R-:W-:Y:S01]  /*e9a0*/  FFMA.FTZ R243, R3, UR5, R126 ;  /* 0x0000000503f37c23 */ /* 0x000fe2000801007e */
[----:B------:R-:W-:Y:S01]  /*e9b0*/  I2FP.F32.S32 R3, R36 ;  /* 0x0000002400037245 */ /* 0x000fe20000201400 */
[----:B------:R-:W-:Y:S01]  /*e9c0*/  FFMA.FTZ R135, R2, UR5, R125 ;  /* 0x0000000502877c23 */ /* 0x000fe2000801007d */
[----:B------:R-:W-:Y:S01]  /*e9d0*/  MOV R105, R30 ;  /* 0x0000001e00697202 */ /* 0x000fe20000000f00 */
[C---:B------:R-:W-:Y:S01]  /*e9e0*/  VIADD R27, R0.reuse, 0x30 ;  /* 0x00000030001b7836 */ /* 0x040fe20000000000 */
[----:B------:R-:W-:Y:S01]  /*e9f0*/  IADD3 R30, R0, 0x21, RZ ;  /* 0x00000021001e7810 */ /* 0x000fe20007ffe0ff */
[----:B------:R-:W-:Y:S01]  /*ea00*/  FFMA.FTZ R204, R3, UR5, R203 ;  /* 0x0000000503cc7c23 */ /* 0x000fe200080100cb */
[----:B------:R-:W-:Y:S01]  /*ea10*/  FFMA.FTZ R203, R2, UR5, R112 ;  /* 0x0000000502cb7c23 */ /* 0x000fe20008010070 */
[----:B------:R-:W-:-:S02]  /*ea20*/  IMAD.MOV.U32 R112, RZ, RZ, R244 ;  /* 0x000000ffff707224 */ /* 0x000fc400078e00f4 */
[C---:B------:R-:W-:Y:S01]  /*ea30*/  FFMA.FTZ R206, R3.reuse, UR5, R131 ;  /* 0x0000000503ce7c23 */ /* 0x040fe20008010083 */
[C---:B------:R-:W-:Y:S01]  /*ea40*/  FFMA.FTZ R245, R3.reuse, UR5, R128 ;  /* 0x0000000503f57c23 */ /* 0x040fe20008010080 */
[----:B------:R-:W-:Y:S01]  /*ea50*/  FFMA.FTZ R241, R3, UR5, R114 ;  /* 0x0000000503f17c23 */ /* 0x000fe20008010072 */
[----:B------:R-:W-:Y:S01]  /*ea60*/  FFMA.FTZ R244, R2, UR5, R100 ;  /* 0x0000000502f47c23 */ /* 0x000fe20008010064 */
[----:B------:R-:W-:Y:S01]  /*ea70*/  I2FP.F32.S32 R3, R34 ;  /* 0x0000002200037245 */ /* 0x000fe20000201400 */
[----:B------:R-:W-:Y:S01]  /*ea80*/  IMAD.MOV.U32 R114, RZ, RZ, R59 ;  /* 0x000000ffff727224 */ /* 0x000fe200078e003b */
[----:B------:R-:W-:Y:S01]  /*ea90*/  I2FP.F32.S32 R2, R33 ;  /* 0x0000002100027245 */ /* 0x000fe20000201400 */
[----:B------:R-:W-:Y:S01]  /*eaa0*/  IMAD.MOV.U32 R59, RZ, RZ, R215 ;  /* 0x000000ffff3b7224 */ /* 0x000fe200078e00d7 */
[----:B------:R-:W-:Y:S01]  /*eab0*/  MOV R215, R236 ;  /* 0x000000ec00d77202 */ /* 0x000fe20000000f00 */
[----:B------:R-:W-:Y:S01]  /*eac0*/  FFMA.FTZ R239, R3, UR5, R107 ;  /* 0x0000000503ef7c23 */ /* 0x000fe2000801006b */
[----:B------:R-:W-:Y:S01]  /*ead0*/  MOV R107, R234 ;  /* 0x000000ea006b7202 */ /* 0x000fe20000000f00 */
[----:B------:R-:W-:Y:S01]  /*eae0*/  FFMA.FTZ R132, R2, UR5, R89 ;  /* 0x0000000502847c23 */ /* 0x000fe20008010059 */
[----:B------:R-:W-:-:S02]  /*eaf0*/  IMAD.MOV.U32 R89, RZ, RZ, R235 ;  /* 0x000000ffff597224 */ /* 0x000fc400078e00eb */
[C---:B------:R-:W-:Y:S01]  /*eb00*/  FFMA.FTZ R133, R3.reuse, UR5, R130 ;  /* 0x0000000503857c23 */ /* 0x040fe20008010082 */
[C---:B------:R-:W-:Y:S01]  /*eb10*/  FFMA.FTZ R134, R3.reuse, UR5, R124 ;  /* 0x0000000503867c23 */ /* 0x040fe2000801007c */
[----:B------:R-:W-:Y:S01]  /*eb20*/  FFMA.FTZ R236, R3, UR5, R97 ;  /* 0x0000000503ec7c23 */ /* 0x000fe20008010061 */
[C---:B------:R-:W-:Y:S01]  /*eb30*/  FFMA.FTZ R131, R2.reuse, UR5, R99 ;  /* 0x0000000502837c23 */ /* 0x040fe20008010063 */
[C---:B------:R-:W-:Y:S01]  /*eb40*/  FFMA.FTZ R235, R2.reuse, UR5, R88 ;  /* 0x0000000502eb7c23 */ /* 0x040fe20008010058 */
[----:B------:R-:W-:Y:S01]  /*eb50*/  FFMA.FTZ R234, R2, UR5, R68 ;  /* 0x0000000502ea7c23 */ /* 0x000fe20008010044 */
[----:B------:R-:W-:Y:S01]  /*eb60*/  FMUL.FTZ R3, R116, UR29 ;  /* 0x0000001d74037c20 */ /* 0x000fe20008410000 */
[----:B------:R-:W-:Y:S01]  /*eb70*/  I2FP.F32.S32 R2, R32 ;  /* 0x0000002000027245 */ /* 0x000fe20000201400 */
[----:B------:R-:W-:Y:S01]  /*eb80*/  IMAD.MOV.U32 R97, RZ, RZ, R61 ;  /* 0x000000ffff617224 */ /* 0x000fe200078e003d */
[----:B--2---:R-:W-:Y:S01]  /*eb90*/  MOV R99, R28 ;  /* 0x0000001c00637202 */ /* 0x004fe20000000f00 */
[----:B------:R1:W-:Y:S01]  /*eba0*/  MUFU.TANH R50, R3 ;  /* 0x0000000300327308 */ /* 0x0003e20000002400 */
[----:B------:R-:W-:Y:S01]  /*ebb0*/  IADD3 R28, R0, 0x29, RZ ;  /* 0x00000029001c7810 */ /* 0x000fe20007ffe0ff */
[C---:B------:R-:W-:Y:S01]  /*ebc0*/  FFMA.FTZ R129, R2.reuse, UR5, R205 ;  /* 0x0000000502817c23 */ /* 0x040fe200080100cd */
[C---:B------:R-:W-:Y:S01]  /*ebd0*/  FFMA.FTZ R130, R2.reuse, UR5, R127 ;  /* 0x0000000502827c23 */ /* 0x040fe2000801007f */
[C---:B------:R-:W-:Y:S01]  /*ebe0*/  FFMA.FTZ R233, R2.reuse, UR5, R113 ;  /* 0x0000000502e97c23 */ /* 0x040fe20008010071 */
[----:B------:R-:W-:Y:S01]  /*ebf0*/  FFMA.FTZ R232, R2, UR5, R94 ;  /* 0x0000000502e87c23 */ /* 0x000fe2000801005e */
[----:B------:R-:W-:Y:S01]  /*ec00*/  FMUL.FTZ R2, R118, UR29 ;  /* 0x0000001d76027c20 */ /* 0x000fe20008410000 */
[----:B------:R-:W-:Y:S01]  /*ec10*/  IMAD.MOV.U32 R68, RZ, RZ, R63 ;  /* 0x000000ffff447224 */ /* 0x000fe200078e003f */
[----:B------:R2:W-:Y:S01]  /*ec20*/  MUFU.TANH R61, R18 ;  /* 0x00000012003d7308 */ /* 0x0005e20000002400 */
[----:B------:R-:W-:Y:S01]  /*ec30*/  IADD3 R26, R0, 0x31, RZ ;  /* 0x00000031001a7810 */ /* 0x000fe20007ffe0ff */
[----:B------:R-:W-:Y:S01]  /*ec40*/  IMAD.MOV.U32 R100, RZ, RZ, R215 ;  /* 0x000000ffff647224 */ /* 0x000fe200078e00d7 */
[----:B------:R-:W-:-:S02]  /*ec50*/  MOV R88, R59 ;  /* 0x0000003b00587202 */ /* 0x000fc40000000f00 */
[-C--:B------:R-:W-:Y:S02]  /*ec60*/  ISETP.GE.AND P3, PT, R0, R9.reuse, PT ;  /* 0x000000090000720c */ /* 0x080fe40003f66270 */
[-C--:B------:R-:W-:Y:S01]  /*ec70*/  ISETP.GE.AND P0, PT, R37, R9.reuse, PT ;  /* 0x000000092500720c */ /* 0x080fe20003f06270 */
[----:B------:R3:W4:Y:S01]  /*ec80*/  MUFU.TANH R16, R2 ;  /* 0x0000000200107308 */ /* 0x0007220000002400 */
[----:B-1----:R-:W-:Y:S01]  /*ec90*/  FMUL.FTZ R3, R117, UR29 ;  /* 0x0000001d75037c20 */ /* 0x002fe20008410000 */
[----:B------:R-:W-:Y:S02]  /*eca0*/  FSEL R214, R214, -INF , !P3 ;  /* 0xff800000d6d67808 */ /* 0x000fe40005800000 */
[-C--:B------:R-:W-:Y:S02]  /*ecb0*/  ISETP.GE.AND P3, PT, R33, R9.reuse, PT ;  /* 0x000000092100720c */ /* 0x080fe40003f66270 */
[-C--:B------:R-:W-:Y:S02]  /*ecc0*/  ISETP.GE.AND P2, PT, R38, R9.reuse, PT ;  /* 0x000000092600720c */ /* 0x080fe40003f46270 */
[----:B------:R1:W4:Y:S01]  /*ecd0*/  MUFU.TANH R57, R3 ;  /* 0x0000000300397308 */ /* 0x0003220000002400 */
[----:B--2---:R-:W-:Y:S01]  /*ece0*/  IMAD.MOV.U32 R18, RZ, RZ, R31 ;  /* 0x000000ffff127224 */ /* 0x004fe200078e001f */
[----:B------:R-:W-:Y:S01]  /*ecf0*/  FSEL R212, R212, -INF , !P0 ;  /* 0xff800000d4d47808 */ /* 0x000fe20004000000 */
[----:B------:R-:W-:Y:S01]  /*ed00*/  VIADD R31, R0, 0x20 ;  /* 0x00000020001f7836 */ /* 0x000fe20000000000 */
[----:B------:R-:W-:Y:S01]  /*ed10*/  FSEL R131, R131, -INF , !P3 ;  /* 0xff80000083837808 */ /* 0x000fe20005800000 */
[----:B------:R-:W-:Y:S01]  /*ed20*/  IMAD.MOV.U32 R94, RZ, RZ, R18 ;  /* 0x000000ffff5e7224 */ /* 0x000fe200078e0012 */
[----:B------:R-:W-:Y:S01]  /*ed30*/  ISETP.GE.AND P0, PT, R32, R9, PT ;  /* 0x000000092000720c */ /* 0x000fe20003f06270 */
[----:B------:R-:W-:Y:S01]  /*ed40*/  IMAD.MOV.U32 R18, RZ, RZ, R114 ;  /* 0x000000ffff127224 */ /* 0x000fe200078e0072 */
[----:B------:R-:W-:-:S02]  /*ed50*/  I2FP.F32.S32 R4, R31 ;  /* 0x0000001f00047245 */ /* 0x000fc40000201400 */
[----:B---3--:R-:W-:Y:S02]  /*ed60*/  I2FP.F32.S32 R2, R29 ;  /* 0x0000001d00027245 */ /* 0x008fe40000201400 */
[----:B------:R-:W-:Y:S01]  /*ed70*/  FSEL R207, R207, -INF , !P2 ;  /* 0xff800000cfcf7808 */ /* 0x000fe20005000000 */
[C---:B------:R-:W-:Y:S01]  /*ed80*/  FFMA.FTZ R127, R4.reuse, UR5, R106 ;  /* 0x00000005047f7c23 */ /* 0x040fe2000801006a */
[----:B------:R-:W-:Y:S01]  /*ed90*/  FFMA.FTZ R128, R4, UR5, R90 ;  /* 0x0000000504807c23 */ /* 0x000fe2000801005a */
[C---:B------:R-:W-:Y:S01]  /*eda0*/  FFMA.FTZ R122, R2.reuse, UR5, R86 ;  /* 0x00000005027a7c23 */ /* 0x040fe20008010056 */
[C---:B------:R-:W-:Y:S01]  /*edb0*/  FFMA.FTZ R124, R2.reuse, UR5, R80 ;  /* 0x00000005027c7c23 */ /* 0x040fe20008010050 */
[----:B-1----:R-:W-:Y:S01]  /*edc0*/  I2FP.F32.S32 R3, R30 ;  /* 0x0000001e00037245 */ /* 0x002fe20000201400 */
[----:B------:R-:W-:Y:S01]  /*edd0*/  FFMA.FTZ R205, R2, UR5, R75 ;  /* 0x0000000502cd7c23 */ /* 0x000fe2000801004b */
[C---:B------:R-:W-:Y:S01]  /*ede0*/  FFMA.FTZ R231, R4.reuse, UR5, R84 ;  /* 0x0000000504e77c23 */ /* 0x040fe20008010054 */
[----:B------:R-:W-:Y:S01]  /*edf0*/  FFMA.FTZ R230, R4, UR5, R69 ;  /* 0x0000000504e67c23 */ /* 0x000fe20008010045 */
[----:B------:R-:W-:Y:S01]  /*ee00*/  FMUL.FTZ R4, R119, UR29 ;  /* 0x0000001d77047c20 */ /* 0x000fe20008410000 */
[C---:B------:R-:W-:Y:S01]  /*ee10*/  FFMA.FTZ R125, R3.reuse, UR5, R202 ;  /* 0x00000005037d7c23 */ /* 0x040fe200080100ca */
[----:B------:R-:W-:Y:S01]  /*ee20*/  FFMA.FTZ R202, R2, UR5, R66 ;  /* 0x0000000502ca7c23 */ /* 0x000fe20008010042 */
[----:B------:R-:W-:Y:S01]  /*ee30*/  I2FP.F32.S32 R2, R28 ;  /* 0x0000001c00027245 */ /* 0x000fe20000201400 */
[C---:B------:R-:W-:Y:S01]  /*ee40*/  FFMA.FTZ R126, R3.reuse, UR5, R123 ;  /* 0x00000005037e7c23 */ /* 0x040fe2000801007b */
[C---:B------:R-:W-:Y:S01]  /*ee50*/  FFMA.FTZ R229, R3.reuse, UR5, R103 ;  /* 0x0000000503e57c23 */ /* 0x040fe20008010067 */
[----:B------:R-:W-:Y:S01]  /*ee60*/  FFMA.FTZ R215, R3, UR5, R87 ;  /* 0x0000000503d77c23 */ /* 0x000fe20008010057 */
[----:B------:R-:W-:Y:S01]  /*ee70*/  FMUL.FTZ R3, R40, UR29 ;  /* 0x0000001d28037c20 */ /* 0x000fe20008410000 */
[C---:B------:R-:W-:Y:S01]  /*ee80*/  FFMA.FTZ R119, R2.reuse, UR5, R115 ;  /* 0x0000000502777c23 */ /* 0x040fe20008010073 */
[C---:B------:R-:W-:Y:S01]  /*ee90*/  FFMA.FTZ R120, R2.reuse, UR5, R102 ;  /* 0x0000000502787c23 */ /* 0x040fe20008010066 */
[C---:B------:R-:W-:Y:S01]  /*eea0*/  FFMA.FTZ R123, R2.reuse, UR5, R85 ;  /* 0x00000005027b7c23 */ /* 0x040fe20008010055 */
[----:B------:R-:W-:Y:S01]  /*eeb0*/  FFMA.FTZ R121, R2, UR5, R77 ;  /* 0x0000000502797c23 */ /* 0x000fe2000801004d */
[----:B------:R-:W-:Y:S01]  /*eec0*/  FMUL.FTZ R2, R41, UR29 ;  /* 0x0000001d29027c20 */ /* 0x000fe20008410000 */
[----:B------:R-:W-:Y:S01]  /*eed0*/  MOV R103, R25 ;  /* 0x0000001900677202 */ /* 0x000fe20000000f00 */
[C---:B------:R-:W-:Y:S01]  /*eee0*/  VIADD R25, R0.reuse, 0x38 ;  /* 0x0000003800197836 */ /* 0x040fe20000000000 */
[----:B------:R1:W-:Y:S01]  /*eef0*/  MUFU.TANH R51, R3 ;  /* 0x0000000300337308 */ /* 0x0003e20000002400 */
[----:B------:R-:W-:Y:S01]  /*ef00*/  IMAD.MOV.U32 R84, RZ, RZ, R39 ;  /* 0x000000ffff547224 */ /* 0x000fe200078e0027 */
[----:B------:R-:W-:Y:S01]  /*ef10*/  MOV R90, R97 ;  /* 0x00000061005a7202 */ /* 0x000fe20000000f00 */
[----:B------:R-:W-:Y:S01]  /*ef20*/  IMAD.MOV.U32 R69, RZ, RZ, R24 ;  /* 0x000000ffff457224 */ /* 0x000fe200078e0018 */
[C---:B------:R-:W-:Y:S01]  /*ef30*/  IADD3 R24, R0.reuse, 0x39, RZ ;  /* 0x0000003900187810 */ /* 0x040fe20007ffe0ff */
[----:B------:R-:W-:Y:S01]  /*ef40*/  IMAD.MOV.U32 R87, RZ, RZ, R96 ;  /* 0x000000ffff577224 */ /* 0x000fe200078e0060 */
[----:B------:R-:W-:Y:S01]  /*ef50*/  MOV R96, R19 ;  /* 0x0000001300607202 */ /* 0x000fe20000000f00 */
[----:B------:R-:W-:Y:S01]  /*ef60*/  IMAD.MOV.U32 R86, RZ, RZ, R23 ;  /* 0x000000ffff567224 */ /* 0x000fe200078e0017 */
[----:B------:R2:W-:Y:S01]  /*ef70*/  MUFU.TANH R63, R2 ;  /* 0x00000002003f7308 */ /* 0x0005e20000002400 */
[----:B------:R-:W-:Y:S01]  /*ef80*/  MOV R97, R112 ;  /* 0x0000007000617202 */ /* 0x000fe20000000f00 */
[C---:B------:R-:W-:Y:S01]  /*ef90*/  VIADD R23, R0.reuse, 0x40 ;  /* 0x0000004000177836 */ /* 0x040fe20000000000 */
[----:B------:R-:W-:Y:S01]  /*efa0*/  MOV R19, R110 ;  /* 0x0000006e00137202 */ /* 0x000fe20000000f00 */
[----:B------:R-:W-:Y:S01]  /*efb0*/  IMAD.MOV.U32 R75, RZ, RZ, R84 ;  /* 0x000000ffff4b7224 */ /* 0x000fe200078e0054 */
[----:B------:R-:W-:Y:S01]  /*efc0*/  MOV R84, R22 ;  /* 0x0000001600547202 */ /* 0x000fe20000000f00 */
[----:B------:R-:W-:Y:S01]  /*efd0*/  IMAD.MOV.U32 R40, RZ, RZ, R103 ;  /* 0x000000ffff287224 */ /* 0x000fe200078e0067 */
[----:B------:R-:W-:Y:S01]  /*efe0*/  IADD3 R22, R0, 0x41, RZ ;  /* 0x0000004100167810 */ /* 0x000fe20007ffe0ff */
[----:B------:R-:W3:Y:S01]  /*eff0*/  MUFU.TANH R49, R4 ;  /* 0x0000000400317308 */ /* 0x000ee20000002400 */
[----:B-1----:R-:W-:Y:S01]  /*f000*/  FMUL.FTZ R3, R42, UR29 ;  /* 0x0000001d2a037c20 */ /* 0x002fe20008410000 */
[----:B------:R-:W-:Y:S01]  /*f010*/  MOV R66, R69 ;  /* 0x0000004500427202 */ /* 0x000fe20000000f00 */
[----:B------:R-:W-:Y:S01]  /*f020*/  IMAD.MOV.U32 R69, RZ, RZ, R100 ;  /* 0x000000ffff457224 */ /* 0x000fe200078e0064 */
[----:B------:R-:W-:-:S02]  /*f030*/  MOV R80, R55 ;  /* 0x0000003700507202 */ /* 0x000fc40000000f00 */
[----:B------:R-:W-:Y:S02]  /*f040*/  ISETP.GE.AND P3, PT, R27, R9, PT ;  /* 0x000000091b00720c */ /* 0x000fe40003f66270 */
[----:B------:R1:W3:Y:S01]  /*f050*/  MUFU.TANH R41, R3 ;  /* 0x0000000300297308 */ /* 0x0002e20000002400 */
[----:B--2---:R-:W-:Y:S02]  /*f060*/  I2FP.F32.S32 R2, R27 ;  /* 0x0000001b00027245 */ /* 0x004fe40000201400 */
[----:B------:R-:W-:Y:S02]  /*f070*/  MOV R77, R80 ;  /* 0x00000050004d7202 */ /* 0x000fe40000000f00 */
[----:B------:R-:W-:Y:S01]  /*f080*/  ISETP.GE.AND P4, PT, R36, R9, PT ;  /* 0x000000092400720c */ /* 0x000fe20003f86270 */
[C---:B------:R-:W-:Y:S01]  /*f090*/  FFMA.FTZ R115, R2.reuse, UR5, R93 ;  /* 0x0000000502737c23 */ /* 0x040fe2000801005d */
[C---:B------:R-:W-:Y:S01]  /*f0a0*/  FFMA.FTZ R116, R2.reuse, UR5, R79 ;  /* 0x0000000502747c23 */ /* 0x040fe2000801004f */
[C---:B------:R-:W-:Y:S01]  /*f0b0*/  FFMA.FTZ R118, R2.reuse, UR5, R74 ;  /* 0x0000000502767c23 */ /* 0x040fe2000801004a */
[----:B------:R-:W-:Y:S01]  /*f0c0*/  FFMA.FTZ R117, R2, UR5, R60 ;  /* 0x0000000502757c23 */ /* 0x000fe2000801003c */
[----:B------:R-:W-:Y:S01]  /*f0d0*/  I2FP.F32.S32 R2, R26 ;  /* 0x0000001a00027245 */ /* 0x000fe20000201400 */
[----:B------:R-:W-:Y:S01]  /*f0e0*/  IMAD.MOV.U32 R79, RZ, RZ, R66 ;  /* 0x000000ffff4f7224 */ /* 0x000fe200078e0042 */
[----:B------:R-:W-:-:S02]  /*f0f0*/  MOV R66, R68 ;  /* 0x0000004400427202 */ /* 0x000fc40000000f00 */
[----:B------:R-:W-:Y:S01]  /*f100*/  MOV R68, R89 ;  /* 0x0000005900447202 */ /* 0x000fe20000000f00 */
[C---:B------:R-:W-:Y:S01]  /*f110*/  FFMA.FTZ R109, R2.reuse, UR5, R109 ;  /* 0x00000005026d7c23 */ /* 0x040fe2000801006d */
[C---:B------:R-:W-:Y:S01]  /*f120*/  FFMA.FTZ R111, R2.reuse, UR5, R111 ;  /* 0x00000005026f7c23 */ /* 0x040fe2000801006f */
[C---:B------:R-:W-:Y:S01]  /*f130*/  FFMA.FTZ R114, R2.reuse, UR5, R98 ;  /* 0x0000000502727c23 */ /* 0x040fe20008010062 */
[----:B------:R-:W-:Y:S01]  /*f140*/  FFMA.FTZ R113, R2, UR5, R82 ;  /* 0x0000000502717c23 */ /* 0x000fe20008010052 */
[----:B------:R-:W-:Y:S01]  /*f150*/  FMUL.FTZ R2, R108, UR29 ;  /* 0x0000001d6c027c20 */ /* 0x000fe20008410000 */
[----:B-1----:R-:W-:Y:S01]  /*f160*/  FMUL.FTZ R3, R43, UR29 ;  /* 0x0000001d2b037c20 */ /* 0x002fe20008410000 */
[----:B------:R-:W-:Y:S01]  /*f170*/  BAR.SYNC.DEFER_BLOCKING 0x0 ;  /* 0x0000000000007b1d */ /* 0x000fe20000010000 */
[-C--:B------:R-:W-:Y:S02]  /*f180*/  ISETP.GE.AND P2, PT, R31, R9.reuse, PT ;  /* 0x000000091f00720c */ /* 0x080fe40003f46270 */
[----:B------:R-:W-:-:S02]  /*f190*/  ISETP.GE.AND P6, PT, R35, R9, PT ;  /* 0x000000092300720c */ /* 0x000fc40003fc6270 */
[----:B------:R-:W-:Y:S01]  /*f1a0*/  FSEL R129, R129, -INF , !P0 ;  /* 0xff80000081817808 */ /* 0x000fe20004000000 */
[----:B------:R1:W2:Y:S01]  /*f1b0*/  MUFU.TANH R39, R2 ;  /* 0x0000000200277308 */ /* 0x0002a20000002400 */
[----:B------:R-:W-:Y:S02]  /*f1c0*/  FSEL R204, R204, -INF , !P4 ;  /* 0xff800000cccc7808 */ /* 0x000fe40006000000 */
[-C--:B------:R-:W-:Y:S02]  /*f1d0*/  ISETP.GE.AND P0, PT, R26, R9.reuse, PT ;  /* 0x000000091a00720c */ /* 0x080fe40003f06270 */
[----:B------:R-:W-:Y:S02]  /*f1e0*/  FSEL R127, R127, -INF , !P2 ;  /* 0xff8000007f7f7808 */ /* 0x000fe40005000000 */
[----:B------:R-:W-:Y:S01]  /*f1f0*/  ISETP.GE.AND P4, PT, R30, R9, PT ;  /* 0x000000091e00720c */ /* 0x000fe20003f86270 */
[----:B------:R4:W-:Y:S01]  /*f200*/  MUFU.TANH R59, R3 ;  /* 0x00000003003b7308 */ /* 0x0009e20000002400 */
[----:B------:R-:W-:-:S02]  /*f210*/  FSEL R135, R135, -INF , !P6 ;  /* 0xff80000087877808 */ /* 0x000fc40007000000 */
[-C--:B------:R-:W-:Y:S02]  /*f220*/  ISETP.GE.AND P2, PT, R25, R9.reuse, PT ;  /* 0x000000091900720c */ /* 0x080fe40003f46270 */
[-C--:B------:R-:W-:Y:S02]  /*f230*/  ISETP.GE.AND P5, PT, R34, R9.reuse, PT ;  /* 0x000000092200720c */ /* 0x080fe40003fa6270 */
[----:B------:R-:W-:Y:S02]  /*f240*/  ISETP.GE.AND P6, PT, R29, R9, PT ;  /* 0x000000091d00720c */ /* 0x000fe40003fc6270 */
[----:B-1----:R-:W-:Y:S02]  /*f250*/  I2FP.F32.S32 R2, R25 ;  /* 0x0000001900027245 */ /* 0x002fe40000201400 */
[----:B------:R-:W-:Y:S02]  /*f260*/  FSEL R109, R109, -INF , !P0 ;  /* 0xff8000006d6d7808 */ /* 0x000fe40004000000 */
[----:B------:R-:W-:Y:S01]  /*f270*/  FSEL R125, R125, -INF , !P4 ;  /* 0xff8000007d7d7808 */ /* 0x000fe20006000000 */
[C---:B------:R-:W-:Y:S01]  /*f280*/  FFMA.FTZ R106, R2.reuse, UR5, R101 ;  /* 0x00000005026a7c23 */ /* 0x040fe20008010065 */
[C---:B------:R-:W-:Y:S01]  /*f290*/  FFMA.FTZ R108, R2.reuse, UR5, R83 ;  /* 0x00000005026c7c23 */ /* 0x040fe20008010053 */
[C---:B------:R-:W-:Y:S01]  /*f2a0*/  FFMA.FTZ R112, R2.reuse, UR5, R76 ;  /* 0x0000000502707c23 */ /* 0x040fe2000801004c */
[----:B------:R-:W-:Y:S01]  /*f2b0*/  FFMA.FTZ R110, R2, UR5, R67 ;  /* 0x00000005026e7c23 */ /* 0x000fe20008010043 */
[----:B------:R-:W-:Y:S01]  /*f2c0*/  I2FP.F32.S32 R2, R24 ;  /* 0x0000001800027245 */ /* 0x000fe20000201400 */
[----:B----4-:R-:W-:Y:S01]  /*f2d0*/  FMUL.FTZ R3, R52, UR29 ;  /* 0x0000001d34037c20 */ /* 0x010fe20008410000 */
[----:B------:R-:W-:-:S02]  /*f2e0*/  FSEL R133, R133, -INF , !P5 ;  /* 0xff80000085857808 */ /* 0x000fc40006800000 */
[-C--:B------:R-:W-:Y:S01]  /*f2f0*/  ISETP.GE.AND P4, PT, R24, R9.reuse, PT ;  /* 0x000000091800720c */ /* 0x080fe20003f86270 */
[----:B------:R1:W-:Y:S01]  /*f300*/  MUFU.TANH R52, R3 ;  /* 0x0000000300347308 */ /* 0x0003e20000002400 */
[C---:B------:R-:W-:Y:S01]  /*f310*/  FFMA.FTZ R102, R2.reuse, UR5, R104 ;  /* 0x0000000502667c23 */ /* 0x040fe20008010068 */
[C---:B------:R-:W-:Y:S01]  /*f320*/  FFMA.FTZ R104, R2.reuse, UR5, R105 ;  /* 0x0000000502687c23 */ /* 0x040fe20008010069 */
[----:B------:R-:W-:Y:S01]  /*f330*/  FFMA.FTZ R105, R2, UR5, R92 ;  /* 0x0000000502697c23 */ /* 0x000fe2000801005c */
[----:B------:R-:W-:Y:S02]  /*f340*/  FSEL R122, R122, -INF , !P6 ;  /* 0xff8000007a7a7808 */ /* 0x000fe40007000000 */
[-C--:B------:R-:W-:Y:S02]  /*f350*/  ISETP.GE.AND P5, PT, R28, R9.reuse, PT ;  /* 0x000000091c00720c */ /* 0x080fe40003fa6270 */
[----:B------:R-:W-:Y:S02]  /*f360*/  ISETP.GE.AND P6, PT, R23, R9, PT ;  /* 0x000000091700720c */ /* 0x000fe40003fc6270 */
[----:B------:R-:W-:-:S02]  /*f370*/  FSEL R102, R102, -INF , !P4 ;  /* 0xff80000066667808 */ /* 0x000fc40006000000 */
[----:B------:R-:W-:Y:S02]  /*f380*/  FSEL R119, R119, -INF , !P5 ;  /* 0xff80000077777808 */ /* 0x000fe40006800000 */
[----:B------:R-:W-:Y:S01]  /*f390*/  ISETP.GE.AND P5, PT, R22, R9, PT ;  /* 0x000000091600720c */ /* 0x000fe20003fa6270 */
[----:B-1----:R-:W-:Y:S01]  /*f3a0*/  FMUL.FTZ R3, R107, UR29 ;  /* 0x0000001d6b037c20 */ /* 0x002fe20008410000 */
[----:B------:R-:W-:Y:S01]  /*f3b0*/  FFMA.FTZ R107, R2, UR5, R250 ;  /* 0x00000005026b7c23 */ /* 0x000fe200080100fa */
[----:B------:R-:W-:Y:S01]  /*f3c0*/  FMUL.FTZ R2, R87, UR29 ;  /* 0x0000001d57027c20 */ /* 0x000fe20008410000 */
[----:B------:R-:W-:Y:S01]  /*f3d0*/  MOV R87, R90 ;  /* 0x0000005a00577202 */ /* 0x000fe20000000f00 */
[----:B------:R-:W-:Y:S01]  /*f3e0*/  IMAD.MOV.U32 R90, RZ, RZ, R94 ;  /* 0x000000ffff5a7224 */ /* 0x000fe200078e005e */
[----:B------:R-:W-:Y:S01]  /*f3f0*/  MOV R94, R99 ;  /* 0x00000063005e7202 */ /* 0x000fe20000000f00 */
[----:B------:R1:W-:Y:S01]  /*f400*/  MUFU.TANH R42, R2 ;  /* 0x00000002002a7308 */ /* 0x0003e20000002400 */
[----:B------:R-:W-:Y:S01]  /*f410*/  MOV R93, R87 ;  /* 0x00000057005d7202 */ /* 0x000fe20000000f00 */
[----:B------:R-:W-:Y:S01]  /*f420*/  IMAD.MOV.U32 R85, RZ, RZ, R90 ;  /* 0x000000ffff557224 */ /* 0x000fe200078e005a */
[----:B------:R-:W-:Y:S01]  /*f430*/  MOV R90, R18 ;  /* 0x00000012005a7202 */ /* 0x000fe20000000f00 */
[----:B------:R-:W-:Y:S01]  /*f440*/  IMAD.MOV.U32 R18, RZ, RZ, R97 ;  /* 0x000000ffff127224 */ /* 0x000fe200078e0061 */
[----:B------:R-:W-:Y:S01]  /*f450*/  MOV R87, R21 ;  /* 0x0000001500577202 */ /* 0x000fe20000000f00 */
[----:B------:R-:W-:-:S02]  /*f460*/  VIADD R21, R0, 0x48 ;  /* 0x0000004800157836 */ /* 0x000fc40000000000 */
[----:B------:R-:W-:Y:S01]  /*f470*/  IMAD.MOV.U32 R80, RZ, RZ, R94 ;  /* 0x000000ffff507224 */ /* 0x000fe200078e005e */
[----:B------:R4:W2:Y:S01]  /*f480*/  MUFU.TANH R4, R3 ;  /* 0x0000000300047308 */ /* 0x0008a20000002400 */
[----:B-1----:R-:W-:-:S05]  /*f490*/  I2FP.F32.S32 R2, R23 ;  /* 0x0000001700027245 */ /* 0x002fca0000201400 */
[C---:B------:R-:W-:Y:S01]  /*f4a0*/  FFMA.FTZ R99, R2.reuse, UR5, R252 ;  /* 0x0000000502637c23 */ /* 0x040fe200080100fc */
[C---:B------:R-:W-:Y:S01]  /*f4b0*/  FFMA.FTZ R100, R2.reuse, UR5, R95 ;  /* 0x0000000502647c23 */ /* 0x040fe2000801005f */
[C---:B------:R-:W-:Y:S01]  /*f4c0*/  FFMA.FTZ R103, R2.reuse, UR5, R81 ;  /* 0x0000000502677c23 */ /* 0x040fe20008010051 */
[----:B------:R-:W-:Y:S01]  /*f4d0*/  FFMA.FTZ R101, R2, UR5, R53 ;  /* 0x0000000502657c23 */ /* 0x000fe20008010035 */
[----:B------:R-:W-:Y:S01]  /*f4e0*/  I2FP.F32.S32 R2, R22 ;  /* 0x0000001600027245 */ /* 0x000fe20000201400 */
[----:B----4-:R-:W-:Y:S01]  /*f4f0*/  FMUL.FTZ R3, R12, UR29 ;  /* 0x0000001d0c037c20 */ /* 0x010fe20008410000 */
[----:B------:R-:W-:-:S03]  /*f500*/  IMAD.MOV.U32 R252, RZ, RZ, R69 ;  /* 0x000000fffffc7224 */ /* 0x000fc600078e0045 */
[C---:B------:R-:W-:Y:S01]  /*f510*/  FFMA.FTZ R95, R2.reuse, UR5, R40 ;  /* 0x00000005025f7c23 */ /* 0x040fe20008010028 */
[C---:B------:R-:W-:Y:S01]  /*f520*/  FFMA.FTZ R96, R2.reuse, UR5, R96 ;  /* 0x0000000502607c23 */ /* 0x040fe20008010060 */
[C---:B------:R-:W-:Y:S01]  /*f530*/  FFMA.FTZ R98, R2.reuse, UR5, R75 ;  /* 0x0000000502627c23 */ /* 0x040fe2000801004b */
[----:B------:R-:W-:Y:S01]  /*f540*/  FFMA.FTZ R97, R2, UR5, R248 ;  /* 0x0000000502617c23 */ /* 0x000fe200080100f8 */
[----:B------:R-:W-:Y:S01]  /*f550*/  FMUL.FTZ R2, R14, UR29 ;  /* 0x0000001d0e027c20 */ /* 0x000fe20008410000 */
[----:B------:R-:W-:Y:S01]  /*f560*/  IMAD.MOV.U32 R75, RZ, RZ, R88 ;  /* 0x000000ffff4b7224 */ /* 0x000fe200078e0058 */
[----:B------:R1:W-:Y:S01]  /*f570*/  MUFU.TANH R55, R3 ;  /* 0x0000000300377308 */ /* 0x0003e20000002400 */
[----:B------:R-:W-:Y:S01]  /*f580*/  IMAD.MOV.U32 R88, RZ, RZ, R17 ;  /* 0x000000ffff587224 */ /* 0x000fe200078e0011 */
[----:B------:R-:W-:Y:S01]  /*f590*/  MOV R17, R20 ;  /* 0x0000001400117202 */ /* 0x000fe20000000f00 */
[----:B------:R-:W-:Y:S01]  /*f5a0*/  VIADD R20, R0, 0x49 ;  /* 0x0000004900147836 */ /* 0x000fe20000000000 */
[----:B------:R-:W-:-:S02]  /*f5b0*/  MOV R76, R75 ;  /* 0x0000004b004c7202 */ /* 0x000fc40000000f00 */
[----:B------:R-:W-:Y:S01]  /*f5c0*/  MOV R248, R17 ;  /* 0x0000001100f87202 */ /* 0x000fe20000000f00 */
[C---:B------:R-:W-:Y:S01]  /*f5d0*/  VIADD R17, R0.reuse, 0x58 ;  /* 0x0000005800117836 */ /* 0x040fe20000000000 */
[----:B------:R4:W-:Y:S01]  /*f5e0*/  MUFU.TANH R40, R2 ;  /* 0x0000000200287308 */ /* 0x0009e20000002400 */
[----:B------:R-:W-:Y:S02]  /*f5f0*/  IADD3 R14, R0, 0x61, RZ ;  /* 0x00000061000e7810 */ /* 0x000fe40007ffe0ff */
[----:B------:R-:W-:Y:S02]  /*f600*/  FSEL R95, R95, -INF , !P5 ;  /* 0xff8000005f5f7808 */ /* 0x000fe40006800000 */
[----:B------:R-:W-:Y:S01]  /*f610*/  ISETP.GE.AND P0, PT, R20, R9, PT ;  /* 0x000000091400720c */ /* 0x000fe20003f06270 */
[----:B-1----:R-:W-:Y:S01]  /*f620*/  FMUL.FTZ R3, R13, UR29 ;  /* 0x0000001d0d037c20 */ /* 0x002fe20008410000 */
[----:B------:R-:W-:-:S03]  /*f630*/  IMAD.MOV.U32 R13, RZ, RZ, R88 ;  /* 0x000000ffff0d7224 */ /* 0x000fc600078e0058 */
[----:B------:R1:W-:Y:S01]  /*f640*/  MUFU.TANH R250, R3 ;  /* 0x0000000300fa7308 */ /* 0x0003e20000002400 */
[----:B----4-:R-:W-:-:S05]  /*f650*/  I2FP.F32.S32 R2, R21 ;  /* 0x0000001500027245 */ /* 0x010fca0000201400 */
[C---:B------:R-:W-:Y:S01]  /*f660*/  FFMA.FTZ R86, R2.reuse, UR5, R86 ;  /* 0x0000000502567c23 */ /* 0x040fe20008010056 */
[C---:B------:R-:W-:Y:S01]  /*f670*/  FFMA.FTZ R89, R2.reuse, UR5, R249 ;  /* 0x0000000502597c23 */ /* 0x040fe200080100f9 */
[C---:B------:R-:W-:Y:S01]  /*f680*/  FFMA.FTZ R94, R2.reuse, UR5, R91 ;  /* 0x00000005025e7c23 */ /* 0x040fe2000801005b */
[----:B------:R-:W-:Y:S01]  /*f690*/  FFMA.FTZ R92, R2, UR5, R78 ;  /* 0x00000005025c7c23 */ /* 0x000fe2000801004e */
[----:B------:R-:W-:Y:S01]  /*f6a0*/  I2FP.F32.S32 R2, R20 ;  /* 0x0000001400027245 */ /* 0x000fe20000201400 */
[----:B-1----:R-:W-:-:S04]  /*f6b0*/  FMUL.FTZ R3, R15, UR29 ;  /* 0x0000001d0f037c20 */ /* 0x002fc80008410000 */
[C---:B------:R-:W-:Y:S01]  /*f6c0*/  FFMA.FTZ R82, R2.reuse, UR5, R93 ;  /* 0x0000000502527c23 */ /* 0x040fe2000801005d */
[C---:B------:R-:W-:Y:S01]  /*f6d0*/  FFMA.FTZ R93, R2.reuse, UR5, R90 ;  /* 0x00000005025d7c23 */ /* 0x040fe2000801005a */
[C---:B------:R-:W-:Y:S01]  /*f6e0*/  FFMA.FTZ R85, R2.reuse, UR5, R85 ;  /* 0x0000000502557c23 */ /* 0x040fe20008010055 */
[----:B------:R-:W-:Y:S01]  /*f6f0*/  FFMA.FTZ R90, R2, UR5, R251 ;  /* 0x00000005025a7c23 */ /* 0x000fe200080100fb */
[----:B------:R-:W-:Y:S01]  /*f700*/  FMUL.FTZ R2, R19, UR29 ;  /* 0x0000001d13027c20 */ /* 0x000fe20008410000 */
[C---:B------:R-:W-:Y:S01]  /*f710*/  IADD3 R19, R0.reuse, 0x50, RZ ;  /* 0x0000005000137810 */ /* 0x040fe20007ffe0ff */
[----:B------:R1:W-:Y:S01]  /*f720*/  MUFU.TANH R60, R3 ;  /* 0x00000003003c7308 */ /* 0x0003e20000002400 */
[----:B------:R-:W-:Y:S01]  /*f730*/  MOV R251, R84 ;  /* 0x0000005400fb7202 */ /* 0x000fe20000000f00 */
[----:B------:R-:W-:Y:S01]  /*f740*/  VIADD R15, R0, 0x60 ;  /* 0x00000060000f7836 */ /* 0x000fe20000000000 */
[----:B------:R-:W-:Y:S02]  /*f750*/  FSEL R82, R82, -INF , !P0 ;  /* 0xff80000052527808 */ /* 0x000fe40004000000 */
[----:B------:R-:W-:-:S03]  /*f760*/  ISETP.GE.AND P0, PT, R14, R9, PT ;  /* 0x000000090e00720c */ /* 0x000fc60003f06270 */
[----:B------:R4:W-:Y:S01]  /*f770*/  MUFU.TANH R53, R2 ;  /* 0x0000000200357308 */ /* 0x0009e20000002400 */
[----:B-1----:R-:W-:-:S07]  /*f780*/  FMUL.FTZ R3, R79, UR29 ;  /* 0x0000001d4f037c20 */ /* 0x002fce0008410000 */
[----:B------:R1:W2:Y:S01]  /*f790*/  MUFU.TANH R12, R3 ;  /* 0x00000003000c7308 */ /* 0x0002a20000002400 */
[----:B----4-:R-:W-:-:S05]  /*f7a0*/  I2FP.F32.S32 R2, R19 ;  /* 0x0000001300027245 */ /* 0x010fca0000201400 */
[----:B------:R-:W-:Y:S01]  /*f7b0*/  FFMA.FTZ R78, R2, UR5, R18 ;  /* 0x00000005024e7c23 */ /* 0x000fe20008010012 */
[----:B------:R-:W-:Y:S02]  /*f7c0*/  VIADD R18, R0, 0x51 ;  /* 0x0000005100127836 */ /* 0x000fe40000000000 */
[C---:B------:R-:W-:Y:S01]  /*f7d0*/  FFMA.FTZ R81, R2.reuse, UR5, R7 ;  /* 0x0000000502517c23 */ /* 0x040fe20008010007 */
[----:B------:R-:W-:Y:S02]  /*f7e0*/  FFMA.FTZ R91, R2, UR5, R64 ;  /* 0x00000005025b7c23 */ /* 0x000fe40008010040 */
[----:B------:R-:W-:Y:S01]  /*f7f0*/  ISETP.GE.AND P4, PT, R18, R9, PT ;  /* 0x000000091200720c */ /* 0x000fe20003f86270 */
[----:B-1----:R-:W-:Y:S01]  /*f800*/  FMUL.FTZ R3, R87, UR29 ;  /* 0x0000001d57037c20 */ /* 0x002fe20008410000 */
[----:B------:R-:W-:Y:S01]  /*f810*/  FFMA.FTZ R87, R2, UR5, R48 ;  /* 0x0000000502577c23 */ /* 0x000fe20008010030 */
[----:B------:R-:W-:Y:S02]  /*f820*/  I2FP.F32.S32 R2, R18 ;  /* 0x0000001200027245 */ /* 0x000fe40000201400 */
[----:B------:R1:W4:Y:S03]  /*f830*/  MUFU.TANH R7, R3 ;  /* 0x0000000300077308 */ /* 0x0003260000002400 */
[C---:B------:R-:W-:Y:S01]  /*f840*/  FFMA.FTZ R74, R2.reuse, UR5, R66 ;  /* 0x00000005024a7c23 */ /* 0x040fe20008010042 */
[C---:B------:R-:W-:Y:S01]  /*f850*/  FFMA.FTZ R88, R2.reuse, UR5, R65 ;  /* 0x0000000502587c23 */ /* 0x040fe20008010041 */
[----:B------:R-:W-:-:S03]  /*f860*/  FFMA.FTZ R83, R2, UR5, R56 ;  /* 0x0000000502537c23 */ /* 0x000fc60008010038 */
[----:B------:R-:W-:Y:S01]  /*f870*/  FSEL R74, R74, -INF , !P4 ;  /* 0xff8000004a4a7808 */ /* 0x000fe20006000000 */
[----:B-1----:R-:W-:Y:S01]  /*f880*/  FMUL.FTZ R3, R77, UR29 ;  /* 0x0000001d4d037c20 */ /* 0x002fe20008410000 */
[----:B------:R-:W-:Y:S01]  /*f890*/  FFMA.FTZ R77, R2, UR5, R80 ;  /* 0x00000005024d7c23 */ /* 0x000fe20008010050 */
[----:B------:R-:W-:Y:S02]  /*f8a0*/  FMUL.FTZ R2, R44, UR29 ;  /* 0x0000001d2c027c20 */ /* 0x000fe40008410000 */
[----:B------:R1:W4:Y:S08]  /*f8b0*/  MUFU.TANH R48, R3 ;  /* 0x0000000300307308 */ /* 0x0003300000002400 */
[----:B------:R3:W4:Y:S01]  /*f8c0*/  MUFU.TANH R44, R2 ;  /* 0x00000002002c7308 */ /* 0x0007220000002400 */
[----:B-1----:R-:W-:-:S07]  /*f8d0*/  FMUL.FTZ R3, R45, UR29 ;  /* 0x0000001d2d037c20 */ /* 0x002fce0008410000 */
[----:B------:R1:W-:Y:S01]  /*f8e0*/  MUFU.TANH R249, R3 ;  /* 0x0000000300f97308 */ /* 0x0003e20000002400 */
[----:B---3--:R-:W-:-:S05]  /*f8f0*/  I2FP.F32.S32 R2, R17 ;  /* 0x0000001100027245 */ /* 0x008fca0000201400 */
[----:B------:R-:W-:Y:S01]  /*f900*/  FFMA.FTZ R79, R2, UR5, R16 ;  /* 0x00000005024f7c23 */ /* 0x000fe20008010010 */
[----:B------:R-:W-:Y:S01]  /*f910*/  IADD3 R16, R0, 0x59, RZ ;  /* 0x0000005900107810 */ /* 0x000fe20007ffe0ff */
[C---:B------:R-:W-:Y:S01]  /*f920*/  FFMA.FTZ R66, R2.reuse, UR5, R58 ;  /* 0x0000000502427c23 */ /* 0x040fe2000801003a */
[C---:B------:R-:W-:Y:S01]  /*f930*/  FFMA.FTZ R69, R2.reuse, UR5, R54 ;  /* 0x0000000502457c23 */ /* 0x040fe20008010036 */
[----:B------:R-:W-:Y:S01]  /*f940*/  FFMA.FTZ R84, R2, UR5, R50 ;  /* 0x0000000502547c23 */ /* 0x000fe20008010032 */
[----:B------:R-:W-:Y:S02]  /*f950*/  I2FP.F32.S32 R2, R16 ;  /* 0x0000001000027245 */ /* 0x000fe40000201400 */
[----:B------:R-:W-:Y:S01]  /*f960*/  ISETP.GE.AND P5, PT, R16, R9, PT ;  /* 0x000000091000720c */ /* 0x000fe20003fa6270 */
[----:B-1----:R-:W-:Y:S02]  /*f970*/  FMUL.FTZ R3, R46, UR29 ;  /* 0x0000001d2e037c20 */ /* 0x002fe40008410000 */
[C---:B------:R-:W-:Y:S01]  /*f980*/  FFMA.FTZ R62, R2.reuse, UR5, R62 ;  /* 0x00000005023e7c23 */ /* 0x040fe2000801003e */
[C---:B------:R-:W-:Y:S01]  /*f990*/  FFMA.FTZ R65, R2.reuse, UR5, R61 ;  /* 0x0000000502417c23 */ /* 0x040fe2000801003d */
[C---:B------:R-:W-:Y:S01]  /*f9a0*/  FFMA.FTZ R80, R2.reuse, UR5, R57 ;  /* 0x0000000502507c23 */ /* 0x040fe20008010039 */
[----:B------:R-:W-:Y:S01]  /*f9b0*/  FFMA.FTZ R75, R2, UR5, R49 ;  /* 0x00000005024b7c23 */ /* 0x000fe20008010031 */
[----:B------:R-:W-:Y:S01]  /*f9c0*/  FMUL.FTZ R2, R47, UR29 ;  /* 0x0000001d2f027c20 */ /* 0x000fe20008410000 */
[----:B------:R1:W3:Y:S01]  /*f9d0*/  MUFU.TANH R43, R3 ;  /* 0x00000003002b7308 */ /* 0x0002e20000002400 */
[----:B------:R-:W-:-:S07]  /*f9e0*/  FMUL.FTZ R47, R252, UR29 ;  /* 0x0000001dfc2f7c20 */ /* 0x000fce0008410000 */
[----:B------:R2:W-:Y:S08]  /*f9f0*/  MUFU.TANH R54, R2 ;  /* 0x0000000200367308 */ /* 0x0005f00000002400 */
[----:B------:R-:W-:Y:S01]  /*fa00*/  MUFU.TANH R47, R47 ;  /* 0x0000002f002f7308 */ /* 0x000fe20000002400 */
[----:B-1----:R-:W-:Y:S01]  /*fa10*/  FMUL.FTZ R3, R76, UR29 ;  /* 0x0000001d4c037c20 */ /* 0x002fe20008410000 */
[----:B--2---:R-:W-:-:S05]  /*fa20*/  I2FP.F32.S32 R2, R15 ;  /* 0x0000000f00027245 */ /* 0x004fca0000201400 */
[C---:B------:R-:W-:Y:S01]  /*fa30*/  FFMA.FTZ R58, R2.reuse, UR5, R51 ;  /* 0x00000005023a7c23 */ /* 0x040fe20008010033 */
[C---:B------:R-:W-:Y:S01]  /*fa40*/  FFMA.FTZ R61, R2.reuse, UR5, R41 ;  /* 0x00000005023d7c23 */ /* 0x040fe20008010029 */
[C---:B------:R-:W-:Y:S01]  /*fa50*/  FFMA.FTZ R76, R2.reuse, UR5, R39 ;  /* 0x00000005024c7c23 */ /* 0x040fe20008010027 */
[----:B------:R-:W-:Y:S01]  /*fa60*/  FFMA.FTZ R67, R2, UR5, R4 ;  /* 0x0000000502437c23 */ /* 0x000fe20008010004 */
[----:B------:R-:W-:Y:S01]  /*fa70*/  I2FP.F32.S32 R2, R14 ;  /* 0x0000000e00027245 */ /* 0x000fe20000201400 */
[----:B------:R1:W2:Y:S01]  /*fa80*/  MUFU.TANH R39, R3 ;  /* 0x0000000300277308 */ /* 0x0002a20000002400 */
[----:B------:R-:W-:-:S03]  /*fa90*/  FMUL.FTZ R4, R248, UR29 ;  /* 0x0000001df8047c20 */ /* 0x000fc60008410000 */
[C---:B------:R-:W-:Y:S01]  /*faa0*/  FFMA.FTZ R57, R2.reuse, UR5, R63 ;  /* 0x0000000502397c23 */ /* 0x040fe2000801003f */
[C---:B------:R-:W-:Y:S01]  /*fab0*/  FFMA.FTZ R56, R2.reuse, UR5, R59 ;  /* 0x0000000502387c23 */ /* 0x040fe2000801003b */
[----:B------:R-:W-:-:S03]  /*fac0*/  FFMA.FTZ R63, R2, UR5, R42 ;  /* 0x00000005023f7c23 */ /* 0x000fc6000801002a */
[----:B------:R-:W-:Y:S01]  /*fad0*/  FSEL R57, R57, -INF , !P0 ;  /* 0xff80000039397808 */ /* 0x000fe20004000000 */
[----:B-1----:R-:W-:Y:S01]  /*fae0*/  FMUL.FTZ R3, R68, UR29 ;  /* 0x0000001d44037c20 */ /* 0x002fe20008410000 */
[----:B------:R-:W-:Y:S01]  /*faf0*/  FFMA.FTZ R68, R2, UR5, R52 ;  /* 0x0000000502447c23 */ /* 0x000fe20008010034 */
[----:B------:R-:W-:Y:S01]  /*fb00*/  FMUL.FTZ R2, R13, UR29 ;  /* 0x0000001d0d027c20 */ /* 0x000fe20008410000 */
[----:B------:R-:W-:Y:S01]  /*fb10*/  VIADD R13, R0, 0x68 ;  /* 0x00000068000d7836 */ /* 0x000fe20000000000 */
[----:B------:R-:W-:Y:S08]  /*fb20*/  MUFU.TANH R51, R3 ;  /* 0x0000000300337308 */ /* 0x000ff00000002400 */
[----:B------:R1:W2:Y:S02]  /*fb30*/  MUFU.TANH R3, R2 ;  /* 0x0000000200037308 */ /* 0x0002a40000002400 */
[----:B-1----:R-:W-:-:S05]  /*fb40*/  I2FP.F32.S32 R2, R13 ;  /* 0x0000000d00027245 */ /* 0x002fca0000201400 */
[----:B------:R-:W-:Y:S01]  /*fb50*/  FFMA.FTZ R64, R2, UR5, R12 ;  /* 0x0000000502407c23 */ /* 0x000fe2000801000c */
[----:B------:R-:W-:Y:S01]  /*fb60*/  IADD3 R12, R0, 0x69, RZ ;  /* 0x00000069000c7810 */ /* 0x000fe20007ffe0ff */
[C---:B------:R-:W-:Y:S01]  /*fb70*/  FFMA.FTZ R50, R2.reuse, UR5, R55 ;  /* 0x0000000502327c23 */ /* 0x040fe20008010037 */
[C---:B------:R-:W-:Y:S01]  /*fb80*/  FFMA.FTZ R49, R2.reuse, UR5, R40 ;  /* 0x0000000502317c23 */ /* 0x040fe20008010028 */
[----:B----4-:R-:W-:Y:S01]  /*fb90*/  FFMA.FTZ R59, R2, UR5, R7 ;  /* 0x00000005023b7c23 */ /* 0x010fe20008010007 */
[----:B------:R-:W-:Y:S01]  /*fba0*/  I2FP.F32.S32 R2, R12 ;  /* 0x0000000c00027245 */ /* 0x000fe20000201400 */
[----:B------:R-:W-:Y:S01]  /*fbb0*/  VIADD R7, R0, 0x70 ;  /* 0x0000007000077836 */ /* 0x000fe20000000000 */
[----:B------:R1:W4:Y:S01]  /*fbc0*/  MUFU.TANH R40, R4 ;  /* 0x0000000400287308 */ /* 0x0003220000002400 */
[----:B------:R-:W-:Y:S02]  /*fbd0*/  ISETP.GE.AND P4, PT, R12, R9, PT ;  /* 0x000000090c00720c */ /* 0x000fe40003f86270 */
[C---:B------:R-:W-:Y:S01]  /*fbe0*/  FFMA.FTZ R45, R2.reuse, UR5, R60 ;  /* 0x00000005022d7c23 */ /* 0x040fe2000801003c */
[C---:B------:R-:W-:Y:S01]  /*fbf0*/  FFMA.FTZ R46, R2.reuse, UR5, R250 ;  /* 0x00000005022e7c23 */ /* 0x040fe200080100fa */
[C---:B------:R-:W-:Y:S01]  /*fc00*/  FFMA.FTZ R60, R2.reuse, UR5, R53 ;  /* 0x00000005023c7c23 */ /* 0x040fe20008010035 */
[----:B------:R-:W-:Y:S01]  /*fc10*/  FFMA.FTZ R52, R2, UR5, R48 ;  /* 0x0000000502347c23 */ /* 0x000fe20008010030 */
[----:B------:R-:W-:Y:S01]  /*fc20*/  FMUL.FTZ R2, R210, UR29 ;  /* 0x0000001dd2027c20 */ /* 0x000fe20008410000 */
[----:B------:R-:W-:Y:S01]  /*fc30*/  FMUL.FTZ R53, R251, UR29 ;  /* 0x0000001dfb357c20 */ /* 0x000fe20008410000 */
[----:B------:R-:W-:-:S02]  /*fc40*/  FSEL R46, R46, -INF , !P4 ;  /* 0xff8000002e2e7808 */ /* 0x000fc40006000000 */
[----:B------:R-:W-:-:S03]  /*fc50*/  ISETP.GE.AND P4, PT, R37, R8, PT ;  /* 0x000000082500720c */ /* 0x000fc60003f86270 */
[----:B------:R-:W-:Y:S01]  /*fc60*/  MUFU.TANH R53, R53 ;  /* 0x0000003500357308 */ /* 0x000fe20000002400 */
[----:B-1----:R-:W-:-:S07]  /*fc70*/  FMUL.FTZ R4, R208, UR29 ;  /* 0x0000001dd0047c20 */ /* 0x002fce0008410000 */
[----:B------:R1:W-:Y:S08]  /*fc80*/  MUFU.TANH R208, R2 ;  /* 0x0000000200d07308 */ /* 0x0003f00000002400 */
[----:B------:R4:W4:Y:S01]  /*fc90*/  MUFU.TANH R248, R4 ;  /* 0x0000000400f87308 */ /* 0x0009220000002400 */
[----:B-1----:R-:W-:-:S05]  /*fca0*/  I2FP.F32.S32 R2, R7 ;  /* 0x0000000700027245 */ /* 0x002fca0000201400 */
[C---:B------:R-:W-:Y:S01]  /*fcb0*/  FFMA.FTZ R44, R2.reuse, UR5, R44 ;  /* 0x00000005022c7c23 */ /* 0x040fe2000801002c */
[C---:B---3--:R-:W-:Y:S01]  /*fcc0*/  FFMA.FTZ R43, R2.reuse, UR5, R43 ;  /* 0x00000005022b7c23 */ /* 0x048fe2000801002b */
[----:B--2---:R-:W-:Y:S01]  /*fcd0*/  FFMA.FTZ R55, R2, UR5, R39 ;  /* 0x0000000502377c23 */ /* 0x004fe20008010027 */
[----:B----4-:R-:W-:Y:S01]  /*fce0*/  IADD3 R4, R0, 0x71, RZ ;  /* 0x0000007100047810 */ /* 0x010fe20007ffe0ff */
[----:B------:R-:W-:Y:S01]  /*fcf0*/  FFMA.FTZ R48, R2, UR5, R3 ;  /* 0x0000000502307c23 */ /* 0x000fe20008010003 */
[----:B------:R-:W-:Y:S02]  /*fd00*/  VIADD R3, R0, 0x78 ;  /* 0x0000007800037836 */ /* 0x000fe40000000000 */
[----:B------:R-:W-:-:S05]  /*fd10*/  I2FP.F32.S32 R2, R4 ;  /* 0x0000000400027245 */ /* 0x000fca0000201400 */
[C---:B------:R-:W-:Y:S01]  /*fd20*/  FFMA.FTZ R41, R2.reuse, UR5, R54 ;  /* 0x0000000502297c23 */ /* 0x040fe20008010036 */
[C---:B------:R-:W-:Y:S01]  /*fd30*/  FFMA.FTZ R54, R2.reuse, UR5, R51 ;  /* 0x0000000502367c23 */ /* 0x040fe20008010033 */
[C---:B------:R-:W-:Y:S01]  /*fd40*/  FFMA.FTZ R42, R2.reuse, UR5, R249 ;  /* 0x00000005022a7c23 */ /* 0x040fe200080100f9 */
[----:B------:R-:W-:Y:S01]  /*fd50*/  FFMA.FTZ R51, R2, UR5, R40 ;  /* 0x0000000502337c23 */ /* 0x000fe20008010028 */
[----:B------:R-:W-:-:S05]  /*fd60*/  I2FP.F32.S32 R2, R3 ;  /* 0x0000000300027245 */ /* 0x000fca0000201400 */
[C---:B------:R-:W-:Y:S01]  /*fd70*/  FFMA.FTZ R40, R2.reuse, UR5, R248 ;  /* 0x0000000502287c23 */ /* 0x040fe200080100f8 */
[C---:B------:R-:W-:Y:S01]  /*fd80*/  FFMA.FTZ R39, R2.reuse, UR5, R208 ;  /* 0x0000000502277c23 */ /* 0x040fe200080100d0 */
[C---:B------:R-:W-:Y:S01]  /*fd90*/  FFMA.FTZ R53, R2.reuse, UR5, R53 ;  /* 0x0000000502357c23 */ /* 0x040fe20008010035 */
[----:B------:R-:W-:Y:S01]  /*fda0*/  FFMA.FTZ R47, R2, UR5, R47 ;  /* 0x00000005022f7c23 */ /* 0x000fe2000801002f */
[----:B------:R-:W-:Y:S02]  /*fdb0*/  FSEL R2, R115, -INF , !P3 ;  /* 0xff80000073027808 */ /* 0x000fe40005800000 */
[----:B------:R-:W-:-:S03]  /*fdc0*/  ISETP.GE.AND P3, PT, R21, R9, PT ;  /* 0x000000091500720c */ /* 0x000fc60003f66270 */
[----:B------:R1:W-:Y:S04]  /*fdd0*/  STL [R1+0x7c], R2 ;  /* 0x00007c0201007387 */ /* 0x0003e80000100800 */
[----:B------:R-:W-:Y:S01]  /*fde0*/  STL [R1+0x78], R109 ;  /* 0x0000786d01007387 */ /* 0x000fe20000100800 */
[----:B-1----:R-:W-:Y:S02]  /*fdf0*/  FSEL R2, R106, -INF , !P2 ;  /* 0xff8000006a027808 */ /* 0x002fe40005000000 */
        /* <DEDUP_REMOVED lines=8> */
[-C--:B------:R-:W-:Y:S02]  /*fe80*/  ISETP.GE.AND P3, PT, R15, R9.reuse, PT ;  /* 0x000000090f00720c */ /* 0x080fe40003f66270 */
[----:B------:R-:W-:Y:S01]  /*fe90*/  FSEL R86, R62, -INF , !P5 ;  /* 0xff8000003e567808 */ /* 0x000fe20006800000 */
[----:B------:R1:W-:Y:S01]  /*fea0*/  STL [R1+0x64], R2 ;  /* 0x0000640201007387 */ /* 0x0003e20000100800 */
[----:B------:R-:W-:-:S02]  /*feb0*/  ISETP.GE.AND P5, PT, R4, R9, PT ;  /* 0x000000090400720c */ /* 0x000fc40003fa6270 */
[----:B------:R-:W-:Y:S01]  /*fec0*/  FSEL R58, R58, -INF , !P3 ;  /* 0xff8000003a3a7808 */ /* 0x000fe20005800000 */
[----:B------:R-:W-:Y:S01]  /*fed0*/  STL [R1+0x60], R82 ;  /* 0x0000605201007387 */ /* 0x000fe20000100800 */
[----:B------:R-:W-:Y:S02]  /*fee0*/  ISETP.GE.AND P3, PT, R3, R9, PT ;  /* 0x000000090300720c */ /* 0x000fe40003f66270 */
[----:B------:R-:W-:Y:S02]  /*fef0*/  FSEL R42, R42, -INF , !P5 ;  /* 0xff8000002a2a7808 */ /* 0x000fe40006800000 */
[----:B------:R-:W-:Y:S02]  /*ff00*/  FSEL R40, R40, -INF , !P3 ;  /* 0xff80000028287808 */ /* 0x000fe40005800000 */
[-C--:B------:R-:W-:Y:S02]  /*ff10*/  ISETP.GE.AND P3, PT, R35, R8.reuse, PT ;  /* 0x000000082300720c */ /* 0x080fe40003f66270 */
[----:B------:R-:W-:-:S02]  /*ff20*/  ISETP.GE.AND P5, PT, R36, R8, PT ;  /* 0x000000082400720c */ /* 0x000fc40003fa6270 */
[----:B------:R-:W-:Y:S02]  /*ff30*/  FSEL R203, R203, -INF , !P3 ;  /* 0xff800000cbcb7808 */ /* 0x000fe40005800000 */
[-C--:B------:R-:W-:Y:S02]  /*ff40*/  ISETP.GE.AND P3, PT, R30, R8.reuse, PT ;  /* 0x000000081e00720c */ /* 0x080fe40003f66270 */
[----:B------:R-:W-:Y:S02]  /*ff50*/  FSEL R206, R206, -INF , !P5 ;  /* 0xff800000cece7808 */ /* 0x000fe40006800000 */
[----:B------:R-:W-:Y:S02]  /*ff60*/  FSEL R126, R126, -INF , !P3 ;  /* 0xff8000007e7e7808 */ /* 0x000fe40005800000 */
[----:B------:R-:W-:Y:S02]  /*ff70*/  ISETP.GE.AND P3, PT, R25, R8, PT ;  /* 0x000000081900720c */ /* 0x000fe40003f66270 */
[----:B-1----:R-:W-:-:S02]  /*ff80*/  FSEL R2, R78, -INF , !P2 ;  /* 0xff8000004e027808 */ /* 0x002fc40005000000 */
[----:B------:R-:W-:Y:S02]  /*ff90*/  ISETP.GE.AND P2, PT, R13, R9, PT ;  /* 0x000000090d00720c */ /* 0x000fe40003f46270 */
[-C--:B------:R-:W-:Y:S01]  /*ffa0*/  ISETP.GE.AND P5, PT, R31, R8.reuse, PT ;  /* 0x000000081f00720c */ /* 0x080fe20003fa6270 */
[----:B------:R1:W-:Y:S01]  /*ffb0*/  STL [R1+0x5c], R2 ;  /* 0x00005c0201007387 */ /* 0x0003e20000100800 */
[----:B------:R-:W-:Y:S02]  /*ffc0*/  FSEL R50, R50, -INF , !P2 ;  /* 0xff80000032327808 */ /* 0x000fe40005000000 */
[-C--:B------:R-:W-:Y:S01]  /*ffd0*/  ISETP.GE.AND P2, PT, R0, R8.reuse, PT ;  /* 0x000000080000720c */ /* 0x080fe20003f46270 */
[----:B------:R-:W-:Y:S01]  /*ffe0*/  STL [R1+0x58], R74 ;  /* 0x0000584a01007387 */ /* 0x000fe20000100800 */
[----:B------:R-:W-:Y:S02]  /*fff0*/  FSEL R128, R128, -INF , !P5 ;  /* 0xff80000080807808 */ /* 0x000fe40006800000 */
[----:B------:R-:W-:-:S02]  /*10000*/  ISETP.GE.AND P5, PT, R26, R8, PT ;  /* 0x000000081a00720c */ /* 0x000fc40003fa6270 */
[----:B-1----:R-:W-:Y:S02]  /*10010*/  FSEL R2, R66, -INF , !P6 ;  /* 0xff80000042027808 */ /* 0x002fe40007000000 */
[----:B------:R-:W-:-:S03]  /*10020*/  ISETP.GE.AND P6, PT, R7, R9, PT ;  /* 0x000000090700720c */ /* 0x000fc60003fc6270 */
[----:B------:R1:W-:Y:S01]  /*10030*/  STL [R1+0x54], R2 ;  /* 0x0000540201007387 */ /* 0x0003e20000100800 */
[----:B------:R-:W-:Y:S02]  /*10040*/  FSEL R62, R44, -INF , !P6 ;  /* 0xff8000002c3e7808 */ /* 0x000fe40007000000 */
[-C--:B------:R-:W-:Y:S01]  /*10050*/  ISETP.GE.AND P6, PT, R38, R8.reuse, PT ;  /* 0x000000082600720c */ /* 0x080fe20003fc6270 */
[----:B------:R2:W-:Y:S01]  /*10060*/  STL [R1+0x50], R58 ;  /* 0x0000503a01007387 */ /* 0x0005e20000100800 */
[----:B------:R-:W-:Y:S02]  /*10070*/  FSEL R44, R226, -INF , !P4 ;  /* 0xff800000e22c7808 */ /* 0x000fe40006000000 */
[-C--:B------:R-:W-:Y:S01]  /*10080*/  ISETP.GE.AND P4, PT, R33, R8.reuse, PT ;  /* 0x000000082100720c */ /* 0x080fe20003f86270 */
[----:B------:R3:W-:Y:S01]  /*10090*/  STL [R1+0x4c], R57 ;  /* 0x00004c3901007387 */ /* 0x0007e20000100800 */
[----:B------:R-:W-:Y:S02]  /*100a0*/  FSEL R213, R213, -INF , !P6 ;  /* 0xff800000d5d57808 */ /* 0x000fe40007000000 */
[----:B------:R-:W-:Y:S01]  /*100b0*/  ISETP.GE.AND P6, PT, R32, R8, PT ;  /* 0x000000082000720c */ /* 0x000fe20003fc6270 */
[----:B------:R-:W-:Y:S01]  /*100c0*/  STL [R1+0x48], R50 ;  /* 0x0000483201007387 */ /* 0x000fe20000100800 */
[----:B------:R-:W-:-:S02]  /*100d0*/  FSEL R132, R132, -INF , !P4 ;  /* 0xff80000084847808 */ /* 0x000fc40006000000 */
[-C--:B------:R-:W-:Y:S01]  /*100e0*/  ISETP.GE.AND P4, PT, R28, R8.reuse, PT ;  /* 0x000000081c00720c */ /* 0x080fe20003f86270 */
[----:B------:R-:W-:Y:S01]  /*100f0*/  STL [R1+0x44], R46 ;  /* 0x0000442e01007387 */ /* 0x000fe20000100800 */
[----:B------:R-:W-:Y:S02]  /*10100*/  FSEL R130, R130, -INF , !P6 ;  /* 0xff80000082827808 */ /* 0x000fe40007000000 */
[-C--:B------:R-:W-:Y:S01]  /*10110*/  ISETP.GE.AND P6, PT, R27, R8.reuse, PT ;  /* 0x000000081b00720c */ /* 0x080fe20003fc6270 */
[----:B------:R4:W-:Y:S01]  /*10120*/  STL [R1+0x40], R42 ;  /* 0x0000402a01007387 */ /* 0x0009e20000100800 */
[----:B------:R-:W-:Y:S02]  /*10130*/  FSEL R120, R120, -INF , !P4 ;  /* 0xff80000078787808 */ /* 0x000fe40006000000 */
[----:B------:R-:W-:Y:S01]  /*10140*/  ISETP.GE.AND P4, PT, R23, R8, PT ;  /* 0x000000081700720c */ /* 0x000fe20003f86270 */
[----:B------:R4:W-:Y:S01]  /*10150*/  STL [R1+0x3c], R40 ;  /* 0x00003c2801007387 */ /* 0x0009e20000100800 */
[----:B-1----:R-:W-:-:S02]  /*10160*/  IADD3 R2, R0, 0x79, RZ ;  /* 0x0000007900027810 */ /* 0x002fc40007ffe0ff */
[----:B--2---:R-:W-:Y:S02]  /*10170*/  FSEL R58, R116, -INF , !P6 ;  /* 0xff800000743a7808 */ /* 0x004fe40007000000 */
[-C--:B------:R-:W-:Y:S02]  /*10180*/  ISETP.GE.AND P6, PT, R22, R8.reuse, PT ;  /* 0x000000081600720c */ /* 0x080fe40003fc6270 */
[----:B---3--:R-:W-:Y:S02]  /*10190*/  FSEL R57, R111, -INF , !P5 ;  /* 0xff8000006f397808 */ /* 0x008fe40006800000 */
[-C--:B------:R-:W-:Y:S02]  /*101a0*/  ISETP.GE.AND P5, PT, R21, R8.reuse, PT ;  /* 0x000000081500720c */ /* 0x080fe40003fa6270 */
[----:B------:R-:W-:Y:S02]  /*101b0*/  FSEL R111, R96, -INF , !P6 ;  /* 0xff800000606f7808 */ /* 0x000fe40007000000 */
[----:B------:R-:W-:-:S02]  /*101c0*/  ISETP.GE.AND P6, PT, R17, R8, PT ;  /* 0x000000081100720c */ /* 0x000fc40003fc6270 */
[----:B------:R-:W-:Y:S01]  /*101d0*/  ISETP.GE.AND P0, PT, R2, R9, PT ;  /* 0x000000090200720c */ /* 0x000fe20003f06270 */
[----:B------:R-:W-:Y:S01]  /*101e0*/  FMUL.FTZ R9, R209, UR29 ;  /* 0x0000001dd1097c20 */ /* 0x000fe20008410000 */
[----:B------:R-:W-:Y:S02]  /*101f0*/  FSEL R89, R89, -INF , !P5 ;  /* 0xff80000059597808 */ /* 0x000fe40006800000 */
[----:B----4-:R-:W-:Y:S02]  /*10200*/  FSEL R42, R227, -INF , !P2 ;  /* 0xff800000e32a7808 */ /* 0x010fe40005000000 */
[----:B------:R-:W-:Y:S01]  /*10210*/  ISETP.GE.AND P2, PT, R34, R8, PT ;  /* 0x000000082200720c */ /* 0x000fe20003f46270 */
[----:B------:R-:W1:Y:S01]  /*10220*/  MUFU.TANH R9, R9 ;  /* 0x0000000900097308 */ /* 0x000e620000002400 */
[----:B------:R-:W-:Y:S02]  /*10230*/  FSEL R40, R108, -INF , !P3 ;  /* 0xff8000006c287808 */ /* 0x000fe40005800000 */
[----:B------:R-:W-:-:S02]  /*10240*/  FSEL R134, R134, -INF , !P2 ;  /* 0xff80000086867808 */ /* 0x000fc40005000000 */
[-C--:B------:R-:W-:Y:S01]  /*10250*/  ISETP.GE.AND P2, PT, R29, R8.reuse, PT ;  /* 0x000000081d00720c */ /* 0x080fe20003f46270 */
[----:B------:R2:W-:Y:S01]  /*10260*/  STL [R1+0x34], R40 ;  /* 0x0000342801007387 */ /* 0x0005e20000100800 */
[-C--:B------:R-:W-:Y:S02]  /*10270*/  ISETP.GE.AND P3, PT, R20, R8.reuse, PT ;  /* 0x000000081400720c */ /* 0x080fe40003f66270 */
[----:B------:R-:W-:Y:S02]  /*10280*/  FSEL R124, R124, -INF , !P2 ;  /* 0xff8000007c7c7808 */ /* 0x000fe40005000000 */
[----:B------:R-:W-:Y:S02]  /*10290*/  ISETP.GE.AND P2, PT, R24, R8, PT ;  /* 0x000000081800720c */ /* 0x000fe40003f46270 */
[----:B------:R-:W-:Y:S02]  /*102a0*/  FSEL R74, R85, -INF , !P3 ;  /* 0xff800000554a7808 */ /* 0x000fe40005800000 */
[----:B------:R-:W-:-:S02]  /*102b0*/  FSEL R66, R104, -INF , !P2 ;  /* 0xff80000068427808 */ /* 0x000fc40005000000 */
[-C--:B------:R-:W-:Y:S02]  /*102c0*/  ISETP.GE.AND P2, PT, R19, R8.reuse, PT ;  /* 0x000000081300720c */ /* 0x080fe40003f46270 */
[-C--:B------:R-:W-:Y:S01]  /*102d0*/  ISETP.GE.AND P3, PT, R15, R8.reuse, PT ;  /* 0x000000080f00720c */ /* 0x080fe20003f66270 */
[----:B------:R-:W-:Y:S01]  /*102e0*/  STL [R1+0x30], R66 ;  /* 0x0000304201007387 */ /* 0x000fe20000100800 */
[----:B------:R-:W-:Y:S02]  /*102f0*/  ISETP.GE.AND P5, PT, R16, R8, PT ;  /* 0x000000081000720c */ /* 0x000fe40003fa6270 */
[----:B------:R-:W-:Y:S02]  /*10300*/  FSEL R69, R69, -INF , !P6 ;  /* 0xff80000045457808 */ /* 0x000fe40007000000 */
[----:B------:R-:W-:Y:S02]  /*10310*/  FSEL R61, R61, -INF , !P3 ;  /* 0xff8000003d3d7808 */ /* 0x000fe40005800000 */
[----:B------:R-:W-:-:S02]  /*10320*/  FSEL R78, R65, -INF , !P5 ;  /* 0xff800000414e7808 */ /* 0x000fc40006800000 */
[-C--:B------:R-:W-:Y:S02]  /*10330*/  ISETP.GE.AND P6, PT, R12, R8.reuse, PT ;  /* 0x000000080c00720c */ /* 0x080fe40003fc6270 */
[----:B--2---:R-:W-:Y:S02]  /*10340*/  FSEL R40, R100, -INF , !P4 ;  /* 0xff80000064287808 */ /* 0x004fe40006000000 */
[-C--:B------:R-:W-:Y:S02]  /*10350*/  ISETP.GE.AND P4, PT, R18, R8.reuse, PT ;  /* 0x000000081200720c */ /* 0x080fe40003f86270 */
[-C--:B------:R-:W-:Y:S01]  /*10360*/  ISETP.GE.AND P5, PT, R7, R8.reuse, PT ;  /* 0x000000080700720c */ /* 0x080fe20003fa6270 */
[----:B------:R2:W-:Y:S01]  /*10370*/  STL [R1+0x2c], R40 ;  /* 0x00002c2801007387 */ /* 0x0005e20000100800 */
[----:B------:R-:W-:Y:S02]  /*10380*/  FSEL R109, R77, -INF , !P4 ;  /* 0xff8000004d6d7808 */ /* 0x000fe40006000000 */
[-C--:B------:R-:W-:Y:S01]  /*10390*/  ISETP.GE.AND P4, PT, R13, R8.reuse, PT ;  /* 0x000000080d00720c */ /* 0x080fe20003f86270 */
[----:B------:R-:W-:Y:S01]  /*103a0*/  STL [R1+0x28], R111 ;  /* 0x0000286f01007387 */ /* 0x000fe20000100800 */
[----:B------:R-:W-:-:S02]  /*103b0*/  ISETP.GE.AND P3, PT, R4, R8, PT ;  /* 0x000000080400720c */ /* 0x000fc40003f66270 */
[----:B------:R-:W-:Y:S01]  /*103c0*/  FSEL R45, R45, -INF , !P6 ;  /* 0xff8000002d2d7808 */ /* 0x000fe20007000000 */
[----:B------:R-:W-:Y:S01]  /*103d0*/  STL [R1+0x20], R74 ;  /* 0x0000204a01007387 */ /* 0x000fe20000100800 */
[----:B------:R-:W-:Y:S02]  /*103e0*/  ISETP.GE.AND P6, PT, R0, R11, PT ;  /* 0x0000000b0000720c */ /* 0x000fe40003fc6270 */
[----:B--2---:R-:W-:Y:S02]  /*103f0*/  FSEL R40, R81, -INF , !P2 ;  /* 0xff80000051287808 */ /* 0x004fe40005000000 */
[----:B------:R-:W-:-:S03]  /*10400*/  ISETP.GE.AND P2, PT, R14, R8, PT ;  /* 0x000000080e00720c */ /* 0x000fc60003f46270 */
[----:B------:R2:W-:Y:S01]  /*10410*/  STL [R1+0x1c], R40 ;  /* 0x00001c2801007387 */ /* 0x0005e20000100800 */
[----:B------:R-:W-:Y:S02]  /*10420*/  FSEL R77, R56, -INF , !P2 ;  /* 0xff800000384d7808 */ /* 0x000fe40005000000 */
[----:B------:R-:W-:Y:S01]  /*10430*/  ISETP.GE.AND P2, PT, R3, R8, PT ;  /* 0x000000080300720c */ /* 0x000fe20003f46270 */
[----:B------:R-:W-:Y:S03]  /*10440*/  STL [R1+0x18], R109 ;  /* 0x0000186d01007387 */ /* 0x000fe60000100800 */
[----:B------:R-:W-:Y:S01]  /*10450*/  FSEL R39, R39, -INF , !P2 ;  /* 0xff80000027277808 */ /* 0x000fe20005000000 */
[----:B------:R-:W-:Y:S01]  /*10460*/  STL [R1+0x14], R69 ;  /* 0x0000144501007387 */ /* 0x000fe20000100800 */
[----:B------:R-:W-:-:S03]  /*10470*/  ISETP.GE.AND P2, PT, R37, R10, PT ;  /* 0x0000000a2500720c */ /* 0x000fc60003f46270 */
[----:B------:R-:W-:Y:S01]  /*10480*/  STL [R1+0x10], R61 ;  /* 0x0000103d01007387 */ /* 0x000fe20000100800 */
[----:B--2---:R-:W-:Y:S02]  /*10490*/  FSEL R40, R49, -INF , !P4 ;  /* 0xff80000031287808 */ /* 0x004fe40006000000 */
[----:B------:R-:W-:Y:S02]  /*104a0*/  ISETP.GE.AND P4, PT, R2, R8, PT ;  /* 0x000000080200720c */ /* 0x000fe40003f86270 */
[----:B------:R-:W2:Y:S01]  /*104b0*/  MUFU.TANH R8, R211 ;  /* 0x000000d300087308 */ /* 0x000ea20000002400 */
[----:B------:R3:W-:Y:S02]  /*104c0*/  STL [R1+0xc], R40 ;  /* 0x00000c2801007387 */ /* 0x0007e40000100800 */
[----:B---3--:R-:W-:Y:S02]  /*104d0*/  FSEL R40, R43, -INF , !P5 ;  /* 0xff8000002b287808 */ /* 0x008fe40006800000 */
[----:B------:R-:W-:-:S02]  /*104e0*/  ISETP.GE.AND P5, PT, R0, R10, PT ;  /* 0x0000000a0000720c */ /* 0x000fc40003fa6270 */
[----:B------:R-:W-:Y:S01]  /*104f0*/  FSEL R0, R41, -INF , !P3 ;  /* 0xff80000029007808 */ /* 0x000fe20005800000 */
[----:B------:R3:W-:Y:S01]  /*10500*/  STL [R1+0x8], R40 ;  /* 0x0000082801007387 */ /* 0x0007e20000100800 */
[-C--:B------:R-:W-:Y:S02]  /*10510*/  ISETP.GE.AND P3, PT, R37, R11.reuse, PT ;  /* 0x0000000b2500720c */ /* 0x080fe40003f66270 */
[----:B------:R-:W-:Y:S01]  /*10520*/  FSEL R37, R240, -INF , !P6 ;  /* 0xff800000f0257808 */ /* 0x000fe20007000000 */
[----:B------:R4:W-:Y:S01]  /*10530*/  STL [R1+0x4], R0 ;  /* 0x0000040001007387 */ /* 0x0009e20000100800 */
[----:B------:R-:W-:-:S03]  /*10540*/  ISETP.GE.AND P6, PT, R36, R11, PT ;  /* 0x0000000b2400720c */ /* 0x000fc60003fc6270 */
[----:B------:R2:W-:Y:S01]  /*10550*/  STL [R1], R39 ;  /* 0x0000002701007387 */ /* 0x0005e20000100800 */
[----:B---3--:R-:W-:Y:S02]  /*10560*/  FSEL R40, R243, -INF , !P2 ;  /* 0xff800000f3287808 */ /* 0x008fe40005000000 */
[----:B------:R-:W-:Y:S02]  /*10570*/  ISETP.GE.AND P2, PT, R35, R10, PT ;  /* 0x0000000a2300720c */ /* 0x000fe40003f46270 */
[----:B----4-:R-:W-:Y:S02]  /*10580*/  I2FP.F32.S32 R0, R2 ;  /* 0x0000000200007245 */ /* 0x010fe40000201400 */
[----:B------:R-:W-:Y:S02]  /*10590*/  FSEL R237, R237, -INF , !P2 ;  /* 0xff800000eded7808 */ /* 0x000fe40005000000 */
[----:B------:R-:W-:Y:S01]  /*105a0*/  ISETP.GE.AND P2, PT, R32, R10, PT ;  /* 0x0000000a2000720c */ /* 0x000fe20003f46270 */
[C---:B-1----:R-:W-:Y:S01]  /*105b0*/  FFMA.FTZ R9, R0.reuse, UR5, R9 ;  /* 0x0000000500097c23 */ /* 0x042fe20008010009 */
[----:B--2---:R-:W-:-:S02]  /*105c0*/  FFMA.FTZ R8, R0, UR5, R8 ;  /* 0x0000000500087c23 */ /* 0x004fc40008010008 */
[----:B------:R-:W-:Y:S02]  /*105d0*/  FSEL R232, R232, -INF , !P2 ;  /* 0xff800000e8e87808 */ /* 0x000fe40005000000 */
[----:B------:R-:W-:Y:S02]  /*105e0*/  FSEL R104, R9, -INF , !P0 ;  /* 0xff80000009687808 */ /* 0x000fe40004000000 */
[----:B------:R-:W-:Y:S01]  /*105f0*/  FSEL R252, R8, -INF , !P4 ;  /* 0xff80000008fc7808 */ /* 0x000fe20006000000 */
[----:B------:R-:W-:Y:S01]  /*10600*/  FMUL.FTZ R8, R6, UR29 ;  /* 0x0000001d06087c20 */ /* 0x000fe20008410000 */
[C---:B------:R-:W-:Y:S01]  /*10610*/  ISETP.GE.AND P0, PT, R38.reuse, R11, PT ;  /* 0x0000000b2600720c */ /* 0x040fe20003f06270 */
[----:B------:R1:W5:Y:S01]  /*10620*/  LDL.LU R6, [R1+0xfc] ;  /* 0x0000fc0001067983 */ /* 0x0003620000300800 */
[----:B------:R-:W-:Y:S02]  /*10630*/  ISETP.GE.AND P4, PT, R38, R10, PT ;  /* 0x0000000a2600720c */ /* 0x000fe40003f86270 */
[----:B------:R-:W-:-:S02]  /*10640*/  FSEL R38, R238, -INF , !P5 ;  /* 0xff800000ee267808 */ /* 0x000fc40006800000 */
[-C--:B------:R-:W-:Y:S02]  /*10650*/  ISETP.GE.AND P5, PT, R36, R10.reuse, PT ;  /* 0x0000000a2400720c */ /* 0x080fe40003fa6270 */
[----:B------:R-:W-:Y:S02]  /*10660*/  FSEL R36, R247, -INF , !P3 ;  /* 0xff800000f7247808 */ /* 0x000fe40005800000 */
[-C--:B------:R-:W-:Y:S02]  /*10670*/  ISETP.GE.AND P3, PT, R35, R11.reuse, PT ;  /* 0x0000000b2300720c */ /* 0x080fe40003f66270 */
[----:B------:R-:W-:Y:S02]  /*10680*/  ISETP.GE.AND P2, PT, R29, R10, PT ;  /* 0x0000000a1d00720c */ /* 0x000fe40003f46270 */
[----:B------:R-:W-:Y:S02]  /*10690*/  FSEL R244, R244, -INF , !P3 ;  /* 0xff800000f4f47808 */ /* 0x000fe40005800000 */
[----:B------:R-:W-:-:S02]  /*106a0*/  ISETP.GE.AND P3, PT, R32, R11, PT ;  /* 0x0000000b2000720c */ /* 0x000fc40003f66270 */
[----:B------:R-:W-:Y:S02]  /*106b0*/  FSEL R202, R202, -INF , !P2 ;  /* 0xff800000caca7808 */ /* 0x000fe40005000000 */
[----:B------:R-:W-:Y:S02]  /*106c0*/  FSEL R233, R233, -INF , !P3 ;  /* 0xff800000e9e97808 */ /* 0x000fe40005800000 */
[-C--:B------:R-:W-:Y:S02]  /*106d0*/  ISETP.GE.AND P3, PT, R29, R11.reuse, PT ;  /* 0x0000000b1d00720c */ /* 0x080fe40003f66270 */
[C---:B------:R-:W-:Y:S02]  /*106e0*/  ISETP.GE.AND P2, PT, R26.reuse, R10, PT ;  /* 0x0000000a1a00720c */ /* 0x040fe40003f46270 */
[----:B------:R-:W-:Y:S02]  /*106f0*/  FSEL R205, R205, -INF , !P3 ;  /* 0xff800000cdcd7808 */ /* 0x000fe40005800000 */
[----:B------:R-:W-:-:S02]  /*10700*/  ISETP.GE.AND P3, PT, R26, R11, PT ;  /* 0x0000000b1a00720c */ /* 0x000fc40003f66270 */
[----:B------:R-:W-:Y:S02]  /*10710*/  FSEL R81, R113, -INF , !P2 ;  /* 0xff80000071517808 */ /* 0x000fe40005000000 */
[----:B------:R-:W-:Y:S02]  /*10720*/  FSEL R114, R114, -INF , !P3 ;  /* 0xff80000072727808 */ /* 0x000fe40005800000 */
[C---:B------:R-:W-:Y:S02]  /*10730*/  ISETP.GE.AND P3, PT, R23.reuse, R11, PT ;  /* 0x0000000b1700720c */ /* 0x040fe40003f66270 */
[----:B------:R-:W-:Y:S02]  /*10740*/  ISETP.GE.AND P2, PT, R23, R10, PT ;  /* 0x0000000a1700720c */ /* 0x000fe40003f46270 */
[----:B------:R-:W-:Y:S02]  /*10750*/  FSEL R39, R242, -INF , !P4 ;  /* 0xff800000f2277808 */ /* 0x000fe40006000000 */
[----:B------:R-:W-:-:S02]  /*10760*/  FSEL R242, R103, -INF , !P3 ;  /* 0xff80000067f27808 */ /* 0x000fc40005800000 */
[----:B------:R-:W-:Y:S02]  /*10770*/  FSEL R251, R101, -INF , !P2 ;  /* 0xff80000065fb7808 */ /* 0x000fe40005000000 */
[CC--:B------:R-:W-:Y:S02]  /*10780*/  ISETP.GE.AND P3, PT, R20.reuse, R11.reuse, PT ;  /* 0x0000000b1400720c */ /* 0x0c0fe40003f66270 */
[----:B------:R-:W-:Y:S02]  /*10790*/  ISETP.GE.AND P2, PT, R20, R10, PT ;  /* 0x0000000a1400720c */ /* 0x000fe40003f46270 */
[----:B------:R-:W-:Y:S02]  /*107a0*/  FSEL R226, R93, -INF , !P3 ;  /* 0xff8000005de27808 */ /* 0x000fe40005800000 */
[----:B------:R-:W-:Y:S02]  /*107b0*/  FSEL R248, R90, -INF , !P2 ;  /* 0xff8000005af87808 */ /* 0x000fe40005000000 */
[----:B------:R-:W-:-:S02]  /*107c0*/  ISETP.GE.AND P3, PT, R17, R11, PT ;  /* 0x0000000b1100720c */ /* 0x000fc40003f66270 */
[-C--:B------:R-:W-:Y:S02]  /*107d0*/  ISETP.GE.AND P2, PT, R17, R10.reuse, PT ;  /* 0x0000000a1100720c */ /* 0x080fe40003f46270 */
        /* <DEDUP_REMOVED lines=11> */
[-C--:B------:R-:W-:Y:S01]  /*10890*/  ISETP.GE.AND P2, PT, R7, R10.reuse, PT ;  /* 0x0000000a0700720c */ /* 0x080fe20003f46270 */
[----:B------:R-:W-:Y:S01]  /*108a0*/  FMUL.FTZ R7, R5, UR29 ;  /* 0x0000001d05077c20 */ /* 0x000fe20008410000 */
[----:B------:R-:W-:Y:S01]  /*108b0*/  FSEL R239, R239, -INF , !P0 ;  /* 0xff800000efef7808 */ /* 0x000fe20004000000 */
[----:B------:R1:W5:Y:S01]  /*108c0*/  LDL.LU R5, [R1+0xf8] ;  /* 0x0000f80001057983 */ /* 0x0003620000300800 */
[----:B------:R-:W-:Y:S02]  /*108d0*/  FSEL R236, R236, -INF , !P4 ;  /* 0xff800000ecec7808 */ /* 0x000fe40006000000 */
[C---:B------:R-:W-:Y:S02]  /*108e0*/  ISETP.GE.AND P0, PT, R31.reuse, R11, PT ;  /* 0x0000000b1f00720c */ /* 0x040fe40003f06270 */
[----:B------:R-:W-:Y:S02]  /*108f0*/  ISETP.GE.AND P4, PT, R31, R10, PT ;  /* 0x0000000a1f00720c */ /* 0x000fe40003f86270 */
[----:B------:R-:W-:-:S02]  /*10900*/  FSEL R231, R231, -INF , !P0 ;  /* 0xff800000e7e77808 */ /* 0x000fc40004000000 */
[----:B------:R-:W-:Y:S02]  /*10910*/  FSEL R230, R230, -INF , !P4 ;  /* 0xff800000e6e67808 */ /* 0x000fe40006000000 */
[C---:B------:R-:W-:Y:S02]  /*10920*/  ISETP.GE.AND P0, PT, R28.reuse, R11, PT ;  /* 0x0000000b1c00720c */ /* 0x040fe40003f06270 */
[----:B------:R-:W-:Y:S02]  /*10930*/  ISETP.GE.AND P4, PT, R28, R10, PT ;  /* 0x0000000a1c00720c */ /* 0x000fe40003f86270 */
[----:B------:R-:W-:Y:S02]  /*10940*/  FSEL R123, R123, -INF , !P0 ;  /* 0xff8000007b7b7808 */ /* 0x000fe40004000000 */
[----:B------:R-:W-:Y:S02]  /*10950*/  FSEL R121, R121, -INF , !P4 ;  /* 0xff80000079797808 */ /* 0x000fe40006000000 */
[----:B------:R-:W-:-:S02]  /*10960*/  FSEL R41, R241, -INF , !P5 ;  /* 0xff800000f1297808 */ /* 0x000fc40006800000 */
[CC--:B------:R-:W-:Y:S02]  /*10970*/  ISETP.GE.AND P0, PT, R25.reuse, R11.reuse, PT ;  /* 0x0000000b1900720c */ /* 0x0c0fe40003f06270 */
[-C--:B------:R-:W-:Y:S02]  /*10980*/  ISETP.GE.AND P4, PT, R25, R10.reuse, PT ;  /* 0x0000000a1900720c */ /* 0x080fe40003f86270 */
[C---:B------:R-:W-:Y:S02]  /*10990*/  ISETP.GE.AND P5, PT, R33.reuse, R10, PT ;  /* 0x0000000a2100720c */ /* 0x040fe40003fa6270 */
[----:B------:R-:W-:Y:S02]  /*109a0*/  ISETP.GE.AND P6, PT, R33, R11, PT ;  /* 0x0000000b2100720c */ /* 0x000fe40003fc6270 */
[----:B------:R-:W-:Y:S02]  /*109b0*/  FSEL R66, R112, -INF , !P0 ;  /* 0xff80000070427808 */ /* 0x000fe40004000000 */
[----:B------:R-:W-:-:S02]  /*109c0*/  FSEL R110, R110, -INF , !P4 ;  /* 0xff8000006e6e7808 */ /* 0x000fc40006000000 */
[----:B------:R-:W-:Y:S02]  /*109d0*/  FSEL R234, R234, -INF , !P5 ;  /* 0xff800000eaea7808 */ /* 0x000fe40006800000 */
[CC--:B------:R-:W-:Y:S02]  /*109e0*/  ISETP.GE.AND P0, PT, R22.reuse, R11.reuse, PT ;  /* 0x0000000b1600720c */ /* 0x0c0fe40003f06270 */
[-C--:B------:R-:W-:Y:S02]  /*109f0*/  ISETP.GE.AND P4, PT, R22, R10.reuse, PT ;  /* 0x0000000a1600720c */ /* 0x080fe40003f86270 */
[C---:B------:R-:W-:Y:S02]  /*10a00*/  ISETP.GE.AND P5, PT, R30.reuse, R10, PT ;  /* 0x0000000a1e00720c */ /* 0x040fe40003fa6270 */
[----:B------:R-:W-:Y:S02]  /*10a10*/  FSEL R235, R235, -INF , !P6 ;  /* 0xff800000ebeb7808 */ /* 0x000fe40007000000 */
[----:B------:R-:W-:-:S02]  /*10a20*/  ISETP.GE.AND P6, PT, R30, R11, PT ;  /* 0x0000000b1e00720c */ /* 0x000fc40003fc6270 */
[----:B------:R-:W-:Y:S02]  /*10a30*/  FSEL R240, R98, -INF , !P0 ;  /* 0xff80000062f07808 */ /* 0x000fe40004000000 */
[----:B------:R-:W-:Y:S02]  /*10a40*/  FSEL R250, R97, -INF , !P4 ;  /* 0xff80000061fa7808 */ /* 0x000fe40006000000 */
[----:B------:R-:W-:Y:S02]  /*10a50*/  FSEL R215, R215, -INF , !P5 ;  /* 0xff800000d7d77808 */ /* 0x000fe40006800000 */
[C---:B------:R-:W-:Y:S02]  /*10a60*/  ISETP.GE.AND P0, PT, R19.reuse, R11, PT ;  /* 0x0000000b1300720c */ /* 0x040fe40003f06270 */
[-C--:B------:R-:W-:Y:S02]  /*10a70*/  ISETP.GE.AND P4, PT, R19, R10.reuse, PT ;  /* 0x0000000a1300720c */ /* 0x080fe40003f86270 */
[----:B------:R-:W-:-:S02]  /*10a80*/  ISETP.GE.AND P5, PT, R27, R10, PT ;  /* 0x0000000a1b00720c */ /* 0x000fc40003fa6270 */
[----:B------:R-:W-:Y:S02]  /*10a90*/  FSEL R229, R229, -INF , !P6 ;  /* 0xff800000e5e57808 */ /* 0x000fe40007000000 */
[-C--:B------:R-:W-:Y:S02]  /*10aa0*/  ISETP.GE.AND P6, PT, R27, R11.reuse, PT ;  /* 0x0000000b1b00720c */ /* 0x080fe40003fc6270 */
[----:B------:R-:W-:Y:S02]  /*10ab0*/  FSEL R210, R91, -INF , !P0 ;  /* 0xff8000005bd27808 */ /* 0x000fe40004000000 */
[----:B------:R-:W-:Y:S02]  /*10ac0*/  FSEL R247, R87, -INF , !P4 ;  /* 0xff80000057f77808 */ /* 0x000fe40006000000 */
[----:B------:R-:W-:Y:S02]  /*10ad0*/  FSEL R117, R117, -INF , !P5 ;  /* 0xff80000075757808 */ /* 0x000fe40006800000 */
[----:B------:R-:W-:-:S02]  /*10ae0*/  ISETP.GE.AND P0, PT, R16, R11, PT ;  /* 0x0000000b1000720c */ /* 0x000fc40003f06270 */
[-C--:B------:R-:W-:Y:S02]  /*10af0*/  ISETP.GE.AND P4, PT, R16, R10.reuse, PT ;  /* 0x0000000a1000720c */ /* 0x080fe40003f86270 */
[----:B------:R-:W-:Y:S02]  /*10b00*/  ISETP.GE.AND P5, PT, R24, R10, PT ;  /* 0x0000000a1800720c */ /* 0x000fe40003fa6270 */
[----:B------:R-:W-:Y:S02]  /*10b10*/  FSEL R118, R118, -INF , !P6 ;  /* 0xff80000076767808 */ /* 0x000fe40007000000 */
[----:B------:R-:W-:Y:S02]  /*10b20*/  ISETP.GE.AND P6, PT, R24, R11, PT ;  /* 0x0000000b1800720c */ /* 0x000fe40003fc6270 */
[----:B------:R-:W-:Y:S02]  /*10b30*/  FSEL R101, R80, -INF , !P0 ;  /* 0xff80000050657808 */ /* 0x000fe40004000000 */
[----:B------:R-:W-:-:S02]  /*10b40*/  FSEL R243, R75, -INF , !P4 ;  /* 0xff8000004bf37808 */ /* 0x000fc40006000000 */
[----:B------:R-:W-:Y:S02]  /*10b50*/  FSEL R105, R105, -INF , !P5 ;  /* 0xff80000069697808 */ /* 0x000fe40006800000 */
[CC--:B------:R-:W-:Y:S02]  /*10b60*/  ISETP.GE.AND P0, PT, R13.reuse, R11.reuse, PT ;  /* 0x0000000b0d00720c */ /* 0x0c0fe40003f06270 */
[-C--:B------:R-:W-:Y:S02]  /*10b70*/  ISETP.GE.AND P4, PT, R13, R10.reuse, PT ;  /* 0x0000000a0d00720c */ /* 0x080fe40003f86270 */
[----:B------:R-:W-:Y:S02]  /*10b80*/  ISETP.GE.AND P5, PT, R21, R10, PT ;  /* 0x0000000a1500720c */ /* 0x000fe40003fa6270 */
[----:B------:R-:W-:Y:S01]  /*10b90*/  FSEL R107, R107, -INF , !P6 ;  /* 0xff8000006b6b7808 */ /* 0x000fe20007000000 */
[----:B------:R-:W2:Y:S01]  /*10ba0*/  MUFU.TANH R8, R8 ;  /* 0x0000000800087308 */ /* 0x000ea20000002400 */
[----:B------:R-:W-:-:S02]  /*10bb0*/  ISETP.GE.AND P6, PT, R21, R11, PT ;  /* 0x0000000b1500720c */ /* 0x000fc40003fc6270 */
[----:B------:R-:W-:Y:S02]  /*10bc0*/  FSEL R97, R64, -INF , !P0 ;  /* 0xff80000040617808 */ /* 0x000fe40004000000 */
[----:B------:R-:W-:Y:S02]  /*10bd0*/  FSEL R211, R59, -INF , !P4 ;  /* 0xff8000003bd37808 */ /* 0x000fe40006000000 */
[----:B------:R-:W-:Y:S02]  /*10be0*/  FSEL R249, R92, -INF , !P5 ;  /* 0xff8000005cf97808 */ /* 0x000fe40006800000 */
[C---:B------:R-:W-:Y:S02]  /*10bf0*/  ISETP.GE.AND P0, PT, R4.reuse, R11, PT ;  /* 0x0000000b0400720c */ /* 0x040fe40003f06270 */
[-C--:B------:R-:W-:Y:S02]  /*10c00*/  ISETP.GE.AND P4, PT, R4, R10.reuse, PT ;  /* 0x0000000a0400720c */ /* 0x080fe40003f86270 */
[----:B------:R-:W-:Y:S01]  /*10c10*/  ISETP.GE.AND P5, PT, R18, R10, PT ;  /* 0x0000000a1200720c */ /* 0x000fe20003fa6270 */
[----:B------:R-:W3:Y:S01]  /*10c20*/  MUFU.TANH R4, R7 ;  /* 0x0000000700047308 */ /* 0x000ee20000002400 */
[----:B------:R-:W-:-:S02]  /*10c30*/  FSEL R238, R94, -INF , !P6 ;  /* 0xff8000005eee7808 */ /* 0x000fc40007000000 */
[----:B------:R-:W-:Y:S02]  /*10c40*/  ISETP.GE.AND P6, PT, R18, R11, PT ;  /* 0x0000000b1200720c */ /* 0x000fe40003fc6270 */
[----:B------:R-:W-:Y:S02]  /*10c50*/  FSEL R246, R83, -INF , !P5 ;  /* 0xff80000053f67808 */ /* 0x000fe40006800000 */
[----:B------:R-:W-:Y:S02]  /*10c60*/  ISETP.GE.AND P5, PT, R15, R10, PT ;  /* 0x0000000a0f00720c */ /* 0x000fe40003fa6270 */
[----:B------:R-:W-:Y:S02]  /*10c70*/  FSEL R95, R54, -INF , !P0 ;  /* 0xff800000365f7808 */ /* 0x000fe40004000000 */
[----:B------:R-:W-:Y:S02]  /*10c80*/  FSEL R115, R88, -INF , !P6 ;  /* 0xff80000058737808 */ /* 0x000fe40007000000 */
[----:B------:R-:W-:-:S02]  /*10c90*/  PLOP3.LUT P0, PT, PT, PT, UP1, 0x80, 0x0 ;  /* 0x000000000000781c */ /* 0x000fc40003f0f018 */
[-C--:B------:R-:W-:Y:S02]  /*10ca0*/  ISETP.GE.AND P6, PT, R15, R11.reuse, PT ;  /* 0x0000000b0f00720c */ /* 0x080fe40003fc6270 */
[----:B------:R-:W-:Y:S02]  /*10cb0*/  FSEL R241, R67, -INF , !P5 ;  /* 0xff80000043f17808 */ /* 0x000fe40006800000 */
[----:B------:R-:W-:Y:S02]  /*10cc0*/  ISETP.GE.AND P5, PT, R12, R10, PT ;  /* 0x0000000a0c00720c */ /* 0x000fe40003fa6270 */
[----:B------:R-:W-:Y:S02]  /*10cd0*/  FSEL R100, R76, -INF , !P6 ;  /* 0xff8000004c647808 */ /* 0x000fe40007000000 */
[----:B------:R-:W-:Y:S02]  /*10ce0*/  ISETP.GE.AND P6, PT, R12, R11, PT ;  /* 0x0000000b0c00720c */ /* 0x000fe40003fc6270 */
[----:B------:R-:W-:-:S02]  /*10cf0*/  FSEL R116, R52, -INF , !P5 ;  /* 0xff80000034747808 */ /* 0x000fc40006800000 */
[----:B------:R-:W-:Y:S02]  /*10d00*/  FSEL R209, R48, -INF , !P2 ;  /* 0xff80000030d17808 */ /* 0x000fe40005000000 */
[CC--:B------:R-:W-:Y:S02]  /*10d10*/  ISETP.GE.AND P5, PT, R2.reuse, R11.reuse, PT ;  /* 0x0000000b0200720c */ /* 0x0c0fe40003fa6270 */
[----:B------:R-:W-:Y:S01]  /*10d20*/  ISETP.GE.AND P2, PT, R2, R10, PT ;  /* 0x0000000a0200720c */ /* 0x000fe20003f46270 */
[----:B--2---:R-:W-:Y:S01]  /*10d30*/  FFMA.FTZ R2, R0, UR5, R8 ;  /* 0x0000000500027c23 */ /* 0x004fe20008010008 */
[----:B------:R-:W-:Y:S01]  /*10d40*/  FSEL R108, R60, -INF , !P6 ;  /* 0xff8000003c6c7808 */ /* 0x000fe20007000000 */
[----:B---3--:R-:W-:Y:S01]  /*10d50*/  FFMA.FTZ R0, R0, UR5, R4 ;  /* 0x0000000500007c23 */ /* 0x008fe20008010004 */
[----:B------:R-:W-:Y:S02]  /*10d60*/  FSEL R96, R55, -INF , !P3 ;  /* 0xff80000037607808 */ /* 0x000fe40005800000 */
[----:B------:R-:W-:-:S02]  /*10d70*/  ISETP.GE.AND P6, PT, R3, R11, PT ;  /* 0x0000000b0300720c */ /* 0x000fc40003fc6270 */
[----:B------:R-:W-:Y:S02]  /*10d80*/  ISETP.GE.AND P3, PT, R3, R10, PT ;  /* 0x0000000a0300720c */ /* 0x000fe40003f66270 */
[----:B------:R-:W-:Y:S02]  /*10d90*/  FSEL R208, R51, -INF , !P4 ;  /* 0xff80000033d07808 */ /* 0x000fe40006000000 */
        /* <DEDUP_REMOVED lines=115> */
.L_x_571:
[----:B------:R-:W-:Y:S05]  /*114d0*/  BSYNC B0 ;  /* 0x0000000000007941 */ /* 0x000fea0003800000 */
.L_x_570:
[----:B------:R-:W0:Y:S02]  /*114e0*/  LDGDEPBAR ;  /* 0x00000000000079af */ /* 0x000e240000000000 */
.L_x_569:
[----:B------:R-:W3:Y:S04]  /*114f0*/  LDL.LU R80, [R1+0x7c] ;  /* 0x00007c0001507983 */ /* 0x000ee80000300800 */
[----:B------:R-:W4:Y:S04]  /*11500*/  LDL.LU R82, [R1+0x78] ;  /* 0x0000780001527983 */ /* 0x000f280000300800 */
[----:B------:R-:W4:Y:S04]  /*11510*/  LDL.LU R84, [R1+0x74] ;  /* 0x0000740001547983 */ /* 0x000f280000300800 */
[----:B------:R-:W4:Y:S04]  /*11520*/  LDL.LU R85, [R1+0x2c] ;  /* 0x00002c0001557983 */ /* 0x000f280000300800 */
[----:B------:R-:W4:Y:S04]  /*11530*/  LDL.LU R87, [R1+0x70] ;  /* 0x0000700001577983 */ /* 0x000f280000300800 */
[----:B------:R-:W4:Y:S01]  /*11540*/  LDL.LU R88, [R1+0x6c] ;  /* 0x00006c0001587983 */ /* 0x000f220000300800 */
[----:B------:R-:W-:-:S03]  /*11550*/  FMNMX.FTZ R0, R73, R214, !PT ;  /* 0x000000d649007209 */ /* 0x000fc60007810000 */
        /* <DEDUP_REMOVED lines=10> */
[----:B------:R-:W-:Y:S01]  /*11600*/  STL [R1+0x114], R223 ;  /* 0x000114df01007387 */ /* 0x000fe20000100800 */
[----:B------:R-:W-:Y:S02]  /*11610*/  FMNMX.FTZ R2, R131, R0, !PT ;  /* 0x0000000083027209 */ /* 0x000fe40007810000 */
        /* <DEDUP_REMOVED lines=16> */
[----:B-----5:R-:W-:Y:S01]  /*11720*/  STL [R1+0xfc], R6 ;  /* 0x0000fc0601007387 */ /* 0x020fe20000100800 */
[----:B------:R-:W-:-:S02]  /*11730*/  FMNMX.FTZ R2, R134, R2, !PT ;  /* 0x0000000286027209 */ /* 0x000fc40007810000 */
[----:B------:R-:W-:Y:S01]  /*11740*/  FMNMX.FTZ R0, R36, R0, !PT ;  /* 0x0000000024007209 */ /* 0x000fe20007810000 */
[----:B------:R1:W-:Y:S03]  /*11750*/  STL [R1+0xf8], R5 ;  /* 0x0000f80501007387 */ /* 0x0003e60000100800 */
[----:B------:R-:W-:Y:S01]  /*11760*/  FMNMX.FTZ R0, R35, R0, !PT ;  /* 0x0000000023007209 */ /* 0x000fe20007810000 */
[----:B--2---:R-:W-:Y:S03]  /*11770*/  LDSM.16.MT88.4 R16, [R217+0x8000] ;  /* 0x00800000d910783b */ /* 0x004fe60000004200 */
[----:B------:R-:W-:Y:S01]  /*11780*/  FMNMX.FTZ R0, R34, R0, !PT ;  /* 0x0000000022007209 */ /* 0x000fe20007810000 */
[----:B------:R-:W-:Y:S04]  /*11790*/  LDSM.16.MT88.4 R24, [R219+0x8000] ;  /* 0x00800000db18783b */ /* 0x000fe80000004200 */
[----:B------:R-:W-:Y:S04]  /*117a0*/  LDSM.16.MT88.4 R12, [R220+0x8000] ;  /* 0x00800000dc0c783b */ /* 0x000fe80000004200 */
[----:B-1----:R-:W2:Y:S04]  /*117b0*/  LDL.LU R5, [R1+0x64] ;  /* 0x0000640001057983 */ /* 0x002ea80000300800 */
[----:B------:R-:W2:Y:S04]  /*117c0*/  LDL.LU R56, [R1+0x4c] ;  /* 0x00004c0001387983 */ /* 0x000ea80000300800 */
        /* <DEDUP_REMOVED lines=8> */
[----:B------:R-:W2:Y:S01]  /*11850*/  LDL R10, [R1+0x30] ;  /* 0x00003000010a7983 */ /* 0x000ea20000100800 */
[----:B------:R-:W-:-:S03]  /*11860*/  MOV R6, R45 ;  /* 0x0000002d00067202 */ /* 0x000fc60000000f00 */
[----:B------:R1:W-:Y:S01]  /*11870*/  STL [R1+0x12c], R242 ;  /* 0x00012cf201007387 */ /* 0x0003e20000100800 */
[----:B---3--:R-:W-:Y:S02]  /*11880*/  FMNMX.FTZ R4, R80, R3, !PT ;  /* 0x0000000350047209 */ /* 0x008fe40007810000 */
[----:B------:R-:W-:Y:S02]  /*11890*/  FMNMX.FTZ R3, R132, R2, !PT ;  /* 0x0000000284037209 */ /* 0x000fe40007810000 */
[----:B----4-:R-:W-:Y:S02]  /*118a0*/  FMNMX.FTZ R4, R82, R4, !PT ;  /* 0x0000000452047209 */ /* 0x010fe40007810000 */
        /* <DEDUP_REMOVED lines=30> */
[----:B-1----:R-:W3:Y:S01]  /*11a90*/  LDL.LU R242, [R1] ;  /* 0x0000000001f27983 */ /* 0x002ee20000300800 */
[----:B------:R-:W-:Y:S02]  /*11aa0*/  FMNMX.FTZ R0, R234, R0, !PT ;  /* 0x00000000ea007209 */ /* 0x000fe40007810000 */
[----:B------:R-:W-:Y:S01]  /*11ab0*/  FMNMX.FTZ R3, R240, R3, !PT ;  /* 0x00000003f0037209 */ /* 0x000fe20007810000 */
[----:B------:R1:W-:Y:S01]  /*11ac0*/  STL [R1+0x130], R240 ;  /* 0x000130f001007387 */ /* 0x0003e20000100800 */
[----:B------:R-:W-:-:S02]  /*11ad0*/  FMNMX.FTZ R0, R232, R0, !PT ;  /* 0x00000000e8007209 */ /* 0x000fc40007810000 */
[----:B------:R-:W-:Y:S02]  /*11ae0*/  FMNMX.FTZ R3, R238, R3, !PT ;  /* 0x00000003ee037209 */ /* 0x000fe40007810000 */
[----:B------:R-:W-:Y:S02]  /*11af0*/  FMNMX.FTZ R0, R230, R0, !PT ;  /* 0x00000000e6007209 */ /* 0x000fe40007810000 */
[----:B------:R-:W-:Y:S02]  /*11b00*/  FMNMX.FTZ R3, R226, R3, !PT ;  /* 0x00000003e2037209 */ /* 0x000fe40007810000 */
[----:B------:R-:W-:-:S04]  /*11b10*/  FMNMX.FTZ R0, R215, R0, !PT ;  /* 0x00000000d7007209 */ /* 0x000fc80007810000 */
[----:B------:R-:W-:-:S04]  /*11b20*/  FMNMX.FTZ R0, R202, R0, !PT ;  /* 0x00000000ca007209 */ /* 0x000fc80007810000 */
[----:B------:R-:W-:Y:S01]  /*11b30*/  FMNMX.FTZ R0, R121, R0, !PT ;  /* 0x0000000079007209 */ /* 0x000fe20007810000 */
[----:B-1----:R-:W4:Y:S01]  /*11b40*/  LDL.LU R240, [R1+0x4] ;  /* 0x0000040001f07983 */ /* 0x002f220000300800 */
[----:B--2---:R-:W-:-:S03]  /*11b50*/  FMNMX.FTZ R7, R5, R7, !PT ;  /* 0x0000000705077209 */ /* 0x004fc60007810000 */
[----:B------:R1:W-:Y:S01]  /*11b60*/  STL [R1+0x134], R238 ;  /* 0x000134ee01007387 */ /* 0x0003e20000100800 */
[----:B------:R-:W-:Y:S02]  /*11b70*/  FMNMX.FTZ R4, R59, R4, !PT ;  /* 0x000000043b047209 */ /* 0x000fe40007810000 */
[----:B------:R-:W-:-:S04]  /*11b80*/  FMNMX.FTZ R7, R76, R7, !PT ;  /* 0x000000074c077209 */ /* 0x000fc80007810000 */
[----:B------:R-:W-:Y:S01]  /*11b90*/  FMNMX.FTZ R7, R79, R7, !PT ;  /* 0x000000074f077209 */ /* 0x000fe20007810000 */
[----:B-1----:R-:W2:Y:S03]  /*11ba0*/  LDL.LU R238, [R1+0x8] ;  /* 0x0000080001ee7983 */ /* 0x002ea60000300800 */
[----:B------:R-:W-:Y:S01]  /*11bb0*/  FMNMX.FTZ R7, R221, R7, !PT ;  /* 0x00000007dd077209 */ /* 0x000fe20007810000 */
[----:B------:R1:W-:Y:S03]  /*11bc0*/  STL [R1+0x138], R226 ;  /* 0x000138e201007387 */ /* 0x0003e60000100800 */
[----:B------:R-:W-:Y:S01]  /*11bd0*/  FMNMX.FTZ R7, R216, R7, !PT ;  /* 0x00000007d8077209 */ /* 0x000fe20007810000 */
[----:B------:R-:W-:-:S03]  /*11be0*/  IMAD.MOV.U32 R223, RZ, RZ, R8 ;  /* 0x000000ffffdf7224 */ /* 0x000fc600078e0008 */
        /* <DEDUP_REMOVED lines=9> */
[----:B------:R-:W-:Y:S01]  /*11c80*/  FMNMX.FTZ R7, R46, R7, !PT ;  /* 0x000000072e077209 */ /* 0x000fe20007810000 */
[----:B-1----:R-:W3:Y:S01]  /*11c90*/  LDL.LU R226, [R1+0xc] ;  /* 0x00000c0001e27983 */ /* 0x002ee20000300800 */
        /* <DEDUP_REMOVED lines=11> */
[----:B------:R-:W-:-:S03]  /*11d50*/  FMNMX.FTZ R4, R78, R4, !PT ;  /* 0x000000044e047209 */ /* 0x000fc60007810000 */
[----:B------:R-:W1:Y:S01]  /*11d60*/  SHFL.BFLY PT, R8, R0, 0x2, 0x1f ;  /* 0x0c401f0000087f89 */ /* 0x000e6200000e0000 */
        /* <DEDUP_REMOVED lines=15> */
[----:B------:R-:W-:-:S03]  /*11e60*/  FMNMX.FTZ R4, R246, R4, !PT ;  /* 0x00000004f6047209 */ /* 0x000fc60007810000 */
[----:B------:R-:W1:Y:S02]  /*11e70*/  SHFL.BFLY PT, R8, R0, 0x1, 0x1f ;  /* 0x0c201f0000087f89 */ /* 0x000e6400000e0000 */
[----:B-1----:R-:W-:-:S04]  /*11e80*/  FMNMX.FTZ R113, R0, R8, !PT ;  /* 0x0000000800717209 */ /* 0x002fc80007810000 */
[----:B------:R-:W-:Y:S02]  /*11e90*/  FSETP.NEU.FTZ.AND P4, PT, R113, -INF , PT ;  /* 0xff8000007100780b */ /* 0x000fe40003f9d000 */
[----:B---3--:R-:W-:-:S04]  /*11ea0*/  FMNMX.FTZ R7, R226, R7, !PT ;  /* 0x00000007e2077209 */ /* 0x008fc80007810000 */
[----:B------:R-:W-:-:S04]  /*11eb0*/  FMNMX.FTZ R7, R6, R7, !PT ;  /* 0x0000000706077209 */ /* 0x000fc80007810000 */
[----:B--2---:R-:W-:-:S04]  /*11ec0*/  FMNMX.FTZ R7, R238, R7, !PT ;  /* 0x00000007ee077209 */ /* 0x004fc80007810000 */
[----:B----4-:R-:W-:-:S04]  /*11ed0*/  FMNMX.FTZ R7, R240, R7, !PT ;  /* 0x00000007f0077209 */ /* 0x010fc80007810000 */
        /* <DEDUP_REMOVED lines=16> */
[----:B------:R-:W-:Y:S02]  /*11fe0*/  FMNMX.FTZ R0, R209, R3, !PT ;  /* 0x00000003d1007209 */ /* 0x000fe40007810000 */
[----:B-1----:R-:W-:Y:S02]  /*11ff0*/  FMNMX.FTZ R2, R2, R4, !PT ;  /* 0x0000000402027209 */ /* 0x002fe40007810000 */
[----:B------:R-:W-:-:S03]  /*12000*/  FMNMX.FTZ R0, R208, R0, !PT ;  /* 0x00000000d0007209 */ /* 0x000fc60007810000 */
[----:B------:R-:W1:Y:S01]  /*12010*/  SHFL.BFLY PT, R9, R2, 0x1, 0x1f ;  /* 0x0c201f0002097f89 */ /* 0x000e6200000e0000 */
[----:B------:R-:W-:-:S04]  /*12020*/  FMNMX.FTZ R0, R99, R0, !PT ;  /* 0x0000000063007209 */ /* 0x000fc80007810000 */
        /* <DEDUP_REMOVED lines=10> */
[----:B------:R-:W-:-:S03]  /*120d0*/  FSETP.NEU.FTZ.AND P3, PT, R112, -INF , PT ;  /* 0xff8000007000780b */ /* 0x000fc60003f7d000 */
[----:B------:R1:W2:Y:S01]  /*120e0*/  MUFU.EX2 R224, R2 ;  /* 0x0000000200e07308 */ /* 0x0002a20000000800 */
[----:B----4-:R-:W-:-:S07]  /*120f0*/  FFMA.FTZ R3, R212, UR23, -R4 ;  /* 0x00000017d4037c23 */ /* 0x010fce0008010804 */
[----:B------:R4:W-:Y:S01]  /*12100*/  MUFU.EX2 R11, R3 ;  /* 0x00000003000b7308 */ /* 0x0009e20000000800 */
[----:B---3--:R-:W-:Y:S01]  /*12110*/  FMNMX.FTZ R0, R0, R8, !PT ;  /* 0x0000000800007209 */ /* 0x008fe20007810000 */
[----:B-1----:R-:W-:-:S04]  /*12120*/  FFMA.FTZ R2, R204, UR23, -R4 ;  /* 0x00000017cc027c23 */ /* 0x002fc80008010804 */
[----:B------:R-:W1:Y:S02]  /*12130*/  SHFL.BFLY PT, R8, R0, 0x1, 0x1f ;  /* 0x0c201f0000087f89 */ /* 0x000e6400000e0000 */
[----:B------:R3:W-:Y:S01]  /*12140*/  MUFU.EX2 R43, R2 ;  /* 0x00000002002b7308 */ /* 0x0007e20000000800 */
[----:B----4-:R-:W-:-:S05]  /*12150*/  FMUL.FTZ R3, R112, UR23 ;  /* 0x0000001770037c20 */ /* 0x010fca0008410000 */
[----:B------:R-:W-:-:S05]  /*12160*/  FSEL R3, R3, RZ, P3 ;  /* 0x000000ff03037208 */ /* 0x000fca0001800000 */
[----:B---3--:R-:W-:Y:S01]  /*12170*/  FFMA.FTZ R2, R42, UR23, -R3 ;  /* 0x000000172a027c23 */ /* 0x008fe20008010803 */
[----:B--2---:R-:W-:-:S03]  /*12180*/  FMNMX.FTZ R111, R7, R10, !PT ;  /* 0x0000000a076f7209 */ /* 0x004fc60007810000 */
[----:B------:R2:W-:Y:S01]  /*12190*/  MUFU.EX2 R93, R2 ;  /* 0x00000002005d7308 */ /* 0x0005e20000000800 */
[----:B------:R-:W-:Y:S01]  /*121a0*/  FFMA.FTZ R7, R213, UR23, -R3 ;  /* 0x00000017d5077c23 */ /* 0x000fe20008010803 */
[----:B------:R-:W-:-:S06]  /*121b0*/  FSETP.NEU.FTZ.AND P2, PT, R111, -INF , PT ;  /* 0xff8000006f00780b */ /* 0x000fcc0003f5d000 */
[----:B------:R3:W4:Y:S01]  /*121c0*/  MUFU.EX2 R201, R7 ;  /* 0x0000000700c97308 */ /* 0x0007220000000800 */
[----:B--2---:R-:W-:-:S07]  /*121d0*/  FFMA.FTZ R2, R44, UR23, -R3 ;  /* 0x000000172c027c23 */ /* 0x004fce0008010803 */
[----:B------:R2:W-:Y:S01]  /*121e0*/  MUFU.EX2 R207, R2 ;  /* 0x0000000200cf7308 */ /* 0x0005e20000000800 */
[----:B---3--:R-:W-:-:S07]  /*121f0*/  FFMA.FTZ R7, R206, UR23, -R3 ;  /* 0x00000017ce077c23 */ /* 0x008fce0008010803 */
[----:B------:R3:W-:Y:S01]  /*12200*/  MUFU.EX2 R228, R7 ;  /* 0x0000000700e47308 */ /* 0x0007e20000000800 */
[----:B--2---:R-:W-:-:S05]  /*12210*/  FMUL.FTZ R2, R111, UR23 ;  /* 0x000000176f027c20 */ /* 0x004fca0008410000 */
[----:B------:R-:W-:Y:S02]  /*12220*/  FSEL R2, R2, RZ, P2 ;  /* 0x000000ff02027208 */ /* 0x000fe40001000000 */
[----:B-1----:R-:W-:-:S03]  /*12230*/  FMNMX.FTZ R109, R0, R8, !PT ;  /* 0x00000008006d7209 */ /* 0x002fc60007810000 */
[--C-:B---3--:R-:W-:Y:S01]  /*12240*/  FFMA.FTZ R7, R37, UR23, -R2.reuse ;  /* 0x0000001725077c23 */ /* 0x108fe20008010802 */
[----:B------:R-:W-:-:S03]  /*12250*/  FFMA.FTZ R0, R36, UR23, -R2 ;  /* 0x0000001724007c23 */ /* 0x000fc60008010802 */
[----:B------:R1:W-:Y:S08]  /*12260*/  MUFU.EX2 R204, R7 ;  /* 0x0000000700cc7308 */ /* 0x0003f00000000800 */
[----:B------:R-:W2:Y:S01]  /*12270*/  MUFU.EX2 R20, R0 ;  /* 0x0000000000147308 */ /* 0x000ea20000000800 */
[----:B-1----:R-:W-:-:S07]  /*12280*/  FFMA.FTZ R7, R35, UR23, -R2 ;  /* 0x0000001723077c23 */ /* 0x002fce0008010802 */
[----:B------:R-:W1:Y:S01]  /*12290*/  MUFU.EX2 R8, R7 ;  /* 0x0000000700087308 */ /* 0x000e620000000800 */
[----:B------:R-:W-:Y:S04]  /*122a0*/  STL [R1+0xc4], R224 ;  /* 0x0000c4e001007387 */ /* 0x000fe80000100800 */
[----:B----4-:R-:W-:Y:S04]  /*122b0*/  STL [R1+0xb8], R201 ;  /* 0x0000b8c901007387 */ /* 0x010fe80000100800 */
[----:B--2---:R-:W-:Y:S04]  /*122c0*/  STL [R1+0x9c], R20 ;  /* 0x00009c1401007387 */ /* 0x004fe80000100800 */
[----:B-1----:R1:W-:Y:S04]  /*122d0*/  STL [R1+0xa4], R8 ;  /* 0x0000a40801007387 */ /* 0x0023e80000100800 */
[----:B------:R2:W-:Y:S01]  /*122e0*/  STL [R1+0x124], R111 ;  /* 0x0001246f01007387 */ /* 0x0005e20000100800 */
[----:B-1----:R-:W-:-:S03]  /*122f0*/  FSEL R8, R111, RZ, P2 ;  /* 0x000000ff6f087208 */ /* 0x002fc60001000000 */
[----:B--2---:R-:W2:Y:S01]  /*12300*/  LDL.LU R111, [R1+0xa4] ;  /* 0x0000a400016f7983 */ /* 0x004ea20000300800 */
[C---:B------:R-:W-:Y:S01]  /*12310*/  FMUL.FTZ R0, R109.reuse, UR23 ;  /* 0x000000176d007c20 */ /* 0x040fe20008410000 */
[----:B------:R-:W-:Y:S01]  /*12320*/  FSETP.NEU.FTZ.AND P1, PT, R109, -INF , PT ;  /* 0xff8000006d00780b */ /* 0x000fe20003f3d000 */
[----:B------:R-:W-:-:S03]  /*12330*/  FFMA.FTZ R7, R34, UR23, -R2 ;  /* 0x0000001722077c23 */ /* 0x000fc60008010802 */
[----:B------:R-:W-:Y:S01]  /*12340*/  FSEL R0, R0, RZ, P1 ;  /* 0x000000ff00007208 */ /* 0x000fe20000800000 */
[----:B------:R1:W-:Y:S01]  /*12350*/  MUFU.EX2 R200, R7 ;  /* 0x0000000700c87308 */ /* 0x0003e20000000800 */
[----:B------:R-:W-:Y:S01]  /*12360*/  FADD.FTZ R8, R71, -R8 ;  /* 0x8000000847087221 */ /* 0x000fe20000010000 */
[----:B------:R-:W-:-:S03]  /*12370*/  FSEL R9, R113, RZ, P4 ;  /* 0x000000ff71097208 */ /* 0x000fc60002000000 */
[----:B------:R-:W-:Y:S01]  /*12380*/  FMUL.FTZ R8, R8, UR23 ;  /* 0x0000001708087c20 */ /* 0x000fe20008410000 */
[----:B-1----:R-:W-:-:S04]  /*12390*/  FFMA.FTZ R7, R38, UR23, -R0 ;  /* 0x0000001726077c23 */ /* 0x002fc80008010800 */
[----:B------:R1:W-:Y:S08]  /*123a0*/  MUFU.EX2 R103, R7 ;  /* 0x0000000700677308 */ /* 0x0003f00000000800 */
[----:B------:R3:W4:Y:S01]  /*123b0*/  MUFU.EX2 R65, R8 ;  /* 0x0000000800417308 */ /* 0x0007220000000800 */
[----:B-1----:R-:W-:-:S07]  /*123c0*/  FFMA.FTZ R7, R40, UR23, -R0 ;  /* 0x0000001728077c23 */ /* 0x002fce0008010800 */
[----:B------:R1:W4:Y:S01]  /*123d0*/  MUFU.EX2 R61, R7 ;  /* 0x00000007003d7308 */ /* 0x0003220000000800 */
[----:B---3--:R-:W-:-:S04]  /*123e0*/  FADD.FTZ R8, R73, -R9 ;  /* 0x8000000949087221 */ /* 0x008fc80000010000 */
[----:B------:R-:W-:Y:S01]  /*123f0*/  FMUL.FTZ R8, R8, UR23 ;  /* 0x0000001708087c20 */ /* 0x000fe20008410000 */
[----:B-1----:R-:W-:-:S04]  /*12400*/  FFMA.FTZ R7, R39, UR23, -R0 ;  /* 0x0000001727077c23 */ /* 0x002fc80008010800 */
[----:B------:R1:W-:Y:S08]  /*12410*/  MUFU.EX2 R60, R7 ;  /* 0x00000007003c7308 */ /* 0x0003f00000000800 */
[----:B------:R3:W-:Y:S01]  /*12420*/  MUFU.EX2 R37, R8 ;  /* 0x0000000800257308 */ /* 0x0007e20000000800 */
[----:B-1----:R-:W-:-:S07]  /*12430*/  FFMA.FTZ R7, R41, UR23, -R0 ;  /* 0x0000001729077c23 */ /* 0x002fce0008010800 */
[----:B------:R1:W4:Y:S01]  /*12440*/  MUFU.EX2 R63, R7 ;  /* 0x00000007003f7308 */ /* 0x0003220000000800 */
[----:B---3--:R-:W-:Y:S02]  /*12450*/  F2FP.BF16.F32.PACK_AB R8, R20, R204 ;  /* 0x000000cc1408723e */ /* 0x008fe400000010ff */
[----:B------:R-:W3:Y:S01]  /*12460*/  LDSM.16.MT88.4 R20, [R218+0x8000] ;  /* 0x00800000da14783b */ /* 0x000ee20000004200 */
[----:B-1----:R-:W-:-:S05]  /*12470*/  FSEL R7, R109, RZ, P1 ;  /* 0x000000ff6d077208 */ /* 0x002fca0000800000 */
[----:B------:R-:W-:-:S04]  /*12480*/  FADD.FTZ R7, R70, -R7 ;  /* 0x8000000746077221 */ /* 0x000fc80000010000 */
[----:B------:R-:W-:-:S06]  /*12490*/  FMUL.FTZ R64, R7, UR23 ;  /* 0x0000001707407c20 */ /* 0x000fcc0008410000 */
[----:B------:R-:W1:Y:S01]  /*124a0*/  MUFU.EX2 R64, R64 ;  /* 0x0000004000407308 */ /* 0x000e620000000800 */
[----:B------:R-:W-:Y:S01]  /*124b0*/  FSEL R7, R112, RZ, P3 ;  /* 0x000000ff70077208 */ /* 0x000fe20001800000 */
[----:B------:R-:W-:Y:S02]  /*124c0*/  IMAD.MOV.U32 R206, RZ, RZ, R11 ;  /* 0x000000ffffce7224 */ /* 0x000fe400078e000b */
[-C--:B----4-:R-:W-:Y:S02]  /*124d0*/  FMUL.FTZ R148, R148, R65.reuse ;  /* 0x0000004194947220 */ /* 0x090fe40000410000 */
[----:B------:R-:W-:Y:S01]  /*124e0*/  FADD.FTZ R7, R72, -R7 ;  /* 0x8000000748077221 */ /* 0x000fe20000010000 */
[----:B------:R-:W-:Y:S01]  /*124f0*/  FMUL.FTZ R149, R149, R65 ;  /* 0x0000004195957220 */ /* 0x000fe20000410000 */
[----:B------:R-:W-:Y:S02]  /*12500*/  F2FP.BF16.F32.PACK_AB R9, R61, R103 ;  /* 0x000000673d09723e */ /* 0x000fe400000010ff */
[----:B------:R-:W-:Y:S01]  /*12510*/  F2FP.BF16.F32.PACK_AB R11, R63, R60 ;  /* 0x0000003c3f0b723e */ /* 0x000fe200000010ff */
[----:B------:R-:W-:Y:S01]  /*12520*/  FMUL.FTZ R7, R7, UR23 ;  /* 0x0000001707077c20 */ /* 0x000fe20008410000 */
[-C--:B------:R-:W-:Y:S01]  /*12530*/  FMUL.FTZ R180, R180, R65.reuse ;  /* 0x00000041b4b47220 */ /* 0x080fe20000410000 */
[-C--:B------:R-:W-:Y:S01]  /*12540*/  FMUL.FTZ R181, R181, R65.reuse ;  /* 0x00000041b5b57220 */ /* 0x080fe20000410000 */
[-C--:B-1----:R-:W-:Y:S01]  /*12550*/  FMUL.FTZ R150, R150, R64.reuse ;  /* 0x0000004096967220 */ /* 0x082fe20000410000 */
[-C--:B------:R-:W-:Y:S01]  /*12560*/  FMUL.FTZ R151, R151, R64.reuse ;  /* 0x0000004097977220 */ /* 0x080fe20000410000 */
[-C--:B------:R-:W-:Y:S01]  /*12570*/  FMUL.FTZ R182, R182, R64.reuse ;  /* 0x00000040b6b67220 */ /* 0x080fe20000410000 */
[-C--:B------:R-:W-:Y:S01]  /*12580*/  FMUL.FTZ R183, R183, R64.reuse ;  /* 0x00000040b7b77220 */ /* 0x080fe20000410000 */
[----:B------:R1:W4:Y:S01]  /*12590*/  MUFU.EX2 R36, R7 ;  /* 0x0000000700247308 */ /* 0x0003220000000800 */
[-C--:B------:R-:W-:Y:S01]  /*125a0*/  FMUL.FTZ R188, R188, R65.reuse ;  /* 0x00000041bcbc7220 */ /* 0x080fe20000410000 */
[-C--:B------:R-:W-:Y:S01]  /*125b0*/  FMUL.FTZ R189, R189, R65.reuse ;  /* 0x00000041bdbd7220 */ /* 0x080fe20000410000 */
[-C--:B------:R-:W-:Y:S01]  /*125c0*/  FMUL.FTZ R190, R190, R64.reuse ;  /* 0x00000040bebe7220 */ /* 0x080fe20000410000 */
[-C--:B------:R-:W-:Y:S01]  /*125d0*/  FMUL.FTZ R191, R191, R64.reuse ;  /* 0x00000040bfbf7220 */ /* 0x080fe20000410000 */
[----:B-1----:R-:W-:Y:S01]  /*125e0*/  FFMA.FTZ R7, R135, UR23, -R4 ;  /* 0x0000001787077c23 */ /* 0x002fe20008010804 */
        /* <DEDUP_REMOVED lines=22> */
[-C--:B----4-:R-:W-:Y:S01]  /*12750*/  FMUL.FTZ R142, R142, R36.reuse ;  /* 0x000000248e8e7220 */ /* 0x090fe20000410000 */
        /* <DEDUP_REMOVED lines=29> */
[----:B--2---:R-:W-:-:S07]  /*12930*/  F2FP.BF16.F32.PACK_AB R10, R200, R111 ;  /* 0x0000006fc80a723e */ /* 0x004fce00000010ff */
[C---:B------:R-:W-:Y:S07]  /*12940*/  HMMA.16816.F32.BF16 R28, R8.reuse, R18, R148 ;  /* 0x00000012081c723c */ /* 0x040fee0000041894 */
[----:B------:R-:W-:Y:S02]  /*12950*/  MOV R148, R43 ;  /* 0x0000002b00947202 */ /* 0x000fe40000000f00 */
[C---:B---3--:R-:W-:Y:S01]  /*12960*/  HMMA.16816.F32.BF16 R40, R8.reuse, R22, R180 ;  /* 0x000000160828723c */ /* 0x048fe200000418b4 */
[----:B------:R1:W-:Y:S05]  /*12970*/  MUFU.EX2 R183, R7 ;  /* 0x0000000700b77308 */ /* 0x0003ea0000000800 */
[----:B------:R-:W-:Y:S01]  /*12980*/  HMMA.16816.F32.BF16 R72, R8, R24, R188 ;  /* 0x000000180848723c */ /* 0x000fe200000418bc */
[----:B-1----:R-:W-:-:S04]  /*12990*/  FFMA.FTZ R7, R133, UR23, -R4 ;  /* 0x0000001785077c23 */ /* 0x002fc80008010804 */
[----:B------:R1:W-:Y:S02]  /*129a0*/  MUFU.EX2 R190, R7 ;  /* 0x0000000700be7308 */ /* 0x0003e40000000800 */
[----:B-1----:R-:W-:-:S06]  /*129b0*/  FFMA.FTZ R7, R131, UR23, -R4 ;  /* 0x0000001783077c23 */ /* 0x002fcc0008010804 */
[----:B------:R1:W-:Y:S02]  /*129c0*/  MUFU.EX2 R191, R7 ;  /* 0x0000000700bf7308 */ /* 0x0003e40000000800 */
[----:B-1----:R-:W-:-:S06]  /*129d0*/  FFMA.FTZ R7, R129, UR23, -R4 ;  /* 0x0000001781077c23 */ /* 0x002fcc0008010804 */
[----:B------:R1:W-:Y:S02]  /*129e0*/  MUFU.EX2 R38, R7 ;  /* 0x0000000700267308 */ /* 0x0003e40000000800 */
[----:B-1----:R-:W-:-:S06]  /*129f0*/  FFMA.FTZ R7, R203, UR23, -R3 ;  /* 0x00000017cb077c23 */ /* 0x002fcc0008010803 */
[----:B------:R1:W-:Y:S01]  /*12a00*/  MUFU.EX2 R181, R7 ;  /* 0x0000000700b57308 */ /* 0x0003e20000000800 */
[----:B------:R-:W-:Y:S01]  /*12a10*/  HMMA.16816.F32.BF16 R68, R8, R26, R184 ;  /* 0x0000001a0844723c */ /* 0x000fe200000418b8 */
[----:B-1----:R-:W-:-:S06]  /*12a20*/  FFMA.FTZ R7, R134, UR23, -R3 ;  /* 0x0000001786077c23 */ /* 0x002fcc0008010803 */
[----:B------:R1:W-:Y:S01]  /*12a30*/  MUFU.EX2 R188, R7 ;  /* 0x0000000700bc7308 */ /* 0x0003e20000000800 */
[----:B------:R-:W-:Y:S01]  /*12a40*/  HMMA.16816.F32.BF16 R32, R8, R16, R136 ;  /* 0x000000100820723c */ /* 0x000fe20000041888 */
[----:B-1----:R-:W-:-:S06]  /*12a50*/  FFMA.FTZ R7, R244, UR23, -R2 ;  /* 0x00000017f4077c23 */ /* 0x002fcc0008010802 */
[----:B------:R1:W-:Y:S01]  /*12a60*/  MUFU.EX2 R182, R7 ;  /* 0x0000000700b67308 */ /* 0x0003e20000000800 */
[C---:B------:R-:W-:Y:S06]  /*12a70*/  HMMA.16816.F32.BF16 R52, R8.reuse, R12, R152 ;  /* 0x0000000c0834723c */ /* 0x040fec0000041898 */
[----:B------:R-:W-:Y:S01]  /*12a80*/  HMMA.16816.F32.BF16 R48, R8, R14, R164 ;  /* 0x0000000e0830723c */ /* 0x000fe200000418a4 */
[----:B-1----:R-:W-:-:S05]  /*12a90*/  FFMA.FTZ R7, R239, UR23, -R2 ;  /* 0x00000017ef077c23 */ /* 0x002fca0008010802 */
[----:B------:R-:W-:Y:S01]  /*12aa0*/  HMMA.16816.F32.BF16 R44, R8, R20, R168 ;  /* 0x00000014082c723c */ /* 0x000fe200000418a8 */
[----:B------:R1:W2:Y:S06]  /*12ab0*/  MUFU.EX2 R187, R7 ;  /* 0x0000000700bb7308 */ /* 0x0002ac0000000800 */
[----:B------:R-:W-:Y:S02]  /*12ac0*/  F2FP.BF16.F32.PACK_AB R8, R206, R92 ;  /* 0x0000005cce08723e */ /* 0x000fe400000010ff */
[----:B------:R-:W-:Y:S02]  /*12ad0*/  F2FP.BF16.F32.PACK_AB R9, R207, R93 ;  /* 0x0000005dcf09723e */ /* 0x000fe400000010ff */
[----:B------:R-:W-:-:S02]  /*12ae0*/  F2FP.BF16.F32.PACK_AB R10, R148, R224 ;  /* 0x000000e0940a723e */ /* 0x000fc400000010ff */
[----:B------:R-:W-:Y:S01]  /*12af0*/  F2FP.BF16.F32.PACK_AB R11, R228, R201 ;  /* 0x000000c9e40b723e */ /* 0x000fe200000010ff */
[----:B-1----:R-:W-:-:S04]  /*12b00*/  FFMA.FTZ R7, R235, UR23, -R2 ;  /* 0x00000017eb077c23 */ /* 0x002fc80008010802 */
[----:B------:R1:W-:Y:S02]  /*12b10*/  MUFU.EX2 R189, R7 ;  /* 0x0000000700bd7308 */ /* 0x0003e40000000800 */
[C---:B------:R-:W-:Y:S06]  /*12b20*/  HMMA.16816.F32.BF16 R140, R8.reuse, R16, R140 ;  /* 0x00000010088c723c */ /* 0x040fec000004188c */
        /* <DEDUP_REMOVED lines=17> */
[----:B------:R3:W4:Y:S08]  /*12c40*/  MUFU.EX2 R184, R7 ;  /* 0x0000000700b87308 */ /* 0x0007300000000800 */
[----:B------:R-:W-:Y:S01]  /*12c50*/  MUFU.EX2 R224, R8 ;  /* 0x0000000800e07308 */ /* 0x000fe20000000800 */
[----:B---3--:R-:W-:-:S07]  /*12c60*/  FFMA.FTZ R7, R234, UR23, -R0 ;  /* 0x00000017ea077c23 */ /* 0x008fce0008010800 */
[----:B------:R3:W1:Y:S02]  /*12c70*/  MUFU.EX2 R186, R7 ;  /* 0x0000000700ba7308 */ /* 0x0006640000000800 */
[----:B---3--:R-:W-:-:S06]  /*12c80*/  FFMA.FTZ R7, R132, UR23, -R3 ;  /* 0x0000001784077c23 */ /* 0x008fcc0008010803 */
[----:B------:R3:W-:Y:S01]  /*12c90*/  MUFU.EX2 R185, R7 ;  /* 0x0000000700b97308 */ /* 0x0007e20000000800 */
[----:B--2---:R-:W-:Y:S02]  /*12ca0*/  F2FP.BF16.F32.PACK_AB R8, R187, R182 ;  /* 0x000000b6bb08723e */ /* 0x004fe400000010ff */
[----:B----4-:R-:W-:Y:S01]  /*12cb0*/  F2FP.BF16.F32.PACK_AB R9, R184, R180 ;  /* 0x000000b4b809723e */ /* 0x010fe200000010ff */
[----:B---3--:R-:W-:-:S04]  /*12cc0*/  FFMA.FTZ R7, R130, UR23, -R3 ;  /* 0x0000001782077c23 */ /* 0x008fc80008010803 */
[----:B------:R2:W3:Y:S01]  /*12cd0*/  MUFU.EX2 R132, R7 ;  /* 0x0000000700847308 */ /* 0x0004e20000000800 */
[----:B------:R-:W-:Y:S02]  /*12ce0*/  F2FP.BF16.F32.PACK_AB R10, R225, R189 ;  /* 0x000000bde10a723e */ /* 0x000fe400000010ff */
[----:B-1----:R-:W-:Y:S01]  /*12cf0*/  F2FP.BF16.F32.PACK_AB R11, R224, R186 ;  /* 0x000000bae00b723e */ /* 0x002fe200000010ff */
[----:B------:R-:W-:Y:S02]  /*12d00*/  IMAD.MOV.U32 R130, RZ, RZ, R38 ;  /* 0x000000ffff827224 */ /* 0x000fe400078e0026 */
[----:B--2---:R-:W-:-:S04]  /*12d10*/  FFMA.FTZ R7, R127, UR23, -R4 ;  /* 0x000000177f077c23 */ /* 0x004fc80008010804 */
[----:B------:R1:W-:Y:S01]  /*12d20*/  MUFU.EX2 R129, R7 ;  /* 0x0000000700817308 */ /* 0x0003e20000000800 */
[----:B------:R-:W-:Y:S01]  /*12d30*/  HMMA.16816.F32.BF16 R32, R8, R24, R32 ;  /* 0x000000180820723c */ /* 0x000fe20000041820 */
[----:B------:R-:W-:-:S05]  /*12d40*/  MOV R138, R221 ;  /* 0x000000dd008a7202 */ /* 0x000fca0000000f00 */
[----:B------:R-:W-:Y:S01]  /*12d50*/  HMMA.16816.F32.BF16 R28, R8, R26, R28 ;  /* 0x0000001a081c723c */ /* 0x000fe2000004181c */
[----:B-1----:R-:W-:-:S04]  /*12d60*/  FFMA.FTZ R7, R125, UR23, -R4 ;  /* 0x000000177d077c23 */ /* 0x002fc80008010804 */
[----:B------:R1:W2:Y:S01]  /*12d70*/  MUFU.EX2 R131, R7 ;  /* 0x0000000700837308 */ /* 0x0002a20000000800 */
        /* <DEDUP_REMOVED lines=14> */
[----:B------:R3:W-:Y:S01]  /*12e60*/  STL [R1+0x128], R109 ;  /* 0x0001286d01007387 */ /* 0x0007e20000100800 */
[----:B------:R-:W-:Y:S01]  /*12e70*/  MOV R39, R77 ;  /* 0x0000004d00277202 */ /* 0x000fe20000000f00 */
[----:B------:R-:W-:Y:S01]  /*12e80*/  IMAD.MOV.U32 R38, RZ, RZ, R76 ;  /* 0x000000ffff267224 */ /* 0x000fe200078e004c */
[----:B------:R-:W-:Y:S01]  /*12e90*/  MOV R213, R78 ;  /* 0x0000004e00d57202 */ /* 0x000fe20000000f00 */
[----:B------:R-:W-:Y:S01]  /*12ea0*/  IMAD.MOV.U32 R139, RZ, RZ, R223 ;  /* 0x000000ffff8b7224 */ /* 0x000fe200078e00df */
[----:B------:R-:W-:Y:S01]  /*12eb0*/  HMMA.16816.F32.BF16 R140, R8, R24, R140 ;  /* 0x00000018088c723c */ /* 0x000fe2000004188c */
[----:B------:R-:W-:Y:S01]  /*12ec0*/  IMAD.MOV.U32 R136, RZ, RZ, R222 ;  /* 0x000000ffff887224 */ /* 0x000fe200078e00de */
[----:B------:R-:W-:-:S02]  /*12ed0*/  MOV R151, R200 ;  /* 0x000000c800977202 */ /* 0x000fc40000000f00 */
[----:B------:R-:W-:Y:S01]  /*12ee0*/  MOV R137, R216 ;  /* 0x000000d800897202 */ /* 0x000fe20000000f00 */
[----:B------:R-:W-:Y:S01]  /*12ef0*/  IMAD.MOV.U32 R149, RZ, RZ, R61 ;  /* 0x000000ffff957224 */ /* 0x000fe200078e003d */
[----:B------:R-:W-:Y:S01]  /*12f00*/  HMMA.16816.F32.BF16 R144, R8, R26, R144 ;  /* 0x0000001a0890723c */ /* 0x000fe20000041890 */
[----:B------:R-:W-:Y:S01]  /*12f10*/  LDSM.16.MT88.4 R24, [R219+0x9000] ;  /* 0x00900000db18783b */ /* 0x000fe20000004200 */
[----:B-1----:R-:W-:-:S04]  /*12f20*/  FFMA.FTZ R7, R128, UR23, -R3 ;  /* 0x0000001780077c23 */ /* 0x002fc80008010803 */
[C---:B------:R-:W-:Y:S01]  /*12f30*/  HMMA.16816.F32.BF16 R156, R8.reuse, R20, R156 ;  /* 0x00000014089c723c */ /* 0x040fe2000004189c */
[----:B--2---:R-:W-:Y:S01]  /*12f40*/  MOV R119, R131 ;  /* 0x0000008300777202 */ /* 0x004fe20000000f00 */
[----:B------:R-:W-:Y:S01]  /*12f50*/  IMAD.MOV.U32 R153, RZ, RZ, R56 ;  /* 0x000000ffff997224 */ /* 0x000fe200078e0038 */
[----:B------:R-:W-:Y:S01]  /*12f60*/  MOV R150, R63 ;  /* 0x0000003f00967202 */ /* 0x000fe20000000f00 */
[----:B------:R-:W-:Y:S01]  /*12f70*/  IMAD.MOV.U32 R167, RZ, RZ, R62 ;  /* 0x000000ffffa77224 */ /* 0x000fe200078e003e */
[----:B------:R-:W-:Y:S01]  /*12f80*/  MOV R155, R60 ;  /* 0x0000003c009b7202 */ /* 0x000fe20000000f00 */
[C---:B------:R-:W-:Y:S01]  /*12f90*/  HMMA.16816.F32.BF16 R160, R8.reuse, R22, R160 ;  /* 0x0000001608a0723c */ /* 0x040fe200000418a0 */
[----:B------:R-:W1:Y:S01]  /*12fa0*/  LDSM.16.MT88.4 R20, [R217+0x9000] ;  /* 0x00900000d914783b */ /* 0x000e620000004200 */
[----:B---3--:R-:W-:Y:S02]  /*12fb0*/  MOV R109, R79 ;  /* 0x0000004f006d7202 */ /* 0x008fe40000000f00 */
[----:B------:R-:W-:Y:S01]  /*12fc0*/  MOV R154, R59 ;  /* 0x0000003b009a7202 */ /* 0x000fe20000000f00 */
[----:B------:R-:W2:Y:S01]  /*12fd0*/  LDL.LU R164, [R1+0x80] ;  /* 0x0000800001a47983 */ /* 0x000ea20000300800 */
[----:B------:R-:W-:Y:S01]  /*12fe0*/  HMMA.16816.F32.BF16 R172, R8, R16, R172 ;  /* 0x0000001008ac723c */ /* 0x000fe200000418ac */
[----:B------:R-:W-:-:S02]  /*12ff0*/  MOV R152, R57 ;  /* 0x0000003900987202 */ /* 0x000fc40000000f00 */
[----:B------:R-:W-:Y:S01]  /*13000*/  MOV R166, R58 ;  /* 0x0000003a00a67202 */ /* 0x000fe20000000f00 */
[----:B------:R-:W3:Y:S02]  /*13010*/  LDL.LU R165, [R1+0x84] ;  /* 0x0000840001a57983 */ /* 0x000ee40000300800 */
[C---:B------:R-:W-:Y:S02]  /*13020*/  HMMA.16816.F32.BF16 R176, R8.reuse, R18, R176 ;  /* 0x0000001208b0723c */ /* 0x040fe400000418b0 */
[----:B------:R-:W4:Y:S04]  /*13030*/  LDSM.16.MT88.4 R16, [R220+0x9000] ;  /* 0x00900000dc10783b */ /* 0x000f280000004200 */
[C---:B------:R-:W-:Y:S06]  /*13040*/  HMMA.16816.F32.BF16 R76, R8.reuse, R12, R192 ;  /* 0x0000000c084c723c */ /* 0x040fec00000418c0 */
[----:B------:R-:W-:Y:S01]  /*13050*/  HMMA.16816.F32.BF16 R196, R8, R14, R196 ;  /* 0x0000000e08c4723c */ /* 0x000fe200000418c4 */
[----:B------:R1:W4:Y:S01]  /*13060*/  MUFU.EX2 R8, R7 ;  /* 0x0000000700087308 */ /* 0x0003220000000800 */
[----:B------:R-:W4:Y:S01]  /*13070*/  LDSM.16.MT88.4 R12, [R218+0x9000] ;  /* 0x00900000da0c783b */ /* 0x000f220000004200 */
        /* <DEDUP_REMOVED lines=13> */
[----:B------:R1:W-:Y:S01]  /*13150*/  MUFU.EX2 R222, R7 ;  /* 0x0000000700de7308 */ /* 0x0003e20000000800 */
[----:B------:R-:W-:Y:S01]  /*13160*/  MOV R215, R129 ;  /* 0x0000008100d77202 */ /* 0x000fe20000000f00 */
[----:B-1----:R-:W-:-:S06]  /*13170*/  FFMA.FTZ R7, R121, UR23, -R0 ;  /* 0x0000001779077c23 */ /* 0x002fcc0008010800 */
[----:B------:R1:W4:Y:S02]  /*13180*/  MUFU.EX2 R200, R7 ;  /* 0x0000000700c87308 */ /* 0x0003240000000800 */
[----:B-1----:R-:W-:-:S06]  /*13190*/  FFMA.FTZ R7, R126, UR23, -R3 ;  /* 0x000000177e077c23 */ /* 0x002fcc0008010803 */
[----:B------:R1:W2:Y:S01]  /*131a0*/  MUFU.EX2 R192, R7 ;  /* 0x0000000700c07308 */ /* 0x0002a20000000800 */
[----:B----4-:R-:W-:Y:S02]  /*131b0*/  IMAD.MOV.U32 R229, RZ, RZ, R8 ;  /* 0x000000ffffe57224 */ /* 0x010fe400078e0008 */
[----:B-1----:R-:W-:-:S05]  /*131c0*/  FFMA.FTZ R7, R124, UR23, -R3 ;  /* 0x000000177c077c23 */ /* 0x002fca0008010803 */
[----:B------:R1:W-:Y:S01]  /*131d0*/  MUFU.EX2 R129, R7 ;  /* 0x0000000700817308 */ /* 0x0003e20000000800 */
[----:B------:R-:W-:Y:S02]  /*131e0*/  F2FP.BF16.F32.PACK_AB R8, R212, R195 ;  /* 0x000000c3d408723e */ /* 0x000fe400000010ff */
[----:B------:R-:W-:Y:S02]  /*131f0*/  F2FP.BF16.F32.PACK_AB R9, R194, R193 ;  /* 0x000000c1c209723e */ /* 0x000fe400000010ff */
[----:B------:R-:W-:Y:S01]  /*13200*/  F2FP.BF16.F32.PACK_AB R10, R201, R223 ;  /* 0x000000dfc90a723e */ /* 0x000fe200000010ff */
[----:B-1----:R-:W-:-:S04]  /*13210*/  FFMA.FTZ R7, R120, UR23, -R3 ;  /* 0x0000001778077c23 */ /* 0x002fc80008010803 */
[----:B------:R1:W4:Y:S01]  /*13220*/  MUFU.EX2 R216, R7 ;  /* 0x0000000700d87308 */ /* 0x0003220000000800 */
[----:B------:R-:W-:-:S07]  /*13230*/  F2FP.BF16.F32.PACK_AB R11, R200, R222 ;  /* 0x000000dec80b723e */ /* 0x000fce00000010ff */
[C---:B------:R-:W-:Y:S06]  /*13240*/  HMMA.16816.F32.BF16 R60, R8.reuse, R20, R32 ;  /* 0x00000014083c723c */ /* 0x040fec0000041820 */
[----:B------:R-:W-:Y:S01]  /*13250*/  HMMA.16816.F32.BF16 R56, R8, R22, R28 ;  /* 0x000000160838723c */ /* 0x000fe2000004181c */
[----:B-1----:R-:W-:-:S05]  /*13260*/  FFMA.FTZ R7, R118, UR23, -R2 ;  /* 0x0000001776077c23 */ /* 0x002fca0008010802 */
[C---:B------:R-:W-:Y:S01]  /*13270*/  HMMA.16816.F32.BF16 R52, R8.reuse, R16, R52 ;  /* 0x000000100834723c */ /* 0x040fe20000041834 */
[----:B------:R1:W-:Y:S05]  /*13280*/  MUFU.EX2 R202, R7 ;  /* 0x0000000700ca7308 */ /* 0x0003ea0000000800 */
[C---:B------:R-:W-:Y:S06]  /*13290*/  HMMA.16816.F32.BF16 R48, R8.reuse, R18, R48 ;  /* 0x000000120830723c */ /* 0x040fec0000041830 */
[C---:B------:R-:W-:Y:S06]  /*132a0*/  HMMA.16816.F32.BF16 R44, R8.reuse, R12, R44 ;  /* 0x0000000c082c723c */ /* 0x040fec000004182c */
[C---:B------:R-:W-:Y:S06]  /*132b0*/  HMMA.16816.F32.BF16 R40, R8.reuse, R14, R40 ;  /* 0x0000000e0828723c */ /* 0x040fec0000041828 */
[C---:B------:R-:W-:Y:S06]  /*132c0*/  HMMA.16816.F32.BF16 R32, R8.reuse, R24, R72 ;  /* 0x000000180820723c */ /* 0x040fec0000041848 */
[----:B------:R-:W-:Y:S01]  /*132d0*/  HMMA.16816.F32.BF16 R28, R8, R26, R68 ;  /* 0x0000001a081c723c */ /* 0x000fe20000041844 */
[----:B-1----:R-:W-:Y:S01]  /*132e0*/  FFMA.FTZ R7, R114, UR23, -R2 ;  /* 0x0000001772077c23 */ /* 0x002fe20008010802 */
[----:B------:R-:W-:Y:S01]  /*132f0*/  MOV R118, R82 ;  /* 0x0000005200767202 */ /* 0x000fe20000000f00 */
[----:B------:R-:W-:Y:S01]  /*13300*/  IMAD.MOV.U32 R72, RZ, RZ, R91 ;  /* 0x000000ffff487224 */ /* 0x000fe200078e005b */
[----:B------:R-:W-:-:S03]  /*13310*/  MOV R74, R38 ;  /* 0x00000026004a7202 */ /* 0x000fc60000000f00 */
[----:B------:R-:W-:Y:S02]  /*13320*/  F2FP.BF16.F32.PACK_AB R8, R119, R215 ;  /* 0x000000d77708723e */ /* 0x000fe400000010ff */
[----:B--2---:R-:W-:Y:S02]  /*13330*/  F2FP.BF16.F32.PACK_AB R9, R192, R229 ;  /* 0x000000e5c009723e */ /* 0x004fe400000010ff */
[----:B------:R-:W-:Y:S02]  /*13340*/  F2FP.BF16.F32.PACK_AB R10, R221, R214 ;  /* 0x000000d6dd0a723e */ /* 0x000fe400000010ff */
[----:B----4-:R-:W-:Y:S01]  /*13350*/  F2FP.BF16.F32.PACK_AB R11, R216, R129 ;  /* 0x00000081d80b723e */ /* 0x010fe200000010ff */
[----:B------:R1:W2:Y:S01]  /*13360*/  MUFU.EX2 R122, R7 ;  /* 0x00000007007a7308 */ /* 0x0002a20000000800 */
[----:B------:R-:W-:Y:S01]  /*13370*/  MOV R124, R138 ;  /* 0x0000008a007c7202 */ /* 0x000fe20000000f00 */
[----:B------:R-:W-:Y:S01]  /*13380*/  IMAD.MOV.U32 R231, RZ, RZ, R152 ;  /* 0x000000ffffe77224 */ /* 0x000fe200078e0098 */
[----:B------:R-:W-:Y:S01]  /*13390*/  MOV R121, R136 ;  /* 0x0000008800797202 */ /* 0x000fe20000000f00 */
[----:B------:R-:W-:Y:S01]  /*133a0*/  IMAD.MOV.U32 R128, RZ, RZ, R213 ;  /* 0x000000ffff807224 */ /* 0x000fe200078e00d5 */
[----:B------:R-:W-:Y:S01]  /*133b0*/  MOV R127, R6 ;  /* 0x00000006007f7202 */ /* 0x000fe20000000f00 */
[----:B------:R-:W-:Y:S01]  /*133c0*/  HMMA.16816.F32.BF16 R176, R8, R14, R176 ;  /* 0x0000000e08b0723c */ /* 0x000fe200000418b0 */
        /* <DEDUP_REMOVED lines=9> */
[----:B------:R-:W4:Y:S01]  /*13460*/  LDSM.16.MT88.4 R68, [R219+0x9800] ;  /* 0x00980000db44783b */ /* 0x000f220000004200 */
[----:B-1----:R-:W-:Y:S01]  /*13470*/  FFMA.FTZ R7, R66, UR23, -R2 ;  /* 0x0000001742077c23 */ /* 0x002fe20008010802 */
[----:B------:R-:W-:-:S02]  /*13480*/  MOV R66, R118 ;  /* 0x0000007600427202 */ /* 0x000fc40000000f00 */
[----:B------:R-:W-:Y:S01]  /*13490*/  MOV R118, R15 ;  /* 0x0000000f00767202 */ /* 0x000fe20000000f00 */
[----:B------:R-:W-:Y:S01]  /*134a0*/  IMAD.MOV.U32 R15, RZ, RZ, R72 ;  /* 0x000000ffff0f7224 */ /* 0x000fe200078e0048 */
[----:B------:R-:W-:Y:S02]  /*134b0*/  MOV R72, R74 ;  /* 0x0000004a00487202 */ /* 0x000fe40000000f00 */
[----:B------:R-:W-:Y:S02]  /*134c0*/  MOV R74, R124 ;  /* 0x0000007c004a7202 */ /* 0x000fe40000000f00 */
[----:B------:R-:W-:Y:S01]  /*134d0*/  MOV R124, R121 ;  /* 0x00000079007c7202 */ /* 0x000fe20000000f00 */
[----:B------:R-:W-:Y:S02]  /*134e0*/  IMAD.MOV.U32 R121, RZ, RZ, R231 ;  /* 0x000000ffff797224 */ /* 0x000fe400078e00e7 */
[----:B------:R-:W3:Y:S01]  /*134f0*/  LDL.LU R231, [R1+0x44] ;  /* 0x0000440001e77983 */ /* 0x000ee20000300800 */
[----:B------:R1:W-:Y:S01]  /*13500*/  MUFU.EX2 R213, R7 ;  /* 0x0000000700d57308 */ /* 0x0003e20000000800 */
[----:B------:R-:W-:Y:S01]  /*13510*/  MOV R114, R80 ;  /* 0x0000005000727202 */ /* 0x000fe20000000f00 */
[----:B-1----:R-:W-:-:S06]  /*13520*/  FFMA.FTZ R7, R107, UR23, -R2 ;  /* 0x000000176b077c23 */ /* 0x002fcc0008010802 */
[----:B------:R1:W-:Y:S01]  /*13530*/  MUFU.EX2 R6, R7 ;  /* 0x0000000700067308 */ /* 0x0003e20000000800 */
[----:B------:R-:W-:Y:S01]  /*13540*/  HMMA.16816.F32.BF16 R172, R8, R12, R172 ;  /* 0x0000000c08ac723c */ /* 0x000fe200000418ac */
[----:B------:R-:W-:Y:S02]  /*13550*/  IMAD.MOV.U32 R14, RZ, RZ, R84 ;  /* 0x000000ffff0e7224 */ /* 0x000fe400078e0054 */
[----:B-1----:R-:W-:-:S04]  /*13560*/  FFMA.FTZ R7, R117, UR23, -R0 ;  /* 0x0000001775077c23 */ /* 0x002fc80008010800 */
[----:B------:R1:W-:Y:S01]  /*13570*/  MUFU.EX2 R123, R7 ;  /* 0x00000007007b7308 */ /* 0x0003e20000000800 */
[----:B------:R-:W-:Y:S02]  /*13580*/  MOV R13, R88 ;  /* 0x00000058000d7202 */ /* 0x000fe40000000f00 */
[----:B------:R-:W-:Y:S01]  /*13590*/  MOV R232, R167 ;  /* 0x000000a700e87202 */ /* 0x000fe20000000f00 */
[----:B-1----:R-:W-:-:S04]  /*135a0*/  FFMA.FTZ R7, R81, UR23, -R0 ;  /* 0x0000001751077c23 */ /* 0x002fc80008010800 */
[----:B------:R1:W4:Y:S02]  /*135b0*/  MUFU.EX2 R125, R7 ;  /* 0x00000007007d7308 */ /* 0x0003240000000800 */
[----:B-1----:R-:W-:-:S06]  /*135c0*/  FFMA.FTZ R7, R105, UR23, -R0 ;  /* 0x0000001769077c23 */ /* 0x002fcc0008010800 */
[----:B------:R1:W-:Y:S02]  /*135d0*/  MUFU.EX2 R5, R7 ;  /* 0x0000000700057308 */ /* 0x0003e40000000800 */
[----:B-1----:R-:W-:Y:S01]  /*135e0*/  FFMA.FTZ R7, R114, UR23, -R4 ;  /* 0x0000001772077c23 */ /* 0x002fe20008010804 */
        /* <DEDUP_REMOVED lines=9> */
[----:B------:R1:W-:Y:S02]  /*13680*/  MUFU.EX2 R234, R7 ;  /* 0x0000000700ea7308 */ /* 0x0003e40000000800 */
[----:B-1----:R-:W-:Y:S01]  /*13690*/  FFMA.FTZ R7, R66, UR23, -R4 ;  /* 0x0000001742077c23 */ /* 0x002fe20008010804 */
[----:B------:R-:W-:Y:S01]  /*136a0*/  MOV R66, R118 ;  /* 0x0000007600427202 */ /* 0x000fe20000000f00 */
[----:B------:R-:W-:Y:S01]  /*136b0*/  IMAD.MOV.U32 R118, RZ, RZ, R15 ;  /* 0x000000ffff767224 */ /* 0x000fe200078e000f */
[----:B------:R-:W-:Y:S02]  /*136c0*/  MOV R15, R72 ;  /* 0x00000048000f7202 */ /* 0x000fe40000000f00 */
[----:B------:R-:W-:Y:S01]  /*136d0*/  MOV R72, R74 ;  /* 0x0000004a00487202 */ /* 0x000fe20000000f00 */
[----:B------:R-:W-:Y:S01]  /*136e0*/  IMAD.MOV.U32 R74, RZ, RZ, R124 ;  /* 0x000000ffff4a7224 */ /* 0x000fe200078e007c */
[----:B------:R-:W-:-:S02]  /*136f0*/  MOV R124, R121 ;  /* 0x00000079007c7202 */ /* 0x000fc40000000f00 */
[----:B---3--:R-:W-:Y:S02]  /*13700*/  MOV R121, R231 ;  /* 0x000000e700797202 */ /* 0x008fe40000000f00 */
[----:B------:R-:W3:Y:S01]  /*13710*/  LDL.LU R231, [R1+0x48] ;  /* 0x0000480001e77983 */ /* 0x000ee20000300800 */
        /* <DEDUP_REMOVED lines=16> */
[----:B---3--:R-:W-:-:S02]  /*13820*/  MOV R126, R231 ;  /* 0x000000e7007e7202 */ /* 0x008fc40000000f00 */
[----:B------:R-:W3:Y:S01]  /*13830*/  LDL.LU R231, [R1+0x30] ;  /* 0x0000300001e77983 */ /* 0x000ee20000300800 */
[----:B------:R-:W-:Y:S01]  /*13840*/  FFMA.FTZ R12, R110, UR23, -R0 ;  /* 0x000000176e0c7c23 */ /* 0x000fe20008010800 */
[----:B------:R-:W-:Y:S01]  /*13850*/  IMAD.MOV.U32 R110, RZ, RZ, R107 ;  /* 0x000000ffff6e7224 */ /* 0x000fe200078e006b */
[----:B------:R-:W-:Y:S02]  /*13860*/  MOV R107, R114 ;  /* 0x00000072006b7202 */ /* 0x000fe40000000f00 */
[----:B------:R-:W-:Y:S01]  /*13870*/  MOV R114, R14 ;  /* 0x0000000e00727202 */ /* 0x000fe20000000f00 */
[----:B------:R-:W-:Y:S01]  /*13880*/  IMAD.MOV.U32 R14, RZ, RZ, R13 ;  /* 0x000000ffff0e7224 */ /* 0x000fe200078e000d */
[----:B------:R-:W-:Y:S02]  /*13890*/  MOV R13, R73 ;  /* 0x00000049000d7202 */ /* 0x000fe40000000f00 */
[----:B------:R-:W-:Y:S01]  /*138a0*/  MOV R73, R120 ;  /* 0x0000007800497202 */ /* 0x000fe20000000f00 */
[----:B------:R-:W-:-:S02]  /*138b0*/  IMAD.MOV.U32 R120, RZ, RZ, R126 ;  /* 0x000000ffff787224 */ /* 0x000fc400078e007e */
[----:B------:R-:W-:Y:S01]  /*138c0*/  IMAD.MOV.U32 R117, RZ, RZ, R66 ;  /* 0x000000ffff757224 */ /* 0x000fe200078e0042 */
[----:B------:R-:W-:Y:S02]  /*138d0*/  MOV R66, R118 ;  /* 0x0000007600427202 */ /* 0x000fe40000000f00 */
[----:B------:R-:W-:Y:S02]  /*138e0*/  MOV R236, R83 ;  /* 0x0000005300ec7202 */ /* 0x000fe40000000f00 */
[----:B------:R-:W-:Y:S01]  /*138f0*/  MOV R118, R15 ;  /* 0x0000000f00767202 */ /* 0x000fe20000000f00 */
[----:B------:R-:W-:Y:S01]  /*13900*/  IMAD.MOV.U32 R15, RZ, RZ, R72 ;  /* 0x000000ffff0f7224 */ /* 0x000fe200078e0048 */
[----:B------:R-:W-:Y:S02]  /*13910*/  MOV R72, R74 ;  /* 0x0000004a00487202 */ /* 0x000fe40000000f00 */
[----:B------:R-:W-:Y:S02]  /*13920*/  MOV R74, R124 ;  /* 0x0000007c004a7202 */ /* 0x000fe40000000f00 */
[----:B---3--:R-:W-:-:S02]  /*13930*/  MOV R126, R231 ;  /* 0x000000e7007e7202 */ /* 0x008fc40000000f00 */
[----:B------:R-:W3:Y:S01]  /*13940*/  LDL.LU R231, [R1+0x28] ;  /* 0x0000280001e77983 */ /* 0x000ee20000300800 */
[----:B------:R-:W-:Y:S01]  /*13950*/  IMAD.MOV.U32 R124, RZ, RZ, R230 ;  /* 0x000000ffff7c7224 */ /* 0x000fe200078e00e6 */
[----:B------:R-:W-:Y:S02]  /*13960*/  MOV R230, R236 ;  /* 0x000000ec00e67202 */ /* 0x000fe40000000f00 */
[----:B------:R1:W-:Y:S01]  /*13970*/  MUFU.EX2 R236, R7 ;  /* 0x0000000700ec7308 */ /* 0x0003e20000000800 */
        /* <DEDUP_REMOVED lines=9> */
[----:B------:R-:W-:Y:S02]  /*13a10*/  IMAD.MOV.U32 R230, RZ, RZ, R237 ;  /* 0x000000ffffe67224 */ /* 0x000fe400078e00ed */
[----:B------:R1:W-:Y:S02]  /*13a20*/  MUFU.EX2 R237, R7 ;  /* 0x0000000700ed7308 */ /* 0x0003e40000000800 */
        /* <DEDUP_REMOVED lines=9> */
[----:B------:R-:W3:Y:S01]  /*13ac0*/  LDL.LU R231, [R1+0x20] ;  /* 0x0000200001e77983 */ /* 0x000ee20000300800 */
        /* <DEDUP_REMOVED lines=9> */
[----:B------:R1:W-:Y:S01]  /*13b60*/  MUFU.EX2 R239, R7 ;  /* 0x0000000700ef7308 */ /* 0x0003e20000000800 */
[----:B------:R-:W-:-:S07]  /*13b70*/  MOV R244, R90 ;  /* 0x0000005a00f47202 */ /* 0x000fce0000000f00 */
[----:B------:R2:W4:Y:S01]  /*13b80*/  MUFU.EX2 R205, R12 ;  /* 0x0000000c00cd7308 */ /* 0x0005220000000800 */
[----:B-1----:R-:W-:Y:S01]  /*13b90*/  FFMA.FTZ R7, R105, UR23, -R4 ;  /* 0x0000001769077c23 */ /* 0x002fe20008010804 */
[----:B------:R-:W-:Y:S01]  /*13ba0*/  MOV R105, R117 ;  /* 0x0000007500697202 */ /* 0x000fe20000000f00 */
[----:B------:R-:W-:Y:S01]  /*13bb0*/  IMAD.MOV.U32 R117, RZ, RZ, R66 ;  /* 0x000000ffff757224 */ /* 0x000fe200078e0042 */
[----:B------:R-:W-:Y:S02]  /*13bc0*/  MOV R66, R118 ;  /* 0x0000007600427202 */ /* 0x000fe40000000f00 */
[----:B------:R-:W-:Y:S01]  /*13bd0*/  MOV R118, R15 ;  /* 0x0000000f00767202 */ /* 0x000fe20000000f00 */
[----:B------:R-:W-:Y:S01]  /*13be0*/  IMAD.MOV.U32 R15, RZ, RZ, R72 ;  /* 0x000000ffff0f7224 */ /* 0x000fe200078e0048 */
[----:B------:R-:W-:Y:S01]  /*13bf0*/  MOV R72, R74 ;  /* 0x0000004a00487202 */ /* 0x000fe20000000f00 */
[----:B--2---:R-:W-:Y:S01]  /*13c00*/  IMAD.MOV.U32 R12, RZ, RZ, R110 ;  /* 0x000000ffff0c7224 */ /* 0x004fe200078e006e */
[----:B------:R-:W-:Y:S01]  /*13c10*/  MOV R74, R124 ;  /* 0x0000007c004a7202 */ /* 0x000fe20000000f00 */
[----:B------:R-:W-:Y:S01]  /*13c20*/  IMAD.MOV.U32 R124, RZ, RZ, R230 ;  /* 0x000000ffff7c7224 */ /* 0x000fe200078e00e6 */
[----:B------:R-:W-:-:S02]  /*13c30*/  MOV R110, R107 ;  /* 0x0000006b006e7202 */ /* 0x000fc40000000f00 */
[----:B------:R-:W-:Y:S02]  /*13c40*/  MOV R230, R244 ;  /* 0x000000f400e67202 */ /* 0x000fe40000000f00 */
[----:B------:R-:W-:Y:S01]  /*13c50*/  MOV R107, R114 ;  /* 0x00000072006b7202 */ /* 0x000fe20000000f00 */
[----:B------:R1:W-:Y:S01]  /*13c60*/  MUFU.EX2 R244, R7 ;  /* 0x0000000700f47308 */ /* 0x0003e20000000800 */
        /* <DEDUP_REMOVED lines=21> */
[----:B---3--:R-:W-:Y:S02]  /*13dc0*/  MOV R126, R231 ;  /* 0x000000e7007e7202 */ /* 0x008fe40000000f00 */
[----:B------:R-:W2:Y:S03]  /*13dd0*/  LDL.LU R231, [R1+0x18] ;  /* 0x0000180001e77983 */ /* 0x000ea60000300800 */
[----:B------:R-:W-:Y:S01]  /*13de0*/  IMAD.MOV.U32 R124, RZ, RZ, R126 ;  /* 0x000000ffff7c7224 */ /* 0x000fe200078e007e */
[----:B------:R-:W-:-:S02]  /*13df0*/  MOV R126, R230 ;  /* 0x000000e6007e7202 */ /* 0x000fc40000000f00 */
[----:B------:R-:W3:Y:S01]  /*13e00*/  LDL.LU R230, [R1+0x14] ;  /* 0x0000140001e67983 */ /* 0x000ee20000300800 */
[C---:B------:R-:W-:Y:S06]  /*13e10*/  HMMA.16816.F32.BF16 R140, R8.reuse, R20, R140 ;  /* 0x00000014088c723c */ /* 0x040fec000004188c */
[C---:B------:R-:W-:Y:S06]  /*13e20*/  HMMA.16816.F32.BF16 R144, R8.reuse, R22, R144 ;  /* 0x000000160890723c */ /* 0x040fec0000041890 */
[C---:B------:R-:W-:Y:S06]  /*13e30*/  HMMA.16816.F32.BF16 R156, R8.reuse, R16, R156 ;  /* 0x00000010089c723c */ /* 0x040fec000004189c */
[C---:B------:R-:W-:Y:S06]  /*13e40*/  HMMA.16816.F32.BF16 R160, R8.reuse, R18, R160 ;  /* 0x0000001208a0723c */ /* 0x040fec00000418a0 */
[C---:B------:R-:W-:Y:S06]  /*13e50*/  HMMA.16816.F32.BF16 R76, R8.reuse, R24, R76 ;  /* 0x00000018084c723c */ /* 0x040fec000004184c */
[----:B------:R-:W-:Y:S01]  /*13e60*/  HMMA.16816.F32.BF16 R196, R8, R26, R196 ;  /* 0x0000001a08c4723c */ /* 0x000fe200000418c4 */
[----:B------:R-:W-:Y:S01]  /*13e70*/  FFMA.FTZ R92, R164, R37, R92 ;  /* 0x00000025a45c7223 */ /* 0x000fe2000001005c */
[----:B------:R-:W-:Y:S01]  /*13e80*/  FFMA.FTZ R93, R165, R36, R93 ;  /* 0x00000024a55d7223 */ /* 0x000fe2000001005d */
[----:B------:R-:W-:Y:S01]  /*13e90*/  MOV R109, R39 ;  /* 0x00000027006d7202 */ /* 0x000fe20000000f00 */
[----:B------:R-:W1:Y:S03]  /*13ea0*/  LDSM.16.MT88.4 R16, [R217+0x9800] ;  /* 0x00980000d910783b */ /* 0x000e660000004200 */
[----:B------:R-:W-:Y:S01]  /*13eb0*/  F2FP.BF16.F32.PACK_AB R8, R122, R202 ;  /* 0x000000ca7a08723e */ /* 0x000fe200000010ff */
[----:B------:R-:W1:Y:S01]  /*13ec0*/  LDSM.16.MT88.4 R20, [R220+0x9800] ;  /* 0x00980000dc14783b */ /* 0x000e620000004200 */
[----:B----4-:R-:W-:-:S02]  /*13ed0*/  F2FP.BF16.F32.PACK_AB R9, R125, R123 ;  /* 0x0000007b7d09723e */ /* 0x010fc400000010ff */
[----:B------:R-:W-:Y:S01]  /*13ee0*/  F2FP.BF16.F32.PACK_AB R10, R6, R213 ;  /* 0x000000d5060a723e */ /* 0x000fe200000010ff */
[----:B------:R-:W4:Y:S01]  /*13ef0*/  LDSM.16.MT88.4 R36, [R218+0x9800] ;  /* 0x00980000da24783b */ /* 0x000f220000004200 */
[----:B------:R-:W-:-:S07]  /*13f00*/  F2FP.BF16.F32.PACK_AB R11, R5, R205 ;  /* 0x000000cd050b723e */ /* 0x000fce00000010ff */
[----:B------:R-:W-:Y:S01]  /*13f10*/  HMMA.16816.F32.BF16 R84, R8, R68, R32 ;  /* 0x000000440854723c */ /* 0x000fe20000041820 */
        /* <DEDUP_REMOVED lines=17> */
[----:B---3--:R-:W-:Y:S01]  /*14030*/  MOV R126, R230 ;  /* 0x000000e6007e7202 */ /* 0x008fe20000000f00 */
[----:B------:R-:W-:Y:S02]  /*14040*/  IMAD.MOV.U32 R230, RZ, RZ, R128 ;  /* 0x000000ffffe67224 */ /* 0x000fe400078e0080 */
[----:B------:R-:W3:Y:S01]  /*14050*/  LDL.LU R128, [R1+0x10] ;  /* 0x0000100001807983 */ /* 0x000ee20000300800 */
[----:B------:R1:W-:Y:S01]  /*14060*/  MUFU.EX2 R35, R7 ;  /* 0x0000000700237308 */ /* 0x0003e20000000800 */
[----:B------:R-:W-:Y:S01]  /*14070*/  HMMA.16816.F32.BF16 R80, R8, R70, R28 ;  /* 0x000000460850723c */ /* 0x000fe2000004181c */
[----:B-1----:R-:W-:Y:S01]  /*14080*/  FFMA.FTZ R7, R12, UR23, -R4 ;  /* 0x000000170c077c23 */ /* 0x002fe20008010804 */
[----:B------:R-:W-:Y:S02]  /*14090*/  MOV R12, R105 ;  /* 0x00000069000c7202 */ /* 0x000fe40000000f00 */
[----:B------:R-:W-:-:S03]  /*140a0*/  MOV R105, R110 ;  /* 0x0000006e00697202 */ /* 0x000fc60000000f00 */
[----:B------:R1:W-:Y:S01]  /*140b0*/  MUFU.EX2 R28, R7 ;  /* 0x00000007001c7308 */ /* 0x0003e20000000800 */
[----:B------:R-:W-:Y:S02]  /*140c0*/  IMAD.MOV.U32 R110, RZ, RZ, R118 ;  /* 0x000000ffff6e7224 */ /* 0x000fe400078e0076 */
[----:B-1----:R-:W-:-:S05]  /*140d0*/  FFMA.FTZ R7, R12, UR23, -R4 ;  /* 0x000000170c077c23 */ /* 0x002fca0008010804 */
[----:B------:R1:W-:Y:S01]  /*140e0*/  MUFU.EX2 R27, R7 ;  /* 0x00000007001b7308 */ /* 0x0003e20000000800 */
[----:B------:R-:W-:Y:S01]  /*140f0*/  MOV R118, R14 ;  /* 0x0000000e00767202 */ /* 0x000fe20000000f00 */
[----:B-1----:R-:W-:-:S06]  /*14100*/  FFMA.FTZ R7, R105, UR23, -R4 ;  /* 0x0000001769077c23 */ /* 0x002fcc0008010804 */
[----:B------:R1:W-:Y:S01]  /*14110*/  MUFU.EX2 R26, R7 ;  /* 0x00000007001a7308 */ /* 0x0003e20000000800 */
[----:B------:R-:W-:Y:S01]  /*14120*/  MOV R14, R15 ;  /* 0x0000000f000e7202 */ /* 0x000fe20000000f00 */
[----:B------:R-:W-:Y:S01]  /*14130*/  IMAD.MOV.U32 R15, RZ, RZ, R13 ;  /* 0x000000ffff0f7224 */ /* 0x000fe200078e000d */
[----:B------:R-:W-:Y:S01]  /*14140*/  MOV R13, R72 ;  /* 0x00000048000d7202 */ /* 0x000fe20000000f00 */
[----:B-1----:R-:W-:-:S04]  /*14150*/  FFMA.FTZ R7, R110, UR23, -R4 ;  /* 0x000000176e077c23 */ /* 0x002fc80008010804 */
[----:B------:R1:W-:Y:S01]  /*14160*/  MUFU.EX2 R25, R7 ;  /* 0x0000000700197308 */ /* 0x0003e20000000800 */
[----:B------:R-:W-:Y:S01]  /*14170*/  MOV R72, R73 ;  /* 0x0000004900487202 */ /* 0x000fe20000000f00 */
[----:B------:R-:W-:Y:S01]  /*14180*/  IMAD.MOV.U32 R73, RZ, RZ, R74 ;  /* 0x000000ffff497224 */ /* 0x000fe200078e004a */
[----:B------:R-:W-:Y:S02]  /*14190*/  MOV R74, R120 ;  /* 0x00000078004a7202 */ /* 0x000fe40000000f00 */
[----:B------:R-:W-:Y:S01]  /*141a0*/  MOV R120, R124 ;  /* 0x0000007c00787202 */ /* 0x000fe20000000f00 */
[----:B-1----:R-:W-:-:S04]  /*141b0*/  FFMA.FTZ R7, R117, UR23, -R4 ;  /* 0x0000001775077c23 */ /* 0x002fc80008010804 */
[----:B------:R1:W-:Y:S01]  /*141c0*/  MUFU.EX2 R29, R7 ;  /* 0x00000007001d7308 */ /* 0x0003e20000000800 */
[----:B------:R-:W-:Y:S01]  /*141d0*/  IMAD.MOV.U32 R124, RZ, RZ, R126 ;  /* 0x000000ffff7c7224 */ /* 0x000fe200078e007e */
[----:B------:R-:W-:Y:S01]  /*141e0*/  MOV R126, R230 ;  /* 0x000000e6007e7202 */ /* 0x000fe20000000f00 */
[----:B------:R-:W-:Y:S02]  /*141f0*/  IMAD.MOV.U32 R133, RZ, RZ, R155 ;  /* 0x000000ffff857224 */ /* 0x000fe400078e009b */
[----:B-1----:R-:W-:-:S04]  /*14200*/  FFMA.FTZ R7, R107, UR23, -R4 ;  /* 0x000000176b077c23 */ /* 0x002fc80008010804 */
[----:B------:R1:W2:Y:S02]  /*14210*/  MUFU.EX2 R30, R7 ;  /* 0x00000007001e7308 */ /* 0x0002a40000000800 */
[----:B-1----:R-:W-:Y:S01]  /*14220*/  FFMA.FTZ R7, R118, UR23, -R4 ;  /* 0x0000001776077c23 */ /* 0x002fe20008010804 */
[----:B------:R-:W-:Y:S01]  /*14230*/  MOV R118, R14 ;  /* 0x0000000e00767202 */ /* 0x000fe20000000f00 */
[----:B------:R-:W-:Y:S01]  /*14240*/  IMAD.MOV.U32 R14, RZ, RZ, R15 ;  /* 0x000000ffff0e7224 */ /* 0x000fe200078e000f */
[----:B------:R-:W-:-:S03]  /*14250*/  MOV R15, R13 ;  /* 0x0000000d000f7202 */ /* 0x000fc60000000f00 */
[----:B------:R1:W-:Y:S01]  /*14260*/  MUFU.EX2 R31, R7 ;  /* 0x00000007001f7308 */ /* 0x0003e20000000800 */
[----:B------:R-:W-:Y:S01]  /*14270*/  MOV R13, R72 ;  /* 0x00000048000d7202 */ /* 0x000fe20000000f00 */
[----:B------:R-:W-:Y:S01]  /*14280*/  IMAD.MOV.U32 R72, RZ, RZ, R73 ;  /* 0x000000ffff487224 */ /* 0x000fe200078e0049 */
[----:B------:R-:W-:Y:S02]  /*14290*/  MOV R73, R74 ;  /* 0x0000004a00497202 */ /* 0x000fe40000000f00 */
[----:B------:R-:W-:Y:S01]  /*142a0*/  MOV R74, R75 ;  /* 0x0000004b004a7202 */ /* 0x000fe20000000f00 */
[----:B-1----:R-:W-:Y:S01]  /*142b0*/  FFMA.FTZ R7, R121, UR23, -R4 ;  /* 0x0000001779077c23 */ /* 0x002fe20008010804 */
[----:B------:R-:W-:Y:S01]  /*142c0*/  IMAD.MOV.U32 R121, RZ, RZ, R132 ;  /* 0x000000ffff797224 */ /* 0x000fe200078e0084 */
[----:B------:R-:W-:Y:S02]  /*142d0*/  MOV R132, R133 ;  /* 0x0000008500847202 */ /* 0x000fe40000000f00 */
[----:B------:R1:W-:Y:S01]  /*142e0*/  MUFU.EX2 R32, R7 ;  /* 0x0000000700207308 */ /* 0x0003e20000000800 */
[----:B------:R-:W-:Y:S01]  /*142f0*/  MOV R233, R154 ;  /* 0x0000009a00e97202 */ /* 0x000fe20000000f00 */
[----:B-1----:R-:W-:-:S06]  /*14300*/  FFMA.FTZ R7, R66, UR23, -R4 ;  /* 0x0000001742077c23 */ /* 0x002fcc0008010804 */
[----:B------:R1:W-:Y:S01]  /*14310*/  MUFU.EX2 R33, R7 ;  /* 0x0000000700217308 */ /* 0x0003e20000000800 */
[----:B------:R-:W-:Y:S01]  /*14320*/  MOV R131, R148 ;  /* 0x0000009400837202 */ /* 0x000fe20000000f00 */
[----:B------:R-:W-:Y:S01]  /*14330*/  IMAD.MOV.U32 R203, RZ, RZ, R150 ;  /* 0x000000ffffcb7224 */ /* 0x000fe200078e0096 */
[----:B------:R-:W-:Y:S01]  /*14340*/  MOV R134, R149 ;  /* 0x0000009500867202 */ /* 0x000fe20000000f00 */
[----:B------:R-:W-:Y:S01]  /*14350*/  HMMA.16816.F32.BF16 R136, R8, R16, R60 ;  /* 0x000000100888723c */ /* 0x000fe2000004183c */
        /* <DEDUP_REMOVED lines=10> */
[----:B------:R-:W-:Y:S01]  /*14400*/  HMMA.16816.F32.BF16 R148, R8, R18, R56 ;  /* 0x000000120894723c */ /* 0x000fe20000041838 */
[--C-:B------:R-:W-:Y:S01]  /*14410*/  FFMA.FTZ R117, R127, UR23, -R3.reuse ;  /* 0x000000177f757c23 */ /* 0x100fe20008010803 */
[----:B------:R-:W-:-:S04]  /*14420*/  FFMA.FTZ R127, R240, UR23, -R3 ;  /* 0x00000017f07f7c23 */ /* 0x000fc80008010803 */
[C---:B------:R-:W-:Y:S06]  /*14430*/  HMMA.16816.F32.BF16 R152, R8.reuse, R20, R52 ;  /* 0x000000140898723c */ /* 0x040fec0000041834 */
[C---:B------:R-:W-:Y:S06]  /*14440*/  HMMA.16816.F32.BF16 R164, R8.reuse, R22, R48 ;  /* 0x0000001608a4723c */ /* 0x040fec0000041830 */
[C---:B----4-:R-:W-:Y:S06]  /*14450*/  HMMA.16816.F32.BF16 R168, R8.reuse, R36, R44 ;  /* 0x0000002408a8723c */ /* 0x050fec000004182c */
[----:B------:R-:W-:Y:S07]  /*14460*/  HMMA.16816.F32.BF16 R88, R8, R38, R40 ;  /* 0x000000260858723c */ /* 0x000fee0000041828 */
[----:B------:R-:W-:Y:S01]  /*14470*/  FFMA.FTZ R11, R72, UR23, -R3 ;  /* 0x00000017480b7c23 */ /* 0x000fe20008010803 */
[----:B---3--:R-:W-:Y:S01]  /*14480*/  MOV R230, R128 ;  /* 0x0000008000e67202 */ /* 0x008fe20000000f00 */
[----:B------:R-:W-:Y:S01]  /*14490*/  IMAD.MOV.U32 R128, RZ, RZ, R109 ;  /* 0x000000ffff807224 */ /* 0x000fe200078e006d */
[----:B------:R-:W-:-:S02]  /*144a0*/  MOV R109, R226 ;  /* 0x000000e2006d7202 */ /* 0x000fc40000000f00 */
[----:B------:R-:W3:Y:S04]  /*144b0*/  LDL.LU R226, [R1+0x138] ;  /* 0x0001380001e27983 */ /* 0x000ee80000300800 */
[----:B------:R-:W4:Y:S04]  /*144c0*/  LDL.LU R75, [R1+0x8c] ;  /* 0x00008c00014b7983 */ /* 0x000f280000300800 */
[----:B------:R-:W3:Y:S01]  /*144d0*/  LDL.LU R133, [R1+0x88] ;  /* 0x0000880001857983 */ /* 0x000ee20000300800 */
[----:B------:R-:W-:Y:S02]  /*144e0*/  MOV R126, R230 ;  /* 0x000000e6007e7202 */ /* 0x000fe40000000f00 */
[----:B------:R-:W-:Y:S01]  /*144f0*/  MOV R230, R128 ;  /* 0x0000008000e67202 */ /* 0x000fe20000000f00 */
[----:B------:R-:W-:-:S02]  /*14500*/  IMAD.MOV.U32 R128, RZ, RZ, R109 ;  /* 0x000000ffff807224 */ /* 0x000fc400078e006d */
[--C-:B------:R-:W-:Y:S01]  /*14510*/  FFMA.FTZ R72, R126, UR23, -R3.reuse ;  /* 0x000000177e487c23 */ /* 0x100fe20008010803 */
[--C-:B------:R-:W-:Y:S01]  /*14520*/  FFMA.FTZ R126, R238, UR23, -R3.reuse ;  /* 0x00000017ee7e7c23 */ /* 0x100fe20008010803 */
[----:B------:R1:W-:Y:S01]  /*14530*/  MUFU.EX2 R109, R7 ;  /* 0x00000007006d7308 */ /* 0x0003e20000000800 */
[----:B------:R-:W3:Y:S04]  /*14540*/  LDL.LU R238, [R1+0x134] ;  /* 0x0001340001ee7983 */ /* 0x000ee80000300800 */
[----:B------:R-:W3:Y:S01]  /*14550*/  LDL.LU R240, [R1+0x130] ;  /* 0x0001300001f07983 */ /* 0x000ee20000300800 */
[--C-:B-1----:R-:W-:Y:S01]  /*14560*/  FFMA.FTZ R7, R74, UR23, -R4.reuse ;  /* 0x000000174a077c23 */ /* 0x102fe20008010804 */
[----:B------:R-:W-:Y:S01]  /*14570*/  FFMA.FTZ R4, R104, UR23, -R4 ;  /* 0x0000001768047c23 */ /* 0x000fe20008010804 */
[--C-:B------:R-:W-:Y:S01]  /*14580*/  FFMA.FTZ R104, R128, UR23, -R3.reuse ;  /* 0x0000001780687c23 */ /* 0x100fe20008010803 */
[----:B------:R-:W-:-:S02]  /*14590*/  FFMA.FTZ R128, R242, UR23, -R3 ;  /* 0x00000017f2807c23 */ /* 0x000fc40008010803 */
[----:B------:R-:W3:Y:S01]  /*145a0*/  LDL.LU R242, [R1+0x12c] ;  /* 0x00012c0001f27983 */ /* 0x000ee20000300800 */
[--C-:B------:R-:W-:Y:S01]  /*145b0*/  FFMA.FTZ R9, R233, UR23, -R3.reuse ;  /* 0x00000017e9097c23 */ /* 0x100fe20008010803 */
[--C-:B------:R-:W-:Y:S01]  /*145c0*/  FFMA.FTZ R8, R14, UR23, -R3.reuse ;  /* 0x000000170e087c23 */ /* 0x100fe20008010803 */
[----:B------:R-:W-:Y:S01]  /*145d0*/  FFMA.FTZ R10, R13, UR23, -R3 ;  /* 0x000000170d0a7c23 */ /* 0x000fe20008010803 */
[----:B------:R-:W-:Y:S01]  /*145e0*/  MOV R59, R215 ;  /* 0x000000d7003b7202 */ /* 0x000fe20000000f00 */
[----:B------:R-:W-:Y:S01]  /*145f0*/  IMAD.MOV.U32 R58, RZ, RZ, R229 ;  /* 0x000000ffff3a7224 */ /* 0x000fe200078e00e5 */
[----:B------:R-:W-:Y:S01]  /*14600*/  MOV R56, R214 ;  /* 0x000000d600387202 */ /* 0x000fe20000000f00 */
[----:B------:R1:W-:Y:S01]  /*14610*/  MUFU.EX2 R229, R8 ;  /* 0x0000000800e57308 */ /* 0x0003e20000000800 */
[----:B------:R-:W-:Y:S02]  /*14620*/  IMAD.MOV.U32 R55, RZ, RZ, R129 ;  /* 0x000000ffff377224 */ /* 0x000fe400078e0081 */
[----:B------:R-:W-:-:S05]  /*14630*/  FFMA.FTZ R63, R115, UR23, -R2 ;  /* 0x00000017733f7c23 */ /* 0x000fca0008010802 */
[----:B------:R2:W-:Y:S01]  /*14640*/  MUFU.EX2 R215, R10 ;  /* 0x0000000a00d77308 */ /* 0x0005e20000000800 */
[----:B------:R-:W-:-:S07]  /*14650*/  FFMA.FTZ R61, R124, UR23, -R3 ;  /* 0x000000177c3d7c23 */ /* 0x000fce0008010803 */
[----:B------:R-:W-:Y:S01]  /*14660*/  MUFU.EX2 R214, R11 ;  /* 0x0000000b00d67308 */ /* 0x000fe20000000800 */
[----:B-1----:R-:W-:Y:S01]  /*14670*/  F2FP.BF16.F32.PACK_AB R8, R235, R234 ;  /* 0x000000eaeb08723e */ /* 0x002fe200000010ff */
[----:B------:R-:W-:Y:S01]  /*14680*/  FFMA.FTZ R115, R211, UR23, -R0 ;  /* 0x00000017d3737c23 */ /* 0x000fe20008010800 */
[----:B--2---:R-:W-:-:S05]  /*14690*/  F2FP.BF16.F32.PACK_AB R10, R237, R236 ;  /* 0x000000eced0a723e */ /* 0x004fca00000010ff */
[----:B------:R1:W-:Y:S01]  /*146a0*/  MUFU.EX2 R24, R7 ;  /* 0x0000000700187308 */ /* 0x0003e20000000800 */
[--C-:B------:R-:W-:Y:S01]  /*146b0*/  FFMA.FTZ R60, R73, UR23, -R3.reuse ;  /* 0x00000017493c7c23 */ /* 0x100fe20008010803 */
        /* <DEDUP_REMOVED lines=14> */
[----:B------:R-:W-:-:S02]  /*147a0*/  MOV R54, R55 ;  /* 0x0000003700367202 */ /* 0x000fc40000000f00 */
[----:B------:R-:W-:Y:S02]  /*147b0*/  MOV R55, R56 ;  /* 0x0000003800377202 */ /* 0x000fe40000000f00 */
[----:B------:R-:W-:Y:S02]  /*147c0*/  MOV R95, R57 ;  /* 0x00000039005f7202 */ /* 0x000fe40000000f00 */
[----:B------:R-:W-:Y:S01]  /*147d0*/  MOV R94, R58 ;  /* 0x0000003a005e7202 */ /* 0x000fe20000000f00 */
[----:B------:R-:W-:Y:S01]  /*147e0*/  FFMA.FTZ R15, R248, UR23, -R0 ;  /* 0x00000017f80f7c23 */ /* 0x000fe20008010800 */
[----:B------:R-:W-:Y:S01]  /*147f0*/  IMAD.MOV.U32 R248, RZ, RZ, R122 ;  /* 0x000000fffff87224 */ /* 0x000fe200078e007a */
[----:B------:R-:W-:Y:S01]  /*14800*/  MOV R97, R30 ;  /* 0x0000001e00617202 */ /* 0x000fe20000000f00 */
[----:B----4-:R-:W-:Y:S01]  /*14810*/  FFMA.FTZ R74, R75, R65, R204 ;  /* 0x000000414b4a7223 */ /* 0x010fe200000100cc */
[----:B---3--:R-:W-:Y:S02]  /*14820*/  FFMA.FTZ R75, R133, R64, R103 ;  /* 0x00000040854b7223 */ /* 0x008fe40000010067 */
[----:B------:R1:W-:Y:S01]  /*14830*/  MUFU.EX2 R133, R4 ;  /* 0x0000000400857308 */ /* 0x0003e20000000800 */
[--C-:B------:R-:W-:Y:S01]  /*14840*/  FFMA.FTZ R65, R231, UR23, -R3.reuse ;  /* 0x00000017e7417c23 */ /* 0x100fe20008010803 */
[--C-:B------:R-:W-:Y:S01]  /*14850*/  FFMA.FTZ R103, R230, UR23, -R3.reuse ;  /* 0x00000017e6677c23 */ /* 0x100fe20008010803 */
[----:B-1----:R-:W-:-:S05]  /*14860*/  FFMA.FTZ R4, R232, UR23, -R3 ;  /* 0x00000017e8047c23 */ /* 0x002fca0008010803 */
[----:B------:R1:W-:Y:S08]  /*14870*/  MUFU.EX2 R232, R4 ;  /* 0x0000000400e87308 */ /* 0x0003f00000000800 */
[----:B------:R-:W-:Y:S01]  /*14880*/  MUFU.EX2 R231, R9 ;  /* 0x0000000900e77308 */ /* 0x000fe20000000800 */
[----:B-1----:R-:W-:-:S07]  /*14890*/  FFMA.FTZ R4, R114, UR23, -R3 ;  /* 0x0000001772047c23 */ /* 0x002fce0008010803 */
[----:B------:R1:W2:Y:S02]  /*148a0*/  MUFU.EX2 R233, R4 ;  /* 0x0000000400e97308 */ /* 0x0002a40000000800 */
[----:B-1----:R-:W-:-:S06]  /*148b0*/  FFMA.FTZ R4, R118, UR23, -R3 ;  /* 0x0000001776047c23 */ /* 0x002fcc0008010803 */
[----:B------:R-:W1:Y:S01]  /*148c0*/  MUFU.EX2 R230, R4 ;  /* 0x0000000400e67308 */ /* 0x000e620000000800 */
[----:B--2---:R-:W-:Y:S01]  /*148d0*/  F2FP.BF16.F32.PACK_AB R9, R233, R232 ;  /* 0x000000e8e909723e */ /* 0x004fe200000010ff */
[--C-:B------:R-:W-:Y:S01]  /*148e0*/  FFMA.FTZ R14, R240, UR23, -R2.reuse ;  /* 0x00000017f00e7c23 */ /* 0x100fe20008010802 */
[--C-:B------:R-:W-:Y:S01]  /*148f0*/  FFMA.FTZ R13, R238, UR23, -R2.reuse ;  /* 0x00000017ee0d7c23 */ /* 0x100fe20008010802 */
[--C-:B------:R-:W-:Y:S01]  /*14900*/  FFMA.FTZ R3, R242, UR23, -R2.reuse ;  /* 0x00000017f2037c23 */ /* 0x100fe20008010802 */
[--C-:B------:R-:W-:Y:S01]  /*14910*/  FFMA.FTZ R12, R226, UR23, -R2.reuse ;  /* 0x00000017e20c7c23 */ /* 0x100fe20008010802 */
[--C-:B------:R-:W-:Y:S01]  /*14920*/  FFMA.FTZ R64, R210, UR23, -R2.reuse ;  /* 0x00000017d2407c23 */ /* 0x100fe20008010802 */
[----:B------:R-:W-:Y:S01]  /*14930*/  FFMA.FTZ R118, R96, UR23, -R2 ;  /* 0x0000001760767c23 */ /* 0x000fe20008010802 */
[----:B------:R2:W-:Y:S01]  /*14940*/  MUFU.EX2 R211, R14 ;  /* 0x0000000e00d37308 */ /* 0x0005e20000000800 */
[----:B-1----:R-:W-:Y:S01]  /*14950*/  F2FP.BF16.F32.PACK_AB R11, R230, R231 ;  /* 0x000000e7e60b723e */ /* 0x002fe200000010ff */
[----:B------:R-:W-:-:S06]  /*14960*/  FFMA.FTZ R4, R250, UR23, -R0 ;  /* 0x00000017fa047c23 */ /* 0x000fcc0008010800 */
[----:B------:R1:W-:Y:S01]  /*14970*/  MUFU.EX2 R226, R7 ;  /* 0x0000000700e27308 */ /* 0x0003e20000000800 */
[----:B------:R-:W-:Y:S01]  /*14980*/  FFMA.FTZ R2, R249, UR23, -R0 ;  /* 0x00000017f9027c23 */ /* 0x000fe20008010800 */
[----:B------:R-:W-:Y:S01]  /*14990*/  MOV R249, R123 ;  /* 0x0000007b00f97202 */ /* 0x000fe20000000f00 */
[----:B------:R-:W-:Y:S01]  /*149a0*/  HMMA.16816.F32.BF16 R44, R8, R18, R144 ;  /* 0x00000012082c723c */ /* 0x000fe20000041890 */
[----:B--2---:R-:W-:-:S04]  /*149b0*/  IMAD.MOV.U32 R14, RZ, RZ, R212 ;  /* 0x000000ffff0e7224 */ /* 0x004fc800078e00d4 */
[----:B------:R2:W-:Y:S01]  /*149c0*/  MUFU.EX2 R212, R13 ;  /* 0x0000000d00d47308 */ /* 0x0005e20000000800 */
[--C-:B------:R-:W-:Y:S01]  /*149d0*/  FFMA.FTZ R123, R208, UR23, -R0.reuse ;  /* 0x00000017d07b7c23 */ /* 0x100fe20008010800 */
[----:B------:R-:W-:Y:S02]  /*149e0*/  MOV R146, R206 ;  /* 0x000000ce00927202 */ /* 0x000fe40000000f00 */
[----:B------:R-:W-:Y:S01]  /*149f0*/  MOV R147, R132 ;  /* 0x0000008400937202 */ /* 0x000fe20000000f00 */
[--C-:B-1----:R-:W-:Y:S01]  /*14a00*/  FFMA.FTZ R7, R251, UR23, -R0.reuse ;  /* 0x00000017fb077c23 */ /* 0x102fe20008010800 */
[----:B------:R-:W-:Y:S01]  /*14a10*/  IMAD.MOV.U32 R251, RZ, RZ, R59 ;  /* 0x000000fffffb7224 */ /* 0x000fe200078e003b */
[----:B------:R-:W-:Y:S01]  /*14a20*/  MOV R250, R124 ;  /* 0x0000007c00fa7202 */ /* 0x000fe20000000f00 */
[----:B------:R-:W-:Y:S01]  /*14a30*/  HMMA.16816.F32.BF16 R56, R8, R16, R140 ;  /* 0x000000100838723c */ /* 0x000fe2000004188c */
[----:B------:R1:W-:Y:S01]  /*14a40*/  MUFU.EX2 R208, R4 ;  /* 0x0000000400d07308 */ /* 0x0003e20000000800 */
[----:B------:R-:W-:Y:S01]  /*14a50*/  FFMA.FTZ R124, R99, UR23, -R0 ;  /* 0x00000017637c7c23 */ /* 0x000fe20008010800 */
[----:B--2---:R-:W-:Y:S01]  /*14a60*/  MOV R13, R130 ;  /* 0x00000082000d7202 */ /* 0x004fe20000000f00 */
[----:B------:R-:W-:-:S03]  /*14a70*/  IMAD.MOV.U32 R96, RZ, RZ, R29 ;  /* 0x000000ffff607224 */ /* 0x000fc600078e001d */
[----:B------:R-:W-:Y:S01]  /*14a80*/  MOV R141, R55 ;  /* 0x00000037008d7202 */ /* 0x000fe20000000f00 */
[----:B------:R-:W-:Y:S01]  /*14a90*/  IMAD.MOV.U32 R142, RZ, RZ, R54 ;  /* 0x000000ffff8e7224 */ /* 0x000fe200078e0036 */
[----:B------:R-:W-:Y:S01]  /*14aa0*/  MOV R140, R205 ;  /* 0x000000cd008c7202 */ /* 0x000fe20000000f00 */
[----:B------:R-:W-:Y:S01]  /*14ab0*/  IMAD.MOV.U32 R240, RZ, RZ, R32 ;  /* 0x000000fffff07224 */ /* 0x000fe200078e0020 */
[----:B------:R-:W-:Y:S01]  /*14ac0*/  MOV R99, R125 ;  /* 0x0000007d00637202 */ /* 0x000fe20000000f00 */
[--C-:B------:R-:W-:Y:S01]  /*14ad0*/  FFMA.FTZ R125, R98, UR23, -R0.reuse ;  /* 0x00000017627d7c23 */ /* 0x100fe20008010800 */
[----:B------:R-:W-:Y:S02]  /*14ae0*/  MOV R98, R213 ;  /* 0x000000d500627202 */ /* 0x000fe40000000f00 */
[----:B------:R-:W-:Y:S01]  /*14af0*/  MOV R238, R31 ;  /* 0x0000001f00ee7202 */ /* 0x000fe20000000f00 */
[----:B------:R-:W-:Y:S02]  /*14b00*/  IMAD.MOV.U32 R242, RZ, RZ, R33 ;  /* 0x000000fffff27224 */ /* 0x000fe400078e0021 */
[----:B------:R-:W-:Y:S01]  /*14b10*/  FFMA.FTZ R101, R243, UR23, -R0 ;  /* 0x00000017f3657c23 */ /* 0x000fe20008010800 */
[----:B-1----:R-:W-:Y:S01]  /*14b20*/  FADD.FTZ R4, R146, R92 ;  /* 0x0000005c92047221 */ /* 0x002fe20000010000 */
[----:B------:R-:W-:Y:S01]  /*14b30*/  MOV R146, R147 ;  /* 0x0000009300927202 */ /* 0x000fe20000000f00 */
[----:B------:R-:W-:Y:S01]  /*14b40*/  IMAD.MOV.U32 R147, RZ, RZ, R13 ;  /* 0x000000ffff937224 */ /* 0x000fe200078e000d */
[----:B------:R-:W-:Y:S01]  /*14b50*/  MOV R13, R14 ;  /* 0x0000000e000d7202 */ /* 0x000fe20000000f00 */
[--C-:B------:R-:W-:Y:S01]  /*14b60*/  FFMA.FTZ R110, R241, UR23, -R0.reuse ;  /* 0x00000017f16e7c23 */ /* 0x100fe20008010800 */
[----:B------:R-:W-:Y:S01]  /*14b70*/  MOV R14, R140 ;  /* 0x0000008c000e7202 */ /* 0x000fe20000000f00 */
[----:B------:R-:W-:Y:S01]  /*14b80*/  IMAD.MOV.U32 R140, RZ, RZ, R141 ;  /* 0x000000ffff8c7224 */ /* 0x000fe200078e008d */
[----:B------:R-:W-:Y:S01]  /*14b90*/  MOV R141, R142 ;  /* 0x0000008e008d7202 */ /* 0x000fe20000000f00 */
[--C-:B------:R-:W-:Y:S01]  /*14ba0*/  FFMA.FTZ R114, R227, UR23, -R0.reuse ;  /* 0x00000017e3727c23 */ /* 0x100fe20008010800 */
[----:B------:R-:W-:Y:S01]  /*14bb0*/  MOV R142, R98 ;  /* 0x00000062008e7202 */ /* 0x000fe20000000f00 */
[----:B------:R-:W-:Y:S01]  /*14bc0*/  IMAD.MOV.U32 R98, RZ, RZ, R99 ;  /* 0x000000ffff627224 */ /* 0x000fe200078e0063 */
[----:B------:R-:W-:Y:S01]  /*14bd0*/  MOV R99, R248 ;  /* 0x000000f800637202 */ /* 0x000fe20000000f00 */
[----:B------:R-:W-:Y:S01]  /*14be0*/  FFMA.FTZ R67, R247, UR23, -R0 ;  /* 0x00000017f7437c23 */ /* 0x000fe20008010800 */
        /* <DEDUP_REMOVED lines=11> */
[----:B------:R-:W-:Y:S01]  /*14ca0*/  FFMA.FTZ R122, R209, UR23, -R0 ;  /* 0x00000017d17a7c23 */ /* 0x000fe20008010800 */
[----:B------:R-:W-:Y:S01]  /*14cb0*/  MOV R240, R242 ;  /* 0x000000f200f07202 */ /* 0x000fe20000000f00 */
[----:B------:R-:W-:Y:S01]  /*14cc0*/  IMAD.MOV.U32 R242, RZ, RZ, R109 ;  /* 0x000000fffff27224 */ /* 0x000fe200078e006d */
[----:B------:R-:W-:Y:S01]  /*14cd0*/  MUFU.EX2 R210, R12 ;  /* 0x0000000c00d27308 */ /* 0x000fe20000000800 */
[----:B------:R-:W2:Y:S04]  /*14ce0*/  LDL.LU R109, [R1+0x128] ;  /* 0x00012800016d7983 */ /* 0x000ea80000300800 */
[----:B------:R-:W3:Y:S04]  /*14cf0*/  LDL.LU R145, [R1+0x9c] ;  /* 0x00009c0001917983 */ /* 0x000ee80000300800 */
[----:B------:R-:W4:Y:S01]  /*14d00*/  LDL.LU R144, [R1+0xc4] ;  /* 0x0000c40001907983 */ /* 0x000f220000300800 */
[----:B------:R1:W3:Y:S01]  /*14d10*/  MUFU.EX2 R213, R3 ;  /* 0x0000000300d57308 */ /* 0x0002e20000000800 */
[----:B------:R-:W-:Y:S01]  /*14d20*/  IMAD.MOV.U32 R252, RZ, RZ, R24 ;  /* 0x000000fffffc7224 */ /* 0x000fe200078e0018 */
[----:B------:R-:W-:Y:S01]  /*14d30*/  HMMA.16816.F32.BF16 R48, R8, R22, R160 ;  /* 0x000000160830723c */ /* 0x000fe200000418a0 */
[----:B------:R-:W-:Y:S01]  /*14d40*/  FFMA.FTZ R116, R116, UR23, -R0 ;  /* 0x0000001774747c23 */ /* 0x000fe20008010800 */
[----:B------:R-:W-:Y:S01]  /*14d50*/  LDSM.16.MT88.4 R16, [R219+0xa000] ;  /* 0x00a00000db10783b */ /* 0x000fe20000004200 */
[----:B-1----:R-:W-:-:S03]  /*14d60*/  MOV R3, R207 ;  /* 0x000000cf00037202 */ /* 0x002fc60000000f00 */
[----:B------:R3:W-:Y:S01]  /*14d70*/  MUFU.EX2 R207, R2 ;  /* 0x0000000200cf7308 */ /* 0x0007e20000000800 */
[----:B----4-:R-:W-:Y:S02]  /*14d80*/  FADD.FTZ R4, R144, R4 ;  /* 0x0000000490047221 */ /* 0x010fe40000010000 */
[----:B------:R-:W4:Y:S01]  /*14d90*/  LDL.LU R144, [R1+0xb8] ;  /* 0x0000b80001907983 */ /* 0x000f220000300800 */
[----:B---3--:R-:W-:-:S04]  /*14da0*/  FADD.FTZ R2, R145, R74 ;  /* 0x0000004a91027221 */ /* 0x008fc80000010000 */
[----:B------:R-:W-:Y:S02]  /*14db0*/  FADD.FTZ R2, R111, R2 ;  /* 0x000000026f027221 */ /* 0x000fe40000010000 */
[----:B------:R-:W3:Y:S01]  /*14dc0*/  LDL.LU R111, [R1+0x124] ;  /* 0x00012400016f7983 */ /* 0x000ee20000300800 */
[----:B------:R-:W-:-:S03]  /*14dd0*/  IMAD.MOV.U32 R243, RZ, RZ, R28 ;  /* 0x000000fffff37224 */ /* 0x000fc600078e001c */
[----:B------:R-:W1:Y:S01]  /*14de0*/  LDSM.16.MT88.4 R28, [R217+0xa000] ;  /* 0x00a00000d91c783b */ /* 0x000e620000004200 */
[----:B------:R-:W-:Y:S01]  /*14df0*/  MOV R145, R146 ;  /* 0x0000009200917202 */ /* 0x000fe20000000f00 */
[----:B------:R-:W-:Y:S01]  /*14e00*/  FADD.FTZ R3, R3, R93 ;  /* 0x0000005d03037221 */ /* 0x000fe20000010000 */
[----:B------:R-:W-:Y:S01]  /*14e10*/  MOV R146, R13 ;  /* 0x0000000d00927202 */ /* 0x000fe20000000f00 */
[----:B------:R-:W-:Y:S01]  /*14e20*/  IMAD.MOV.U32 R13, RZ, RZ, R14 ;  /* 0x000000ffff0d7224 */ /* 0x000fe200078e000e */
[----:B------:R-:W-:Y:S01]  /*14e30*/  MOV R241, R35 ;  /* 0x0000002300f17202 */ /* 0x000fe20000000f00 */
[----:B------:R-:W-:Y:S01]  /*14e40*/  IMAD.MOV.U32 R247, RZ, RZ, R25 ;  /* 0x000000fffff77224 */ /* 0x000fe200078e0019 */
[----:B------:R-:W-:Y:S01]  /*14e50*/  MOV R227, R34 ;  /* 0x0000002200e37202 */ /* 0x000fe20000000f00 */
[----:B------:R-:W2:Y:S01]  /*14e60*/  MUFU.EX2 R209, R7 ;  /* 0x0000000700d17308 */ /* 0x000ea20000000800 */
[----:B------:R-:W-:Y:S01]  /*14e70*/  MOV R245, R27 ;  /* 0x0000001b00f57202 */ /* 0x000fe20000000f00 */
[----:B------:R-:W-:Y:S01]  /*14e80*/  HMMA.16816.F32.BF16 R32, R8, R20, R156 ;  /* 0x000000140820723c */ /* 0x000fe2000004189c */
[----:B------:R-:W-:Y:S01]  /*14e90*/  MOV R246, R26 ;  /* 0x0000001a00f67202 */ /* 0x000fe20000000f00 */
[----:B------:R-:W-:Y:S01]  /*14ea0*/  LDSM.16.MT88.4 R20, [R218+0xa000] ;  /* 0x00a00000da14783b */ /* 0x000fe20000004200 */
[----:B------:R-:W-:-:S02]  /*14eb0*/  MOV R14, R140 ;  /* 0x0000008c000e7202 */ /* 0x000fc40000000f00 */
[----:B------:R-:W-:Y:S01]  /*14ec0*/  MOV R140, R141 ;  /* 0x0000008d008c7202 */ /* 0x000fe20000000f00 */
[----:B------:R2:W1:Y:S01]  /*14ed0*/  MUFU.EX2 R204, R15 ;  /* 0x0000000f00cc7308 */ /* 0x0004620000000800 */
[----:B------:R-:W1:Y:S01]  /*14ee0*/  LDSM.16.MT88.4 R24, [R220+0xa000] ;  /* 0x00a00000dc18783b */ /* 0x000e620000004200 */
[----:B------:R-:W-:Y:S01]  /*14ef0*/  IMAD.MOV.U32 R141, RZ, RZ, R142 ;  /* 0x000000ffff8d7224 */ /* 0x000fe200078e008e */
[----:B------:R-:W-:Y:S02]  /*14f00*/  MOV R142, R98 ;  /* 0x00000062008e7202 */ /* 0x000fe40000000f00 */
[----:B------:R-:W-:Y:S01]  /*14f10*/  MOV R98, R99 ;  /* 0x0000006300627202 */ /* 0x000fe20000000f00 */
[----:B------:R-:W-:Y:S01]  /*14f20*/  IMAD.MOV.U32 R99, RZ, RZ, R248 ;  /* 0x000000ffff637224 */ /* 0x000fe200078e00f8 */
[----:B------:R-:W-:Y:S02]  /*14f30*/  MOV R0, R134 ;  /* 0x0000008600007202 */ /* 0x000fe40000000f00 */
[----:B------:R-:W-:-:S02]  /*14f40*/  MOV R248, R249 ;  /* 0x000000f900f87202 */ /* 0x000fc40000000f00 */
        /* <DEDUP_REMOVED lines=9> */
[----:B------:R-:W-:Y:S01]  /*14fe0*/  HMMA.16816.F32.BF16 R76, R8, R68, R76 ;  /* 0x00000044084c723c */ /* 0x000fe2000004184c */
[----:B------:R-:W-:-:S02]  /*14ff0*/  F2FP.BF16.F32.PACK_AB R12, R244, R239 ;  /* 0x000000eff40c723e */ /* 0x000fc400000010ff */
[----:B--2---:R-:W-:-:S03]  /*15000*/  F2FP.BF16.F32.PACK_AB R15, R214, R215 ;  /* 0x000000d7d60f723e */ /* 0x004fc600000010ff */
[C---:B------:R-:W-:Y:S06]  /*15010*/  HMMA.16816.F32.BF16 R52, R8.reuse, R36, R172 ;  /* 0x000000240834723c */ /* 0x040fec00000418ac */
[C---:B------:R-:W-:Y:S06]  /*15020*/  HMMA.16816.F32.BF16 R40, R8.reuse, R38, R176 ;  /* 0x000000260828723c */ /* 0x040fec00000418b0 */
[----:B------:R-:W-:Y:S01]  /*15030*/  HMMA.16816.F32.BF16 R68, R8, R70, R196 ;  /* 0x000000460844723c */ /* 0x000fe200000418c4 */
[----:B------:R-:W-:Y:S01]  /*15040*/  MOV R175, R131 ;  /* 0x0000008300af7202 */ /* 0x000fe20000000f00 */
[----:B------:R-:W-:Y:S01]  /*15050*/  MUFU.EX2 R206, R72 ;  /* 0x0000004800ce7308 */ /* 0x000fe20000000800 */
[----:B------:R-:W-:Y:S01]  /*15060*/  MOV R132, R135 ;  /* 0x0000008700847202 */ /* 0x000fe20000000f00 */
[----:B------:R-:W-:Y:S01]  /*15070*/  IMAD.MOV.U32 R238, RZ, RZ, R240 ;  /* 0x000000ffffee7224 */ /* 0x000fe200078e00f0 */
[----:B------:R-:W-:Y:S01]  /*15080*/  MOV R143, R202 ;  /* 0x000000ca008f7202 */ /* 0x000fe20000000f00 */
[----:B------:R-:W-:Y:S01]  /*15090*/  LDSM.16.MT88.4 R36, [R220+0xa800] ;  /* 0x00a80000dc24783b */ /* 0x000fe20000004200 */
[----:B------:R-:W-:-:S02]  /*150a0*/  F2FP.BF16.F32.PACK_AB R8, R211, R213 ;  /* 0x000000d5d308723e */ /* 0x000fc400000010ff */
[----:B------:R-:W-:Y:S01]  /*150b0*/  F2FP.BF16.F32.PACK_AB R9, R208, R209 ;  /* 0x000000d1d009723e */ /* 0x000fe200000010ff */
[----:B------:R-:W-:Y:S01]  /*150c0*/  MUFU.EX2 R203, R62 ;  /* 0x0000003e00cb7308 */ /* 0x000fe20000000800 */
[----:B------:R-:W-:Y:S01]  /*150d0*/  F2FP.BF16.F32.PACK_AB R10, R210, R212 ;  /* 0x000000d4d20a723e */ /* 0x000fe200000010ff */
[----:B------:R-:W-:Y:S01]  /*150e0*/  LDSM.16.MT88.4 R176, [R218+0xb800] ;  /* 0x00b80000dab0783b */ /* 0x000fe20000004200 */
[----:B-1----:R-:W-:-:S05]  /*150f0*/  F2FP.BF16.F32.PACK_AB R11, R204, R207 ;  /* 0x000000cfcc0b723e */ /* 0x002fca00000010ff */
[----:B------:R-:W-:Y:S02]  /*15100*/  MUFU.EX2 R131, R73 ;  /* 0x0000004900837308 */ /* 0x000fe40000000800 */
[C---:B------:R-:W-:Y:S06]  /*15110*/  HMMA.16816.F32.BF16 R136, R8.reuse, R28, R136 ;  /* 0x0000001c0888723c */ /* 0x040fec0000041888 */
[C---:B------:R-:W-:Y:S01]  /*15120*/  HMMA.16816.F32.BF16 R148, R8.reuse, R30, R148 ;  /* 0x0000001e0894723c */ /* 0x040fe20000041894 */
[----:B------:R-:W-:Y:S02]  /*15130*/  MOV R240, R242 ;  /* 0x000000f200f07202 */ /* 0x000fe40000000f00 */
[----:B------:R-:W-:Y:S01]  /*15140*/  MOV R242, R252 ;  /* 0x000000fc00f27202 */ /* 0x000fe20000000f00 */
[----:B------:R-:W-:Y:S01]  /*15150*/  IMAD.MOV.U32 R252, RZ, RZ, R133 ;  /* 0x000000fffffc7224 */ /* 0x000fe200078e0085 */
[----:B------:R-:W-:Y:S08]  /*15160*/  MUFU.EX2 R135, R60 ;  /* 0x0000003c00877308 */ /* 0x000ff00000000800 */
[----:B------:R-:W-:Y:S08]  /*15170*/  MUFU.EX2 R205, R61 ;  /* 0x0000003d00cd7308 */ /* 0x000ff00000000800 */
[----:B------:R-:W-:Y:S08]  /*15180*/  MUFU.EX2 R133, R63 ;  /* 0x0000003f00857308 */ /* 0x000ff00000000800 */
[----:B------:R-:W-:Y:S08]  /*15190*/  MUFU.EX2 R202, R65 ;  /* 0x0000004100ca7308 */ /* 0x000ff00000000800 */
[----:B------:R-:W1:Y:S08]  /*151a0*/  MUFU.EX2 R134, R64 ;  /* 0x0000004000867308 */ /* 0x000e700000000800 */
[----:B------:R-:W-:Y:S08]  /*151b0*/  MUFU.EX2 R100, R100 ;  /* 0x0000006400647308 */ /* 0x000ff00000000800 */
[----:B------:R-:W-:Y:S08]  /*151c0*/  MUFU.EX2 R102, R102 ;  /* 0x0000006600667308 */ /* 0x000ff00000000800 */
[----:B------:R-:W2:Y:S01]  /*151d0*/  MUFU.EX2 R101, R101 ;  /* 0x0000006500657308 */ /* 0x000ea20000000800 */
[C---:B------:R-:W-:Y:S06]  /*151e0*/  HMMA.16816.F32.BF16 R152, R8.reuse, R24, R152 ;  /* 0x000000180898723c */ /* 0x040fec0000041898 */
[C---:B------:R-:W-:Y:S06]  /*151f0*/  HMMA.16816.F32.BF16 R164, R8.reuse, R26, R164 ;  /* 0x0000001a08a4723c */ /* 0x040fec00000418a4 */
[C---:B------:R-:W-:Y:S06]  /*15200*/  HMMA.16816.F32.BF16 R168, R8.reuse, R20, R168 ;  /* 0x0000001408a8723c */ /* 0x040fec00000418a8 */
[C---:B------:R-:W-:Y:S06]  /*15210*/  HMMA.16816.F32.BF16 R88, R8.reuse, R22, R88 ;  /* 0x000000160858723c */ /* 0x040fec0000041858 */
[C---:B------:R-:W-:Y:S06]  /*15220*/  HMMA.16816.F32.BF16 R84, R8.reuse, R16, R84 ;  /* 0x000000100854723c */ /* 0x040fec0000041854 */
[----:B------:R-:W-:Y:S07]  /*15230*/  HMMA.16816.F32.BF16 R80, R8, R18, R80 ;  /* 0x000000120850723c */ /* 0x000fee0000041850 */
[----:B-1----:R-:W-:-:S02]  /*15240*/  F2FP.BF16.F32.PACK_AB R8, R133, R134 ;  /* 0x000000868508723e */ /* 0x002fc400000010ff */
[----:B--2---:R-:W-:Y:S01]  /*15250*/  F2FP.BF16.F32.PACK_AB R11, R101, R102 ;  /* 0x00000066650b723e */ /* 0x004fe200000010ff */
[----:B------:R-:W-:Y:S08]  /*15260*/  MUFU.EX2 R105, R105 ;  /* 0x0000006900697308 */ /* 0x000ff00000000800 */
[----:B------:R-:W-:Y:S08]  /*15270*/  MUFU.EX2 R106, R106 ;  /* 0x0000006a006a7308 */ /* 0x000ff00000000800 */
[----:B------:R-:W-:Y:S08]  /*15280*/  MUFU.EX2 R107, R107 ;  /* 0x0000006b006b7308 */ /* 0x000ff00000000800 */
[----:B------:R-:W-:Y:S01]  /*15290*/  MUFU.EX2 R108, R108 ;  /* 0x0000006c006c7308 */ /* 0x000fe20000000800 */
[----:B----4-:R-:W-:Y:S01]  /*152a0*/  FADD.FTZ R3, R144, R3 ;  /* 0x0000000390037221 */ /* 0x010fe20000010000 */
        /* <DEDUP_REMOVED lines=18> */
[----:B------:R-:W-:Y:S02]  /*153d0*/  F2FP.BF16.F32.PACK_AB R13, R226, R229 ;  /* 0x000000e5e20d723e */ /* 0x000fe400000010ff */
[----:B------:R-:W-:-:S02]  /*153e0*/  F2FP.BF16.F32.PACK_AB R14, R241, R227 ;  /* 0x000000e3f10e723e */ /* 0x000fc400000010ff */
        /* <DEDUP_REMOVED lines=11> */
[----:B------:R-:W-:-:S05]  /*154a0*/  MOV R162, R97 ;  /* 0x0000006100a27202 */ /* 0x000fca0000000f00 */
[----:B------:R-:W-:Y:S01]  /*154b0*/  HMMA.16816.F32.BF16 R96, R12, R30, R44 ;  /* 0x0000001e0c60723c */ /* 0x000fe2000004182c */
[----:B------:R-:W1:Y:S01]  /*154c0*/  LDSM.16.MT88.4 R28, [R217+0xa800] ;  /* 0x00a80000d91c783b */ /* 0x000e620000004200 */
[----:B------:R-:W-:Y:S01]  /*154d0*/  IMAD.MOV.U32 R130, RZ, RZ, R132 ;  /* 0x000000ffff827224 */ /* 0x000fe200078e0084 */
[----:B------:R-:W-:-:S03]  /*154e0*/  MOV R132, R228 ;  /* 0x000000e400847202 */ /* 0x000fc60000000f00 */
[C---:B------:R-:W-:Y:S01]  /*154f0*/  HMMA.16816.F32.BF16 R60, R12.reuse, R24, R32 ;  /* 0x000000180c3c723c */ /* 0x040fe20000041820 */
[----:B------:R-:W-:Y:S01]  /*15500*/  MOV R161, R130 ;  /* 0x0000008200a17202 */ /* 0x000fe20000000f00 */
[----:B------:R-:W-:Y:S01]  /*15510*/  IMAD.MOV.U32 R160, RZ, RZ, R132 ;  /* 0x000000ffffa07224 */ /* 0x000fe200078e0084 */
[----:B------:R-:W2:Y:S01]  /*15520*/  MUFU.EX2 R130, R67 ;  /* 0x0000004300827308 */ /* 0x000ea20000000800 */
[----:B------:R-:W4:Y:S02]  /*15530*/  LDSM.16.MT88.4 R32, [R218+0xa800] ;  /* 0x00a80000da20783b */ /* 0x000f240000004200 */
[----:B------:R-:W-:Y:S02]  /*15540*/  HMMA.16816.F32.BF16 R44, R12, R22, R40 ;  /* 0x000000160c2c723c */ /* 0x000fe40000041828 */
[----:B------:R-:W3:Y:S03]  /*15550*/  LDSM.16.MT88.4 R40, [R219+0xa800] ;  /* 0x00a80000db28783b */ /* 0x000ee60000004200 */
[----:B------:R-:W2:Y:S01]  /*15560*/  MUFU.EX2 R132, R66 ;  /* 0x0000004200847308 */ /* 0x000ea20000000800 */
[----:B------:R-:W-:-:S02]  /*15570*/  MOV R156, R249 ;  /* 0x000000f9009c7202 */ /* 0x000fc40000000f00 */
[----:B------:R-:W-:Y:S01]  /*15580*/  MOV R163, R250 ;  /* 0x000000fa00a37202 */ /* 0x000fe20000000f00 */
[----:B------:R-:W-:Y:S01]  /*15590*/  HMMA.16816.F32.BF16 R56, R12, R20, R52 ;  /* 0x000000140c38723c */ /* 0x000fe20000041834 */
[----:B------:R-:W-:Y:S01]  /*155a0*/  MOV R249, R94 ;  /* 0x0000005e00f97202 */ /* 0x000fe20000000f00 */
[----:B------:R-:W-:Y:S01]  /*155b0*/  LDSM.16.MT88.4 R20, [R220+0xb000] ;  /* 0x00b00000dc14783b */ /* 0x000fe20000004200 */
[----:B------:R-:W-:-:S03]  /*155c0*/  MOV R250, R95 ;  /* 0x0000005f00fa7202 */ /* 0x000fc60000000f00 */
[C---:B------:R-:W-:Y:S01]  /*155d0*/  HMMA.16816.F32.BF16 R92, R12.reuse, R26, R48 ;  /* 0x0000001a0c5c723c */ /* 0x040fe20000041830 */
[----:B--2---:R-:W-:Y:S01]  /*155e0*/  F2FP.BF16.F32.PACK_AB R9, R100, R130 ;  /* 0x000000826409723e */ /* 0x004fe200000010ff */
[----:B------:R-:W2:Y:S04]  /*155f0*/  LDSM.16.MT88.4 R24, [R217+0xb000] ;  /* 0x00b00000d918783b */ /* 0x000ea80000004200 */
[C---:B------:R-:W-:Y:S01]  /*15600*/  HMMA.16816.F32.BF16 R48, R12.reuse, R16, R76 ;  /* 0x000000100c30723c */ /* 0x040fe2000004184c */
[----:B------:R-:W-:Y:S01]  /*15610*/  F2FP.BF16.F32.PACK_AB R10, R131, R132 ;  /* 0x00000084830a723e */ /* 0x000fe200000010ff */
[----:B------:R-:W-:Y:S08]  /*15620*/  MUFU.EX2 R110, R110 ;  /* 0x0000006e006e7308 */ /* 0x000ff00000000800 */
[----:B------:R-:W2:Y:S01]  /*15630*/  MUFU.EX2 R114, R114 ;  /* 0x0000007200727308 */ /* 0x000ea20000000800 */
[----:B------:R-:W-:Y:S01]  /*15640*/  HMMA.16816.F32.BF16 R52, R12, R18, R68 ;  /* 0x000000120c34723c */ /* 0x000fe20000041844 */
[----:B------:R-:W2:Y:S06]  /*15650*/  LDSM.16.MT88.4 R16, [R218+0xb000] ;  /* 0x00b00000da10783b */ /* 0x000eac0000004200 */
[----:B------:R-:W-:Y:S01]  /*15660*/  MUFU.EX2 R115, R115 ;  /* 0x0000007300737308 */ /* 0x000fe20000000800 */
[----:B------:R-:W-:-:S07]  /*15670*/  F2FP.BF16.F32.PACK_AB R12, R245, R243 ;  /* 0x000000f3f50c723e */ /* 0x000fce00000010ff */
[----:B------:R-:W2:Y:S01]  /*15680*/  MUFU.EX2 R116, R116 ;  /* 0x0000007400747308 */ /* 0x000ea20000000800 */
[----:B------:R-:W-:Y:S01]  /*15690*/  F2FP.BF16.F32.PACK_AB R13, R202, R135 ;  /* 0x00000087ca0d723e */ /* 0x000fe200000010ff */
[----:B------:R-:W-:Y:S01]  /*156a0*/  FADD.FTZ R4, R175, R4 ;  /* 0x00000004af047221 */ /* 0x000fe20000010000 */
[----:B------:R-:W-:Y:S01]  /*156b0*/  F2FP.BF16.F32.PACK_AB R14, R247, R246 ;  /* 0x000000f6f70e723e */ /* 0x000fe200000010ff */
[----:B------:R-:W-:Y:S01]  /*156c0*/  FADD.FTZ R0, R162, R0 ;  /* 0x00000000a2007221 */ /* 0x000fe20000010000 */
[----:B------:R-:W-:Y:S01]  /*156d0*/  F2FP.BF16.F32.PACK_AB R15, R205, R203 ;  /* 0x000000cbcd0f723e */ /* 0x000fe200000010ff */
[C---:B-1----:R-:W-:Y:S02]  /*156e0*/  HMMA.16816.F32.BF16 R136, R8.reuse, R28, R136 ;  /* 0x0000001c0888723c */ /* 0x042fe40000041888 */
[----:B------:R-:W1:Y:S01]  /*156f0*/  MUFU.EX2 R103, R103 ;  /* 0x0000006700677308 */ /* 0x000e620000000800 */
[----:B------:R-:W-:Y:S01]  /*15700*/  MOV R199, R158 ;  /* 0x0000009e00c77202 */ /* 0x000fe20000000f00 */
[----:B------:R1:W5:Y:S02]  /*15710*/  LDL.LU R228, [R1+0x120] ;  /* 0x0001200001e47983 */ /* 0x0003640000300800 */
[----:B------:R-:W-:Y:S06]  /*15720*/  HMMA.16816.F32.BF16 R148, R8, R30, R148 ;  /* 0x0000001e0894723c */ /* 0x000fec0000041894 */
[C---:B------:R-:W-:Y:S06]  /*15730*/  HMMA.16816.F32.BF16 R72, R12.reuse, R28, R72 ;  /* 0x0000001c0c48723c */ /* 0x040fec0000041848 */
[----:B------:R-:W-:Y:S01]  /*15740*/  HMMA.16816.F32.BF16 R64, R12, R30, R96 ;  /* 0x0000001e0c40723c */ /* 0x000fe20000041860 */
[----:B------:R-:W1:Y:S05]  /*15750*/  LDSM.16.MT88.4 R28, [R219+0xb000] ;  /* 0x00b00000db1c783b */ /* 0x000e6a0000004200 */
[C---:B------:R-:W-:Y:S06]  /*15760*/  HMMA.16816.F32.BF16 R152, R8.reuse, R36, R152 ;  /* 0x000000240898723c */ /* 0x040fec0000041898 */
[C---:B------:R-:W-:Y:S06]  /*15770*/  HMMA.16816.F32.BF16 R164, R8.reuse, R38, R164 ;  /* 0x0000002608a4723c */ /* 0x040fec00000418a4 */
[C---:B----4-:R-:W-:Y:S06]  /*15780*/  HMMA.16816.F32.BF16 R168, R8.reuse, R32, R168 ;  /* 0x0000002008a8723c */ /* 0x050fec00000418a8 */
[C---:B------:R-:W-:Y:S06]  /*15790*/  HMMA.16816.F32.BF16 R88, R8.reuse, R34, R88 ;  /* 0x000000220858723c */ /* 0x040fec0000041858 */
[C---:B---3--:R-:W-:Y:S06]  /*157a0*/  HMMA.16816.F32.BF16 R84, R8.reuse, R40, R84 ;  /* 0x000000280854723c */ /* 0x048fec0000041854 */
[----:B------:R-:W-:Y:S01]  /*157b0*/  HMMA.16816.F32.BF16 R80, R8, R42, R80 ;  /* 0x0000002a0850723c */ /* 0x000fe20000041850 */
[----:B------:R-:W-:Y:S01]  /*157c0*/  FADD.FTZ R3, R160, R3 ;  /* 0x00000003a0037221 */ /* 0x000fe20000010000 */
[----:B------:R-:W-:Y:S01]  /*157d0*/  FADD.FTZ R2, R161, R2 ;  /* 0x00000002a1027221 */ /* 0x000fe20000010000 */
[----:B------:R-:W-:-:S02]  /*157e0*/  FADD.FTZ R4, R183, R4 ;  /* 0x00000004b7047221 */ /* 0x000fc40000010000 */
[----:B------:R-:W-:Y:S01]  /*157f0*/  FADD.FTZ R3, R181, R3 ;  /* 0x00000003b5037221 */ /* 0x000fe20000010000 */
[----:B------:R-:W-:Y:S01]  /*15800*/  HMMA.16816.F32.BF16 R56, R12, R32, R56 ;  /* 0x000000200c38723c */ /* 0x000fe20000041838 */
[----:B------:R-:W-:Y:S01]  /*15810*/  FADD.FTZ R2, R182, R2 ;  /* 0x00000002b6027221 */ /* 0x000fe20000010000 */
[----:B------:R-:W-:Y:S01]  /*15820*/  MUFU.EX2 R104, R104 ;  /* 0x0000006800687308 */ /* 0x000fe20000000800 */
[----:B------:R-:W-:-:S03]  /*15830*/  F2FP.BF16.F32.PACK_AB R8, R106, R105 ;  /* 0x000000696a08723e */ /* 0x000fc600000010ff */
[C---:B------:R-:W-:Y:S01]  /*15840*/  HMMA.16816.F32.BF16 R44, R12.reuse, R34, R44 ;  /* 0x000000220c2c723c */ /* 0x040fe2000004182c */
[----:B--2---:R-:W-:Y:S01]  /*15850*/  F2FP.BF16.F32.PACK_AB R9, R114, R110 ;  /* 0x0000006e7209723e */ /* 0x004fe200000010ff */
[----:B------:R-:W-:Y:S01]  /*15860*/  FADD.FTZ R4, R190, R4 ;  /* 0x00000004be047221 */ /* 0x000fe20000010000 */
[----:B------:R-:W-:Y:S01]  /*15870*/  F2FP.BF16.F32.PACK_AB R10, R108, R107 ;  /* 0x0000006b6c0a723e */ /* 0x000fe200000010ff */
[----:B------:R-:W2:Y:S02]  /*15880*/  MUFU.EX2 R117, R117 ;  /* 0x0000007500757308 */ /* 0x000ea40000000800 */
[----:B------:R-:W-:Y:S01]  /*15890*/  HMMA.16816.F32.BF16 R60, R12, R36, R60 ;  /* 0x000000240c3c723c */ /* 0x000fe2000004183c */
[----:B------:R-:W-:Y:S01]  /*158a0*/  F2FP.BF16.F32.PACK_AB R11, R116, R115 ;  /* 0x00000073740b723e */ /* 0x000fe200000010ff */
[----:B------:R-:W-:-:S04]  /*158b0*/  FADD.FTZ R3, R188, R3 ;  /* 0x00000003bc037221 */ /* 0x000fc80000010000 */
[----:B------:R-:W-:Y:S01]  /*158c0*/  HMMA.16816.F32.BF16 R32, R12, R40, R48 ;  /* 0x000000280c20723c */ /* 0x000fe20000041830 */
[----:B------:R-:W-:Y:S01]  /*158d0*/  FADD.FTZ R2, R187, R2 ;  /* 0x00000002bb027221 */ /* 0x000fe20000010000 */
[----:B------:R-:W-:-:S04]  /*158e0*/  IMAD.MOV.U32 R158, RZ, RZ, R7 ;  /* 0x000000ffff9e7224 */ /* 0x000fc800078e0007 */
[----:B------:R-:W-:Y:S01]  /*158f0*/  HMMA.16816.F32.BF16 R36, R12, R38, R92 ;  /* 0x000000260c24723c */ /* 0x000fe2000004185c */
[----:B------:R-:W-:-:S05]  /*15900*/  FADD.FTZ R7, R191, R4 ;  /* 0x00000004bf077221 */ /* 0x000fca0000010000 */
[----:B------:R-:W-:Y:S01]  /*15910*/  HMMA.16816.F32.BF16 R40, R12, R42, R52 ;  /* 0x0000002a0c28723c */ /* 0x000fe20000041834 */
[----:B------:R-:W-:Y:S01]  /*15920*/  FADD.FTZ R4, R185, R3 ;  /* 0x00000003b9047221 */ /* 0x000fe20000010000 */
[----:B------:R-:W-:Y:S01]  /*15930*/  FADD.FTZ R0, R180, R0 ;  /* 0x00000000b4007221 */ /* 0x000fe20000010000 */
[----:B------:R-:W-:-:S03]  /*15940*/  FADD.FTZ R3, R189, R2 ;  /* 0x00000002bd037221 */ /* 0x000fc60000010000 */
        /* <DEDUP_REMOVED lines=8> */
[----:B------:R-:W1:Y:S01]  /*159d0*/  LDSM.16.MT88.4 R8, [R219+0xb800] ;  /* 0x00b80000db08783b */ /* 0x000e620000004200 */
[----:B------:R-:W-:-:S02]  /*159e0*/  F2FP.BF16.F32.PACK_AB R12, R249, R248 ;  /* 0x000000f8f90c723e */ /* 0x000fc400000010ff */
[----:B------:R-:W-:Y:S02]  /*159f0*/  F2FP.BF16.F32.PACK_AB R13, R103, R206 ;  /* 0x000000ce670d723e */ /* 0x000fe400000010ff */
[----:B------:R-:W-:Y:S02]  /*15a00*/  F2FP.BF16.F32.PACK_AB R14, R251, R250 ;  /* 0x000000fafb0e723e */ /* 0x000fe400000010ff */
[----:B--2---:R-:W-:Y:S01]  /*15a10*/  F2FP.BF16.F32.PACK_AB R15, R117, R104 ;  /* 0x00000068750f723e */ /* 0x004fe200000010ff */
[----:B------:R-:W-:Y:S01]  /*15a20*/  MUFU.EX2 R118, R118 ;  /* 0x0000007600767308 */ /* 0x000fe20000000800 */
[----:B------:R-:W-:-:S05]  /*15a30*/  MOV R198, R147 ;  /* 0x0000009300c67202 */ /* 0x000fca0000000f00 */
[C---:B------:R-:W-:Y:S02]  /*15a40*/  HMMA.16816.F32.BF16 R72, R12.reuse, R24, R72 ;  /* 0x000000180c48723c */ /* 0x040fe40000041848 */
[----:B------:R-:W2:Y:S04]  /*15a50*/  MUFU.EX2 R119, R119 ;  /* 0x0000007700777308 */ /* 0x000ea80000000800 */
[C---:B------:R-:W-:Y:S04]  /*15a60*/  HMMA.16816.F32.BF16 R64, R12.reuse, R26, R64 ;  /* 0x0000001a0c40723c */ /* 0x040fe80000041840 */
[----:B------:R-:W-:Y:S02]  /*15a70*/  MUFU.EX2 R120, R120 ;  /* 0x0000007800787308 */ /* 0x000fe40000000800 */
[----:B------:R-:W-:Y:S01]  /*15a80*/  HMMA.16816.F32.BF16 R60, R12, R20, R60 ;  /* 0x000000140c3c723c */ /* 0x000fe2000004183c */
[----:B------:R-:W-:-:S05]  /*15a90*/  FADD.FTZ R0, R184, R0 ;  /* 0x00000000b8007221 */ /* 0x000fca0000010000 */
[C---:B------:R-:W-:Y:S01]  /*15aa0*/  HMMA.16816.F32.BF16 R36, R12.reuse, R22, R36 ;  /* 0x000000160c24723c */ /* 0x040fe20000041824 */
[----:B------:R-:W-:Y:S05]  /*15ab0*/  MUFU.EX2 R121, R121 ;  /* 0x0000007900797308 */ /* 0x000fea0000000800 */
[C---:B------:R-:W-:Y:S03]  /*15ac0*/  HMMA.16816.F32.BF16 R56, R12.reuse, R16, R56 ;  /* 0x000000100c38723c */ /* 0x040fe60000041838 */
[----:B------:R-:W-:Y:S03]  /*15ad0*/  MUFU.EX2 R122, R122 ;  /* 0x0000007a007a7308 */ /* 0x000fe60000000800 */
[C---:B------:R-:W-:Y:S05]  /*15ae0*/  HMMA.16816.F32.BF16 R44, R12.reuse, R18, R44 ;  /* 0x000000120c2c723c */ /* 0x040fea000004182c */
[----:B------:R-:W3:Y:S01]  /*15af0*/  MUFU.EX2 R123, R123 ;  /* 0x0000007b007b7308 */ /* 0x000ee20000000800 */
[C---:B------:R-:W-:Y:S06]  /*15b00*/  HMMA.16816.F32.BF16 R32, R12.reuse, R28, R32 ;  /* 0x0000001c0c20723c */ /* 0x040fec0000041820 */
[----:B------:R-:W-:Y:S01]  /*15b10*/  HMMA.16816.F32.BF16 R40, R12, R30, R40 ;  /* 0x0000001e0c28723c */ /* 0x000fe20000041828 */
[----:B------:R-:W-:Y:S08]  /*15b20*/  MUFU.EX2 R124, R124 ;  /* 0x0000007c007c7308 */ /* 0x000ff00000000800 */
[----:B------:R-:W4:Y:S08]  /*15b30*/  MUFU.EX2 R125, R125 ;  /* 0x0000007d007d7308 */ /* 0x000f300000000800 */
[----:B------:R-:W-:Y:S08]  /*15b40*/  MUFU.EX2 R17, R126 ;  /* 0x0000007e00117308 */ /* 0x000ff00000000800 */
[----:B------:R-:W1:Y:S08]  /*15b50*/  MUFU.EX2 R16, R127 ;  /* 0x0000007f00107308 */ /* 0x000e700000000800 */
[----:B------:R-:W-:Y:S08]  /*15b60*/  MUFU.EX2 R14, R128 ;  /* 0x00000080000e7308 */ /* 0x000ff00000000800 */
[----:B------:R-:W1:Y:S01]  /*15b70*/  MUFU.EX2 R13, R129 ;  /* 0x00000081000d7308 */ /* 0x000e620000000800 */
[----:B------:R-:W-:Y:S01]  /*15b80*/  MOV R172, R157 ;  /* 0x0000009d00ac7202 */ /* 0x000fe20000000f00 */
[----:B------:R-:W-:Y:S01]  /*15b90*/  FADD.FTZ R0, R186, R0 ;  /* 0x00000000ba007221 */ /* 0x000fe20000010000 */
[----:B------:R-:W-:Y:S01]  /*15ba0*/  FADD.FTZ R2, R198, R7 ;  /* 0x00000007c6027221 */ /* 0x000fe20000010000 */
[----:B------:R-:W-:-:S02]  /*15bb0*/  IMAD.MOV.U32 R173, RZ, RZ, R156 ;  /* 0x000000ffffad7224 */ /* 0x000fc400078e009c */
[----:B------:R-:W-:Y:S01]  /*15bc0*/  FADD.FTZ R7, R199, R4 ;  /* 0x00000004c7077221 */ /* 0x000fe20000010000 */
[----:B------:R-:W-:Y:S01]  /*15bd0*/  FADD.FTZ R4, R225, R3 ;  /* 0x00000003e1047221 */ /* 0x000fe20000010000 */
[----:B------:R-:W-:Y:S01]  /*15be0*/  MOV R174, R163 ;  /* 0x000000a300ae7202 */ /* 0x000fe20000000f00 */
[----:B------:R-:W-:Y:S01]  /*15bf0*/  FADD.FTZ R3, R224, R0 ;  /* 0x00000000e0037221 */ /* 0x000fe20000010000 */
[----:B------:R-:W-:Y:S01]  /*15c00*/  MOV R157, R144 ;  /* 0x00000090009d7202 */ /* 0x000fe20000000f00 */
[----:B------:R-:W-:Y:S01]  /*15c10*/  FADD.FTZ R2, R172, R2 ;  /* 0x00000002ac027221 */ /* 0x000fe20000010000 */
[----:B------:R-:W-:Y:S01]  /*15c20*/  FADD.FTZ R0, R173, R7 ;  /* 0x00000007ad007221 */ /* 0x000fe20000010000 */
[----:B------:R-:W-:Y:S02]  /*15c30*/  IMAD.MOV.U32 R175, RZ, RZ, R146 ;  /* 0x000000ffffaf7224 */ /* 0x000fe400078e0092 */
[----:B------:R-:W-:Y:S01]  /*15c40*/  FADD.FTZ R4, R195, R4 ;  /* 0x00000004c3047221 */ /* 0x000fe20000010000 */
[----:B------:R-:W-:Y:S01]  /*15c50*/  FADD.FTZ R3, R193, R3 ;  /* 0x00000003c1037221 */ /* 0x000fe20000010000 */
[----:B--2---:R-:W-:Y:S01]  /*15c60*/  F2FP.BF16.F32.PACK_AB R184, R119, R118 ;  /* 0x0000007677b8723e */ /* 0x004fe200000010ff */
[----:B------:R-:W-:Y:S01]  /*15c70*/  FADD.FTZ R12, R174, R2 ;  /* 0x00000002ae0c7221 */ /* 0x000fe20000010000 */
[----:B---3--:R-:W-:Y:S01]  /*15c80*/  F2FP.BF16.F32.PACK_AB R185, R123, R122 ;  /* 0x0000007a7bb9723e */ /* 0x008fe200000010ff */
[----:B------:R-:W-:Y:S01]  /*15c90*/  IMAD.MOV.U32 R98, RZ, RZ, R157 ;  /* 0x000000ffff627224 */ /* 0x000fe200078e009d */
[----:B------:R-:W-:Y:S01]  /*15ca0*/  F2FP.BF16.F32.PACK_AB R186, R121, R120 ;  /* 0x0000007879ba723e */ /* 0x000fe200000010ff */
[----:B------:R-:W-:Y:S01]  /*15cb0*/  FADD.FTZ R7, R192, R0 ;  /* 0x00000000c0077221 */ /* 0x000fe20000010000 */
[----:B----4-:R-:W-:-:S02]  /*15cc0*/  F2FP.BF16.F32.PACK_AB R187, R125, R124 ;  /* 0x0000007c7dbb723e */ /* 0x010fc400000010ff */
[----:B------:R-:W-:Y:S02]  /*15cd0*/  MOV R99, R158 ;  /* 0x0000009e00637202 */ /* 0x000fe40000000f00 */
[----:B------:R-:W-:Y:S02]  /*15ce0*/  F2FP.BF16.F32.PACK_AB R196, R240, R238 ;  /* 0x000000eef0c4723e */ /* 0x000fe400000010ff */
[----:B-1----:R-:W-:Y:S02]  /*15cf0*/  F2FP.BF16.F32.PACK_AB R197, R16, R17 ;  /* 0x0000001110c5723e */ /* 0x002fe400000010ff */
        /* <DEDUP_REMOVED lines=9> */
[----:B------:R-:W-:Y:S01]  /*15d90*/  MOV R69, R142 ;  /* 0x0000008e00457202 */ /* 0x000fe20000000f00 */
[----:B------:R-:W-:Y:S01]  /*15da0*/  IMAD.MOV.U32 R68, RZ, RZ, R143 ;  /* 0x000000ffff447224 */ /* 0x000fe200078e008f */
[----:B------:R-:W-:Y:S01]  /*15db0*/  MOV R76, R141 ;  /* 0x0000008d004c7202 */ /* 0x000fe20000000f00 */
[----:B------:R-:W-:Y:S01]  /*15dc0*/  IMAD.MOV.U32 R77, RZ, RZ, R140 ;  /* 0x000000ffff4d7224 */ /* 0x000fe200078e008c */
[----:B------:R-:W-:Y:S01]  /*15dd0*/  HMMA.16816.F32.BF16 R192, R196, R8, R32 ;  /* 0x00000008c4c0723c */ /* 0x000fe20000041820 */
[----:B------:R-:W-:Y:S01]  /*15de0*/  FADD.FTZ R7, R201, R2 ;  /* 0x00000002c9077221 */ /* 0x000fe20000010000 */
[----:B------:R-:W-:Y:S01]  /*15df0*/  MOV R156, R145 ;  /* 0x00000091009c7202 */ /* 0x000fe20000000f00 */
[----:B------:R-:W-:Y:S04]  /*15e00*/  LDSM.16.MT88.4 R160, [R220+0xb800] ;  /* 0x00b80000dca0783b */ /* 0x000fe80000004200 */
        /* <DEDUP_REMOVED lines=100> */
[----:B-1----:R-:W-:Y:S01]  /*16450*/  HMMA.16816.F32.BF16 R136, R184, R144, R136 ;  /* 0x00000090b888723c */ /* 0x002fe20000041888 */
[----:B------:R-:W-:Y:S01]  /*16460*/  @UP1 UIADD3 UR26, UR26, -0x3, URZ ;  /* 0xfffffffd1a1a1890 */ /* 0x000fe2000fffe03f */
[----:B------:R-:W-:-:S04]  /*16470*/  IMAD.MOV.U32 R70, RZ, RZ, R109 ;  /* 0x000000ffff467224 */ /* 0x000fc800078e006d */
[----:B------:R-:W-:Y:S01]  /*16480*/  HMMA.16816.F32.BF16 R148, R184, R146, R148 ;  /* 0x00000092b894723c */ /* 0x000fe20000041894 */
[----:B------:R-:W-:-:S05]  /*16490*/  MOV R71, R111 ;  /* 0x0000006f00477202 */ /* 0x000fca0000000f00 */
[----:B------:R-:W-:Y:S01]  /*164a0*/  HMMA.16816.F32.BF16 R152, R184, R160, R152 ;  /* 0x000000a0b898723c */ /* 0x000fe20000041898 */
[----:B------:R-:W-:-:S05]  /*164b0*/  @P0 MOV R70, R109 ;  /* 0x0000006d00460202 */ /* 0x000fca0000000f00 */
[----:B------:R-:W-:Y:S01]  /*164c0*/  HMMA.16816.F32.BF16 R164, R184, R162, R164 ;  /* 0x000000a2b8a4723c */ /* 0x000fe200000418a4 */
[----:B------:R-:W-:-:S05]  /*164d0*/  @P0 MOV R71, R111 ;  /* 0x0000006f00470202 */ /* 0x000fca0000000f00 */
[C---:B------:R-:W-:Y:S06]  /*164e0*/  HMMA.16816.F32.BF16 R168, R184.reuse, R176, R168 ;  /* 0x000000b0b8a8723c */ /* 0x040fec00000418a8 */
[----:B------:R-:W-:Y:S06]  /*164f0*/  HMMA.16816.F32.BF16 R180, R184, R178, R180 ;  /* 0x000000b2b8b4723c */ /* 0x000fec00000418b4 */
[C---:B------:R-:W-:Y:S06]  /*16500*/  HMMA.16816.F32.BF16 R140, R196.reuse, R144, R72 ;  /* 0x00000090c48c723c */ /* 0x040fec0000041848 */
[----:B------:R-:W-:Y:S01]  /*16510*/  HMMA.16816.F32.BF16 R156, R196, R160, R60 ;  /* 0x000000a0c49c723c */ /* 0x000fe2000004183c */
[----:B------:R-:W-:-:S05]  /*16520*/  MOV R72, R112 ;  /* 0x0000007000487202 */ /* 0x000fca0000000f00 */
[----:B------:R-:W-:Y:S01]  /*16530*/  HMMA.16816.F32.BF16 R172, R196, R176, R56 ;  /* 0x000000b0c4ac723c */ /* 0x000fe20000041838 */
[----:B------:R-:W-:Y:S01]  /*16540*/  MOV R73, R113 ;  /* 0x0000007100497202 */ /* 0x000fe20000000f00 */
[----:B------:R-:W-:-:S04]  /*16550*/  @P0 IMAD.MOV.U32 R73, RZ, RZ, R113 ;  /* 0x000000ffff490224 */ /* 0x000fc800078e0071 */
[----:B------:R-:W-:Y:S01]  /*16560*/  HMMA.16816.F32.BF16 R144, R196, R146, R64 ;  /* 0x00000092c490723c */ /* 0x000fe20000041840 */
[----:B------:R-:W-:-:S05]  /*16570*/  @P0 MOV R72, R112 ;  /* 0x0000007000480202 */ /* 0x000fca0000000f00 */
[C---:B------:R-:W-:Y:S06]  /*16580*/  HMMA.16816.F32.BF16 R160, R196.reuse, R162, R36 ;  /* 0x000000a2c4a0723c */ /* 0x040fec0000041824 */
[----:B------:R-:W-:Y:S06]  /*16590*/  HMMA.16816.F32.BF16 R176, R196, R178, R44 ;  /* 0x000000b2c4b0723c */ /* 0x000fec000004182c */
[-C--:B------:R-:W-:Y:S06]  /*165a0*/  HMMA.16816.F32.BF16 R184, R184, R10.reuse, R80 ;  /* 0x0000000ab8b8723c */ /* 0x080fec0000041850 */
[----:B------:R-:W-:Y:S01]  /*165b0*/  HMMA.16816.F32.BF16 R196, R196, R10, R40 ;  /* 0x0000000ac4c4723c */ /* 0x000fe20000041828 */
[----:B------:R-:W-:-:S08]  /*165c0*/  NOP ;  /* 0x0000000000007918 */ /* 0x000fd00000000000 */
[----:B--2---:R-:W-:-:S15]  /*165d0*/  @P0 BRA `(.L_x_572) ;  /* 0x0000000000040947 */ /* 0x004fde0003800000 */
.L_x_568:
[----:B------:R-:W-:-:S12]  /*165e0*/  UIADD3 UR26, UR22, -0x1, URZ ;  /* 0xffffffff161a7890 */ /* 0x000fd8000fffe03f */
.L_x_572:
[----:B------:R-:W-:-:S13]  /*165f0*/  ISETP.LE.AND P0, PT, RZ, UR26, PT ;  /* 0x0000001aff007c0c */ /* 0x000fda000bf03270 */
[----:B------:R-:W-:Y:S05]  /*16600*/  @!P0 BRA `(.L_x_573) ;  /* 0x0000007800d88947 */ /* 0x000fea0003800000 */
[----:B------:R-:W-:Y:S01]  /*16610*/  ULDC UR4, c[0x0][0x2d0] ;  /* 0x0000b40000047ab9 */ /* 0x000fe20000000800 */
[----:B------:R-:W-:Y:S01]  /*16620*/  UIMAD.WIDE.U32 UR36, UR6, 0x30, URZ ;  /* 0x00000030062478a5 */ /* 0x000fe2000f8e003f */
[----:B-----5:R-:W-:Y:S01]  /*16630*/  ISETP.GE.AND P0, PT, R200, UR4, PT ;  /* 0x00000004c8007c0c */ /* 0x020fe2000bf06270 */
[----:B------:R-:W-:Y:S01]  /*16640*/  UIMAD UR33, UR7, 0x30, URZ ;  /* 0x00000030072178a4 */ /* 0x000fe2000f8e023f */
        /* <DEDUP_REMOVED lines=10> */
[----:B------:R-:W1:Y:S01]  /*166f0*/  @!P0 LDC.64 R8, c[0x0][0x220] ;  /* 0x00008800ff088b82 */ /* 0x000e620000000a00 */
[----:B------:R-:W-:Y:S01]  /*16700*/  UIMAD UR40, UR7, 0x70, URZ ;  /* 0x00000070072878a4 */ /* 0x000fe2000f8e023f */
[----:B------:R-:W-:Y:S01]  /*16710*/  LEA R226, R5, R224, 0x1 ;  /* 0x000000e005e27211 */ /* 0x000fe200078e08ff */
        /* <DEDUP_REMOVED lines=43> */
[----:B--2---:R-:W3:Y:S02]  /*169d0*/  LDL.LU.64 R2, [R1+0xf0] ;  /* 0x0000f00001027983 */ /* 0x004ee40000300a00 */
[----:B---3--:R-:W-:-:S05]  /*169e0*/  IMAD.MOV.U32 R3, RZ, RZ, R9 ;  /* 0x000000ffff037224 */ /* 0x008fca00078e0009 */
[----:B------:R1:W-:Y:S01]  /*169f0*/  STL.64 [R1+0x90], R2 ;  /* 0x0000900201007387 */ /* 0x0003e20000100a00 */
[----:B------:R-:W-:Y:S05]  /*16a00*/  BRA `(.L_x_574) ;  /* 0x0000000400747947 */ /* 0x000fea0003800000 */
.L_x_576:
[----:B-1----:R-:W2:Y:S01]  /*16a10*/  LDL.64 R2, [R1+0xe0] ;  /* 0x0000e00001027983 */ /* 0x002ea20000100a00 */
[----:B------:R-:W1:Y:S01]  /*16a20*/  @!P0 LDC.64 R8, c[0x0][0x218] ;  /* 0x00008600ff088b82 */ /* 0x000e620000000a00 */
[----:B------:R-:W-:Y:S02]  /*16a30*/  UIADD3 UR45, UR26, -0x1, URZ ;  /* 0xffffffff1a2d7890 */ /* 0x000fe4000fffe03f */
[----:B------:R-:W3:Y:S02]  /*16a40*/  LDL.64 R12, [R1+0xd8] ;  /* 0x0000d800010c7983 */ /* 0x000ee40000100a00 */
[----:B------:R-:W-:Y:S02]  /*16a50*/  USHF.R.S32.HI UR9, URZ, 0x1f, UR45 ;  /* 0x0000001f3f097899 */ /* 0x000fe4000801142d */
[----:B------:R4:W-:Y:S01]  /*16a60*/  @P0 STS.128 [R228+0x4000], RZ ;  /* 0x004000ffe4000388 */ /* 0x0009e20000000c00 */
[----:B------:R-:W-:Y:S01]  /*16a70*/  UIMAD.WIDE.U32 UR56, UR45, UR6, URZ ;  /* 0x000000062d3872a5 */ /* 0x000fe2000f8e003f */
[----:B------:R-:W5:Y:S01]  /*16a80*/  @!P0 LDC.64 R6, c[0x0][0x218] ;  /* 0x00008600ff068b82 */ /* 0x000f620000000a00 */
[----:B------:R-:W-:Y:S04]  /*16a90*/  UIMAD UR9, UR9, UR6, URZ ;  /* 0x00000006090972a4 */ /* 0x000fe8000f8e023f */
[----:B------:R-:W-:Y:S01]  /*16aa0*/  UIMAD UR9, UR45, UR7, UR9 ;  /* 0x000000072d0972a4 */ /* 0x000fe2000f8e0209 */
[----:B------:R-:W-:Y:S02]  /*16ab0*/  IMAD.U32 R0, RZ, RZ, UR56 ;  /* 0x00000038ff007e24 */ /* 0x000fe4000f8e00ff */
[----:B------:R-:W4:Y:S01]  /*16ac0*/  @!P0 LDC.64 R10, c[0x0][0x218] ;  /* 0x00008600ff0a8b82 */ /* 0x000f220000000a00 */
[----:B------:R-:W-:Y:S01]  /*16ad0*/  UIADD3 UR9, UR57, UR9, URZ ;  /* 0x0000000939097290 */ /* 0x000fe2000fffe03f */
[----:B------:R-:W-:Y:S06]  /*16ae0*/  IMAD.U32 R4, RZ, RZ, UR56 ;  /* 0x00000038ff047e24 */ /* 0x000fec000f8e00ff */
[----:B------:R-:W4:Y:S08]  /*16af0*/  @!P0 LDC.64 R18, c[0x0][0x218] ;  /* 0x00008600ff128b82 */ /* 0x000f300000000a00 */
[----:B------:R-:W4:Y:S08]  /*16b00*/  @!P0 LDC.64 R16, c[0x0][0x218] ;  /* 0x00008600ff108b82 */ /* 0x000f300000000a00 */
[----:B------:R-:W4:Y:S01]  /*16b10*/  @!P0 LDC.64 R14, c[0x0][0x218] ;  /* 0x00008600ff0e8b82 */ /* 0x000f220000000a00 */
[----:B--2---:R-:W-:Y:S01]  /*16b20*/  LEA R0, P3, R0, R2, 0x7 ;  /* 0x0000000200007211 */ /* 0x004fe200078638ff */
[----:B------:R-:W-:Y:S03]  /*16b30*/  IMAD.U32 R2, RZ, RZ, UR9 ;  /* 0x00000009ff027e24 */ /* 0x000fe6000f8e00ff */
[----:B-1----:R-:W-:Y:S02]  /*16b40*/  @!P0 LEA R8, P4, R0, R8, 0x1 ;  /* 0x0000000800088211 */ /* 0x002fe400078808ff */
[----:B---3--:R-:W-:Y:S02]  /*16b50*/  LEA.HI.X R2, R4, R13, R2, 0x7, P3 ;  /* 0x0000000d04027211 */ /* 0x008fe400018f3c02 */
[C---:B------:R-:W-:Y:S01]  /*16b60*/  @!P0 IADD3 R3, P2, R0.reuse, UR12, RZ ;  /* 0x0000000c00038c10 */ /* 0x040fe2000ff5e0ff */
[----:B------:R-:W1:Y:S01]  /*16b70*/  @!P0 LDC.64 R12, c[0x0][0x218] ;  /* 0x00008600ff0c8b82 */ /* 0x000e620000000a00 */
        /* <DEDUP_REMOVED lines=24> */
[----:B--2---:R-:W2:Y:S01]  /*16d00*/  @!P0 LDC.64 R8, c[0x0][0x218] ;  /* 0x00008600ff088b82 */ /* 0x004ea20000000a00 */
[----:B----4-:R-:W-:Y:S02]  /*16d10*/  @!P0 IADD3 R7, P5, R0, UR48, RZ ;  /* 0x0000003000078c10 */ /* 0x010fe4000ffbe0ff */
[C---:B-----5:R-:W-:Y:S02]  /*16d20*/  @!P0 LEA R4, P2, R3.reuse, R18, 0x1 ;  /* 0x0000001203048211 */ /* 0x060fe400078408ff */
[----:B------:R-:W-:Y:S04]  /*16d30*/  @!P0 IADD3.X R5, R2, UR41, RZ, P3, !PT ;  /* 0x0000002902058c10 */ /* 0x000fe80009ffe4ff */
[----:B------:R-:W-:Y:S02]  /*16d40*/  @!P0 LEA.HI.X R5, R3, R19, R5, 0x1, P2 ;  /* 0x0000001303058211 */ /* 0x000fe400010f0c05 */
[----:B------:R-:W-:Y:S03]  /*16d50*/  @!P0 IADD3 R3, P2, R0, UR32, RZ ;  /* 0x0000002000038c10 */ /* 0x000fe6000ff5e0ff */
[----:B------:R-:W-:Y:S01]  /*16d60*/  @!PT LDS RZ, [RZ] ;  /* 0x00000000fffff984 */ /* 0x000fe20000000800 */
[----:B------:R-:W-:Y:S01]  /*16d70*/  @!PT LDS RZ, [RZ] ;  /* 0x00000000fffff984 */ /* 0x000fe20000000800 */
[----:B------:R-:W-:Y:S01]  /*16d80*/  @!PT LDS RZ, [RZ] ;  /* 0x00000000fffff984 */ /* 0x000fe20000000800 */
[----:B------:R4:W-:Y:S01]  /*16d90*/  @!P0 LDGSTS.E.BYPASS.LTC128B.128 [R228+0x5800], desc[UR24][R4.64] ;  /* 0x0580000004e48fae */ /* 0x0009e2000b901d58 */
[C---:B-1----:R-:W-:Y:S02]  /*16da0*/  @!P0 LEA R10, P3, R3.reuse, R12, 0x1 ;  /* 0x0000000c030a8211 */ /* 0x042fe400078608ff */
        /* <DEDUP_REMOVED lines=11> */
[C---:B----4-:R-:W-:Y:S02]  /*16e60*/  @!P0 IADD3 R5, P2, R0.reuse, UR50, RZ ;  /* 0x0000003200058c10 */ /* 0x050fe4000ff5e0ff */
[----:B------:R-:W-:Y:S02]  /*16e70*/  @!P0 IADD3 R0, P3, R0, UR54, RZ ;  /* 0x0000003600008c10 */ /* 0x000fe4000ff7e0ff */
[C---:B--2---:R-:W-:Y:S02]  /*16e80*/  @!P0 LEA R8, P6, R5.reuse, R8, 0x1 ;  /* 0x0000000805088211 */ /* 0x044fe400078c08ff */
        /* <DEDUP_REMOVED lines=21> */
.L_x_574:
        /* <DEDUP_REMOVED lines=8> */
[----:B-----5:R-:W5:Y:S04]  /*17060*/  LDL R7, [R1+0xd0] ;  /* 0x0000d00001077983 */ /* 0x020f680000100800 */
        /* <DEDUP_REMOVED lines=91> */
[----:B------:R-:W0:Y:S08]  /*17620*/  LDGDEPBAR ;  /* 0x00000000000079af */ /* 0x000e300000000000 */
[----:B------:R-:W5:Y:S08]  /*17630*/  LDSM.16.M88.4 R48, [R216+0x5000] ;  /* 0x00500000d830783b */ /* 0x000f700000000200 */
[----:B------:R-:W3:Y:S01]  /*17640*/  LDSM.16.M88.4 R64, [R216+0x5800] ;  /* 0x00580000d840783b */ /* 0x000ee20000000200 */
[-C--:B--2---:R-:W-:Y:S07]  /*17650*/  HMMA.16816.F32.BF16 R4, R128, R16.reuse, RZ ;  /* 0x000000108004723c */ /* 0x084fee00000418ff */
[----:B------:R-:W2:Y:S01]  /*17660*/  LDSM.16.M88.4 R80, [R216+0x6000] ;  /* 0x00600000d850783b */ /* 0x000ea20000000200 */
[C---:B-1----:R-:W-:Y:S07]  /*17670*/  HMMA.16816.F32.BF16 R8, R124.reuse, R16, RZ ;  /* 0x000000107c08723c */ /* 0x042fee00000418ff */
[----:B------:R-:W1:Y:S01]  /*17680*/  LDSM.16.M88.4 R96, [R216+0x6800] ;  /* 0x00680000d860783b */ /* 0x000e620000000200 */
[-C--:B------:R-:W-:Y:S06]  /*17690*/  HMMA.16816.F32.BF16 R12, R124, R18.reuse, RZ ;  /* 0x000000127c0c723c */ /* 0x080fec00000418ff */
[C---:B------:R-:W-:Y:S01]  /*176a0*/  HMMA.16816.F32.BF16 R16, R128.reuse, R18, RZ ;  /* 0x000000128010723c */ /* 0x040fe200000418ff */
[----:B------:R-:W1:Y:S05]  /*176b0*/  LDSM.16.M88.4 R112, [R216+0x7000] ;  /* 0x00700000d870783b */ /* 0x000e6a0000000200 */
[-C--:B----4-:R-:W-:Y:S03]  /*176c0*/  HMMA.16816.F32.BF16 R20, R128, R32.reuse, RZ ;  /* 0x000000208014723c */ /* 0x090fe600000418ff */
[----:B------:R-:W4:Y:S03]  /*176d0*/  LDSM.16.M88.4 R200, [R216+0x7800] ;  /* 0x00780000d8c8783b */ /* 0x000f260000000200 */
[C---:B------:R-:W-:Y:S05]  /*176e0*/  HMMA.16816.F32.BF16 R24, R124.reuse, R32, RZ ;  /* 0x000000207c18723c */ /* 0x040fea00000418ff */
[----:B------:R-:W-:Y:S01]  /*176f0*/  LDSM.16.M88.4 R204, [R226] ;  /* 0x00000000e2cc783b */ /* 0x000fe20000000200 */
[-C--:B------:R-:W-:Y:S06]  /*17700*/  HMMA.16816.F32.BF16 R28, R124, R34.reuse, RZ ;  /* 0x000000227c1c723c */ /* 0x080fec00000418ff */
[C---:B------:R-:W-:Y:S01]  /*17710*/  HMMA.16816.F32.BF16 R32, R128.reuse, R34, RZ ;  /* 0x000000228020723c */ /* 0x040fe200000418ff */
[----:B------:R-:W4:Y:S05]  /*17720*/  LDSM.16.M88.4 R208, [R222+0x4000] ;  /* 0x00400000ded0783b */ /* 0x000f2a0000000200 */
[-C--:B-----5:R-:W-:Y:S03]  /*17730*/  HMMA.16816.F32.BF16 R36, R128, R48.reuse, RZ ;  /* 0x000000308024723c */ /* 0x0a0fe600000418ff */
[----:B------:R-:W5:Y:S03]  /*17740*/  LDSM.16.M88.4 R212, [R226+0x2000] ;  /* 0x00200000e2d4783b */ /* 0x000f660000000200 */
[C---:B------:R-:W-:Y:S06]  /*17750*/  HMMA.16816.F32.BF16 R40, R124.reuse, R48, RZ ;  /* 0x000000307c28723c */ /* 0x040fec00000418ff */
        /* <DEDUP_REMOVED lines=18> */
[-C--:B----4-:R-:W-:Y:S06]  /*17880*/  HMMA.16816.F32.BF16 R116, R128, R200.reuse, RZ ;  /* 0x000000c88074723c */ /* 0x090fec00000418ff */
[C---:B------:R-:W-:Y:S06]  /*17890*/  HMMA.16816.F32.BF16 R120, R124.reuse, R200, RZ ;  /* 0x000000c87c78723c */ /* 0x040fec00000418ff */
[-C--:B------:R-:W-:Y:S06]  /*178a0*/  HMMA.16816.F32.BF16 R124, R124, R202.reuse, RZ ;  /* 0x000000ca7c7c723c */ /* 0x080fec00000418ff */
[----:B------:R-:W-:Y:S01]  /*178b0*/  HMMA.16816.F32.BF16 R128, R128, R202, RZ ;  /* 0x000000ca8080723c */ /* 0x000fe200000418ff */
[----:B------:R-:W1:Y:S05]  /*178c0*/  LDSM.16.M88.4 R200, [R222+0x4800] ;  /* 0x00480000dec8783b */ /* 0x000e6a0000000200 */
[-C--:B------:R-:W-:Y:S06]  /*178d0*/  HMMA.16816.F32.BF16 R4, R204, R208.reuse, R4 ;  /* 0x000000d0cc04723c */ /* 0x080fec0000041804 */
[C---:B-----5:R-:W-:Y:S06]  /*178e0*/  HMMA.16816.F32.BF16 R8, R212.reuse, R208, R8 ;  /* 0x000000d0d408723c */ /* 0x060fec0000041808 */
        /* <DEDUP_REMOVED lines=38> */
[----:B------:R-:W2:Y:S08]  /*17b50*/  LDSM.16.M88.4 R200, [R227+0x2000] ;  /* 0x00200000e3c8783b */ /* 0x000eb00000000200 */
        /* <DEDUP_REMOVED lines=68> */
[----:B------:R-:W-:Y:S10]  /*17fa0*/  MUFU.TANH R243, R8 ;  /* 0x0000000800f37308 */ /* 0x000ff40000002400 */
[----:B------:R-:W-:Y:S10]  /*17fb0*/  MUFU.TANH R241, R11 ;  /* 0x0000000b00f17308 */ /* 0x000ff40000002400 */
[----:B-1----:R1:W3:Y:S10]  /*17fc0*/  MUFU.TANH R0, R5 ;  /* 0x0000000500007308 */ /* 0x0022f40000002400 */
[----:B------:R4:W-:Y:S10]  /*17fd0*/  MUFU.TANH R246, R9 ;  /* 0x0000000900f67308 */ /* 0x0009f40000002400 */
[----:B--2---:R-:W-:Y:S01]  /*17fe0*/  MUFU.TANH R2, R17 ;  /* 0x0000001100027308 */ /* 0x004fe20000002400 */
[----:B-1----:R-:W1:Y:S09]  /*17ff0*/  LDSM.16.M88.4 R4, [R221+0x800] ;  /* 0x00080000dd04783b */ /* 0x002e720000000200 */
[----:B------:R-:W-:Y:S01]  /*18000*/  MUFU.TANH R239, R14 ;  /* 0x0000000e00ef7308 */ /* 0x000fe20000002400 */
[----:B----4-:R-:W2:Y:S09]  /*18010*/  LDSM.16.M88.4 R8, [R221+0x1000] ;  /* 0x00100000dd08783b */ /* 0x010eb20000000200 */
[----:B------:R-:W-:Y:S01]  /*18020*/  MUFU.TANH R245, R12 ;  /* 0x0000000c00f57308 */ /* 0x000fe20000002400 */
[----:B---3--:R3:W-:Y:S09]  /*18030*/  STL [R1+0x38], R0 ;  /* 0x0000380001007387 */ /* 0x0087f20000100800 */
[----:B------:R-:W-:Y:S10]  /*18040*/  MUFU.TANH R236, R15 ;  /* 0x0000000f00ec7308 */ /* 0x000ff40000002400 */
[----:B------:R-:W-:Y:S10]  /*18050*/  MUFU.TANH R244, R13 ;  /* 0x0000000d00f47308 */ /* 0x000ff40000002400 */
[----:B------:R-:W-:Y:S01]  /*18060*/  MUFU.TANH R230, R18 ;  /* 0x0000001200e67308 */ /* 0x000fe20000002400 */
[-C--:B-1----:R-:W-:Y:S06]  /*18070*/  HMMA.16816.F32.BF16 R20, R212, R4.reuse, R20 ;  /* 0x00000004d414723c */ /* 0x082fec0000041814 */
[C---:B------:R-:W-:Y:S03]  /*18080*/  HMMA.16816.F32.BF16 R24, R204.reuse, R4, R24 ;  /* 0x00000004cc18723c */ /* 0x040fe60000041818 */
[----:B---3--:R-:W1:Y:S03]  /*18090*/  MUFU.TANH R0, R16 ;  /* 0x0000001000007308 */ /* 0x008e660000002400 */
[-C--:B------:R-:W-:Y:S06]  /*180a0*/  HMMA.16816.F32.BF16 R28, R204, R6.reuse, R28 ;  /* 0x00000006cc1c723c */ /* 0x080fec000004181c */
[C---:B------:R-:W-:Y:S01]  /*180b0*/  HMMA.16816.F32.BF16 R32, R212.reuse, R6, R32 ;  /* 0x00000006d420723c */ /* 0x040fe20000041820 */
[----:B------:R-:W3:Y:S05]  /*180c0*/  LDSM.16.M88.4 R4, [R221+0x1800] ;  /* 0x00180000dd04783b */ /* 0x000eea0000000200 */
[-C--:B--2---:R-:W-:Y:S03]  /*180d0*/  HMMA.16816.F32.BF16 R36, R212, R8.reuse, R36 ;  /* 0x00000008d424723c */ /* 0x084fe60000041824 */
[----:B-1----:R1:W-:Y:S02]  /*180e0*/  STL [R1+0x24], R0 ;  /* 0x0000240001007387 */ /* 0x0023e40000100800 */
[----:B------:R-:W-:Y:S01]  /*180f0*/  FMUL.FTZ R20, R20, UR8 ;  /* 0x0000000814147c20 */ /* 0x000fe20008410000 */
[C---:B------:R-:W-:Y:S01]  /*18100*/  HMMA.16816.F32.BF16 R40, R204.reuse, R8, R40 ;  /* 0x00000008cc28723c */ /* 0x040fe20000041828 */
[----:B------:R-:W-:Y:S04]  /*18110*/  STL [R1+0x2c], R2 ;  /* 0x00002c0201007387 */ /* 0x000fe80000100800 */
[----:B------:R-:W-:Y:S01]  /*18120*/  FMUL.FTZ R22, R22, UR8 ;  /* 0x0000000816167c20 */ /* 0x000fe20008410000 */
[-C--:B------:R-:W-:Y:S05]  /*18130*/  HMMA.16816.F32.BF16 R44, R204, R10.reuse, R44 ;  /* 0x0000000acc2c723c */ /* 0x080fea000004182c */
[----:B------:R-:W-:Y:S01]  /*18140*/  FMUL.FTZ R21, R21, UR8 ;  /* 0x0000000815157c20 */ /* 0x000fe20008410000 */
[C---:B------:R-:W-:Y:S01]  /*18150*/  HMMA.16816.F32.BF16 R48, R212.reuse, R10, R48 ;  /* 0x0000000ad430723c */ /* 0x040fe20000041830 */
[----:B------:R-:W2:Y:S04]  /*18160*/  LDSM.16.M88.4 R8, [R221+0x2000] ;  /* 0x00200000dd08783b */ /* 0x000ea80000000200 */
[----:B------:R-:W-:Y:S01]  /*18170*/  FMUL.FTZ R34, R34, UR8 ;  /* 0x0000000822227c20 */ /* 0x000fe20008410000 */
[----:B------:R-:W-:Y:S01]  /*18180*/  FMUL.FTZ R33, R33, UR8 ;  /* 0x0000000821217c20 */ /* 0x000fe20008410000 */
[----:B------:R-:W-:Y:S01]  /*18190*/  FMUL.FTZ R27, R27, UR8 ;  /* 0x000000081b1b7c20 */ /* 0x000fe20008410000 */
[----:B------:R-:W-:Y:S01]  /*181a0*/  FMUL.FTZ R38, R38, UR8 ;  /* 0x0000000826267c20 */ /* 0x000fe20008410000 */
[----:B------:R-:W-:Y:S02]  /*181b0*/  MUFU.TANH R203, R34 ;  /* 0x0000002200cb7308 */ /* 0x000fe40000002400 */
[----:B------:R-:W-:Y:S01]  /*181c0*/  FMUL.FTZ R23, R23, UR8 ;  /* 0x0000000817177c20 */ /* 0x000fe20008410000 */
[----:B------:R-:W-:Y:S01]  /*181d0*/  FMUL.FTZ R37, R37, UR8 ;  /* 0x0000000825257c20 */ /* 0x000fe20008410000 */
[----:B------:R-:W-:Y:S01]  /*181e0*/  FMUL.FTZ R42, R42, UR8 ;  /* 0x000000082a2a7c20 */ /* 0x000fe20008410000 */
[----:B------:R-:W-:Y:S01]  /*181f0*/  FMUL.FTZ R26, R26, UR8 ;  /* 0x000000081a1a7c20 */ /* 0x000fe20008410000 */
[----:B------:R-:W-:Y:S01]  /*18200*/  FMUL.FTZ R25, R25, UR8 ;  /* 0x0000000819197c20 */ /* 0x000fe20008410000 */
[----:B------:R-:W-:Y:S03]  /*18210*/  FMUL.FTZ R30, R30, UR8 ;  /* 0x000000081e1e7c20 */ /* 0x000fe60008410000 */
[----:B-1----:R-:W1:Y:S01]  /*18220*/  MUFU.TANH R0, R19 ;  /* 0x0000001300007308 */ /* 0x002e620000002400 */
[-C--:B---3--:R-:W-:Y:S03]  /*18230*/  HMMA.16816.F32.BF16 R52, R212, R4.reuse, R52 ;  /* 0x00000004d434723c */ /* 0x088fe60000041834 */
[----:B------:R-:W-:Y:S01]  /*18240*/  FMUL.FTZ R28, R28, UR8 ;  /* 0x000000081c1c7c20 */ /* 0x000fe20008410000 */
[----:B------:R-:W-:Y:S01]  /*18250*/  FMUL.FTZ R35, R35, UR8 ;  /* 0x0000000823237c20 */ /* 0x000fe20008410000 */
[----:B------:R-:W-:Y:S01]  /*18260*/  FMUL.FTZ R39, R39, UR8 ;  /* 0x0000000827277c20 */ /* 0x000fe20008410000 */
[C---:B------:R-:W-:Y:S03]  /*18270*/  HMMA.16816.F32.BF16 R56, R204.reuse, R4, R56 ;  /* 0x00000004cc38723c */ /* 0x040fe60000041838 */
[----:B------:R-:W-:Y:S02]  /*18280*/  MUFU.TANH R34, R33 ;  /* 0x0000002100227308 */ /* 0x000fe40000002400 */
[----:B------:R-:W-:Y:S01]  /*18290*/  FMUL.FTZ R40, R40, UR8 ;  /* 0x0000000828287c20 */ /* 0x000fe20008410000 */
[-C--:B------:R-:W-:Y:S07]  /*182a0*/  HMMA.16816.F32.BF16 R60, R204, R6.reuse, R60 ;  /* 0x00000006cc3c723c */ /* 0x080fee000004183c */
[----:B------:R-:W-:Y:S01]  /*182b0*/  MUFU.TANH R231, R27 ;  /* 0x0000001b00e77308 */ /* 0x000fe20000002400 */
[----:B-1----:R1:W-:Y:S03]  /*182c0*/  STL [R1+0x28], R0 ;  /* 0x0000280001007387 */ /* 0x0023e60000100800 */
[----:B------:R-:W-:Y:S01]  /*182d0*/  FMUL.FTZ R45, R45, UR8 ;  /* 0x000000082d2d7c20 */ /* 0x000fe20008410000 */
[C---:B------:R-:W-:Y:S01]  /*182e0*/  HMMA.16816.F32.BF16 R64, R212.reuse, R6, R64 ;  /* 0x00000006d440723c */ /* 0x040fe20000041840 */
[----:B------:R-:W3:Y:S04]  /*182f0*/  LDSM.16.M88.4 R4, [R221+0x2800] ;  /* 0x00280000dd04783b */ /* 0x000ee80000000200 */
[----:B------:R-:W-:Y:S01]  /*18300*/  MUFU.TANH R33, R38 ;  /* 0x0000002600217308 */ /* 0x000fe20000002400 */
[-C--:B--2---:R-:W-:Y:S05]  /*18310*/  HMMA.16816.F32.BF16 R68, R212, R8.reuse, R68 ;  /* 0x00000008d444723c */ /* 0x084fea0000041844 */
[----:B------:R-:W-:Y:S01]  /*18320*/  FMUL.FTZ R44, R44, UR8 ;  /* 0x000000082c2c7c20 */ /* 0x000fe20008410000 */
[C---:B------:R-:W-:Y:S03]  /*18330*/  HMMA.16816.F32.BF16 R72, R204.reuse, R8, R72 ;  /* 0x00000008cc48723c */ /* 0x040fe60000041848 */
[----:B------:R-:W-:Y:S02]  /*18340*/  MUFU.TANH R211, R23 ;  /* 0x0000001700d37308 */ /* 0x000fe40000002400 */
[----:B------:R-:W-:Y:S01]  /*18350*/  FMUL.FTZ R47, R47, UR8 ;  /* 0x000000082f2f7c20 */ /* 0x000fe20008410000 */
[-C--:B------:R-:W-:Y:S07]  /*18360*/  HMMA.16816.F32.BF16 R76, R204, R10.reuse, R76 ;  /* 0x0000000acc4c723c */ /* 0x080fee000004184c */
[----:B------:R-:W-:Y:S01]  /*18370*/  MUFU.TANH R27, R37 ;  /* 0x00000025001b7308 */ /* 0x000fe20000002400 */
[----:B------:R-:W-:Y:S01]  /*18380*/  FMUL.FTZ R50, R50, UR8 ;  /* 0x0000000832327c20 */ /* 0x000fe20008410000 */
[C---:B------:R-:W-:Y:S01]  /*18390*/  HMMA.16816.F32.BF16 R80, R212.reuse, R10, R80 ;  /* 0x0000000ad450723c */ /* 0x040fe20000041850 */
[----:B------:R-:W2:Y:S07]  /*183a0*/  LDSM.16.M88.4 R8, [R221+0x3000] ;  /* 0x00300000dd08783b */ /* 0x000eae0000000200 */
[----:B-1----:R-:W1:Y:S03]  /*183b0*/  MUFU.TANH R0, R20 ;  /* 0x0000001400007308 */ /* 0x002e660000002400 */
        /* <DEDUP_REMOVED lines=10> */
[-C--:B---3--:R-:W-:Y:S05]  /*18460*/  HMMA.16816.F32.BF16 R84, R212, R4.reuse, R84 ;  /* 0x00000004d454723c */ /* 0x088fea0000041854 */
[----:B------:R-:W-:Y:S01]  /*18470*/  MUFU.TANH R233, R26 ;  /* 0x0000001a00e97308 */ /* 0x000fe20000002400 */
[----:B-1----:R-:W-:Y:S01]  /*18480*/  STL [R1+0x1c], R0 ;  /* 0x00001c0001007387 */ /* 0x002fe20000100800 */
[----:B------:R-:W-:Y:S01]  /*18490*/  FMUL.FTZ R65, R65, UR8 ;  /* 0x0000000841417c20 */ /* 0x000fe20008410000 */
[C---:B------:R-:W-:Y:S07]  /*184a0*/  HMMA.16816.F32.BF16 R88, R204.reuse, R4, R88 ;  /* 0x00000004cc58723c */ /* 0x040fee0000041858 */
[----:B------:R-:W-:Y:S01]  /*184b0*/  MUFU.TANH R240, R25 ;  /* 0x0000001900f07308 */ /* 0x000fe20000002400 */
[-C--:B------:R-:W-:Y:S03]  /*184c0*/  HMMA.16816.F32.BF16 R92, R204, R6.reuse, R92 ;  /* 0x00000006cc5c723c */ /* 0x080fe6000004185c */
[----:B------:R-:W-:Y:S03]  /*184d0*/  FMUL.FTZ R67, R67, UR8 ;  /* 0x0000000843437c20 */ /* 0x000fe60008410000 */
[C---:B------:R-:W-:Y:S03]  /*184e0*/  HMMA.16816.F32.BF16 R96, R212.reuse, R6, R96 ;  /* 0x00000006d460723c */ /* 0x040fe60000041860 */
[----:B------:R-:W-:Y:S01]  /*184f0*/  MUFU.TANH R210, R30 ;  /* 0x0000001e00d27308 */ /* 0x000fe20000002400 */
[----:B------:R-:W1:Y:S01]  /*18500*/  LDSM.16.M88.4 R4, [R221+0x3800] ;  /* 0x00380000dd04783b */ /* 0x000e620000000200 */
[----:B------:R-:W-:Y:S01]  /*18510*/  FMUL.FTZ R24, R24, UR8 ;  /* 0x0000000818187c20 */ /* 0x000fe20008410000 */
[----:B------:R-:W-:Y:S07]  /*18520*/  DEPBAR.LE SB0, 0x0 ;  /* 0x000080000000791a */ /* 0x000fee0000000000 */
[----:B------:R-:W-:Y:S01]  /*18530*/  MUFU.TANH R238, R28 ;  /* 0x0000001c00ee7308 */ /* 0x000fe20000002400 */
[----:B------:R-:W-:Y:S01]  /*18540*/  BAR.SYNC.DEFER_BLOCKING 0x0 ;  /* 0x0000000000007b1d */ /* 0x000fe20000010000 */
[-C--:B--2---:R-:W-:Y:S05]  /*18550*/  HMMA.16816.F32.BF16 R100, R212, R8.reuse, R100 ;  /* 0x00000008d464723c */ /* 0x084fea0000041864 */
[----:B------:R-:W-:Y:S03]  /*18560*/  FMUL.FTZ R31, R31, UR8 ;  /* 0x000000081f1f7c20 */ /* 0x000fe60008410000 */
[----:B------:R-:W-:Y:S01]  /*18570*/  MUFU.TANH R201, R35 ;  /* 0x0000002300c97308 */ /* 0x000fe20000002400 */
[C---:B------:R-:W-:Y:S04]  /*18580*/  HMMA.16816.F32.BF16 R104, R204.reuse, R8, R104 ;  /* 0x00000008cc68723c */ /* 0x040fe80000041868 */
[----:B------:R-:W-:Y:S01]  /*18590*/  FMUL.FTZ R29, R29, UR8 ;  /* 0x000000081d1d7c20 */ /* 0x000fe20008410000 */
[----:B------:R-:W-:Y:S01]  /*185a0*/  FMUL.FTZ R32, R32, UR8 ;  /* 0x0000000820207c20 */ /* 0x000fe20008410000 */
[-C--:B------:R-:W-:Y:S03]  /*185b0*/  HMMA.16816.F32.BF16 R108, R204, R10.reuse, R108 ;  /* 0x0000000acc6c723c */ /* 0x080fe6000004186c */
[----:B------:R-:W-:Y:S02]  /*185c0*/  MUFU.TANH R37, R39 ;  /* 0x0000002700257308 */ /* 0x000fe40000002400 */
[----:B------:R-:W-:Y:S01]  /*185d0*/  FMUL.FTZ R48, R48, UR8 ;  /* 0x0000000830307c20 */ /* 0x000fe20008410000 */
[C---:B------:R-:W-:Y:S07]  /*185e0*/  HMMA.16816.F32.BF16 R112, R212.reuse, R10, R112 ;  /* 0x0000000ad470723c */ /* 0x040fee0000041870 */
[----:B------:R-:W-:Y:S01]  /*185f0*/  MUFU.TANH R232, R40 ;  /* 0x0000002800e87308 */ /* 0x000fe20000002400 */
[----:B------:R-:W-:Y:S03]  /*18600*/  FMUL.FTZ R36, R36, UR8 ;  /* 0x0000000824247c20 */ /* 0x000fe60008410000 */
[----:B------:R-:W-:Y:S01]  /*18610*/  FMUL.FTZ R41, R41, UR8 ;  /* 0x0000000829297c20 */ /* 0x000fe20008410000 */
[----:B------:R-:W-:Y:S01]  /*18620*/  FMUL.FTZ R46, R46, UR8 ;  /* 0x000000082e2e7c20 */ /* 0x000fe20008410000 */
[----:B------:R-:W-:Y:S04]  /*18630*/  FMUL.FTZ R49, R49, UR8 ;  /* 0x0000000831317c20 */ /* 0x000fe80008410000 */
[----:B------:R-:W-:Y:S01]  /*18640*/  MUFU.TANH R42, R45 ;  /* 0x0000002d002a7308 */ /* 0x000fe20000002400 */
[-C--:B-1----:R-:W-:Y:S03]  /*18650*/  HMMA.16816.F32.BF16 R116, R212, R4.reuse, R116 ;  /* 0x00000004d474723c */ /* 0x082fe60000041874 */
[----:B------:R-:W-:Y:S01]  /*18660*/  FMUL.FTZ R55, R55, UR8 ;  /* 0x0000000837377c20 */ /* 0x000fe20008410000 */
[----:B------:R-:W-:Y:S01]  /*18670*/  FMUL.FTZ R58, R58, UR8 ;  /* 0x000000083a3a7c20 */ /* 0x000fe20008410000 */
[----:B------:R-:W-:Y:S01]  /*18680*/  FMUL.FTZ R57, R57, UR8 ;  /* 0x0000000839397c20 */ /* 0x000fe20008410000 */
[C---:B------:R-:W-:Y:S03]  /*18690*/  HMMA.16816.F32.BF16 R120, R204.reuse, R4, R120 ;  /* 0x00000004cc78723c */ /* 0x040fe60000041878 */
[----:B------:R-:W-:Y:S02]  /*186a0*/  MUFU.TANH R23, R66 ;  /* 0x0000004200177308 */ /* 0x000fe40000002400 */
[----:B------:R-:W-:Y:S01]  /*186b0*/  FMUL.FTZ R61, R61, UR8 ;  /* 0x000000083d3d7c20 */ /* 0x000fe20008410000 */
[----:B------:R-:W-:Y:S01]  /*186c0*/  FMUL.FTZ R64, R64, UR8 ;  /* 0x0000000840407c20 */ /* 0x000fe20008410000 */
[----:B------:R-:W-:Y:S01]  /*186d0*/  FMUL.FTZ R70, R70, UR8 ;  /* 0x0000000846467c20 */ /* 0x000fe20008410000 */
[----:B------:R-:W-:Y:S05]  /*186e0*/  FMUL.FTZ R72, R72, UR8 ;  /* 0x0000000848487c20 */ /* 0x000fea0008410000 */
[----:B------:R1:W-:Y:S01]  /*186f0*/  MUFU.TANH R208, R44 ;  /* 0x0000002c00d07308 */ /* 0x0003e20000002400 */
[-C--:B------:R-:W-:Y:S03]  /*18700*/  HMMA.16816.F32.BF16 R124, R204, R6.reuse, R124 ;  /* 0x00000006cc7c723c */ /* 0x080fe6000004187c */
[----:B------:R-:W-:Y:S01]  /*18710*/  FMUL.FTZ R73, R73, UR8 ;  /* 0x0000000849497c20 */ /* 0x000fe20008410000 */
[----:B------:R-:W-:Y:S01]  /*18720*/  FMUL.FTZ R43, R43, UR8 ;  /* 0x000000082b2b7c20 */ /* 0x000fe20008410000 */
[----:B------:R-:W-:Y:S01]  /*18730*/  FMUL.FTZ R54, R54, UR8 ;  /* 0x0000000836367c20 */ /* 0x000fe20008410000 */
[----:B------:R-:W-:Y:S03]  /*18740*/  FMUL.FTZ R74, R74, UR8 ;  /* 0x000000084a4a7c20 */ /* 0x000fe60008410000 */
[----:B------:R2:W-:Y:S02]  /*18750*/  MUFU.TANH R39, R47 ;  /* 0x0000002f00277308 */ /* 0x0005e40000002400 */
[----:B------:R-:W-:Y:S01]  /*18760*/  FMUL.FTZ R75, R75, UR8 ;  /* 0x000000084b4b7c20 */ /* 0x000fe20008410000 */
[----:B------:R-:W-:Y:S04]  /*18770*/  HMMA.16816.F32.BF16 R128, R212, R6, R128 ;  /* 0x00000006d480723c */ /* 0x000fe80000041880 */
[----:B------:R-:W-:Y:S01]  /*18780*/  FMUL.FTZ R76, R76, UR8 ;  /* 0x000000084c4c7c20 */ /* 0x000fe20008410000 */
[----:B------:R-:W-:Y:S02]  /*18790*/  FMUL.FTZ R77, R77, UR8 ;  /* 0x000000084d4d7c20 */ /* 0x000fe40008410000 */
[----:B------:R3:W-:Y:S01]  /*187a0*/  MUFU.TANH R45, R50 ;  /* 0x00000032002d7308 */ /* 0x0007e20000002400 */
[----:B-1----:R-:W-:Y:S03]  /*187b0*/  FMUL.FTZ R44, R85, UR8 ;  /* 0x00000008552c7c20 */ /* 0x002fe60008410000 */
[----:B------:R-:W-:Y:S01]  /*187c0*/  FMUL.FTZ R90, R90, UR8 ;  /* 0x000000085a5a7c20 */ /* 0x000fe20008410000 */
[----:B------:R-:W-:Y:S01]  /*187d0*/  FMUL.FTZ R88, R88, UR8 ;  /* 0x0000000858587c20 */ /* 0x000fe20008410000 */
[----:B------:R-:W-:Y:S01]  /*187e0*/  FMUL.FTZ R91, R91, UR8 ;  /* 0x000000085b5b7c20 */ /* 0x000fe20008410000 */
[----:B------:R-:W-:Y:S03]  /*187f0*/  FMUL.FTZ R89, R89, UR8 ;  /* 0x0000000859597c20 */ /* 0x000fe60008410000 */
[----:B------:R1:W-:Y:S01]  /*18800*/  MUFU.TANH R252, R51 ;  /* 0x0000003300fc7308 */ /* 0x0003e20000002400 */
[----:B--2---:R-:W-:Y:S01]  /*18810*/  FMUL.FTZ R47, R84, UR8 ;  /* 0x00000008542f7c20 */ /* 0x004fe20008410000 */
[----:B------:R-:W-:Y:S01]  /*18820*/  FMUL.FTZ R94, R94, UR8 ;  /* 0x000000085e5e7c20 */ /* 0x000fe20008410000 */
[----:B------:R-:W-:Y:S01]  /*18830*/  FMUL.FTZ R92, R92, UR8 ;  /* 0x000000085c5c7c20 */ /* 0x000fe20008410000 */
[----:B------:R-:W-:Y:S06]  /*18840*/  FMUL.FTZ R95, R95, UR8 ;  /* 0x000000085f5f7c20 */ /* 0x000fec0008410000 */
[----:B------:R2:W-:Y:S01]  /*18850*/  MUFU.TANH R35, R52 ;  /* 0x0000003400237308 */ /* 0x0005e20000002400 */
[----:B---3--:R-:W-:Y:S09]  /*18860*/  FMUL.FTZ R50, R81, UR8 ;  /* 0x0000000851327c20 */ /* 0x008ff20008410000 */
[----:B------:R3:W-:Y:S01]  /*18870*/  MUFU.TANH R250, R53 ;  /* 0x0000003500fa7308 */ /* 0x0007e20000002400 */
[----:B-1----:R-:W-:Y:S09]  /*18880*/  FMUL.FTZ R51, R87, UR8 ;  /* 0x0000000857337c20 */ /* 0x002ff20008410000 */
[----:B------:R1:W-:Y:S01]  /*18890*/  MUFU.TANH R28, R56 ;  /* 0x00000038001c7308 */ /* 0x0003e20000002400 */
[----:B--2---:R-:W-:Y:S09]  /*188a0*/  FMUL.FTZ R52, R80, UR8 ;  /* 0x0000000850347c20 */ /* 0x004ff20008410000 */
        /* <DEDUP_REMOVED lines=12> */
[----:B------:R-:W2:Y:S01]  /*18970*/  MUFU.TANH R2, R22 ;  /* 0x0000001600027308 */ /* 0x000ea20000002400 */
[----:B---3--:R-:W-:Y:S09]  /*18980*/  FMUL.FTZ R65, R78, UR8 ;  /* 0x000000084e417c20 */ /* 0x008ff20008410000 */
[----:B------:R-:W3:Y:S01]  /*18990*/  MUFU.TANH R0, R21 ;  /* 0x0000001500007308 */ /* 0x000ee20000002400 */
[----:B-1----:R-:W-:Y:S09]  /*189a0*/  FMUL.FTZ R67, R71, UR8 ;  /* 0x0000000847437c20 */ /* 0x002ff20008410000 */
[----:B------:R1:W4:Y:S01]  /*189b0*/  MUFU.TANH R242, R24 ;  /* 0x0000001800f27308 */ /* 0x0003220000002400 */
[----:B--2---:R1:W-:Y:S09]  /*189c0*/  STL [R1+0x18], R2 ;  /* 0x0000180201007387 */ /* 0x0043f20000100800 */
[----:B------:R1:W2:Y:S01]  /*189d0*/  MUFU.TANH R209, R31 ;  /* 0x0000001f00d17308 */ /* 0x0002a20000002400 */
[----:B---3--:R1:W-:Y:S09]  /*189e0*/  STL [R1+0x20], R0 ;  /* 0x0000200001007387 */ /* 0x0083f20000100800 */
[----:B------:R1:W3:Y:S10]  /*189f0*/  MUFU.TANH R235, R29 ;  /* 0x0000001d00eb7308 */ /* 0x0002f40000002400 */
[----:B------:R1:W1:Y:S10]  /*18a00*/  MUFU.TANH R200, R32 ;  /* 0x0000002000c87308 */ /* 0x0002740000002400 */
        /* <DEDUP_REMOVED lines=9> */
[----:B------:R-:W1:Y:S10]  /*18aa0*/  MUFU.TANH R36, R36 ;  /* 0x0000002400247308 */ /* 0x000e740000002400 */
[----:B------:R1:W1:Y:S10]  /*18ab0*/  MUFU.TANH R202, R43 ;  /* 0x0000002b00ca7308 */ /* 0x0002740000002400 */
[----:B------:R1:W1:Y:S10]  /*18ac0*/  MUFU.TANH R41, R54 ;  /* 0x0000003600297308 */ /* 0x0002740000002400 */
[----:B------:R-:W1:Y:S10]  /*18ad0*/  MUFU.TANH R63, R63 ;  /* 0x0000003f003f7308 */ /* 0x000e740000002400 */
[----:B------:R-:W1:Y:S10]  /*18ae0*/  MUFU.TANH R70, R70 ;  /* 0x0000004600467308 */ /* 0x000e740000002400 */
[----:B------:R-:W1:Y:S10]  /*18af0*/  MUFU.TANH R60, R60 ;  /* 0x0000003c003c7308 */ /* 0x000e740000002400 */
[----:B------:R-:W1:Y:S10]  /*18b00*/  MUFU.TANH R67, R67 ;  /* 0x0000004300437308 */ /* 0x000e740000002400 */
[----:B------:R1:W1:Y:S10]  /*18b10*/  MUFU.TANH R21, R74 ;  /* 0x0000004a00157308 */ /* 0x0002740000002400 */
[----:B------:R-:W1:Y:S10]  /*18b20*/  MUFU.TANH R72, R72 ;  /* 0x0000004800487308 */ /* 0x000e740000002400 */
[----:B------:R1:W1:Y:S10]  /*18b30*/  MUFU.TANH R22, R75 ;  /* 0x0000004b00167308 */ /* 0x0002740000002400 */
[----:B------:R-:W1:Y:S10]  /*18b40*/  MUFU.TANH R73, R73 ;  /* 0x0000004900497308 */ /* 0x000e740000002400 */
        /* <DEDUP_REMOVED lines=16> */
[----:B------:R1:W1:Y:S10]  /*18c50*/  MUFU.TANH R49, R94 ;  /* 0x0000005e00317308 */ /* 0x0002740000002400 */
[----:B------:R1:W1:Y:S10]  /*18c60*/  MUFU.TANH R57, R92 ;  /* 0x0000005c00397308 */ /* 0x0002740000002400 */
[----:B------:R1:W1:Y:S01]  /*18c70*/  MUFU.TANH R46, R95 ;  /* 0x0000005f002e7308 */ /* 0x0002620000002400 */
[----:B--234-:R-:W-:Y:S05]  /*18c80*/  @P1 BRA `(.L_x_576) ;  /* 0xffffffdc00601947 */ /* 0x01cfea000383ffff */
.L_x_575:
[----:B-1----:R-:W2:Y:S01]  /*18c90*/  LDL.LU R2, [R1+0x24] ;  /* 0x0000240001027983 */ /* 0x002ea20000300800 */
[----:B------:R-:W-:Y:S01]  /*18ca0*/  MOV R0, UR26 ;  /* 0x0000001a00007c02 */ /* 0x000fe20008000f00 */
[----:B------:R-:W-:Y:S01]  /*18cb0*/  FMUL.FTZ R100, R100, UR8 ;  /* 0x0000000864647c20 */ /* 0x000fe20008410000 */
[----:B---3--:R-:W-:Y:S01]  /*18cc0*/  MOV R7, R36 ;  /* 0x0000002400077202 */ /* 0x008fe20000000f00 */
[----:B------:R-:W3:Y:S01]  /*18cd0*/  LDL.LU R13, [R1+0x34] ;  /* 0x00003400010d7983 */ /* 0x000ee20000300800 */
[----:B------:R-:W-:Y:S01]  /*18ce0*/  FMUL.FTZ R106, R106, UR8 ;  /* 0x000000086a6a7c20 */ /* 0x000fe20008410000 */
[----:B------:R-:W-:Y:S01]  /*18cf0*/  FMUL.FTZ R101, R101, UR8 ;  /* 0x0000000865657c20 */ /* 0x000fe20008410000 */
[----:B------:R-:W-:Y:S01]  /*18d00*/  FMUL.FTZ R96, R96, UR8 ;  /* 0x0000000860607c20 */ /* 0x000fe20008410000 */
[----:B------:R-:W4:Y:S01]  /*18d10*/  LDL.LU R12, [R1+0x30] ;  /* 0x00003000010c7983 */ /* 0x000f220000300800 */
[----:B------:R-:W-:Y:S01]  /*18d20*/  FMUL.FTZ R102, R102, UR8 ;  /* 0x0000000866667c20 */ /* 0x000fe20008410000 */
[----:B------:R-:W-:Y:S01]  /*18d30*/  FMUL.FTZ R93, R93, UR8 ;  /* 0x000000085d5d7c20 */ /* 0x000fe20008410000 */
[----:B------:R-:W1:Y:S01]  /*18d40*/  MUFU.TANH R36, R96 ;  /* 0x0000006000247308 */ /* 0x000e620000002400 */
[----:B------:R-:W4:Y:S01]  /*18d50*/  LDL.LU R11, [R1+0x28] ;  /* 0x00002800010b7983 */ /* 0x000f220000300800 */
[----:B------:R-:W-:Y:S01]  /*18d60*/  FMUL.FTZ R97, R97, UR8 ;  /* 0x0000000861617c20 */ /* 0x000fe20008410000 */
[----:B------:R-:W-:Y:S01]  /*18d70*/  FMUL.FTZ R103, R103, UR8 ;  /* 0x0000000867677c20 */ /* 0x000fe20008410000 */
[----:B------:R-:W-:Y:S01]  /*18d80*/  FMUL.FTZ R99, R99, UR8 ;  /* 0x0000000863637c20 */ /* 0x000fe20008410000 */
[----:B------:R-:W4:Y:S01]  /*18d90*/  LDL.LU R10, [R1+0x2c] ;  /* 0x00002c00010a7983 */ /* 0x000f220000300800 */
[----:B------:R-:W-:Y:S01]  /*18da0*/  FMUL.FTZ R107, R107, UR8 ;  /* 0x000000086b6b7c20 */ /* 0x000fe20008410000 */
[----:B------:R-:W-:Y:S03]  /*18db0*/  FMUL.FTZ R98, R98, UR8 ;  /* 0x0000000862627c20 */ /* 0x000fe60008410000 */
[----:B------:R-:W-:Y:S01]  /*18dc0*/  MUFU.TANH R54, R93 ;  /* 0x0000005d00367308 */ /* 0x000fe20000002400 */
[----:B------:R-:W4:Y:S01]  /*18dd0*/  LDL.LU R5, [R1+0x20] ;  /* 0x0000200001057983 */ /* 0x000f220000300800 */
[----:B------:R-:W-:Y:S01]  /*18de0*/  FMUL.FTZ R105, R105, UR8 ;  /* 0x0000000869697c20 */ /* 0x000fe20008410000 */
[----:B------:R-:W-:Y:S01]  /*18df0*/  FMUL.FTZ R104, R104, UR8 ;  /* 0x0000000868687c20 */ /* 0x000fe20008410000 */
[----:B------:R-:W-:Y:S01]  /*18e00*/  FMUL.FTZ R112, R112, UR8 ;  /* 0x0000000870707c20 */ /* 0x000fe20008410000 */
[----:B------:R-:W4:Y:S01]  /*18e10*/  LDL.LU R9, [R1+0x38] ;  /* 0x0000380001097983 */ /* 0x000f220000300800 */
[----:B------:R-:W-:Y:S01]  /*18e20*/  FMUL.FTZ R114, R114, UR8 ;  /* 0x0000000872727c20 */ /* 0x000fe20008410000 */
[----:B------:R-:W-:Y:S03]  /*18e30*/  FMUL.FTZ R111, R111, UR8 ;  /* 0x000000086f6f7c20 */ /* 0x000fe60008410000 */
[----:B------:R-:W1:Y:S01]  /*18e40*/  MUFU.TANH R43, R98 ;  /* 0x00000062002b7308 */ /* 0x000e620000002400 */
[----:B------:R-:W4:Y:S01]  /*18e50*/  LDL.LU R8, [R1+0x1c] ;  /* 0x00001c0001087983 */ /* 0x000f220000300800 */
[----:B------:R-:W-:Y:S01]  /*18e60*/  FMUL.FTZ R110, R110, UR8 ;  /* 0x000000086e6e7c20 */ /* 0x000fe20008410000 */
[----:B------:R-:W-:Y:S01]  /*18e70*/  FMUL.FTZ R108, R108, UR8 ;  /* 0x000000086c6c7c20 */ /* 0x000fe20008410000 */
[----:B------:R-:W-:Y:S01]  /*18e80*/  FMUL.FTZ R109, R109, UR8 ;  /* 0x000000086d6d7c20 */ /* 0x000fe20008410000 */
[----:B------:R-:W4:Y:S01]  /*18e90*/  LDL.LU R6, [R1+0x18] ;  /* 0x0000180001067983 */ /* 0x000f220000300800 */
[----:B------:R-:W-:Y:S01]  /*18ea0*/  FMUL.FTZ R113, R113, UR8 ;  /* 0x0000000871717c20 */ /* 0x000fe20008410000 */
[----:B------:R-:W-:Y:S01]  /*18eb0*/  FMUL.FTZ R115, R115, UR8 ;  /* 0x0000000873737c20 */ /* 0x000fe20008410000 */
[----:B------:R-:W-:Y:S01]  /*18ec0*/  FMUL.FTZ R116, R116, UR8 ;  /* 0x0000000874747c20 */ /* 0x000fe20008410000 */
[----:B------:R-:W1:Y:S01]  /*18ed0*/  S2R R3, SR_TID.X ;  /* 0x0000000000037919 */ /* 0x000e620000002100 */
[----:B------:R-:W-:Y:S01]  /*18ee0*/  FMUL.FTZ R118, R118, UR8 ;  /* 0x0000000876767c20 */ /* 0x000fe20008410000 */
[----:B------:R-:W-:Y:S01]  /*18ef0*/  FMUL.FTZ R120, R120, UR8 ;  /* 0x0000000878787c20 */ /* 0x000fe20008410000 */
[----:B------:R-:W-:Y:S01]  /*18f00*/  MUFU.TANH R19, R116 ;  /* 0x0000007400137308 */ /* 0x000fe20000002400 */
[----:B------:R-:W-:Y:S01]  /*18f10*/  FMUL.FTZ R122, R122, UR8 ;  /* 0x000000087a7a7c20 */ /* 0x000fe20008410000 */
[----:B------:R-:W-:Y:S01]  /*18f20*/  FMUL.FTZ R117, R117, UR8 ;  /* 0x0000000875757c20 */ /* 0x000fe20008410000 */
[----:B------:R-:W-:Y:S01]  /*18f30*/  FMUL.FTZ R119, R119, UR8 ;  /* 0x0000000877777c20 */ /* 0x000fe20008410000 */
[----:B------:R-:W-:Y:S01]  /*18f40*/  FMUL.FTZ R123, R123, UR8 ;  /* 0x000000087b7b7c20 */ /* 0x000fe20008410000 */
[----:B------:R-:W-:Y:S01]  /*18f50*/  FMUL.FTZ R121, R121, UR8 ;  /* 0x0000000879797c20 */ /* 0x000fe20008410000 */
[----:B------:R-:W-:Y:S01]  /*18f60*/  STL [R1+0x118], R228 ;  /* 0x000118e401007387 */ /* 0x000fe20000100800 */
[----:B------:R-:W-:Y:S03]  /*18f70*/  FMUL.FTZ R129, R129, UR8 ;  /* 0x0000000881817c20 */ /* 0x000fe60008410000 */
[----:B------:R-:W-:Y:S01]  /*18f80*/  MUFU.TANH R18, R117 ;  /* 0x0000007500127308 */ /* 0x000fe20000002400 */
[----:B------:R-:W-:Y:S01]  /*18f90*/  FMUL.FTZ R131, R131, UR8 ;  /* 0x0000000883837c20 */ /* 0x000fe20008410000 */
[----:B------:R-:W-:Y:S01]  /*18fa0*/  FMUL.FTZ R126, R126, UR8 ;  /* 0x000000087e7e7c20 */ /* 0x000fe20008410000 */
[----:B------:R-:W-:Y:S01]  /*18fb0*/  FMUL.FTZ R127, R127, UR8 ;  /* 0x000000087f7f7c20 */ /* 0x000fe20008410000 */
[----:B------:R-:W-:Y:S01]  /*18fc0*/  FMUL.FTZ R125, R125, UR8 ;  /* 0x000000087d7d7c20 */ /* 0x000fe20008410000 */
[----:B------:R-:W-:Y:S01]  /*18fd0*/  FMUL.FTZ R124, R124, UR8 ;  /* 0x000000087c7c7c20 */ /* 0x000fe20008410000 */
[----:B------:R-:W-:Y:S01]  /*18fe0*/  STL [R1+0x114], R227 ;  /* 0x000114e301007387 */ /* 0x000fe20000100800 */
[----:B------:R-:W-:Y:S03]  /*18ff0*/  UIADD3 UR26, UR26, -0x1, URZ ;  /* 0xffffffff1a1a7890 */ /* 0x000fe6000fffe03f */
[----:B------:R-:W-:Y:S04]  /*19000*/  STL [R1+0x110], R226 ;  /* 0x000110e201007387 */ /* 0x000fe80000100800 */
[----:B------:R-:W-:Y:S04]  /*19010*/  STL [R1+0x10c], R225 ;  /* 0x00010ce101007387 */ /* 0x000fe80000100800 */
[----:B------:R-:W-:Y:S04]  /*19020*/  STL [R1+0x108], R224 ;  /* 0x000108e001007387 */ /* 0x000fe80000100800 */
[----:B------:R-:W-:Y:S04]  /*19030*/  STL [R1+0x104], R223 ;  /* 0x000104df01007387 */ /* 0x000fe80000100800 */
[----:B------:R-:W-:Y:S04]  /*19040*/  STL [R1+0x100], R222 ;  /* 0x000100de01007387 */ /* 0x000fe80000100800 */
[----:B------:R-:W-:Y:S04]  /*19050*/  STL [R1+0xfc], R221 ;  /* 0x0000fcdd01007387 */ /* 0x000fe80000100800 */
[----:B------:R-:W-:Y:S01]  /*19060*/  STL [R1+0xf8], R216 ;  /* 0x0000f8d801007387 */ /* 0x000fe20000100800 */
[----:B-1----:R-:W-:Y:S04]  /*19070*/  SHF.L.U32 R3, R3, 0x1, RZ ;  /* 0x0000000103037819 */ /* 0x002fe800000006ff */
[----:B------:R-:W-:Y:S04]  /*19080*/  LOP3.LUT R3, R3, 0x6, RZ, 0xc0, !PT ;  /* 0x0000000603037812 */ /* 0x000fe800078ec0ff */
[----:B------:R-:W-:Y:S04]  /*19090*/  LEA R0, R0, R3, 0x7 ;  /* 0x0000000300007211 */ /* 0x000fe800078e38ff */
[----:B------:R-:W-:Y:S05]  /*190a0*/  I2FP.F32.S32 R3, R0 ;  /* 0x0000000000037245 */ /* 0x000fea0000201400 */
[C---:B------:R-:W-:Y:S01]  /*190b0*/  FFMA.FTZ R234, R3.reuse, UR5, R234 ;  /* 0x0000000503ea7c23 */ /* 0x040fe200080100ea */
[C---:B------:R-:W-:Y:S01]  /*190c0*/  FFMA.FTZ R243, R3.reuse, UR5, R243 ;  /* 0x0000000503f37c23 */ /* 0x040fe200080100f3 */
[----:B--2---:R-:W-:Y:S02]  /*190d0*/  MOV R4, R2 ;  /* 0x0000000200047202 */ /* 0x004fe40000000f00 */
[C---:B------:R-:W-:Y:S01]  /*190e0*/  IADD3 R2, R0.reuse, 0x1, RZ ;  /* 0x0000000100027810 */ /* 0x040fe20007ffe0ff */
[C---:B---3--:R-:W-:Y:S03]  /*190f0*/  FFMA.FTZ R16, R3.reuse, UR5, R13 ;  /* 0x0000000503107c23 */ /* 0x048fe6000801000d */
[----:B------:R-:W-:Y:S01]  /*19100*/  I2FP.F32.S32 R2, R2 ;  /* 0x0000000200027245 */ /* 0x000fe20000201400 */
[----:B----4-:R-:W-:Y:S01]  /*19110*/  FFMA.FTZ R214, R3, UR5, R12 ;  /* 0x0000000503d67c23 */ /* 0x010fe2000801000c */
[----:B------:R-:W-:Y:S03]  /*19120*/  IADD3 R3, R0, 0x8, RZ ;  /* 0x0000000800037810 */ /* 0x000fe60007ffe0ff */
[C---:B------:R-:W-:Y:S01]  /*19130*/  FFMA.FTZ R241, R2.reuse, UR5, R241 ;  /* 0x0000000502f17c23 */ /* 0x040fe200080100f1 */
[C---:B------:R-:W-:Y:S01]  /*19140*/  FFMA.FTZ R246, R2.reuse, UR5, R246 ;  /* 0x0000000502f67c23 */ /* 0x040fe200080100f6 */
[----:B------:R-:W-:Y:S01]  /*19150*/  FFMA.FTZ R237, R2, UR5, R237 ;  /* 0x0000000502ed7c23 */ /* 0x000fe200080100ed */
[----:B------:R-:W-:Y:S02]  /*19160*/  MOV R13, R11 ;  /* 0x0000000b000d7202 */ /* 0x000fe40000000f00 */
[----:B------:R-:W-:Y:S02]  /*19170*/  MOV R14, R10 ;  /* 0x0000000a000e7202 */ /* 0x000fe40000000f00 */
[----:B------:R-:W-:Y:S02]  /*19180*/  I2FP.F32.S32 R3, R3 ;  /* 0x0000000300037245 */ /* 0x000fe40000201400 */
[----:B------:R-:W-:Y:S02]  /*19190*/  MOV R10, R5 ;  /* 0x00000005000a7202 */ /* 0x000fe40000000f00 */
[----:B------:R-:W-:Y:S01]  /*191a0*/  IADD3 R5, R0, 0x10, RZ ;  /* 0x0000001000057810 */ /* 0x000fe20007ffe0ff */
[C---:B------:R-:W-:Y:S01]  /*191b0*/  FFMA.FTZ R239, R3.reuse, UR5, R239 ;  /* 0x0000000503ef7c23 */ /* 0x040fe200080100ef */
[----:B------:R-:W-:Y:S01]  /*191c0*/  FFMA.FTZ R215, R2, UR5, R9 ;  /* 0x0000000502d77c23 */ /* 0x000fe20008010009 */
[----:B------:R-:W-:Y:S01]  /*191d0*/  IADD3 R2, R0, 0x9, RZ ;  /* 0x0000000900027810 */ /* 0x000fe20007ffe0ff */
[C---:B------:R-:W-:Y:S01]  /*191e0*/  FFMA.FTZ R245, R3.reuse, UR5, R245 ;  /* 0x0000000503f57c23 */ /* 0x040fe200080100f5 */
[C---:B------:R-:W-:Y:S01]  /*191f0*/  FFMA.FTZ R17, R3.reuse, UR5, R4 ;  /* 0x0000000503117c23 */ /* 0x040fe20008010004 */
[----:B------:R-:W-:Y:S01]  /*19200*/  MOV R12, R8 ;  /* 0x00000008000c7202 */ /* 0x000fe20000000f00 */
[----:B------:R-:W-:Y:S01]  /*19210*/  FFMA.FTZ R230, R3, UR5, R230 ;  /* 0x0000000503e67c23 */ /* 0x000fe200080100e6 */
[----:B------:R-:W-:Y:S02]  /*19220*/  I2FP.F32.S32 R2, R2 ;  /* 0x0000000200027245 */ /* 0x000fe40000201400 */
[----:B------:R-:W-:Y:S02]  /*19230*/  MOV R8, R7 ;  /* 0x0000000700087202 */ /* 0x000fe40000000f00 */
[----:B------:R-:W-:Y:S01]  /*19240*/  MOV R7, R39 ;  /* 0x0000002700077202 */ /* 0x000fe20000000f00 */
[C---:B------:R-:W-:Y:S01]  /*19250*/  FFMA.FTZ R213, R2.reuse, UR5, R13 ;  /* 0x0000000502d57c23 */ /* 0x040fe2000801000d */
[----:B------:R-:W1:Y:S01]  /*19260*/  MUFU.TANH R39, R99 ;  /* 0x0000006300277308 */ /* 0x000e620000002400 */
[----:B------:R-:W-:Y:S01]  /*19270*/  MOV R13, R8 ;  /* 0x00000008000d7202 */ /* 0x000fe20000000f00 */
[C---:B------:R-:W-:Y:S01]  /*19280*/  FFMA.FTZ R236, R2.reuse, UR5, R236 ;  /* 0x0000000502ec7c23 */ /* 0x040fe200080100ec */
[----:B------:R-:W-:Y:S01]  /*19290*/  I2FP.F32.S32 R3, R5 ;  /* 0x0000000500037245 */ /* 0x000fe20000201400 */
[C---:B------:R-:W-:Y:S01]  /*192a0*/  FFMA.FTZ R244, R2.reuse, UR5, R244 ;  /* 0x0000000502f47c23 */ /* 0x040fe200080100f4 */
[----:B------:R-:W-:Y:S01]  /*192b0*/  MOV R11, R6 ;  /* 0x00000006000b7202 */ /* 0x000fe20000000f00 */
[----:B------:R-:W-:Y:S01]  /*192c0*/  FFMA.FTZ R207, R2, UR5, R14 ;  /* 0x0000000502cf7c23 */ /* 0x000fe2000801000e */
[----:B------:R-:W-:Y:S01]  /*192d0*/  MOV R8, R7 ;  /* 0x0000000700087202 */ /* 0x000fe20000000f00 */
[C---:B------:R-:W-:Y:S01]  /*192e0*/  FFMA.FTZ R206, R3.reuse, UR5, R12 ;  /* 0x0000000503ce7c23 */ /* 0x040fe2000801000c */
[----:B------:R-:W-:Y:S01]  /*192f0*/  MOV R9, R29 ;  /* 0x0000001d00097202 */ /* 0x000fe20000000f00 */
[C---:B------:R-:W-:Y:S01]  /*19300*/  FFMA.FTZ R233, R3.reuse, UR5, R233 ;  /* 0x0000000503e97c23 */ /* 0x040fe200080100e9 */
[----:B------:R2:W-:Y:S01]  /*19310*/  MUFU.TANH R29, R100 ;  /* 0x00000064001d7308 */ /* 0x0005e20000002400 */
[----:B------:R-:W-:Y:S01]  /*19320*/  MOV R7, R42 ;  /* 0x0000002a00077202 */ /* 0x000fe20000000f00 */
[C---:B------:R-:W-:Y:S01]  /*19330*/  FFMA.FTZ R242, R3.reuse, UR5, R242 ;  /* 0x0000000503f27c23 */ /* 0x040fe200080100f2 */
[----:B------:R-:W-:Y:S01]  /*19340*/  MOV R12, R33 ;  /* 0x00000021000c7202 */ /* 0x000fe20000000f00 */
[----:B------:R-:W-:Y:S01]  /*19350*/  FFMA.FTZ R212, R3, UR5, R11 ;  /* 0x0000000503d47c23 */ /* 0x000fe2000801000b */
[C---:B------:R-:W-:Y:S02]  /*19360*/  IADD3 R4, R0.reuse, 0x11, RZ ;  /* 0x0000001100047810 */ /* 0x040fe40007ffe0ff */
[----:B------:R-:W-:Y:S03]  /*19370*/  MOV R11, R27 ;  /* 0x0000001b000b7202 */ /* 0x000fe60000000f00 */
[----:B------:R3:W-:Y:S01]  /*19380*/  MUFU.TANH R42, R106 ;  /* 0x0000006a002a7308 */ /* 0x0007e20000002400 */
[C---:B------:R-:W-:Y:S02]  /*19390*/  IADD3 R3, R0.reuse, 0x18, RZ ;  /* 0x0000001800037810 */ /* 0x040fe40007ffe0ff */
[----:B------:R-:W-:Y:S02]  /*193a0*/  I2FP.F32.S32 R2, R4 ;  /* 0x0000000400027245 */ /* 0x000fe40000201400 */
[----:B------:R-:W-:Y:S02]  /*193b0*/  I2FP.F32.S32 R3, R3 ;  /* 0x0000000300037245 */ /* 0x000fe40000201400 */
[----:B------:R-:W-:Y:S03]  /*193c0*/  IADD3 R5, R0, 0x20, RZ ;  /* 0x0000002000057810 */ /* 0x000fe60007ffe0ff */
[----:B------:R4:W-:Y:S01]  /*193d0*/  MUFU.TANH R27, R101 ;  /* 0x00000065001b7308 */ /* 0x0009e20000002400 */
[C---:B------:R-:W-:Y:S01]  /*193e0*/  FFMA.FTZ R204, R2.reuse, UR5, R10 ;  /* 0x0000000502cc7c23 */ /* 0x040fe2000801000a */
[C---:B------:R-:W-:Y:S01]  /*193f0*/  FFMA.FTZ R210, R3.reuse, UR5, R210 ;  /* 0x0000000503d27c23 */ /* 0x040fe200080100d2 */
[C---:B------:R-:W-:Y:S01]  /*19400*/  FFMA.FTZ R238, R3.reuse, UR5, R238 ;  /* 0x0000000503ee7c23 */ /* 0x040fe200080100ee */
[C---:B------:R-:W-:Y:S01]  /*19410*/  FFMA.FTZ R200, R3.reuse, UR5, R200 ;  /* 0x0000000503c87c23 */ /* 0x040fe200080100c8 */
[----:B------:R-:W-:Y:S01]  /*19420*/  FFMA.FTZ R203, R3, UR5, R203 ;  /* 0x0000000503cb7c23 */ /* 0x000fe200080100cb */
[----:B------:R-:W-:Y:S01]  /*19430*/  MOV R10, R37 ;  /* 0x00000025000a7202 */ /* 0x000fe20000000f00 */
[C---:B------:R-:W-:Y:S03]  /*19440*/  FFMA.FTZ R231, R2.reuse, UR5, R231 ;  /* 0x0000000502e77c23 */ /* 0x040fe600080100e7 */
[----:B------:R1:W-:Y:S01]  /*19450*/  MUFU.TANH R37, R102 ;  /* 0x0000006600257308 */ /* 0x0003e20000002400 */
[----:B------:R-:W-:Y:S01]  /*19460*/  I2FP.F32.S32 R3, R5 ;  /* 0x0000000500037245 */ /* 0x000fe20000201400 */
[C---:B------:R-:W-:Y:S01]  /*19470*/  FFMA.FTZ R240, R2.reuse, UR5, R240 ;  /* 0x0000000502f07c23 */ /* 0x040fe200080100f0 */
[----:B------:R-:W-:Y:S01]  /*19480*/  MOV R6, R34 ;  /* 0x0000002200067202 */ /* 0x000fe20000000f00 */
[----:B------:R-:W-:Y:S01]  /*19490*/  FFMA.FTZ R211, R2, UR5, R211 ;  /* 0x0000000502d37c23 */ /* 0x000fe200080100d3 */
[C---:B------:R-:W-:Y:S01]  /*194a0*/  IADD3 R2, R0.reuse, 0x19, RZ ;  /* 0x0000001900027810 */ /* 0x040fe20007ffe0ff */
[C---:B--2---:R-:W-:Y:S01]  /*194b0*/  FFMA.FTZ R100, R3.reuse, UR5, R13 ;  /* 0x0000000503647c23 */ /* 0x044fe2000801000d */
[C---:B---3--:R-:W-:Y:S03]  /*194c0*/  FFMA.FTZ R106, R3.reuse, UR5, R12 ;  /* 0x00000005036a7c23 */ /* 0x048fe6000801000c */
[----:B------:R2:W3:Y:S01]  /*194d0*/  MUFU.TANH R34, R97 ;  /* 0x0000006100227308 */ /* 0x0004e20000002400 */
[C---:B------:R-:W-:Y:S01]  /*194e0*/  FFMA.FTZ R205, R3.reuse, UR5, R38 ;  /* 0x0000000503cd7c23 */ /* 0x040fe20008010026 */
[----:B------:R-:W-:Y:S01]  /*194f0*/  FFMA.FTZ R232, R3, UR5, R232 ;  /* 0x0000000503e87c23 */ /* 0x000fe200080100e8 */
[C---:B------:R-:W-:Y:S02]  /*19500*/  IADD3 R3, R0.reuse, 0x28, RZ ;  /* 0x0000002800037810 */ /* 0x040fe40007ffe0ff */
[----:B------:R-:W-:Y:S02]  /*19510*/  I2FP.F32.S32 R2, R2 ;  /* 0x0000000200027245 */ /* 0x000fe40000201400 */
[----:B------:R-:W-:Y:S03]  /*19520*/  I2FP.F32.S32 R3, R3 ;  /* 0x0000000300037245 */ /* 0x000fe60000201400 */
[----:B------:R3:W-:Y:S01]  /*19530*/  MUFU.TANH R33, R103 ;  /* 0x0000006700217308 */ /* 0x0007e20000002400 */
[----:B------:R-:W-:Y:S01]  /*19540*/  IADD3 R4, R0, 0x21, RZ ;  /* 0x0000002100047810 */ /* 0x000fe20007ffe0ff */
[C---:B------:R-:W-:Y:S01]  /*19550*/  FFMA.FTZ R235, R2.reuse, UR5, R235 ;  /* 0x0000000502eb7c23 */ /* 0x040fe200080100eb */
[C---:B------:R-:W-:Y:S01]  /*19560*/  FFMA.FTZ R209, R2.reuse, UR5, R209 ;  /* 0x0000000502d17c23 */ /* 0x040fe200080100d1 */
[C---:B------:R-:W-:Y:S01]  /*19570*/  FFMA.FTZ R96, R3.reuse, UR5, R45 ;  /* 0x0000000503607c23 */ /* 0x040fe2000801002d */
[C---:B------:R-:W-:Y:S01]  /*19580*/  FFMA.FTZ R89, R3.reuse, UR5, R251 ;  /* 0x0000000503597c23 */ /* 0x040fe200080100fb */
[C---:B----4-:R-:W-:Y:S01]  /*19590*/  FFMA.FTZ R101, R2.reuse, UR5, R6 ;  /* 0x0000000502657c23 */ /* 0x050fe20008010006 */
[----:B------:R-:W-:Y:S03]  /*195a0*/  FFMA.FTZ R201, R2, UR5, R201 ;  /* 0x0000000502c97c23 */ /* 0x000fe600080100c9 */
[----:B------:R4:W4:Y:S01]  /*195b0*/  MUFU.TANH R38, R107 ;  /* 0x0000006b00267308 */ /* 0x0009220000002400 */
[----:B------:R-:W-:Y:S01]  /*195c0*/  I2FP.F32.S32 R2, R4 ;  /* 0x0000000400027245 */ /* 0x000fe20000201400 */
[C---:B------:R-:W-:Y:S01]  /*195d0*/  FFMA.FTZ R208, R3.reuse, UR5, R208 ;  /* 0x0000000503d07c23 */ /* 0x040fe200080100d0 */
[----:B------:R-:W-:Y:S02]  /*195e0*/  MOV R6, R48 ;  /* 0x0000003000067202 */ /* 0x000fe40000000f00 */
[----:B------:R-:W-:Y:S01]  /*195f0*/  IADD3 R5, R0, 0x30, RZ ;  /* 0x0000003000057810 */ /* 0x000fe20007ffe0ff */
[C---:B-1----:R-:W-:Y:S01]  /*19600*/  FFMA.FTZ R102, R2.reuse, UR5, R10 ;  /* 0x0000000502667c23 */ /* 0x042fe2000801000a */
[----:B--2---:R-:W-:Y:S03]  /*19610*/  FFMA.FTZ R97, R2, UR5, R11 ;  /* 0x0000000502617c23 */ /* 0x004fe6000801000b */
[----:B------:R1:W-:Y:S01]  /*19620*/  MUFU.TANH R45, R105 ;  /* 0x00000069002d7308 */ /* 0x0003e20000002400 */
[----:B---3--:R-:W-:Y:S01]  /*19630*/  FFMA.FTZ R103, R3, UR5, R9 ;  /* 0x0000000503677c23 */ /* 0x008fe20008010009 */
[----:B------:R-:W-:Y:S01]  /*19640*/  I2FP.F32.S32 R3, R5 ;  /* 0x0000000500037245 */ /* 0x000fe20000201400 */
[----:B------:R-:W-:Y:S01]  /*19650*/  FMUL.FTZ R11, R130, UR8 ;  /* 0x00000008820b7c20 */ /* 0x000fe20008410000 */
[C---:B------:R-:W-:Y:S01]  /*19660*/  FFMA.FTZ R202, R2.reuse, UR5, R202 ;  /* 0x0000000502ca7c23 */ /* 0x040fe200080100ca */
[----:B------:R-:W-:Y:S01]  /*19670*/  FFMA.FTZ R229, R2, UR5, R229 ;  /* 0x0000000502e57c23 */ /* 0x000fe200080100e5 */
[C---:B------:R-:W-:Y:S01]  /*19680*/  IADD3 R2, R0.reuse, 0x29, RZ ;  /* 0x0000002900027810 */ /* 0x040fe20007ffe0ff */
[C---:B------:R-:W-:Y:S03]  /*19690*/  FFMA.FTZ R95, R3.reuse, UR5, R31 ;  /* 0x00000005035f7c23 */ /* 0x040fe6000801001f */
[----:B------:R2:W3:Y:S01]  /*196a0*/  MUFU.TANH R48, R104 ;  /* 0x0000006800307308 */ /* 0x0004e20000002400 */
[C---:B------:R-:W-:Y:S01]  /*196b0*/  IADD3 R4, R0.reuse, 0x31, RZ ;  /* 0x0000003100047810 */ /* 0x040fe20007ffe0ff */
[C---:B------:R-:W-:Y:S01]  /*196c0*/  FFMA.FTZ R84, R3.reuse, UR5, R35 ;  /* 0x0000000503547c23 */ /* 0x040fe20008010023 */
[----:B------:R-:W-:Y:S01]  /*196d0*/  I2FP.F32.S32 R2, R2 ;  /* 0x0000000200027245 */ /* 0x000fe20000201400 */
[C---:B------:R-:W-:Y:S01]  /*196e0*/  FFMA.FTZ R91, R3.reuse, UR5, R41 ;  /* 0x00000005035b7c23 */ /* 0x040fe20008010029 */
[----:B------:R-:W-:Y:S05]  /*196f0*/  IADD3 R5, R0, 0x40, RZ ;  /* 0x0000004000057810 */ /* 0x000fea0007ffe0ff */
[----:B------:R-:W-:Y:S01]  /*19700*/  MUFU.TANH R35, R110 ;  /* 0x0000006e00237308 */ /* 0x000fe20000002400 */
[C---:B------:R-:W-:Y:S01]  /*19710*/  FFMA.FTZ R99, R2.reuse, UR5, R8 ;  /* 0x0000000502637c23 */ /* 0x040fe20008010008 */
[C---:B----4-:R-:W-:Y:S01]  /*19720*/  FFMA.FTZ R107, R2.reuse, UR5, R7 ;  /* 0x00000005026b7c23 */ /* 0x050fe20008010007 */
[C---:B------:R-:W-:Y:S01]  /*19730*/  FFMA.FTZ R86, R2.reuse, UR5, R6 ;  /* 0x0000000502567c23 */ /* 0x040fe20008010006 */
[----:B------:R-:W-:Y:S01]  /*19740*/  FFMA.FTZ R93, R2, UR5, R252 ;  /* 0x00000005025d7c23 */ /* 0x000fe200080100fc */
[----:B------:R-:W-:Y:S01]  /*19750*/  I2FP.F32.S32 R2, R4 ;  /* 0x0000000400027245 */ /* 0x000fe20000201400 */
[----:B-1----:R-:W-:Y:S01]  /*19760*/  FFMA.FTZ R105, R3, UR5, R28 ;  /* 0x0000000503697c23 */ /* 0x002fe2000801001c */
[C---:B------:R-:W-:Y:S03]  /*19770*/  IADD3 R3, R0.reuse, 0x38, RZ ;  /* 0x0000003800037810 */ /* 0x040fe60007ffe0ff */
[----:B------:R-:W-:Y:S01]  /*19780*/  MUFU.TANH R41, R108 ;  /* 0x0000006c00297308 */ /* 0x000fe20000002400 */
[----:B------:R-:W-:Y:S01]  /*19790*/  IADD3 R4, R0, 0x41, RZ ;  /* 0x0000004100047810 */ /* 0x000fe20007ffe0ff */
[C---:B------:R-:W-:Y:S01]  /*197a0*/  FFMA.FTZ R81, R2.reuse, UR5, R250 ;  /* 0x0000000502517c23 */ /* 0x040fe200080100fa */
[C---:B------:R-:W-:Y:S01]  /*197b0*/  FFMA.FTZ R92, R2.reuse, UR5, R40 ;  /* 0x00000005025c7c23 */ /* 0x040fe20008010028 */
[C---:B------:R-:W-:Y:S01]  /*197c0*/  FFMA.FTZ R88, R2.reuse, UR5, R249 ;  /* 0x0000000502587c23 */ /* 0x040fe200080100f9 */
[----:B--2---:R-:W-:Y:S01]  /*197d0*/  FFMA.FTZ R104, R2, UR5, R32 ;  /* 0x0000000502687c23 */ /* 0x004fe20008010020 */
[----:B------:R-:W-:Y:S01]  /*197e0*/  IADD3 R2, R0, 0x39, RZ ;  /* 0x0000003900027810 */ /* 0x000fe20007ffe0ff */
[----:B------:R-:W-:Y:S03]  /*197f0*/  FMUL.FTZ R8, R128, UR8 ;  /* 0x0000000880087c20 */ /* 0x000fe60008410000 */
[----:B------:R-:W-:Y:S01]  /*19800*/  MUFU.TANH R28, R114 ;  /* 0x00000072001c7308 */ /* 0x000fe20000002400 */
[----:B------:R-:W-:Y:S02]  /*19810*/  I2FP.F32.S32 R3, R3 ;  /* 0x0000000300037245 */ /* 0x000fe40000201400 */
[----:B------:R-:W-:Y:S02]  /*19820*/  I2FP.F32.S32 R2, R2 ;  /* 0x0000000200027245 */ /* 0x000fe40000201400 */
[----:B------:R-:W-:Y:S01]  /*19830*/  IADD3 R6, R0, 0x61, RZ ;  /* 0x0000006100067810 */ /* 0x000fe20007ffe0ff */
[C---:B------:R-:W-:Y:S01]  /*19840*/  FFMA.FTZ R98, R3.reuse, UR5, R26 ;  /* 0x0000000503627c23 */ /* 0x040fe2000801001a */
[C---:B------:R-:W-:Y:S03]  /*19850*/  FFMA.FTZ R80, R3.reuse, UR5, R23 ;  /* 0x0000000503507c23 */ /* 0x040fe60008010017 */
[----:B------:R-:W-:Y:S01]  /*19860*/  MUFU.TANH R32, R111 ;  /* 0x0000006f00207308 */ /* 0x000fe20000002400 */
[C---:B------:R-:W-:Y:S01]  /*19870*/  FFMA.FTZ R85, R3.reuse, UR5, R30 ;  /* 0x0000000503557c23 */ /* 0x040fe2000801001e */
[----:B------:R-:W-:Y:S01]  /*19880*/  FFMA.FTZ R74, R3, UR5, R24 ;  /* 0x00000005034a7c23 */ /* 0x000fe20008010018 */
[C---:B------:R-:W-:Y:S01]  /*19890*/  FFMA.FTZ R83, R2.reuse, UR5, R248 ;  /* 0x0000000502537c23 */ /* 0x040fe200080100f8 */
[C---:B------:R-:W-:Y:S01]  /*198a0*/  FFMA.FTZ R94, R2.reuse, UR5, R247 ;  /* 0x00000005025e7c23 */ /* 0x040fe200080100f7 */
[----:B------:R-:W-:Y:S01]  /*198b0*/  I2FP.F32.S32 R3, R5 ;  /* 0x0000000500037245 */ /* 0x000fe20000201400 */
[C---:B------:R-:W-:Y:S01]  /*198c0*/  FFMA.FTZ R66, R2.reuse, UR5, R66 ;  /* 0x0000000502427c23 */ /* 0x040fe20008010042 */
[----:B------:R-:W-:Y:S03]  /*198d0*/  FFMA.FTZ R77, R2, UR5, R25 ;  /* 0x00000005024d7c23 */ /* 0x000fe60008010019 */
[----:B------:R-:W1:Y:S01]  /*198e0*/  MUFU.TANH R23, R112 ;  /* 0x0000007000177308 */ /* 0x000e620000002400 */
[----:B------:R-:W-:Y:S01]  /*198f0*/  I2FP.F32.S32 R2, R4 ;  /* 0x0000000400027245 */ /* 0x000fe20000201400 */
[C---:B------:R-:W-:Y:S01]  /*19900*/  FFMA.FTZ R63, R3.reuse, UR5, R63 ;  /* 0x00000005033f7c23 */ /* 0x040fe2000801003f */
[C---:B------:R-:W-:Y:S01]  /*19910*/  FFMA.FTZ R90, R3.reuse, UR5, R72 ;  /* 0x00000005035a7c23 */ /* 0x040fe20008010048 */
[C---:B------:R-:W-:Y:S01]  /*19920*/  FFMA.FTZ R79, R3.reuse, UR5, R21 ;  /* 0x00000005034f7c23 */ /* 0x040fe20008010015 */
[----:B------:R-:W-:Y:S01]  /*19930*/  FFMA.FTZ R75, R3, UR5, R70 ;  /* 0x00000005034b7c23 */ /* 0x000fe20008010046 */
[----:B------:R-:W-:Y:S01]  /*19940*/  FFMA.FTZ R60, R2, UR5, R60 ;  /* 0x00000005023c7c23 */ /* 0x000fe2000801003c */
[----:B------:R-:W-:Y:S03]  /*19950*/  IADD3 R3, R0, 0x48, RZ ;  /* 0x0000004800037810 */ /* 0x000fe60007ffe0ff */
[----:B------:R-:W-:Y:S01]  /*19960*/  MUFU.TANH R40, R109 ;  /* 0x0000006d00287308 */ /* 0x000fe20000002400 */
[C---:B------:R-:W-:Y:S01]  /*19970*/  FFMA.FTZ R76, R2.reuse, UR5, R22 ;  /* 0x00000005024c7c23 */ /* 0x040fe20008010016 */
[C---:B------:R-:W-:Y:S01]  /*19980*/  FFMA.FTZ R87, R2.reuse, UR5, R73 ;  /* 0x0000000502577c23 */ /* 0x040fe20008010049 */
[----:B------:R-:W-:Y:S01]  /*19990*/  FFMA.FTZ R67, R2, UR5, R67 ;  /* 0x0000000502437c23 */ /* 0x000fe20008010043 */
[C---:B------:R-:W-:Y:S02]  /*199a0*/  IADD3 R2, R0.reuse, 0x49, RZ ;  /* 0x0000004900027810 */ /* 0x040fe40007ffe0ff */
[----:B------:R-:W-:Y:S04]  /*199b0*/  I2FP.F32.S32 R3, R3 ;  /* 0x0000000300037245 */ /* 0x000fe80000201400 */
[----:B------:R-:W2:Y:S01]  /*199c0*/  MUFU.TANH R21, R113 ;  /* 0x0000007100157308 */ /* 0x000ea20000002400 */
[----:B------:R-:W-:Y:S02]  /*199d0*/  I2FP.F32.S32 R2, R2 ;  /* 0x0000000200027245 */ /* 0x000fe40000201400 */
[C---:B------:R-:W-:Y:S01]  /*199e0*/  IADD3 R5, R0.reuse, 0x50, RZ ;  /* 0x0000005000057810 */ /* 0x040fe20007ffe0ff */
[C---:B------:R-:W-:Y:S01]  /*199f0*/  FFMA.FTZ R52, R3.reuse, UR5, R52 ;  /* 0x0000000503347c23 */ /* 0x040fe20008010034 */
[----:B------:R-:W-:Y:S01]  /*19a00*/  IADD3 R4, R0, 0x51, RZ ;  /* 0x0000005100047810 */ /* 0x000fe20007ffe0ff */
[C---:B------:R-:W-:Y:S01]  /*19a10*/  FFMA.FTZ R65, R3.reuse, UR5, R65 ;  /* 0x0000000503417c23 */ /* 0x040fe20008010041 */
[C---:B------:R-:W-:Y:S03]  /*19a20*/  FFMA.FTZ R82, R3.reuse, UR5, R20 ;  /* 0x0000000503527c23 */ /* 0x040fe60008010014 */
[----:B------:R-:W4:Y:S01]  /*19a30*/  MUFU.TANH R26, R115 ;  /* 0x00000073001a7308 */ /* 0x000f220000002400 */
[----:B------:R-:W-:Y:S01]  /*19a40*/  FFMA.FTZ R59, R3, UR5, R59 ;  /* 0x00000005033b7c23 */ /* 0x000fe2000801003b */
[----:B------:R-:W-:Y:S01]  /*19a50*/  I2FP.F32.S32 R3, R5 ;  /* 0x0000000500037245 */ /* 0x000fe20000201400 */
[C---:B------:R-:W-:Y:S01]  /*19a60*/  FFMA.FTZ R50, R2.reuse, UR5, R50 ;  /* 0x0000000502327c23 */ /* 0x040fe20008010032 */
[C---:B------:R-:W-:Y:S01]  /*19a70*/  FFMA.FTZ R62, R2.reuse, UR5, R62 ;  /* 0x00000005023e7c23 */ /* 0x040fe2000801003e */
[C---:B------:R-:W-:Y:S01]  /*19a80*/  FFMA.FTZ R78, R2.reuse, UR5, R78 ;  /* 0x00000005024e7c23 */ /* 0x040fe2000801004e */
[----:B------:R-:W-:Y:S01]  /*19a90*/  FFMA.FTZ R56, R2, UR5, R56 ;  /* 0x0000000502387c23 */ /* 0x000fe20008010038 */
[----:B------:R-:W-:Y:S03]  /*19aa0*/  I2FP.F32.S32 R2, R4 ;  /* 0x0000000400027245 */ /* 0x000fe60000201400 */
[----:B------:R-:W4:Y:S01]  /*19ab0*/  MUFU.TANH R22, R118 ;  /* 0x0000007600167308 */ /* 0x000f220000002400 */
[C---:B------:R-:W-:Y:S01]  /*19ac0*/  FFMA.FTZ R53, R3.reuse, UR5, R53 ;  /* 0x0000000503357c23 */ /* 0x040fe20008010035 */
[C---:B------:R-:W-:Y:S01]  /*19ad0*/  FFMA.FTZ R64, R3.reuse, UR5, R64 ;  /* 0x0000000503407c23 */ /* 0x040fe20008010040 */
[C---:B------:R-:W-:Y:S01]  /*19ae0*/  FFMA.FTZ R47, R3.reuse, UR5, R47 ;  /* 0x00000005032f7c23 */ /* 0x040fe2000801002f */
[----:B------:R-:W-:Y:S01]  /*19af0*/  FFMA.FTZ R58, R3, UR5, R58 ;  /* 0x00000005033a7c23 */ /* 0x000fe2000801003a */
[C---:B------:R-:W-:Y:S01]  /*19b00*/  FFMA.FTZ R55, R2.reuse, UR5, R55 ;  /* 0x0000000502377c23 */ /* 0x040fe20008010037 */
[C---:B------:R-:W-:Y:S01]  /*19b10*/  FFMA.FTZ R44, R2.reuse, UR5, R44 ;  /* 0x00000005022c7c23 */ /* 0x040fe2000801002c */
[----:B------:R-:W-:Y:S03]  /*19b20*/  FFMA.FTZ R51, R2, UR5, R51 ;  /* 0x0000000502337c23 */ /* 0x000fe60008010033 */
[----:B------:R-:W4:Y:S01]  /*19b30*/  MUFU.TANH R25, R122 ;  /* 0x0000007a00197308 */ /* 0x000f220000002400 */
[----:B------:R-:W-:Y:S01]  /*19b40*/  IADD3 R3, R0, 0x58, RZ ;  /* 0x0000005800037810 */ /* 0x000fe20007ffe0ff */
[----:B------:R-:W-:Y:S01]  /*19b50*/  FFMA.FTZ R61, R2, UR5, R61 ;  /* 0x00000005023d7c23 */ /* 0x000fe2000801003d */
[C---:B------:R-:W-:Y:S02]  /*19b60*/  IADD3 R2, R0.reuse, 0x59, RZ ;  /* 0x0000005900027810 */ /* 0x040fe40007ffe0ff */
[----:B------:R-:W-:Y:S02]  /*19b70*/  I2FP.F32.S32 R3, R3 ;  /* 0x0000000300037245 */ /* 0x000fe40000201400 */
[----:B------:R-:W-:Y:S03]  /*19b80*/  I2FP.F32.S32 R2, R2 ;  /* 0x0000000200027245 */ /* 0x000fe60000201400 */
[----:B------:R-:W4:Y:S01]  /*19b90*/  MUFU.TANH R31, R120 ;  /* 0x00000078001f7308 */ /* 0x000f220000002400 */
[----:B------:R-:W-:Y:S01]  /*19ba0*/  IADD3 R4, R0, 0x60, RZ ;  /* 0x0000006000047810 */ /* 0x000fe20007ffe0ff */
[C---:B------:R-:W-:Y:S01]  /*19bb0*/  FFMA.FTZ R36, R3.reuse, UR5, R36 ;  /* 0x0000000503247c23 */ /* 0x040fe20008010024 */
[C---:B------:R-:W-:Y:S01]  /*19bc0*/  FFMA.FTZ R43, R3.reuse, UR5, R43 ;  /* 0x00000005032b7c23 */ /* 0x040fe2000801002b */
[C---:B------:R-:W-:Y:S01]  /*19bd0*/  FFMA.FTZ R49, R3.reuse, UR5, R49 ;  /* 0x0000000503317c23 */ /* 0x040fe20008010031 */
[----:B------:R-:W-:Y:S01]  /*19be0*/  FFMA.FTZ R57, R3, UR5, R57 ;  /* 0x0000000503397c23 */ /* 0x000fe20008010039 */
[C---:B------:R-:W-:Y:S01]  /*19bf0*/  FFMA.FTZ R54, R2.reuse, UR5, R54 ;  /* 0x0000000502367c23 */ /* 0x040fe20008010036 */
[C---:B------:R-:W-:Y:S03]  /*19c00*/  FFMA.FTZ R39, R2.reuse, UR5, R39 ;  /* 0x0000000502277c23 */ /* 0x040fe60008010027 */
[----:B------:R-:W4:Y:S01]  /*19c10*/  MUFU.TANH R20, R119 ;  /* 0x0000007700147308 */ /* 0x000f220000002400 */
[----:B------:R-:W-:Y:S01]  /*19c20*/  I2FP.F32.S32 R3, R4 ;  /* 0x0000000400037245 */ /* 0x000fe20000201400 */
[C---:B------:R-:W-:Y:S01]  /*19c30*/  FFMA.FTZ R34, R2.reuse, UR5, R34 ;  /* 0x0000000502227c23 */ /* 0x040fe20008010022 */
[----:B------:R-:W-:Y:S01]  /*19c40*/  FFMA.FTZ R46, R2, UR5, R46 ;  /* 0x00000005022e7c23 */ /* 0x000fe2000801002e */
[----:B------:R-:W-:Y:S02]  /*19c50*/  I2FP.F32.S32 R2, R6 ;  /* 0x0000000600027245 */ /* 0x000fe40000201400 */
[C---:B------:R-:W-:Y:S01]  /*19c60*/  IADD3 R5, R0.reuse, 0x68, RZ ;  /* 0x0000006800057810 */ /* 0x040fe20007ffe0ff */
[C---:B------:R-:W-:Y:S03]  /*19c70*/  FFMA.FTZ R37, R3.reuse, UR5, R37 ;  /* 0x0000000503257c23 */ /* 0x040fe60008010025 */
[----:B------:R-:W4:Y:S01]  /*19c80*/  MUFU.TANH R24, R123 ;  /* 0x0000007b00187308 */ /* 0x000f220000002400 */
[----:B------:R-:W-:Y:S01]  /*19c90*/  IADD3 R4, R0, 0x69, RZ ;  /* 0x0000006900047810 */ /* 0x000fe20007ffe0ff */
[C---:B------:R-:W-:Y:S01]  /*19ca0*/  FFMA.FTZ R38, R2.reuse, UR5, R38 ;  /* 0x0000000502267c23 */ /* 0x040fe20008010026 */
[C---:B------:R-:W-:Y:S01]  /*19cb0*/  FFMA.FTZ R29, R3.reuse, UR5, R29 ;  /* 0x00000005031d7c23 */ /* 0x040fe2000801001d */
[C---:B------:R-:W-:Y:S01]  /*19cc0*/  FFMA.FTZ R42, R3.reuse, UR5, R42 ;  /* 0x00000005032a7c23 */ /* 0x040fe2000801002a */
[----:B---3--:R-:W-:Y:S01]  /*19cd0*/  FFMA.FTZ R48, R3, UR5, R48 ;  /* 0x0000000503307c23 */ /* 0x008fe20008010030 */
[----:B------:R-:W-:Y:S01]  /*19ce0*/  I2FP.F32.S32 R3, R5 ;  /* 0x0000000500037245 */ /* 0x000fe20000201400 */
[C---:B------:R-:W-:Y:S03]  /*19cf0*/  FFMA.FTZ R27, R2.reuse, UR5, R27 ;  /* 0x00000005021b7c23 */ /* 0x040fe6000801001b */
[----:B------:R-:W3:Y:S01]  /*19d00*/  MUFU.TANH R30, R121 ;  /* 0x00000079001e7308 */ /* 0x000ee20000002400 */
[C---:B------:R-:W-:Y:S01]  /*19d10*/  FFMA.FTZ R33, R2.reuse, UR5, R33 ;  /* 0x0000000502217c23 */ /* 0x040fe20008010021 */
[----:B------:R-:W-:Y:S01]  /*19d20*/  FFMA.FTZ R45, R2, UR5, R45 ;  /* 0x00000005022d7c23 */ /* 0x000fe2000801002d */
[----:B------:R-:W-:Y:S01]  /*19d30*/  I2FP.F32.S32 R2, R4 ;  /* 0x0000000400027245 */ /* 0x000fe20000201400 */
[C---:B-1----:R-:W-:Y:S01]  /*19d40*/  FFMA.FTZ R23, R3.reuse, UR5, R23 ;  /* 0x0000000503177c23 */ /* 0x042fe20008010017 */
[C---:B------:R-:W-:Y:S01]  /*19d50*/  FFMA.FTZ R35, R3.reuse, UR5, R35 ;  /* 0x0000000503237c23 */ /* 0x040fe20008010023 */
[C---:B------:R-:W-:Y:S01]  /*19d60*/  FFMA.FTZ R28, R3.reuse, UR5, R28 ;  /* 0x00000005031c7c23 */ /* 0x040fe2000801001c */
[----:B------:R-:W-:Y:S03]  /*19d70*/  FFMA.FTZ R41, R3, UR5, R41 ;  /* 0x0000000503297c23 */ /* 0x000fe60008010029 */
[----:B------:R-:W1:Y:S01]  /*19d80*/  MUFU.TANH R8, R8 ;  /* 0x0000000800087308 */ /* 0x000e620000002400 */
[C---:B--2---:R-:W-:Y:S01]  /*19d90*/  FFMA.FTZ R21, R2.reuse, UR5, R21 ;  /* 0x0000000502157c23 */ /* 0x044fe20008010015 */
[----:B------:R-:W-:Y:S01]  /*19da0*/  FFMA.FTZ R32, R2, UR5, R32 ;  /* 0x0000000502207c23 */ /* 0x000fe20008010020 */
[----:B------:R-:W-:Y:S01]  /*19db0*/  IADD3 R3, R0, 0x70, RZ ;  /* 0x0000007000037810 */ /* 0x000fe20007ffe0ff */
[C---:B------:R-:W-:Y:S01]  /*19dc0*/  FFMA.FTZ R40, R2.reuse, UR5, R40 ;  /* 0x0000000502287c23 */ /* 0x040fe20008010028 */
[----:B----4-:R-:W-:Y:S01]  /*19dd0*/  FFMA.FTZ R26, R2, UR5, R26 ;  /* 0x00000005021a7c23 */ /* 0x010fe2000801001a */
[----:B------:R-:W-:Y:S04]  /*19de0*/  IADD3 R2, R0, 0x71, RZ ;  /* 0x0000007100027810 */ /* 0x000fe80007ffe0ff */
[----:B------:R-:W2:Y:S01]  /*19df0*/  MUFU.TANH R11, R11 ;  /* 0x0000000b000b7308 */ /* 0x000ea20000002400 */
[----:B------:R-:W-:Y:S02]  /*19e00*/  I2FP.F32.S32 R3, R3 ;  /* 0x0000000300037245 */ /* 0x000fe40000201400 */
[----:B------:R-:W-:Y:S02]  /*19e10*/  I2FP.F32.S32 R2, R2 ;  /* 0x0000000200027245 */ /* 0x000fe40000201400 */
        /* <DEDUP_REMOVED lines=8> */
[----:B---3--:R-:W-:Y:S01]  /*19ea0*/  FFMA.FTZ R30, R2, UR5, R30 ;  /* 0x00000005021e7c23 */ /* 0x008fe2000801001e */
[----:B------:R-:W-:Y:S02]  /*19eb0*/  FMNMX.FTZ R3, R214, R133, !PT ;  /* 0x00000085d6037209 */ /* 0x000fe40007810000 */
[----:B------:R-:W-:Y:S02]  /*19ec0*/  FMNMX.FTZ R2, R234, R134, !PT ;  /* 0x00000086ea027209 */ /* 0x000fe40007810000 */
[----:B------:R-:W-:Y:S02]  /*19ed0*/  FMNMX.FTZ R6, R243, R135, !PT ;  /* 0x00000087f3067209 */ /* 0x000fe40007810000 */
[----:B------:R-:W-:Y:S02]  /*19ee0*/  FMNMX.FTZ R7, R215, R5, !PT ;  /* 0x00000005d7077209 */ /* 0x000fe40007810000 */
[----:B------:R-:W-:Y:S02]  /*19ef0*/  FMNMX.FTZ R5, R237, R3, !PT ;  /* 0x00000003ed057209 */ /* 0x000fe40007810000 */
[----:B------:R-:W-:Y:S02]  /*19f00*/  FMNMX.FTZ R3, R246, R6, !PT ;  /* 0x00000006f6037209 */ /* 0x000fe40007810000 */
[----:B------:R-:W3:Y:S01]  /*19f10*/  MUFU.TANH R6, R126 ;  /* 0x0000007e00067308 */ /* 0x000ee20000002400 */
        /* <DEDUP_REMOVED lines=69> */
[----:B------:R-:W-:Y:S01]  /*1a370*/  MUFU.TANH R3, R127 ;  /* 0x0000007f00037308 */ /* 0x000fe20000002400 */
[----:B------:R-:W-:Y:S02]  /*1a380*/  FMNMX.FTZ R10, R50, R7, !PT ;  /* 0x00000007320a7209 */ /* 0x000fe40007810000 */
[----:B------:R-:W-:Y:S02]  /*1a390*/  FMNMX.FTZ R2, R62, R2, !PT ;  /* 0x000000023e027209 */ /* 0x000fe40007810000 */
[----:B------:R-:W-:Y:S02]  /*1a3a0*/  FMNMX.FTZ R5, R78, R5, !PT ;  /* 0x000000054e057209 */ /* 0x000fe40007810000 */
[----:B------:R-:W-:Y:S03]  /*1a3b0*/  FMNMX.FTZ R10, R47, R10, !PT ;  /* 0x0000000a2f0a7209 */ /* 0x000fe60007810000 */
[----:B------:R-:W4:Y:S01]  /*1a3c0*/  MUFU.TANH R7, R129 ;  /* 0x0000008100077308 */ /* 0x000f220000002400 */
        /* <DEDUP_REMOVED lines=24> */
[C---:B------:R-:W-:Y:S02]  /*1a550*/  IADD3 R4, R0.reuse, 0x78, RZ ;  /* 0x0000007800047810 */ /* 0x040fe40007ffe0ff */
[----:B------:R-:W-:Y:S02]  /*1a560*/  FMNMX.FTZ R12, R33, R12, !PT ;  /* 0x0000000c210c7209 */ /* 0x000fe40007810000 */
[----:B------:R-:W-:Y:S02]  /*1a570*/  FMNMX.FTZ R5, R21, R2, !PT ;  /* 0x0000000215057209 */ /* 0x000fe40007810000 */
[----:B------:R-:W-:Y:S02]  /*1a580*/  I2FP.F32.S32 R4, R4 ;  /* 0x0000000400047245 */ /* 0x000fe40000201400 */
[----:B------:R-:W-:Y:S02]  /*1a590*/  FMNMX.FTZ R9, R45, R9, !PT ;  /* 0x000000092d097209 */ /* 0x000fe40007810000 */
[----:B------:R-:W-:Y:S01]  /*1a5a0*/  IADD3 R0, R0, 0x79, RZ ;  /* 0x0000007900007810 */ /* 0x000fe20007ffe0ff */
[----:B-1----:R-:W-:Y:S01]  /*1a5b0*/  FFMA.FTZ R8, R4, UR5, R8 ;  /* 0x0000000504087c23 */ /* 0x002fe20008010008 */
[----:B------:R-:W-:Y:S01]  /*1a5c0*/  FMNMX.FTZ R12, R28, R12, !PT ;  /* 0x0000000c1c0c7209 */ /* 0x000fe20007810000 */
[C---:B--2---:R-:W-:Y:S01]  /*1a5d0*/  FFMA.FTZ R11, R4.reuse, UR5, R11 ;  /* 0x00000005040b7c23 */ /* 0x044fe2000801000b */
[----:B------:R-:W-:Y:S01]  /*1a5e0*/  FMNMX.FTZ R2, R35, R13, !PT ;  /* 0x0000000d23027209 */ /* 0x000fe20007810000 */
[----:B---3--:R-:W-:Y:S01]  /*1a5f0*/  FFMA.FTZ R6, R4, UR5, R6 ;  /* 0x0000000504067c23 */ /* 0x008fe20008010006 */
[----:B------:R-:W-:Y:S02]  /*1a600*/  FMNMX.FTZ R5, R19, R5, !PT ;  /* 0x0000000513057209 */ /* 0x000fe40007810000 */
[----:B------:R-:W-:Y:S02]  /*1a610*/  I2FP.F32.S32 R0, R0 ;  /* 0x0000000000007245 */ /* 0x000fe40000201400 */
[----:B------:R-:W-:Y:S02]  /*1a620*/  FMNMX.FTZ R13, R41, R9, !PT ;  /* 0x00000009290d7209 */ /* 0x000fe40007810000 */
[----:B------:R-:W-:Y:S01]  /*1a630*/  FMNMX.FTZ R9, R26, R12, !PT ;  /* 0x0000000c1a097209 */ /* 0x000fe20007810000 */
[----:B----4-:R-:W-:Y:S01]  /*1a640*/  FFMA.FTZ R7, R0, UR5, R7 ;  /* 0x0000000500077c23 */ /* 0x010fe20008010007 */
[----:B------:R-:W1:Y:S01]  /*1a650*/  MUFU.TANH R12, R124 ;  /* 0x0000007c000c7308 */ /* 0x000e620000002400 */
[----:B------:R-:W-:Y:S01]  /*1a660*/  FMNMX.FTZ R14, R32, R2, !PT ;  /* 0x00000002200e7209 */ /* 0x000fe20007810000 */
[----:B------:R-:W-:Y:S01]  /*1a670*/  FFMA.FTZ R10, R0, UR5, R10 ;  /* 0x00000005000a7c23 */ /* 0x000fe2000801000a */
[----:B------:R-:W-:Y:S02]  /*1a680*/  FMNMX.FTZ R2, R18, R5, !PT ;  /* 0x0000000512027209 */ /* 0x000fe40007810000 */
[----:B------:R-:W-:Y:S02]  /*1a690*/  FMNMX.FTZ R5, R22, R9, !PT ;  /* 0x0000000916057209 */ /* 0x000fe40007810000 */
[----:B------:R-:W-:Y:S03]  /*1a6a0*/  FMNMX.FTZ R2, R8, R2, !PT ;  /* 0x0000000208027209 */ /* 0x000fe60007810000 */
[----:B------:R-:W2:Y:S01]  /*1a6b0*/  MUFU.TANH R9, R125 ;  /* 0x0000007d00097308 */ /* 0x000ea20000002400 */
[----:B------:R-:W-:Y:S02]  /*1a6c0*/  FMNMX.FTZ R5, R20, R5, !PT ;  /* 0x0000000514057209 */ /* 0x000fe40007810000 */
[----:B------:R-:W-:Y:S02]  /*1a6d0*/  FMNMX.FTZ R73, R7, R2, !PT ;  /* 0x0000000207497209 */ /* 0x000fe40007810000 */
[----:B------:R-:W-:Y:S02]  /*1a6e0*/  FMNMX.FTZ R2, R25, R14, !PT ;  /* 0x0000000e19027209 */ /* 0x000fe40007810000 */
[----:B------:R-:W-:Y:S01]  /*1a6f0*/  FMNMX.FTZ R5, R11, R5, !PT ;  /* 0x000000050b057209 */ /* 0x000fe20007810000 */
[----:B------:R-:W3:Y:S01]  /*1a700*/  SHFL.BFLY PT, R14, R73, 0x2, 0x1f ;  /* 0x0c401f00490e7f89 */ /* 0x000ee200000e0000 */
[----:B------:R-:W-:Y:S01]  /*1a710*/  FMNMX.FTZ R2, R24, R2, !PT ;  /* 0x0000000218027209 */ /* 0x000fe20007810000 */
[----:B-1----:R-:W-:Y:S01]  /*1a720*/  FFMA.FTZ R12, R4, UR5, R12 ;  /* 0x00000005040c7c23 */ /* 0x002fe2000801000c */
[----:B------:R-:W-:Y:S01]  /*1a730*/  FMNMX.FTZ R72, R10, R5, !PT ;  /* 0x000000050a487209 */ /* 0x000fe20007810000 */
[----:B------:R-:W-:Y:S01]  /*1a740*/  FFMA.FTZ R5, R0, UR5, R3 ;  /* 0x0000000500057c23 */ /* 0x000fe20008010003 */
[----:B------:R-:W-:Y:S02]  /*1a750*/  FMNMX.FTZ R2, R6, R2, !PT ;  /* 0x0000000206027209 */ /* 0x000fe40007810000 */
[----:B------:R-:W-:Y:S01]  /*1a760*/  FMNMX.FTZ R13, R40, R13, !PT ;  /* 0x0000000d280d7209 */ /* 0x000fe20007810000 */
[----:B------:R-:W1:Y:S01]  /*1a770*/  SHFL.BFLY PT, R3, R72, 0x2, 0x1f ;  /* 0x0c401f0048037f89 */ /* 0x000e6200000e0000 */
[----:B------:R-:W-:Y:S01]  /*1a780*/  FMNMX.FTZ R2, R5, R2, !PT ;  /* 0x0000000205027209 */ /* 0x000fe20007810000 */
[----:B--2---:R-:W-:Y:S01]  /*1a790*/  FFMA.FTZ R9, R0, UR5, R9 ;  /* 0x0000000500097c23 */ /* 0x004fe20008010009 */
[----:B------:R-:W-:Y:S05]  /*1a7a0*/  FMNMX.FTZ R13, R31, R13, !PT ;  /* 0x0000000d1f0d7209 */ /* 0x000fea0007810000 */
[----:B------:R-:W2:Y:S01]  /*1a7b0*/  SHFL.BFLY PT, R0, R2, 0x2, 0x1f ;  /* 0x0c401f0002007f89 */ /* 0x000ea200000e0000 */
[----:B------:R-:W-:Y:S04]  /*1a7c0*/  FMNMX.FTZ R4, R30, R13, !PT ;  /* 0x0000000d1e047209 */ /* 0x000fe80007810000 */
[----:B------:R-:W-:Y:S04]  /*1a7d0*/  FMNMX.FTZ R4, R12, R4, !PT ;  /* 0x000000040c047209 */ /* 0x000fe80007810000 */
[----:B------:R-:W-:Y:S02]  /*1a7e0*/  FMNMX.FTZ R4, R9, R4, !PT ;  /* 0x0000000409047209 */ /* 0x000fe40007810000 */
[----:B---3--:R-:W-:Y:S03]  /*1a7f0*/  FMNMX.FTZ R73, R73, R14, !PT ;  /* 0x0000000e49497209 */ /* 0x008fe60007810000 */
[----:B------:R-:W3:Y:S08]  /*1a800*/  SHFL.BFLY PT, R71, R4, 0x2, 0x1f ;  /* 0x0c401f0004477f89 */ /* 0x000ef000000e0000 */
[----:B------:R-:W4:Y:S01]  /*1a810*/  SHFL.BFLY PT, R13, R73, 0x1, 0x1f ;  /* 0x0c201f00490d7f89 */ /* 0x000f2200000e0000 */
[----:B-1----:R-:W-:Y:S07]  /*1a820*/  FMNMX.FTZ R72, R72, R3, !PT ;  /* 0x0000000348487209 */ /* 0x002fee0007810000 */
[----:B------:R-:W1:Y:S01]  /*1a830*/  SHFL.BFLY PT, R14, R72, 0x1, 0x1f ;  /* 0x0c201f00480e7f89 */ /* 0x000e6200000e0000 */
[----:B--2---:R-:W-:Y:S07]  /*1a840*/  FMNMX.FTZ R2, R2, R0, !PT ;  /* 0x0000000002027209 */ /* 0x004fee0007810000 */
[----:B------:R-:W2:Y:S01]  /*1a850*/  SHFL.BFLY PT, R3, R2, 0x1, 0x1f ;  /* 0x0c201f0002037f89 */ /* 0x000ea200000e0000 */
[----:B---3--:R-:W-:Y:S02]  /*1a860*/  FMNMX.FTZ R71, R4, R71, !PT ;  /* 0x0000004704477209 */ /* 0x008fe40007810000 */
[----:B----4-:R-:W-:Y:S05]  /*1a870*/  FMNMX.FTZ R73, R73, R13, !PT ;  /* 0x0000000d49497209 */ /* 0x010fea0007810000 */
[----:B------:R-:W3:Y:S01]  /*1a880*/  SHFL.BFLY PT, R15, R71, 0x1, 0x1f ;  /* 0x0c201f00470f7f89 */ /* 0x000ee200000e0000 */
[C---:B------:R-:W-:Y:S01]  /*1a890*/  FSETP.NEU.FTZ.AND P2, PT, R73.reuse, -INF , PT ;  /* 0xff8000004900780b */ /* 0x040fe20003f5d000 */
[----:B------:R-:W-:Y:S01]  /*1a8a0*/  FADD.FTZ R0, -R73, R132 ;  /* 0x0000008449007221 */ /* 0x000fe20000010100 */
[----:B-1----:R-:W-:Y:S05]  /*1a8b0*/  FMNMX.FTZ R72, R72, R14, !PT ;  /* 0x0000000e48487209 */ /* 0x002fea0007810000 */
[----:B------:R1:W-:Y:S01]  /*1a8c0*/  STL [R1+0x11c], R73 ;  /* 0x00011c4901007387 */ /* 0x0003e20000100800 */
[----:B------:R-:W-:Y:S01]  /*1a8d0*/  FMUL.FTZ R4, R0, UR4 ;  /* 0x0000000400047c20 */ /* 0x000fe20008410000 */
[C---:B------:R-:W-:Y:S01]  /*1a8e0*/  FSETP.NEU.FTZ.AND P3, PT, R72.reuse, -INF , PT ;  /* 0xff8000004800780b */ /* 0x040fe20003f7d000 */
[----:B------:R-:W-:Y:S01]  /*1a8f0*/  FADD.FTZ R0, -R72, R133 ;  /* 0x0000008548007221 */ /* 0x000fe20000010100 */
[----:B--2---:R-:W-:Y:S01]  /*1a900*/  FMNMX.FTZ R70, R2, R3, !PT ;  /* 0x0000000302467209 */ /* 0x004fe20007810000 */
[----:B------:R2:W-:Y:S01]  /*1a910*/  MUFU.EX2 R69, R4 ;  /* 0x0000000400457308 */ /* 0x0005e20000000800 */
[----:B------:R4:W-:Y:S01]  /*1a920*/  STL [R1+0x120], R72 ;  /* 0x0001204801007387 */ /* 0x0009e20000100800 */
[----:B------:R-:W-:Y:S01]  /*1a930*/  FMUL.FTZ R2, R0, UR4 ;  /* 0x0000000400027c20 */ /* 0x000fe20008410000 */
[----:B------:R-:W-:Y:S01]  /*1a940*/  FMUL.FTZ R13, R72, UR4 ;  /* 0x00000004480d7c20 */ /* 0x000fe20008410000 */
[----:B------:R-:W-:Y:S06]  /*1a950*/  FADD.FTZ R0, -R70, R134 ;  /* 0x0000008646007221 */ /* 0x000fec0000010100 */
[----:B------:R1:W4:Y:S01]  /*1a960*/  MUFU.EX2 R68, R2 ;  /* 0x0000000200447308 */ /* 0x0003220000000800 */
[----:B------:R-:W-:Y:S01]  /*1a970*/  FMUL.FTZ R0, R0, UR4 ;  /* 0x0000000400007c20 */ /* 0x000fe20008410000 */
[----:B---3--:R-:W-:Y:S08]  /*1a980*/  FMNMX.FTZ R71, R71, R15, !PT ;  /* 0x0000000f47477209 */ /* 0x008ff00007810000 */
[----:B------:R3:W4:Y:S01]  /*1a990*/  MUFU.EX2 R3, R0 ;  /* 0x0000000000037308 */ /* 0x0007220000000800 */
[----:B--2---:R-:W-:Y:S05]  /*1a9a0*/  FMUL.FTZ R4, R73, UR4 ;  /* 0x0000000449047c20 */ /* 0x004fea0008410000 */
[----:B------:R-:W-:Y:S02]  /*1a9b0*/  FSEL R4, R4, RZ, P2 ;  /* 0x000000ff04047208 */ /* 0x000fe40001000000 */
[----:B------:R-:W-:Y:S01]  /*1a9c0*/  FSETP.NEU.FTZ.AND P2, PT, R70, -INF , PT ;  /* 0xff8000004600780b */ /* 0x000fe20003f5d000 */
[----:B-1----:R-:W-:Y:S02]  /*1a9d0*/  FADD.FTZ R2, -R71, R135 ;  /* 0x0000008747027221 */ /* 0x002fe40000010100 */
[--C-:B------:R-:W-:Y:S01]  /*1a9e0*/  FFMA.FTZ R227, R50, UR4, -R4.reuse ;  /* 0x0000000432e37c23 */ /* 0x100fe20008010804 */
[--C-:B------:R-:W-:Y:S01]  /*1a9f0*/  FFMA.FTZ R116, R86, UR4, -R4.reuse ;  /* 0x0000000456747c23 */ /* 0x100fe20008010804 */
[--C-:B------:R-:W-:Y:S01]  /*1aa00*/  FFMA.FTZ R247, R81, UR4, -R4.reuse ;  /* 0x0000000451f77c23 */ /* 0x100fe20008010804 */
[--C-:B------:R-:W-:Y:S01]  /*1aa10*/  FFMA.FTZ R248, R84, UR4, -R4.reuse ;  /* 0x0000000454f87c23 */ /* 0x100fe20008010804 */
[--C-:B------:R-:W-:Y:S01]  /*1aa20*/  FFMA.FTZ R73, R60, UR4, -R4.reuse ;  /* 0x000000043c497c23 */ /* 0x100fe20008010804 */
[--C-:B------:R-:W-:Y:S01]  /*1aa30*/  FFMA.FTZ R228, R52, UR4, -R4.reuse ;  /* 0x0000000434e47c23 */ /* 0x100fe20008010804 */
[----:B---3--:R-:W-:Y:S01]  /*1aa40*/  FMUL.FTZ R0, R2, UR4 ;  /* 0x0000000402007c20 */ /* 0x008fe20008410000 */
[--C-:B------:R-:W-:Y:S01]  /*1aa50*/  FFMA.FTZ R2, R16, UR4, -R4.reuse ;  /* 0x0000000410027c23 */ /* 0x100fe20008010804 */
[--C-:B------:R-:W-:Y:S01]  /*1aa60*/  FFMA.FTZ R225, R44, UR4, -R4.reuse ;  /* 0x000000042ce17c23 */ /* 0x100fe20008010804 */
[--C-:B------:R-:W-:Y:S01]  /*1aa70*/  FFMA.FTZ R224, R36, UR4, -R4.reuse ;  /* 0x0000000424e07c23 */ /* 0x100fe20008010804 */
[--C-:B------:R-:W-:Y:S01]  /*1aa80*/  FFMA.FTZ R223, R34, UR4, -R4.reuse ;  /* 0x0000000422df7c23 */ /* 0x100fe20008010804 */
[----:B------:R1:W-:Y:S01]  /*1aa90*/  MUFU.EX2 R111, R2 ;  /* 0x00000002006f7308 */ /* 0x0003e20000000800 */
[--C-:B------:R-:W-:Y:S01]  /*1aaa0*/  FFMA.FTZ R16, R207, UR4, -R4.reuse ;  /* 0x00000004cf107c23 */ /* 0x100fe20008010804 */
[--C-:B----4-:R-:W-:Y:S01]  /*1aab0*/  FFMA.FTZ R72, R29, UR4, -R4.reuse ;  /* 0x000000041d487c23 */ /* 0x110fe20008010804 */
[--C-:B------:R-:W-:Y:S01]  /*1aac0*/  FFMA.FTZ R81, R23, UR4, -R4.reuse ;  /* 0x0000000417517c23 */ /* 0x100fe20008010804 */
[--C-:B------:R-:W-:Y:S01]  /*1aad0*/  FFMA.FTZ R50, R21, UR4, -R4.reuse ;  /* 0x0000000415327c23 */ /* 0x100fe20008010804 */
[--C-:B------:R-:W-:Y:S01]  /*1aae0*/  FFMA.FTZ R200, R200, UR4, -R4.reuse ;  /* 0x00000004c8c87c23 */ /* 0x100fe20008010804 */
[--C-:B------:R-:W-:Y:S01]  /*1aaf0*/  FFMA.FTZ R101, R101, UR4, -R4.reuse ;  /* 0x0000000465657c23 */ /* 0x100fe20008010804 */
[--C-:B------:R-:W-:Y:S03]  /*1ab00*/  FFMA.FTZ R118, R97, UR4, -R4.reuse ;  /* 0x0000000461767c23 */ /* 0x100fe60008010804 */
[----:B------:R-:W2:Y:S01]  /*1ab10*/  MUFU.EX2 R0, R0 ;  /* 0x0000000000007308 */ /* 0x000ea20000000800 */
        /* <DEDUP_REMOVED lines=14> */
[--C-:B------:R-:W-:Y:S01]  /*1ac00*/  FFMA.FTZ R122, R27, UR4, -R4.reuse ;  /* 0x000000041b7a7c23 */ /* 0x100fe20008010804 */
[----:B------:R-:W-:Y:S01]  /*1ac10*/  FFMA.FTZ R207, R8, UR4, -R4 ;  /* 0x0000000408cf7c23 */ /* 0x000fe20008010804 */
[----:B------:R-:W-:Y:S01]  /*1ac20*/  FSEL R4, R13, RZ, P3 ;  /* 0x000000ff0d047208 */ /* 0x000fe20001800000 */
[----:B------:R-:W-:Y:S03]  /*1ac30*/  FMUL.FTZ R19, R68, R147 ;  /* 0x0000009344137220 */ /* 0x000fe60000410000 */
[----:B------:R4:W-:Y:S01]  /*1ac40*/  MUFU.EX2 R215, R17 ;  /* 0x0000001100d77308 */ /* 0x0009e20000000800 */
[----:B-1----:R-:W-:Y:S01]  /*1ac50*/  FMUL.FTZ R2, R70, UR4 ;  /* 0x0000000446027c20 */ /* 0x002fe20008410000 */
[----:B------:R-:W-:Y:S01]  /*1ac60*/  FMUL.FTZ R13, R71, UR4 ;  /* 0x00000004470d7c20 */ /* 0x000fe20008410000 */
[--C-:B------:R-:W-:Y:S01]  /*1ac70*/  FFMA.FTZ R7, R237, UR4, -R4.reuse ;  /* 0x00000004ed077c23 */ /* 0x100fe20008010804 */
[--C-:B------:R-:W-:Y:S01]  /*1ac80*/  FFMA.FTZ R63, R20, UR4, -R4.reuse ;  /* 0x00000004143f7c23 */ /* 0x100fe20008010804 */
[--C-:B------:R-:W-:Y:S01]  /*1ac90*/  FFMA.FTZ R222, R53, UR4, -R4.reuse ;  /* 0x0000000435de7c23 */ /* 0x100fe20008010804 */
[--C-:B------:R-:W-:Y:S01]  /*1aca0*/  FFMA.FTZ R221, R51, UR4, -R4.reuse ;  /* 0x0000000433dd7c23 */ /* 0x100fe20008010804 */
[----:B------:R-:W-:Y:S03]  /*1acb0*/  MOV R147, R81 ;  /* 0x0000005100937202 */ /* 0x000fe60000000f00 */
[----:B------:R1:W-:Y:S01]  /*1acc0*/  MUFU.EX2 R110, R7 ;  /* 0x00000007006e7308 */ /* 0x0003e20000000800 */
[--C-:B------:R-:W-:Y:S01]  /*1acd0*/  FFMA.FTZ R8, R214, UR4, -R4.reuse ;  /* 0x00000004d6087c23 */ /* 0x100fe20008010804 */
[----:B------:R-:W-:Y:S01]  /*1ace0*/  FSEL R2, R2, RZ, P2 ;  /* 0x000000ff02027208 */ /* 0x000fe20001000000 */
[--C-:B------:R-:W-:Y:S01]  /*1acf0*/  FFMA.FTZ R112, R93, UR4, -R4.reuse ;  /* 0x000000045d707c23 */ /* 0x100fe20008010804 */
[--C-:B------:R-:W-:Y:S01]  /*1ad00*/  FFMA.FTZ R132, R80, UR4, -R4.reuse ;  /* 0x0000000450847c23 */ /* 0x100fe20008010804 */
[--C-:B------:R-:W-:Y:S01]  /*1ad10*/  FFMA.FTZ R80, R39, UR4, -R4.reuse ;  /* 0x0000000427507c23 */ /* 0x100fe20008010804 */
[----:B------:R-:W-:Y:S01]  /*1ad20*/  FFMA.FTZ R203, R203, UR4, -R4 ;  /* 0x00000004cbcb7c23 */ /* 0x000fe20008010804 */
[----:B------:R-:W-:Y:S03]  /*1ad30*/  FFMA.FTZ R128, R92, UR4, -R2 ;  /* 0x000000045c807c23 */ /* 0x000fe60008010802 */
[----:B------:R2:W-:Y:S01]  /*1ad40*/  MUFU.EX2 R109, R8 ;  /* 0x00000008006d7308 */ /* 0x0005e20000000800 */
[--C-:B---3--:R-:W-:Y:S01]  /*1ad50*/  FFMA.FTZ R14, R230, UR4, -R4.reuse ;  /* 0x00000004e60e7c23 */ /* 0x108fe20008010804 */
[----:B----4-:R-:W-:Y:S01]  /*1ad60*/  FFMA.FTZ R17, R10, UR4, -R4 ;  /* 0x000000040a117c23 */ /* 0x010fe20008010804 */
[--C-:B------:R-:W-:Y:S01]  /*1ad70*/  FFMA.FTZ R10, R234, UR4, -R2.reuse ;  /* 0x00000004ea0a7c23 */ /* 0x100fe20008010802 */
[----:B------:R-:W-:Y:S01]  /*1ad80*/  FFMA.FTZ R93, R210, UR4, -R2 ;  /* 0x00000004d25d7c23 */ /* 0x000fe20008010802 */
[--C-:B------:R-:W-:Y:S01]  /*1ad90*/  FFMA.FTZ R201, R201, UR4, -R4.reuse ;  /* 0x00000004c9c97c23 */ /* 0x100fe20008010804 */
[----:B------:R-:W-:Y:S01]  /*1ada0*/  FFMA.FTZ R114, R102, UR4, -R4 ;  /* 0x0000000466727c23 */ /* 0x000fe20008010804 */
[----:B------:R-:W-:Y:S03]  /*1adb0*/  FFMA.FTZ R102, R55, UR4, -R2 ;  /* 0x0000000437667c23 */ /* 0x000fe60008010802 */
[----:B------:R3:W-:Y:S01]  /*1adc0*/  MUFU.EX2 R230, R16 ;  /* 0x0000001000e67308 */ /* 0x0007e20000000800 */
[----:B------:R-:W-:Y:S01]  /*1add0*/  FFMA.FTZ R15, R213, UR4, -R4 ;  /* 0x00000004d50f7c23 */ /* 0x000fe20008010804 */
[----:B-1----:R-:W-:Y:S01]  /*1ade0*/  FFMA.FTZ R7, R239, UR4, -R2 ;  /* 0x00000004ef077c23 */ /* 0x002fe20008010802 */
[----:B------:R-:W-:Y:S01]  /*1adf0*/  FFMA.FTZ R113, R96, UR4, -R4 ;  /* 0x0000000460717c23 */ /* 0x000fe20008010804 */
[----:B------:R-:W-:Y:S01]  /*1ae00*/  FFMA.FTZ R96, R231, UR4, -R2 ;  /* 0x00000004e7607c23 */ /* 0x000fe20008010802 */
[--C-:B------:R-:W-:Y:S01]  /*1ae10*/  FFMA.FTZ R130, R91, UR4, -R4.reuse ;  /* 0x000000045b827c23 */ /* 0x100fe20008010804 */
[--C-:B------:R-:W-:Y:S01]  /*1ae20*/  FFMA.FTZ R44, R26, UR4, -R4.reuse ;  /* 0x000000041a2c7c23 */ /* 0x100fe20008010804 */
[----:B------:R-:W-:Y:S03]  /*1ae30*/  FFMA.FTZ R100, R11, UR4, -R4 ;  /* 0x000000040b647c23 */ /* 0x000fe60008010804 */
[----:B------:R-:W-:Y:S01]  /*1ae40*/  MUFU.EX2 R213, R14 ;  /* 0x0000000e00d57308 */ /* 0x000fe20000000800 */
[--C-:B--2---:R-:W-:Y:S01]  /*1ae50*/  FFMA.FTZ R8, R241, UR4, -R2.reuse ;  /* 0x00000004f1087c23 */ /* 0x104fe20008010802 */
[--C-:B------:R-:W-:Y:S01]  /*1ae60*/  FFMA.FTZ R97, R233, UR4, -R2.reuse ;  /* 0x00000004e9617c23 */ /* 0x100fe20008010802 */
[--C-:B------:R-:W-:Y:S01]  /*1ae70*/  FFMA.FTZ R91, R209, UR4, -R2.reuse ;  /* 0x00000004d15b7c23 */ /* 0x100fe20008010802 */
[--C-:B------:R-:W-:Y:S01]  /*1ae80*/  FFMA.FTZ R205, R205, UR4, -R2.reuse ;  /* 0x00000004cdcd7c23 */ /* 0x100fe20008010802 */
[--C-:B------:R-:W-:Y:S01]  /*1ae90*/  FFMA.FTZ R129, R95, UR4, -R2.reuse ;  /* 0x000000045f817c23 */ /* 0x100fe20008010802 */
[----:B------:R-:W-:Y:S01]  /*1aea0*/  FFMA.FTZ R125, R83, UR4, -R2 ;  /* 0x00000004537d7c23 */ /* 0x000fe20008010802 */
[----:B------:R-:W-:Y:S03]  /*1aeb0*/  MOV R83, R120 ;  /* 0x0000007800537202 */ /* 0x000fe60000000f00 */
[----:B------:R1:W-:Y:S01]  /*1aec0*/  MUFU.EX2 R92, R10 ;  /* 0x0000000a005c7308 */ /* 0x0003e20000000800 */
[--C-:B---3--:R-:W-:Y:S01]  /*1aed0*/  FFMA.FTZ R16, R43, UR4, -R4.reuse ;  /* 0x000000042b107c23 */ /* 0x108fe20008010804 */
[----:B------:R-:W-:Y:S01]  /*1aee0*/  FFMA.FTZ R43, R37, UR4, -R4 ;  /* 0x00000004252b7c23 */ /* 0x000fe20008010804 */
[----:B------:R-:W-:Y:S01]  /*1aef0*/  FFMA.FTZ R234, R65, UR4, -R2 ;  /* 0x0000000441ea7c23 */ /* 0x000fe20008010802 */
[C---:B------:R-:W-:Y:S01]  /*1af00*/  FMUL.FTZ R26, R3.reuse, R154 ;  /* 0x0000009a031a7220 */ /* 0x040fe20000410000 */
[----:B------:R-:W-:Y:S01]  /*1af10*/  FMUL.FTZ R27, R3, R155 ;  /* 0x0000009b031b7220 */ /* 0x000fe20000410000 */
[----:B------:R-:W-:Y:S01]  /*1af20*/  FMUL.FTZ R29, R0, R165 ;  /* 0x000000a5001d7220 */ /* 0x000fe20000410000 */
[----:B------:R-:W-:Y:S03]  /*1af30*/  FMUL.FTZ R34, R68, R162 ;  /* 0x000000a244227220 */ /* 0x000fe60000410000 */
[----:B------:R2:W-:Y:S01]  /*1af40*/  MUFU.EX2 R210, R7 ;  /* 0x0000000700d27308 */ /* 0x0005e20000000800 */
[--C-:B------:R-:W-:Y:S01]  /*1af50*/  FFMA.FTZ R250, R59, UR4, -R4.reuse ;  /* 0x000000043bfa7c23 */ /* 0x100fe20008010804 */
[----:B------:R-:W-:Y:S01]  /*1af60*/  MOV R59, R216 ;  /* 0x000000d8003b7202 */ /* 0x000fe20000000f00 */
[--C-:B------:R-:W-:Y:S01]  /*1af70*/  FFMA.FTZ R216, R22, UR4, -R4.reuse ;  /* 0x0000000416d87c23 */ /* 0x100fe20008010804 */
[----:B------:R-:W-:Y:S01]  /*1af80*/  FFMA.FTZ R123, R106, UR4, -R4 ;  /* 0x000000046a7b7c23 */ /* 0x000fe20008010804 */
[----:B------:R-:W-:Y:S01]  /*1af90*/  FFMA.FTZ R106, R99, UR4, -R2 ;  /* 0x00000004636a7c23 */ /* 0x000fe20008010802 */
[----:B------:R-:W3:Y:S01]  /*1afa0*/  LDSM.16.MT88.4 R20, [R217+0x8000] ;  /* 0x00800000d914783b */ /* 0x000ee20000004200 */
[----:B------:R-:W-:Y:S03]  /*1afb0*/  FSETP.NEU.FTZ.AND P3, PT, R71, -INF , PT ;  /* 0xff8000004700780b */ /* 0x000fe60003f7d000 */
[----:B------:R-:W4:Y:S01]  /*1afc0*/  MUFU.EX2 R99, R8 ;  /* 0x0000000800637308 */ /* 0x000f220000000800 */
[--C-:B------:R-:W-:Y:S01]  /*1afd0*/  FFMA.FTZ R249, R56, UR4, -R4.reuse ;  /* 0x0000000438f97c23 */ /* 0x100fe20008010804 */
[--C-:B------:R-:W-:Y:S01]  /*1afe0*/  FFMA.FTZ R60, R212, UR4, -R4.reuse ;  /* 0x00000004d43c7c23 */ /* 0x100fe20008010804 */
[--C-:B------:R-:W-:Y:S01]  /*1aff0*/  FFMA.FTZ R211, R211, UR4, -R4.reuse ;  /* 0x00000004d3d37c23 */ /* 0x100fe20008010804 */
[--C-:B------:R-:W-:Y:S01]  /*1b000*/  FFMA.FTZ R133, R88, UR4, -R4.reuse ;  /* 0x0000000458857c23 */ /* 0x100fe20008010804 */
[--C-:B------:R-:W-:Y:S01]  /*1b010*/  FFMA.FTZ R131, R77, UR4, -R4.reuse ;  /* 0x000000044d837c23 */ /* 0x100fe20008010804 */
[--C-:B------:R-:W-:Y:S01]  /*1b020*/  FFMA.FTZ R252, R75, UR4, -R4.reuse ;  /* 0x000000044bfc7c23 */ /* 0x100fe20008010804 */
[--C-:B------:R-:W-:Y:S03]  /*1b030*/  FFMA.FTZ R251, R67, UR4, -R4.reuse ;  /* 0x0000000443fb7c23 */ /* 0x100fe60008010804 */
[----:B------:R-:W4:Y:S01]  /*1b040*/  MUFU.EX2 R214, R15 ;  /* 0x0000000f00d67308 */ /* 0x000f220000000800 */
[--C-:B------:R-:W-:Y:S01]  /*1b050*/  FFMA.FTZ R18, R33, UR4, -R4.reuse ;  /* 0x0000000421127c23 */ /* 0x100fe20008010804 */
[----:B------:R-:W-:Y:S01]  /*1b060*/  FFMA.FTZ R56, R28, UR4, -R4 ;  /* 0x000000041c387c23 */ /* 0x000fe20008010804 */
[----:B------:R-:W-:Y:S01]  /*1b070*/  FSEL R4, R13, RZ, P3 ;  /* 0x000000ff0d047208 */ /* 0x000fe20001800000 */
[--C-:B------:R-:W-:Y:S01]  /*1b080*/  FFMA.FTZ R241, R58, UR4, -R2.reuse ;  /* 0x000000043af17c23 */ /* 0x100fe20008010802 */
[--C-:B------:R-:W-:Y:S01]  /*1b090*/  FFMA.FTZ R58, R46, UR4, -R2.reuse ;  /* 0x000000042e3a7c23 */ /* 0x100fe20008010802 */
[----:B------:R-:W-:Y:S01]  /*1b0a0*/  MOV R46, R226 ;  /* 0x000000e2002e7202 */ /* 0x000fe20000000f00 */
[--C-:B------:R-:W-:Y:S03]  /*1b0b0*/  FFMA.FTZ R11, R236, UR4, -R2.reuse ;  /* 0x00000004ec0b7c23 */ /* 0x100fe60008010802 */
[----:B------:R-:W-:Y:S01]  /*1b0c0*/  MUFU.EX2 R206, R206 ;  /* 0x000000ce00ce7308 */ /* 0x000fe20000000800 */
[--C-:B------:R-:W-:Y:S01]  /*1b0d0*/  FFMA.FTZ R108, R103, UR4, -R2.reuse ;  /* 0x00000004676c7c23 */ /* 0x100fe20008010802 */
[--C-:B------:R-:W-:Y:S01]  /*1b0e0*/  FFMA.FTZ R233, R62, UR4, -R2.reuse ;  /* 0x000000043ee97c23 */ /* 0x100fe20008010802 */
[--C-:B-1----:R-:W-:Y:S01]  /*1b0f0*/  FFMA.FTZ R10, R38, UR4, -R2.reuse ;  /* 0x00000004260a7c23 */ /* 0x102fe20008010802 */
        /* <DEDUP_REMOVED lines=13> */
[----:B------:R-:W-:Y:S01]  /*1b1d0*/  FFMA.FTZ R2, R5, UR4, -R2 ;  /* 0x0000000405027c23 */ /* 0x000fe20008010802 */
[--C-:B--2---:R-:W-:Y:S01]  /*1b1e0*/  FFMA.FTZ R7, R246, UR4, -R4.reuse ;  /* 0x00000004f6077c23 */ /* 0x104fe20008010804 */
[--C-:B------:R-:W-:Y:S01]  /*1b1f0*/  FFMA.FTZ R74, R238, UR4, -R4.reuse ;  /* 0x00000004ee4a7c23 */ /* 0x100fe20008010804 */
[--C-:B------:R-:W-:Y:S01]  /*1b200*/  FFMA.FTZ R6, R245, UR4, -R4.reuse ;  /* 0x00000004f5067c23 */ /* 0x100fe20008010804 */
[--C-:B------:R-:W-:Y:S01]  /*1b210*/  FFMA.FTZ R5, R244, UR4, -R4.reuse ;  /* 0x00000004f4057c23 */ /* 0x100fe20008010804 */
[--C-:B------:R-:W-:Y:S01]  /*1b220*/  FFMA.FTZ R120, R98, UR4, -R4.reuse ;  /* 0x0000000462787c23 */ /* 0x100fe20008010804 */
[--C-:B------:R-:W-:Y:S03]  /*1b230*/  FFMA.FTZ R238, R57, UR4, -R4.reuse ;  /* 0x0000000439ee7c23 */ /* 0x100fe60008010804 */
[----:B------:R-:W-:Y:S01]  /*1b240*/  MUFU.EX2 R211, R211 ;  /* 0x000000d300d37308 */ /* 0x000fe20000000800 */
[--C-:B------:R-:W-:Y:S01]  /*1b250*/  FFMA.FTZ R98, R94, UR4, -R4.reuse ;  /* 0x000000045e627c23 */ /* 0x100fe20008010804 */
[----:B------:R-:W-:Y:S01]  /*1b260*/  MOV R57, R207 ;  /* 0x000000cf00397202 */ /* 0x000fe20000000f00 */
[----:B------:R-:W2:Y:S01]  /*1b270*/  LDSM.16.MT88.4 R36, [R220+0x8000] ;  /* 0x00800000dc24783b */ /* 0x000ea20000004200 */
[--C-:B------:R-:W-:Y:S01]  /*1b280*/  FFMA.FTZ R89, R235, UR4, -R4.reuse ;  /* 0x00000004eb597c23 */ /* 0x100fe20008010804 */
[--C-:B------:R-:W-:Y:S01]  /*1b290*/  FFMA.FTZ R90, R90, UR4, -R4.reuse ;  /* 0x000000045a5a7c23 */ /* 0x100fe20008010804 */
[--C-:B------:R-:W-:Y:S01]  /*1b2a0*/  FFMA.FTZ R235, R54, UR4, -R4.reuse ;  /* 0x0000000436eb7c23 */ /* 0x100fe20008010804 */
[----:B----4-:R-:W-:Y:S03]  /*1b2b0*/  F2FP.BF16.F32.PACK_AB R65, R99, R92 ;  /* 0x0000005c6341723e */ /* 0x010fe600000010ff */
[----:B------:R4:W-:Y:S01]  /*1b2c0*/  MUFU.EX2 R94, R7 ;  /* 0x00000007005e7308 */ /* 0x0009e20000000800 */
[--C-:B------:R-:W-:Y:S01]  /*1b2d0*/  FFMA.FTZ R8, R243, UR4, -R4.reuse ;  /* 0x00000004f3087c23 */ /* 0x100fe20008010804 */
[--C-:B------:R-:W-:Y:S01]  /*1b2e0*/  FFMA.FTZ R88, R242, UR4, -R4.reuse ;  /* 0x00000004f2587c23 */ /* 0x100fe20008010804 */
[----:B------:R-:W2:Y:S01]  /*1b2f0*/  LDSM.16.MT88.4 R52, [R218+0x8000] ;  /* 0x00800000da34783b */ /* 0x000ea20000004200 */
[--C-:B------:R-:W-:Y:S01]  /*1b300*/  FFMA.FTZ R107, R107, UR4, -R4.reuse ;  /* 0x000000046b6b7c23 */ /* 0x100fe20008010804 */
[----:B------:R-:W-:Y:S01]  /*1b310*/  F2FP.BF16.F32.PACK_AB R79, R214, R213 ;  /* 0x000000d5d64f723e */ /* 0x000fe200000010ff */
[C---:B-1----:R-:W-:Y:S01]  /*1b320*/  FMUL.FTZ R11, R3.reuse, R139 ;  /* 0x0000008b030b7220 */ /* 0x042fe20000410000 */
[----:B------:R-:W-:Y:S03]  /*1b330*/  FMUL.FTZ R15, R3, R151 ;  /* 0x00000097030f7220 */ /* 0x000fe60000410000 */
[----:B------:R-:W-:Y:S01]  /*1b340*/  MUFU.EX2 R207, R6 ;  /* 0x0000000600cf7308 */ /* 0x000fe20000000800 */
[----:B------:R-:W-:Y:S01]  /*1b350*/  MOV R85, R18 ;  /* 0x0000001200557202 */ /* 0x000fe20000000f00 */
[----:B------:R-:W-:Y:S01]  /*1b360*/  FMUL.FTZ R18, R68, R146 ;  /* 0x0000009244127220 */ /* 0x000fe20000410000 */
[C---:B------:R-:W-:Y:S01]  /*1b370*/  FMUL.FTZ R24, R0.reuse, R152 ;  /* 0x0000009800187220 */ /* 0x040fe20000410000 */
[C---:B------:R-:W-:Y:S01]  /*1b380*/  FMUL.FTZ R25, R0.reuse, R153 ;  /* 0x0000009900197220 */ /* 0x040fe20000410000 */
[----:B------:R-:W-:Y:S01]  /*1b390*/  FMUL.FTZ R28, R0, R164 ;  /* 0x000000a4001c7220 */ /* 0x000fe20000410000 */
[C---:B------:R-:W-:Y:S01]  /*1b3a0*/  FMUL.FTZ R32, R69.reuse, R160 ;  /* 0x000000a045207220 */ /* 0x040fe20000410000 */
[----:B------:R-:W-:Y:S03]  /*1b3b0*/  FMUL.FTZ R33, R69, R161 ;  /* 0x000000a145217220 */ /* 0x000fe60000410000 */
[----:B------:R1:W-:Y:S01]  /*1b3c0*/  MUFU.EX2 R209, R5 ;  /* 0x0000000500d17308 */ /* 0x0003e20000000800 */
[C---:B----4-:R-:W-:Y:S01]  /*1b3d0*/  FMUL.FTZ R7, R68.reuse, R143 ;  /* 0x0000008f44077220 */ /* 0x050fe20000410000 */
[C---:B------:R-:W-:Y:S01]  /*1b3e0*/  FMUL.FTZ R35, R68.reuse, R163 ;  /* 0x000000a344237220 */ /* 0x040fe20000410000 */
[----:B------:R-:W-:Y:S01]  /*1b3f0*/  FMUL.FTZ R42, R3, R170 ;  /* 0x000000aa032a7220 */ /* 0x000fe20000410000 */
[----:B------:R-:W-:Y:S01]  /*1b400*/  MOV R146, R50 ;  /* 0x0000003200927202 */ /* 0x000fe20000000f00 */
[----:B------:R-:W-:Y:S01]  /*1b410*/  FMUL.FTZ R50, R68, R178 ;  /* 0x000000b244327220 */ /* 0x000fe20000410000 */
[----:B------:R-:W-:Y:S01]  /*1b420*/  MOV R164, R102 ;  /* 0x0000006600a47202 */ /* 0x000fe20000000f00 */
[--C-:B------:R-:W-:Y:S03]  /*1b430*/  FFMA.FTZ R202, R87, UR4, -R4.reuse ;  /* 0x0000000457ca7c23 */ /* 0x100fe60008010804 */
[----:B------:R4:W3:Y:S01]  /*1b440*/  MUFU.EX2 R95, R8 ;  /* 0x00000008005f7308 */ /* 0x0008e20000000800 */
[----:B------:R-:W-:Y:S01]  /*1b450*/  MOV R49, R122 ;  /* 0x0000007a00317202 */ /* 0x000fe20000000f00 */
        /* <DEDUP_REMOVED lines=21> */
[----:B------:R-:W-:Y:S03]  /*1b5b0*/  FFMA.FTZ R48, R30, UR4, -R4 ;  /* 0x000000041e307c23 */ /* 0x000fe60008010804 */
[----:B------:R-:W-:Y:S01]  /*1b5c0*/  MUFU.EX2 R178, R116 ;  /* 0x0000007400b27308 */ /* 0x000fe20000000800 */
[C---:B------:R-:W-:Y:S01]  /*1b5d0*/  FMUL.FTZ R4, R69.reuse, R140 ;  /* 0x0000008c45047220 */ /* 0x040fe20000410000 */
[----:B-1----:R-:W-:Y:S01]  /*1b5e0*/  FMUL.FTZ R5, R69, R141 ;  /* 0x0000008d45057220 */ /* 0x002fe20000410000 */
[----:B------:R-:W-:Y:S01]  /*1b5f0*/  FMUL.FTZ R6, R68, R142 ;  /* 0x0000008e44067220 */ /* 0x000fe20000410000 */
[----:B------:R-:W-:Y:S01]  /*1b600*/  F2FP.BF16.F32.PACK_AB R78, R230, R215 ;  /* 0x000000d7e64e723e */ /* 0x000fe200000010ff */
[C---:B----4-:R-:W-:Y:S01]  /*1b610*/  FMUL.FTZ R8, R0.reuse, R136 ;  /* 0x0000008800087220 */ /* 0x050fe20000410000 */
[----:B------:R-:W-:Y:S01]  /*1b620*/  F2FP.BF16.F32.PACK_AB R76, R115, R111 ;  /* 0x0000006f734c723e */ /* 0x000fe200000010ff */
[----:B------:R-:W-:Y:S03]  /*1b630*/  FMUL.FTZ R9, R0, R137 ;  /* 0x0000008900097220 */ /* 0x000fe60000410000 */
[----:B------:R-:W-:Y:S01]  /*1b640*/  MUFU.EX2 R123, R123 ;  /* 0x0000007b007b7308 */ /* 0x000fe20000000800 */
[----:B------:R-:W-:Y:S01]  /*1b650*/  F2FP.BF16.F32.PACK_AB R77, R110, R109 ;  /* 0x0000006d6e4d723e */ /* 0x000fe200000010ff */
[----:B------:R-:W-:Y:S01]  /*1b660*/  FMUL.FTZ R12, R0, R148 ;  /* 0x00000094000c7220 */ /* 0x000fe20000410000 */
[----:B------:R-:W-:Y:S01]  /*1b670*/  MOV R41, R10 ;  /* 0x0000000a00297202 */ /* 0x000fe20000000f00 */
[C---:B------:R-:W-:Y:S01]  /*1b680*/  FMUL.FTZ R10, R3.reuse, R138 ;  /* 0x0000008a030a7220 */ /* 0x040fe20000410000 */
[----:B---3--:R-:W-:Y:S01]  /*1b690*/  F2FP.BF16.F32.PACK_AB R64, R94, R95 ;  /* 0x0000005f5e40723e */ /* 0x008fe200000010ff */
[----:B------:R-:W-:Y:S01]  /*1b6a0*/  FMUL.FTZ R30, R3, R166 ;  /* 0x000000a6031e7220 */ /* 0x000fe20000410000 */
[----:B------:R-:W-:Y:S03]  /*1b6b0*/  F2FP.BF16.F32.PACK_AB R67, R212, R210 ;  /* 0x000000d2d443723e */ /* 0x000fe600000010ff */
[----:B------:R-:W-:Y:S01]  /*1b6c0*/  MUFU.EX2 R160, R113 ;  /* 0x0000007100a07308 */ /* 0x000fe20000000800 */
[----:B------:R-:W-:Y:S01]  /*1b6d0*/  F2FP.BF16.F32.PACK_AB R66, R209, R207 ;  /* 0x000000cfd142723e */ /* 0x000fe200000010ff */
[-C--:B------:R-:W-:Y:S01]  /*1b6e0*/  HMMA.16816.F32.BF16 R4, R76, R20.reuse, R4 ;  /* 0x000000144c04723c */ /* 0x080fe20000041804 */
[----:B--2---:R-:W2:Y:S04]  /*1b6f0*/  LDL.LU R96, [R1+0x88] ;  /* 0x0000880001607983 */ /* 0x004ea80000300800 */
[----:B------:R-:W-:Y:S03]  /*1b700*/  MOV R45, R14 ;  /* 0x0000000e002d7202 */ /* 0x000fe60000000f00 */
[----:B------:R-:W-:Y:S03]  /*1b710*/  MUFU.EX2 R163, R112 ;  /* 0x0000007000a37308 */ /* 0x000fe60000000800 */
[----:B------:R-:W-:Y:S01]  /*1b720*/  MOV R104, R13 ;  /* 0x0000000d00687202 */ /* 0x000fe20000000f00 */
[----:B------:R-:W-:Y:S01]  /*1b730*/  FMUL.FTZ R14, R3, R150 ;  /* 0x00000096030e7220 */ /* 0x000fe20000410000 */
[C---:B------:R-:W-:Y:S04]  /*1b740*/  HMMA.16816.F32.BF16 R8, R64.reuse, R20, R8 ;  /* 0x000000144008723c */ /* 0x040fe80000041808 */
[C---:B------:R-:W-:Y:S01]  /*1b750*/  FMUL.FTZ R13, R0.reuse, R149 ;  /* 0x00000095000d7220 */ /* 0x040fe20000410000 */
[----:B------:R-:W-:Y:S01]  /*1b760*/  MUFU.EX2 R126, R126 ;  /* 0x0000007e007e7308 */ /* 0x000fe20000000800 */
[----:B------:R-:W-:Y:S01]  /*1b770*/  MOV R82, R17 ;  /* 0x0000001100527202 */ /* 0x000fe20000000f00 */
[C---:B------:R-:W-:Y:S01]  /*1b780*/  FMUL.FTZ R17, R69.reuse, R145 ;  /* 0x0000009145117220 */ /* 0x040fe20000410000 */
[----:B------:R-:W-:Y:S03]  /*1b790*/  MOV R61, R16 ;  /* 0x00000010003d7202 */ /* 0x000fe60000000f00 */
[C---:B------:R-:W-:Y:S01]  /*1b7a0*/  FMUL.FTZ R16, R69.reuse, R144 ;  /* 0x0000009045107220 */ /* 0x040fe20000410000 */
[-C--:B------:R-:W-:Y:S03]  /*1b7b0*/  HMMA.16816.F32.BF16 R12, R64, R22.reuse, R12 ;  /* 0x00000016400c723c */ /* 0x080fe6000004180c */
[----:B------:R-:W-:Y:S01]  /*1b7c0*/  MUFU.EX2 R124, R124 ;  /* 0x0000007c007c7308 */ /* 0x000fe20000000800 */
[C---:B------:R-:W-:Y:S01]  /*1b7d0*/  FMUL.FTZ R20, R69.reuse, R156 ;  /* 0x0000009c45147220 */ /* 0x040fe20000410000 */
[----:B------:R-:W-:Y:S01]  /*1b7e0*/  FMUL.FTZ R21, R69, R157 ;  /* 0x0000009d45157220 */ /* 0x000fe20000410000 */
[----:B------:R-:W-:Y:S01]  /*1b7f0*/  FMUL.FTZ R31, R3, R167 ;  /* 0x000000a7031f7220 */ /* 0x000fe20000410000 */
[C---:B------:R-:W-:Y:S06]  /*1b800*/  HMMA.16816.F32.BF16 R16, R76.reuse, R22, R16 ;  /* 0x000000164c10723c */ /* 0x040fec0000041810 */
[----:B------:R-:W-:Y:S01]  /*1b810*/  MUFU.EX2 R229, R229 ;  /* 0x000000e500e57308 */ /* 0x000fe20000000800 */
[----:B------:R-:W-:Y:S01]  /*1b820*/  MOV R149, R85 ;  /* 0x0000005500957202 */ /* 0x000fe20000000f00 */
[----:B------:R-:W-:Y:S03]  /*1b830*/  FMUL.FTZ R40, R0, R168 ;  /* 0x000000a800287220 */ /* 0x000fe60000410000 */
[C---:B------:R-:W-:Y:S01]  /*1b840*/  FMUL.FTZ R22, R68.reuse, R158 ;  /* 0x0000009e44167220 */ /* 0x040fe20000410000 */
[C---:B------:R-:W-:Y:S04]  /*1b850*/  FMUL.FTZ R23, R68.reuse, R159 ;  /* 0x0000009f44177220 */ /* 0x040fe80000410000 */
[----:B------:R-:W-:Y:S01]  /*1b860*/  MUFU.EX2 R208, R208 ;  /* 0x000000d000d07308 */ /* 0x000fe20000000800 */
[----:B------:R-:W-:Y:S02]  /*1b870*/  MOV R143, R82 ;  /* 0x00000052008f7202 */ /* 0x000fe40000000f00 */
[----:B------:R-:W-:Y:S01]  /*1b880*/  MOV R148, R83 ;  /* 0x0000005300947202 */ /* 0x000fe20000000f00 */
[-C--:B------:R-:W-:Y:S03]  /*1b890*/  HMMA.16816.F32.BF16 R20, R76, R36.reuse, R20 ;  /* 0x000000244c14723c */ /* 0x080fe60000041814 */
[----:B------:R-:W-:Y:S03]  /*1b8a0*/  MOV R85, R80 ;  /* 0x0000005000557202 */ /* 0x000fe60000000f00 */
[----:B------:R-:W-:Y:S01]  /*1b8b0*/  MUFU.EX2 R161, R107 ;  /* 0x0000006b00a17308 */ /* 0x000fe20000000800 */
[----:B------:R-:W1:Y:S01]  /*1b8c0*/  LDSM.16.MT88.4 R80, [R219+0x8000] ;  /* 0x00800000db50783b */ /* 0x000e620000004200 */
[C---:B------:R-:W-:Y:S04]  /*1b8d0*/  HMMA.16816.F32.BF16 R24, R64.reuse, R36, R24 ;  /* 0x000000244018723c */ /* 0x040fe80000041818 */
[----:B------:R-:W-:Y:S04]  /*1b8e0*/  MOV R170, R41 ;  /* 0x0000002900aa7202 */ /* 0x000fe80000000f00 */
[----:B------:R-:W-:Y:S01]  /*1b8f0*/  MUFU.EX2 R159, R135 ;  /* 0x00000087009f7308 */ /* 0x000fe20000000800 */
[-C--:B------:R-:W-:Y:S03]  /*1b900*/  HMMA.16816.F32.BF16 R28, R64, R38.reuse, R28 ;  /* 0x00000026401c723c */ /* 0x080fe6000004181c */
[C---:B------:R-:W-:Y:S01]  /*1b910*/  FMUL.FTZ R36, R69.reuse, R172 ;  /* 0x000000ac45247220 */ /* 0x040fe20000410000 */
[----:B------:R-:W-:Y:S02]  /*1b920*/  FMUL.FTZ R37, R69, R173 ;  /* 0x000000ad45257220 */ /* 0x000fe40000410000 */
[C---:B------:R-:W-:Y:S03]  /*1b930*/  HMMA.16816.F32.BF16 R32, R76.reuse, R38, R32 ;  /* 0x000000264c20723c */ /* 0x040fe60000041820 */
[----:B------:R-:W-:Y:S02]  /*1b940*/  MUFU.EX2 R167, R134 ;  /* 0x0000008600a77308 */ /* 0x000fe40000000800 */
[----:B------:R-:W-:Y:S01]  /*1b950*/  MOV R144, R43 ;  /* 0x0000002b00907202 */ /* 0x000fe20000000f00 */
[C---:B------:R-:W-:Y:S01]  /*1b960*/  FMUL.FTZ R43, R3.reuse, R171 ;  /* 0x000000ab032b7220 */ /* 0x040fe20000410000 */
[C---:B------:R-:W-:Y:S01]  /*1b970*/  FMUL.FTZ R38, R68.reuse, R174 ;  /* 0x000000ae44267220 */ /* 0x040fe20000410000 */
[----:B------:R-:W-:Y:S05]  /*1b980*/  FMUL.FTZ R39, R68, R175 ;  /* 0x000000af44277220 */ /* 0x000fea0000410000 */
[----:B------:R-:W-:Y:S01]  /*1b990*/  MUFU.EX2 R152, R133 ;  /* 0x0000008500987308 */ /* 0x000fe20000000800 */
[C---:B------:R-:W-:Y:S01]  /*1b9a0*/  FMUL.FTZ R41, R0.reuse, R169 ;  /* 0x000000a900297220 */ /* 0x040fe20000410000 */
[----:B------:R-:W-:Y:S02]  /*1b9b0*/  MOV R138, R87 ;  /* 0x00000057008a7202 */ /* 0x000fe40000000f00 */
[----:B------:R-:W-:Y:S01]  /*1b9c0*/  MOV R87, R44 ;  /* 0x0000002c00577202 */ /* 0x000fe20000000f00 */
[-C--:B------:R-:W-:Y:S05]  /*1b9d0*/  HMMA.16816.F32.BF16 R36, R76, R52.reuse, R36 ;  /* 0x000000344c24723c */ /* 0x080fea0000041824 */
[----:B------:R-:W-:Y:S01]  /*1b9e0*/  MUFU.EX2 R155, R132 ;  /* 0x00000084009b7308 */ /* 0x000fe20000000800 */
[----:B------:R-:W-:Y:S01]  /*1b9f0*/  MOV R151, R45 ;  /* 0x0000002d00977202 */ /* 0x000fe20000000f00 */
[C---:B------:R-:W-:Y:S01]  /*1ba00*/  FMUL.FTZ R44, R0.reuse, R180 ;  /* 0x000000b4002c7220 */ /* 0x040fe20000410000 */
[----:B------:R-:W-:Y:S03]  /*1ba10*/  MOV R139, R46 ;  /* 0x0000002e008b7202 */ /* 0x000fe60000000f00 */
[C---:B------:R-:W-:Y:S01]  /*1ba20*/  FMUL.FTZ R46, R3.reuse, R182 ;  /* 0x000000b6032e7220 */ /* 0x040fe20000410000 */
[----:B------:R-:W-:Y:S01]  /*1ba30*/  MOV R136, R47 ;  /* 0x0000002f00887202 */ /* 0x000fe20000000f00 */
[----:B------:R-:W-:Y:S01]  /*1ba40*/  FMUL.FTZ R47, R3, R183 ;  /* 0x000000b7032f7220 */ /* 0x000fe20000410000 */
[C---:B------:R-:W-:Y:S01]  /*1ba50*/  HMMA.16816.F32.BF16 R40, R64.reuse, R52, R40 ;  /* 0x000000344028723c */ /* 0x040fe20000041828 */
[----:B------:R-:W-:Y:S03]  /*1ba60*/  MUFU.EX2 R158, R131 ;  /* 0x00000083009e7308 */ /* 0x000fe60000000800 */
[----:B------:R-:W-:Y:S01]  /*1ba70*/  FMUL.FTZ R45, R0, R181 ;  /* 0x000000b5002d7220 */ /* 0x000fe20000410000 */
[----:B------:R-:W-:Y:S02]  /*1ba80*/  MOV R142, R61 ;  /* 0x0000003d008e7202 */ /* 0x000fe40000000f00 */
[----:B------:R-:W-:Y:S01]  /*1ba90*/  MOV R145, R51 ;  /* 0x0000003300917202 */ /* 0x000fe20000000f00 */
[C---:B------:R-:W-:Y:S03]  /*1baa0*/  FMUL.FTZ R51, R68.reuse, R179 ;  /* 0x000000b344337220 */ /* 0x040fe60000410000 */
[----:B------:R-:W-:Y:S01]  /*1bab0*/  MUFU.EX2 R154, R127 ;  /* 0x0000007f009a7308 */ /* 0x000fe20000000800 */
[----:B------:R-:W-:Y:S01]  /*1bac0*/  MOV R140, R48 ;  /* 0x00000030008c7202 */ /* 0x000fe20000000f00 */
[C---:B------:R-:W-:Y:S01]  /*1bad0*/  FMUL.FTZ R48, R69.reuse, R176 ;  /* 0x000000b045307220 */ /* 0x040fe20000410000 */
[----:B------:R-:W-:Y:S01]  /*1bae0*/  MOV R61, R49 ;  /* 0x00000031003d7202 */ /* 0x000fe20000000f00 */
[C---:B------:R-:W-:Y:S01]  /*1baf0*/  FMUL.FTZ R49, R69.reuse, R177 ;  /* 0x000000b145317220 */ /* 0x040fe20000410000 */
[-C--:B------:R-:W-:Y:S05]  /*1bb00*/  HMMA.16816.F32.BF16 R44, R64, R54.reuse, R44 ;  /* 0x00000036402c723c */ /* 0x080fea000004182c */
[----:B------:R-:W-:Y:S01]  /*1bb10*/  MUFU.EX2 R177, R200 ;  /* 0x000000c800b17308 */ /* 0x000fe20000000800 */
[----:B------:R-:W-:Y:S01]  /*1bb20*/  MOV R175, R104 ;  /* 0x0000006800af7202 */ /* 0x000fe20000000f00 */
[C---:B------:R-:W-:Y:S01]  /*1bb30*/  FMUL.FTZ R52, R69.reuse, R192 ;  /* 0x000000c045347220 */ /* 0x040fe20000410000 */
[----:B------:R-:W-:Y:S01]  /*1bb40*/  FMUL.FTZ R53, R69, R193 ;  /* 0x000000c145357220 */ /* 0x000fe20000410000 */
[C---:B------:R-:W-:Y:S06]  /*1bb50*/  HMMA.16816.F32.BF16 R48, R76.reuse, R54, R48 ;  /* 0x000000364c30723c */ /* 0x040fec0000041830 */
[----:B------:R3:W-:Y:S01]  /*1bb60*/  MUFU.EX2 R104, R60 ;  /* 0x0000003c00687308 */ /* 0x0007e20000000800 */
[----:B------:R-:W-:Y:S01]  /*1bb70*/  MOV R192, R61 ;  /* 0x0000003d00c07202 */ /* 0x000fe20000000f00 */
[C---:B------:R-:W-:Y:S03]  /*1bb80*/  FMUL.FTZ R54, R68.reuse, R194 ;  /* 0x000000c244367220 */ /* 0x040fe60000410000 */
[----:B------:R-:W-:Y:S01]  /*1bb90*/  FMUL.FTZ R55, R68, R195 ;  /* 0x000000c344377220 */ /* 0x000fe20000410000 */
[----:B------:R-:W-:Y:S04]  /*1bba0*/  MOV R150, R59 ;  /* 0x0000003b00967202 */ /* 0x000fe80000000f00 */
[----:B------:R-:W-:Y:S01]  /*1bbb0*/  MUFU.EX2 R179, R101 ;  /* 0x0000006500b37308 */ /* 0x000fe20000000800 */
[----:B------:R-:W-:Y:S01]  /*1bbc0*/  MOV R61, R56 ;  /* 0x00000038003d7202 */ /* 0x000fe20000000f00 */
[C---:B------:R-:W-:Y:S01]  /*1bbd0*/  FMUL.FTZ R59, R3.reuse, R191 ;  /* 0x000000bf033b7220 */ /* 0x040fe20000410000 */
[----:B------:R-:W-:Y:S01]  /*1bbe0*/  MOV R171, R62 ;  /* 0x0000003e00ab7202 */ /* 0x000fe20000000f00 */
[C---:B------:R-:W-:Y:S01]  /*1bbf0*/  FMUL.FTZ R56, R0.reuse, R188 ;  /* 0x000000bc00387220 */ /* 0x040fe20000410000 */
[C---:B------:R-:W-:Y:S01]  /*1bc00*/  FMUL.FTZ R62, R3.reuse, R186 ;  /* 0x000000ba033e7220 */ /* 0x040fe20000410000 */
[----:B------:R-:W-:Y:S01]  /*1bc10*/  MOV R188, R87 ;  /* 0x0000005700bc7202 */ /* 0x000fe20000000f00 */
[-C--:B-1----:R-:W-:Y:S03]  /*1bc20*/  HMMA.16816.F32.BF16 R52, R76, R80.reuse, R52 ;  /* 0x000000504c34723c */ /* 0x082fe60000041834 */
[----:B------:R1:W-:Y:S01]  /*1bc30*/  MUFU.EX2 R101, R88 ;  /* 0x0000005800657308 */ /* 0x0003e20000000800 */
[----:B------:R-:W-:Y:S01]  /*1bc40*/  MOV R191, R85 ;  /* 0x0000005500bf7202 */ /* 0x000fe20000000f00 */
[C---:B---3--:R-:W-:Y:S01]  /*1bc50*/  FMUL.FTZ R60, R0.reuse, R184 ;  /* 0x000000b8003c7220 */ /* 0x048fe20000410000 */
[----:B------:R-:W-:Y:S02]  /*1bc60*/  MOV R195, R84 ;  /* 0x0000005400c37202 */ /* 0x000fe40000000f00 */
[----:B------:R-:W-:Y:S05]  /*1bc70*/  MOV R186, R86 ;  /* 0x0000005600ba7202 */ /* 0x000fea0000000f00 */
[----:B------:R-:W-:Y:S01]  /*1bc80*/  MUFU.EX2 R176, R117 ;  /* 0x0000007500b07308 */ /* 0x000fe20000000800 */
[----:B------:R-:W3:Y:S01]  /*1bc90*/  LDSM.16.MT88.4 R84, [R217+0x8800] ;  /* 0x00880000d954783b */ /* 0x000ee20000004200 */
[----:B------:R-:W-:Y:S01]  /*1bca0*/  MOV R141, R57 ;  /* 0x00000039008d7202 */ /* 0x000fe20000000f00 */
[C---:B------:R-:W-:Y:S01]  /*1bcb0*/  FMUL.FTZ R57, R0.reuse, R189 ;  /* 0x000000bd00397220 */ /* 0x040fe20000410000 */
[----:B------:R-:W-:Y:S01]  /*1bcc0*/  MOV R137, R58 ;  /* 0x0000003a00897202 */ /* 0x000fe20000000f00 */
[C---:B------:R-:W-:Y:S01]  /*1bcd0*/  FMUL.FTZ R58, R3.reuse, R190 ;  /* 0x000000be033a7220 */ /* 0x040fe20000410000 */
[----:B------:R-:W-:Y:S04]  /*1bce0*/  MOV R182, R100 ;  /* 0x0000006400b67202 */ /* 0x000fe80000000f00 */
[----:B------:R4:W4:Y:S01]  /*1bcf0*/  MUFU.EX2 R100, R97 ;  /* 0x0000006100647308 */ /* 0x0009220000000800 */
[----:B------:R-:W-:Y:S01]  /*1bd00*/  MOV R168, R63 ;  /* 0x0000003f00a87202 */ /* 0x000fe20000000f00 */
[----:B------:R-:W-:Y:S01]  /*1bd10*/  FMUL.FTZ R63, R3, R187 ;  /* 0x000000bb033f7220 */ /* 0x000fe20000410000 */
[----:B------:R-:W-:Y:S01]  /*1bd20*/  MOV R184, R61 ;  /* 0x0000003d00b87202 */ /* 0x000fe20000000f00 */
[C---:B------:R-:W-:Y:S06]  /*1bd30*/  HMMA.16816.F32.BF16 R56, R64.reuse, R80, R56 ;  /* 0x000000504038723c */ /* 0x040fec0000041838 */
[----:B------:R-:W-:Y:S01]  /*1bd40*/  MUFU.EX2 R157, R125 ;  /* 0x0000007d009d7308 */ /* 0x000fe20000000800 */
[----:B------:R-:W-:Y:S01]  /*1bd50*/  FMUL.FTZ R61, R0, R185 ;  /* 0x000000b9003d7220 */ /* 0x000fe20000410000 */
[----:B-1----:R-:W-:Y:S03]  /*1bd60*/  MOV R88, R175 ;  /* 0x000000af00587202 */ /* 0x002fe60000000f00 */
[----:B------:R-:W-:Y:S02]  /*1bd70*/  MOV R194, R145 ;  /* 0x0000009100c27202 */ /* 0x000fe40000000f00 */
[----:B------:R-:W-:Y:S01]  /*1bd80*/  MOV R189, R147 ;  /* 0x0000009300bd7202 */ /* 0x000fe20000000f00 */
[-C--:B------:R-:W-:Y:S02]  /*1bd90*/  HMMA.16816.F32.BF16 R60, R64, R82.reuse, R60 ;  /* 0x00000052403c723c */ /* 0x080fe4000004183c */
[----:B------:R-:W1:Y:S01]  /*1bda0*/  MUFU.EX2 R145, R203 ;  /* 0x000000cb00917308 */ /* 0x000e620000000800 */
[----:B------:R-:W-:Y:S02]  /*1bdb0*/  MOV R190, R146 ;  /* 0x0000009200be7202 */ /* 0x000fe40000000f00 */
[----:B------:R-:W-:Y:S02]  /*1bdc0*/  MOV R200, R144 ;  /* 0x0000009000c87202 */ /* 0x000fe40000000f00 */
[C---:B------:R-:W-:Y:S01]  /*1bdd0*/  FMUL.FTZ R64, R69.reuse, R196 ;  /* 0x000000c445407220 */ /* 0x040fe20000410000 */
[----:B------:R-:W-:Y:S04]  /*1bde0*/  FMUL.FTZ R65, R69, R197 ;  /* 0x000000c545417220 */ /* 0x000fe80000410000 */
[----:B------:R-:W-:Y:S01]  /*1bdf0*/  MUFU.EX2 R144, R93 ;  /* 0x0000005d00907308 */ /* 0x000fe20000000800 */
[C---:B------:R-:W-:Y:S01]  /*1be00*/  FMUL.FTZ R66, R68.reuse, R198 ;  /* 0x000000c644427220 */ /* 0x040fe20000410000 */
[----:B------:R-:W-:Y:S01]  /*1be10*/  FMUL.FTZ R67, R68, R199 ;  /* 0x000000c744437220 */ /* 0x000fe20000410000 */
[----:B------:R-:W-:Y:S02]  /*1be20*/  MOV R187, R150 ;  /* 0x0000009600bb7202 */ /* 0x000fe40000000f00 */
[----:B----4-:R-:W-:Y:S05]  /*1be30*/  MOV R97, R105 ;  /* 0x0000006900617202 */ /* 0x010fea0000000f00 */
[----:B------:R-:W4:Y:S01]  /*1be40*/  MUFU.EX2 R147, R91 ;  /* 0x0000005b00937308 */ /* 0x000f220000000800 */
[----:B------:R-:W-:Y:S01]  /*1be50*/  F2FP.BF16.F32.PACK_AB R81, R102, R100 ;  /* 0x000000646651723e */ /* 0x000fe200000010ff */
[----:B------:R-:W-:Y:S04]  /*1be60*/  HMMA.16816.F32.BF16 R64, R76, R82, R64 ;  /* 0x000000524c40723c */ /* 0x000fe80000041840 */
[----:B------:R-:W-:Y:S04]  /*1be70*/  MOV R180, R141 ;  /* 0x0000008d00b47202 */ /* 0x000fe80000000f00 */
[----:B------:R-:W-:Y:S03]  /*1be80*/  MUFU.EX2 R146, R74 ;  /* 0x0000004a00927308 */ /* 0x000fe60000000800 */
[----:B------:R-:W-:Y:S02]  /*1be90*/  F2FP.BF16.F32.PACK_AB R78, R179, R177 ;  /* 0x000000b1b34e723e */ /* 0x000fe400000010ff */
[----:B-1----:R-:W-:Y:S02]  /*1bea0*/  F2FP.BF16.F32.PACK_AB R79, R162, R145 ;  /* 0x00000091a24f723e */ /* 0x002fe400000010ff */
[----:B------:R-:W-:Y:S03]  /*1beb0*/  F2FP.BF16.F32.PACK_AB R76, R204, R206 ;  /* 0x000000cecc4c723e */ /* 0x000fe600000010ff */
[----:B------:R-:W1:Y:S01]  /*1bec0*/  MUFU.EX2 R150, R89 ;  /* 0x0000005900967308 */ /* 0x000e620000000800 */
[----:B------:R-:W-:Y:S02]  /*1bed0*/  F2FP.BF16.F32.PACK_AB R77, R211, R104 ;  /* 0x00000068d34d723e */ /* 0x000fe400000010ff */
[----:B----4-:R-:W-:Y:S02]  /*1bee0*/  F2FP.BF16.F32.PACK_AB R83, R147, R144 ;  /* 0x000000909353723e */ /* 0x010fe400000010ff */
[----:B------:R-:W-:Y:S02]  /*1bef0*/  MOV R165, R148 ;  /* 0x0000009400a57202 */ /* 0x000fe40000000f00 */
[----:B------:R-:W-:Y:S01]  /*1bf00*/  MOV R174, R103 ;  /* 0x0000006700ae7202 */ /* 0x000fe20000000f00 */
[-C--:B---3--:R-:W-:Y:S02]  /*1bf10*/  HMMA.16816.F32.BF16 R4, R76, R84.reuse, R4 ;  /* 0x000000544c04723c */ /* 0x088fe40000041804 */
[----:B------:R-:W3:Y:S01]  /*1bf20*/  MUFU.EX2 R105, R75 ;  /* 0x0000004b00697308 */ /* 0x000ee20000000800 */
[----:B------:R-:W-:Y:S02]  /*1bf30*/  MOV R169, R149 ;  /* 0x0000009500a97202 */ /* 0x000fe40000000f00 */
[----:B------:R-:W-:Y:S02]  /*1bf40*/  MOV R203, R136 ;  /* 0x0000008800cb7202 */ /* 0x000fe40000000f00 */
[----:B------:R-:W-:Y:S05]  /*1bf50*/  MOV R173, R151 ;  /* 0x0000009700ad7202 */ /* 0x000fea0000000f00 */
[----:B------:R-:W-:Y:S01]  /*1bf60*/  MUFU.EX2 R141, R118 ;  /* 0x00000076008d7308 */ /* 0x000fe20000000800 */
[----:B-1----:R-:W-:Y:S02]  /*1bf70*/  F2FP.BF16.F32.PACK_AB R82, R150, R146 ;  /* 0x000000929652723e */ /* 0x002fe400000010ff */
[----:B------:R-:W-:Y:S02]  /*1bf80*/  MOV R172, R138 ;  /* 0x0000008a00ac7202 */ /* 0x000fe40000000f00 */
[----:B------:R-:W-:Y:S05]  /*1bf90*/  MOV R193, R143 ;  /* 0x0000008f00c17202 */ /* 0x000fea0000000f00 */
[----:B------:R1:W-:Y:S01]  /*1bfa0*/  MUFU.EX2 R136, R119 ;  /* 0x0000007700887308 */ /* 0x0003e20000000800 */
[----:B---3--:R-:W-:Y:S02]  /*1bfb0*/  F2FP.BF16.F32.PACK_AB R80, R105, R101 ;  /* 0x000000656950723e */ /* 0x008fe400000010ff */
[----:B------:R-:W-:Y:S02]  /*1bfc0*/  MOV R181, R142 ;  /* 0x0000008e00b57202 */ /* 0x000fe40000000f00 */
[----:B------:R-:W-:Y:S02]  /*1bfd0*/  MOV R183, R140 ;  /* 0x0000008c00b77202 */ /* 0x000fe40000000f00 */
[----:B------:R-:W-:Y:S01]  /*1bfe0*/  MOV R185, R137 ;  /* 0x0000008900b97202 */ /* 0x000fe20000000f00 */
[C---:B------:R-:W-:Y:S02]  /*1bff0*/  HMMA.16816.F32.BF16 R8, R80.reuse, R84, R8 ;  /* 0x000000545008723c */ /* 0x040fe40000041808 */
[----:B------:R-:W3:Y:S02]  /*1c000*/  MUFU.EX2 R103, R205 ;  /* 0x000000cd00677308 */ /* 0x000ee40000000800 */
[----:B------:R-:W-:Y:S02]  /*1c010*/  MOV R201, R139 ;  /* 0x0000008b00c97202 */ /* 0x000fe40000000f00 */
[-C--:B------:R-:W-:Y:S06]  /*1c020*/  HMMA.16816.F32.BF16 R12, R80, R86.reuse, R12 ;  /* 0x00000056500c723c */ /* 0x080fec000004180c */
[----:B------:R-:W-:Y:S01]  /*1c030*/  MUFU.EX2 R166, R98 ;  /* 0x0000006200a67308 */ /* 0x000fe20000000800 */
[----:B------:R-:W-:Y:S01]  /*1c040*/  MOV R75, R168 ;  /* 0x000000a8004b7202 */ /* 0x000fe20000000f00 */
[C---:B------:R-:W-:Y:S01]  /*1c050*/  HMMA.16816.F32.BF16 R16, R76.reuse, R86, R16 ;  /* 0x000000564c10723c */ /* 0x040fe20000041810 */
[----:B------:R-:W4:Y:S07]  /*1c060*/  LDSM.16.MT88.4 R84, [R220+0x8800] ;  /* 0x00880000dc54783b */ /* 0x000f2e0000004200 */
[----:B------:R-:W-:Y:S03]  /*1c070*/  MUFU.EX2 R148, R108 ;  /* 0x0000006c00947308 */ /* 0x000fe60000000800 */
[----:B------:R-:W-:Y:S07]  /*1c080*/  MOV R199, R75 ;  /* 0x0000004b00c77202 */ /* 0x000fee0000000f00 */
        /* <DEDUP_REMOVED lines=11> */
[----:B------:R-:W-:Y:S01]  /*1c140*/  MUFU.EX2 R128, R252 ;  /* 0x000000fc00807308 */ /* 0x000fe20000000800 */
[----:B--2---:R-:W-:Y:S03]  /*1c150*/  FFMA.FTZ R3, R3, R96, R92 ;  /* 0x0000006003037223 */ /* 0x004fe6000001005c */
[----:B------:R-:W-:Y:S01]  /*1c160*/  MOV R96, R97 ;  /* 0x0000006100607202 */ /* 0x000fe20000000f00 */
[----:B------:R-:W-:Y:S05]  /*1c170*/  FADD.FTZ R3, R99, R3 ;  /* 0x0000000363037221 */ /* 0x000fea0000010000 */
[----:B------:R2:W-:Y:S01]  /*1c180*/  MUFU.EX2 R125, R96 ;  /* 0x00000060007d7308 */ /* 0x0005e20000000800 */
[----:B------:R-:W-:Y:S02]  /*1c190*/  MOV R97, R201 ;  /* 0x000000c900617202 */ /* 0x000fe40000000f00 */
[----:B------:R-:W-:Y:S02]  /*1c1a0*/  MOV R201, R203 ;  /* 0x000000cb00c97202 */ /* 0x000fe40000000f00 */
[----:B------:R-:W-:Y:S02]  /*1c1b0*/  MOV R203, R185 ;  /* 0x000000b900cb7202 */ /* 0x000fe40000000f00 */
[----:B------:R-:W-:Y:S03]  /*1c1c0*/  MOV R185, R184 ;  /* 0x000000b800b97202 */ /* 0x000fe60000000f00 */
[----:B------:R-:W3:Y:S01]  /*1c1d0*/  MUFU.EX2 R149, R114 ;  /* 0x0000007200957308 */ /* 0x000ee20000000800 */
[----:B------:R-:W-:Y:S02]  /*1c1e0*/  MOV R196, R203 ;  /* 0x000000cb00c47202 */ /* 0x000fe40000000f00 */
[----:B------:R-:W-:Y:S02]  /*1c1f0*/  MOV R184, R187 ;  /* 0x000000bb00b87202 */ /* 0x000fe40000000f00 */
[----:B-1----:R-:W-:Y:S02]  /*1c200*/  MOV R119, R196 ;  /* 0x000000c400777202 */ /* 0x002fe40000000f00 */
[----:B------:R-:W-:Y:S03]  /*1c210*/  MOV R196, R88 ;  /* 0x0000005800c47202 */ /* 0x000fe60000000f00 */
[----:B------:R-:W1:Y:S01]  /*1c220*/  MUFU.EX2 R137, R129 ;  /* 0x0000008100897308 */ /* 0x000e620000000800 */
[----:B--2---:R-:W-:Y:S02]  /*1c230*/  MOV R96, R97 ;  /* 0x0000006100607202 */ /* 0x004fe40000000f00 */
[----:B------:R-:W-:Y:S02]  /*1c240*/  MOV R187, R189 ;  /* 0x000000bd00bb7202 */ /* 0x000fe40000000f00 */
[----:B------:R-:W-:Y:S02]  /*1c250*/  MOV R189, R170 ;  /* 0x000000aa00bd7202 */ /* 0x000fe40000000f00 */
[----:B------:R-:W-:Y:S03]  /*1c260*/  MOV R170, R72 ;  /* 0x0000004800aa7202 */ /* 0x000fe60000000f00 */
[----:B------:R-:W-:Y:S01]  /*1c270*/  MUFU.EX2 R139, R122 ;  /* 0x0000007a008b7308 */ /* 0x000fe20000000800 */
[----:B------:R-:W2:Y:S01]  /*1c280*/  LDL.LU R72, [R1+0x120] ;  /* 0x0001200001487983 */ /* 0x000ea20000300800 */
[----:B------:R-:W-:Y:S02]  /*1c290*/  MOV R93, R96 ;  /* 0x00000060005d7202 */ /* 0x000fe40000000f00 */
[----:B------:R-:W-:Y:S01]  /*1c2a0*/  MOV R97, R189 ;  /* 0x000000bd00617202 */ /* 0x000fe20000000f00 */
[-C--:B----4-:R-:W-:Y:S03]  /*1c2b0*/  HMMA.16816.F32.BF16 R36, R76, R84.reuse, R36 ;  /* 0x000000544c24723c */ /* 0x090fe60000041824 */
[----:B------:R-:W-:Y:S02]  /*1c2c0*/  MOV R91, R93 ;  /* 0x0000005d005b7202 */ /* 0x000fe40000000f00 */
[----:B------:R-:W4:Y:S01]  /*1c2d0*/  MUFU.EX2 R153, R121 ;  /* 0x0000007900997308 */ /* 0x000f220000000800 */
[----:B------:R-:W-:Y:S01]  /*1c2e0*/  MOV R189, R170 ;  /* 0x000000aa00bd7202 */ /* 0x000fe20000000f00 */
[C---:B------:R-:W-:Y:S04]  /*1c2f0*/  HMMA.16816.F32.BF16 R40, R80.reuse, R84, R40 ;  /* 0x000000545028723c */ /* 0x040fe80000041828 */
[----:B------:R-:W-:Y:S02]  /*1c300*/  MOV R170, R174 ;  /* 0x000000ae00aa7202 */ /* 0x000fe40000000f00 */
[-C--:B------:R-:W-:Y:S02]  /*1c310*/  HMMA.16816.F32.BF16 R44, R80, R86.reuse, R44 ;  /* 0x00000056502c723c */ /* 0x080fe4000004182c */
[----:B------:R-:W4:Y:S03]  /*1c320*/  MUFU.EX2 R156, R120 ;  /* 0x00000078009c7308 */ /* 0x000f260000000800 */
[----:B------:R-:W-:Y:S01]  /*1c330*/  MOV R174, R164 ;  /* 0x000000a400ae7202 */ /* 0x000fe20000000f00 */
[C---:B------:R-:W-:Y:S01]  /*1c340*/  HMMA.16816.F32.BF16 R48, R76.reuse, R86, R48 ;  /* 0x000000564c30723c */ /* 0x040fe20000041830 */
[----:B------:R-:W3:Y:S05]  /*1c350*/  LDSM.16.MT88.4 R84, [R219+0x8800] ;  /* 0x00880000db54783b */ /* 0x000eea0000004200 */
[----:B------:R1:W-:Y:S01]  /*1c360*/  MUFU.EX2 R164, R73 ;  /* 0x0000004900a47308 */ /* 0x0003e20000000800 */
[----:B------:R-:W-:Y:S04]  /*1c370*/  MOV R197, R91 ;  /* 0x0000005b00c57202 */ /* 0x000fe80000000f00 */
[----:B------:R-:W-:Y:S04]  /*1c380*/  MOV R91, R165 ;  /* 0x000000a5005b7202 */ /* 0x000fe80000000f00 */
[----:B------:R-:W-:Y:S01]  /*1c390*/  MOV R118, R91 ;  /* 0x0000005b00767202 */ /* 0x000fe20000000f00 */
[----:B------:R-:W-:Y:S01]  /*1c3a0*/  MUFU.EX2 R165, R251 ;  /* 0x000000fb00a57308 */ /* 0x000fe20000000800 */
[----:B------:R-:W-:Y:S02]  /*1c3b0*/  MOV R93, R174 ;  /* 0x000000ae005d7202 */ /* 0x000fe40000000f00 */
[----:B------:R-:W-:Y:S02]  /*1c3c0*/  MOV R96, R170 ;  /* 0x000000aa00607202 */ /* 0x000fe40000000f00 */
[----:B------:R-:W-:Y:S02]  /*1c3d0*/  MOV R198, R197 ;  /* 0x000000c500c67202 */ /* 0x000fe40000000f00 */
[----:B------:R-:W-:Y:S01]  /*1c3e0*/  MOV R75, R96 ;  /* 0x00000060004b7202 */ /* 0x000fe20000000f00 */
[----:B-1----:R-:W2:Y:S02]  /*1c3f0*/  LDL.LU R73, [R1+0x11c] ;  /* 0x00011c0001497983 */ /* 0x002ea40000300800 */
        /* <DEDUP_REMOVED lines=10> */
[----:B------:R-:W-:Y:S01]  /*1c4a0*/  MUFU.EX2 R171, R250 ;  /* 0x000000fa00ab7308 */ /* 0x000fe20000000800 */
[----:B-1----:R1:W5:Y:S01]  /*1c4b0*/  LDL.LU R228, [R1+0x118] ;  /* 0x0001180001e47983 */ /* 0x0023620000300800 */
[----:B------:R-:W-:Y:S01]  /*1c4c0*/  MOV R93, R97 ;  /* 0x00000061005d7202 */ /* 0x000fe20000000f00 */
[-C--:B---3--:R-:W-:Y:S03]  /*1c4d0*/  HMMA.16816.F32.BF16 R52, R76, R84.reuse, R52 ;  /* 0x000000544c34723c */ /* 0x088fe60000041834 */
[----:B------:R-:W-:Y:S04]  /*1c4e0*/  MOV R97, R190 ;  /* 0x000000be00617202 */ /* 0x000fe80000000f00 */
[----:B------:R-:W-:Y:S01]  /*1c4f0*/  MUFU.EX2 R175, R249 ;  /* 0x000000f900af7308 */ /* 0x000fe20000000800 */
[----:B----4-:R1:W5:Y:S01]  /*1c500*/  LDL.LU R227, [R1+0x114] ;  /* 0x0001140001e37983 */ /* 0x0103620000300800 */
[C---:B------:R-:W-:Y:S03]  /*1c510*/  HMMA.16816.F32.BF16 R56, R80.reuse, R84, R56 ;  /* 0x000000545038723c */ /* 0x040fe60000041838 */
[----:B------:R-:W3:Y:S01]  /*1c520*/  LDL.LU R89, [R1+0x80] ;  /* 0x0000800001597983 */ /* 0x000ee20000300800 */
[----:B------:R-:W-:Y:S02]  /*1c530*/  MOV R190, R200 ;  /* 0x000000c800be7202 */ /* 0x000fe40000000f00 */
[-C--:B------:R-:W-:Y:S01]  /*1c540*/  HMMA.16816.F32.BF16 R60, R80, R86.reuse, R60 ;  /* 0x00000056503c723c */ /* 0x080fe2000004183c */
[----:B------:R-:W4:Y:S01]  /*1c550*/  LDSM.16.MT88.4 R80, [R217+0x9000] ;  /* 0x00900000d950783b */ /* 0x000f220000004200 */
[----:B------:R-:W-:Y:S03]  /*1c560*/  MUFU.EX2 R122, R237 ;  /* 0x000000ed007a7308 */ /* 0x000fe60000000800 */
[----:B------:R-:W-:Y:S01]  /*1c570*/  F2FP.BF16.F32.PACK_AB R85, R126, R103 ;  /* 0x000000677e55723e */ /* 0x000fe200000010ff */
[----:B------:R-:W-:Y:S03]  /*1c580*/  HMMA.16816.F32.BF16 R64, R76, R86, R64 ;  /* 0x000000564c40723c */ /* 0x000fe60000041840 */
[----:B------:R1:W5:Y:S03]  /*1c590*/  LDL.LU R226, [R1+0x110] ;  /* 0x0001100001e27983 */ /* 0x0003660000300800 */
[----:B------:R-:W1:Y:S01]  /*1c5a0*/  MUFU.EX2 R133, R236 ;  /* 0x000000ec00857308 */ /* 0x000e620000000800 */
[----:B------:R-:W-:Y:S04]  /*1c5b0*/  F2FP.BF16.F32.PACK_AB R84, R229, R124 ;  /* 0x0000007ce554723e */ /* 0x000fe800000010ff */
[----:B------:R-:W-:Y:S02]  /*1c5c0*/  F2FP.BF16.F32.PACK_AB R78, R178, R176 ;  /* 0x000000b0b24e723e */ /* 0x000fe400000010ff */
[----:B------:R-:W-:Y:S03]  /*1c5d0*/  F2FP.BF16.F32.PACK_AB R79, R163, R160 ;  /* 0x000000a0a34f723e */ /* 0x000fe600000010ff */
[----:B------:R-:W-:Y:S01]  /*1c5e0*/  MUFU.EX2 R168, R234 ;  /* 0x000000ea00a87308 */ /* 0x000fe20000000800 */
[----:B------:R-:W-:Y:S02]  /*1c5f0*/  F2FP.BF16.F32.PACK_AB R76, R141, R136 ;  /* 0x000000888d4c723e */ /* 0x000fe400000010ff */
[----:B------:R-:W-:Y:S02]  /*1c600*/  F2FP.BF16.F32.PACK_AB R77, R149, R123 ;  /* 0x0000007b954d723e */ /* 0x000fe400000010ff */
[----:B------:R-:W-:Y:S02]  /*1c610*/  F2FP.BF16.F32.PACK_AB R87, R151, R148 ;  /* 0x000000949757723e */ /* 0x000fe400000010ff */
[----:B------:R-:W-:Y:S03]  /*1c620*/  F2FP.BF16.F32.PACK_AB R86, R161, R208 ;  /* 0x000000d0a156723e */ /* 0x000fe600000010ff */
[----:B------:R-:W1:Y:S01]  /*1c630*/  MUFU.EX2 R173, R233 ;  /* 0x000000e900ad7308 */ /* 0x000e620000000800 */
[----:B------:R-:W-:Y:S02]  /*1c640*/  MOV R200, R169 ;  /* 0x000000a900c87202 */ /* 0x000fe40000000f00 */
[----:B------:R-:W-:Y:S02]  /*1c650*/  MOV R117, R118 ;  /* 0x0000007600757202 */ /* 0x000fe40000000f00 */
[----:B------:R-:W-:Y:S02]  /*1c660*/  MOV R118, R197 ;  /* 0x000000c500767202 */ /* 0x000fe40000000f00 */
[----:B------:R-:W-:Y:S03]  /*1c670*/  MOV R116, R117 ;  /* 0x0000007500747202 */ /* 0x000fe60000000f00 */
[----:B------:R-:W1:Y:S01]  /*1c680*/  MUFU.EX2 R131, R202 ;  /* 0x000000ca00837308 */ /* 0x000e620000000800 */
[----:B------:R-:W-:Y:S02]  /*1c690*/  MOV R197, R75 ;  /* 0x0000004b00c57202 */ /* 0x000fe40000000f00 */
[----:B------:R-:W-:Y:S02]  /*1c6a0*/  MOV R114, R116 ;  /* 0x0000007400727202 */ /* 0x000fe40000000f00 */
[----:B------:R-:W-:Y:S01]  /*1c6b0*/  MOV R75, R93 ;  /* 0x0000005d004b7202 */ /* 0x000fe20000000f00 */
[-C--:B----4-:R-:W-:Y:S04]  /*1c6c0*/  HMMA.16816.F32.BF16 R4, R76, R80.reuse, R4 ;  /* 0x000000504c04723c */ /* 0x090fe80000041804 */
[----:B------:R-:W-:Y:S01]  /*1c6d0*/  MUFU.EX2 R135, R232 ;  /* 0x000000e800877308 */ /* 0x000fe20000000800 */
[----:B------:R-:W-:Y:S02]  /*1c6e0*/  MOV R93, R96 ;  /* 0x00000060005d7202 */ /* 0x000fe40000000f00 */
[----:B------:R-:W-:Y:S01]  /*1c6f0*/  MOV R96, R97 ;  /* 0x0000006100607202 */ /* 0x000fe20000000f00 */
[C---:B------:R-:W-:Y:S06]  /*1c700*/  HMMA.16816.F32.BF16 R8, R84.reuse, R80, R8 ;  /* 0x000000505408723c */ /* 0x040fec0000041808 */
[----:B------:R-:W4:Y:S01]  /*1c710*/  MUFU.EX2 R169, R231 ;  /* 0x000000e700a97308 */ /* 0x000f220000000800 */
[----:B------:R-:W-:Y:S01]  /*1c720*/  MOV R97, R187 ;  /* 0x000000bb00617202 */ /* 0x000fe20000000f00 */
[-C--:B------:R-:W-:Y:S08]  /*1c730*/  HMMA.16816.F32.BF16 R12, R84, R82.reuse, R12 ;  /* 0x00000052540c723c */ /* 0x080ff0000004180c */
[----:B------:R-:W-:Y:S01]  /*1c740*/  MUFU.EX2 R172, R172 ;  /* 0x000000ac00ac7308 */ /* 0x000fe20000000800 */
[C---:B------:R-:W-:Y:S01]  /*1c750*/  HMMA.16816.F32.BF16 R16, R76.reuse, R82, R16 ;  /* 0x000000524c10723c */ /* 0x040fe20000041810 */
[----:B------:R-:W1:Y:S03]  /*1c760*/  LDSM.16.MT88.4 R80, [R220+0x9000] ;  /* 0x00900000dc50783b */ /* 0x000e660000004200 */
[----:B------:R-:W-:Y:S02]  /*1c770*/  MOV R187, R194 ;  /* 0x000000c200bb7202 */ /* 0x000fe40000000f00 */
[----:B------:R-:W-:Y:S03]  /*1c780*/  MOV R194, R193 ;  /* 0x000000c100c27202 */ /* 0x000fe60000000f00 */
[----:B------:R-:W-:Y:S02]  /*1c790*/  MUFU.EX2 R181, R181 ;  /* 0x000000b500b57308 */ /* 0x000fe40000000800 */
[----:B------:R-:W-:Y:S02]  /*1c7a0*/  MOV R193, R180 ;  /* 0x000000b400c17202 */ /* 0x000fe40000000f00 */
[----:B------:R-:W-:Y:S02]  /*1c7b0*/  MOV R180, R183 ;  /* 0x000000b700b47202 */ /* 0x000fe40000000f00 */
[----:B------:R-:W-:Y:S04]  /*1c7c0*/  MOV R183, R182 ;  /* 0x000000b600b77202 */ /* 0x000fe80000000f00 */
        /* <DEDUP_REMOVED lines=15> */
[----:B------:R4:W-:Y:S01]  /*1c8c0*/  MUFU.EX2 R193, R224 ;  /* 0x000000e000c17308 */ /* 0x0009e20000000800 */
[-C--:B-1----:R-:W-:Y:S01]  /*1c8d0*/  HMMA.16816.F32.BF16 R20, R76, R80.reuse, R20 ;  /* 0x000000504c14723c */ /* 0x082fe20000041814 */
[----:B----4-:R4:W5:Y:S02]  /*1c8e0*/  LDL.LU R225, [R1+0x10c] ;  /* 0x00010c0001e17983 */ /* 0x0109640000300800 */
[----:B------:R-:W-:Y:S02]  /*1c8f0*/  MOV R197, R75 ;  /* 0x0000004b00c57202 */ /* 0x000fe40000000f00 */
[----:B------:R-:W-:Y:S01]  /*1c900*/  MOV R75, R93 ;  /* 0x0000005d004b7202 */ /* 0x000fe20000000f00 */
[C---:B------:R-:W-:Y:S03]  /*1c910*/  HMMA.16816.F32.BF16 R24, R84.reuse, R80, R24 ;  /* 0x000000505418723c */ /* 0x040fe60000041818 */
[----:B------:R-:W-:Y:S02]  /*1c920*/  MUFU.EX2 R119, R240 ;  /* 0x000000f000777308 */ /* 0x000fe40000000800 */
[----:B------:R-:W-:Y:S01]  /*1c930*/  MOV R93, R96 ;  /* 0x00000060005d7202 */ /* 0x000fe20000000f00 */
[-C--:B------:R-:W-:Y:S07]  /*1c940*/  HMMA.16816.F32.BF16 R28, R84, R82.reuse, R28 ;  /* 0x00000052541c723c */ /* 0x080fee000004181c */
[----:B------:R-:W-:Y:S01]  /*1c950*/  MUFU.EX2 R127, R239 ;  /* 0x000000ef007f7308 */ /* 0x000fe20000000800 */
[----:B------:R4:W5:Y:S03]  /*1c960*/  LDL.LU R224, [R1+0x108] ;  /* 0x0001080001e07983 */ /* 0x0009660000300800 */
[----:B------:R-:W-:Y:S01]  /*1c970*/  MOV R96, R97 ;  /* 0x0000006100607202 */ /* 0x000fe20000000f00 */
[C---:B------:R-:W-:Y:S01]  /*1c980*/  HMMA.16816.F32.BF16 R32, R76.reuse, R82, R32 ;  /* 0x000000524c20723c */ /* 0x040fe20000041820 */
[----:B------:R-:W1:Y:S03]  /*1c990*/  LDSM.16.MT88.4 R80, [R218+0x9000] ;  /* 0x00900000da50783b */ /* 0x000e660000004200 */
[----:B------:R-:W-:Y:S01]  /*1c9a0*/  MOV R97, R187 ;  /* 0x000000bb00617202 */ /* 0x000fe20000000f00 */
[----:B------:R-:W-:Y:S01]  /*1c9b0*/  MUFU.EX2 R132, R238 ;  /* 0x000000ee00847308 */ /* 0x000fe20000000800 */
[----:B------:R-:W-:Y:S02]  /*1c9c0*/  MOV R187, R194 ;  /* 0x000000c200bb7202 */ /* 0x000fe40000000f00 */
[----:B------:R-:W-:Y:S03]  /*1c9d0*/  MOV R113, R116 ;  /* 0x0000007400717202 */ /* 0x000fe60000000f00 */
[----:B------:R-:W-:Y:S04]  /*1c9e0*/  MOV R116, R117 ;  /* 0x0000007500747202 */ /* 0x000fe80000000f00 */
        /* <DEDUP_REMOVED lines=11> */
[----:B----4-:R4:W5:Y:S01]  /*1caa0*/  LDL.LU R223, [R1+0x104] ;  /* 0x0001040001df7983 */ /* 0x0109620000300800 */
[----:B------:R-:W-:Y:S02]  /*1cab0*/  MOV R113, R116 ;  /* 0x0000007400717202 */ /* 0x000fe40000000f00 */
[----:B------:R-:W-:Y:S02]  /*1cac0*/  MOV R116, R117 ;  /* 0x0000007500747202 */ /* 0x000fe40000000f00 */
[----:B------:R-:W-:Y:S02]  /*1cad0*/  MOV R117, R197 ;  /* 0x000000c500757202 */ /* 0x000fe40000000f00 */
[----:B------:R-:W-:Y:S02]  /*1cae0*/  MOV R197, R75 ;  /* 0x0000004b00c57202 */ /* 0x000fe40000000f00 */
[----:B------:R-:W-:Y:S01]  /*1caf0*/  MUFU.EX2 R192, R192 ;  /* 0x000000c000c07308 */ /* 0x000fe20000000800 */
[----:B------:R-:W-:Y:S01]  /*1cb00*/  MOV R75, R93 ;  /* 0x0000005d004b7202 */ /* 0x000fe20000000f00 */
[-C--:B-1----:R-:W-:Y:S03]  /*1cb10*/  HMMA.16816.F32.BF16 R36, R76, R80.reuse, R36 ;  /* 0x000000504c24723c */ /* 0x082fe60000041824 */
[----:B------:R-:W-:Y:S01]  /*1cb20*/  MOV R93, R96 ;  /* 0x00000060005d7202 */ /* 0x000fe20000000f00 */
[----:B------:R4:W5:Y:S02]  /*1cb30*/  LDL.LU R222, [R1+0x100] ;  /* 0x0001000001de7983 */ /* 0x0009640000300800 */
[C---:B------:R-:W-:Y:S02]  /*1cb40*/  HMMA.16816.F32.BF16 R40, R84.reuse, R80, R40 ;  /* 0x000000505428723c */ /* 0x040fe40000041828 */
[----:B------:R-:W-:Y:S03]  /*1cb50*/  MUFU.EX2 R190, R190 ;  /* 0x000000be00be7308 */ /* 0x000fe60000000800 */
[----:B------:R-:W-:Y:S01]  /*1cb60*/  MOV R96, R183 ;  /* 0x000000b700607202 */ /* 0x000fe20000000f00 */
[-C--:B------:R-:W-:Y:S06]  /*1cb70*/  HMMA.16816.F32.BF16 R44, R84, R82.reuse, R44 ;  /* 0x00000052542c723c */ /* 0x080fec000004182c */
[----:B------:R1:W-:Y:S01]  /*1cb80*/  MUFU.EX2 R183, R221 ;  /* 0x000000dd00b77308 */ /* 0x0003e20000000800 */
[----:B------:R-:W-:Y:S01]  /*1cb90*/  MOV R205, R112 ;  /* 0x0000007000cd7202 */ /* 0x000fe20000000f00 */
[C---:B------:R-:W-:Y:S01]  /*1cba0*/  HMMA.16816.F32.BF16 R48, R76.reuse, R82, R48 ;  /* 0x000000524c30723c */ /* 0x040fe20000041830 */
[----:B------:R-:W4:Y:S03]  /*1cbb0*/  LDSM.16.MT88.4 R80, [R219+0x9000] ;  /* 0x00900000db50783b */ /* 0x000f260000004200 */
[----:B------:R-:W-:Y:S04]  /*1cbc0*/  MOV R106, R205 ;  /* 0x000000cd006a7202 */ /* 0x000fe80000000f00 */
[----:B------:R-:W-:Y:S03]  /*1cbd0*/  MUFU.EX2 R200, R200 ;  /* 0x000000c800c87308 */ /* 0x000fe60000000800 */
[----:B------:R-:W-:Y:S02]  /*1cbe0*/  MOV R112, R113 ;  /* 0x0000007100707202 */ /* 0x000fe40000000f00 */
[----:B------:R-:W-:Y:S02]  /*1cbf0*/  MOV R113, R116 ;  /* 0x0000007400717202 */ /* 0x000fe40000000f00 */
[----:B------:R-:W-:Y:S01]  /*1cc00*/  MOV R247, R106 ;  /* 0x0000006a00f77202 */ /* 0x000fe20000000f00 */
[----:B-1----:R1:W5:Y:S01]  /*1cc10*/  LDL.LU R221, [R1+0xfc] ;  /* 0x0000fc0001dd7983 */ /* 0x0023620000300800 */
[----:B------:R-:W-:Y:S01]  /*1cc20*/  MOV R205, R113 ;  /* 0x0000007100cd7202 */ /* 0x000fe20000000f00 */
        /* <DEDUP_REMOVED lines=16> */
[-C--:B----4-:R-:W-:Y:S03]  /*1cd30*/  HMMA.16816.F32.BF16 R52, R76, R80.reuse, R52 ;  /* 0x000000504c34723c */ /* 0x090fe60000041834 */
[----:B------:R-:W-:Y:S02]  /*1cd40*/  MOV R107, R205 ;  /* 0x000000cd006b7202 */ /* 0x000fe40000000f00 */
[----:B------:R-:W-:Y:S01]  /*1cd50*/  MOV R205, R112 ;  /* 0x0000007000cd7202 */ /* 0x000fe20000000f00 */
[C---:B------:R-:W-:Y:S05]  /*1cd60*/  HMMA.16816.F32.BF16 R56, R84.reuse, R80, R56 ;  /* 0x000000505438723c */ /* 0x040fea0000041838 */
[----:B------:R-:W-:Y:S01]  /*1cd70*/  MOV R112, R198 ;  /* 0x000000c600707202 */ /* 0x000fe20000000f00 */
[-C--:B------:R-:W-:Y:S01]  /*1cd80*/  HMMA.16816.F32.BF16 R60, R84, R82.reuse, R60 ;  /* 0x00000052543c723c */ /* 0x080fe2000004183c */
[----:B------:R-:W4:Y:S01]  /*1cd90*/  LDSM.16.MT88.4 R84, [R217+0x9800] ;  /* 0x00980000d954783b */ /* 0x000f220000004200 */
[----:B------:R-:W-:Y:S03]  /*1cda0*/  MUFU.EX2 R205, R205 ;  /* 0x000000cd00cd7308 */ /* 0x000fe60000000800 */
[----:B------:R-:W-:Y:S01]  /*1cdb0*/  MOV R198, R96 ;  /* 0x0000006000c67202 */ /* 0x000fe20000000f00 */
[----:B------:R-:W-:Y:S03]  /*1cdc0*/  HMMA.16816.F32.BF16 R64, R76, R82, R64 ;  /* 0x000000524c40723c */ /* 0x000fe60000041840 */
[----:B------:R-:W-:Y:S02]  /*1cdd0*/  LDSM.16.MT88.4 R96, [R219+0xa000] ;  /* 0x00a00000db60783b */ /* 0x000fe40000004200 */
[----:B------:R-:W-:Y:S02]  /*1cde0*/  F2FP.BF16.F32.PACK_AB R81, R140, R137 ;  /* 0x000000898c51723e */ /* 0x000fe400000010ff */
[----:B------:R-:W-:Y:S04]  /*1cdf0*/  F2FP.BF16.F32.PACK_AB R76, R143, R142 ;  /* 0x0000008e8f4c723e */ /* 0x000fe800000010ff */
[----:B------:R-:W-:Y:S02]  /*1ce00*/  F2FP.BF16.F32.PACK_AB R78, R167, R159 ;  /* 0x0000009fa74e723e */ /* 0x000fe400000010ff */
[----:B------:R-:W-:Y:S02]  /*1ce10*/  F2FP.BF16.F32.PACK_AB R77, R152, R138 ;  /* 0x0000008a984d723e */ /* 0x000fe400000010ff */
[----:B------:R-:W-:Y:S02]  /*1ce20*/  F2FP.BF16.F32.PACK_AB R79, R158, R155 ;  /* 0x0000009b9e4f723e */ /* 0x000fe400000010ff */
[----:B------:R-:W-:Y:S02]  /*1ce30*/  F2FP.BF16.F32.PACK_AB R83, R157, R154 ;  /* 0x0000009a9d53723e */ /* 0x000fe400000010ff */
[----:B------:R-:W-:Y:S02]  /*1ce40*/  F2FP.BF16.F32.PACK_AB R80, R153, R139 ;  /* 0x0000008b9950723e */ /* 0x000fe400000010ff */
[----:B------:R-:W-:Y:S02]  /*1ce50*/  F2FP.BF16.F32.PACK_AB R82, R166, R156 ;  /* 0x0000009ca652723e */ /* 0x000fe400000010ff */
[----:B------:R-:W-:Y:S02]  /*1ce60*/  MOV R248, R108 ;  /* 0x0000006c00f87202 */ /* 0x000fe40000000f00 */
[----:B------:R-:W-:Y:S02]  /*1ce70*/  MOV R108, R116 ;  /* 0x00000074006c7202 */ /* 0x000fe40000000f00 */
[----:B------:R2:W-:Y:S01]  /*1ce80*/  MUFU.EX2 R129, R248 ;  /* 0x000000f800817308 */ /* 0x0005e20000000800 */
[----:B-1----:R-:W-:Y:S01]  /*1ce90*/  MOV R247, R74 ;  /* 0x0000004a00f77202 */ /* 0x002fe20000000f00 */
[-C--:B----4-:R-:W-:Y:S08]  /*1cea0*/  HMMA.16816.F32.BF16 R4, R76, R84.reuse, R4 ;  /* 0x000000544c04723c */ /* 0x090ff00000041804 */
[----:B------:R-:W-:Y:S01]  /*1ceb0*/  MUFU.EX2 R116, R241 ;  /* 0x000000f100747308 */ /* 0x000fe20000000800 */
[C---:B------:R-:W-:Y:S04]  /*1cec0*/  HMMA.16816.F32.BF16 R8, R80.reuse, R84, R8 ;  /* 0x000000545008723c */ /* 0x040fe80000041808 */
[----:B--2---:R-:W-:Y:S02]  /*1ced0*/  MOV R248, R107 ;  /* 0x0000006b00f87202 */ /* 0x004fe40000000f00 */
[-C--:B------:R-:W-:Y:S03]  /*1cee0*/  HMMA.16816.F32.BF16 R12, R80, R86.reuse, R12 ;  /* 0x00000056500c723c */ /* 0x080fe6000004180c */
[----:B------:R1:W-:Y:S02]  /*1cef0*/  MUFU.EX2 R202, R248 ;  /* 0x000000f800ca7308 */ /* 0x0003e40000000800 */
[----:B------:R-:W-:Y:S01]  /*1cf00*/  MOV R107, R201 ;  /* 0x000000c9006b7202 */ /* 0x000fe20000000f00 */
[C---:B------:R-:W-:Y:S01]  /*1cf10*/  HMMA.16816.F32.BF16 R16, R76.reuse, R86, R16 ;  /* 0x000000564c10723c */ /* 0x040fe20000041810 */
[----:B------:R-:W2:Y:S04]  /*1cf20*/  LDSM.16.MT88.4 R84, [R220+0x9800] ;  /* 0x00980000dc54783b */ /* 0x000ea80000004200 */
[----:B------:R-:W-:Y:S02]  /*1cf30*/  MOV R201, R188 ;  /* 0x000000bc00c97202 */ /* 0x000fe40000000f00 */
[----:B------:R4:W-:Y:S01]  /*1cf40*/  MUFU.EX2 R120, R107 ;  /* 0x0000006b00787308 */ /* 0x0009e20000000800 */
[----:B---3--:R-:W-:Y:S02]  /*1cf50*/  FFMA.FTZ R69, R69, R89, R111 ;  /* 0x0000005945457223 */ /* 0x008fe4000001006f */
[----:B------:R-:W-:Y:S02]  /*1cf60*/  LDSM.16.MT88.4 R88, [R217+0xa000] ;  /* 0x00a00000d958783b */ /* 0x000fe40000004200 */
[----:B------:R-:W-:Y:S05]  /*1cf70*/  FADD.FTZ R69, R115, R69 ;  /* 0x0000004573457221 */ /* 0x000fea0000010000 */
[----:B------:R-:W-:Y:S01]  /*1cf80*/  MUFU.EX2 R188, R235 ;  /* 0x000000eb00bc7308 */ /* 0x000fe20000000800 */
[----:B------:R-:W-:Y:S01]  /*1cf90*/  FADD.FTZ R74, R215, R69 ;  /* 0x00000045d74a7221 */ /* 0x000fe20000010000 */
[----:B-1----:R-:W-:Y:S08]  /*1cfa0*/  MOV R248, R114 ;  /* 0x0000007200f87202 */ /* 0x002ff00000000f00 */
[----:B------:R-:W-:Y:S01]  /*1cfb0*/  MUFU.EX2 R201, R201 ;  /* 0x000000c900c97308 */ /* 0x000fe20000000800 */
[----:B----4-:R-:W-:Y:S09]  /*1cfc0*/  MOV R107, R112 ;  /* 0x00000070006b7202 */ /* 0x010ff20000000f00 */
[----:B------:R-:W-:Y:S10]  /*1cfd0*/  MUFU.EX2 R107, R107 ;  /* 0x0000006b006b7308 */ /* 0x000ff40000000800 */
[----:B------:R1:W-:Y:S01]  /*1cfe0*/  MUFU.EX2 R115, R106 ;  /* 0x0000006a00737308 */ /* 0x0003e20000000800 */
[-C--:B--2---:R-:W-:Y:S09]  /*1cff0*/  HMMA.16816.F32.BF16 R20, R76, R84.reuse, R20 ;  /* 0x000000544c14723c */ /* 0x084ff20000041814 */
[----:B------:R-:W-:Y:S01]  /*1d000*/  MUFU.EX2 R114, R242 ;  /* 0x000000f200727308 */ /* 0x000fe20000000800 */
[C---:B------:R-:W-:Y:S06]  /*1d010*/  HMMA.16816.F32.BF16 R24, R80.reuse, R84, R24 ;  /* 0x000000545018723c */ /* 0x040fec0000041818 */
[-C--:B------:R-:W-:Y:S03]  /*1d020*/  HMMA.16816.F32.BF16 R28, R80, R86.reuse, R28 ;  /* 0x00000056501c723c */ /* 0x080fe6000004181c */
[----:B------:R-:W-:Y:S02]  /*1d030*/  MUFU.EX2 R112, R244 ;  /* 0x000000f400707308 */ /* 0x000fe40000000800 */
[----:B-1----:R-:W-:Y:S01]  /*1d040*/  MOV R106, R108 ;  /* 0x0000006c006a7202 */ /* 0x002fe20000000f00 */
[C---:B------:R-:W-:Y:S01]  /*1d050*/  HMMA.16816.F32.BF16 R32, R76.reuse, R86, R32 ;  /* 0x000000564c20723c */ /* 0x040fe20000041820 */
[----:B------:R-:W1:Y:S06]  /*1d060*/  LDSM.16.MT88.4 R84, [R218+0x9800] ;  /* 0x00980000da54783b */ /* 0x000e6c0000004200 */
[----:B------:R-:W-:Y:S01]  /*1d070*/  MUFU.EX2 R111, R245 ;  /* 0x000000f5006f7308 */ /* 0x000fe20000000800 */
[----:B------:R-:W-:Y:S09]  /*1d080*/  MOV R108, R113 ;  /* 0x00000071006c7202 */ /* 0x000ff20000000f00 */
[----:B------:R-:W2:Y:S10]  /*1d090*/  MUFU.EX2 R108, R108 ;  /* 0x0000006c006c7308 */ /* 0x000eb40000000800 */
[----:B------:R-:W-:Y:S10]  /*1d0a0*/  MUFU.EX2 R106, R106 ;  /* 0x0000006a006a7308 */ /* 0x000ff40000000800 */
[----:B------:R-:W3:Y:S01]  /*1d0b0*/  MUFU.EX2 R113, R243 ;  /* 0x000000f300717308 */ /* 0x000ee20000000800 */
[-C--:B-1----:R-:W-:Y:S06]  /*1d0c0*/  HMMA.16816.F32.BF16 R36, R76, R84.reuse, R36 ;  /* 0x000000544c24723c */ /* 0x082fec0000041824 */
[C---:B------:R-:W-:Y:S06]  /*1d0d0*/  HMMA.16816.F32.BF16 R40, R80.reuse, R84, R40 ;  /* 0x000000545028723c */ /* 0x040fec0000041828 */
[-C--:B------:R-:W-:Y:S06]  /*1d0e0*/  HMMA.16816.F32.BF16 R44, R80, R86.reuse, R44 ;  /* 0x00000056502c723c */ /* 0x080fec000004182c */
[C---:B------:R-:W-:Y:S01]  /*1d0f0*/  HMMA.16816.F32.BF16 R48, R76.reuse, R86, R48 ;  /* 0x000000564c30723c */ /* 0x040fe20000041830 */
[----:B------:R-:W1:Y:S05]  /*1d100*/  LDSM.16.MT88.4 R84, [R219+0x9800] ;  /* 0x00980000db54783b */ /* 0x000e6a0000004200 */
[-C--:B-1----:R-:W-:Y:S06]  /*1d110*/  HMMA.16816.F32.BF16 R52, R76, R84.reuse, R52 ;  /* 0x000000544c34723c */ /* 0x082fec0000041834 */
[C---:B------:R-:W-:Y:S01]  /*1d120*/  HMMA.16816.F32.BF16 R56, R80.reuse, R84, R56 ;  /* 0x000000545038723c */ /* 0x040fe20000041838 */
[----:B------:R-:W4:Y:S05]  /*1d130*/  LDL.LU R84, [R1+0x84] ;  /* 0x0000840001547983 */ /* 0x000f2a0000300800 */
[-C--:B------:R-:W-:Y:S06]  /*1d140*/  HMMA.16816.F32.BF16 R60, R80, R86.reuse, R60 ;  /* 0x00000056503c723c */ /* 0x080fec000004183c */
        /* <DEDUP_REMOVED lines=9> */
[-C--:B------:R-:W-:Y:S06]  /*1d1e0*/  HMMA.16816.F32.BF16 R4, R76, R88.reuse, R4 ;  /* 0x000000584c04723c */ /* 0x080fec0000041804 */
[C---:B------:R-:W-:Y:S06]  /*1d1f0*/  HMMA.16816.F32.BF16 R8, R80.reuse, R88, R8 ;  /* 0x000000585008723c */ /* 0x040fec0000041808 */
[-C--:B------:R-:W-:Y:S06]  /*1d200*/  HMMA.16816.F32.BF16 R12, R80, R90.reuse, R12 ;  /* 0x0000005a500c723c */ /* 0x080fec000004180c */
[C---:B------:R-:W-:Y:S01]  /*1d210*/  HMMA.16816.F32.BF16 R16, R76.reuse, R90, R16 ;  /* 0x0000005a4c10723c */ /* 0x040fe20000041810 */
[----:B------:R-:W-:Y:S04]  /*1d220*/  LDSM.16.MT88.4 R88, [R220+0xa800] ;  /* 0x00a80000dc58783b */ /* 0x000fe80000004200 */
[----:B----4-:R-:W-:Y:S04]  /*1d230*/  FFMA.FTZ R68, R68, R84, R109 ;  /* 0x0000005444447223 */ /* 0x010fe8000001006d */
[----:B------:R-:W4:Y:S01]  /*1d240*/  LDL.LU R84, [R1+0x8c] ;  /* 0x00008c0001547983 */ /* 0x000f220000300800 */
[----:B------:R-:W-:Y:S01]  /*1d250*/  MUFU.EX2 R109, R248 ;  /* 0x000000f8006d7308 */ /* 0x000fe20000000800 */
[----:B------:R-:W-:Y:S02]  /*1d260*/  FADD.FTZ R75, R110, R68 ;  /* 0x000000446e4b7221 */ /* 0x000fe40000010000 */
[----:B------:R1:W5:Y:S02]  /*1d270*/  LDL.LU R216, [R1+0xf8] ;  /* 0x0000f80001d87983 */ /* 0x0003640000300800 */
[----:B------:R-:W-:Y:S05]  /*1d280*/  FADD.FTZ R69, R213, R75 ;  /* 0x0000004bd5457221 */ /* 0x000fea0000010000 */
[----:B------:R-:W1:Y:S01]  /*1d290*/  MUFU.EX2 R110, R247 ;  /* 0x000000f7006e7308 */ /* 0x000e620000000800 */
[----:B------:R-:W-:Y:S04]  /*1d2a0*/  FADD.FTZ R69, R214, R69 ;  /* 0x00000045d6457221 */ /* 0x000fe80000010000 */
[----:B------:R-:W-:Y:S05]  /*1d2b0*/  FADD.FTZ R69, R104, R69 ;  /* 0x0000004568457221 */ /* 0x000fea0000010000 */
[----:B------:R2:W-:Y:S02]  /*1d2c0*/  MUFU.EX2 R104, R198 ;  /* 0x000000c600687308 */ /* 0x0005e40000000800 */
[----:B--2---:R-:W-:Y:S01]  /*1d2d0*/  F2FP.BF16.F32.PACK_AB R198, R107, R108 ;  /* 0x0000006c6bc6723e */ /* 0x004fe200000010ff */
[----:B----4-:R-:W-:Y:S02]  /*1d2e0*/  FFMA.FTZ R0, R0, R84, R95 ;  /* 0x0000005400007223 */ /* 0x010fe4000001005f */
[----:B------:R-:W2:Y:S02]  /*1d2f0*/  LDSM.16.MT88.4 R84, [R220+0xa000] ;  /* 0x00a00000dc54783b */ /* 0x000ea40000004200 */
[----:B------:R-:W-:Y:S01]  /*1d300*/  FADD.FTZ R68, R94, R0 ;  /* 0x000000005e447221 */ /* 0x000fe20000010000 */
[----:B------:R-:W-:Y:S03]  /*1d310*/  FADD.FTZ R0, R210, R3 ;  /* 0x00000003d2007221 */ /* 0x000fe60000010000 */
[----:B------:R-:W-:Y:S01]  /*1d320*/  FADD.FTZ R68, R207, R68 ;  /* 0x00000044cf447221 */ /* 0x000fe20000010000 */
[----:B------:R-:W-:Y:S01]  /*1d330*/  FADD.FTZ R3, R212, R0 ;  /* 0x00000000d4037221 */ /* 0x000fe20000010000 */
[----:B------:R-:W4:Y:S01]  /*1d340*/  LDSM.16.MT88.4 R92, [R218+0xa000] ;  /* 0x00a00000da5c783b */ /* 0x000f220000004200 */
        /* <DEDUP_REMOVED lines=15> */
[----:B------:R-:W-:Y:S01]  /*1d440*/  LDSM.16.MT88.4 R144, [R217+0xb800] ;  /* 0x00b80000d990783b */ /* 0x000fe20000004200 */
[----:B------:R-:W-:Y:S01]  /*1d450*/  FADD.FTZ R0, R103, R0 ;  /* 0x0000000067007221 */ /* 0x000fe20000010000 */
[----:B------:R-:W-:Y:S01]  /*1d460*/  FADD.FTZ R68, R162, R75 ;  /* 0x0000004ba2447221 */ /* 0x000fe20000010000 */
[----:B------:R-:W-:Y:S01]  /*1d470*/  FADD.FTZ R3, R150, R69 ;  /* 0x0000004596037221 */ /* 0x000fe20000010000 */
[----:B------:R-:W-:Y:S01]  /*1d480*/  MUFU.EX2 R75, R195 ;  /* 0x000000c3004b7308 */ /* 0x000fe20000000800 */
[----:B------:R-:W-:Y:S01]  /*1d490*/  FADD.FTZ R69, R136, R74 ;  /* 0x0000004a88457221 */ /* 0x000fe20000010000 */
[----:B------:R-:W-:Y:S01]  /*1d4a0*/  FADD.FTZ R74, R123, R68 ;  /* 0x000000447b4a7221 */ /* 0x000fe20000010000 */
[----:B------:R-:W-:Y:S01]  /*1d4b0*/  FADD.FTZ R68, R124, R3 ;  /* 0x000000037c447221 */ /* 0x000fe20000010000 */
[----:B------:R-:W-:Y:S01]  /*1d4c0*/  LDSM.16.MT88.4 R100, [R219+0xb000] ;  /* 0x00b00000db64783b */ /* 0x000fe20000004200 */
[----:B------:R-:W-:Y:S01]  /*1d4d0*/  FADD.FTZ R69, R141, R69 ;  /* 0x000000458d457221 */ /* 0x000fe20000010000 */
[----:B------:R-:W-:Y:S01]  /*1d4e0*/  FADD.FTZ R3, R126, R0 ;  /* 0x000000007e037221 */ /* 0x000fe20000010000 */
[----:B------:R-:W-:Y:S03]  /*1d4f0*/  FADD.FTZ R0, R229, R68 ;  /* 0x00000044e5007221 */ /* 0x000fe60000010000 */
[----:B------:R-:W1:Y:S01]  /*1d500*/  MUFU.EX2 R105, R199 ;  /* 0x000000c700697308 */ /* 0x000e620000000800 */
[----:B------:R-:W-:Y:S01]  /*1d510*/  FADD.FTZ R68, R176, R69 ;  /* 0x00000045b0447221 */ /* 0x000fe20000010000 */
[-C--:B--2---:R-:W-:Y:S03]  /*1d520*/  HMMA.16816.F32.BF16 R20, R76, R84.reuse, R20 ;  /* 0x000000544c14723c */ /* 0x084fe60000041814 */
[----:B------:R-:W-:Y:S01]  /*1d530*/  FADD.FTZ R3, R148, R3 ;  /* 0x0000000394037221 */ /* 0x000fe20000010000 */
[----:B------:R-:W-:Y:S02]  /*1d540*/  FADD.FTZ R0, R208, R0 ;  /* 0x00000000d0007221 */ /* 0x000fe40000010000 */
[C---:B------:R-:W-:Y:S05]  /*1d550*/  HMMA.16816.F32.BF16 R24, R80.reuse, R84, R24 ;  /* 0x000000545018723c */ /* 0x040fea0000041818 */
[----:B------:R-:W-:Y:S01]  /*1d560*/  FADD.FTZ R69, R151, R3 ;  /* 0x0000000397457221 */ /* 0x000fe20000010000 */
[-C--:B------:R-:W-:Y:S05]  /*1d570*/  HMMA.16816.F32.BF16 R28, R80, R86.reuse, R28 ;  /* 0x00000056501c723c */ /* 0x080fea000004181c */
[----:B------:R-:W-:Y:S01]  /*1d580*/  FADD.FTZ R3, R161, R0 ;  /* 0x00000000a1037221 */ /* 0x000fe20000010000 */
[C---:B------:R-:W-:Y:S01]  /*1d590*/  HMMA.16816.F32.BF16 R32, R76.reuse, R86, R32 ;  /* 0x000000564c20723c */ /* 0x040fe20000041820 */
[----:B------:R-:W2:Y:S05]  /*1d5a0*/  LDSM.16.MT88.4 R84, [R217+0xa800] ;  /* 0x00a80000d954783b */ /* 0x000eaa0000004200 */
[-C--:B----4-:R-:W-:Y:S06]  /*1d5b0*/  HMMA.16816.F32.BF16 R36, R76, R92.reuse, R36 ;  /* 0x0000005c4c24723c */ /* 0x090fec0000041824 */
[C---:B------:R-:W-:Y:S06]  /*1d5c0*/  HMMA.16816.F32.BF16 R40, R80.reuse, R92, R40 ;  /* 0x0000005c5028723c */ /* 0x040fec0000041828 */
[-C--:B------:R-:W-:Y:S06]  /*1d5d0*/  HMMA.16816.F32.BF16 R44, R80, R94.reuse, R44 ;  /* 0x0000005e502c723c */ /* 0x080fec000004182c */
[C---:B------:R-:W-:Y:S01]  /*1d5e0*/  HMMA.16816.F32.BF16 R48, R76.reuse, R94, R48 ;  /* 0x0000005e4c30723c */ /* 0x040fe20000041830 */
[----:B------:R-:W4:Y:S05]  /*1d5f0*/  LDSM.16.MT88.4 R92, [R218+0xa800] ;  /* 0x00a80000da5c783b */ /* 0x000f2a0000004200 */
[-C--:B------:R-:W-:Y:S06]  /*1d600*/  HMMA.16816.F32.BF16 R52, R76, R96.reuse, R52 ;  /* 0x000000604c34723c */ /* 0x080fec0000041834 */
[C---:B------:R-:W-:Y:S06]  /*1d610*/  HMMA.16816.F32.BF16 R56, R80.reuse, R96, R56 ;  /* 0x000000605038723c */ /* 0x040fec0000041838 */
[-C--:B------:R-:W-:Y:S06]  /*1d620*/  HMMA.16816.F32.BF16 R60, R80, R98.reuse, R60 ;  /* 0x00000062503c723c */ /* 0x080fec000004183c */
[----:B------:R-:W-:Y:S01]  /*1d630*/  HMMA.16816.F32.BF16 R64, R76, R98, R64 ;  /* 0x000000624c40723c */ /* 0x000fe20000041840 */
[----:B------:R-:W3:Y:S04]  /*1d640*/  LDSM.16.MT88.4 R96, [R219+0xa800] ;  /* 0x00a80000db60783b */ /* 0x000ee80000004200 */
        /* <DEDUP_REMOVED lines=23> */
[-C--:B---3--:R-:W-:Y:S06]  /*1d7c0*/  HMMA.16816.F32.BF16 R52, R76, R96.reuse, R52 ;  /* 0x000000604c34723c */ /* 0x088fec0000041834 */
[C---:B------:R-:W-:Y:S01]  /*1d7d0*/  HMMA.16816.F32.BF16 R56, R80.reuse, R96, R56 ;  /* 0x000000605038723c */ /* 0x040fe20000041838 */
[----:B------:R1:W-:Y:S05]  /*1d7e0*/  MUFU.EX2 R97, R196 ;  /* 0x000000c400617308 */ /* 0x0003ea0000000800 */
[-C--:B------:R-:W-:Y:S05]  /*1d7f0*/  HMMA.16816.F32.BF16 R60, R80, R98.reuse, R60 ;  /* 0x00000062503c723c */ /* 0x080fea000004183c */
[----:B------:R-:W-:Y:S01]  /*1d800*/  MUFU.EX2 R96, R185 ;  /* 0x000000b900607308 */ /* 0x000fe20000000800 */
[----:B------:R-:W-:Y:S05]  /*1d810*/  HMMA.16816.F32.BF16 R64, R76, R98, R64 ;  /* 0x000000624c40723c */ /* 0x000fea0000041840 */
[----:B------:R-:W-:Y:S04]  /*1d820*/  F2FP.BF16.F32.PACK_AB R81, R118, R120 ;  /* 0x000000787651723e */ /* 0x000fe800000010ff */
[----:B------:R3:W4:Y:S02]  /*1d830*/  MUFU.EX2 R98, R197 ;  /* 0x000000c500627308 */ /* 0x0007240000000800 */
        /* <DEDUP_REMOVED lines=8> */
[----:B-1----:R-:W-:Y:S02]  /*1d8c0*/  F2FP.BF16.F32.PACK_AB R196, R109, R110 ;  /* 0x0000006e6dc4723e */ /* 0x002fe400000010ff */
[----:B---3--:R-:W-:Y:S01]  /*1d8d0*/  F2FP.BF16.F32.PACK_AB R197, R105, R106 ;  /* 0x0000006a69c5723e */ /* 0x008fe200000010ff */
[C---:B------:R-:W-:Y:S01]  /*1d8e0*/  HMMA.16816.F32.BF16 R8, R80.reuse, R84, R8 ;  /* 0x000000545008723c */ /* 0x040fe20000041808 */
[----:B------:R-:W1:Y:S04]  /*1d8f0*/  MUFU.EX2 R84, R186 ;  /* 0x000000ba00547308 */ /* 0x000e680000000800 */
[----:B----4-:R-:W-:Y:S01]  /*1d900*/  F2FP.BF16.F32.PACK_AB R199, R98, R104 ;  /* 0x0000006862c7723e */ /* 0x010fe200000010ff */
[-C--:B------:R-:W-:Y:S05]  /*1d910*/  HMMA.16816.F32.BF16 R12, R80, R86.reuse, R12 ;  /* 0x00000056500c723c */ /* 0x080fea000004180c */
[----:B------:R-:W-:Y:S01]  /*1d920*/  MUFU.EX2 R85, R246 ;  /* 0x000000f600557308 */ /* 0x000fe20000000800 */
[----:B------:R-:W-:Y:S01]  /*1d930*/  F2FP.BF16.F32.PACK_AB R185, R96, R97 ;  /* 0x0000006160b9723e */ /* 0x000fe200000010ff */
[C---:B------:R-:W-:Y:S08]  /*1d940*/  HMMA.16816.F32.BF16 R16, R76.reuse, R86, R16 ;  /* 0x000000564c10723c */ /* 0x040ff00000041810 */
[----:B------:R2:W-:Y:S01]  /*1d950*/  MUFU.EX2 R87, R2 ;  /* 0x0000000200577308 */ /* 0x0005e20000000800 */
[-C--:B------:R-:W-:Y:S03]  /*1d960*/  HMMA.16816.F32.BF16 R20, R76, R88.reuse, R20 ;  /* 0x000000584c14723c */ /* 0x080fe60000041814 */
[----:B-1----:R-:W-:Y:S03]  /*1d970*/  F2FP.BF16.F32.PACK_AB R186, R75, R84 ;  /* 0x000000544bba723e */ /* 0x002fe600000010ff */
[C---:B------:R-:W-:Y:S03]  /*1d980*/  HMMA.16816.F32.BF16 R24, R80.reuse, R88, R24 ;  /* 0x000000585018723c */ /* 0x040fe60000041818 */
[----:B------:R-:W1:Y:S03]  /*1d990*/  MUFU.EX2 R88, R184 ;  /* 0x000000b800587308 */ /* 0x000e660000000800 */
[-C--:B------:R-:W-:Y:S07]  /*1d9a0*/  HMMA.16816.F32.BF16 R28, R80, R90.reuse, R28 ;  /* 0x0000005a501c723c */ /* 0x080fee000004181c */
[----:B------:R1:W3:Y:S01]  /*1d9b0*/  MUFU.EX2 R86, R187 ;  /* 0x000000bb00567308 */ /* 0x0002e20000000800 */
[----:B--2---:R-:W-:Y:S01]  /*1d9c0*/  FADD.FTZ R2, R149, R74 ;  /* 0x0000004a95027221 */ /* 0x004fe20000010000 */
[C---:B------:R-:W-:Y:S04]  /*1d9d0*/  HMMA.16816.F32.BF16 R32, R76.reuse, R90, R32 ;  /* 0x0000005a4c20723c */ /* 0x040fe80000041820 */
[----:B------:R-:W-:Y:S02]  /*1d9e0*/  FADD.FTZ R2, R160, R2 ;  /* 0x00000002a0027221 */ /* 0x000fe40000010000 */
[-C--:B------:R-:W-:Y:S05]  /*1d9f0*/  HMMA.16816.F32.BF16 R36, R76, R92.reuse, R36 ;  /* 0x0000005c4c24723c */ /* 0x080fea0000041824 */
[----:B------:R-:W-:Y:S01]  /*1da00*/  FADD.FTZ R74, R178, R68 ;  /* 0x00000044b24a7221 */ /* 0x000fe20000010000 */
[C---:B------:R-:W-:Y:S01]  /*1da10*/  HMMA.16816.F32.BF16 R40, R80.reuse, R92, R40 ;  /* 0x0000005c5028723c */ /* 0x040fe20000041828 */
[----:B------:R-:W-:Y:S04]  /*1da20*/  LDSM.16.MT88.4 R176, [R218+0xb800] ;  /* 0x00b80000dab0783b */ /* 0x000fe80000004200 */
[----:B------:R-:W-:Y:S01]  /*1da30*/  FADD.FTZ R68, R163, R2 ;  /* 0x00000002a3447221 */ /* 0x000fe20000010000 */
[-C--:B------:R-:W-:Y:S03]  /*1da40*/  HMMA.16816.F32.BF16 R44, R80, R94.reuse, R44 ;  /* 0x0000005e502c723c */ /* 0x080fe6000004182c */
[----:B------:R-:W2:Y:S02]  /*1da50*/  LDSM.16.MT88.4 R160, [R220+0xb800] ;  /* 0x00b80000dca0783b */ /* 0x000ea40000004200 */
        /* <DEDUP_REMOVED lines=11> */
[----:B-1----:R-:W-:Y:S01]  /*1db10*/  F2FP.BF16.F32.PACK_AB R187, R87, R88 ;  /* 0x0000005857bb723e */ /* 0x002fe200000010ff */
[-C--:B------:R-:W-:Y:S05]  /*1db20*/  HMMA.16816.F32.BF16 R140, R196, R144.reuse, R4 ;  /* 0x00000090c48c723c */ /* 0x080fea0000041804 */
[----:B---3--:R-:W-:Y:S01]  /*1db30*/  F2FP.BF16.F32.PACK_AB R184, R86, R85 ;  /* 0x0000005556b8723e */ /* 0x008fe200000010ff */
[----:B------:R-:W-:Y:S01]  /*1db40*/  FADD.FTZ R0, R152, R69 ;  /* 0x0000004598007221 */ /* 0x000fe20000010000 */
[----:B------:R-:W-:Y:S01]  /*1db50*/  FADD.FTZ R5, R159, R74 ;  /* 0x0000004a9f057221 */ /* 0x000fe20000010000 */
[----:B------:R-:W-:Y:S03]  /*1db60*/  FADD.FTZ R3, R154, R3 ;  /* 0x000000039a037221 */ /* 0x000fe60000010000 */
        /* <DEDUP_REMOVED lines=8> */
[----:B------:R-:W-:Y:S05]  /*1dbf0*/  FADD.FTZ R8, R125, R5 ;  /* 0x000000057d087221 */ /* 0x000fea0000010000 */
[----:B------:R-:W-:Y:S01]  /*1dc00*/  FADD.FTZ R2, R156, R2 ;  /* 0x000000029c027221 */ /* 0x000fe20000010000 */
[----:B------:R-:W-:Y:S01]  /*1dc10*/  FADD.FTZ R8, R164, R8 ;  /* 0x00000008a4087221 */ /* 0x000fe20000010000 */
[-C--:B--2---:R-:W-:Y:S03]  /*1dc20*/  HMMA.16816.F32.BF16 R156, R196, R160.reuse, R20 ;  /* 0x000000a0c49c723c */ /* 0x084fe60000041814 */
        /* <DEDUP_REMOVED lines=8> */
[----:B------:R-:W-:Y:S02]  /*1dcb0*/  FADD.FTZ R3, R165, R3 ;  /* 0x00000003a5037221 */ /* 0x000fe40000010000 */
        /* <DEDUP_REMOVED lines=26> */
[----:B------:R-:W-:Y:S01]  /*1de60*/  MOV R133, R72 ;  /* 0x0000004800857202 */ /* 0x000fe20000000f00 */
        /* <DEDUP_REMOVED lines=13> */
[-C--:B-1----:R-:W-:Y:S03]  /*1df40*/  HMMA.16816.F32.BF16 R192, R196, R4.reuse, R52 ;  /* 0x00000004c4c0723c */ /* 0x082fe60000041834 */
[----:B------:R-:W-:Y:S01]  /*1df50*/  FADD.FTZ R3, R115, R3 ;  /* 0x0000000373037221 */ /* 0x000fe20000010000 */
[----:B------:R-:W-:Y:S01]  /*1df60*/  FADD.FTZ R9, R202, R9 ;  /* 0x00000009ca097221 */ /* 0x000fe20000010000 */
        /* <DEDUP_REMOVED lines=24> */
[----:B------:R-:W-:Y:S01]  /*1e0f0*/  MOV R135, R71 ;  /* 0x0000004700877202 */ /* 0x000fe20000000f00 */
[----:B------:R2:W-:Y:S01]  /*1e100*/  STL [R1+0x88], R5 ;  /* 0x0000880501007387 */ /* 0x0005e20000100800 */
[----:B------:R-:W-:Y:S01]  /*1e110*/  FADD.FTZ R2, R98, R2 ;  /* 0x0000000262027221 */ /* 0x000fe20000010000 */
[----:B------:R-:W-:Y:S02]  /*1e120*/  FADD.FTZ R0, R75, R0 ;  /* 0x000000004b007221 */ /* 0x000fe40000010000 */
[----:B------:R2:W-:Y:S04]  /*1e130*/  STL [R1+0x80], R3 ;  /* 0x0000800301007387 */ /* 0x0005e80000100800 */
[----:B------:R2:W-:Y:S04]  /*1e140*/  STL [R1+0x84], R2 ;  /* 0x0000840201007387 */ /* 0x0005e80000100800 */
[----:B------:R2:W-:Y:S01]  /*1e150*/  STL [R1+0x8c], R0 ;  /* 0x00008c0001007387 */ /* 0x0005e20000100800 */
[----:B------:R-:W-:Y:S05]  /*1e160*/  @P1 BRA `(.L_x_574) ;  /* 0xffffff8c009c1947 */ /* 0x000fea000383ffff */
.L_x_573:
[----:B--2---:R-:W2:Y:S04]  /*1e170*/  LDL.LU R2, [R1+0x80] ;  /* 0x0000800001027983 */ /* 0x004ea80000300800 */
        /* <DEDUP_REMOVED lines=58> */
.L_x_577:
        /* <DEDUP_REMOVED lines=22> */
.L_x_578:
        /* <DEDUP_REMOVED lines=251> */
.L_x_580:
[----:B------:R-:W-:Y:S05]  /*1f630*/  BSYNC B0 ;  /* 0x0000000000007941 */ /* 0x000fea0003800000 */
.L_x_579:
        /* <DEDUP_REMOVED lines=45> */
.L_x_582:
[----:B------:R-:W-:Y:S05]  /*1f910*/  BSYNC B0 ;  /* 0x0000000000007941 */ /* 0x000fea0003800000 */
.L_x_581:
        /* <DEDUP_REMOVED lines=18> */
.L_x_584:
[----:B------:R-:W-:Y:S05]  /*1fa40*/  BSYNC B0 ;  /* 0x0000000000007941 */ /* 0x000fea0003800000 */
.L_x_583:
        /* <DEDUP_REMOVED lines=16> */
.L_x_586:
[----:B------:R-:W-:Y:S05]  /*1fb50*/  BSYNC B0 ;  /* 0x0000000000007941 */ /* 0x000fea0003800000 */
.L_x_585:
        /* <DEDUP_REMOVED lines=16> */
.L_x_588:
[----:B------:R-:W-:Y:S05]  /*1fc60*/  BSYNC B0 ;  /* 0x0000000000007941 */ /* 0x000fea0003800000 */
.L_x_587:
        /* <DEDUP_REMOVED lines=16> */
.L_x_590:
[----:B------:R-:W-:Y:S05]  /*1fd70*/  BSYNC B0 ;  /* 0x0000000000007941 */ /* 0x000fea0003800000 */
.L_x_589:
        /* <DEDUP_REMOVED lines=16> */
.L_x_592:
[----:B------:R-:W-:Y:S05]  /*1fe80*/  BSYNC B0 ;  /* 0x0000000000007941 */ /* 0x000fea0003800000 */
.L_x_591:
        /* <DEDUP_REMOVED lines=16> */
.L_x_594:
[----:B------:R-:W-:Y:S05]  /*1ff90*/  BSYNC B0 ;  /* 0x0000000000007941 */ /* 0x000fea0003800000 */
.L_x_593:
        /* <DEDUP_REMOVED lines=15> */
.L_x_514:
        /* <DEDUP_REMOVED lines=88> */
.L_x_596:
[----:B------:R-:W-:Y:S05]  /*20610*/  BSYNC B0 ;  /* 0x0000000000007941 */ /* 0x000fea0003800000 */
.L_x_595:
        /* <DEDUP_REMOVED lines=16> */
.L_x_598:
[----:B------:R-:W-:Y:S05]  /*20720*/  BSYNC B0 ;  /* 0x0000000000007941 */ /* 0x000fea0003800000 */
.L_x_597:
        /* <DEDUP_REMOVED lines=16> */
.L_x_600:
[----:B------:R-:W-:Y:S05]  /*20830*/  BSYNC B0 ;  /* 0x0000000000007941 */ /* 0x000fea0003800000 */
.L_x_599:
        /* <DEDUP_REMOVED lines=16> */
.L_x_602:
[----:B------:R-:W-:Y:S05]  /*20940*/  BSYNC B0 ;  /* 0x0000000000007941 */ /* 0x000fea0003800000 */
.L_x_601:
        /* <DEDUP_REMOVED lines=16> */
.L_x_604:
[----:B------:R-:W-:Y:S05]  /*20a50*/  BSYNC B0 ;  /* 0x0000000000007941 */ /* 0x000fea0003800000 */
.L_x_603:
        /* <DEDUP_REMOVED lines=25> */
.L_x_606:
[----:B------:R-:W-:Y:S05]  /*20bf0*/  BSYNC B0 ;  /* 0x0000000000007941 */ /* 0x000fea0003800000 */
.L_x_605:
        /* <DEDUP_REMOVED lines=19> */
.L_x_608:
[----:B------:R-:W-:Y:S05]  /*20d30*/  BSYNC B0 ;  /* 0x0000000000007941 */ /* 0x000fea0003800000 */
.L_x_607:
        /* <DEDUP_REMOVED lines=16> */
.L_x_610:
[----:B------:R-:W-:Y:S05]  /*20e40*/  BSYNC B0 ;  /* 0x0000000000007941 */ /* 0x000fea0003800000 */
.L_x_609:
        /* <DEDUP_REMOVED lines=11> */
.L_x_612:
[----:B------:R-:W-:Y:S05]  /*20f00*/  BSYNC B0 ;  /* 0x0000000000007941 */ /* 0x000fea0003800000 */
.L_x_611:
        /* <DEDUP_REMOVED lines=11> */
.L_x_614:
[----:B------:R-:W-:Y:S05]  /*20fc0*/  BSYNC B0 ;  /* 0x0000000000007941 */ /* 0x000fea0003800000 */
.L_x_613:
        /* <DEDUP_REMOVED lines=10> */
.L_x_616:
[----:B------:R-:W-:Y:S05]  /*21070*/  BSYNC B0 ;  /* 0x0000000000007941 */ /* 0x000fea0003800000 */
.L_x_615:
        /* <DEDUP_REMOVED lines=10> */
.L_x_618:
[----:B------:R-:W-:Y:S05]  /*21120*/  BSYNC B0 ;  /* 0x0000000000007941 */ /* 0x000fea0003800000 */
.L_x_617:
        /* <DEDUP_REMOVED lines=10> */
.L_x_620:
[----:B------:R-:W-:Y:S05]  /*211d0*/  BSYNC B0 ;  /* 0x0000000000007941 */ /* 0x000fea0003800000 */
.L_x_619:
        /* <DEDUP_REMOVED lines=10> */
.L_x_622:
[----:B------:R-:W-:Y:S05]  /*21280*/  BSYNC B0 ;  /* 0x0000000000007941 */ /* 0x000fea0003800000 */
.L_x_621:
        /* <DEDUP_REMOVED lines=10> */
.L_x_624:
[----:B------:R-:W-:Y:S05]  /*21330*/  BSYNC B0 ;  /* 0x0000000000007941 */ /* 0x000fea0003800000 */
.L_x_623:
        /* <DEDUP_REMOVED lines=10> */
.L_x_625:
        /* <DEDUP_REMOVED lines=10> */
.L_x_1422:


//--------------------- .text._ZN5flash16flash_fwd_kernelI23Flash_fwd_kernel_traitsILi64ELi128ELi64ELi4ELb0ELb0EN7cutlass10bfloat16_tE19Flash_kernel_traitsILi64ELi128ELi64ELi4ES3_EELb1ELb1ELb0ELb0ELb0ELb0ELb0ELb0EEEvNS_16Flash_fwd_paramsE --------------------------
	.section	.text._ZN5flash16flash_fwd_kernelI23Flash_fwd_kernel_traitsILi64ELi128ELi64ELi4ELb0ELb0EN7cutlass10bfloat16_tE19Flash_kernel_traitsILi64ELi128ELi64ELi4ES3_EELb1ELb1ELb0ELb0ELb0ELb0ELb0ELb0EEEvNS_16Flash_fwd_paramsE,"ax",@progbits
	.align	128
        .global         _ZN5flash16flash_fwd_kernelI23Flash_fwd_kernel_traitsILi64ELi128ELi64ELi4ELb0ELb0EN7cutlass10bfloat16_tE19Flash_kernel_traitsILi64ELi128ELi64ELi4ES3_EELb1ELb1ELb0ELb0ELb0ELb0ELb0ELb0EEEvNS_16Flash_fwd_paramsE
        .type           _ZN5flash16flash_fwd_kernelI23Flash_fwd_kernel_traitsILi64ELi128ELi64ELi4ELb0ELb0EN7cutlass10bfloat16_tE19Flash_kernel_traitsILi64ELi128ELi64ELi4ES3_EELb1ELb1ELb0ELb0ELb0ELb0ELb0ELb0EEEvNS_16Flash_fwd_paramsE,@function
        .size           _ZN5flash16flash_fwd_kernelI23Flash_fwd_kernel_traitsILi64ELi128ELi64ELi4ELb0ELb0EN7cutlass10bfloat16_tE19Flash_kernel_traitsILi64ELi128ELi64ELi4ES3_EELb1ELb1ELb0ELb0ELb0ELb0ELb0ELb0EEEvNS_16Flash_fwd_paramsE,(.L_x_1423 - _ZN5flash16flash_fwd_kernelI23Flash_fwd_kernel_traitsILi64ELi128ELi64ELi4ELb0ELb0EN7cutlass10bfloat16_tE19Flash_kernel_traitsILi64ELi128ELi64ELi4ES3_EELb1ELb1ELb0ELb0ELb0ELb0ELb0ELb0EEEvNS_16Flash_fwd_paramsE)
        .other          _ZN5flash16flash_fwd_kernelI23Flash_fwd_kernel_traitsILi64ELi128ELi64ELi4ELb0ELb0EN7cutlass10bfloat16_tE19Flash_kernel_traitsILi64ELi128ELi64ELi4ES3_EELb1ELb1ELb0ELb0ELb0ELb0ELb0ELb0EEEvNS_16Flash_fwd_paramsE,@"STO_CUDA_ENTRY STV_DEFAULT"
_ZN5flash16flash_fwd_kernelI23Flash_fwd_kernel_traitsILi64ELi128ELi64ELi4ELb0ELb0EN7cutlass10bfloat16_tE19Flash_kernel_traitsILi64ELi128ELi64ELi4ES3_EELb1ELb1ELb0ELb0ELb0ELb0ELb0ELb0EEEvNS_16Flash_fwd_paramsE:
.text._ZN5flash16flash_fwd_kernelI23Flash_fwd_kernel_traitsILi64ELi128ELi64ELi4ELb0ELb0EN7cutlass10bfloat16_tE19Flash_kernel_traitsILi64ELi128ELi64ELi4ES3_EELb1ELb1ELb0ELb0ELb0ELb0ELb0ELb0EEEvNS_16Flash_fwd_paramsE:
[----:B------:R-:W1:Y:S08]  /*0000*/  LDC R1, c[0x0][0x28] ;  /* 0x00000a00ff017b82 */ /* 0x000e700000000800 */
[----:B------:R-:W2:Y:S01]  /*0010*/  LDC R10, c[0x0][0x3a8] ;  /* 0x0000ea00ff0a7b82 */ /* 0x000ea20000000800 */
[----:B------:R-:W-:Y:S01]  /*0020*/  ULDC.U8 UR4, c[0x0][0x3b4] ;  /* 0x0000ed0000047ab9 */ /* 0x000fe20000000000 */
[----:B------:R-:W-:Y:S01]  /*0030*/  ULDC.64 UR22, c[0x0][0x3a0] ;  /* 0x0000e80000167ab9 */ /* 0x000fe20000000a00 */
[----:B------:R-:W-:Y:S01]  /*0040*/  ISETP.NE.AND P3, PT, RZ, UR4, PT ;  /* 0x00000004ff007c0c */ /* 0x000fe2000bf65270 */
[----:B------:R-:W-:Y:S01]  /*0050*/  IMAD.U32 R2, RZ, RZ, UR22 ;  /* 0x00000016ff027e24 */ /* 0x000fe2000f8e00ff */
[----:B------:R-:W-:Y:S01]  /*0060*/  ULDC.64 UR20, c[0x0][0x208] ;  /* 0x0000820000147ab9 */ /* 0x000fe20000000a00 */
[----:B------:R-:W-:-:S02]  /*0070*/  IMAD.U32 R3, RZ, RZ, UR23 ;  /* 0x00000017ff037e24 */ /* 0x000fc4000f8e00ff */
[----:B------:R-:W3:Y:S01]  /*0080*/  LDC R11, c[0x0][0x3ac] ;  /* 0x0000eb00ff0b7b82 */ /* 0x000ee20000000800 */
[----:B-1----:R-:W-:-:S07]  /*0090*/  VIADD R1, R1, 0xffffff80 ;  /* 0xffffff8001017836 */ /* 0x002fce0000000000 */
[----:B------:R2:W4:Y:S01]  /*00a0*/  @P3 LDG.E.64 R4, desc[UR20][R2.64] ;  /* 0x0000001402043981 */ /* 0x000522000c1e1b00 */
[----:B------:R-:W1:Y:S01]  /*00b0*/  LDC.64 R6, c[0x0][0x300] ;  /* 0x0000c000ff067b82 */ /* 0x000e620000000a00 */
[----:B------:R-:W1:Y:S01]  /*00c0*/  S2R R147, SR_CTAID.X ;  /* 0x0000000000937919 */ /* 0x000e620000002500 */
[----:B------:R-:W1:Y:S06]  /*00d0*/  S2R R18, SR_CTAID.Y ;  /* 0x0000000000127919 */ /* 0x000e6c0000002600 */
[----:B------:R-:W1:Y:S01]  /*00e0*/  LDC.64 R8, c[0x0][0x2f0] ;  /* 0x0000bc00ff087b82 */ /* 0x000e620000000a00 */
[----:B------:R-:W1:Y:S01]  /*00f0*/  S2R R29, SR_CTAID.Z ;  /* 0x00000000001d7919 */ /* 0x000e620000002700 */
[----:B------:R-:W1:Y:S06]  /*0100*/  S2R R145, SR_TID.X ;  /* 0x0000000000917919 */ /* 0x000e6c0000002100 */
[----:B------:R-:W4:Y:S01]  /*0110*/  LDC.64 R14, c[0x0][0x2f0] ;  /* 0x0000bc00ff0e7b82 */ /* 0x000f220000000a00 */
[----:B--2---:R-:W-:-:S02]  /*0120*/  @P3 IMAD.MOV.U32 R2, RZ, RZ, R10 ;  /* 0x000000ffff023224 */ /* 0x004fc400078e000a */
[----:B---3--:R-:W-:-:S06]  /*0130*/  @P3 IMAD.MOV.U32 R3, RZ, RZ, R11 ;  /* 0x000000ffff033224 */ /* 0x008fcc00078e000b */
[----:B------:R-:W2:Y:S01]  /*0140*/  @P3 LDG.E.64 R2, desc[UR20][R2.64] ;  /* 0x0000001402023981 */ /* 0x000ea2000c1e1b00 */
[----:B-1----:R-:W-:Y:S01]  /*0150*/  ISETP.NE.U32.AND P0, PT, R6, RZ, PT ;  /* 0x000000ff0600720c */ /* 0x002fe20003f05070 */
[----:B------:R-:W-:Y:S01]  /*0160*/  IMAD.MOV.U32 R24, RZ, RZ, -0x1 ;  /* 0xffffffffff187424 */ /* 0x000fe200078e00ff */
[----:B------:R-:W-:Y:S02]  /*0170*/  ISETP.NE.U32.AND P4, PT, R8, RZ, PT ;  /* 0x000000ff0800720c */ /* 0x000fe40003f85070 */
[----:B------:R-:W-:Y:S01]  /*0180*/  ISETP.NE.AND.EX P1, PT, R7, RZ, PT, P0 ;  /* 0x000000ff0700720c */ /* 0x000fe20003f25300 */
[----:B------:R-:W1:Y:S01]  /*0190*/  LDC.U8 R8, c[0x0][0x3c2] ;  /* 0x0000f080ff087b82 */ /* 0x000e620000000000 */
[----:B------:R-:W-:Y:S02]  /*01a0*/  ISETP.NE.AND.EX P0, PT, R9, RZ, PT, P4 ;  /* 0x000000ff0900720c */ /* 0x000fe40003f05340 */
[----:B------:R-:W-:-:S05]  /*01b0*/  LOP3.LUT R0, R29, R147, R18, 0xfe, !PT ;  /* 0x000000931d007212 */ /* 0x000fca00078efe12 */
[----:B------:R-:W3:Y:S01]  /*01c0*/  LDC.64 R6, c[0x0][0x2f8] ;  /* 0x0000be00ff067b82 */ /* 0x000ee20000000a00 */
[----:B------:R-:W-:-:S07]  /*01d0*/  LOP3.LUT P2, RZ, R0, R145, RZ, 0xfc, !PT ;  /* 0x0000009100ff7212 */ /* 0x000fce000784fcff */
[----:B------:R-:W2:Y:S08]  /*01e0*/  @P3 LDC R0, c[0x0][0x3b0] ;  /* 0x0000ec00ff003b82 */ /* 0x000eb00000000800 */
[----:B------:R-:W1:Y:S01]  /*01f0*/  @!P2 LDC.64 R12, c[0x0][0x3b8] ;  /* 0x0000ee00ff0cab82 */ /* 0x000e620000000a00 */
[----:B----4-:R-:W-:Y:S02]  /*0200*/  @P3 R2UR UR22, R4 ;  /* 0x00000000041632ca */ /* 0x010fe400000e0000 */
[----:B------:R-:W-:-:S11]  /*0210*/  @P3 R2UR UR23, R5 ;  /* 0x00000000051732ca */ /* 0x000fd600000e0000 */
[----:B------:R-:W-:Y:S02]  /*0220*/  IMAD.U32 R4, RZ, RZ, UR22 ;  /* 0x00000016ff047e24 */ /* 0x000fe4000f8e00ff */
[----:B------:R-:W-:-:S05]  /*0230*/  IMAD.U32 R5, RZ, RZ, UR23 ;  /* 0x00000017ff057e24 */ /* 0x000fca000f8e00ff */
[----:B-1----:R1:W-:Y:S01]  /*0240*/  @!P2 STG.E.64 desc[UR20][R12.64], R4 ;  /* 0x000000040c00a986 */ /* 0x0023e2000c101b14 */
[----:B--2---:R-:W-:-:S05]  /*0250*/  @P3 IADD3 R10, P5, R2, R0, RZ ;  /* 0x00000000020a3210 */ /* 0x004fca0007fbe0ff */
[----:B------:R-:W-:Y:S02]  /*0260*/  @P3 IMAD.X R11, RZ, RZ, R3, P5 ;  /* 0x000000ffff0b3224 */ /* 0x000fe400028e0603 */
[----:B------:R-:W-:Y:S02]  /*0270*/  @!P2 IMAD.MOV.U32 R2, RZ, RZ, R10 ;  /* 0x000000ffff02a224 */ /* 0x000fe400078e000a */
[----:B------:R-:W-:-:S05]  /*0280*/  @!P2 IMAD.MOV.U32 R3, RZ, RZ, R11 ;  /* 0x000000ffff03a224 */ /* 0x000fca00078e000b */
[----:B------:R2:W-:Y:S01]  /*0290*/  @!P2 STG.E.64 desc[UR20][R12.64+0x8], R2 ;  /* 0x000008020c00a986 */ /* 0x0005e2000c101b14 */
[----:B-1----:R-:W-:Y:S02]  /*02a0*/  IMAD.WIDE R4, R18, 0x4, R14 ;  /* 0x0000000412047825 */ /* 0x002fe400078e020e */
[----:B------:R-:W1:Y:S03]  /*02b0*/  LDC R14, c[0x0][0x270] ;  /* 0x00009c00ff0e7b82 */ /* 0x000e660000000800 */
[----:B------:R-:W4:Y:S04]  /*02c0*/  @P0 LDG.E R24, desc[UR20][R4.64] ;  /* 0x0000001404180981 */ /* 0x000f28000c1e1900 */
[----:B------:R-:W4:Y:S01]  /*02d0*/  @P0 LDG.E R0, desc[UR20][R4.64+0x4] ;  /* 0x0000041404000981 */ /* 0x000f22000c1e1900 */
[----:B--2---:R-:W2:Y:S08]  /*02e0*/  @P1 LDC.64 R2, c[0x0][0x300] ;  /* 0x0000c000ff021b82 */ /* 0x004eb00000000a00 */
[----:B------:R-:W1:Y:S01]  /*02f0*/  LDC.64 R12, c[0x0][0x2f8] ;  /* 0x0000be00ff0c7b82 */ /* 0x000e620000000a00 */
[----:B------:R-:W-:-:S02]  /*0300*/  ISETP.NE.AND P3, PT, R8, RZ, PT ;  /* 0x000000ff0800720c */ /* 0x000fc40003f65270 */
[----:B---3--:R-:W-:Y:S01]  /*0310*/  ISETP.EQ.U32.AND P2, PT, R6, RZ, PT ;  /* 0x000000ff0600720c */ /* 0x008fe20003f42070 */
[----:B------:R-:W-:Y:S01]  /*0320*/  IMAD.MOV.U32 R8, RZ, RZ, RZ ;  /* 0x000000ffff087224 */ /* 0x000fe200078e00ff */
[----:B------:R-:W-:Y:S02]  /*0330*/  SHF.R.S32.HI R27, RZ, 0x1f, R145 ;  /* 0x0000001fff1b7819 */ /* 0x000fe40000011491 */
[----:B------:R-:W-:Y:S02]  /*0340*/  ISETP.EQ.OR.EX P2, PT, R7, RZ, !P3, P2 ;  /* 0x000000ff0700720c */ /* 0x000fe40005f42720 */
[----:B------:R-:W-:Y:S01]  /*0350*/  LEA.HI R136, R27, R145, RZ, 0x5 ;  /* 0x000000911b887211 */ /* 0x000fe200078f28ff */
[----:B--2---:R-:W-:-:S05]  /*0360*/  @P1 IMAD.WIDE R2, R18, 0x4, R2 ;  /* 0x0000000412021825 */ /* 0x004fca00078e0202 */
[----:B------:R2:W5:Y:S01]  /*0370*/  @P1 LDG.E R8, desc[UR20][R2.64] ;  /* 0x0000001402081981 */ /* 0x000562000c1e1900 */
[----:B------:R-:W-:Y:S02]  /*0380*/  IMAD.MOV.U32 R9, RZ, RZ, -0x1 ;  /* 0xffffffffff097424 */ /* 0x000fe400078e00ff */
[----:B-1----:R-:W-:-:S05]  /*0390*/  IMAD.WIDE R12, R18, 0x4, R12 ;  /* 0x00000004120c7825 */ /* 0x002fca00078e020c */
[----:B------:R1:W5:Y:S01]  /*03a0*/  @!P2 LDG.E R9, desc[UR20][R12.64] ;  /* 0x000000140c09a981 */ /* 0x000362000c1e1900 */
[----:B--2---:R-:W-:-:S05]  /*03b0*/  LOP3.LUT R2, R136, 0xffffffe0, RZ, 0xc0, !PT ;  /* 0xffffffe088027812 */ /* 0x004fca00078ec0ff */
[----:B------:R-:W-:-:S05]  /*03c0*/  IMAD.IADD R137, R145, 0x1, -R2 ;  /* 0x0000000191897824 */ /* 0x000fca00078e0a02 */
[----:B------:R-:W-:Y:S01]  /*03d0*/  SHF.R.S32.HI R2, RZ, 0x1f, R137 ;  /* 0x0000001fff027819 */ /* 0x000fe20000011489 */
[----:B----4-:R-:W-:Y:S02]  /*03e0*/  @P0 IMAD.IADD R66, R0, 0x1, -R24 ;  /* 0x0000000100420824 */ /* 0x010fe400078e0a18 */
[----:B------:R-:W-:-:S04]  /*03f0*/  IMAD R0, R18, R14, R29 ;  /* 0x0000000e12007224 */ /* 0x000fc800078e021d */
[----:B------:R-:W2:Y:S01]  /*0400*/  @!P0 LDC R66, c[0x0][0x2c4] ;  /* 0x0000b100ff428b82 */ /* 0x000ea20000000800 */
[----:B------:R-:W-:Y:S01]  /*0410*/  ISETP.NE.U32.AND P0, PT, R6, RZ, PT ;  /* 0x000000ff0600720c */ /* 0x000fe20003f05070 */
[----:B------:R-:W-:-:S03]  /*0420*/  IMAD.SHL.U32 R0, R0, 0x20, RZ ;  /* 0x0000002000007824 */ /* 0x000fc600078e00ff */
[----:B------:R-:W-:Y:S02]  /*0430*/  ISETP.NE.AND.EX P2, PT, R7, RZ, PT, P0 ;  /* 0x000000ff0700720c */ /* 0x000fe40003f45300 */
[----:B------:R-:W-:Y:S01]  /*0440*/  IADD3 R150, P1, P0, R0, R10, R137 ;  /* 0x0000000a00967210 */ /* 0x000fe2000783e089 */
[----:B------:R1:W-:Y:S04]  /*0450*/  STL [R1+0x54], R24 ;  /* 0x0000541801007387 */ /* 0x0003e80000100800 */
[----:B------:R1:W-:Y:S01]  /*0460*/  STL [R1+0x74], R150 ;  /* 0x0000749601007387 */ /* 0x0003e20000100800 */
[----:B------:R-:W-:-:S04]  /*0470*/  SHF.R.S32.HI R0, RZ, 0x1f, R0 ;  /* 0x0000001fff007819 */ /* 0x000fc80000011400 */
[----:B------:R-:W-:Y:S01]  /*0480*/  IADD3.X R148, R0, R11, R2, P1, P0 ;  /* 0x0000000b00947210 */ /* 0x000fe20000fe0402 */
[----:B------:R-:W-:Y:S06]  /*0490*/  @!P2 BRA `(.L_x_626) ;  /* 0x000000000010a947 */ /* 0x000fec0003800000 */
[----:B------:R-:W3:Y:S02]  /*04a0*/  @P3 LDG.E R0, desc[UR20][R12.64+0x4] ;  /* 0x000004140c003981 */ /* 0x000ee4000c1e1900 */
[----:B---3-5:R-:W-:-:S06]  /*04b0*/  @P3 IADD3 R4, R0, -R9, RZ ;  /* 0x8000000900043210 */ /* 0x028fcc0007ffe0ff */
[----:B------:R4:W5:Y:S01]  /*04c0*/  @!P3 LDG.E R4, desc[UR20][R12.64] ;  /* 0x000000140c04b981 */ /* 0x000962000c1e1900 */
[----:B------:R-:W-:Y:S05]  /*04d0*/  BRA `(.L_x_627) ;  /* 0x0000000000047947 */ /* 0x000fea0003800000 */
.L_x_626:
[----:B------:R-:W3:Y:S02]  /*04e0*/  LDC R4, c[0x0][0x2c8] ;  /* 0x0000b200ff047b82 */ /* 0x000ee40000000800 */
.L_x_627:
[----:B------:R-:W1:Y:S02]  /*04f0*/  LDC.64 R2, c[0x0][0x308] ;  /* 0x0000c200ff027b82 */ /* 0x000e640000000a00 */
[----:B-1----:R-:W-:-:S04]  /*0500*/  ISETP.NE.U32.AND P0, PT, R2, RZ, PT ;  /* 0x000000ff0200720c */ /* 0x002fc80003f05070 */
[----:B------:R-:W-:-:S13]  /*0510*/  ISETP.NE.AND.EX P0, PT, R3, RZ, PT, P0 ;  /* 0x000000ff0300720c */ /* 0x000fda0003f05300 */
[----:B------:R-:W1:Y:S01]  /*0520*/  @P0 LDC.64 R2, c[0x0][0x308] ;  /* 0x0000c200ff020b82 */ /* 0x000e620000000a00 */
[----:B------:R-:W-:-:S07]  /*0530*/  IMAD.SHL.U32 R146, R147, 0x80, RZ ;  /* 0x0000008093927824 */ /* 0x000fce00078e00ff */
[----:B------:R-:W3:Y:S01]  /*0540*/  @!P0 LDC R5, c[0x0][0x2cc] ;  /* 0x0000b300ff058b82 */ /* 0x000ee20000000800 */
[----:B--2---:R-:W-:Y:S01]  /*0550*/  ISETP.GT.AND P1, PT, R66, R146, PT ;  /* 0x000000924200720c */ /* 0x004fe20003f24270 */
[----:B-1----:R-:W-:-:S05]  /*0560*/  @P0 IMAD.WIDE R2, R18, 0x4, R2 ;  /* 0x0000000412020825 */ /* 0x002fca00078e0202 */
[----:B------:R1:W5:Y:S01]  /*0570*/  @P0 LDG.E R0, desc[UR20][R2.64] ;  /* 0x0000001402000981 */ /* 0x000362000c1e1900 */
[----:B------:R-:W2:Y:S06]  /*0580*/  @!P0 LDC.64 R2, c[0x0][0x318] ;  /* 0x0000c600ff028b82 */ /* 0x000eac0000000a00 */
[----:B-1-3--:R-:W-:Y:S05]  /*0590*/  @!P1 EXIT ;  /* 0x000000000000994d */ /* 0x00afea0003800000 */
[----:B------:R-:W1:Y:S01]  /*05a0*/  LDC R149, c[0x0][0x398] ;  /* 0x0000e600ff957b82 */ /* 0x000e620000000800 */
[----:B--2---:R-:W-:Y:S01]  /*05b0*/  @!P0 ISETP.NE.U32.AND P1, PT, R2, RZ, PT ;  /* 0x000000ff0200820c */ /* 0x004fe20003f25070 */
[----:B-----5:R-:W-:-:S03]  /*05c0*/  @P0 IMAD.IADD R64, R0, 0x1, -R8 ;  /* 0x0000000100400824 */ /* 0x020fc600078e0a08 */
[----:B------:R-:W-:-:S04]  /*05d0*/  @!P0 ISETP.NE.AND.EX P1, PT, R3, RZ, PT, P1 ;  /* 0x000000ff0300820c */ /* 0x000fc80003f25310 */
[----:B------:R-:W-:-:S04]  /*05e0*/  @!P0 SEL R0, R5, RZ, P1 ;  /* 0x000000ff05008207 */ /* 0x000fc80000800000 */
[----:B------:R-:W-:Y:S02]  /*05f0*/  @!P0 IADD3 R64, R0, R4, -R8 ;  /* 0x0000000400408210 */ /* 0x000fe40007ffe808 */
[----:B------:R-:W-:-:S03]  /*0600*/  IADD3 R0, -R66, 0xbf, R146 ;  /* 0x000000bf42007810 */ /* 0x000fc60007ffe192 */
[----:B------:R-:W-:-:S05]  /*0610*/  VIADD R2, R64, 0x3f ;  /* 0x0000003f40027836 */ /* 0x000fca0000000000 */
[----:B------:R-:W-:Y:S02]  /*0620*/  SHF.R.S32.HI R3, RZ, 0x1f, R2 ;  /* 0x0000001fff037819 */ /* 0x000fe40000011402 */
[----:B-1----:R-:W-:Y:S02]  /*0630*/  IADD3 R0, R0, R149, R64 ;  /* 0x0000009500007210 */ /* 0x002fe40007ffe040 */
[----:B------:R-:W-:Y:S02]  /*0640*/  LEA.HI R2, R3, R2, RZ, 0x6 ;  /* 0x0000000203027211 */ /* 0x000fe400078f30ff */
[----:B------:R-:W-:Y:S02]  /*0650*/  SHF.R.S32.HI R4, RZ, 0x1f, R0 ;  /* 0x0000001fff047819 */ /* 0x000fe40000011400 */
[----:B------:R-:W-:Y:S02]  /*0660*/  SHF.R.S32.HI R2, RZ, 0x6, R2 ;  /* 0x00000006ff027819 */ /* 0x000fe40000011402 */
[----:B------:R-:W-:-:S04]  /*0670*/  LEA.HI R0, R4, R0, RZ, 0x6 ;  /* 0x0000000004007211 */ /* 0x000fc800078f30ff */
[----:B------:R-:W-:-:S04]  /*0680*/  SHF.R.S32.HI R0, RZ, 0x6, R0 ;  /* 0x00000006ff007819 */ /* 0x000fc80000011400 */
[----:B------:R-:W-:-:S04]  /*0690*/  VIMNMX R248, R2, R0, PT ;  /* 0x0000000002f87248 */ /* 0x000fc80003fe0100 */
[----:B------:R-:W-:-:S13]  /*06a0*/  ISETP.GE.AND P0, PT, R248, 0x1, PT ;  /* 0x00000001f800780c */ /* 0x000fda0003f06270 */
[----:B------:R-:W-:Y:S05]  /*06b0*/  @!P0 BRA `(.L_x_628) ;  /* 0x0000014c00988947 */ /* 0x000fea0003800000 */
[----:B------:R-:W1:Y:S01]  /*06c0*/  LDC R30, c[0x0][0x278] ;  /* 0x00009e00ff1e7b82 */ /* 0x000e620000000800 */
[----:B------:R-:W-:Y:S02]  /*06d0*/  ISETP.NE.AND P1, PT, R24, -0x1, PT ;  /* 0xffffffff1800780c */ /* 0x000fe40003f25270 */
[----:B------:R-:W-:Y:S02]  /*06e0*/  ISETP.NE.AND P0, PT, R9, -0x1, PT ;  /* 0xffffffff0900780c */ /* 0x000fe40003f05270 */
[----:B------:R-:W-:Y:S02]  /*06f0*/  LEA.HI R11, R27, R145, RZ, 0x3 ;  /* 0x000000911b0b7211 */ /* 0x000fe400078f18ff */
[----:B------:R-:W-:Y:S02]  /*0700*/  IADD3 R21, -R146, R66, RZ ;  /* 0x0000004292157210 */ /* 0x000fe40007ffe1ff */
[----:B------:R-:W-:-:S03]  /*0710*/  SHF.R.S32.HI R10, RZ, 0x3, R11 ;  /* 0x00000003ff0a7819 */ /* 0x000fc6000001140b */
[----:B------:R2:W-:Y:S02]  /*0720*/  STL [R1+0x50], R21 ;  /* 0x0000501501007387 */ /* 0x0005e40000100800 */
[----:B------:R-:W3:Y:S01]  /*0730*/  @!P1 LDC.64 R14, c[0x0][0x228] ;  /* 0x00008a00ff0e9b82 */ /* 0x000ee20000000a00 */
[C---:B------:R-:W-:Y:S02]  /*0740*/  VIADD R4, R10.reuse, 0x40 ;  /* 0x000000400a047836 */ /* 0x040fe40000000000 */
[----:B------:R-:W-:Y:S02]  /*0750*/  VIADD R5, R10, 0x70 ;  /* 0x000000700a057836 */ /* 0x000fe40000000000 */
[----:B------:R-:W-:Y:S01]  /*0760*/  @P0 IMAD.IADD R6, R8, 0x1, R9 ;  /* 0x0000000108060824 */ /* 0x000fe200078e0209 */
[----:B------:R-:W-:Y:S02]  /*0770*/  ISETP.GE.AND P4, PT, R4, R21, PT ;  /* 0x000000150400720c */ /* 0x000fe40003f86270 */
[----:B------:R-:W4:Y:S01]  /*0780*/  @P0 LDC.64 R240, c[0x0][0x250] ;  /* 0x00009400fff00b82 */ /* 0x000f220000000a00 */
[----:B------:R-:W-:-:S02]  /*0790*/  @P0 IADD3 R4, R8, R9, RZ ;  /* 0x0000000908040210 */ /* 0x000fc40007ffe0ff */
[----:B-1----:R-:W-:-:S05]  /*07a0*/  IABS R0, R30 ;  /* 0x0000001e00007213 */ /* 0x002fca0000000000 */
[----:B------:R-:W-:Y:S01]  /*07b0*/  IMAD.MOV.U32 R28, RZ, RZ, R0 ;  /* 0x000000ffff1c7224 */ /* 0x000fe200078e0000 */
[----:B------:R-:W1:Y:S01]  /*07c0*/  @P0 LDC.64 R232, c[0x0][0x248] ;  /* 0x00009200ffe80b82 */ /* 0x000e620000000a00 */
[----:B------:R-:W-:Y:S02]  /*07d0*/  IADD3 R0, R10, 0x60, RZ ;  /* 0x000000600a007810 */ /* 0x000fe40007ffe0ff */
[----:B------:R-:W5:Y:S02]  /*07e0*/  I2F.RP R2, R28 ;  /* 0x0000001c00027306 */ /* 0x000f640000209400 */
[----:B------:R-:W-:-:S03]  /*07f0*/  ISETP.GE.AND P2, PT, R0, R21, PT ;  /* 0x000000150000720c */ /* 0x000fc60003f46270 */
[----:B------:R-:W2:Y:S01]  /*0800*/  @P1 LDC.64 R16, c[0x0][0x240] ;  /* 0x00009000ff101b82 */ /* 0x000ea20000000a00 */
[----:B------:R-:W-:Y:S02]  /*0810*/  P2R R25, PR, RZ, 0x4 ;  /* 0x00000004ff197803 */ /* 0x000fe40000000000 */
[----:B------:R-:W-:Y:S01]  /*0820*/  ISETP.GE.AND P2, PT, R5, R21, PT ;  /* 0x000000150500720c */ /* 0x000fe20003f46270 */
[----:B----4-:R-:W-:-:S03]  /*0830*/  @P0 IMAD R12, R4, R241, RZ ;  /* 0x000000f1040c0224 */ /* 0x010fc600078e02ff */
[----:B------:R-:W-:Y:S01]  /*0840*/  P2R R26, PR, RZ, 0x4 ;  /* 0x00000004ff1a7803 */ /* 0x000fe20000000000 */
[----:B------:R-:W-:Y:S01]  /*0850*/  @P0 IMAD.WIDE.U32 R4, R4, R240, RZ ;  /* 0x000000f004040225 */ /* 0x000fe200078e00ff */
[----:B-----5:R-:W4:Y:S03]  /*0860*/  MUFU.RCP R2, R2 ;  /* 0x0000000200027308 */ /* 0x020f260000001000 */
[----:B------:R-:W-:Y:S01]  /*0870*/  @P0 IMAD.IADD R23, R5, 0x1, R12 ;  /* 0x0000000105170824 */ /* 0x000fe200078e020c */
[----:B------:R-:W-:Y:S01]  /*0880*/  @P0 MOV R22, R4 ;  /* 0x0000000400160202 */ /* 0x000fe20000000f00 */
[C---:B-1----:R-:W-:Y:S01]  /*0890*/  @P0 IMAD R9, R6.reuse, R233, RZ ;  /* 0x000000e906090224 */ /* 0x042fe200078e02ff */
[----:B------:R-:W-:Y:S01]  /*08a0*/  LOP3.LUT R12, R11, 0xfffffff8, RZ, 0xc0, !PT ;  /* 0xfffffff80b0c7812 */ /* 0x000fe200078ec0ff */
[----:B------:R-:W-:-:S04]  /*08b0*/  @P0 IMAD.WIDE.U32 R6, R6, R232, RZ ;  /* 0x000000e806060225 */ /* 0x000fc800078e00ff */
[----:B------:R-:W-:Y:S01]  /*08c0*/  @P0 IMAD.IADD R20, R7, 0x1, R9 ;  /* 0x0000000107140824 */ /* 0x000fe200078e0209 */
[----:B------:R-:W-:Y:S01]  /*08d0*/  @P0 MOV R19, R6 ;  /* 0x0000000600130202 */ /* 0x000fe20000000f00 */
[----:B----4-:R-:W-:-:S04]  /*08e0*/  VIADD R2, R2, 0xffffffe ;  /* 0x0ffffffe02027836 */ /* 0x010fc80000000000 */
[----:B------:R1:W4:Y:S02]  /*08f0*/  F2I.FTZ.U32.TRUNC.NTZ R3, R2 ;  /* 0x0000000200037305 */ /* 0x000324000021f000 */
[----:B-1----:R-:W-:Y:S02]  /*0900*/  VIADD R2, R10, 0x50 ;  /* 0x000000500a027836 */ /* 0x002fe40000000000 */
[----:B----4-:R-:W-:-:S03]  /*0910*/  IMAD.MOV R0, RZ, RZ, -R3 ;  /* 0x000000ffff007224 */ /* 0x010fc600078e0a03 */
[----:B------:R-:W-:Y:S01]  /*0920*/  ISETP.GE.AND P5, PT, R2, R21, PT ;  /* 0x000000150200720c */ /* 0x000fe20003fa6270 */
[----:B------:R-:W-:Y:S01]  /*0930*/  IMAD R0, R0, R28, RZ ;  /* 0x0000001c00007224 */ /* 0x000fe200078e02ff */
[----:B------:R-:W-:-:S05]  /*0940*/  @!P1 SHF.R.S32.HI R2, RZ, 0x1f, R18 ;  /* 0x0000001fff029819 */ /* 0x000fca0000011412 */
[----:B---3--:R-:W-:-:S04]  /*0950*/  @!P1 IMAD R2, R2, R14, RZ ;  /* 0x0000000e02029224 */ /* 0x008fc800078e02ff */
[----:B------:R-:W-:Y:S01]  /*0960*/  @!P1 IMAD R15, R18, R15, R2 ;  /* 0x0000000f120f9224 */ /* 0x000fe200078e0202 */
[----:B------:R-:W-:-:S05]  /*0970*/  MOV R2, RZ ;  /* 0x000000ff00027202 */ /* 0x000fca0000000f00 */
[----:B------:R-:W-:Y:S01]  /*0980*/  IMAD.HI.U32 R13, R3, R0, R2 ;  /* 0x00000000030d7227 */ /* 0x000fe200078e0002 */
[----:B--2---:R-:W-:Y:S06]  /*0990*/  @P0 BRA `(.L_x_629) ;  /* 0x0000000000340947 */ /* 0x004fec0003800000 */
[----:B------:R-:W1:Y:S01]  /*09a0*/  LDC.64 R232, c[0x0][0x248] ;  /* 0x00009200ffe87b82 */ /* 0x000e620000000a00 */
[----:B------:R-:W-:Y:S02]  /*09b0*/  SHF.R.S32.HI R0, RZ, 0x1f, R8 ;  /* 0x0000001fff007819 */ /* 0x000fe40000011408 */
[----:B------:R-:W-:-:S05]  /*09c0*/  SHF.R.S32.HI R6, RZ, 0x1f, R18 ;  /* 0x0000001fff067819 */ /* 0x000fca0000011412 */
[----:B------:R-:W2:Y:S01]  /*09d0*/  LDC.64 R4, c[0x0][0x230] ;  /* 0x00008c00ff047b82 */ /* 0x000ea20000000a00 */
[-C--:B-1----:R-:W-:Y:S02]  /*09e0*/  IMAD R0, R0, R232.reuse, RZ ;  /* 0x000000e800007224 */ /* 0x082fe400078e02ff */
[----:B------:R-:W-:-:S04]  /*09f0*/  IMAD.WIDE.U32 R2, R8, R232, RZ ;  /* 0x000000e808027225 */ /* 0x000fc800078e00ff */
[----:B------:R-:W-:Y:S02]  /*0a00*/  IMAD R0, R8, R233, R0 ;  /* 0x000000e908007224 */ /* 0x000fe400078e0200 */
[----:B--2---:R-:W-:-:S03]  /*0a10*/  IMAD R6, R6, R4, RZ ;  /* 0x0000000406067224 */ /* 0x004fc600078e02ff */
[----:B------:R-:W-:Y:S01]  /*0a20*/  IADD3 R3, R3, R0, RZ ;  /* 0x0000000003037210 */ /* 0x000fe20007ffe0ff */
[C---:B------:R-:W-:Y:S02]  /*0a30*/  IMAD R5, R18.reuse, R5, R6 ;  /* 0x0000000512057224 */ /* 0x040fe400078e0206 */
[----:B------:R-:W-:-:S05]  /*0a40*/  IMAD.WIDE.U32 R2, R18, R4, R2 ;  /* 0x0000000412027225 */ /* 0x000fca00078e0002 */
[----:B------:R-:W-:Y:S02]  /*0a50*/  IADD3 R20, R3, R5, RZ ;  /* 0x0000000503147210 */ /* 0x000fe40007ffe0ff */
[----:B------:R-:W-:Y:S02]  /*0a60*/  MOV R19, R2 ;  /* 0x0000000200137202 */ /* 0x000fe40000000f00 */
.L_x_629:
[----:B------:R-:W-:Y:S05]  /*0a70*/  @P0 BRA `(.L_x_630) ;  /* 0x0000000000340947 */ /* 0x000fea0003800000 */
        /* <DEDUP_REMOVED lines=12> */
[----:B------:R-:W-:-:S07]  /*0b40*/  MOV R22, R2 ;  /* 0x0000000200167202 */ /* 0x000fce0000000f00 */
.L_x_630:
[----:B------:R-:W-:Y:S01]  /*0b50*/  IMAD.IADD R32, R145, 0x1, -R12 ;  /* 0x0000000191207824 */ /* 0x000fe200078e0a0c */
[----:B------:R-:W1:Y:S01]  /*0b60*/  S2UR UR4, SR_CgaCtaId ;  /* 0x00000000000479c3 */ /* 0x000e620000008800 */
[----:B------:R-:W-:Y:S01]  /*0b70*/  IMAD.SHL.U32 R0, R10, 0x40, RZ ;  /* 0x000000400a007824 */ /* 0x000fe200078e00ff */
[----:B------:R-:W-:Y:S01]  /*0b80*/  SHF.R.S32.HI R11, RZ, 0x1f, R10 ;  /* 0x0000001fff0b7819 */ /* 0x000fe2000001140a */
[----:B------:R-:W-:Y:S01]  /*0b90*/  @!P1 IMAD.WIDE.U32 R2, R18, R14, RZ ;  /* 0x0000000e12029225 */ /* 0x000fe200078e00ff */
[----:B------:R-:W-:Y:S01]  /*0ba0*/  SHF.L.U32 R178, R32, 0x3, RZ ;  /* 0x0000000320b27819 */ /* 0x000fe200000006ff */
[----:B------:R-:W-:Y:S01]  /*0bb0*/  ULDC.64 UR6, c[0x0][0x258] ;  /* 0x0000960000067ab9 */ /* 0x000fe20000000a00 */
[----:B------:R-:W-:Y:S01]  /*0bc0*/  IABS R6, R29 ;  /* 0x0000001d00067213 */ /* 0x000fe20000000000 */
[----:B------:R-:W-:Y:S01]  /*0bd0*/  @P1 IMAD.WIDE.U32 R4, R24, R16, RZ ;  /* 0x0000001018041225 */ /* 0x000fe200078e00ff */
[----:B------:R-:W-:Y:S01]  /*0be0*/  LOP3.LUT R0, R0, 0x1c0, RZ, 0xc0, !PT ;  /* 0x000001c000007812 */ /* 0x000fe200078ec0ff */
[----:B------:R-:W-:Y:S01]  /*0bf0*/  UMOV UR5, 0x400 ;  /* 0x0000040000057882 */ /* 0x000fe20000000000 */
[----:B------:R-:W-:Y:S01]  /*0c00*/  SHF.R.S32.HI R179, RZ, 0x1f, R178 ;  /* 0x0000001fffb37819 */ /* 0x000fe200000114b2 */
[----:B------:R-:W-:Y:S01]  /*0c10*/  IMAD.WIDE R34, R147, 0x80, R10 ;  /* 0x0000008093227825 */ /* 0x000fe200078e020a */
[----:B------:R-:W-:Y:S01]  /*0c20*/  @!P1 MOV R4, R2 ;  /* 0x0000000200049202 */ /* 0x000fe20000000f00 */
[----:B------:R-:W-:Y:S01]  /*0c30*/  BSSY B0, `(.L_x_631) ;  /* 0x0000030000007945 */ /* 0x000fe20003800000 */
[----:B------:R-:W-:Y:S01]  /*0c40*/  SHF.R.U32.HI R7, RZ, 0x3, R0 ;  /* 0x00000003ff077819 */ /* 0x000fe20000011600 */
[----:B------:R-:W-:Y:S01]  /*0c50*/  IMAD.MOV.U32 R16, RZ, RZ, R6 ;  /* 0x000000ffff107224 */ /* 0x000fe200078e0006 */
[----:B------:R-:W-:Y:S01]  /*0c60*/  LOP3.LUT R6, R0, 0x38, R178, 0xf8, !PT ;  /* 0x0000003800067812 */ /* 0x000fe200078ef8b2 */
[----:B------:R-:W-:Y:S01]  /*0c70*/  @P1 IMAD R0, R24, R17, R5 ;  /* 0x0000001118001224 */ /* 0x000fe200078e0205 */
[----:B------:R2:W-:Y:S01]  /*0c80*/  STL.64 [R1+0x28], R178 ;  /* 0x000028b201007387 */ /* 0x0005e20000100a00 */
[----:B------:R-:W-:Y:S01]  /*0c90*/  IADD3 R2, P0, R178, R4, RZ ;  /* 0x00000004b2027210 */ /* 0x000fe20007f1e0ff */
[----:B------:R-:W-:Y:S01]  /*0ca0*/  @!P1 IMAD.IADD R0, R3, 0x1, R15 ;  /* 0x0000000103009824 */ /* 0x000fe200078e020f */
[----:B------:R-:W-:Y:S01]  /*0cb0*/  LEA.HI R8, R27, R145, RZ, 0x6 ;  /* 0x000000911b087211 */ /* 0x000fe200078f30ff */
[----:B------:R2:W-:Y:S01]  /*0cc0*/  STL.64 [R1+0x20], R34 ;  /* 0x0000202201007387 */ /* 0x0005e20000100a00 */
[----:B------:R-:W-:Y:S01]  /*0cd0*/  IMAD.HI.U32 R14, R13, R16, RZ ;  /* 0x000000100d0e7227 */ /* 0x000fe200078e00ff */
[----:B------:R-:W-:Y:S01]  /*0ce0*/  LOP3.LUT R5, R6, R7, RZ, 0x3c, !PT ;  /* 0x0000000706057212 */ /* 0x000fe200078e3cff */
[----:B-1----:R-:W-:Y:S01]  /*0cf0*/  ULEA UR4, UR4, UR5, 0x18 ;  /* 0x0000000504047291 */ /* 0x002fe2000f8ec03f */
[C---:B------:R-:W-:Y:S01]  /*0d00*/  IADD3 R12, R10.reuse, 0x10, RZ ;  /* 0x000000100a0c7810 */ /* 0x040fe20007ffe0ff */
[----:B------:R-:W-:Y:S01]  /*0d10*/  IMAD.X R3, R179, 0x1, R0, P0 ;  /* 0x00000001b3037824 */ /* 0x000fe200000e0600 */
[-C--:B------:R-:W-:Y:S01]  /*0d20*/  ISETP.GE.AND P0, PT, R10, R21.reuse, PT ;  /* 0x000000150a00720c */ /* 0x080fe20003f06270 */
[----:B------:R-:W-:Y:S01]  /*0d30*/  IMAD.SHL.U32 R6, R8, 0x8, RZ ;  /* 0x0000000808067824 */ /* 0x000fe200078e00ff */
[----:B------:R-:W-:Y:S01]  /*0d40*/  SHF.R.S32.HI R0, RZ, 0x1f, R29 ;  /* 0x0000001fff007819 */ /* 0x000fe2000001141d */
[----:B------:R-:W-:Y:S01]  /*0d50*/  IMAD.MOV R7, RZ, RZ, -R14 ;  /* 0x000000ffff077224 */ /* 0x000fe200078e0a0e */
[----:B------:R-:W-:Y:S01]  /*0d60*/  ISETP.GE.AND P3, PT, R12, R21, PT ;  /* 0x000000150c00720c */ /* 0x000fe20003f66270 */
[----:B------:R-:W-:Y:S01]  /*0d70*/  IMAD.WIDE.U32 R8, R29, UR6, R2 ;  /* 0x000000061d087c25 */ /* 0x000fe2000f8e0002 */
[----:B------:R-:W-:-:S02]  /*0d80*/  LOP3.LUT R5, R5, 0xfffffe00, R6, 0xf8, !PT ;  /* 0xfffffe0005057812 */ /* 0x000fc400078ef806 */
[----:B------:R-:W-:Y:S01]  /*0d90*/  IADD3 R13, R10, 0x20, RZ ;  /* 0x000000200a0d7810 */ /* 0x000fe20007ffe0ff */
[----:B------:R-:W-:Y:S01]  /*0da0*/  IMAD R0, R0, UR6, RZ ;  /* 0x0000000600007c24 */ /* 0x000fe2000f8e02ff */
[----:B------:R-:W-:Y:S01]  /*0db0*/  LEA R191, R5, UR4, 0x1 ;  /* 0x0000000405bf7c11 */ /* 0x000fe2000f8e08ff */
[----:B------:R-:W-:Y:S02]  /*0dc0*/  IMAD R16, R28, R7, R16 ;  /* 0x000000071c107224 */ /* 0x000fe400078e0210 */
[----:B------:R-:W-:Y:S02]  /*0dd0*/  IMAD R0, R29, UR7, R0 ;  /* 0x000000071d007c24 */ /* 0x000fe4000f8e0200 */
[----:B------:R-:W-:Y:S01]  /*0de0*/  VIADD R18, R10, 0x30 ;  /* 0x000000300a127836 */ /* 0x000fe20000000000 */
[----:B------:R-:W-:Y:S02]  /*0df0*/  ISETP.GT.U32.AND P1, PT, R28, R16, PT ;  /* 0x000000101c00720c */ /* 0x000fe40003f24070 */
[----:B------:R-:W-:Y:S01]  /*0e00*/  IADD3 R7, R9, R0, RZ ;  /* 0x0000000009077210 */ /* 0x000fe20007ffe0ff */
[----:B------:R-:W-:Y:S10]  /*0e10*/  @P0 BRA `(.L_x_632) ;  /* 0x0000000000440947 */ /* 0x000ff40003800000 */
        /* <DEDUP_REMOVED lines=17> */
.L_x_632:
[----:B------:R-:W-:Y:S05]  /*0f30*/  BSYNC B0 ;  /* 0x0000000000007941 */ /* 0x000fea0003800000 */
.L_x_631:
[----:B------:R-:W-:Y:S01]  /*0f40*/  VIADD R65, R248, 0xffffffff ;  /* 0xfffffffff8417836 */ /* 0x000fe20000000000 */
[----:B------:R-:W-:Y:S01]  /*0f50*/  BSSY B0, `(.L_x_633) ;  /* 0x000001b000007945 */ /* 0x000fe20003800000 */
[----:B------:R-:W-:Y:S01]  /*0f60*/  @!P1 IMAD.IADD R16, R16, 0x1, -R28 ;  /* 0x0000000110109824 */ /* 0x000fe200078e0a1c */
[----:B------:R-:W-:Y:S01]  /*0f70*/  @!P1 IADD3 R14, R14, 0x1, RZ ;  /* 0x000000010e0e9810 */ /* 0x000fe20007ffe0ff */
[----:B------:R-:W-:Y:S01]  /*0f80*/  IMAD R15, R65, -0x40, R64 ;  /* 0xffffffc0410f7824 */ /* 0x000fe200078e0240 */
[-C--:B------:R-:W-:Y:S02]  /*0f90*/  ISETP.GE.AND P2, PT, R13, R21.reuse, PT ;  /* 0x000000150d00720c */ /* 0x080fe40003f46270 */
[----:B------:R-:W-:Y:S01]  /*0fa0*/  ISETP.GE.AND P1, PT, R18, R21, PT ;  /* 0x000000151200720c */ /* 0x000fe20003f26270 */
[----:B------:R-:W-:-:S12]  /*0fb0*/  @P3 BRA `(.L_x_634) ;  /* 0x0000000000503947 */ /* 0x000fd80003800000 */
        /* <DEDUP_REMOVED lines=8> */
[----:B---3--:R-:W-:Y:S02]  /*1040*/  IMAD R4, R2, UR6, RZ ;  /* 0x0000000602047c24 */ /* 0x008fe4000f8e02ff */
        /* <DEDUP_REMOVED lines=11> */
.L_x_634:
[----:B------:R-:W-:Y:S05]  /*1100*/  BSYNC B0 ;  /* 0x0000000000007941 */ /* 0x000fea0003800000 */
.L_x_633:
[----:B------:R-:W-:Y:S01]  /*1110*/  ISETP.GE.AND P0, PT, R12, R15, PT ;  /* 0x0000000f0c00720c */ /* 0x000fe20003f06270 */
[----:B------:R-:W-:Y:S03]  /*1120*/  BSSY B0, `(.L_x_635) ;  /* 0x0000017000007945 */ /* 0x000fe60003800000 */
[----:B------:R-:W-:Y:S01]  /*1130*/  P2R R24, PR, RZ, 0x1 ;  /* 0x00000001ff187803 */ /* 0x000fe20000000000 */
[----:B------:R-:W-:Y:S08]  /*1140*/  @P2 BRA `(.L_x_636) ;  /* 0x0000000000502947 */ /* 0x000ff00003800000 */
        /* <DEDUP_REMOVED lines=20> */
.L_x_636:
[----:B------:R-:W-:Y:S05]  /*1290*/  BSYNC B0 ;  /* 0x0000000000007941 */ /* 0x000fea0003800000 */
.L_x_635:
[----:B------:R-:W-:Y:S01]  /*12a0*/  BSSY B0, `(.L_x_637) ;  /* 0x0000017000007945 */ /* 0x000fe20003800000 */
[----:B------:R-:W-:-:S03]  /*12b0*/  ISETP.GE.AND P6, PT, R12, R15, PT ;  /* 0x0000000f0c00720c */ /* 0x000fc60003fc6270 */
[----:B------:R-:W-:Y:S10]  /*12c0*/  @P1 BRA `(.L_x_638) ;  /* 0x0000000000501947 */ /* 0x000ff40003800000 */
        /* <DEDUP_REMOVED lines=20> */
.L_x_638:
[----:B------:R-:W-:Y:S05]  /*1410*/  BSYNC B0 ;  /* 0x0000000000007941 */ /* 0x000fea0003800000 */
.L_x_637:
        /* <DEDUP_REMOVED lines=24> */
.L_x_640:
[----:B------:R-:W-:Y:S05]  /*15a0*/  BSYNC B0 ;  /* 0x0000000000007941 */ /* 0x000fea0003800000 */
.L_x_639:
[----:B------:R-:W-:Y:S01]  /*15b0*/  BSSY B0, `(.L_x_641) ;  /* 0x0000018000007945 */ /* 0x000fe20003800000 */
[----:B------:R-:W-:Y:S02]  /*15c0*/  ISETP.GE.AND P3, PT, R13, R15, PT ;  /* 0x0000000f0d00720c */ /* 0x000fe40003f66270 */
[----:B------:R-:W-:Y:S01]  /*15d0*/  LOP3.LUT R12, R29, R30, RZ, 0x3c, !PT ;  /* 0x0000001e1d0c7212 */ /* 0x000fe200078e3cff */
        /* <DEDUP_REMOVED lines=21> */
.L_x_642:
[----:B------:R-:W-:Y:S05]  /*1730*/  BSYNC B0 ;  /* 0x0000000000007941 */ /* 0x000fea0003800000 */
.L_x_641:
[----:B------:R-:W-:Y:S01]  /*1740*/  ISETP.NE.AND P0, PT, R25, RZ, PT ;  /* 0x000000ff1900720c */ /* 0x000fe20003f05270 */
[----:B------:R-:W-:Y:S01]  /*1750*/  BSSY B0, `(.L_x_643) ;  /* 0x0000017000007945 */ /* 0x000fe20003800000 */
[----:B------:R-:W-:-:S11]  /*1760*/  ISETP.GE.AND P2, PT, R12, RZ, PT ;  /* 0x000000ff0c00720c */ /* 0x000fd60003f46270 */
        /* <DEDUP_REMOVED lines=21> */
.L_x_644:
[----:B------:R-:W-:Y:S05]  /*18c0*/  BSYNC B0 ;  /* 0x0000000000007941 */ /* 0x000fea0003800000 */
.L_x_643:
[----:B------:R-:W-:Y:S01]  /*18d0*/  ISETP.NE.AND P0, PT, R26, RZ, PT ;  /* 0x000000ff1a00720c */ /* 0x000fe20003f05270 */
[----:B------:R-:W-:Y:S01]  /*18e0*/  BSSY B0, `(.L_x_645) ;  /* 0x0000018000007945 */ /* 0x000fe20003800000 */
[----:B------:R-:W-:Y:S02]  /*18f0*/  ISETP.GE.U32.AND P1, PT, R16, R28, PT ;  /* 0x0000001c1000720c */ /* 0x000fe40003f26070 */
[----:B------:R-:W-:-:S09]  /*1900*/  LEA.HI R12, R27, R145, RZ, 0x4 ;  /* 0x000000911b0c7211 */ /* 0x000fd200078f20ff */
        /* <DEDUP_REMOVED lines=9> */
[----:B------:R-:W-:Y:S02]  /*19a0*/  IMAD R6, R2, UR6, RZ ;  /* 0x0000000602067c24 */ /* 0x000fe4000f8e02ff */
[----:B------:R-:W-:-:S04]  /*19b0*/  IMAD.MOV.U32 R2, RZ, RZ, R8 ;  /* 0x000000ffff027224 */ /* 0x000fc800078e0008 */
[----:B---3--:R-:W-:-:S04]  /*19c0*/  IMAD.WIDE.U32 R4, R0, UR6, R2 ;  /* 0x0000000600047c25 */ /* 0x008fc8000f8e0002 */
        /* <DEDUP_REMOVED lines=9> */
.L_x_646:
[----:B------:R-:W-:Y:S05]  /*1a60*/  BSYNC B0 ;  /* 0x0000000000007941 */ /* 0x000fea0003800000 */
.L_x_645:
[----:B------:R-:W-:Y:S01]  /*1a70*/  @P1 VIADD R14, R14, 0x1 ;  /* 0x000000010e0e1836 */ /* 0x000fe20000000000 */
[----:B------:R-:W-:Y:S01]  /*1a80*/  ISETP.NE.AND P1, PT, R30, RZ, PT ;  /* 0x000000ff1e00720c */ /* 0x000fe20003f25270 */
[-C--:B---3--:R-:W-:Y:S01]  /*1a90*/  IMAD R4, R11, R232.reuse, RZ ;  /* 0x000000e80b047224 */ /* 0x088fe200078e02ff */
[----:B------:R-:W-:Y:S01]  /*1aa0*/  LOP3.LUT R7, R12, 0xfffffff0, RZ, 0xc0, !PT ;  /* 0xfffffff00c077812 */ /* 0x000fe200078ec0ff */
[----:B------:R-:W-:Y:S01]  /*1ab0*/  IMAD.WIDE.U32 R2, R10, R232, R178 ;  /* 0x000000e80a027225 */ /* 0x000fe200078e00b2 */
[----:B------:R-:W-:Y:S01]  /*1ac0*/  ULDC.64 UR6, c[0x0][0x260] ;  /* 0x0000980000067ab9 */ /* 0x000fe20000000a00 */
[----:B------:R-:W-:Y:S01]  /*1ad0*/  SHF.R.S32.HI R16, RZ, 0x4, R12 ;  /* 0x00000004ff107819 */ /* 0x000fe2000001140c */
[----:B------:R-:W-:Y:S01]  /*1ae0*/  BSSY B0, `(.L_x_647) ;  /* 0x000003b000007945 */ /* 0x000fe20003800000 */
[----:B------:R-:W-:Y:S01]  /*1af0*/  IMAD.IADD R7, R145, 0x1, -R7 ;  /* 0x0000000191077824 */ /* 0x000fe200078e0a07 */
[----:B------:R-:W-:Y:S01]  /*1b00*/  SHF.L.U64.HI R144, R232, 0x6, R233 ;  /* 0x00000006e8907819 */ /* 0x000fe200000102e9 */
[----:B------:R-:W-:Y:S01]  /*1b10*/  IMAD.MOV.U32 R0, RZ, RZ, R14 ;  /* 0x000000ffff007224 */ /* 0x000fe200078e000e */
[----:B------:R-:W-:Y:S01]  /*1b20*/  LEA.HI R12, R12, R16, RZ, 0x1 ;  /* 0x000000100c0c7211 */ /* 0x000fe200078f08ff */
[----:B------:R-:W-:Y:S01]  /*1b30*/  IMAD R5, R10, R233, R4 ;  /* 0x000000e90a057224 */ /* 0x000fe200078e0204 */
[----:B------:R-:W-:Y:S01]  /*1b40*/  IADD3 R4, P0, R19, R2, RZ ;  /* 0x0000000213047210 */ /* 0x000fe20007f1e0ff */
[----:B------:R-:W-:Y:S01]  /*1b50*/  IMAD R6, R11, R240, RZ ;  /* 0x000000f00b067224 */ /* 0x000fe200078e02ff */
[----:B------:R-:W-:Y:S01]  /*1b60*/  SHF.R.S32.HI R2, RZ, 0x1f, R7 ;  /* 0x0000001fff027819 */ /* 0x000fe20000011407 */
[----:B------:R-:W-:Y:S01]  /*1b70*/  IMAD.SHL.U32 R67, R232, 0x40, RZ ;  /* 0x00000040e8437824 */ /* 0x000fe200078e00ff */
[----:B------:R-:W-:Y:S01]  /*1b80*/  @!P2 IADD3 R0, -R0, RZ, RZ ;  /* 0x000000ff0000a210 */ /* 0x000fe20007ffe1ff */
[----:B------:R-:W-:Y:S01]  /*1b90*/  IMAD R9, R10, R241, R6 ;  /* 0x000000f10a097224 */ /* 0x000fe200078e0206 */
[----:B------:R-:W-:Y:S01]  /*1ba0*/  @!P1 LOP3.LUT R0, RZ, R30, RZ, 0x33, !PT ;  /* 0x0000001eff009212 */ /* 0x000fe200078e33ff */
[----:B------:R-:W-:Y:S01]  /*1bb0*/  IMAD.MOV.U32 R33, RZ, RZ, 0x20 ;  /* 0x00000020ff217424 */ /* 0x000fe200078e00ff */
[----:B------:R-:W-:-:S02]  /*1bc0*/  IADD3.X R5, R20, R3, R5, P0, !PT ;  /* 0x0000000314057210 */ /* 0x000fc400007fe405 */
[----:B------:R-:W-:Y:S01]  /*1bd0*/  LEA.HI R14, R2, R7, RZ, 0x3 ;  /* 0x00000007020e7211 */ /* 0x000fe200078f18ff */
[----:B------:R-:W-:Y:S01]  /*1be0*/  IMAD.WIDE.U32 R2, R10, R240, R178 ;  /* 0x000000f00a027225 */ /* 0x000fe200078e00b2 */
[----:B------:R-:W-:Y:S02]  /*1bf0*/  SHF.R.S32.HI R8, RZ, 0x1f, R0 ;  /* 0x0000001fff087819 */ /* 0x000fe40000011400 */
[----:B------:R-:W-:Y:S01]  /*1c00*/  LOP3.LUT R13, R14, 0xfffffff8, RZ, 0xc0, !PT ;  /* 0xfffffff80e0d7812 */ /* 0x000fe200078ec0ff */
[----:B------:R-:W-:Y:S01]  /*1c10*/  IMAD.WIDE.U32 R26, R0, UR6, R4 ;  /* 0x00000006001a7c25 */ /* 0x000fe2000f8e0004 */
[----:B------:R-:W-:Y:S02]  /*1c20*/  IADD3 R6, P0, R22, R2, RZ ;  /* 0x0000000216067210 */ /* 0x000fe40007f1e0ff */
[----:B------:R-:W-:Y:S01]  /*1c30*/  LOP3.LUT R12, R12, 0xfffffffe, RZ, 0xc0, !PT ;  /* 0xfffffffe0c0c7812 */ /* 0x000fe200078ec0ff */
[----:B------:R-:W-:Y:S01]  /*1c40*/  IMAD R2, R8, UR6, RZ ;  /* 0x0000000608027c24 */ /* 0x000fe2000f8e02ff */
[----:B------:R3:W-:Y:S01]  /*1c50*/  STL.64 [R1+0x38], R26 ;  /* 0x0000381a01007387 */ /* 0x0007e20000100a00 */
[----:B------:R-:W-:Y:S01]  /*1c60*/  IMAD.IADD R13, R7, 0x1, -R13 ;  /* 0x00000001070d7824 */ /* 0x000fe200078e0a0d */
[----:B------:R-:W-:Y:S01]  /*1c70*/  IADD3.X R7, R23, R3, R9, P0, !PT ;  /* 0x0000000317077210 */ /* 0x000fe200007fe409 */
[----:B------:R-:W-:Y:S01]  /*1c80*/  IMAD R3, R0, UR7, R2 ;  /* 0x0000000700037c24 */ /* 0x000fe2000f8e0202 */
[----:B------:R-:W-:Y:S01]  /*1c90*/  ULDC.64 UR6, c[0x0][0x268] ;  /* 0x00009a0000067ab9 */ /* 0x000fe20000000a00 */
[----:B------:R-:W-:Y:S01]  /*1ca0*/  IMAD.MOV.U32 R154, RZ, RZ, R26 ;  /* 0x000000ffff9a7224 */ /* 0x000fe200078e001a */
[----:B------:R-:W-:Y:S01]  /*1cb0*/  ISETP.GE.AND P0, PT, R10, R15, PT ;  /* 0x0000000f0a00720c */ /* 0x000fe20003f06270 */
[----:B------:R-:W-:Y:S01]  /*1cc0*/  IMAD.WIDE.U32 R22, R0, UR6, R6 ;  /* 0x0000000600167c25 */ /* 0x000fe2000f8e0006 */
[----:B------:R-:W-:-:S02]  /*1cd0*/  IADD3 R155, R27, R3, RZ ;  /* 0x000000031b9b7210 */ /* 0x000fc40007ffe0ff */
[----:B------:R-:W-:Y:S01]  /*1ce0*/  R2P PR, R13, 0x6 ;  /* 0x000000060d007804 */ /* 0x000fe20000000000 */
[----:B------:R-:W-:Y:S01]  /*1cf0*/  IMAD.IADD R16, R16, 0x1, -R12 ;  /* 0x0000000110107824 */ /* 0x000fe200078e0a0c */
[----:B------:R-:W-:Y:S01]  /*1d00*/  SHF.R.S32.HI R12, RZ, 0x1f, R65 ;  /* 0x0000001fff0c7819 */ /* 0x000fe20000011441 */
[----:B------:R3:W-:Y:S01]  /*1d10*/  STL.64 [R1+0x30], R154 ;  /* 0x0000309a01007387 */ /* 0x0007e20000100a00 */
[----:B------:R-:W-:Y:S01]  /*1d20*/  IMAD R2, R144, R65, RZ ;  /* 0x0000004190027224 */ /* 0x000fe200078e02ff */
[----:B------:R-:W-:Y:S01]  /*1d30*/  MOV R4, 0x10 ;  /* 0x0000001000047802 */ /* 0x000fe20000000f00 */
[----:B------:R-:W-:Y:S01]  /*1d40*/  IMAD R5, R8, UR6, RZ ;  /* 0x0000000608057c24 */ /* 0x000fe2000f8e02ff */
[----:B------:R3:W-:Y:S01]  /*1d50*/  STL.64 [R1+0x68], R22 ;  /* 0x0000681601007387 */ /* 0x0007e20000100a00 */
[-C--:B------:R-:W-:Y:S01]  /*1d60*/  IMAD R8, R12, R67.reuse, R2 ;  /* 0x000000430c087224 */ /* 0x080fe200078e0202 */
[----:B------:R-:W-:Y:S01]  /*1d70*/  SEL R4, R4, 0xfffffff0, !P1 ;  /* 0xfffffff004047807 */ /* 0x000fe20004800000 */
[----:B------:R-:W-:Y:S01]  /*1d80*/  IMAD.WIDE.U32 R2, R65, R67, R154 ;  /* 0x0000004341027225 */ /* 0x000fe200078e009a */
[----:B------:R-:W-:-:S03]  /*1d90*/  ISETP.GE.AND P1, PT, R18, R15, PT ;  /* 0x0000000f1200720c */ /* 0x000fc60003f26270 */
[----:B------:R-:W-:Y:S01]  /*1da0*/  IMAD R17, R0, UR7, R5 ;  /* 0x0000000700117c24 */ /* 0x000fe2000f8e0205 */
[----:B------:R-:W-:Y:S02]  /*1db0*/  SEL R5, R33, 0xffffffe0, !P2 ;  /* 0xffffffe021057807 */ /* 0x000fe40005000000 */
[----:B------:R-:W-:Y:S01]  /*1dc0*/  IADD3 R7, R3, R8, RZ ;  /* 0x0000000803077210 */ /* 0x000fe20007ffe0ff */
        /* <DEDUP_REMOVED lines=12> */
.L_x_648:
[----:B------:R-:W-:Y:S05]  /*1e90*/  BSYNC B0 ;  /* 0x0000000000007941 */ /* 0x000fea0003800000 */
.L_x_647:
[C---:B------:R-:W-:Y:S01]  /*1ea0*/  SHF.L.U64.HI R151, R232.reuse, 0x4, R233 ;  /* 0x00000004e8977819 */ /* 0x040fe200000102e9 */
[----:B------:R-:W-:Y:S01]  /*1eb0*/  IMAD.SHL.U32 R152, R232, 0x10, RZ ;  /* 0x00000010e8987824 */ /* 0x000fe200078e00ff */
[----:B------:R-:W-:Y:S01]  /*1ec0*/  ISETP.NE.AND P0, PT, R24, RZ, PT ;  /* 0x000000ff1800720c */ /* 0x000fe20003f05270 */
[----:B------:R-:W-:Y:S02]  /*1ed0*/  BSSY B0, `(.L_x_649) ;  /* 0x0000011000007945 */ /* 0x000fe40003800000 */
[----:B------:R1:W-:Y:S04]  /*1ee0*/  STL [R1+0x1c], R151 ;  /* 0x00001c9701007387 */ /* 0x0003e80000100800 */
[----:B------:R1:W-:Y:S06]  /*1ef0*/  STL [R1+0x40], R152 ;  /* 0x0000409801007387 */ /* 0x0003ec0000100800 */
[----:B------:R-:W-:Y:S05]  /*1f00*/  @P0 BRA `(.L_x_650) ;  /* 0x0000000000340947 */ /* 0x000fea0003800000 */
[----:B------:R-:W-:Y:S02]  /*1f10*/  ULDC UR5, c[0x0][0x2d0] ;  /* 0x0000b40000057ab9 */ /* 0x000fe40000000800 */
[----:B------:R-:W-:-:S13]  /*1f20*/  ISETP.GE.AND P0, PT, R178, UR5, PT ;  /* 0x00000005b2007c0c */ /* 0x000fda000bf06270 */
[----:B------:R1:W-:Y:S01]  /*1f30*/  @P0 STS.128 [R191+0x4800], RZ ;  /* 0x004800ffbf000388 */ /* 0x0003e20000000c00 */
[----:B------:R-:W-:Y:S05]  /*1f40*/  @P0 BRA `(.L_x_650) ;  /* 0x0000000000240947 */ /* 0x000fea0003800000 */
[----:B------:R-:W-:Y:S01]  /*1f50*/  IADD3 R0, P0, R152, R2, RZ ;  /* 0x0000000298007210 */ /* 0x000fe20007f1e0ff */
[----:B------:R-:W-:-:S04]  /*1f60*/  ULDC.64 UR6, c[0x0][0x218] ;  /* 0x0000860000067ab9 */ /* 0x000fc80000000a00 */
[----:B-1----:R-:W-:Y:S01]  /*1f70*/  IMAD.X R9, R151, 0x1, R7, P0 ;  /* 0x0000000197097824 */ /* 0x002fe200000e0607 */
[----:B------:R-:W-:-:S04]  /*1f80*/  LEA R8, P0, R0, UR6, 0x1 ;  /* 0x0000000600087c11 */ /* 0x000fc8000f8008ff */
[----:B------:R-:W-:-:S05]  /*1f90*/  LEA.HI.X R9, R0, UR7, R9, 0x1, P0 ;  /* 0x0000000700097c11 */ /* 0x000fca00080f0c09 */
[----:B------:R-:W-:Y:S01]  /*1fa0*/  @!PT LDS RZ, [RZ] ;  /* 0x00000000fffff984 */ /* 0x000fe20000000800 */
[----:B------:R-:W-:Y:S01]  /*1fb0*/  @!PT LDS RZ, [RZ] ;  /* 0x00000000fffff984 */ /* 0x000fe20000000800 */
[----:B------:R-:W-:Y:S01]  /*1fc0*/  @!PT LDS RZ, [RZ] ;  /* 0x00000000fffff984 */ /* 0x000fe20000000800 */
[----:B------:R1:W-:Y:S04]  /*1fd0*/  LDGSTS.E.BYPASS.LTC128B.128 [R191+0x4800], desc[UR20][R8.64] ;  /* 0x0480000008bf7fae */ /* 0x0003e8000b901d54 */
.L_x_650:
[----:B------:R-:W-:Y:S05]  /*1fe0*/  BSYNC B0 ;  /* 0x0000000000007941 */ /* 0x000fea0003800000 */
.L_x_649:
[----:B------:R-:W-:Y:S01]  /*1ff0*/  ISETP.NE.AND P0, PT, R21, RZ, PT ;  /* 0x000000ff1500720c */ /* 0x000fe20003f05270 */
[----:B------:R-:W-:-:S12]  /*2000*/  BSSY B0, `(.L_x_651) ;  /* 0x000000f000007945 */ /* 0x000fd80003800000 */
[----:B------:R-:W-:Y:S05]  /*2010*/  @P0 BRA `(.L_x_652) ;  /* 0x0000000000340947 */ /* 0x000fea0003800000 */
[----:B------:R-:W-:Y:S02]  /*2020*/  ULDC UR5, c[0x0][0x2d0] ;  /* 0x0000b40000057ab9 */ /* 0x000fe40000000800 */
[----:B------:R-:W-:-:S13]  /*2030*/  ISETP.GE.AND P0, PT, R178, UR5, PT ;  /* 0x00000005b2007c0c */ /* 0x000fda000bf06270 */
[----:B------:R1:W-:Y:S01]  /*2040*/  @P0 STS.128 [R191+0x5000], RZ ;  /* 0x005000ffbf000388 */ /* 0x0003e20000000c00 */
[----:B------:R-:W-:Y:S05]  /*2050*/  @P0 BRA `(.L_x_652) ;  /* 0x0000000000240947 */ /* 0x000fea0003800000 */
[----:B------:R-:W-:Y:S01]  /*2060*/  LEA R0, P0, R232, R2, 0x5 ;  /* 0x00000002e8007211 */ /* 0x000fe200078028ff */
[----:B------:R-:W-:-:S03]  /*2070*/  ULDC.64 UR6, c[0x0][0x218] ;  /* 0x0000860000067ab9 */ /* 0x000fc60000000a00 */
[----:B-1----:R-:W-:Y:S02]  /*2080*/  LEA.HI.X R9, R232, R7, R233, 0x5, P0 ;  /* 0x00000007e8097211 */ /* 0x002fe400000f2ce9 */
[----:B------:R-:W-:-:S04]  /*2090*/  LEA R8, P0, R0, UR6, 0x1 ;  /* 0x0000000600087c11 */ /* 0x000fc8000f8008ff */
[----:B------:R-:W-:-:S05]  /*20a0*/  LEA.HI.X R9, R0, UR7, R9, 0x1, P0 ;  /* 0x0000000700097c11 */ /* 0x000fca00080f0c09 */
[----:B------:R-:W-:Y:S01]  /*20b0*/  @!PT LDS RZ, [RZ] ;  /* 0x00000000fffff984 */ /* 0x000fe20000000800 */
[----:B------:R-:W-:Y:S01]  /*20c0*/  @!PT LDS RZ, [RZ] ;  /* 0x00000000fffff984 */ /* 0x000fe20000000800 */
[----:B------:R-:W-:Y:S01]  /*20d0*/  @!PT LDS RZ, [RZ] ;  /* 0x00000000fffff984 */ /* 0x000fe20000000800 */
[----:B------:R1:W-:Y:S04]  /*20e0*/  LDGSTS.E.BYPASS.LTC128B.128 [R191+0x5000], desc[UR20][R8.64] ;  /* 0x0500000008bf7fae */ /* 0x0003e8000b901d54 */
.L_x_652:
[----:B------:R-:W-:Y:S05]  /*20f0*/  BSYNC B0 ;  /* 0x0000000000007941 */ /* 0x000fea0003800000 */
.L_x_651:
[----:B------:R-:W-:Y:S04]  /*2100*/  BSSY B0, `(.L_x_653) ;  /* 0x0000011000007945 */ /* 0x000fe80003800000 */
[----:B------:R-:W-:Y:S05]  /*2110*/  @P1 BRA `(.L_x_654) ;  /* 0x00000000003c1947 */ /* 0x000fea0003800000 */
[----:B------:R-:W-:Y:S02]  /*2120*/  ULDC UR5, c[0x0][0x2d0] ;  /* 0x0000b40000057ab9 */ /* 0x000fe40000000800 */
[----:B------:R-:W-:-:S13]  /*2130*/  ISETP.GE.AND P0, PT, R178, UR5, PT ;  /* 0x00000005b2007c0c */ /* 0x000fda000bf06270 */
[----:B------:R1:W-:Y:S01]  /*2140*/  @P0 STS.128 [R191+0x5800], RZ ;  /* 0x005800ffbf000388 */ /* 0x0003e20000000c00 */
[----:B------:R-:W-:Y:S05]  /*2150*/  @P0 BRA `(.L_x_654) ;  /* 0x00000000002c0947 */ /* 0x000fea0003800000 */
[----:B------:R-:W-:Y:S01]  /*2160*/  MOV R6, R2 ;  /* 0x0000000200067202 */ /* 0x000fe20000000f00 */
[----:B------:R-:W-:Y:S01]  /*2170*/  IMAD R0, R233, 0x30, RZ ;  /* 0x00000030e9007824 */ /* 0x000fe200078e02ff */
[----:B------:R-:W-:-:S03]  /*2180*/  ULDC.64 UR6, c[0x0][0x218] ;  /* 0x0000860000067ab9 */ /* 0x000fc60000000a00 */
[----:B------:R-:W-:-:S05]  /*2190*/  IMAD.WIDE.U32 R6, R232, 0x30, R6 ;  /* 0x00000030e8067825 */ /* 0x000fca00078e0006 */
[----:B------:R-:W-:Y:S02]  /*21a0*/  IADD3 R0, R7, R0, RZ ;  /* 0x0000000007007210 */ /* 0x000fe40007ffe0ff */
[----:B------:R-:W-:-:S04]  /*21b0*/  LEA R2, P0, R6, UR6, 0x1 ;  /* 0x0000000606027c11 */ /* 0x000fc8000f8008ff */
[----:B------:R-:W-:-:S05]  /*21c0*/  LEA.HI.X R3, R6, UR7, R0, 0x1, P0 ;  /* 0x0000000706037c11 */ /* 0x000fca00080f0c00 */
[----:B------:R-:W-:Y:S01]  /*21d0*/  @!PT LDS RZ, [RZ] ;  /* 0x00000000fffff984 */ /* 0x000fe20000000800 */
[----:B------:R-:W-:Y:S01]  /*21e0*/  @!PT LDS RZ, [RZ] ;  /* 0x00000000fffff984 */ /* 0x000fe20000000800 */
[----:B------:R-:W-:Y:S01]  /*21f0*/  @!PT LDS RZ, [RZ] ;  /* 0x00000000fffff984 */ /* 0x000fe20000000800 */
[----:B------:R1:W-:Y:S04]  /*2200*/  LDGSTS.E.BYPASS.LTC128B.128 [R191+0x5800], desc[UR20][R2.64] ;  /* 0x0580000002bf7fae */ /* 0x0003e8000b901d54 */
.L_x_654:
[----:B------:R-:W-:Y:S05]  /*2210*/  BSYNC B0 ;  /* 0x0000000000007941 */ /* 0x000fea0003800000 */
.L_x_653:
[----:B------:R-:W0:Y:S01]  /*2220*/  LDGDEPBAR ;  /* 0x00000000000079af */ /* 0x000e220000000000 */
[----:B------:R-:W-:Y:S01]  /*2230*/  ISETP.GE.AND P0, PT, R10, R15, PT ;  /* 0x0000000f0a00720c */ /* 0x000fe20003f06270 */
[----:B------:R-:W-:Y:S01]  /*2240*/  IMAD.SHL.U32 R0, R32, 0x40, RZ ;  /* 0x0000004020007824 */ /* 0x000fe200078e00ff */
[----:B------:R-:W-:Y:S01]  /*2250*/  SHF.L.U64.HI R19, R240, 0x6, R241 ;  /* 0x00000006f0137819 */ /* 0x000fe200000102f1 */
[----:B-1----:R-:W-:Y:S01]  /*2260*/  IMAD.SHL.U32 R2, R13, 0x40, RZ ;  /* 0x000000400d027824 */ /* 0x002fe200078e00ff */
[----:B------:R-:W-:Y:S01]  /*2270*/  SHF.R.S32.HI R136, RZ, 0x5, R136 ;  /* 0x00000005ff887819 */ /* 0x000fe20000011488 */
[----:B------:R-:W-:Y:S01]  /*2280*/  IMAD.SHL.U32 R3, R10, 0x8, RZ ;  /* 0x000000080a037824 */ /* 0x000fe200078e00ff */
[----:B------:R-:W-:Y:S01]  /*2290*/  LOP3.LUT R0, R0, 0x1c0, RZ, 0xc0, !PT ;  /* 0x000001c000007812 */ /* 0x000fe200078ec0ff */
[----:B------:R-:W-:Y:S01]  /*22a0*/  IMAD.SHL.U32 R9, R240, 0x40, RZ ;  /* 0x00000040f0097824 */ /* 0x000fe200078e00ff */
[----:B------:R-:W-:Y:S01]  /*22b0*/  LOP3.LUT R2, R2, 0x1c0, RZ, 0xc0, !PT ;  /* 0x000001c002027812 */ /* 0x000fe200078ec0ff */
[----:B------:R-:W-:Y:S01]  /*22c0*/  IMAD.SHL.U32 R6, R16, 0x8, RZ ;  /* 0x0000000810067824 */ /* 0x000fe200078e00ff */
[----:B------:R1:W-:Y:S01]  /*22d0*/  STL [R1+0x44], R19 ;  /* 0x0000441301007387 */ /* 0x0003e20000100800 */
[----:B------:R-:W-:Y:S01]  /*22e0*/  IMAD.IADD R11, R23, 0x1, R17 ;  /* 0x00000001170b7824 */ /* 0x000fe200078e0211 */
[----:B------:R-:W-:Y:S01]  /*22f0*/  LOP3.LUT R7, R0, 0x8, R3, 0xf8, !PT ;  /* 0x0000000800077812 */ /* 0x000fe200078ef803 */
[----:B------:R-:W-:Y:S01]  /*2300*/  IMAD.MOV.U32 R10, RZ, RZ, R22 ;  /* 0x000000ffff0a7224 */ /* 0x000fe200078e0016 */
[----:B------:R1:W-:Y:S01]  /*2310*/  STL [R1+0x18], R9 ;  /* 0x0000180901007387 */ /* 0x0003e20000100800 */
[----:B------:R-:W-:Y:S01]  /*2320*/  IMAD.SHL.U32 R8, R14, 0x40, RZ ;  /* 0x000000400e087824 */ /* 0x000fe200078e00ff */
[----:B------:R-:W-:Y:S01]  /*2330*/  LOP3.LUT R3, R2, 0x8, R6, 0xf8, !PT ;  /* 0x0000000802037812 */ /* 0x000fe200078ef806 */
[----:B------:R-:W-:Y:S01]  /*2340*/  BSSY B0, `(.L_x_655) ;  /* 0x0000020000007945 */ /* 0x000fe20003800000 */
[----:B------:R1:W-:Y:S01]  /*2350*/  STL.64 [R1+0x60], R10 ;  /* 0x0000600a01007387 */ /* 0x0003e20000100a00 */
[----:B------:R-:W-:-:S02]  /*2360*/  SHF.R.U32.HI R2, RZ, 0x3, R2 ;  /* 0x00000003ff027819 */ /* 0x000fc40000011602 */
[----:B------:R-:W-:Y:S01]  /*2370*/  LOP3.LUT R139, R8, 0xfffffe00, RZ, 0xc0, !PT ;  /* 0xfffffe00088b7812 */ /* 0x000fe200078ec0ff */
[----:B------:R-:W-:-:S04]  /*2380*/  DEPBAR.LE SB0, 0x0 ;  /* 0x000080000000791a */ /* 0x000fc80000000000 */
[----:B------:R-:W-:Y:S01]  /*2390*/  BAR.SYNC.DEFER_BLOCKING 0x0 ;  /* 0x0000000000007b1d */ /* 0x000fe20000010000 */
[----:B------:R-:W-:Y:S01]  /*23a0*/  LOP3.LUT R138, R3, R2, RZ, 0x3c, !PT ;  /* 0x00000002038a7212 */ /* 0x000fe200078e3cff */
[----:B------:R-:W-:Y:S01]  /*23b0*/  IMAD R2, R136, 0x400, R139 ;  /* 0x0000040088027824 */ /* 0x000fe200078e028b */
[----:B------:R-:W-:Y:S01]  /*23c0*/  SHF.R.U32.HI R0, RZ, 0x3, R0 ;  /* 0x00000003ff007819 */ /* 0x000fe20000011600 */
[----:B------:R-:W-:Y:S01]  /*23d0*/  IMAD R3, R19, R65, RZ ;  /* 0x0000004113037224 */ /* 0x000fe200078e02ff */
[----:B------:R-:W-:Y:S01]  /*23e0*/  ISETP.GE.AND P1, PT, R18, R15, PT ;  /* 0x0000000f1200720c */ /* 0x000fe20003f26270 */
[----:B------:R-:W-:Y:S01]  /*23f0*/  IMAD.IADD R2, R138, 0x1, R2 ;  /* 0x000000018a027824 */ /* 0x000fe200078e0202 */
[----:B------:R-:W-:Y:S01]  /*2400*/  LOP3.LUT R0, R7, R0, RZ, 0x3c, !PT ;  /* 0x0000000007007212 */ /* 0x000fe200078e3cff */
[----:B------:R-:W-:-:S03]  /*2410*/  IMAD R6, R12, R9, R3 ;  /* 0x000000090c067224 */ /* 0x000fc600078e0203 */
[----:B------:R-:W-:Y:S01]  /*2420*/  LEA R183, R2, UR4, 0x1 ;  /* 0x0000000402b77c11 */ /* 0x000fe2000f8e08ff */
[----:B------:R-:W-:Y:S02]  /*2430*/  IMAD R0, R16, 0x200, R0 ;  /* 0x0000020010007824 */ /* 0x000fe400078e0200 */
[----:B------:R-:W-:-:S03]  /*2440*/  IMAD.WIDE.U32 R2, R65, R9, R10 ;  /* 0x0000000941027225 */ /* 0x000fc600078e000a */
[----:B------:R-:W-:Y:S01]  /*2450*/  LEA R176, R0, UR4, 0x1 ;  /* 0x0000000400b07c11 */ /* 0x000fe2000f8e08ff */
        /* <DEDUP_REMOVED lines=9> */
[----:B-1----:R-:W-:-:S05]  /*24f0*/  LEA.HI.X R9, R2, UR7, R7, 0x1, P0 ;  /* 0x0000000702097c11 */ /* 0x002fca00080f0c07 */
[----:B------:R-:W-:Y:S01]  /*2500*/  @!PT LDS RZ, [RZ] ;  /* 0x00000000fffff984 */ /* 0x000fe20000000800 */
[----:B------:R-:W-:Y:S01]  /*2510*/  @!PT LDS RZ, [RZ] ;  /* 0x00000000fffff984 */ /* 0x000fe20000000800 */
[----:B------:R-:W-:Y:S01]  /*2520*/  @!PT LDS RZ, [RZ] ;  /* 0x00000000fffff984 */ /* 0x000fe20000000800 */
[----:B------:R1:W-:Y:S04]  /*2530*/  LDGSTS.E.BYPASS.LTC128B.128 [R191+0x6000], desc[UR20][R8.64] ;  /* 0x0600000008bf7fae */ /* 0x0003e8000b901d54 */
.L_x_656:
[----:B------:R-:W-:Y:S05]  /*2540*/  BSYNC B0 ;  /* 0x0000000000007941 */ /* 0x000fea0003800000 */
.L_x_655:
[C---:B-1----:R-:W-:Y:S01]  /*2550*/  SHF.L.U64.HI R8, R240.reuse, 0x4, R241 ;  /* 0x00000004f0087819 */ /* 0x042fe200000102f1 */
[----:B------:R1:W-:Y:S01]  /*2560*/  @P6 STS.128 [R191+0x6800], RZ ;  /* 0x006800ffbf006388 */ /* 0x0003e20000000c00 */
[----:B------:R-:W-:Y:S01]  /*2570*/  SHF.L.U32 R0, R240, 0x4, RZ ;  /* 0x00000004f0007819 */ /* 0x000fe200000006ff */
[----:B------:R-:W-:Y:S02]  /*2580*/  BSSY B0, `(.L_x_657) ;  /* 0x0000011000007945 */ /* 0x000fe40003800000 */
[----:B------:R1:W-:Y:S04]  /*2590*/  STL [R1+0x48], R8 ;  /* 0x0000480801007387 */ /* 0x0003e80000100800 */
[----:B------:R1:W-:Y:S01]  /*25a0*/  STL [R1+0x4c], R0 ;  /* 0x00004c0001007387 */ /* 0x0003e20000100800 */
[----:B------:R-:W-:Y:S05]  /*25b0*/  @P6 BRA `(.L_x_658) ;  /* 0x0000000000346947 */ /* 0x000fea0003800000 */
[----:B------:R-:W-:Y:S02]  /*25c0*/  ULDC UR5, c[0x0][0x2d0] ;  /* 0x0000b40000057ab9 */ /* 0x000fe40000000800 */
[----:B------:R-:W-:-:S13]  /*25d0*/  ISETP.GE.AND P0, PT, R178, UR5, PT ;  /* 0x00000005b2007c0c */ /* 0x000fda000bf06270 */
[----:B------:R1:W-:Y:S01]  /*25e0*/  @P0 STS.128 [R191+0x6800], RZ ;  /* 0x006800ffbf000388 */ /* 0x0003e20000000c00 */
[----:B------:R-:W-:Y:S05]  /*25f0*/  @P0 BRA `(.L_x_658) ;  /* 0x0000000000240947 */ /* 0x000fea0003800000 */
[----:B-1----:R-:W-:Y:S01]  /*2600*/  IADD3 R0, P0, R0, R2, RZ ;  /* 0x0000000200007210 */ /* 0x002fe20007f1e0ff */
[----:B------:R-:W-:-:S04]  /*2610*/  ULDC.64 UR6, c[0x0][0x220] ;  /* 0x0000880000067ab9 */ /* 0x000fc80000000a00 */
[----:B------:R-:W-:Y:S01]  /*2620*/  IMAD.X R9, R8, 0x1, R7, P0 ;  /* 0x0000000108097824 */ /* 0x000fe200000e0607 */
[----:B------:R-:W-:-:S04]  /*2630*/  LEA R8, P0, R0, UR6, 0x1 ;  /* 0x0000000600087c11 */ /* 0x000fc8000f8008ff */
[----:B------:R-:W-:-:S05]  /*2640*/  LEA.HI.X R9, R0, UR7, R9, 0x1, P0 ;  /* 0x0000000700097c11 */ /* 0x000fca00080f0c09 */
[----:B------:R-:W-:Y:S01]  /*2650*/  @!PT LDS RZ, [RZ] ;  /* 0x00000000fffff984 */ /* 0x000fe20000000800 */
[----:B------:R-:W-:Y:S01]  /*2660*/  @!PT LDS RZ, [RZ] ;  /* 0x00000000fffff984 */ /* 0x000fe20000000800 */
[----:B------:R-:W-:Y:S01]  /*2670*/  @!PT LDS RZ, [RZ] ;  /* 0x00000000fffff984 */ /* 0x000fe20000000800 */
[----:B------:R1:W-:Y:S04]  /*2680*/  LDGSTS.E.BYPASS.LTC128B.128 [R191+0x6800], desc[UR20][R8.64] ;  /* 0x0680000008bf7fae */ /* 0x0003e8000b901d54 */
.L_x_658:
[----:B------:R-:W-:Y:S05]  /*2690*/  BSYNC B0 ;  /* 0x0000000000007941 */ /* 0x000fea0003800000 */
.L_x_657:
[----:B------:R1:W-:Y:S01]  /*26a0*/  @P3 STS.128 [R191+0x7000], RZ ;  /* 0x007000ffbf003388 */ /* 0x0003e20000000c00 */
[----:B------:R-:W-:Y:S04]  /*26b0*/  BSSY B0, `(.L_x_659) ;  /* 0x000000f000007945 */ /* 0x000fe80003800000 */
[----:B------:R-:W-:Y:S05]  /*26c0*/  @P3 BRA `(.L_x_660) ;  /* 0x0000000000343947 */ /* 0x000fea0003800000 */
[----:B------:R-:W-:Y:S02]  /*26d0*/  ULDC UR5, c[0x0][0x2d0] ;  /* 0x0000b40000057ab9 */ /* 0x000fe40000000800 */
[----:B------:R-:W-:-:S13]  /*26e0*/  ISETP.GE.AND P0, PT, R178, UR5, PT ;  /* 0x00000005b2007c0c */ /* 0x000fda000bf06270 */
[----:B------:R1:W-:Y:S01]  /*26f0*/  @P0 STS.128 [R191+0x7000], RZ ;  /* 0x007000ffbf000388 */ /* 0x0003e20000000c00 */
[----:B------:R-:W-:Y:S05]  /*2700*/  @P0 BRA `(.L_x_660) ;  /* 0x0000000000240947 */ /* 0x000fea0003800000 */
[----:B-1----:R-:W-:Y:S01]  /*2710*/  LEA R0, P0, R240, R2, 0x5 ;  /* 0x00000002f0007211 */ /* 0x002fe200078028ff */
[----:B------:R-:W-:-:S03]  /*2720*/  ULDC.64 UR6, c[0x0][0x220] ;  /* 0x0000880000067ab9 */ /* 0x000fc60000000a00 */
[----:B------:R-:W-:Y:S02]  /*2730*/  LEA.HI.X R9, R240, R7, R241, 0x5, P0 ;  /* 0x00000007f0097211 */ /* 0x000fe400000f2cf1 */
[----:B------:R-:W-:-:S04]  /*2740*/  LEA R8, P0, R0, UR6, 0x1 ;  /* 0x0000000600087c11 */ /* 0x000fc8000f8008ff */
[----:B------:R-:W-:-:S05]  /*2750*/  LEA.HI.X R9, R0, UR7, R9, 0x1, P0 ;  /* 0x0000000700097c11 */ /* 0x000fca00080f0c09 */
[----:B------:R-:W-:Y:S01]  /*2760*/  @!PT LDS RZ, [RZ] ;  /* 0x00000000fffff984 */ /* 0x000fe20000000800 */
[----:B------:R-:W-:Y:S01]  /*2770*/  @!PT LDS RZ, [RZ] ;  /* 0x00000000fffff984 */ /* 0x000fe20000000800 */
[----:B------:R-:W-:Y:S01]  /*2780*/  @!PT LDS RZ, [RZ] ;  /* 0x00000000fffff984 */ /* 0x000fe20000000800 */
[----:B------:R1:W-:Y:S04]  /*2790*/  LDGSTS.E.BYPASS.LTC128B.128 [R191+0x7000], desc[UR20][R8.64] ;  /* 0x0700000008bf7fae */ /* 0x0003e8000b901d54 */
.L_x_660:
[----:B------:R-:W-:Y:S05]  /*27a0*/  BSYNC B0 ;  /* 0x0000000000007941 */ /* 0x000fea0003800000 */
.L_x_659:
        /* <DEDUP_REMOVED lines=8> */
[----:B-1----:R-:W-:Y:S01]  /*2830*/  IMAD R0, R241, 0x30, RZ ;  /* 0x00000030f1007824 */ /* 0x002fe200078e02ff */
        /* <DEDUP_REMOVED lines=9> */
.L_x_662:
[----:B------:R-:W-:Y:S05]  /*28d0*/  BSYNC B0 ;  /* 0x0000000000007941 */ /* 0x000fea0003800000 */
.L_x_661:
[----:B------:R-:W-:Y:S01]  /*28e0*/  LDSM.16.M88.4 R12, [R183] ;  /* 0x00000000b70c783b */ /* 0x000fe20000000200 */
[----:B------:R-:W-:Y:S01]  /*28f0*/  R2P PR, R32, 0x6 ;  /* 0x0000000620007804 */ /* 0x000fe20000000000 */
[--C-:B------:R-:W-:Y:S01]  /*2900*/  IMAD R186, R4, 0x2, R183.reuse ;  /* 0x0000000204ba7824 */ /* 0x100fe200078e02b7 */
[----:B------:R-:W5:Y:S01]  /*2910*/  LDC.U8 R234, c[0x0][0x388] ;  /* 0x0000e200ffea7b82 */ /* 0x000f620000000000 */
[----:B------:R-:W4:Y:S01]  /*2920*/  LDSM.16.M88.4 R16, [R176+0x4000] ;  /* 0x00400000b010783b */ /* 0x000f220000000200 */
[C---:B-1----:R-:W-:Y:S01]  /*2930*/  VIADD R2, R176.reuse, 0x4000 ;  /* 0x00004000b0027836 */ /* 0x042fe20000000000 */
[----:B------:R-:W-:Y:S01]  /*2940*/  SEL R0, R33, 0xffffffe0, !P1 ;  /* 0xffffffe021007807 */ /* 0x000fe20004800000 */
[C---:B------:R-:W-:Y:S01]  /*2950*/  VIADD R187, R176.reuse, 0x4040 ;  /* 0x00004040b0bb7836 */ /* 0x040fe20000000000 */
[----:B------:R-:W1:Y:S01]  /*2960*/  LDSM.16.M88.4 R8, [R183+0x2000] ;  /* 0x00200000b708783b */ /* 0x000e620000000200 */
[----:B------:R-:W-:Y:S01]  /*2970*/  IMAD R184, R5, 0x2, R183 ;  /* 0x0000000205b87824 */ /* 0x000fe200078e02b7 */
[----:B------:R-:W-:Y:S01]  /*2980*/  UIADD3 UR18, UR23, 0x646e171e, URZ ;  /* 0x646e171e17127890 */ /* 0x000fe2000fffe03f */
[----:B------:R-:W-:Y:S01]  /*2990*/  IMAD.IADD R182, R176, 0x1, R0 ;  /* 0x00000001b0b67824 */ /* 0x000fe200078e0200 */
[----:B---3--:R-:W3:Y:S01]  /*29a0*/  LDSM.16.M88.4 R20, [R176+0x4800] ;  /* 0x00480000b014783b */ /* 0x008ee20000000200 */
[----:B------:R-:W-:Y:S01]  /*29b0*/  IMAD R185, R4, 0x2, R184 ;  /* 0x0000000204b97824 */ /* 0x000fe200078e02b8 */
[----:B------:R-:W-:Y:S01]  /*29c0*/  UIADD3 UR17, UR22, -0x4ab325aa, URZ ;  /* 0xb54cda5616117890 */ /* 0x000fe2000fffe03f */
[----:B------:R-:W-:Y:S01]  /*29d0*/  @P2 VIADD R187, R2, 0xffffffc0 ;  /* 0xffffffc002bb2836 */ /* 0x000fe20000000000 */
[----:B------:R-:W3:Y:S01]  /*29e0*/  LDSM.16.M88.4 R28, [R176+0x5800] ;  /* 0x00580000b01c783b */ /* 0x000ee20000000200 */
[----:B------:R-:W-:-:S02]  /*29f0*/  IMAD R2, R136, 0x10, R146 ;  /* 0x0000001088027824 */ /* 0x000fc400078e0292 */
[----:B------:R-:W-:Y:S01]  /*2a00*/  IMAD.IADD R181, R0, 0x1, R187 ;  /* 0x0000000100b57824 */ /* 0x000fe200078e02bb */
[----:B------:R-:W3:Y:S01]  /*2a10*/  LDSM.16.M88.4 R24, [R176+0x5000] ;  /* 0x00500000b018783b */ /* 0x000ee20000000200 */
[----:B------:R-:W-:Y:S01]  /*2a20*/  SHF.R.S32.HI R0, RZ, 0x1f, R137 ;  /* 0x0000001fff007819 */ /* 0x000fe20000011489 */
[----:B------:R-:W-:Y:S02]  /*2a30*/  IMAD.SHL.U32 R145, R145, 0x2, RZ ;  /* 0x0000000291917824 */ /* 0x000fe400078e00ff */
[----:B------:R-:W-:Y:S01]  /*2a40*/  LDSM.16.M88.4 R44, [R182+0x4000] ;  /* 0x00400000b62c783b */ /* 0x000fe20000000200 */
[----:B------:R-:W-:Y:S01]  /*2a50*/  LEA.HI R0, R0, R137, RZ, 0x2 ;  /* 0x0000008900007211 */ /* 0x000fe200078f10ff */
[----:B------:R-:W-:Y:S01]  /*2a60*/  IMAD R251, R147, 0x8, R136 ;  /* 0x0000000893fb7824 */ /* 0x000fe200078e0288 */
[----:B------:R-:W-:Y:S01]  /*2a70*/  LOP3.LUT R250, R145, 0x6, RZ, 0xc0, !PT ;  /* 0x0000000691fa7812 */ /* 0x000fe200078ec0ff */
[----:B------:R-:W-:Y:S01]  /*2a80*/  LDSM.16.M88.4 R40, [R182+0x4800] ;  /* 0x00480000b628783b */ /* 0x000fe20000000200 */
[----:B------:R-:W-:Y:S01]  /*2a90*/  SHF.R.S32.HI R3, RZ, 0x2, R0 ;  /* 0x00000002ff037819 */ /* 0x000fe20000011400 */
[----:B------:R-:W-:-:S02]  /*2aa0*/  IMAD.MOV.U32 R156, RZ, RZ, R65 ;  /* 0x000000ffff9c7224 */ /* 0x000fc400078e0041 */
[----:B--2---:R-:W-:Y:S01]  /*2ab0*/  LDSM.16.M88.4 R32, [R182+0x5800] ;  /* 0x00580000b620783b */ /* 0x004fe20000000200 */
[----:B------:R-:W-:Y:S01]  /*2ac0*/  IADD3 R2, R2, 0x1, R3 ;  /* 0x0000000102027810 */ /* 0x000fe20007ffe003 */
[----:B------:R-:W-:Y:S02]  /*2ad0*/  IMAD R0, R65, 0x40, R250 ;  /* 0x0000004041007824 */ /* 0x000fe400078e02fa */
[----:B------:R-:W-:Y:S01]  /*2ae0*/  LDSM.16.M88.4 R132, [R187+0x1800] ;  /* 0x00180000bb84783b */ /* 0x000fe20000000200 */
[----:B------:R-:W-:Y:S01]  /*2af0*/  IADD3 R2, R64, R2, -R66 ;  /* 0x0000000240027210 */ /* 0x000fe20007ffe842 */
[C---:B------:R-:W-:Y:S02]  /*2b00*/  VIADD R6, R0.reuse, 0x9 ;  /* 0x0000000900067836 */ /* 0x040fe40000000000 */
[----:B------:R2:W-:Y:S01]  /*2b10*/  STL [R1+0x78], R3 ;  /* 0x0000780301007387 */ /* 0x0005e20000100800 */
[----:B------:R-:W-:Y:S02]  /*2b20*/  VIADD R7, R0, 0x8 ;  /* 0x0000000800077836 */ /* 0x000fe40000000000 */
[----:B-----5:R-:W-:Y:S01]  /*2b30*/  IMAD R198, R234, 0x10000, R234 ;  /* 0x00010000eac67824 */ /* 0x020fe200078e02ea */
[----:B----4-:R-:W-:Y:S01]  /*2b40*/  HMMA.16816.F32.BF16 R100, R12, R16, RZ ;  /* 0x000000100c64723c */ /* 0x010fe200000418ff */
[----:B------:R-:W0:Y:S01]  /*2b50*/  LDGDEPBAR ;  /* 0x00000000000079af */ /* 0x000e220000000000 */
[----:B------:R-:W-:-:S02]  /*2b60*/  VIADD R190, R187, 0x800 ;  /* 0x00000800bbbe7836 */ /* 0x000fc40000000000 */
[C---:B------:R-:W-:Y:S01]  /*2b70*/  VIADD R189, R187.reuse, 0x1000 ;  /* 0x00001000bbbd7836 */ /* 0x040fe20000000000 */
[----:B------:R-:W-:Y:S01]  /*2b80*/  STL [R1+0x58], R251 ;  /* 0x000058fb01007387 */ /* 0x000fe20000100800 */
[----:B-1----:R-:W-:Y:S01]  /*2b90*/  HMMA.16816.F32.BF16 R36, R8, R16, RZ ;  /* 0x000000100824723c */ /* 0x002fe200000418ff */
[----:B------:R-:W-:-:S05]  /*2ba0*/  VIADD R188, R187, 0x1800 ;  /* 0x00001800bbbc7836 */ /* 0x000fca0000000000 */
[-C--:B------:R-:W-:Y:S06]  /*2bb0*/  HMMA.16816.F32.BF16 R52, R8, R18.reuse, RZ ;  /* 0x000000120834723c */ /* 0x080fec00000418ff */
[----:B------:R-:W-:Y:S01]  /*2bc0*/  HMMA.16816.F32.BF16 R96, R12, R18, RZ ;  /* 0x000000120c60723c */ /* 0x000fe200000418ff */
[----:B------:R-:W1:Y:S01]  /*2bd0*/  LDSM.16.M88.4 R16, [R186+0x2000] ;  /* 0x00200000ba10783b */ /* 0x000e620000000200 */
[----:B--2---:R-:W-:Y:S02]  /*2be0*/  IMAD.IADD R3, R2, 0x1, R149 ;  /* 0x0000000102037824 */ /* 0x004fe400078e0295 */
[----:B------:R-:W-:-:S02]  /*2bf0*/  VIADD R2, R0, 0x1 ;  /* 0x0000000100027836 */ /* 0x000fc40000000000 */
[C---:B---3--:R-:W-:Y:S06]  /*2c00*/  HMMA.16816.F32.BF16 R48, R8.reuse, R20, RZ ;  /* 0x000000140830723c */ /* 0x048fec00000418ff */
[C---:B------:R-:W-:Y:S06]  /*2c10*/  HMMA.16816.F32.BF16 R56, R8.reuse, R22, RZ ;  /* 0x000000160838723c */ /* 0x040fec00000418ff */
[C---:B------:R-:W-:Y:S06]  /*2c20*/  HMMA.16816.F32.BF16 R68, R8.reuse, R28, RZ ;  /* 0x0000001c0844723c */ /* 0x040fec00000418ff */
[C---:B------:R-:W-:Y:S06]  /*2c30*/  HMMA.16816.F32.BF16 R72, R8.reuse, R24, RZ ;  /* 0x000000180848723c */ /* 0x040fec00000418ff */
[C---:B------:R-:W-:Y:S06]  /*2c40*/  HMMA.16816.F32.BF16 R80, R8.reuse, R26, RZ ;  /* 0x0000001a0850723c */ /* 0x040fec00000418ff */
[----:B------:R-:W-:Y:S01]  /*2c50*/  HMMA.16816.F32.BF16 R60, R8, R30, RZ ;  /* 0x0000001e083c723c */ /* 0x000fe200000418ff */
[----:B------:R-:W2:Y:S05]  /*2c60*/  LDSM.16.M88.4 R8, [R186] ;  /* 0x00000000ba08783b */ /* 0x000eaa0000000200 */
[C---:B------:R-:W-:Y:S06]  /*2c70*/  HMMA.16816.F32.BF16 R76, R12.reuse, R20, RZ ;  /* 0x000000140c4c723c */ /* 0x040fec00000418ff */
[C---:B------:R-:W-:Y:S01]  /*2c80*/  HMMA.16816.F32.BF16 R84, R12.reuse, R22, RZ ;  /* 0x000000160c54723c */ /* 0x040fe200000418ff */
[----:B------:R-:W3:Y:S05]  /*2c90*/  LDSM.16.M88.4 R20, [R182+0x5000] ;  /* 0x00500000b614783b */ /* 0x000eea0000000200 */
[C---:B------:R-:W-:Y:S06]  /*2ca0*/  HMMA.16816.F32.BF16 R104, R12.reuse, R28, RZ ;  /* 0x0000001c0c68723c */ /* 0x040fec00000418ff */
[C---:B------:R-:W-:Y:S06]  /*2cb0*/  HMMA.16816.F32.BF16 R92, R12.reuse, R24, RZ ;  /* 0x000000180c5c723c */ /* 0x040fec00000418ff */
[C---:B------:R-:W-:Y:S01]  /*2cc0*/  HMMA.16816.F32.BF16 R108, R12.reuse, R26, RZ ;  /* 0x0000001a0c6c723c */ /* 0x040fe200000418ff */
[----:B------:R-:W-:Y:S05]  /*2cd0*/  LDSM.16.M88.4 R24, [R184] ;  /* 0x00000000b818783b */ /* 0x000fea0000000200 */
[----:B------:R-:W-:Y:S01]  /*2ce0*/  HMMA.16816.F32.BF16 R28, R12, R30, RZ ;  /* 0x0000001e0c1c723c */ /* 0x000fe200000418ff */
[----:B------:R-:W-:Y:S05]  /*2cf0*/  LDSM.16.M88.4 R12, [R184+0x2000] ;  /* 0x00200000b80c783b */ /* 0x000fea0000000200 */
[C---:B-1----:R-:W-:Y:S01]  /*2d00*/  HMMA.16816.F32.BF16 R116, R16.reuse, R44, R36 ;  /* 0x0000002c1074723c */ /* 0x042fe20000041824 */
[----:B------:R-:W1:Y:S05]  /*2d10*/  LDSM.16.M88.4 R36, [R187] ;  /* 0x00000000bb24783b */ /* 0x000e6a0000000200 */
[C---:B------:R-:W-:Y:S01]  /*2d20*/  HMMA.16816.F32.BF16 R128, R16.reuse, R46, R52 ;  /* 0x0000002e1080723c */ /* 0x040fe20000041834 */
[----:B------:R-:W-:Y:S05]  /*2d30*/  LDSM.16.M88.4 R52, [R187+0x1000] ;  /* 0x00100000bb34783b */ /* 0x000fea0000000200 */
[C---:B------:R-:W-:Y:S01]  /*2d40*/  HMMA.16816.F32.BF16 R124, R16.reuse, R40, R48 ;  /* 0x00000028107c723c */ /* 0x040fe20000041830 */
[----:B------:R-:W4:Y:S05]  /*2d50*/  LDSM.16.M88.4 R48, [R187+0x800] ;  /* 0x00080000bb30783b */ /* 0x000f2a0000000200 */
[C---:B------:R-:W-:Y:S06]  /*2d60*/  HMMA.16816.F32.BF16 R120, R16.reuse, R42, R56 ;  /* 0x0000002a1078723c */ /* 0x040fec0000041838 */
[----:B------:R-:W-:Y:S06]  /*2d70*/  HMMA.16816.F32.BF16 R56, R16, R34, R60 ;  /* 0x000000221038723c */ /* 0x000fec000004183c */
[----:B--2---:R-:W-:Y:S06]  /*2d80*/  HMMA.16816.F32.BF16 R60, R8, R44, R100 ;  /* 0x0000002c083c723c */ /* 0x004fec0000041864 */
[C---:B---3--:R-:W-:Y:S06]  /*2d90*/  HMMA.16816.F32.BF16 R88, R16.reuse, R20, R72 ;  /* 0x000000141058723c */ /* 0x048fec0000041848 */
[----:B------:R-:W-:Y:S06]  /*2da0*/  HMMA.16816.F32.BF16 R112, R16, R32, R68 ;  /* 0x000000201070723c */ /* 0x000fec0000041844 */
[----:B------:R-:W-:Y:S06]  /*2db0*/  HMMA.16816.F32.BF16 R72, R8, R46, R96 ;  /* 0x0000002e0848723c */ /* 0x000fec0000041860 */
[----:B------:R-:W-:Y:S01]  /*2dc0*/  HMMA.16816.F32.BF16 R80, R16, R22, R80 ;  /* 0x000000161050723c */ /* 0x000fe20000041850 */
[----:B------:R-:W-:Y:S05]  /*2dd0*/  LDSM.16.M88.4 R16, [R185+0x2000] ;  /* 0x00200000b910783b */ /* 0x000fea0000000200 */
[C---:B------:R-:W-:Y:S06]  /*2de0*/  HMMA.16816.F32.BF16 R68, R8.reuse, R20, R92 ;  /* 0x000000140844723c */ /* 0x040fec000004185c */
[C---:B------:R-:W-:Y:S01]  /*2df0*/  HMMA.16816.F32.BF16 R44, R8.reuse, R22, R108 ;  /* 0x00000016082c723c */ /* 0x040fe2000004186c */
[----:B------:R-:W-:Y:S05]  /*2e00*/  LDSM.16.M88.4 R20, [R185] ;  /* 0x00000000b914783b */ /* 0x000fea0000000200 */
[C---:B------:R-:W-:Y:S01]  /*2e10*/  HMMA.16816.F32.BF16 R140, R8.reuse, R34, R28 ;  /* 0x00000022088c723c */ /* 0x040fe2000004181c */
[----:B------:R-:W2:Y:S05]  /*2e20*/  LDSM.16.M88.4 R28, [R181] ;  /* 0x00000000b51c783b */ /* 0x000eaa0000000200 */
[C---:B------:R-:W-:Y:S06]  /*2e30*/  HMMA.16816.F32.BF16 R76, R8.reuse, R40, R76 ;  /* 0x00000028084c723c */ /* 0x040fec000004184c */
[C---:B------:R-:W-:Y:S01]  /*2e40*/  HMMA.16816.F32.BF16 R104, R8.reuse, R32, R104 ;  /* 0x000000200868723c */ /* 0x040fe20000041868 */
[----:B------:R-:W3:Y:S05]  /*2e50*/  LDSM.16.M88.4 R32, [R181+0x800] ;  /* 0x00080000b520783b */ /* 0x000eea0000000200 */
[----:B------:R-:W-:Y:S06]  /*2e60*/  HMMA.16816.F32.BF16 R84, R8, R42, R84 ;  /* 0x0000002a0854723c */ /* 0x000fec0000041854 */
[-C--:B-1----:R-:W-:Y:S06]  /*2e70*/  HMMA.16816.F32.BF16 R8, R24, R36.reuse, R60 ;  /* 0x000000241808723c */ /* 0x082fec000004183c */
[C---:B------:R-:W-:Y:S06]  /*2e80*/  HMMA.16816.F32.BF16 R40, R12.reuse, R36, R116 ;  /* 0x000000240c28723c */ /* 0x040fec0000041874 */
[C---:B------:R-:W-:Y:S06]  /*2e90*/  HMMA.16816.F32.BF16 R92, R12.reuse, R38, R128 ;  /* 0x000000260c5c723c */ /* 0x040fec0000041880 */
[C---:B----4-:R-:W-:Y:S06]  /*2ea0*/  HMMA.16816.F32.BF16 R96, R12.reuse, R48, R124 ;  /* 0x000000300c60723c */ /* 0x050fec000004187c */
        /* <DEDUP_REMOVED lines=8> */
[-C--:B--2---:R-:W-:Y:S06]  /*2f30*/  HMMA.16816.F32.BF16 R44, R20, R28.reuse, R8 ;  /* 0x0000001c142c723c */ /* 0x084fec0000041808 */
[----:B------:R-:W-:Y:S01]  /*2f40*/  HMMA.16816.F32.BF16 R56, R16, R28, R40 ;  /* 0x0000001c1038723c */ /* 0x000fe20000041828 */
[----:B------:R-:W-:-:S02]  /*2f50*/  VIMNMX R9, R3, R64, PT ;  /* 0x0000004003097248 */ /* 0x000fc40003fe0100 */
[C-C-:B------:R-:W-:Y:S02]  /*2f60*/  VIADDMNMX R10, R3.reuse, 0x8, R64.reuse, PT ;  /* 0x00000008030a7846 */ /* 0x140fe40003800140 */
[C---:B------:R-:W-:Y:S01]  /*2f70*/  ISETP.GE.AND P0, PT, R2.reuse, R9, PT ;  /* 0x000000090200720c */ /* 0x040fe20003f06270 */
[C---:B------:R-:W-:Y:S01]  /*2f80*/  HMMA.16816.F32.BF16 R36, R20.reuse, R30, R36 ;  /* 0x0000001e1424723c */ /* 0x040fe20000041824 */
[----:B------:R-:W-:Y:S02]  /*2f90*/  VIADDMNMX R11, R3, 0x40, R64, PT ;  /* 0x00000040030b7846 */ /* 0x000fe40003800140 */
[C---:B------:R-:W-:Y:S02]  /*2fa0*/  ISETP.GE.AND P5, PT, R2.reuse, R10, PT ;  /* 0x0000000a0200720c */ /* 0x040fe40003fa6270 */
[----:B------:R-:W-:Y:S01]  /*2fb0*/  ISETP.GE.AND P6, PT, R2, R11, PT ;  /* 0x0000000b0200720c */ /* 0x000fe20003fc6270 */
[----:B---3--:R-:W-:Y:S01]  /*2fc0*/  HMMA.16816.F32.BF16 R40, R20, R32, R12 ;  /* 0x000000201428723c */ /* 0x008fe2000004180c */
[----:B------:R-:W-:-:S02]  /*2fd0*/  ISETP.GE.AND P3, PT, R6, R9, PT ;  /* 0x000000090600720c */ /* 0x000fc40003f66270 */
[----:B------:R-:W-:-:S03]  /*2fe0*/  ISETP.GE.AND P2, PT, R7, R9, PT ;  /* 0x000000090700720c */ /* 0x000fc60003f46270 */
[----:B------:R-:W-:Y:S01]  /*2ff0*/  HMMA.16816.F32.BF16 R60, R24, R52, R68 ;  /* 0x00000034183c723c */ /* 0x000fe20000041844 */
[----:B------:R-:W-:Y:S01]  /*3000*/  VIADDMNMX R12, R3, 0x48, R64, PT ;  /* 0x00000048030c7846 */ /* 0x000fe20003800140 */
[----:B------:R-:W-:Y:S01]  /*3010*/  VIADD R3, R0, 0x10 ;  /* 0x0000001000037836 */ /* 0x000fe20000000000 */
[----:B------:R-:W-:Y:S02]  /*3020*/  FSEL R66, R45, -INF , !P0 ;  /* 0xff8000002d427808 */ /* 0x000fe40004000000 */
[----:B------:R-:W-:Y:S01]  /*3030*/  ISETP.GE.AND P1, PT, R2, R12, PT ;  /* 0x0000000c0200720c */ /* 0x000fe20003f26270 */
[----:B------:R-:W-:Y:S01]  /*3040*/  HMMA.16816.F32.BF16 R52, R16, R30, R92 ;  /* 0x0000001e1034723c */ /* 0x000fe2000004185c */
[----:B------:R-:W1:Y:S01]  /*3050*/  LDSM.16.M88.4 R28, [R181+0x1000] ;  /* 0x00100000b51c783b */ /* 0x000e620000000200 */
[C---:B------:R-:W-:Y:S01]  /*3060*/  ISETP.GE.AND P0, PT, R0.reuse, R10, PT ;  /* 0x0000000a0000720c */ /* 0x040fe20003f06270 */
[----:B------:R-:W-:Y:S01]  /*3070*/  VIADD R2, R0, 0x11 ;  /* 0x0000001100027836 */ /* 0x000fe20000000000 */
[----:B------:R-:W-:-:S02]  /*3080*/  P2R R8, PR, RZ, 0x2 ;  /* 0x00000002ff087803 */ /* 0x000fc40000000000 */
[----:B------:R-:W-:Y:S01]  /*3090*/  HMMA.16816.F32.BF16 R84, R24, R50, R84 ;  /* 0x000000321854723c */ /* 0x000fe20000041854 */
[-C--:B------:R-:W-:Y:S02]  /*30a0*/  ISETP.GE.AND P1, PT, R0, R9.reuse, PT ;  /* 0x000000090000720c */ /* 0x080fe40003f26270 */
[----:B------:R-:W-:Y:S02]  /*30b0*/  ISETP.GE.AND P4, PT, R3, R9, PT ;  /* 0x000000090300720c */ /* 0x000fe40003f86270 */
[----:B------:R-:W-:Y:S01]  /*30c0*/  FSEL R64, R44, -INF , !P1 ;  /* 0xff8000002c407808 */ /* 0x000fe20004800000 */
[C---:B------:R-:W-:Y:S01]  /*30d0*/  HMMA.16816.F32.BF16 R48, R16.reuse, R32, R96 ;  /* 0x000000201030723c */ /* 0x040fe20000041860 */
[----:B------:R-:W-:Y:S02]  /*30e0*/  FSEL R95, R46, -INF , !P0 ;  /* 0xff8000002e5f7808 */ /* 0x000fe40004000000 */
[----:B------:R-:W-:Y:S02]  /*30f0*/  FSEL R118, R47, -INF , !P5 ;  /* 0xff8000002f767808 */ /* 0x000fe40006800000 */
[----:B------:R-:W-:Y:S01]  /*3100*/  ISETP.GE.AND P0, PT, R7, R12, PT ;  /* 0x0000000c0700720c */ /* 0x000fe20003f06270 */
[----:B------:R-:W-:Y:S01]  /*3110*/  HMMA.16816.F32.BF16 R44, R16, R34, R100 ;  /* 0x00000022102c723c */ /* 0x000fe20000041864 */
[----:B------:R-:W-:-:S02]  /*3120*/  FSEL R79, R37, -INF , !P3 ;  /* 0xff800000254f7808 */ /* 0x000fc40005800000 */
[----:B------:R-:W-:Y:S02]  /*3130*/  FSEL R93, R40, -INF , !P4 ;  /* 0xff800000285d7808 */ /* 0x000fe40006000000 */
[----:B------:R-:W-:Y:S01]  /*3140*/  FSEL R76, R36, -INF , !P2 ;  /* 0xff800000244c7808 */ /* 0x000fe20005000000 */
[C---:B------:R-:W-:Y:S01]  /*3150*/  HMMA.16816.F32.BF16 R68, R24.reuse, R132, R104 ;  /* 0x000000841844723c */ /* 0x040fe20000041868 */
[C---:B------:R-:W-:Y:S02]  /*3160*/  ISETP.GE.AND P3, PT, R7.reuse, R10, PT ;  /* 0x0000000a0700720c */ /* 0x040fe40003f66270 */
[----:B------:R-:W-:Y:S02]  /*3170*/  ISETP.GE.AND P4, PT, R7, R11, PT ;  /* 0x0000000b0700720c */ /* 0x000fe40003f86270 */
[----:B------:R-:W-:Y:S01]  /*3180*/  ISETP.GE.AND P1, PT, R2, R9, PT ;  /* 0x000000090200720c */ /* 0x000fe20003f26270 */
[----:B------:R-:W-:Y:S01]  /*3190*/  HMMA.16816.F32.BF16 R24, R24, R134, R140 ;  /* 0x000000861818723c */ /* 0x000fe2000004188c */
[----:B------:R-:W-:-:S02]  /*31a0*/  P2R R7, PR, RZ, 0x1 ;  /* 0x00000001ff077803 */ /* 0x000fc40000000000 */
[-C--:B------:R-:W-:Y:S02]  /*31b0*/  ISETP.GE.AND P2, PT, R6, R10.reuse, PT ;  /* 0x0000000a0600720c */ /* 0x080fe40003f46270 */
[-C--:B------:R-:W-:Y:S02]  /*31c0*/  ISETP.GE.AND P0, PT, R2, R10.reuse, PT ;  /* 0x0000000a0200720c */ /* 0x080fe40003f06270 */
[----:B------:R-:W-:Y:S02]  /*31d0*/  FSEL R78, R41, -INF , !P1 ;  /* 0xff800000294e7808 */ /* 0x000fe40004800000 */
[----:B------:R-:W-:Y:S02]  /*31e0*/  FSEL R120, R39, -INF , !P2 ;  /* 0xff80000027787808 */ /* 0x000fe40005000000 */
[----:B------:R-:W-:Y:S02]  /*31f0*/  ISETP.GE.AND P1, PT, R3, R10, PT ;  /* 0x0000000a0300720c */ /* 0x000fe40003f26270 */
[----:B------:R-:W-:-:S02]  /*3200*/  FSEL R131, R43, -INF , !P0 ;  /* 0xff8000002b837808 */ /* 0x000fc40004000000 */
[-C--:B------:R-:W-:Y:S02]  /*3210*/  ISETP.GE.AND P2, PT, R6, R11.reuse, PT ;  /* 0x0000000b0600720c */ /* 0x080fe40003f46270 */
[----:B------:R-:W-:Y:S02]  /*3220*/  ISETP.GE.AND P0, PT, R0, R11, PT ;  /* 0x0000000b0000720c */ /* 0x000fe40003f06270 */
[----:B------:R-:W-:Y:S02]  /*3230*/  FSEL R119, R38, -INF , !P3 ;  /* 0xff80000026777808 */ /* 0x000fe40005800000 */
[----:B------:R-:W-:Y:S01]  /*3240*/  HMMA.16816.F32.BF16 R36, R20, R34, R84 ;  /* 0x000000221424723c */ /* 0x000fe20000041854 */
[----:B------:R-:W-:Y:S01]  /*3250*/  FSEL R127, R42, -INF , !P1 ;  /* 0xff8000002a7f7808 */ /* 0x000fe20004800000 */
[----:B------:R-:W2:Y:S01]  /*3260*/  LDSM.16.M88.4 R32, [R181+0x1800] ;  /* 0x00180000b520783b */ /* 0x000ea20000000200 */
[----:B------:R-:W-:Y:S01]  /*3270*/  FSEL R92, R57, -INF , !P6 ;  /* 0xff800000395c7808 */ /* 0x000fe20007000000 */
[----:B------:R-:W-:-:S04]  /*3280*/  DEPBAR.LE SB0, 0x0 ;  /* 0x000080000000791a */ /* 0x000fc80000000000 */
[----:B------:R-:W-:Y:S01]  /*3290*/  FSEL R53, R53, -INF , !P2 ;  /* 0xff80000035357808 */ /* 0x000fe20005000000 */
[----:B-1----:R-:W-:Y:S01]  /*32a0*/  HMMA.16816.F32.BF16 R40, R20, R30, R72 ;  /* 0x0000001e1428723c */ /* 0x002fe20000041848 */
[----:B------:R-:W-:Y:S01]  /*32b0*/  BAR.SYNC.DEFER_BLOCKING 0x0 ;  /* 0x0000000000007b1d */ /* 0x000fe20000010000 */
[-C--:B------:R-:W-:Y:S02]  /*32c0*/  ISETP.GE.AND P1, PT, R6, R12.reuse, PT ;  /* 0x0000000c0600720c */ /* 0x080fe40003f26270 */
[----:B------:R-:W-:Y:S02]  /*32d0*/  FSEL R77, R56, -INF , !P0 ;  /* 0xff800000384d7808 */ /* 0x000fe40004000000 */
[C---:B------:R-:W-:Y:S02]  /*32e0*/  ISETP.GE.AND P2, PT, R2.reuse, R11, PT ;  /* 0x0000000b0200720c */ /* 0x040fe40003f46270 */
[-C--:B------:R-:W-:Y:S01]  /*32f0*/  ISETP.GE.AND P6, PT, R2, R12.reuse, PT ;  /* 0x0000000c0200720c */ /* 0x080fe20003fc6270 */
[C---:B------:R-:W-:Y:S01]  /*3300*/  VIADD R2, R0.reuse, 0x18 ;  /* 0x0000001800027836 */ /* 0x040fe20000000000 */
[----:B------:R-:W-:-:S02]  /*3310*/  ISETP.GE.AND P0, PT, R0, R12, PT ;  /* 0x0000000c0000720c */ /* 0x000fc40003f06270 */
[----:B------:R-:W-:Y:S02]  /*3320*/  P2R R6, PR, RZ, 0x2 ;  /* 0x00000002ff067803 */ /* 0x000fe40000000000 */
[CC--:B------:R-:W-:Y:S02]  /*3330*/  ISETP.GE.AND P1, PT, R3.reuse, R11.reuse, PT ;  /* 0x0000000b0300720c */ /* 0x0c0fe40003f26270 */
[----:B------:R-:W-:Y:S01]  /*3340*/  ISETP.GE.AND P3, PT, R3, R12, PT ;  /* 0x0000000c0300720c */ /* 0x000fe20003f66270 */
[----:B------:R-:W-:Y:S01]  /*3350*/  VIADD R3, R0, 0x19 ;  /* 0x0000001900037836 */ /* 0x000fe20000000000 */
[----:B------:R-:W-:Y:S02]  /*3360*/  FSEL R94, R58, -INF , !P0 ;  /* 0xff8000003a5e7808 */ /* 0x000fe40004000000 */
[----:B------:R-:W-:Y:S02]  /*3370*/  ISETP.NE.AND P5, PT, R8, RZ, PT ;  /* 0x000000ff0800720c */ /* 0x000fe40003fa5270 */
[----:B------:R-:W-:-:S02]  /*3380*/  ISETP.GE.AND P0, PT, R2, R11, PT ;  /* 0x0000000b0200720c */ /* 0x000fc40003f06270 */
[----:B------:R-:W-:Y:S02]  /*3390*/  FSEL R84, R59, -INF , !P5 ;  /* 0xff8000003b547808 */ /* 0x000fe40006800000 */
[----:B------:R-:W-:Y:S01]  /*33a0*/  FSEL R87, R44, -INF , !P0 ;  /* 0xff8000002c577808 */ /* 0x000fe20004000000 */
[-C--:B------:R-:W-:Y:S01]  /*33b0*/  HMMA.16816.F32.BF16 R56, R20, R28.reuse, R60 ;  /* 0x0000001c1438723c */ /* 0x080fe2000004183c */
[----:B------:R-:W-:Y:S02]  /*33c0*/  ISETP.GE.AND P0, PT, R3, R11, PT ;  /* 0x0000000b0300720c */ /* 0x000fe40003f06270 */
[----:B------:R-:W-:Y:S02]  /*33d0*/  P2R R8, PR, RZ, 0x8 ;  /* 0x00000008ff087803 */ /* 0x000fe40000000000 */
[----:B------:R-:W-:Y:S01]  /*33e0*/  FSEL R86, R49, -INF , !P2 ;  /* 0xff80000031567808 */ /* 0x000fe20005000000 */
[----:B------:R-:W-:Y:S01]  /*33f0*/  HMMA.16816.F32.BF16 R60, R16, R28, R88 ;  /* 0x0000001c103c723c */ /* 0x000fe20000041858 */
[----:B------:R-:W-:-:S02]  /*3400*/  ISETP.NE.AND P2, PT, R7, RZ, PT ;  /* 0x000000ff0700720c */ /* 0x000fc40003f45270 */
[----:B------:R-:W-:Y:S02]  /*3410*/  FSEL R100, R45, -INF , !P0 ;  /* 0xff8000002d647808 */ /* 0x000fe40004000000 */
[----:B------:R-:W-:Y:S02]  /*3420*/  FSEL R52, R52, -INF , !P4 ;  /* 0xff80000034347808 */ /* 0x000fe40006000000 */
[----:B------:R-:W-:Y:S02]  /*3430*/  ISETP.NE.AND P0, PT, R8, RZ, PT ;  /* 0x000000ff0800720c */ /* 0x000fe40003f05270 */
        /* <DEDUP_REMOVED lines=9> */
[----:B------:R-:W-:Y:S01]  /*34d0*/  HMMA.16816.F32.BF16 R48, R16, R30, R80 ;  /* 0x0000001e1030723c */ /* 0x000fe20000041850 */
[----:B------:R-:W-:Y:S02]  /*34e0*/  ISETP.NE.AND P1, PT, R6, RZ, PT ;  /* 0x000000ff0600720c */ /* 0x000fe40003f25270 */
[----:B------:R-:W-:-:S02]  /*34f0*/  FSEL R44, R36, -INF , !P5 ;  /* 0xff800000242c7808 */ /* 0x000fc40006800000 */
[----:B------:R-:W-:Y:S01]  /*3500*/  FSEL R55, R55, -INF , !P1 ;  /* 0xff80000037377808 */ /* 0x000fe20004800000 */
[C---:B--2---:R-:W-:Y:S01]  /*3510*/  HMMA.16816.F32.BF16 R28, R16.reuse, R32, R112 ;  /* 0x00000020101c723c */ /* 0x044fe20000041870 */
[----:B------:R-:W-:Y:S02]  /*3520*/  FSEL R80, R37, -INF , !P2 ;  /* 0xff80000025507808 */ /* 0x000fe40005000000 */
[C---:B------:R-:W-:Y:S02]  /*3530*/  ISETP.GE.AND P2, PT, R2.reuse, R11, PT ;  /* 0x0000000b0200720c */ /* 0x040fe40003f46270 */
[----:B------:R-:W-:Y:S01]  /*3540*/  ISETP.GE.AND P1, PT, R3, R10, PT ;  /* 0x0000000a0300720c */ /* 0x000fe20003f26270 */
[----:B------:R-:W-:Y:S01]  /*3550*/  HMMA.16816.F32.BF16 R16, R16, R34, R108 ;  /* 0x000000221010723c */ /* 0x000fe2000004186c */
[----:B------:R-:W-:Y:S02]  /*3560*/  P2R R6, PR, RZ, 0x4 ;  /* 0x00000004ff067803 */ /* 0x000fe40000000000 */
[----:B------:R-:W-:-:S02]  /*3570*/  ISETP.GE.AND P2, PT, R2, R12, PT ;  /* 0x0000000c0200720c */ /* 0x000fc40003f46270 */
[----:B------:R-:W-:Y:S02]  /*3580*/  ISETP.GE.AND P0, PT, R3, R12, PT ;  /* 0x0000000c0300720c */ /* 0x000fe40003f06270 */
[C---:B------:R-:W-:Y:S02]  /*3590*/  ISETP.GE.AND P6, PT, R2.reuse, R9, PT ;  /* 0x000000090200720c */ /* 0x040fe40003fc6270 */
[----:B------:R-:W-:Y:S01]  /*35a0*/  ISETP.GE.AND P5, PT, R2, R10, PT ;  /* 0x0000000a0200720c */ /* 0x000fe20003fa6270 */
[----:B------:R-:W-:Y:S01]  /*35b0*/  VIADD R2, R0, 0x21 ;  /* 0x0000002100027836 */ /* 0x000fe20000000000 */
[----:B------:R-:W-:Y:S02]  /*35c0*/  P2R R3, PR, RZ, 0x4 ;  /* 0x00000004ff037803 */ /* 0x000fe40000000000 */
[----:B------:R-:W-:Y:S02]  /*35d0*/  FSEL R124, R56, -INF , !P6 ;  /* 0xff800000387c7808 */ /* 0x000fe40007000000 */
[----:B------:R-:W-:-:S02]  /*35e0*/  FSEL R123, R47, -INF , !P0 ;  /* 0xff8000002f7b7808 */ /* 0x000fc40004000000 */
[----:B------:R-:W-:Y:S01]  /*35f0*/  ISETP.NE.AND P6, PT, R3, RZ, PT ;  /* 0x000000ff0300720c */ /* 0x000fe20003fc5270 */
[----:B------:R-:W-:Y:S01]  /*3600*/  VIADD R3, R0, 0x28 ;  /* 0x0000002800037836 */ /* 0x000fe20000000000 */
[----:B------:R-:W-:Y:S02]  /*3610*/  ISETP.GE.AND P0, PT, R2, R10, PT ;  /* 0x0000000a0200720c */ /* 0x000fe40003f06270 */
[----:B------:R-:W-:Y:S02]  /*3620*/  FSEL R126, R38, -INF , !P4 ;  /* 0xff800000267e7808 */ /* 0x000fe40006000000 */
[----:B------:R-:W-:Y:S02]  /*3630*/  FSEL R130, R39, -INF , !P1 ;  /* 0xff80000027827808 */ /* 0x000fe40004800000 */
[----:B------:R-:W-:Y:S01]  /*3640*/  HMMA.16816.F32.BF16 R36, R20, R32, R68 ;  /* 0x000000201424723c */ /* 0x000fe20000041844 */
[C---:B------:R-:W-:Y:S02]  /*3650*/  ISETP.GE.AND P1, PT, R2.reuse, R9, PT ;  /* 0x000000090200720c */ /* 0x040fe40003f26270 */
[----:B------:R-:W-:-:S02]  /*3660*/  ISETP.GE.AND P2, PT, R2, R11, PT ;  /* 0x0000000b0200720c */ /* 0x000fc40003f46270 */
[----:B------:R-:W-:Y:S01]  /*3670*/  ISETP.GE.AND P4, PT, R2, R12, PT ;  /* 0x0000000c0200720c */ /* 0x000fe20003f86270 */
[----:B------:R-:W-:Y:S01]  /*3680*/  VIADD R2, R0, 0x29 ;  /* 0x0000002900027836 */ /* 0x000fe20000000000 */
[----:B------:R-:W-:Y:S01]  /*3690*/  FSEL R166, R59, -INF , !P0 ;  /* 0xff8000003ba67808 */ /* 0x000fe20004000000 */
[----:B------:R-:W-:Y:S01]  /*36a0*/  HMMA.16816.F32.BF16 R20, R20, R34, R24 ;  /* 0x000000221414723c */ /* 0x000fe20000041818 */
[----:B------:R-:W-:Y:S02]  /*36b0*/  ISETP.GE.AND P0, PT, R3, R10, PT ;  /* 0x0000000a0300720c */ /* 0x000fe40003f06270 */
[----:B------:R-:W-:Y:S02]  /*36c0*/  FSEL R164, R58, -INF , !P5 ;  /* 0xff8000003aa47808 */ /* 0x000fe40006800000 */
[----:B------:R-:W-:Y:S02]  /*36d0*/  ISETP.NE.AND P5, PT, R6, RZ, PT ;  /* 0x000000ff0600720c */ /* 0x000fe40003fa5270 */
[----:B------:R-:W-:-:S02]  /*36e0*/  FSEL R125, R57, -INF , !P1 ;  /* 0xff800000397d7808 */ /* 0x000fc40004800000 */
[----:B------:R-:W-:Y:S02]  /*36f0*/  P2R R6, PR, RZ, 0x1 ;  /* 0x00000001ff067803 */ /* 0x000fe40000000000 */
[-C--:B------:R-:W-:Y:S02]  /*3700*/  ISETP.GE.AND P1, PT, R3, R11.reuse, PT ;  /* 0x0000000b0300720c */ /* 0x080fe40003f26270 */
[----:B------:R-:W-:Y:S02]  /*3710*/  ISETP.GE.AND P0, PT, R2, R11, PT ;  /* 0x0000000b0200720c */ /* 0x000fe40003f06270 */
[----:B------:R-:W-:Y:S02]  /*3720*/  FSEL R141, R61, -INF , !P2 ;  /* 0xff8000003d8d7808 */ /* 0x000fe40005000000 */
[----:B------:R-:W-:Y:S02]  /*3730*/  FSEL R142, R48, -INF , !P1 ;  /* 0xff800000308e7808 */ /* 0x000fe40004800000 */
[----:B------:R-:W-:-:S02]  /*3740*/  FSEL R143, R49, -INF , !P0 ;  /* 0xff800000318f7808 */ /* 0x000fc40004000000 */
[----:B------:R-:W-:Y:S02]  /*3750*/  FSEL R122, R46, -INF , !P3 ;  /* 0xff8000002e7a7808 */ /* 0x000fe40005800000 */
[----:B------:R-:W-:Y:S02]  /*3760*/  FSEL R140, R60, -INF , !P5 ;  /* 0xff8000003c8c7808 */ /* 0x000fe40006800000 */
[CC--:B------:R-:W-:Y:S02]  /*3770*/  ISETP.GE.AND P2, PT, R2.reuse, R9.reuse, PT ;  /* 0x000000090200720c */ /* 0x0c0fe40003f46270 */
        /* <DEDUP_REMOVED lines=9> */
[----:B------:R-:W-:-:S02]  /*3810*/  ISETP.GE.AND P4, PT, R2, R9, PT ;  /* 0x000000090200720c */ /* 0x000fc40003f86270 */
[C---:B------:R-:W-:Y:S02]  /*3820*/  ISETP.GE.AND P3, PT, R2.reuse, R10, PT ;  /* 0x0000000a0200720c */ /* 0x040fe40003f66270 */
[C---:B------:R-:W-:Y:S02]  /*3830*/  ISETP.GE.AND P6, PT, R2.reuse, R11, PT ;  /* 0x0000000b0200720c */ /* 0x040fe40003fc6270 */
[-C--:B------:R-:W-:Y:S01]  /*3840*/  ISETP.GE.AND P5, PT, R2, R12.reuse, PT ;  /* 0x0000000c0200720c */ /* 0x080fe20003fa6270 */
[----:B------:R-:W-:Y:S01]  /*3850*/  VIADD R2, R0, 0x31 ;  /* 0x0000003100027836 */ /* 0x000fe20000000000 */
[----:B------:R-:W-:Y:S02]  /*3860*/  FSEL R158, R36, -INF , !P4 ;  /* 0xff800000249e7808 */ /* 0x000fe40006000000 */
[----:B------:R-:W-:Y:S02]  /*3870*/  FSEL R129, R41, -INF , !P2 ;  /* 0xff80000029817808 */ /* 0x000fe40005000000 */
[----:B------:R-:W-:-:S02]  /*3880*/  ISETP.GE.AND P4, PT, R2, R12, PT ;  /* 0x0000000c0200720c */ /* 0x000fc40003f86270 */
[----:B------:R-:W-:Y:S02]  /*3890*/  ISETP.NE.AND P2, PT, R6, RZ, PT ;  /* 0x000000ff0600720c */ /* 0x000fe40003f45270 */
[----:B------:R-:W-:Y:S02]  /*38a0*/  P2R R3, PR, RZ, 0x10 ;  /* 0x00000010ff037803 */ /* 0x000fe40000000000 */
[----:B------:R-:W-:Y:S02]  /*38b0*/  FSEL R147, R51, -INF , !P0 ;  /* 0xff80000033937808 */ /* 0x000fe40004000000 */
[----:B------:R-:W-:Y:S02]  /*38c0*/  FSEL R160, R42, -INF , !P2 ;  /* 0xff8000002aa07808 */ /* 0x000fe40005000000 */
[----:B------:R-:W-:Y:S02]  /*38d0*/  FSEL R162, R43, -INF , !P1 ;  /* 0xff8000002ba27808 */ /* 0x000fe40004800000 */
[----:B------:R-:W-:-:S02]  /*38e0*/  ISETP.GE.AND P1, PT, R2, R9, PT ;  /* 0x000000090200720c */ /* 0x000fc40003f26270 */
[C---:B------:R-:W-:Y:S02]  /*38f0*/  ISETP.GE.AND P0, PT, R2.reuse, R10, PT ;  /* 0x0000000a0200720c */ /* 0x040fe40003f06270 */
[----:B------:R-:W-:Y:S01]  /*3900*/  ISETP.GE.AND P2, PT, R2, R11, PT ;  /* 0x0000000b0200720c */ /* 0x000fe20003f46270 */
[----:B------:R-:W-:Y:S01]  /*3910*/  VIADD R2, R0, 0x38 ;  /* 0x0000003800027836 */ /* 0x000fe20000000000 */
[----:B------:R-:W-:Y:S01]  /*3920*/  FSEL R161, R28, -INF , !P6 ;  /* 0xff8000001ca17808 */ /* 0x000fe20007000000 */
[----:B------:R-:W-:Y:S01]  /*3930*/  VIADD R0, R0, 0x39 ;  /* 0x0000003900007836 */ /* 0x000fe20000000000 */
[----:B------:R-:W-:Y:S02]  /*3940*/  ISETP.NE.AND P6, PT, R3, RZ, PT ;  /* 0x000000ff0300720c */ /* 0x000fe40003fc5270 */
[----:B------:R-:W-:Y:S02]  /*3950*/  FSEL R193, R39, -INF , !P0 ;  /* 0xff80000027c17808 */ /* 0x000fe40004000000 */
[----:B------:R-:W-:-:S02]  /*3960*/  FSEL R169, R31, -INF , !P6 ;  /* 0xff8000001fa97808 */ /* 0x000fc40007000000 */
[----:B------:R-:W-:Y:S02]  /*3970*/  ISETP.GE.AND P6, PT, R248, 0x2, PT ;  /* 0x00000002f800780c */ /* 0x000fe40003fc6270 */
[-C--:B------:R-:W-:Y:S02]  /*3980*/  ISETP.GE.AND P0, PT, R0, R11.reuse, PT ;  /* 0x0000000b0000720c */ /* 0x080fe40003f06270 */
[----:B------:R-:W-:Y:S02]  /*3990*/  P2R R6, PR, RZ, 0x20 ;  /* 0x00000020ff067803 */ /* 0x000fe40000000000 */
[----:B------:R-:W-:Y:S02]  /*39a0*/  FSEL R157, R37, -INF , !P1 ;  /* 0xff800000259d7808 */ /* 0x000fe40004800000 */
[----:B------:R-:W-:Y:S02]  /*39b0*/  FSEL R167, R17, -INF , !P0 ;  /* 0xff80000011a77808 */ /* 0x000fe40004000000 */
[----:B------:R-:W-:-:S02]  /*39c0*/  ISETP.GE.AND P1, PT, R2, R11, PT ;  /* 0x0000000b0200720c */ /* 0x000fc40003f26270 */
[----:B------:R-:W-:Y:S02]  /*39d0*/  ISETP.NE.AND P0, PT, R6, RZ, PT ;  /* 0x000000ff0600720c */ /* 0x000fe40003f05270 */
[----:B------:R-:W-:Y:S02]  /*39e0*/  FSEL R175, R38, -INF , !P3 ;  /* 0xff80000026af7808 */ /* 0x000fe40005800000 */
[----:B------:R-:W-:Y:S02]  /*39f0*/  FSEL R163, R29, -INF , !P2 ;  /* 0xff8000001da37808 */ /* 0x000fe40005000000 */
[----:B------:R-:W-:Y:S02]  /*3a00*/  FSEL R165, R16, -INF , !P1 ;  /* 0xff80000010a57808 */ /* 0x000fe40004800000 */
[----:B------:R-:W-:Y:S02]  /*3a10*/  FSEL R168, R30, -INF , !P0 ;  /* 0xff8000001ea87808 */ /* 0x000fe40004000000 */
[----:B------:R-:W-:-:S02]  /*3a20*/  ISETP.GE.AND P5, PT, R2, R9, PT ;  /* 0x000000090200720c */ /* 0x000fc40003fa6270 */
[C---:B------:R-:W-:Y:S02]  /*3a30*/  ISETP.GE.AND P4, PT, R2.reuse, R10, PT ;  /* 0x0000000a0200720c */ /* 0x040fe40003f86270 */
[----:B------:R-:W-:Y:S02]  /*3a40*/  ISETP.GE.AND P3, PT, R2, R12, PT ;  /* 0x0000000c0200720c */ /* 0x000fe40003f66270 */
[C---:B------:R-:W-:Y:S02]  /*3a50*/  ISETP.GE.AND P2, PT, R0.reuse, R9, PT ;  /* 0x000000090000720c */ /* 0x040fe40003f46270 */
[C---:B------:R-:W-:Y:S02]  /*3a60*/  ISETP.GE.AND P1, PT, R0.reuse, R10, PT ;  /* 0x0000000a0000720c */ /* 0x040fe40003f26270 */
[----:B------:R-:W-:Y:S01]  /*3a70*/  ISETP.GE.AND P0, PT, R0, R12, PT ;  /* 0x0000000c0000720c */ /* 0x000fe20003f06270 */
[----:B------:R-:W-:Y:S01]  /*3a80*/  IMAD.IADD R0, R139, 0x1, R138 ;  /* 0x000000018b007824 */ /* 0x000fe200078e028a */
[----:B------:R-:W-:-:S02]  /*3a90*/  FSEL R170, R18, -INF , !P3 ;  /* 0xff80000012aa7808 */ /* 0x000fc40005800000 */
[----:B------:R-:W-:Y:S02]  /*3aa0*/  FSEL R171, R19, -INF , !P0 ;  /* 0xff80000013ab7808 */ /* 0x000fe40004000000 */
[----:B------:R-:W-:Y:S02]  /*3ab0*/  FSEL R172, R20, -INF , !P5 ;  /* 0xff80000014ac7808 */ /* 0x000fe40006800000 */
[----:B------:R-:W-:Y:S02]  /*3ac0*/  FSEL R173, R21, -INF , !P2 ;  /* 0xff80000015ad7808 */ /* 0x000fe40005000000 */
[----:B------:R-:W-:Y:S02]  /*3ad0*/  FSEL R174, R22, -INF , !P4 ;  /* 0xff80000016ae7808 */ /* 0x000fe40006000000 */
[----:B------:R-:W-:Y:S01]  /*3ae0*/  FSEL R192, R23, -INF , !P1 ;  /* 0xff80000017c07808 */ /* 0x000fe20004800000 */
[----:B------:R-:W-:Y:S06]  /*3af0*/  @!P6 BRA `(.L_x_663) ;  /* 0x0000000000d0e947 */ /* 0x000fec0003800000 */
[----:B------:R-:W-:Y:S01]  /*3b00*/  ULDC UR5, c[0x0][0x2d0] ;  /* 0x0000b40000057ab9 */ /* 0x000fe20000000800 */
[----:B------:R-:W-:Y:S01]  /*3b10*/  VIADD R2, R248, 0xfffffffe ;  /* 0xfffffffef8027836 */ /* 0x000fe20000000000 */
[----:B------:R-:W-:Y:S01]  /*3b20*/  ISETP.GE.AND P0, PT, R178, UR5, PT ;  /* 0x00000005b2007c0c */ /* 0x000fe2000bf06270 */
[----:B------:R-:W-:Y:S02]  /*3b30*/  BSSY B0, `(.L_x_664) ;  /* 0x000002f000007945 */ /* 0x000fe40003800000 */
[----:B------:R-:W-:Y:S01]  /*3b40*/  IMAD R6, R144, R2, RZ ;  /* 0x0000000290067224 */ /* 0x000fe200078e02ff */
[----:B------:R-:W-:Y:S01]  /*3b50*/  SHF.R.S32.HI R7, RZ, 0x1f, R2 ;  /* 0x0000001fff077819 */ /* 0x000fe20000011402 */
[----:B------:R-:W-:-:S04]  /*3b60*/  IMAD.WIDE.U32 R2, R2, R67, R154 ;  /* 0x0000004302027225 */ /* 0x000fc800078e009a */
[----:B------:R-:W-:-:S04]  /*3b70*/  IMAD R7, R7, R67, R6 ;  /* 0x0000004307077224 */ /* 0x000fc800078e0206 */
[----:B------:R-:W1:Y:S01]  /*3b80*/  @!P0 LDC.64 R18, c[0x0][0x218] ;  /* 0x00008600ff128b82 */ /* 0x000e620000000a00 */
[-C--:B------:R-:W-:Y:S01]  /*3b90*/  @!P0 IADD3 R6, P4, R152, R2.reuse, RZ ;  /* 0x0000000298068210 */ /* 0x080fe20007f9e0ff */
[----:B------:R-:W-:Y:S01]  /*3ba0*/  IMAD.IADD R7, R3, 0x1, R7 ;  /* 0x0000000103077824 */ /* 0x000fe200078e0207 */
[C---:B------:R-:W-:Y:S01]  /*3bb0*/  @!P0 LEA R8, P2, R232.reuse, R2, 0x5 ;  /* 0x00000002e8088211 */ /* 0x040fe200078428ff */
[----:B------:R2:W-:Y:S02]  /*3bc0*/  @P0 STS.128 [R191+0x4000], RZ ;  /* 0x004000ffbf000388 */ /* 0x0005e40000000c00 */
[----:B------:R-:W-:Y:S01]  /*3bd0*/  @!P0 IMAD.X R13, R151, 0x1, R7, P4 ;  /* 0x00000001970d8824 */ /* 0x000fe200020e0607 */
[----:B------:R-:W-:Y:S01]  /*3be0*/  @!P0 LEA.HI.X R15, R232, R7, R233, 0x5, P2 ;  /* 0x00000007e80f8211 */ /* 0x000fe200010f2ce9 */
[----:B------:R-:W3:Y:S08]  /*3bf0*/  @!P0 LDC.64 R16, c[0x0][0x218] ;  /* 0x00008600ff108b82 */ /* 0x000ef00000000a00 */
[----:B------:R-:W4:Y:S01]  /*3c00*/  @!P0 LDC.64 R20, c[0x0][0x218] ;  /* 0x00008600ff148b82 */ /* 0x000f220000000a00 */
[----:B-1----:R-:W-:-:S04]  /*3c10*/  @!P0 LEA R18, P5, R2, R18, 0x1 ;  /* 0x0000001202128211 */ /* 0x002fc800078a08ff */
[----:B------:R-:W-:Y:S02]  /*3c20*/  @!P0 LEA.HI.X R19, R2, R19, R7, 0x1, P5 ;  /* 0x0000001302138211 */ /* 0x000fe400028f0c07 */
[----:B---3--:R-:W-:-:S03]  /*3c30*/  @!P0 LEA R16, P3, R6, R16, 0x1 ;  /* 0x0000001006108211 */ /* 0x008fc600078608ff */
[----:B------:R-:W-:Y:S01]  /*3c40*/  @!PT LDS RZ, [RZ] ;  /* 0x00000000fffff984 */ /* 0x000fe20000000800 */
[----:B------:R-:W-:Y:S01]  /*3c50*/  @!PT LDS RZ, [RZ] ;  /* 0x00000000fffff984 */ /* 0x000fe20000000800 */
[----:B------:R-:W-:Y:S01]  /*3c60*/  @!PT LDS RZ, [RZ] ;  /* 0x00000000fffff984 */ /* 0x000fe20000000800 */
[----:B------:R2:W-:Y:S01]  /*3c70*/  @!P0 LDGSTS.E.BYPASS.LTC128B.128 [R191+0x4000], desc[UR20][R18.64] ;  /* 0x0400000012bf8fae */ /* 0x0005e2000b901d54 */
[----:B------:R-:W-:-:S03]  /*3c80*/  @!P0 LEA.HI.X R17, R6, R17, R13, 0x1, P3 ;  /* 0x0000001106118211 */ /* 0x000fc600018f0c0d */
[----:B------:R2:W-:Y:S01]  /*3c90*/  @P0 STS.128 [R191+0x4800], RZ ;  /* 0x004800ffbf000388 */ /* 0x0005e20000000c00 */
[----:B----4-:R-:W-:-:S03]  /*3ca0*/  @!P0 LEA R14, P1, R8, R20, 0x1 ;  /* 0x00000014080e8211 */ /* 0x010fc600078208ff */
        /* <DEDUP_REMOVED lines=23> */
.L_x_665:
[----:B------:R-:W-:Y:S05]  /*3e20*/  BSYNC B0 ;  /* 0x0000000000007941 */ /* 0x000fea0003800000 */
.L_x_664:
[----:B------:R-:W0:Y:S02]  /*3e30*/  LDGDEPBAR ;  /* 0x00000000000079af */ /* 0x000e240000000000 */
.L_x_663:
[----:B-1----:R-:W-:Y:S01]  /*3e40*/  FMNMX.FTZ R2, R64, R66, !PT ;  /* 0x0000004240027209 */ /* 0x002fe20007810000 */
[----:B------:R-:W-:Y:S01]  /*3e50*/  IMAD.WIDE.U32 R246, R150, -0x2daee0ad, RZ ;  /* 0xd2511f5396f67825 */ /* 0x000fe200078e00ff */
[----:B------:R-:W-:Y:S01]  /*3e60*/  FMNMX.FTZ R13, R94, R84, !PT ;  /* 0x000000545e0d7209 */ /* 0x000fe20007810000 */
[----:B------:R-:W-:Y:S01]  /*3e70*/  UIADD3 UR16, UR22, -0x61c88647, URZ ;  /* 0x9e3779b916107890 */ /* 0x000fe2000fffe03f */
[----:B------:R-:W-:Y:S01]  /*3e80*/  FMNMX.FTZ R2, R76, R2, !PT ;  /* 0x000000024c027209 */ /* 0x000fe20007810000 */
[----:B--2---:R-:W-:Y:S01]  /*3e90*/  IMAD.WIDE.U32 R18, R251, -0x326172a9, RZ ;  /* 0xcd9e8d57fb127825 */ /* 0x004fe200078e00ff */
[----:B------:R-:W-:Y:S01]  /*3ea0*/  LOP3.LUT R252, R148, UR22, RZ, 0x3c, !PT ;  /* 0x0000001694fc7c12 */ /* 0x000fe2000f8e3cff */
[----:B------:R-:W-:Y:S01]  /*3eb0*/  UIADD3 UR15, UR23, -0x4498517b, URZ ;  /* 0xbb67ae85170f7890 */ /* 0x000fe2000fffe03f */
[----:B------:R-:W-:Y:S01]  /*3ec0*/  FMNMX.FTZ R2, R79, R2, !PT ;  /* 0x000000024f027209 */ /* 0x000fe20007810000 */
[----:B------:R-:W-:Y:S01]  /*3ed0*/  VIADD R17, R251, 0x4 ;  /* 0x00000004fb117836 */ /* 0x000fe20000000000 */
[----:B------:R-:W-:Y:S01]  /*3ee0*/  LOP3.LUT R14, R19, R252, RZ, 0x3c, !PT ;  /* 0x000000fc130e7212 */ /* 0x000fe200078e3cff */
[----:B------:R-:W-:Y:S01]  /*3ef0*/  STL [R1+0x5c], R252 ;  /* 0x00005cfc01007387 */ /* 0x000fe20000100800 */
[----:B------:R-:W-:Y:S01]  /*3f00*/  FMNMX.FTZ R2, R93, R2, !PT ;  /* 0x000000025d027209 */ /* 0x000fe20007810000 */
[----:B------:R-:W-:Y:S01]  /*3f10*/  UIADD3 UR13, UR23, 0x76cf5d0a, URZ ;  /* 0x76cf5d0a170d7890 */ /* 0x000fe2000fffe03f */
[----:B------:R-:W-:Y:S01]  /*3f20*/  LEA R177, R0, UR4, 0x1 ;  /* 0x0000000400b17c11 */ /* 0x000fe2000f8e08ff */
[----:B------:R-:W-:Y:S01]  /*3f30*/  STL [R1+0x70], R17 ;  /* 0x0000701101007387 */ /* 0x000fe20000100800 */
[----:B------:R-:W-:Y:S01]  /*3f40*/  FMNMX.FTZ R2, R78, R2, !PT ;  /* 0x000000024e027209 */ /* 0x000fe20007810000 */
[----:B------:R-:W-:Y:S01]  /*3f50*/  ULDC UR19, c[0x0][0x2ec] ;  /* 0x0000bb0000137ab9 */ /* 0x000fe20000000800 */
[----:B------:R-:W-:Y:S01]  /*3f60*/  UIADD3 UR14, UR22, 0x3c6ef372, URZ ;  /* 0x3c6ef372160e7890 */ /* 0x000fe2000fffe03f */
[--C-:B------:R-:W-:Y:S01]  /*3f70*/  IMAD R178, R5, 0x2, R177.reuse ;  /* 0x0000000205b27824 */ /* 0x100fe200078e02b1 */
[----:B------:R-:W-:Y:S01]  /*3f80*/  FMNMX.FTZ R2, R44, R2, !PT ;  /* 0x000000022c027209 */ /* 0x000fe20007810000 */
[----:B------:R-:W-:Y:S01]  /*3f90*/  UIADD3 UR11, UR23, 0x32370b8f, URZ ;  /* 0x32370b8f170b7890 */ /* 0x000fe2000fffe03f */
[----:B------:R-:W-:Y:S01]  /*3fa0*/  IMAD R180, R4, 0x2, R177 ;  /* 0x0000000204b47824 */ /* 0x000fe200078e02b1 */
[----:B------:R-:W-:Y:S01]  /*3fb0*/  UIADD3 UR12, UR22, -0x255992d5, URZ ;  /* 0xdaa66d2b160c7890 */ /* 0x000fe2000fffe03f */
[----:B------:R-:W-:Y:S01]  /*3fc0*/  FMNMX.FTZ R2, R80, R2, !PT ;  /* 0x0000000250027209 */ /* 0x000fe20007810000 */
[----:B------:R-:W-:Y:S01]  /*3fd0*/  UIADD3 UR10, UR22, 0x78dde6e4, URZ ;  /* 0x78dde6e4160a7890 */ /* 0x000fe2000fffe03f */
[----:B------:R-:W-:Y:S01]  /*3fe0*/  IMAD R179, R4, 0x2, R178 ;  /* 0x0000000204b37824 */ /* 0x000fe200078e02b2 */
[----:B------:R-:W-:Y:S01]  /*3ff0*/  UIADD3 UR9, UR23, -0x126145ec, URZ ;  /* 0xed9eba1417097890 */ /* 0x000fe2000fffe03f */
[----:B------:R-:W-:Y:S01]  /*4000*/  FMNMX.FTZ R2, R124, R2, !PT ;  /* 0x000000027c027209 */ /* 0x000fe20007810000 */
[----:B------:R-:W-:Y:S01]  /*4010*/  UIADD3 UR5, UR23, -0x56f99767, URZ ;  /* 0xa906689917057890 */ /* 0x000fe2000fffe03f */
[----:B------:R-:W-:Y:S01]  /*4020*/  LDSM.16.MT88.4 R36, [R177+0x6000] ;  /* 0x00600000b124783b */ /* 0x000fe20000004200 */
[----:B------:R-:W-:Y:S01]  /*4030*/  UIADD3 UR8, UR22, 0x1715609d, URZ ;  /* 0x1715609d16087890 */ /* 0x000fe2000fffe03f */
[----:B------:R-:W-:-:S02]  /*4040*/  FMNMX.FTZ R2, R125, R2, !PT ;  /* 0x000000027d027209 */ /* 0x000fc40007810000 */
[----:B------:R-:W-:Y:S02]  /*4050*/  LDSM.16.MT88.4 R40, [R178+0x6000] ;  /* 0x00600000b228783b */ /* 0x000fe40000004200 */
[----:B------:R-:W-:Y:S02]  /*4060*/  FMNMX.FTZ R2, R128, R2, !PT ;  /* 0x0000000280027209 */ /* 0x000fe40007810000 */
[----:B------:R-:W-:Y:S02]  /*4070*/  LDSM.16.MT88.4 R48, [R179+0x6000] ;  /* 0x00600000b330783b */ /* 0x000fe40000004200 */
[----:B------:R-:W-:-:S04]  /*4080*/  FMNMX.FTZ R2, R129, R2, !PT ;  /* 0x0000000281027209 */ /* 0x000fc80007810000 */
[----:B------:R-:W-:-:S04]  /*4090*/  FMNMX.FTZ R2, R158, R2, !PT ;  /* 0x000000029e027209 */ /* 0x000fc80007810000 */
[----:B------:R-:W-:Y:S02]  /*40a0*/  FMNMX.FTZ R3, R157, R2, !PT ;  /* 0x000000029d037209 */ /* 0x000fe40007810000 */
[----:B------:R-:W-:Y:S02]  /*40b0*/  FMNMX.FTZ R2, R77, R92, !PT ;  /* 0x0000005c4d027209 */ /* 0x000fe40007810000 */
[----:B------:R-:W-:Y:S02]  /*40c0*/  FMNMX.FTZ R3, R172, R3, !PT ;  /* 0x00000003ac037209 */ /* 0x000fe40007810000 */
[----:B------:R-:W-:Y:S02]  /*40d0*/  FMNMX.FTZ R2, R52, R2, !PT ;  /* 0x0000000234027209 */ /* 0x000fe40007810000 */
[----:B------:R-:W-:Y:S02]  /*40e0*/  FMNMX.FTZ R3, R173, R3, !PT ;  /* 0x00000003ad037209 */ /* 0x000fe40007810000 */
[----:B------:R-:W-:-:S03]  /*40f0*/  FMNMX.FTZ R2, R53, R2, !PT ;  /* 0x0000000235027209 */ /* 0x000fc60007810000 */
[----:B------:R-:W1:Y:S01]  /*4100*/  SHFL.BFLY PT, R97, R3, 0x2, 0x1f ;  /* 0x0c401f0003617f89 */ /* 0x000e6200000e0000 */
[----:B------:R-:W-:Y:S01]  /*4110*/  FMNMX.FTZ R6, R85, R2, !PT ;  /* 0x0000000255067209 */ /* 0x000fe20007810000 */
[----:B------:R-:W-:-:S03]  /*4120*/  IMAD.SHL.U32 R2, R156, 0x2, RZ ;  /* 0x000000029c027824 */ /* 0x000fc600078e00ff */
[----:B------:R-:W-:Y:S01]  /*4130*/  FMNMX.FTZ R6, R86, R6, !PT ;  /* 0x0000000656067209 */ /* 0x000fe20007810000 */
[----:B------:R-:W-:Y:S01]  /*4140*/  VIADD R7, R2, 0x1 ;  /* 0x0000000102077836 */ /* 0x000fe20000000000 */
[----:B------:R-:W-:Y:S02]  /*4150*/  LOP3.LUT R8, R247, UR23, R2, 0x96, !PT ;  /* 0x00000017f7087c12 */ /* 0x000fe4000f8e9602 */
[----:B------:R-:W-:Y:S02]  /*4160*/  FMNMX.FTZ R2, R87, R6, !PT ;  /* 0x0000000657027209 */ /* 0x000fe40007810000 */
[----:B------:R-:W-:Y:S01]  /*4170*/  LOP3.LUT R6, R247, UR23, R7, 0x96, !PT ;  /* 0x00000017f7067c12 */ /* 0x000fe2000f8e9607 */
[----:B------:R-:W-:Y:S01]  /*4180*/  IMAD.WIDE.U32 R20, R8, -0x326172a9, RZ ;  /* 0xcd9e8d5708147825 */ /* 0x000fe200078e00ff */
[----:B------:R-:W-:-:S03]  /*4190*/  FMNMX.FTZ R2, R100, R2, !PT ;  /* 0x0000000264027209 */ /* 0x000fc60007810000 */
[----:B------:R-:W-:Y:S01]  /*41a0*/  IMAD.WIDE.U32 R26, R6, -0x326172a9, RZ ;  /* 0xcd9e8d57061a7825 */ /* 0x000fe200078e00ff */
[----:B------:R-:W-:Y:S02]  /*41b0*/  FMNMX.FTZ R2, R140, R2, !PT ;  /* 0x000000028c027209 */ /* 0x000fe40007810000 */
[----:B------:R-:W-:Y:S02]  /*41c0*/  FMNMX.FTZ R6, R54, R13, !PT ;  /* 0x0000000d36067209 */ /* 0x000fe40007810000 */
[----:B------:R-:W-:Y:S02]  /*41d0*/  FMNMX.FTZ R7, R141, R2, !PT ;  /* 0x000000028d077209 */ /* 0x000fe40007810000 */
[----:B------:R-:W-:Y:S02]  /*41e0*/  FMNMX.FTZ R8, R55, R6, !PT ;  /* 0x0000000637087209 */ /* 0x000fe40007810000 */
[----:B-1----:R-:W-:Y:S01]  /*41f0*/  FMNMX.FTZ R97, R3, R97, !PT ;  /* 0x0000006103617209 */ /* 0x002fe20007810000 */
[----:B------:R-:W-:Y:S01]  /*4200*/  IMAD.WIDE.U32 R2, R17, -0x326172a9, RZ ;  /* 0xcd9e8d5711027825 */ /* 0x000fe200078e00ff */
[----:B------:R-:W-:-:S02]  /*4210*/  FMNMX.FTZ R13, R142, R7, !PT ;  /* 0x000000078e0d7209 */ /* 0x000fc40007810000 */
[--C-:B------:R-:W-:Y:S01]  /*4220*/  LOP3.LUT R16, R21, UR16, R18.reuse, 0x96, !PT ;  /* 0x0000001015107c12 */ /* 0x100fe2000f8e9612 */
[----:B------:R-:W-:Y:S01]  /*4230*/  IMAD.WIDE.U32 R6, R14, -0x2daee0ad, RZ ;  /* 0xd2511f530e067825 */ /* 0x000fe200078e00ff */
[----:B------:R-:W-:Y:S01]  /*4240*/  FMNMX.FTZ R13, R143, R13, !PT ;  /* 0x0000000d8f0d7209 */ /* 0x000fe20007810000 */
[----:B------:R-:W1:Y:S01]  /*4250*/  SHFL.BFLY PT, R17, R97, 0x1, 0x1f ;  /* 0x0c201f0061117f89 */ /* 0x000e6200000e0000 */
[----:B------:R-:W-:Y:S01]  /*4260*/  LOP3.LUT R14, R3, R252, RZ, 0x3c, !PT ;  /* 0x000000fc030e7212 */ /* 0x000fe200078e3cff */
[----:B------:R-:W-:Y:S01]  /*4270*/  IMAD.WIDE.U32 R32, R16, -0x2daee0ad, RZ ;  /* 0xd2511f5310207825 */ /* 0x000fe200078e00ff */
[----:B------:R-:W-:Y:S02]  /*4280*/  FMNMX.FTZ R3, R101, R8, !PT ;  /* 0x0000000865037209 */ /* 0x000fe40007810000 */
[----:B------:R-:W-:Y:S02]  /*4290*/  LOP3.LUT R15, R27, UR16, R18, 0x96, !PT ;  /* 0x000000101b0f7c12 */ /* 0x000fe4000f8e9612 */
[----:B------:R-:W-:-:S02]  /*42a0*/  FMNMX.FTZ R8, R161, R13, !PT ;  /* 0x0000000da1087209 */ /* 0x000fc40007810000 */
[--C-:B------:R-:W-:Y:S01]  /*42b0*/  LOP3.LUT R24, R21, UR16, R2.reuse, 0x96, !PT ;  /* 0x0000001015187c12 */ /* 0x100fe2000f8e9602 */
[----:B------:R-:W-:Y:S01]  /*42c0*/  IMAD.WIDE.U32 R30, R15, -0x2daee0ad, RZ ;  /* 0xd2511f530f1e7825 */ /* 0x000fe200078e00ff */
[----:B------:R-:W-:Y:S02]  /*42d0*/  LOP3.LUT R18, R27, UR16, R2, 0x96, !PT ;  /* 0x000000101b127c12 */ /* 0x000fe4000f8e9602 */
[----:B------:R-:W-:Y:S01]  /*42e0*/  FMNMX.FTZ R2, R121, R3, !PT ;  /* 0x0000000379027209 */ /* 0x000fe20007810000 */
[----:B------:R-:W-:Y:S01]  /*42f0*/  IMAD.WIDE.U32 R24, R24, -0x2daee0ad, RZ ;  /* 0xd2511f5318187825 */ /* 0x000fe200078e00ff */
[----:B------:R-:W-:Y:S02]  /*4300*/  FMNMX.FTZ R3, R163, R8, !PT ;  /* 0x00000008a3037209 */ /* 0x000fe40007810000 */
[----:B------:R-:W-:Y:S01]  /*4310*/  FMNMX.FTZ R2, R122, R2, !PT ;  /* 0x000000027a027209 */ /* 0x000fe20007810000 */
[----:B------:R-:W-:Y:S01]  /*4320*/  IMAD.WIDE.U32 R18, R18, -0x2daee0ad, RZ ;  /* 0xd2511f5312127825 */ /* 0x000fe200078e00ff */
[----:B------:R-:W-:-:S02]  /*4330*/  LOP3.LUT R13, R7, UR15, R246, 0x96, !PT ;  /* 0x0000000f070d7c12 */ /* 0x000fc4000f8e96f6 */
[----:B------:R-:W-:Y:S02]  /*4340*/  FMNMX.FTZ R7, R165, R3, !PT ;  /* 0x00000003a5077209 */ /* 0x000fe40007810000 */
[----:B------:R-:W-:Y:S01]  /*4350*/  FMNMX.FTZ R8, R123, R2, !PT ;  /* 0x000000027b087209 */ /* 0x000fe20007810000 */
[----:B------:R-:W-:Y:S01]  /*4360*/  IMAD.WIDE.U32 R2, R14, -0x2daee0ad, RZ ;  /* 0xd2511f530e027825 */ /* 0x000fe200078e00ff */
[----:B------:R-:W-:Y:S02]  /*4370*/  FMNMX.FTZ R7, R167, R7, !PT ;  /* 0x00000007a7077209 */ /* 0x000fe40007810000 */
[--C-:B------:R-:W-:Y:S01]  /*4380*/  LOP3.LUT R28, R33, UR13, R6.reuse, 0x96, !PT ;  /* 0x0000000d211c7c12 */ /* 0x100fe2000f8e9606 */
[----:B------:R-:W-:Y:S01]  /*4390*/  IMAD.WIDE.U32 R58, R13, -0x326172a9, RZ ;  /* 0xcd9e8d570d3a7825 */ /* 0x000fe200078e00ff */
[----:B------:R-:W-:Y:S01]  /*43a0*/  LOP3.LUT R144, R31, UR13, R6, 0x96, !PT ;  /* 0x0000000d1f907c12 */ /* 0x000fe2000f8e9606 */
[----:B------:R-:W2:Y:S01]  /*43b0*/  SHFL.BFLY PT, R16, R7, 0x2, 0x1f ;  /* 0x0c401f0007107f89 */ /* 0x000ea200000e0000 */
[----:B------:R-:W-:Y:S01]  /*43c0*/  FMNMX.FTZ R6, R146, R8, !PT ;  /* 0x0000000892067209 */ /* 0x000fe20007810000 */
[----:B------:R-:W-:Y:S01]  /*43d0*/  IMAD.WIDE.U32 R28, R28, -0x326172a9, RZ ;  /* 0xcd9e8d571c1c7825 */ /* 0x000fe200078e00ff */
[----:B------:R-:W-:-:S02]  /*43e0*/  LOP3.LUT R8, R3, UR15, R246, 0x96, !PT ;  /* 0x0000000f03087c12 */ /* 0x000fc4000f8e96f6 */
[----:B------:R-:W-:Y:S02]  /*43f0*/  FMNMX.FTZ R3, R159, R6, !PT ;  /* 0x000000069f037209 */ /* 0x000fe40007810000 */
[----:B------:R-:W-:Y:S01]  /*4400*/  FMNMX.FTZ R6, R95, R118, !PT ;  /* 0x000000765f067209 */ /* 0x000fe20007810000 */
[----:B------:R-:W-:Y:S01]  /*4410*/  IMAD.WIDE.U32 R56, R8, -0x326172a9, RZ ;  /* 0xcd9e8d5708387825 */ /* 0x000fe200078e00ff */
[----:B------:R-:W-:Y:S02]  /*4420*/  FMNMX.FTZ R3, R145, R3, !PT ;  /* 0x0000000391037209 */ /* 0x000fe40007810000 */
[----:B-1----:R-:W-:Y:S02]  /*4430*/  FMNMX.FTZ R97, R97, R17, !PT ;  /* 0x0000001161617209 */ /* 0x002fe40007810000 */
[----:B------:R-:W-:Y:S02]  /*4440*/  FMNMX.FTZ R3, R147, R3, !PT ;  /* 0x0000000393037209 */ /* 0x000fe40007810000 */
[----:B------:R-:W-:Y:S01]  /*4450*/  FMNMX.FTZ R6, R119, R6, !PT ;  /* 0x0000000677067209 */ /* 0x000fe20007810000 */
[----:B------:R-:W-:Y:S01]  /*4460*/  FMUL.FTZ R8, R97, UR19 ;  /* 0x0000001361087c20 */ /* 0x000fe20008410000 */
[----:B------:R-:W-:-:S02]  /*4470*/  FMNMX.FTZ R3, R168, R3, !PT ;  /* 0x00000003a8037209 */ /* 0x000fc40007810000 */
[----:B------:R-:W-:Y:S02]  /*4480*/  FMNMX.FTZ R6, R120, R6, !PT ;  /* 0x0000000678067209 */ /* 0x000fe40007810000 */
[----:B------:R-:W-:Y:S02]  /*4490*/  FSETP.NEU.FTZ.AND P0, PT, R97, -INF , PT ;  /* 0xff8000006100780b */ /* 0x000fe40003f1d000 */
[----:B------:R-:W-:Y:S02]  /*44a0*/  FMNMX.FTZ R3, R169, R3, !PT ;  /* 0x00000003a9037209 */ /* 0x000fe40007810000 */
[----:B------:R-:W-:Y:S02]  /*44b0*/  FMNMX.FTZ R13, R127, R6, !PT ;  /* 0x000000067f0d7209 */ /* 0x000fe40007810000 */
[----:B------:R-:W-:Y:S02]  /*44c0*/  FSEL R8, R8, RZ, P0 ;  /* 0x000000ff08087208 */ /* 0x000fe40000000000 */
[----:B------:R-:W-:-:S02]  /*44d0*/  FMNMX.FTZ R6, R170, R3, !PT ;  /* 0x00000003aa067209 */ /* 0x000fc40007810000 */
[----:B--2---:R-:W-:Y:S01]  /*44e0*/  FMNMX.FTZ R3, R7, R16, !PT ;  /* 0x0000001007037209 */ /* 0x004fe20007810000 */
[----:B------:R-:W-:Y:S01]  /*44f0*/  FFMA.FTZ R7, R64, UR19, -R8 ;  /* 0x0000001340077c23 */ /* 0x000fe20008010808 */
[----:B------:R-:W-:Y:S02]  /*4500*/  FMNMX.FTZ R6, R171, R6, !PT ;  /* 0x00000006ab067209 */ /* 0x000fe40007810000 */
[----:B------:R-:W-:Y:S01]  /*4510*/  FMNMX.FTZ R13, R131, R13, !PT ;  /* 0x0000000d830d7209 */ /* 0x000fe20007810000 */
[----:B------:R1:W-:Y:S01]  /*4520*/  MUFU.EX2 R249, R7 ;  /* 0x0000000700f97308 */ /* 0x0003e20000000800 */
[C---:B------:R-:W-:Y:S01]  /*4530*/  LOP3.LUT R22, R59.reuse, UR14, R20, 0x96, !PT ;  /* 0x0000000e3b167c12 */ /* 0x040fe2000f8e9614 */
[----:B------:R-:W2:Y:S01]  /*4540*/  SHFL.BFLY PT, R16, R6, 0x2, 0x1f ;  /* 0x0c401f0006107f89 */ /* 0x000ea200000e0000 */
[----:B------:R-:W-:Y:S02]  /*4550*/  FMNMX.FTZ R13, R126, R13, !PT ;  /* 0x0000000d7e0d7209 */ /* 0x000fe40007810000 */
[--C-:B------:R-:W-:Y:S01]  /*4560*/  LOP3.LUT R14, R59, UR14, R26.reuse, 0x96, !PT ;  /* 0x0000000e3b0e7c12 */ /* 0x100fe2000f8e961a */
[----:B------:R-:W-:Y:S01]  /*4570*/  IMAD.WIDE.U32 R22, R22, -0x2daee0ad, RZ ;  /* 0xd2511f5316167825 */ /* 0x000fe200078e00ff */
[----:B------:R-:W-:-:S02]  /*4580*/  LOP3.LUT R15, R57, UR14, R26, 0x96, !PT ;  /* 0x0000000e390f7c12 */ /* 0x000fc4000f8e961a */
[--C-:B------:R-:W-:Y:S01]  /*4590*/  LOP3.LUT R26, R25, UR13, R2.reuse, 0x96, !PT ;  /* 0x0000000d191a7c12 */ /* 0x100fe2000f8e9602 */
[----:B------:R-:W-:Y:S01]  /*45a0*/  IMAD.WIDE.U32 R116, R14, -0x2daee0ad, RZ ;  /* 0xd2511f530e747825 */ /* 0x000fe200078e00ff */
[----:B------:R-:W-:-:S03]  /*45b0*/  LOP3.LUT R59, R19, UR13, R2, 0x96, !PT ;  /* 0x0000000d133b7c12 */ /* 0x000fc6000f8e9602 */
[----:B------:R-:W-:Y:S01]  /*45c0*/  FFMA.FTZ R2, R76, UR19, -R8 ;  /* 0x000000134c027c23 */ /* 0x000fe20008010808 */
[----:B------:R-:W-:Y:S01]  /*45d0*/  LOP3.LUT R20, R57, UR14, R20, 0x96, !PT ;  /* 0x0000000e39147c12 */ /* 0x000fe2000f8e9614 */
[----:B------:R-:W3:Y:S01]  /*45e0*/  SHFL.BFLY PT, R14, R3, 0x1, 0x1f ;  /* 0x0c201f00030e7f89 */ /* 0x000ee200000e0000 */
[----:B------:R-:W-:Y:S01]  /*45f0*/  IMAD.WIDE.U32 R98, R15, -0x2daee0ad, RZ ;  /* 0xd2511f530f627825 */ /* 0x000fe200078e00ff */
[----:B------:R-:W-:Y:S03]  /*4600*/  MUFU.EX2 R238, R2 ;  /* 0x0000000200ee7308 */ /* 0x000fe60000000800 */
[----:B-1----:R-:W-:Y:S01]  /*4610*/  FFMA.FTZ R7, R66, UR19, -R8 ;  /* 0x0000001342077c23 */ /* 0x002fe20008010808 */
[----:B------:R-:W-:Y:S01]  /*4620*/  LOP3.LUT R17, R23, UR11, R32, 0x96, !PT ;  /* 0x0000000b17117c12 */ /* 0x000fe2000f8e9620 */
[----:B------:R-:W-:Y:S01]  /*4630*/  IMAD.WIDE.U32 R20, R20, -0x2daee0ad, RZ ;  /* 0xd2511f5314147825 */ /* 0x000fe200078e00ff */
[----:B------:R-:W-:-:S02]  /*4640*/  LOP3.LUT R57, R99, UR11, R18, 0x96, !PT ;  /* 0x0000000b63397c12 */ /* 0x000fc4000f8e9612 */
[----:B------:R-:W-:Y:S01]  /*4650*/  LOP3.LUT R18, R29, UR12, R58, 0x96, !PT ;  /* 0x0000000c1d127c12 */ /* 0x000fe2000f8e963a */
[----:B------:R-:W-:Y:S01]  /*4660*/  IMAD.WIDE.U32 R26, R26, -0x326172a9, RZ ;  /* 0xcd9e8d571a1a7825 */ /* 0x000fe200078e00ff */
[----:B------:R1:W-:Y:S01]  /*4670*/  MUFU.EX2 R245, R7 ;  /* 0x0000000700f57308 */ /* 0x0003e20000000800 */
[----:B------:R-:W-:Y:S02]  /*4680*/  LOP3.LUT R24, R21, UR11, R24, 0x96, !PT ;  /* 0x0000000b15187c12 */ /* 0x000fe4000f8e9618 */
[----:B--2---:R-:W-:Y:S01]  /*4690*/  FMNMX.FTZ R21, R6, R16, !PT ;  /* 0x0000001006157209 */ /* 0x004fe20007810000 */
[----:B------:R-:W-:Y:S01]  /*46a0*/  IMAD.WIDE.U32 R18, R18, -0x2daee0ad, RZ ;  /* 0xd2511f5312127825 */ /* 0x000fe200078e00ff */
[----:B------:R-:W-:-:S03]  /*46b0*/  LOP3.LUT R117, R117, UR11, R30, 0x96, !PT ;  /* 0x0000000b75757c12 */ /* 0x000fc6000f8e961e */
[----:B------:R-:W-:Y:S01]  /*46c0*/  SHFL.BFLY PT, R29, R21, 0x1, 0x1f ;  /* 0x0c201f00151d7f89 */ /* 0x000fe200000e0000 */
[----:B------:R-:W-:Y:S01]  /*46d0*/  IMAD.WIDE.U32 R24, R24, -0x326172a9, RZ ;  /* 0xcd9e8d5718187825 */ /* 0x000fe200078e00ff */
[----:B------:R-:W-:-:S03]  /*46e0*/  LOP3.LUT R22, R19, UR9, R22, 0x96, !PT ;  /* 0x0000000913167c12 */ /* 0x000fc6000f8e9616 */
[----:B------:R-:W-:Y:S01]  /*46f0*/  IMAD.WIDE.U32 R16, R17, -0x326172a9, RZ ;  /* 0xcd9e8d5711107825 */ /* 0x000fe200078e00ff */
[----:B---3--:R-:W-:Y:S02]  /*4700*/  FMNMX.FTZ R3, R3, R14, !PT ;  /* 0x0000000e03037209 */ /* 0x008fe40007810000 */
[----:B------:R-:W-:Y:S01]  /*4710*/  LOP3.LUT R14, R27, UR12, R56, 0x96, !PT ;  /* 0x0000000c1b0e7c12 */ /* 0x000fe2000f8e9638 */
[----:B------:R-:W-:Y:S01]  /*4720*/  IMAD.WIDE.U32 R22, R22, -0x326172a9, RZ ;  /* 0xcd9e8d5716167825 */ /* 0x000fe200078e00ff */
[----:B-1----:R-:W-:Y:S02]  /*4730*/  FMNMX.FTZ R7, R130, R13, !PT ;  /* 0x0000000d82077209 */ /* 0x002fe40007810000 */
[----:B------:R-:W-:Y:S01]  /*4740*/  FSETP.NEU.FTZ.AND P0, PT, R3, -INF , PT ;  /* 0xff8000000300780b */ /* 0x000fe20003f1d000 */
[----:B------:R-:W-:Y:S01]  /*4750*/  IMAD.WIDE.U32 R14, R14, -0x2daee0ad, RZ ;  /* 0xd2511f530e0e7825 */ /* 0x000fe200078e00ff */
[----:B------:R-:W-:Y:S02]  /*4760*/  FMNMX.FTZ R7, R164, R7, !PT ;  /* 0x00000007a4077209 */ /* 0x000fe40007810000 */
[----:B------:R-:W-:-:S02]  /*4770*/  LOP3.LUT R13, R25, UR10, R26, 0x96, !PT ;  /* 0x0000000a190d7c12 */ /* 0x000fc4000f8e961a */
[----:B------:R-:W-:Y:S01]  /*4780*/  FMNMX.FTZ R2, R166, R7, !PT ;  /* 0x00000007a6027209 */ /* 0x000fe20007810000 */
[----:B------:R-:W-:Y:S01]  /*4790*/  FFMA.FTZ R7, R79, UR19, -R8 ;  /* 0x000000134f077c23 */ /* 0x000fe20008010808 */
[----:B------:R-:W-:Y:S01]  /*47a0*/  LOP3.LUT R17, R17, UR10, R28, 0x96, !PT ;  /* 0x0000000a11117c12 */ /* 0x000fe2000f8e961c */
[----:B------:R-:W-:Y:S01]  /*47b0*/  IMAD.WIDE.U32 R30, R13, -0x2daee0ad, RZ ;  /* 0xd2511f530d1e7825 */ /* 0x000fe200078e00ff */
[----:B------:R-:W-:Y:S01]  /*47c0*/  FMNMX.FTZ R2, R160, R2, !PT ;  /* 0x00000002a0027209 */ /* 0x000fe20007810000 */
[----:B------:R1:W-:Y:S01]  /*47d0*/  MUFU.EX2 R236, R7 ;  /* 0x0000000700ec7308 */ /* 0x0003e20000000800 */
[----:B------:R-:W-:Y:S01]  /*47e0*/  LOP3.LUT R15, R15, UR9, R20, 0x96, !PT ;  /* 0x000000090f0f7c12 */ /* 0x000fe2000f8e9614 */
        /* <DEDUP_REMOVED lines=11> */
[----:B------:R-:W-:-:S03]  /*48a0*/  FMNMX.FTZ R6, R174, R6, !PT ;  /* 0x00000006ae067209 */ /* 0x000fc60007810000 */
[----:B-1----:R-:W-:Y:S01]  /*48b0*/  FFMA.FTZ R7, R93, UR19, -R8 ;  /* 0x000000135d077c23 */ /* 0x002fe20008010808 */
[----:B------:R-:W-:Y:S02]  /*48c0*/  LOP3.LUT R24, R17, UR8, R24, 0x96, !PT ;  /* 0x0000000811187c12 */ /* 0x000fe4000f8e9618 */
[----:B------:R-:W-:Y:S01]  /*48d0*/  FMNMX.FTZ R6, R192, R6, !PT ;  /* 0x00000006c0067209 */ /* 0x000fe20007810000 */
[----:B------:R1:W-:Y:S01]  /*48e0*/  MUFU.EX2 R231, R7 ;  /* 0x0000000700e77308 */ /* 0x0003e20000000800 */
[----:B------:R-:W-:Y:S02]  /*48f0*/  LOP3.LUT R23, R14, 0xff, RZ, 0xc0, !PT ;  /* 0x000000ff0e177812 */ /* 0x000fe400078ec0ff */
[----:B------:R-:W-:Y:S01]  /*4900*/  SHF.R.U32.HI R19, RZ, 0x18, R14 ;  /* 0x00000018ff137819 */ /* 0x000fe2000001160e */
[----:B------:R-:W3:Y:S01]  /*4910*/  SHFL.BFLY PT, R96, R6, 0x2, 0x1f ;  /* 0x0c401f0006607f89 */ /* 0x000ee200000e0000 */
[----:B--2---:R-:W-:-:S03]  /*4920*/  FFMA.FTZ R2, R44, UR19, -R8 ;  /* 0x000000132c027c23 */ /* 0x004fc60008010808 */
[----:B------:R-:W-:Y:S01]  /*4930*/  LDSM.16.MT88.4 R44, [R180+0x6000] ;  /* 0x00600000b42c783b */ /* 0x000fe20000004200 */
[----:B------:R2:W-:Y:S01]  /*4940*/  MUFU.EX2 R239, R2 ;  /* 0x0000000200ef7308 */ /* 0x0005e20000000800 */
[----:B-1----:R-:W-:-:S05]  /*4950*/  FMUL.FTZ R7, R3, UR19 ;  /* 0x0000001303077c20 */ /* 0x002fca0008410000 */
[----:B------:R-:W-:-:S05]  /*4960*/  FSEL R7, R7, RZ, P0 ;  /* 0x000000ff07077208 */ /* 0x000fca0000000000 */
[--C-:B------:R-:W-:Y:S01]  /*4970*/  FFMA.FTZ R13, R52, UR19, -R7.reuse ;  /* 0x00000013340d7c23 */ /* 0x100fe20008010807 */
[----:B---3--:R-:W-:Y:S01]  /*4980*/  FMNMX.FTZ R96, R6, R96, !PT ;  /* 0x0000006006607209 */ /* 0x008fe20007810000 */
[--C-:B--2---:R-:W-:Y:S02]  /*4990*/  FFMA.FTZ R2, R77, UR19, -R7.reuse ;  /* 0x000000134d027c23 */ /* 0x104fe40008010807 */
[----:B------:R1:W-:Y:S02]  /*49a0*/  MUFU.EX2 R227, R13 ;  /* 0x0000000d00e37308 */ /* 0x0003e40000000800 */
[----:B------:R-:W2:Y:S06]  /*49b0*/  SHFL.BFLY PT, R25, R96, 0x1, 0x1f ;  /* 0x0c201f0060197f89 */ /* 0x000eac00000e0000 */
[----:B------:R3:W-:Y:S01]  /*49c0*/  MUFU.EX2 R230, R2 ;  /* 0x0000000200e67308 */ /* 0x0007e20000000800 */
[----:B-1----:R-:W-:-:S07]  /*49d0*/  FFMA.FTZ R13, R53, UR19, -R7 ;  /* 0x00000013350d7c23 */ /* 0x002fce0008010807 */
[----:B------:R1:W-:Y:S01]  /*49e0*/  MUFU.EX2 R228, R13 ;  /* 0x0000000d00e47308 */ /* 0x0003e20000000800 */
[----:B---3--:R-:W-:Y:S01]  /*49f0*/  FFMA.FTZ R2, R92, UR19, -R7 ;  /* 0x000000135c027c23 */ /* 0x008fe20008010807 */
[----:B--2---:R-:W-:-:S06]  /*4a00*/  FMNMX.FTZ R96, R96, R25, !PT ;  /* 0x0000001960607209 */ /* 0x004fcc0007810000 */
[----:B------:R2:W-:Y:S01]  /*4a10*/  MUFU.EX2 R229, R2 ;  /* 0x0000000200e57308 */ /* 0x0005e20000000800 */
[----:B-1----:R-:W-:Y:S02]  /*4a20*/  LOP3.LUT R13, R15, UR17, R16, 0x96, !PT ;  /* 0x000000110f0d7c12 */ /* 0x002fe4000f8e9610 */
[----:B------:R-:W-:Y:S02]  /*4a30*/  LOP3.LUT R15, R14, 0xffff, RZ, 0xc0, !PT ;  /* 0x0000ffff0e0f7812 */ /* 0x000fe400078ec0ff */
[----:B------:R-:W-:Y:S02]  /*4a40*/  SHF.R.U32.HI R5, RZ, 0x10, R13 ;  /* 0x00000010ff057819 */ /* 0x000fe4000001160d */
[----:B------:R-:W-:Y:S02]  /*4a50*/  SHF.R.U32.HI R15, RZ, 0x8, R15 ;  /* 0x00000008ff0f7819 */ /* 0x000fe4000001160f */
[----:B--2---:R-:W-:Y:S01]  /*4a60*/  FMNMX.FTZ R2, R21, R29, !PT ;  /* 0x0000001d15027209 */ /* 0x004fe20007810000 */
[----:B------:R-:W-:Y:S01]  /*4a70*/  IMAD.WIDE.U32 R20, R20, -0x326172a9, RZ ;  /* 0xcd9e8d5714147825 */ /* 0x000fe200078e00ff */
[----:B------:R-:W-:-:S02]  /*4a80*/  PRMT R23, R23, 0x5410, R15 ;  /* 0x0000541017177816 */ /* 0x000fc4000000000f */
[C---:B------:R-:W-:Y:S01]  /*4a90*/  FSETP.NEU.FTZ.AND P0, PT, R2.reuse, -INF , PT ;  /* 0xff8000000200780b */ /* 0x040fe20003f1d000 */
[----:B------:R-:W-:Y:S01]  /*4aa0*/  FMUL.FTZ R6, R2, UR19 ;  /* 0x0000001302067c20 */ /* 0x000fe20008410000 */
[----:B------:R-:W-:Y:S02]  /*4ab0*/  SHF.R.U32.HI R15, RZ, 0x18, R13 ;  /* 0x00000018ff0f7819 */ /* 0x000fe4000001160d */
[----:B------:R-:W-:Y:S02]  /*4ac0*/  LOP3.LUT R22, R21, UR17, R22, 0x96, !PT ;  /* 0x0000001115167c12 */ /* 0x000fe4000f8e9616 */
[----:B------:R-:W-:Y:S02]  /*4ad0*/  FSEL R6, R6, RZ, P0 ;  /* 0x000000ff06067208 */ /* 0x000fe40000000000 */
[----:B------:R-:W-:Y:S02]  /*4ae0*/  FSETP.NEU.FTZ.AND P0, PT, R96, -INF , PT ;  /* 0xff8000006000780b */ /* 0x000fe40003f1d000 */
[----:B------:R-:W-:Y:S01]  /*4af0*/  SHF.R.U32.HI R25, RZ, 0x10, R20 ;  /* 0x00000010ff197819 */ /* 0x000fe20000011614 */
[--C-:B------:R-:W-:Y:S01]  /*4b00*/  FFMA.FTZ R17, R94, UR19, -R6.reuse ;  /* 0x000000135e117c23 */ /* 0x100fe20008010806 */
[--C-:B------:R-:W-:Y:S01]  /*4b10*/  FFMA.FTZ R16, R84, UR19, -R6.reuse ;  /* 0x0000001354107c23 */ /* 0x100fe20008010806 */
[----:B------:R-:W-:Y:S01]  /*4b20*/  FFMA.FTZ R0, R55, UR19, -R6 ;  /* 0x0000001337007c23 */ /* 0x000fe20008010806 */
[----:B------:R-:W-:Y:S01]  /*4b30*/  SHF.R.U32.HI R29, RZ, 0x18, R20 ;  /* 0x00000018ff1d7819 */ /* 0x000fe20000011614 */
[----:B------:R1:W-:Y:S01]  /*4b40*/  MUFU.EX2 R225, R17 ;  /* 0x0000001100e17308 */ /* 0x0003e20000000800 */
[----:B------:R-:W-:-:S02]  /*4b50*/  LOP3.LUT R27, R22, 0xff, RZ, 0xc0, !PT ;  /* 0x000000ff161b7812 */ /* 0x000fc400078ec0ff */
[----:B------:R-:W-:-:S05]  /*4b60*/  LOP3.LUT R25, R25, 0xff, RZ, 0xc0, !PT ;  /* 0x000000ff19197812 */ /* 0x000fca00078ec0ff */
[----:B------:R2:W3:Y:S08]  /*4b70*/  MUFU.EX2 R223, R16 ;  /* 0x0000001000df7308 */ /* 0x0004f00000000800 */
[----:B------:R4:W-:Y:S01]  /*4b80*/  MUFU.EX2 R224, R0 ;  /* 0x0000000000e07308 */ /* 0x0009e20000000800 */
[----:B-1----:R-:W-:Y:S02]  /*4b90*/  SHF.R.U32.HI R17, RZ, 0x10, R14 ;  /* 0x00000010ff117819 */ /* 0x002fe4000001160e */
[----:B------:R-:W-:-:S02]  /*4ba0*/  LOP3.LUT R14, R13, 0xffff, RZ, 0xc0, !PT ;  /* 0x0000ffff0d0e7812 */ /* 0x000fc400078ec0ff */
[----:B------:R-:W-:Y:S02]  /*4bb0*/  LOP3.LUT R18, R17, 0xff, RZ, 0xc0, !PT ;  /* 0x000000ff11127812 */ /* 0x000fe400078ec0ff */
[----:B------:R-:W-:Y:S01]  /*4bc0*/  LOP3.LUT R17, R13, 0xff, RZ, 0xc0, !PT ;  /* 0x000000ff0d117812 */ /* 0x000fe200078ec0ff */
[----:B------:R-:W-:Y:S01]  /*4bd0*/  FFMA.FTZ R13, R80, UR19, -R8 ;  /* 0x00000013500d7c23 */ /* 0x000fe20008010808 */
[----:B--2---:R-:W-:Y:S01]  /*4be0*/  SHF.R.U32.HI R16, RZ, 0x8, R14 ;  /* 0x00000008ff107819 */ /* 0x004fe2000001160e */
[----:B------:R-:W-:Y:S01]  /*4bf0*/  FFMA.FTZ R14, R54, UR19, -R6 ;  /* 0x00000013360e7c23 */ /* 0x000fe20008010806 */
[----:B------:R-:W-:Y:S01]  /*4c00*/  PRMT R19, R18, 0x5410, R19 ;  /* 0x0000541012137816 */ /* 0x000fe20000000013 */
[----:B------:R1:W-:Y:S01]  /*4c10*/  MUFU.EX2 R226, R13 ;  /* 0x0000000d00e27308 */ /* 0x0003e20000000800 */
[----:B------:R-:W-:Y:S01]  /*4c20*/  PRMT R16, R17, 0x5410, R16 ;  /* 0x0000541011107816 */ /* 0x000fe20000000010 */
[----:B------:R-:W-:Y:S01]  /*4c30*/  LDSM.16.MT88.4 R52, [R179+0x6800] ;  /* 0x00680000b334783b */ /* 0x000fe20000004200 */
[----:B---3--:R-:W-:Y:S01]  /*4c40*/  F2FP.BF16.F32.PACK_AB R17, R223, R225 ;  /* 0x000000e1df11723e */ /* 0x008fe200000010ff */
[----:B----4-:R-:W-:-:S04]  /*4c50*/  FMUL.FTZ R0, R96, UR19 ;  /* 0x0000001360007c20 */ /* 0x010fc80008410000 */
[----:B------:R2:W3:Y:S01]  /*4c60*/  MUFU.EX2 R222, R14 ;  /* 0x0000000e00de7308 */ /* 0x0004e20000000800 */
[----:B------:R-:W-:-:S05]  /*4c70*/  FSEL R0, R0, RZ, P0 ;  /* 0x000000ff00007208 */ /* 0x000fca0000000000 */
[----:B------:R-:W-:Y:S01]  /*4c80*/  FFMA.FTZ R4, R95, UR19, -R0 ;  /* 0x000000135f047c23 */ /* 0x000fe20008010800 */
[----:B-1----:R-:W-:-:S03]  /*4c90*/  F2FP.BF16.F32.PACK_AB R13, R228, R227 ;  /* 0x000000e3e40d723e */ /* 0x002fc600000010ff */
[----:B------:R1:W-:Y:S01]  /*4ca0*/  MUFU.EX2 R221, R4 ;  /* 0x0000000400dd7308 */ /* 0x0003e20000000800 */
[----:B--2---:R-:W-:Y:S02]  /*4cb0*/  LOP3.LUT R14, R5, 0xff, RZ, 0xc0, !PT ;  /* 0x000000ff050e7812 */ /* 0x004fe400078ec0ff */
[----:B------:R-:W-:Y:S01]  /*4cc0*/  HSET2.LE.AND R5, R23, R198, PT ;  /* 0x000000c617057233 */ /* 0x000fe20003803000 */
[----:B------:R-:W-:Y:S01]  /*4cd0*/  FFMA.FTZ R23, R119, UR19, -R0 ;  /* 0x0000001377177c23 */ /* 0x000fe20008010800 */
[----:B------:R-:W-:-:S03]  /*4ce0*/  PRMT R14, R14, 0x5410, R15 ;  /* 0x000054100e0e7816 */ /* 0x000fc6000000000f */
[----:B------:R-:W-:Y:S01]  /*4cf0*/  LOP3.LUT R18, R5, R13, RZ, 0xc0, !PT ;  /* 0x0000000d05127212 */ /* 0x000fe200078ec0ff */
[----:B------:R2:W-:Y:S01]  /*4d00*/  MUFU.EX2 R219, R23 ;  /* 0x0000001700db7308 */ /* 0x0005e20000000800 */
[--C-:B------:R-:W-:Y:S01]  /*4d10*/  HSET2.LE.AND R13, R16, R198.reuse, PT ;  /* 0x000000c6100d7233 */ /* 0x100fe20003803000 */
[----:B------:R-:W-:Y:S01]  /*4d20*/  FFMA.FTZ R16, R118, UR19, -R0 ;  /* 0x0000001376107c23 */ /* 0x000fe20008010800 */
[--C-:B------:R-:W-:Y:S02]  /*4d30*/  HSET2.LE.AND R15, R14, R198.reuse, PT ;  /* 0x000000c60e0f7233 */ /* 0x100fe40003803000 */
[----:B------:R-:W-:Y:S02]  /*4d40*/  F2FP.BF16.F32.PACK_AB R14, R229, R230 ;  /* 0x000000e6e50e723e */ /* 0x000fe400000010ff */
[----:B-1----:R-:W-:Y:S01]  /*4d50*/  HSET2.LE.AND R4, R19, R198, PT ;  /* 0x000000c613047233 */ /* 0x002fe20003803000 */
[----:B------:R1:W4:Y:S01]  /*4d60*/  MUFU.EX2 R220, R16 ;  /* 0x0000001000dc7308 */ /* 0x0003220000000800 */
[----:B------:R-:W-:-:S02]  /*4d70*/  LOP3.LUT R17, R15, R17, RZ, 0xc0, !PT ;  /* 0x000000110f117212 */ /* 0x000fc400078ec0ff */
[----:B---3--:R-:W-:-:S04]  /*4d80*/  F2FP.BF16.F32.PACK_AB R5, R224, R222 ;  /* 0x000000dee005723e */ /* 0x008fc800000010ff */
[----:B------:R-:W-:Y:S01]  /*4d90*/  LOP3.LUT R19, R4, R5, RZ, 0xc0, !PT ;  /* 0x0000000504137212 */ /* 0x000fe200078ec0ff */
[----:B------:R-:W-:-:S04]  /*4da0*/  IMAD.WIDE.U32 R4, R24, -0x2daee0ad, RZ ;  /* 0xd2511f5318047825 */ /* 0x000fc800078e00ff */
[----:B--2---:R-:W-:-:S04]  /*4db0*/  FFMA.FTZ R23, R120, UR19, -R0 ;  /* 0x0000001378177c23 */ /* 0x004fc80008010800 */
[----:B------:R2:W3:Y:S01]  /*4dc0*/  MUFU.EX2 R215, R23 ;  /* 0x0000001700d77308 */ /* 0x0004e20000000800 */
[----:B-1----:R-:W-:Y:S01]  /*4dd0*/  LOP3.LUT R16, R13, R14, RZ, 0xc0, !PT ;  /* 0x0000000e0d107212 */ /* 0x002fe200078ec0ff */
[----:B------:R-:W-:Y:S01]  /*4de0*/  IMAD.WIDE.U32 R14, R26, -0x2daee0ad, RZ ;  /* 0xd2511f531a0e7825 */ /* 0x000fe200078e00ff */
[C---:B------:R-:W-:Y:S02]  /*4df0*/  LOP3.LUT R13, R20.reuse, 0xffff, RZ, 0xc0, !PT ;  /* 0x0000ffff140d7812 */ /* 0x040fe400078ec0ff */
[----:B------:R-:W-:Y:S02]  /*4e00*/  LOP3.LUT R26, R20, 0xff, RZ, 0xc0, !PT ;  /* 0x000000ff141a7812 */ /* 0x000fe400078ec0ff */
[----:B------:R-:W-:Y:S01]  /*4e10*/  SHF.R.U32.HI R21, RZ, 0x8, R13 ;  /* 0x00000008ff157819 */ /* 0x000fe2000001160d */
[C---:B------:R-:W-:Y:S01]  /*4e20*/  HMMA.16816.F32.BF16 R72, R16.reuse, R36, RZ ;  /* 0x000000241048723c */ /* 0x040fe200000418ff */
[----:B------:R-:W-:Y:S02]  /*4e30*/  LOP3.LUT R20, R22, 0xffff, RZ, 0xc0, !PT ;  /* 0x0000ffff16147812 */ /* 0x000fe400078ec0ff */
[----:B------:R-:W-:Y:S01]  /*4e40*/  PRMT R28, R26, 0x5410, R21 ;  /* 0x000054101a1c7816 */ /* 0x000fe20000000015 */
[----:B------:R-:W-:Y:S01]  /*4e50*/  FFMA.FTZ R21, R85, UR19, -R7 ;  /* 0x0000001355157c23 */ /* 0x000fe20008010807 */
[----:B------:R-:W-:Y:S01]  /*4e60*/  SHF.R.U32.HI R20, RZ, 0x8, R20 ;  /* 0x00000008ff147819 */ /* 0x000fe20000011614 */
[----:B------:R-:W-:Y:S01]  /*4e70*/  HMMA.16816.F32.BF16 R104, R16, R44, RZ ;  /* 0x0000002c1068723c */ /* 0x000fe200000418ff */
[--C-:B--2---:R-:W-:Y:S01]  /*4e80*/  SHF.R.U32.HI R23, RZ, 0x10, R22.reuse ;  /* 0x00000010ff177819 */ /* 0x104fe20000011616 */
[----:B------:R1:W-:Y:S01]  /*4e90*/  MUFU.EX2 R217, R21 ;  /* 0x0000001500d97308 */ /* 0x0003e20000000800 */
[----:B------:R-:W-:-:S02]  /*4ea0*/  SHF.R.U32.HI R26, RZ, 0x18, R22 ;  /* 0x00000018ff1a7819 */ /* 0x000fc40000011616 */
[----:B------:R-:W-:Y:S01]  /*4eb0*/  LOP3.LUT R22, R23, 0xff, RZ, 0xc0, !PT ;  /* 0x000000ff17167812 */ /* 0x000fe200078ec0ff */
[C---:B------:R-:W-:Y:S01]  /*4ec0*/  HMMA.16816.F32.BF16 R88, R16.reuse, R40, RZ ;  /* 0x000000281058723c */ /* 0x040fe200000418ff */
[----:B------:R-:W-:Y:S01]  /*4ed0*/  PRMT R20, R27, 0x5410, R20 ;  /* 0x000054101b147816 */ /* 0x000fe20000000014 */
[----:B------:R-:W-:Y:S01]  /*4ee0*/  FFMA.FTZ R27, R100, UR19, -R7 ;  /* 0x00000013641b7c23 */ /* 0x000fe20008010807 */
[----:B------:R-:W-:Y:S02]  /*4ef0*/  PRMT R23, R25, 0x5410, R29 ;  /* 0x0000541019177816 */ /* 0x000fe4000000001d */
[----:B------:R-:W-:Y:S01]  /*4f00*/  PRMT R29, R22, 0x5410, R26 ;  /* 0x00005410161d7816 */ /* 0x000fe2000000001a */
[----:B------:R2:W-:Y:S01]  /*4f10*/  MUFU.EX2 R214, R27 ;  /* 0x0000001b00d67308 */ /* 0x0005e20000000800 */
[--C-:B------:R-:W-:Y:S01]  /*4f20*/  HSET2.LE.AND R22, R28, R198.reuse, PT ;  /* 0x000000c61c167233 */ /* 0x100fe20003803000 */
[----:B------:R-:W-:Y:S01]  /*4f30*/  HMMA.16816.F32.BF16 R80, R16, R48, RZ ;  /* 0x000000301050723c */ /* 0x000fe200000418ff */
[----:B------:R-:W-:-:S02]  /*4f40*/  HSET2.LE.AND R25, R20, R198, PT ;  /* 0x000000c614197233 */ /* 0x000fc40003803000 */
[----:B------:R-:W-:Y:S01]  /*4f50*/  F2FP.BF16.F32.PACK_AB R20, R236, R238 ;  /* 0x000000eeec14723e */ /* 0x000fe200000010ff */
[----:B-1----:R-:W-:Y:S01]  /*4f60*/  FFMA.FTZ R21, R86, UR19, -R7 ;  /* 0x0000001356157c23 */ /* 0x002fe20008010807 */
[----:B------:R-:W-:Y:S01]  /*4f70*/  F2FP.BF16.F32.PACK_AB R26, R245, R249 ;  /* 0x000000f9f51a723e */ /* 0x000fe200000010ff */
[C---:B------:R-:W-:Y:S01]  /*4f80*/  HMMA.16816.F32.BF16 R92, R16.reuse, R38, RZ ;  /* 0x00000026105c723c */ /* 0x040fe200000418ff */
[----:B------:R-:W-:Y:S01]  /*4f90*/  HSET2.LE.AND R23, R23, R198, PT ;  /* 0x000000c617177233 */ /* 0x000fe20003803000 */
[----:B------:R1:W-:Y:S01]  /*4fa0*/  MUFU.EX2 R218, R21 ;  /* 0x0000001500da7308 */ /* 0x0003e20000000800 */
[----:B------:R-:W-:Y:S02]  /*4fb0*/  LOP3.LUT R22, R22, R20, RZ, 0xc0, !PT ;  /* 0x0000001416167212 */ /* 0x000fe400078ec0ff */
[----:B------:R-:W-:Y:S01]  /*4fc0*/  LOP3.LUT R20, R25, R26, RZ, 0xc0, !PT ;  /* 0x0000001a19147212 */ /* 0x000fe200078ec0ff */
[----:B------:R-:W-:Y:S01]  /*4fd0*/  FFMA.FTZ R26, R101, UR19, -R6 ;  /* 0x00000013651a7c23 */ /* 0x000fe20008010806 */
[----:B------:R-:W-:Y:S01]  /*4fe0*/  LOP3.LUT R13, R5, UR18, R30, 0x96, !PT ;  /* 0x00000012050d7c12 */ /* 0x000fe2000f8e961e */
[----:B------:R-:W-:Y:S01]  /*4ff0*/  HMMA.16816.F32.BF16 R68, R16, R46, RZ ;  /* 0x0000002e1044723c */ /* 0x000fe200000418ff */
[----:B------:R-:W-:Y:S01]  /*5000*/  LOP3.LUT R5, R4, 0xffff, RZ, 0xc0, !PT ;  /* 0x0000ffff04057812 */ /* 0x000fe200078ec0ff */
[----:B------:R5:W-:Y:S01]  /*5010*/  MUFU.EX2 R213, R26 ;  /* 0x0000001a00d57308 */ /* 0x000be20000000800 */
[----:B----4-:R-:W-:-:S02]  /*5020*/  F2FP.BF16.F32.PACK_AB R25, R220, R221 ;  /* 0x000000dddc19723e */ /* 0x010fc400000010ff */
[----:B--2---:R-:W-:Y:S01]  /*5030*/  LOP3.LUT R27, R4, 0xff, RZ, 0xc0, !PT ;  /* 0x000000ff041b7812 */ /* 0x004fe200078ec0ff */
[C---:B------:R-:W-:Y:S01]  /*5040*/  HMMA.16816.F32.BF16 R100, R16.reuse, R42, RZ ;  /* 0x0000002a1064723c */ /* 0x040fe200000418ff */
[----:B------:R-:W-:Y:S02]  /*5050*/  SHF.R.U32.HI R28, RZ, 0x18, R4 ;  /* 0x00000018ff1c7819 */ /* 0x000fe40000011604 */
[----:B------:R-:W-:Y:S01]  /*5060*/  LOP3.LUT R24, R15, UR18, R32, 0x96, !PT ;  /* 0x000000120f187c12 */ /* 0x000fe2000f8e9620 */
[----:B-1----:R-:W-:Y:S01]  /*5070*/  FFMA.FTZ R21, R87, UR19, -R7 ;  /* 0x0000001357157c23 */ /* 0x002fe20008010807 */
[----:B------:R-:W1:Y:S01]  /*5080*/  LDSM.16.MT88.4 R32, [R177+0x6800] ;  /* 0x00680000b120783b */ /* 0x000e620000004200 */
[----:B------:R-:W-:Y:S02]  /*5090*/  HMMA.16816.F32.BF16 R84, R16, R50, RZ ;  /* 0x000000321054723c */ /* 0x000fe400000418ff */
[----:B------:R3:W-:Y:S01]  /*50a0*/  MUFU.EX2 R216, R21 ;  /* 0x0000001500d87308 */ /* 0x0007e20000000800 */
[----:B-----5:R-:W-:Y:S01]  /*50b0*/  SHF.R.U32.HI R26, RZ, 0x8, R5 ;  /* 0x00000008ff1a7819 */ /* 0x020fe20000011605 */
[----:B------:R-:W-:-:S03]  /*50c0*/  FFMA.FTZ R5, R121, UR19, -R6 ;  /* 0x0000001379057c23 */ /* 0x000fc60008010806 */
[----:B------:R-:W-:Y:S02]  /*50d0*/  LOP3.LUT R19, R13, 0xff, RZ, 0xc0, !PT ;  /* 0x000000ff0d137812 */ /* 0x000fe400078ec0ff */
[--C-:B------:R-:W-:Y:S01]  /*50e0*/  SHF.R.U32.HI R17, RZ, 0x10, R13.reuse ;  /* 0x00000010ff117819 */ /* 0x100fe2000001160d */
[----:B------:R2:W4:Y:S01]  /*50f0*/  MUFU.EX2 R211, R5 ;  /* 0x0000000500d37308 */ /* 0x0005220000000800 */
[----:B------:R-:W-:Y:S02]  /*5100*/  SHF.R.U32.HI R16, RZ, 0x18, R13 ;  /* 0x00000018ff107819 */ /* 0x000fe4000001160d */
[----:B------:R-:W-:Y:S02]  /*5110*/  PRMT R26, R27, 0x5410, R26 ;  /* 0x000054101b1a7816 */ /* 0x000fe4000000001a */
[----:B---3--:R-:W-:-:S04]  /*5120*/  F2FP.BF16.F32.PACK_AB R21, R215, R219 ;  /* 0x000000dbd715723e */ /* 0x008fc800000010ff */
[----:B------:R-:W-:Y:S02]  /*5130*/  LOP3.LUT R23, R23, R21, RZ, 0xc0, !PT ;  /* 0x0000001517177212 */ /* 0x000fe400078ec0ff */
[----:B------:R-:W-:Y:S01]  /*5140*/  HSET2.LE.AND R21, R29, R198, PT ;  /* 0x000000c61d157233 */ /* 0x000fe20003803000 */
[----:B--2---:R-:W-:-:S04]  /*5150*/  FFMA.FTZ R5, R122, UR19, -R6 ;  /* 0x000000137a057c23 */ /* 0x004fc80008010806 */
[----:B------:R-:W-:Y:S02]  /*5160*/  LOP3.LUT R21, R21, R25, RZ, 0xc0, !PT ;  /* 0x0000001915157212 */ /* 0x000fe400078ec0ff */
[----:B------:R-:W-:Y:S01]  /*5170*/  SHF.R.U32.HI R25, RZ, 0x10, R4 ;  /* 0x00000010ff197819 */ /* 0x000fe20000011604 */
[----:B------:R2:W-:Y:S01]  /*5180*/  MUFU.EX2 R212, R5 ;  /* 0x0000000500d47308 */ /* 0x0005e20000000800 */
[----:B------:R-:W-:Y:S01]  /*5190*/  LOP3.LUT R4, R13, 0xffff, RZ, 0xc0, !PT ;  /* 0x0000ffff0d047812 */ /* 0x000fe200078ec0ff */
[----:B------:R-:W-:Y:S01]  /*51a0*/  FFMA.FTZ R13, R123, UR19, -R6 ;  /* 0x000000137b0d7c23 */ /* 0x000fe20008010806 */
[----:B------:R-:W-:Y:S01]  /*51b0*/  LOP3.LUT R18, R25, 0xff, RZ, 0xc0, !PT ;  /* 0x000000ff19127812 */ /* 0x000fe200078ec0ff */
[----:B------:R-:W-:Y:S01]  /*51c0*/  HMMA.16816.F32.BF16 R76, R20, R36, RZ ;  /* 0x00000024144c723c */ /* 0x000fe200000418ff */
[----:B----4-:R-:W-:-:S03]  /*51d0*/  F2FP.BF16.F32.PACK_AB R25, R211, R213 ;  /* 0x000000d5d319723e */ /* 0x010fc600000010ff */
[----:B------:R3:W4:Y:S02]  /*51e0*/  MUFU.EX2 R210, R13 ;  /* 0x0000000d00d27308 */ /* 0x0007240000000800 */
[C---:B------:R-:W-:Y:S01]  /*51f0*/  HMMA.16816.F32.BF16 R108, R20.reuse, R38, RZ ;  /* 0x00000026146c723c */ /* 0x040fe200000418ff */
[----:B------:R-:W-:Y:S05]  /*5200*/  LDSM.16.MT88.4 R36, [R180+0x6800] ;  /* 0x00680000b424783b */ /* 0x000fea0000004200 */
[----:B------:R-:W-:Y:S01]  /*5210*/  HMMA.16816.F32.BF16 R64, R20, R44, RZ ;  /* 0x0000002c1440723c */ /* 0x000fe200000418ff */
[----:B--2---:R-:W-:Y:S02]  /*5220*/  SHF.R.U32.HI R5, RZ, 0x8, R4 ;  /* 0x00000008ff057819 */ /* 0x004fe40000011604 */
[----:B------:R-:W-:-:S02]  /*5230*/  LOP3.LUT R4, R17, 0xff, RZ, 0xc0, !PT ;  /* 0x000000ff11047812 */ /* 0x000fc400078ec0ff */
[----:B------:R-:W-:Y:S01]  /*5240*/  PRMT R19, R19, 0x5410, R5 ;  /* 0x0000541013137816 */ /* 0x000fe20000000005 */
[C---:B------:R-:W-:Y:S01]  /*5250*/  HMMA.16816.F32.BF16 R112, R20.reuse, R46, RZ ;  /* 0x0000002e1470723c */ /* 0x040fe200000418ff */
[----:B------:R-:W-:Y:S01]  /*5260*/  PRMT R16, R4, 0x5410, R16 ;  /* 0x0000541004107816 */ /* 0x000fe20000000010 */
[----:B------:R-:W2:Y:S01]  /*5270*/  LDSM.16.MT88.4 R44, [R178+0x6800] ;  /* 0x00680000b22c783b */ /* 0x000ea20000004200 */
[--C-:B------:R-:W-:Y:S01]  /*5280*/  HSET2.LE.AND R4, R26, R198.reuse, PT ;  /* 0x000000c61a047233 */ /* 0x100fe20003803000 */
[----:B---3--:R-:W-:Y:S01]  /*5290*/  FFMA.FTZ R13, R124, UR19, -R8 ;  /* 0x000000137c0d7c23 */ /* 0x008fe20008010808 */
[----:B------:R-:W-:Y:S01]  /*52a0*/  F2FP.BF16.F32.PACK_AB R5, R214, R216 ;  /* 0x000000d8d605723e */ /* 0x000fe200000010ff */
[C---:B------:R-:W-:Y:S01]  /*52b0*/  HMMA.16816.F32.BF16 R60, R20.reuse, R40, RZ ;  /* 0x00000028143c723c */ /* 0x040fe200000418ff */
[----:B------:R-:W-:Y:S01]  /*52c0*/  PRMT R17, R18, 0x5410, R28 ;  /* 0x0000541012117816 */ /* 0x000fe2000000001c */
[----:B------:R3:W-:Y:S01]  /*52d0*/  MUFU.EX2 R209, R13 ;  /* 0x0000000d00d17308 */ /* 0x0007e20000000800 */
[----:B------:R-:W-:Y:S01]  /*52e0*/  LOP3.LUT R18, R4, R5, RZ, 0xc0, !PT ;  /* 0x0000000504127212 */ /* 0x000fe200078ec0ff */
[----:B------:R-:W-:Y:S01]  /*52f0*/  FFMA.FTZ R5, R125, UR19, -R8 ;  /* 0x000000137d057c23 */ /* 0x000fe20008010808 */
[----:B------:R-:W-:Y:S01]  /*5300*/  FFMA.FTZ R26, R127, UR19, -R0 ;  /* 0x000000137f1a7c23 */ /* 0x000fe20008010800 */
[--C-:B------:R-:W-:Y:S01]  /*5310*/  HSET2.LE.AND R4, R17, R198.reuse, PT ;  /* 0x000000c611047233 */ /* 0x100fe20003803000 */
[----:B------:R-:W-:Y:S01]  /*5320*/  HMMA.16816.F32.BF16 R136, R20, R42, RZ ;  /* 0x0000002a1488723c */ /* 0x000fe200000418ff */
[----:B------:R-:W-:-:S02]  /*5330*/  HSET2.LE.AND R17, R16, R198, PT ;  /* 0x000000c610117233 */ /* 0x000fc40003803000 */
[----:B------:R4:W-:Y:S01]  /*5340*/  MUFU.EX2 R208, R5 ;  /* 0x0000000500d07308 */ /* 0x0009e20000000800 */
[----:B------:R-:W-:Y:S02]  /*5350*/  F2FP.BF16.F32.PACK_AB R16, R218, R217 ;  /* 0x000000d9da10723e */ /* 0x000fe400000010ff */
[----:B------:R-:W-:Y:S01]  /*5360*/  HMMA.16816.F32.BF16 R28, R20, R48, RZ ;  /* 0x00000030141c723c */ /* 0x000fe200000418ff */
[----:B------:R-:W-:Y:S01]  /*5370*/  LOP3.LUT R17, R17, R25, RZ, 0xc0, !PT ;  /* 0x0000001911117212 */ /* 0x000fe200078ec0ff */
[----:B------:R-:W-:-:S03]  /*5380*/  IMAD.WIDE.U32 R42, R117, -0x326172a9, RZ ;  /* 0xcd9e8d57752a7825 */ /* 0x000fc600078e00ff */
[----:B------:R-:W-:Y:S01]  /*5390*/  MUFU.EX2 R207, R26 ;  /* 0x0000001a00cf7308 */ /* 0x000fe20000000800 */
[----:B---3--:R-:W-:Y:S01]  /*53a0*/  HSET2.LE.AND R13, R19, R198, PT ;  /* 0x000000c6130d7233 */ /* 0x008fe20003803000 */
[----:B------:R-:W-:Y:S04]  /*53b0*/  HMMA.16816.F32.BF16 R120, R20, R50, RZ ;  /* 0x000000321478723c */ /* 0x000fe800000418ff */
[----:B------:R-:W-:Y:S02]  /*53c0*/  LOP3.LUT R16, R13, R16, RZ, 0xc0, !PT ;  /* 0x000000100d107212 */ /* 0x000fe400078ec0ff */
[----:B----4-:R-:W-:Y:S01]  /*53d0*/  F2FP.BF16.F32.PACK_AB R5, R210, R212 ;  /* 0x000000d4d205723e */ /* 0x010fe200000010ff */
[----:B------:R-:W-:Y:S01]  /*53e0*/  IMAD.WIDE.U32 R50, R57, -0x326172a9, RZ ;  /* 0xcd9e8d5739327825 */ /* 0x000fe200078e00ff */
[----:B------:R-:W-:-:S02]  /*53f0*/  LOP3.LUT R20, R14, 0xff, RZ, 0xc0, !PT ;  /* 0x000000ff0e147812 */ /* 0x000fc400078ec0ff */
[----:B------:R-:W-:Y:S01]  /*5400*/  LOP3.LUT R19, R4, R5, RZ, 0xc0, !PT ;  /* 0x0000000504137212 */ /* 0x000fe200078ec0ff */
[----:B------:R-:W-:Y:S01]  /*5410*/  FFMA.FTZ R5, R131, UR19, -R0 ;  /* 0x0000001383057c23 */ /* 0x000fe20008010800 */
[----:B------:R-:W-:Y:S02]  /*5420*/  LOP3.LUT R4, R14, 0xffff, RZ, 0xc0, !PT ;  /* 0x0000ffff0e047812 */ /* 0x000fe400078ec0ff */
[----:B------:R-:W-:Y:S01]  /*5430*/  SHF.R.U32.HI R15, RZ, 0x10, R14 ;  /* 0x00000010ff0f7819 */ /* 0x000fe2000001160e */
[----:B------:R3:W4:Y:S01]  /*5440*/  MUFU.EX2 R206, R5 ;  /* 0x0000000500ce7308 */ /* 0x0007220000000800 */
[----:B------:R-:W-:Y:S01]  /*5450*/  SHF.R.U32.HI R13, RZ, 0x8, R4 ;  /* 0x00000008ff0d7819 */ /* 0x000fe20000011604 */
[----:B-1----:R-:W-:Y:S01]  /*5460*/  HMMA.16816.F32.BF16 R132, R16, R32, R72 ;  /* 0x000000201084723c */ /* 0x002fe20000041848 */
[----:B------:R-:W-:Y:S02]  /*5470*/  LOP3.LUT R4, R24, 0xffff, RZ, 0xc0, !PT ;  /* 0x0000ffff18047812 */ /* 0x000fe400078ec0ff */
[----:B------:R-:W-:-:S02]  /*5480*/  SHF.R.U32.HI R21, RZ, 0x18, R14 ;  /* 0x00000018ff157819 */ /* 0x000fc4000001160e */
[----:B------:R-:W-:Y:S01]  /*5490*/  LOP3.LUT R14, R15, 0xff, RZ, 0xc0, !PT ;  /* 0x000000ff0f0e7812 */ /* 0x000fe200078ec0ff */
[C---:B--2---:R-:W-:Y:S01]  /*54a0*/  HMMA.16816.F32.BF16 R88, R16.reuse, R44, R88 ;  /* 0x0000002c1058723c */ /* 0x044fe20000041858 */
[----:B------:R-:W-:Y:S02]  /*54b0*/  LOP3.LUT R15, R24, 0xff, RZ, 0xc0, !PT ;  /* 0x000000ff180f7812 */ /* 0x000fe400078ec0ff */
[----:B------:R-:W-:Y:S02]  /*54c0*/  SHF.R.U32.HI R4, RZ, 0x8, R4 ;  /* 0x00000008ff047819 */ /* 0x000fe40000011604 */
[----:B------:R-:W-:Y:S01]  /*54d0*/  PRMT R20, R20, 0x5410, R13 ;  /* 0x0000541014147816 */ /* 0x000fe2000000000d */
[----:B------:R-:W-:Y:S01]  /*54e0*/  HMMA.16816.F32.BF16 R80, R16, R52, R80 ;  /* 0x000000341050723c */ /* 0x000fe20000041850 */
[----:B------:R-:W-:Y:S01]  /*54f0*/  PRMT R23, R15, 0x5410, R4 ;  /* 0x000054100f177816 */ /* 0x000fe20000000004 */
[----:B---3--:R-:W-:Y:S01]  /*5500*/  FFMA.FTZ R5, R126, UR19, -R0 ;  /* 0x000000137e057c23 */ /* 0x008fe20008010800 */
[----:B------:R-:W-:-:S02]  /*5510*/  SHF.R.U32.HI R4, RZ, 0x10, R24 ;  /* 0x00000010ff047819 */ /* 0x000fc40000011618 */
[----:B------:R-:W-:Y:S01]  /*5520*/  SHF.R.U32.HI R15, RZ, 0x18, R24 ;  /* 0x00000018ff0f7819 */ /* 0x000fe20000011618 */
[----:B------:R1:W-:Y:S01]  /*5530*/  MUFU.EX2 R205, R5 ;  /* 0x0000000500cd7308 */ /* 0x0003e20000000800 */
[----:B------:R-:W-:Y:S01]  /*5540*/  LOP3.LUT R13, R4, 0xff, RZ, 0xc0, !PT ;  /* 0x000000ff040d7812 */ /* 0x000fe200078ec0ff */
[----:B------:R-:W-:Y:S01]  /*5550*/  IMAD.WIDE.U32 R24, R144, -0x326172a9, RZ ;  /* 0xcd9e8d5790187825 */ /* 0x000fe200078e00ff */
[--C-:B------:R-:W-:Y:S01]  /*5560*/  HSET2.LE.AND R4, R20, R198.reuse, PT ;  /* 0x000000c614047233 */ /* 0x100fe20003803000 */
[C---:B------:R-:W-:Y:S01]  /*5570*/  HMMA.16816.F32.BF16 R124, R16.reuse, R36, R104 ;  /* 0x00000024107c723c */ /* 0x040fe20000041868 */
[----:B------:R-:W-:Y:S01]  /*5580*/  PRMT R21, R14, 0x5410, R21 ;  /* 0x000054100e157816 */ /* 0x000fe20000000015 */
[----:B------:R-:W-:Y:S01]  /*5590*/  FFMA.FTZ R14, R128, UR19, -R8 ;  /* 0x00000013800e7c23 */ /* 0x000fe20008010808 */
[----:B------:R-:W-:Y:S02]  /*55a0*/  PRMT R15, R13, 0x5410, R15 ;  /* 0x000054100d0f7816 */ /* 0x000fe4000000000f */
[--C-:B------:R-:W-:Y:S01]  /*55b0*/  HSET2.LE.AND R13, R23, R198.reuse, PT ;  /* 0x000000c6170d7233 */ /* 0x100fe20003803000 */
[----:B------:R2:W-:Y:S01]  /*55c0*/  MUFU.EX2 R203, R14 ;  /* 0x0000000e00cb7308 */ /* 0x0005e20000000800 */
[----:B------:R-:W-:Y:S01]  /*55d0*/  HMMA.16816.F32.BF16 R92, R16, R34, R92 ;  /* 0x00000022105c723c */ /* 0x000fe2000004185c */
[----:B------:R-:W-:Y:S01]  /*55e0*/  HSET2.LE.AND R15, R15, R198, PT ;  /* 0x000000c60f0f7233 */ /* 0x000fe20003803000 */
[----:B-1----:R-:W-:-:S04]  /*55f0*/  FFMA.FTZ R5, R130, UR19, -R0 ;  /* 0x0000001382057c23 */ /* 0x002fc80008010800 */
[C---:B------:R-:W-:Y:S01]  /*5600*/  HMMA.16816.F32.BF16 R100, R16.reuse, R46, R100 ;  /* 0x0000002e1064723c */ /* 0x040fe20000041864 */
[----:B------:R1:W3:Y:S05]  /*5610*/  MUFU.EX2 R204, R5 ;  /* 0x0000000500cc7308 */ /* 0x0002ea0000000800 */
[----:B------:R-:W-:Y:S01]  /*5620*/  HMMA.16816.F32.BF16 R84, R16, R54, R84 ;  /* 0x000000361054723c */ /* 0x000fe20000041854 */
[----:B--2---:R-:W-:-:S04]  /*5630*/  F2FP.BF16.F32.PACK_AB R14, R237, R231 ;  /* 0x000000e7ed0e723e */ /* 0x004fc800000010ff */
[----:B------:R-:W-:Y:S02]  /*5640*/  LOP3.LUT R20, R13, R14, RZ, 0xc0, !PT ;  /* 0x0000000e0d147212 */ /* 0x000fe400078ec0ff */
[----:B-1----:R-:W-:-:S04]  /*5650*/  F2FP.BF16.F32.PACK_AB R5, R226, R239 ;  /* 0x000000efe205723e */ /* 0x002fc800000010ff */
[----:B------:R-:W-:Y:S01]  /*5660*/  LOP3.LUT R22, R4, R5, RZ, 0xc0, !PT ;  /* 0x0000000504167212 */ /* 0x000fe200078ec0ff */
[----:B------:R-:W-:Y:S01]  /*5670*/  FFMA.FTZ R5, R129, UR19, -R8 ;  /* 0x0000001381057c23 */ /* 0x000fe20008010808 */
[----:B------:R-:W-:Y:S01]  /*5680*/  HSET2.LE.AND R4, R21, R198, PT ;  /* 0x000000c615047233 */ /* 0x000fe20003803000 */
[----:B------:R-:W-:Y:S01]  /*5690*/  HMMA.16816.F32.BF16 R128, R16, R38, R68 ;  /* 0x000000261080723c */ /* 0x000fe20000041844 */
[----:B----4-:R-:W-:Y:S01]  /*56a0*/  F2FP.BF16.F32.PACK_AB R21, R206, R207 ;  /* 0x000000cfce15723e */ /* 0x010fe200000010ff */
[----:B------:R3:W-:Y:S03]  /*56b0*/  MUFU.EX2 R202, R5 ;  /* 0x0000000500ca7308 */ /* 0x0007e60000000800 */
[----:B------:R-:W-:Y:S01]  /*56c0*/  LOP3.LUT R21, R15, R21, RZ, 0xc0, !PT ;  /* 0x000000150f157212 */ /* 0x000fe200078ec0ff */
[----:B------:R-:W-:Y:S01]  /*56d0*/  IMAD.WIDE.U32 R14, R59, -0x326172a9, RZ ;  /* 0xcd9e8d573b0e7825 */ /* 0x000fe200078e00ff */
[----:B------:R-:W-:-:S02]  /*56e0*/  LOP3.LUT R17, R25, UR12, R58, 0x96, !PT ;  /* 0x0000000c19117c12 */ /* 0x000fc4000f8e963a */
[----:B------:R-:W-:Y:S01]  /*56f0*/  LOP3.LUT R13, R51, UR10, R14, 0x96, !PT ;  /* 0x0000000a330d7c12 */ /* 0x000fe2000f8e960e */
[----:B------:R-:W-:-:S04]  /*5700*/  FFMA.FTZ R14, R142, UR19, -R7 ;  /* 0x000000138e0e7c23 */ /* 0x000fc80008010807 */
[----:B------:R-:W-:Y:S01]  /*5710*/  IMAD.WIDE.U32 R48, R13, -0x2daee0ad, RZ ;  /* 0xd2511f530d307825 */ /* 0x000fe200078e00ff */
[----:B------:R-:W-:Y:S01]  /*5720*/  LOP3.LUT R13, R43, UR10, R24, 0x96, !PT ;  /* 0x0000000a2b0d7c12 */ /* 0x000fe2000f8e9618 */
[----:B------:R-:W-:Y:S01]  /*5730*/  MUFU.EX2 R199, R14 ;  /* 0x0000000e00c77308 */ /* 0x000fe20000000800 */
[----:B---3--:R-:W-:-:S03]  /*5740*/  F2FP.BF16.F32.PACK_AB R5, R204, R205 ;  /* 0x000000cdcc05723e */ /* 0x008fc600000010ff */
[----:B------:R-:W-:Y:S01]  /*5750*/  IMAD.WIDE.U32 R40, R13, -0x2daee0ad, RZ ;  /* 0xd2511f530d287825 */ /* 0x000fe200078e00ff */
[----:B------:R-:W-:-:S03]  /*5760*/  LOP3.LUT R23, R4, R5, RZ, 0xc0, !PT ;  /* 0x0000000504177212 */ /* 0x000fc600078ec0ff */
[--C-:B------:R-:W-:Y:S01]  /*5770*/  FFMA.FTZ R4, R140, UR19, -R7.reuse ;  /* 0x000000138c047c23 */ /* 0x100fe20008010807 */
[----:B------:R-:W-:-:S03]  /*5780*/  FFMA.FTZ R5, R141, UR19, -R7 ;  /* 0x000000138d057c23 */ /* 0x000fc60008010807 */
[----:B------:R1:W-:Y:S01]  /*5790*/  MUFU.EX2 R201, R4 ;  /* 0x0000000400c97308 */ /* 0x0003e20000000800 */
[C---:B------:R-:W-:Y:S07]  /*57a0*/  HMMA.16816.F32.BF16 R148, R20.reuse, R44, R60 ;  /* 0x0000002c1494723c */ /* 0x040fee000004183c */
[----:B------:R2:W-:Y:S01]  /*57b0*/  MUFU.EX2 R200, R5 ;  /* 0x0000000500c87308 */ /* 0x0005e20000000800 */
[C---:B------:R-:W-:Y:S06]  /*57c0*/  HMMA.16816.F32.BF16 R72, R20.reuse, R36, R64 ;  /* 0x000000241448723c */ /* 0x040fec0000041840 */
[----:B------:R-:W-:Y:S01]  /*57d0*/  HMMA.16816.F32.BF16 R152, R20, R52, R28 ;  /* 0x000000341498723c */ /* 0x000fe2000004181c */
[----:B------:R-:W-:Y:S01]  /*57e0*/  LDSM.16.MT88.4 R28, [R180+0x7000] ;  /* 0x00700000b41c783b */ /* 0x000fe20000004200 */
[----:B-1----:R-:W-:Y:S01]  /*57f0*/  LOP3.LUT R4, R15, UR12, R56, 0x96, !PT ;  /* 0x0000000c0f047c12 */ /* 0x002fe2000f8e9638 */
[----:B------:R-:W-:-:S02]  /*5800*/  IMAD.WIDE.U32 R14, R17, -0x2daee0ad, RZ ;  /* 0xd2511f53110e7825 */ /* 0x000fc400078e00ff */
[----:B------:R-:W-:Y:S01]  /*5810*/  LDSM.16.MT88.4 R56, [R179+0x7000] ;  /* 0x00700000b338783b */ /* 0x000fe20000004200 */
[----:B------:R-:W-:Y:S01]  /*5820*/  HMMA.16816.F32.BF16 R76, R20, R32, R76 ;  /* 0x00000020144c723c */ /* 0x000fe2000004184c */
[----:B------:R-:W-:Y:S01]  /*5830*/  LOP3.LUT R25, R41, UR5, R14, 0x96, !PT ;  /* 0x0000000529197c12 */ /* 0x000fe2000f8e960e */
[----:B------:R-:W-:Y:S01]  /*5840*/  FFMA.FTZ R14, R146, UR19, -R6 ;  /* 0x00000013920e7c23 */ /* 0x000fe20008010806 */
[----:B--2---:R-:W-:Y:S01]  /*5850*/  IMAD.WIDE.U32 R4, R4, -0x2daee0ad, RZ ;  /* 0xd2511f5304047825 */ /* 0x004fe200078e00ff */
[----:B------:R-:W-:-:S03]  /*5860*/  LOP3.LUT R24, R15, UR9, R116, 0x96, !PT ;  /* 0x000000090f187c12 */ /* 0x000fc6000f8e9674 */
[----:B------:R-:W-:Y:S01]  /*5870*/  FFMA.FTZ R15, R145, UR19, -R6 ;  /* 0x00000013910f7c23 */ /* 0x000fe20008010806 */
[----:B------:R-:W-:Y:S01]  /*5880*/  MUFU.EX2 R195, R14 ;  /* 0x0000000e00c37308 */ /* 0x000fe20000000800 */
[C---:B------:R-:W-:Y:S01]  /*5890*/  HMMA.16816.F32.BF16 R68, R20.reuse, R34, R108 ;  /* 0x000000221444723c */ /* 0x040fe2000004186c */
[----:B------:R-:W-:Y:S01]  /*58a0*/  LOP3.LUT R16, R5, UR9, R98, 0x96, !PT ;  /* 0x0000000905107c12 */ /* 0x000fe2000f8e9662 */
[----:B------:R-:W-:Y:S01]  /*58b0*/  FFMA.FTZ R5, R143, UR19, -R7 ;  /* 0x000000138f057c23 */ /* 0x000fe20008010807 */
[----:B------:R-:W-:Y:S01]  /*58c0*/  LOP3.LUT R4, R49, UR5, R4, 0x96, !PT ;  /* 0x0000000531047c12 */ /* 0x000fe2000f8e9604 */
[----:B------:R-:W-:Y:S01]  /*58d0*/  IMAD.WIDE.U32 R26, R24, -0x326172a9, RZ ;  /* 0xcd9e8d57181a7825 */ /* 0x000fe200078e00ff */
[----:B------:R-:W1:Y:S01]  /*58e0*/  LDSM.16.MT88.4 R32, [R177+0x7000] ;  /* 0x00700000b120783b */ /* 0x000e620000004200 */
[C---:B------:R-:W-:Y:S01]  /*58f0*/  HMMA.16816.F32.BF16 R60, R20.reuse, R38, R112 ;  /* 0x00000026143c723c */ /* 0x040fe20000041870 */
[----:B------:R2:W3:Y:S01]  /*5900*/  MUFU.EX2 R197, R5 ;  /* 0x0000000500c57308 */ /* 0x0004e20000000800 */
[----:B------:R-:W-:Y:S01]  /*5910*/  IMAD.WIDE.U32 R44, R16, -0x326172a9, RZ ;  /* 0xcd9e8d57102c7825 */ /* 0x000fe200078e00ff */
[----:B------:R-:W4:Y:S03]  /*5920*/  LDSM.16.MT88.4 R36, [R178+0x7000] ;  /* 0x00700000b224783b */ /* 0x000f260000004200 */
[----:B------:R-:W-:Y:S01]  /*5930*/  FFMA.FTZ R24, R164, UR19, -R0 ;  /* 0x00000013a4187c23 */ /* 0x000fe20008010800 */
[C---:B------:R-:W-:Y:S01]  /*5940*/  HMMA.16816.F32.BF16 R64, R20.reuse, R46, R136 ;  /* 0x0000002e1440723c */ /* 0x040fe20000041888 */
[----:B------:R-:W5:Y:S01]  /*5950*/  LDSM.16.MT88.4 R112, [R177+0x7800] ;  /* 0x00780000b170783b */ /* 0x000f620000004200 */
[----:B------:R3:W-:Y:S04]  /*5960*/  MUFU.EX2 R196, R15 ;  /* 0x0000000f00c47308 */ /* 0x0007e80000000800 */
[----:B------:R-:W-:Y:S04]  /*5970*/  HMMA.16816.F32.BF16 R52, R20, R54, R120 ;  /* 0x000000361434723c */ /* 0x000fe80000041878 */
[----:B------:R-:W-:Y:S01]  /*5980*/  MUFU.EX2 R51, R24 ;  /* 0x0000001800337308 */ /* 0x000fe20000000800 */
[----:B--2---:R-:W-:-:S03]  /*5990*/  IMAD.WIDE.U32 R4, R4, -0x326172a9, RZ ;  /* 0xcd9e8d5704047825 */ /* 0x004fc600078e00ff */
[C---:B------:R-:W-:Y:S02]  /*59a0*/  LOP3.LUT R13, R4.reuse, 0xffff, RZ, 0xc0, !PT ;  /* 0x0000ffff040d7812 */ /* 0x040fe400078ec0ff */
[----:B------:R-:W-:Y:S02]  /*59b0*/  LOP3.LUT R16, R4, 0xff, RZ, 0xc0, !PT ;  /* 0x000000ff04107812 */ /* 0x000fe400078ec0ff */
[----:B------:R-:W-:Y:S02]  /*59c0*/  SHF.R.U32.HI R14, RZ, 0x8, R13 ;  /* 0x00000008ff0e7819 */ /* 0x000fe4000001160d */
[----:B------:R-:W-:Y:S02]  /*59d0*/  SHF.R.U32.HI R13, RZ, 0x10, R4 ;  /* 0x00000010ff0d7819 */ /* 0x000fe40000011604 */
[----:B------:R-:W-:Y:S02]  /*59e0*/  PRMT R19, R16, 0x5410, R14 ;  /* 0x0000541010137816 */ /* 0x000fe4000000000e */
[----:B------:R-:W-:Y:S01]  /*59f0*/  LOP3.LUT R16, R13, 0xff, RZ, 0xc0, !PT ;  /* 0x000000ff0d107812 */ /* 0x000fe200078ec0ff */
[----:B------:R-:W-:Y:S01]  /*5a00*/  FFMA.FTZ R13, R147, UR19, -R6 ;  /* 0x00000013930d7c23 */ /* 0x000fe20008010806 */
[----:B------:R-:W-:-:S02]  /*5a10*/  LOP3.LUT R5, R5, UR17, R44, 0x96, !PT ;  /* 0x0000001105057c12 */ /* 0x000fc4000f8e962c */
[----:B------:R-:W-:Y:S01]  /*5a20*/  SHF.R.U32.HI R18, RZ, 0x18, R4 ;  /* 0x00000018ff127819 */ /* 0x000fe20000011604 */
[----:B------:R2:W1:Y:S01]  /*5a30*/  MUFU.EX2 R194, R13 ;  /* 0x0000000d00c27308 */ /* 0x0004620000000800 */
[C---:B------:R-:W-:Y:S02]  /*5a40*/  LOP3.LUT R4, R5.reuse, 0xffff, RZ, 0xc0, !PT ;  /* 0x0000ffff05047812 */ /* 0x040fe400078ec0ff */
[--C-:B------:R-:W-:Y:S02]  /*5a50*/  SHF.R.U32.HI R14, RZ, 0x10, R5.reuse ;  /* 0x00000010ff0e7819 */ /* 0x100fe40000011605 */
[----:B------:R-:W-:Y:S02]  /*5a60*/  LOP3.LUT R17, R5, 0xff, RZ, 0xc0, !PT ;  /* 0x000000ff05117812 */ /* 0x000fe400078ec0ff */
[----:B---3--:R-:W-:Y:S02]  /*5a70*/  SHF.R.U32.HI R15, RZ, 0x8, R4 ;  /* 0x00000008ff0f7819 */ /* 0x008fe40000011604 */
[----:B------:R-:W-:-:S02]  /*5a80*/  SHF.R.U32.HI R5, RZ, 0x18, R5 ;  /* 0x00000018ff057819 */ /* 0x000fc40000011605 */
[----:B------:R-:W-:Y:S01]  /*5a90*/  LOP3.LUT R4, R14, 0xff, RZ, 0xc0, !PT ;  /* 0x000000ff0e047812 */ /* 0x000fe200078ec0ff */
[----:B------:R-:W-:Y:S01]  /*5aa0*/  FFMA.FTZ R14, R158, UR19, -R8 ;  /* 0x000000139e0e7c23 */ /* 0x000fe20008010808 */
[----:B------:R-:W-:Y:S02]  /*5ab0*/  PRMT R17, R17, 0x5410, R15 ;  /* 0x0000541011117816 */ /* 0x000fe4000000000f */
[----:B------:R-:W-:Y:S01]  /*5ac0*/  PRMT R16, R16, 0x5410, R18 ;  /* 0x0000541010107816 */ /* 0x000fe20000000012 */
[----:B------:R1:W-:Y:S01]  /*5ad0*/  MUFU.EX2 R99, R14 ;  /* 0x0000000e00637308 */ /* 0x0003e20000000800 */
[----:B--2---:R-:W-:Y:S01]  /*5ae0*/  FFMA.FTZ R13, R159, UR19, -R6 ;  /* 0x000000139f0d7c23 */ /* 0x004fe20008010806 */
[----:B------:R-:W-:Y:S02]  /*5af0*/  PRMT R15, R4, 0x5410, R5 ;  /* 0x00005410040f7816 */ /* 0x000fe40000000005 */
[----:B------:R-:W-:Y:S02]  /*5b00*/  HSET2.LE.AND R4, R19, R198, PT ;  /* 0x000000c613047233 */ /* 0x000fe40003803000 */
[----:B------:R-:W-:-:S02]  /*5b10*/  F2FP.BF16.F32.PACK_AB R5, R197, R199 ;  /* 0x000000c7c505723e */ /* 0x000fc400000010ff */
[----:B------:R2:W3:Y:S01]  /*5b20*/  MUFU.EX2 R159, R13 ;  /* 0x0000000d009f7308 */ /* 0x0004e20000000800 */
[----:B------:R-:W-:Y:S02]  /*5b30*/  HSET2.LE.AND R15, R15, R198, PT ;  /* 0x000000c60f0f7233 */ /* 0x000fe40003803000 */
[----:B------:R-:W-:Y:S01]  /*5b40*/  LOP3.LUT R18, R4, R5, RZ, 0xc0, !PT ;  /* 0x0000000504127212 */ /* 0x000fe200078ec0ff */
[----:B------:R-:W-:-:S04]  /*5b50*/  FFMA.FTZ R4, R157, UR19, -R8 ;  /* 0x000000139d047c23 */ /* 0x000fc80008010808 */
[----:B------:R4:W-:Y:S01]  /*5b60*/  MUFU.EX2 R98, R4 ;  /* 0x0000000400627308 */ /* 0x0009e20000000800 */
[----:B-1----:R-:W-:Y:S02]  /*5b70*/  F2FP.BF16.F32.PACK_AB R14, R194, R196 ;  /* 0x000000c4c20e723e */ /* 0x002fe400000010ff */
[----:B--2---:R-:W-:-:S05]  /*5b80*/  HSET2.LE.AND R13, R16, R198, PT ;  /* 0x000000c6100d7233 */ /* 0x004fca0003803000 */
[----:B------:R-:W-:Y:S02]  /*5b90*/  LOP3.LUT R19, R13, R14, RZ, 0xc0, !PT ;  /* 0x0000000e0d137212 */ /* 0x000fe400078ec0ff */
[----:B------:R-:W-:Y:S01]  /*5ba0*/  HSET2.LE.AND R13, R17, R198, PT ;  /* 0x000000c6110d7233 */ /* 0x000fe20003803000 */
[----:B----4-:R-:W-:Y:S01]  /*5bb0*/  IMAD.WIDE.U32 R4, R25, -0x326172a9, RZ ;  /* 0xcd9e8d5719047825 */ /* 0x010fe200078e00ff */
[----:B------:R-:W-:Y:S02]  /*5bc0*/  F2FP.BF16.F32.PACK_AB R14, R200, R201 ;  /* 0x000000c9c80e723e */ /* 0x000fe400000010ff */
[----:B---3--:R-:W-:Y:S02]  /*5bd0*/  F2FP.BF16.F32.PACK_AB R17, R159, R195 ;  /* 0x000000c39f11723e */ /* 0x008fe400000010ff */
[----:B------:R-:W-:Y:S01]  /*5be0*/  LOP3.LUT R16, R13, R14, RZ, 0xc0, !PT ;  /* 0x0000000e0d107212 */ /* 0x000fe200078ec0ff */
[----:B------:R-:W-:Y:S01]  /*5bf0*/  FFMA.FTZ R14, R166, UR19, -R0 ;  /* 0x00000013a60e7c23 */ /* 0x000fe20008010800 */
[----:B------:R-:W-:-:S02]  /*5c00*/  LOP3.LUT R13, R5, UR17, R26, 0x96, !PT ;  /* 0x00000011050d7c12 */ /* 0x000fc4000f8e961a */
[----:B------:R-:W-:Y:S01]  /*5c10*/  LOP3.LUT R5, R4, 0xffff, RZ, 0xc0, !PT ;  /* 0x0000ffff04057812 */ /* 0x000fe200078ec0ff */
[----:B------:R1:W2:Y:S01]  /*5c20*/  MUFU.EX2 R49, R14 ;  /* 0x0000000e00317308 */ /* 0x0002a20000000800 */
[----:B------:R-:W-:Y:S02]  /*5c30*/  LOP3.LUT R17, R15, R17, RZ, 0xc0, !PT ;  /* 0x000000110f117212 */ /* 0x000fe400078ec0ff */
[----:B------:R-:W-:Y:S01]  /*5c40*/  SHF.R.U32.HI R20, RZ, 0x8, R5 ;  /* 0x00000008ff147819 */ /* 0x000fe20000011605 */
[----:B------:R-:W-:Y:S01]  /*5c50*/  FFMA.FTZ R5, R160, UR19, -R0 ;  /* 0x00000013a0057c23 */ /* 0x000fe20008010800 */
[----:B------:R-:W-:Y:S02]  /*5c60*/  LOP3.LUT R22, R4, 0xff, RZ, 0xc0, !PT ;  /* 0x000000ff04167812 */ /* 0x000fe400078ec0ff */
[--C-:B------:R-:W-:Y:S01]  /*5c70*/  SHF.R.U32.HI R15, RZ, 0x10, R4.reuse ;  /* 0x00000010ff0f7819 */ /* 0x100fe20000011604 */
[----:B------:R3:W-:Y:S01]  /*5c80*/  MUFU.EX2 R47, R5 ;  /* 0x00000005002f7308 */ /* 0x0007e20000000800 */
[----:B------:R-:W-:Y:S01]  /*5c90*/  SHF.R.U32.HI R21, RZ, 0x18, R4 ;  /* 0x00000018ff157819 */ /* 0x000fe20000011604 */
[----:B------:R-:W-:Y:S01]  /*5ca0*/  HMMA.16816.F32.BF16 R104, R16, R32, R132 ;  /* 0x000000201068723c */ /* 0x000fe20000041884 */
[----:B------:R-:W-:-:S02]  /*5cb0*/  LOP3.LUT R4, R13, 0xffff, RZ, 0xc0, !PT ;  /* 0x0000ffff0d047812 */ /* 0x000fc400078ec0ff */
[----:B------:R-:W-:Y:S02]  /*5cc0*/  LOP3.LUT R15, R15, 0xff, RZ, 0xc0, !PT ;  /* 0x000000ff0f0f7812 */ /* 0x000fe400078ec0ff */
[----:B------:R-:W-:Y:S01]  /*5cd0*/  SHF.R.U32.HI R4, RZ, 0x8, R4 ;  /* 0x00000008ff047819 */ /* 0x000fe20000011604 */
[C---:B------:R-:W-:Y:S01]  /*5ce0*/  HMMA.16816.F32.BF16 R132, R16.reuse, R38, R100 ;  /* 0x000000261084723c */ /* 0x040fe20000041864 */
[----:B-1----:R-:W-:Y:S02]  /*5cf0*/  LOP3.LUT R14, R13, 0xff, RZ, 0xc0, !PT ;  /* 0x000000ff0d0e7812 */ /* 0x002fe400078ec0ff */
[----:B------:R-:W-:Y:S01]  /*5d00*/  PRMT R23, R15, 0x5410, R21 ;  /* 0x000054100f177816 */ /* 0x000fe20000000015 */
[----:B------:R-:W-:Y:S01]  /*5d10*/  FFMA.FTZ R15, R161, UR19, -R7 ;  /* 0x00000013a10f7c23 */ /* 0x000fe20008010807 */
[----:B------:R-:W-:Y:S01]  /*5d20*/  PRMT R21, R14, 0x5410, R4 ;  /* 0x000054100e157816 */ /* 0x000fe20000000004 */
[----:B------:R-:W-:Y:S01]  /*5d30*/  HMMA.16816.F32.BF16 R124, R16, R28, R124 ;  /* 0x0000001c107c723c */ /* 0x000fe2000004187c */
[----:B------:R-:W-:Y:S01]  /*5d40*/  PRMT R20, R22, 0x5410, R20 ;  /* 0x0000541016147816 */ /* 0x000fe20000000014 */
[----:B------:R1:W-:Y:S01]  /*5d50*/  MUFU.EX2 R44, R15 ;  /* 0x0000000f002c7308 */ /* 0x0003e20000000800 */
[----:B---3--:R-:W-:Y:S01]  /*5d60*/  FFMA.FTZ R5, R162, UR19, -R0 ;  /* 0x00000013a2057c23 */ /* 0x008fe20008010800 */
[----:B------:R-:W-:-:S02]  /*5d70*/  SHF.R.U32.HI R4, RZ, 0x10, R13 ;  /* 0x00000010ff047819 */ /* 0x000fc4000001160d */
[----:B------:R-:W-:Y:S01]  /*5d80*/  SHF.R.U32.HI R14, RZ, 0x18, R13 ;  /* 0x00000018ff0e7819 */ /* 0x000fe2000001160d */
[C---:B------:R-:W-:Y:S01]  /*5d90*/  HMMA.16816.F32.BF16 R140, R16.reuse, R36, R88 ;  /* 0x00000024108c723c */ /* 0x040fe20000041858 */
[----:B------:R-:W-:Y:S02]  /*5da0*/  LOP3.LUT R13, R4, 0xff, RZ, 0xc0, !PT ;  /* 0x000000ff040d7812 */ /* 0x000fe400078ec0ff */
[----:B------:R3:W4:Y:S01]  /*5db0*/  MUFU.EX2 R46, R5 ;  /* 0x00000005002e7308 */ /* 0x0007220000000800 */
[--C-:B------:R-:W-:Y:S01]  /*5dc0*/  HSET2.LE.AND R4, R20, R198.reuse, PT ;  /* 0x000000c614047233 */ /* 0x100fe20003803000 */
[----:B------:R-:W-:Y:S01]  /*5dd0*/  FFMA.FTZ R20, R165, UR19, -R7 ;  /* 0x00000013a5147c23 */ /* 0x000fe20008010807 */
[----:B------:R-:W-:Y:S01]  /*5de0*/  PRMT R14, R13, 0x5410, R14 ;  /* 0x000054100d0e7816 */ /* 0x000fe2000000000e */
[C---:B------:R-:W-:Y:S01]  /*5df0*/  HMMA.16816.F32.BF16 R144, R16.reuse, R56, R80 ;  /* 0x000000381090723c */ /* 0x040fe20000041850 */
[--C-:B------:R-:W-:Y:S01]  /*5e00*/  HSET2.LE.AND R13, R21, R198.reuse, PT ;  /* 0x000000c6150d7233 */ /* 0x100fe20003803000 */
[----:B------:R-:W-:Y:S01]  /*5e10*/  LDSM.16.MT88.4 R80, [R178+0x7800] ;  /* 0x00780000b250783b */ /* 0x000fe20000004200 */
[----:B--2---:R-:W-:Y:S01]  /*5e20*/  F2FP.BF16.F32.PACK_AB R21, R49, R51 ;  /* 0x000000333115723e */ /* 0x004fe200000010ff */
[----:B------:R2:W-:Y:S01]  /*5e30*/  MUFU.EX2 R41, R20 ;  /* 0x0000001400297308 */ /* 0x0005e20000000800 */
[----:B-1----:R-:W-:Y:S01]  /*5e40*/  HSET2.LE.AND R15, R14, R198, PT ;  /* 0x000000c60e0f7233 */ /* 0x002fe20003803000 */
[----:B------:R-:W-:Y:S01]  /*5e50*/  HMMA.16816.F32.BF16 R116, R16, R34, R92 ;  /* 0x000000221074723c */ /* 0x000fe2000004185c */
[----:B------:R-:W-:-:S03]  /*5e60*/  F2FP.BF16.F32.PACK_AB R14, R208, R209 ;  /* 0x000000d1d00e723e */ /* 0x000fc600000010ff */
[----:B------:R-:W-:Y:S02]  /*5e70*/  LOP3.LUT R21, R15, R21, RZ, 0xc0, !PT ;  /* 0x000000150f157212 */ /* 0x000fe400078ec0ff */
[----:B------:R-:W-:Y:S01]  /*5e80*/  HMMA.16816.F32.BF16 R128, R16, R30, R128 ;  /* 0x0000001e1080723c */ /* 0x000fe20000041880 */
[----:B---3--:R-:W-:-:S04]  /*5e90*/  F2FP.BF16.F32.PACK_AB R5, R202, R203 ;  /* 0x000000cbca05723e */ /* 0x008fc800000010ff */
[----:B------:R-:W-:Y:S01]  /*5ea0*/  LOP3.LUT R22, R4, R5, RZ, 0xc0, !PT ;  /* 0x0000000504167212 */ /* 0x000fe200078ec0ff */
[--C-:B------:R-:W-:Y:S01]  /*5eb0*/  FFMA.FTZ R5, R163, UR19, -R7.reuse ;  /* 0x00000013a3057c23 */ /* 0x100fe20008010807 */
[----:B------:R-:W-:Y:S01]  /*5ec0*/  HSET2.LE.AND R4, R23, R198, PT ;  /* 0x000000c617047233 */ /* 0x000fe20003803000 */
[----:B------:R-:W-:Y:S01]  /*5ed0*/  HMMA.16816.F32.BF16 R100, R16, R58, R84 ;  /* 0x0000003a1064723c */ /* 0x000fe20000041854 */
[----:B--2---:R-:W-:Y:S01]  /*5ee0*/  LOP3.LUT R20, R13, R14, RZ, 0xc0, !PT ;  /* 0x0000000e0d147212 */ /* 0x004fe200078ec0ff */
[----:B------:R4:W1:Y:S01]  /*5ef0*/  MUFU.EX2 R43, R5 ;  /* 0x00000005002b7308 */ /* 0x0008620000000800 */
[----:B------:R-:W-:Y:S01]  /*5f00*/  FFMA.FTZ R7, R167, UR19, -R7 ;  /* 0x00000013a7077c23 */ /* 0x000fe20008010807 */
[----:B------:R-:W-:-:S06]  /*5f10*/  FFMA.FTZ R13, R169, UR19, -R6 ;  /* 0x00000013a90d7c23 */ /* 0x000fcc0008010806 */
[----:B------:R2:W3:Y:S08]  /*5f20*/  MUFU.EX2 R243, R7 ;  /* 0x0000000700f37308 */ /* 0x0004f00000000800 */
[----:B------:R5:W-:Y:S01]  /*5f30*/  MUFU.EX2 R26, R13 ;  /* 0x0000000d001a7308 */ /* 0x000be20000000800 */
[----:B----4-:R-:W-:-:S04]  /*5f40*/  F2FP.BF16.F32.PACK_AB R5, R46, R47 ;  /* 0x0000002f2e05723e */ /* 0x010fc800000010ff */
[----:B------:R-:W-:Y:S02]  /*5f50*/  LOP3.LUT R23, R4, R5, RZ, 0xc0, !PT ;  /* 0x0000000504177212 */ /* 0x000fe400078ec0ff */
[----:B------:R-:W-:Y:S02]  /*5f60*/  LOP3.LUT R4, R27, UR8, R42, 0x96, !PT ;  /* 0x000000081b047c12 */ /* 0x000fe4000f8e962a */
[----:B------:R-:W-:Y:S01]  /*5f70*/  LOP3.LUT R5, R45, UR8, R50, 0x96, !PT ;  /* 0x000000082d057c12 */ /* 0x000fe2000f8e9632 */
[----:B--2---:R-:W-:Y:S02]  /*5f80*/  FFMA.FTZ R7, R168, UR19, -R6 ;  /* 0x00000013a8077c23 */ /* 0x004fe40008010806 */
[----:B------:R-:W-:Y:S01]  /*5f90*/  IMAD.WIDE.U32 R14, R4, -0x2daee0ad, RZ ;  /* 0xd2511f53040e7825 */ /* 0x000fe200078e00ff */
[----:B------:R-:W-:Y:S01]  /*5fa0*/  HMMA.16816.F32.BF16 R108, R20, R32, R76 ;  /* 0x00000020146c723c */ /* 0x000fe2000004184c */
[----:B------:R-:W2:Y:S02]  /*5fb0*/  MUFU.EX2 R27, R7 ;  /* 0x00000007001b7308 */ /* 0x000ea40000000800 */
[----:B------:R-:W-:-:S04]  /*5fc0*/  IMAD.WIDE.U32 R4, R5, -0x2daee0ad, RZ ;  /* 0xd2511f5305047825 */ /* 0x000fc800078e00ff */
[----:B-----5:R-:W-:Y:S01]  /*5fd0*/  FFMA.FTZ R13, R171, UR19, -R6 ;  /* 0x00000013ab0d7c23 */ /* 0x020fe20008010806 */
[C---:B------:R-:W-:Y:S01]  /*5fe0*/  HMMA.16816.F32.BF16 R32, R20.reuse, R34, R68 ;  /* 0x000000221420723c */ /* 0x040fe20000041844 */
[----:B------:R-:W4:Y:S01]  /*5ff0*/  LDSM.16.MT88.4 R68, [R180+0x7800] ;  /* 0x00780000b444783b */ /* 0x000f220000004200 */
[C---:B------:R-:W-:Y:S01]  /*6000*/  LOP3.LUT R16, R4.reuse, 0xffff, RZ, 0xc0, !PT ;  /* 0x0000ffff04107812 */ /* 0x040fe200078ec0ff */
[----:B------:R5:W-:Y:S01]  /*6010*/  MUFU.EX2 R244, R13 ;  /* 0x0000000d00f47308 */ /* 0x000be20000000800 */
[----:B------:R-:W-:Y:S02]  /*6020*/  LOP3.LUT R18, R4, 0xff, RZ, 0xc0, !PT ;  /* 0x000000ff04127812 */ /* 0x000fe400078ec0ff */
[----:B------:R-:W-:Y:S01]  /*6030*/  SHF.R.U32.HI R16, RZ, 0x8, R16 ;  /* 0x00000008ff107819 */ /* 0x000fe20000011610 */
[----:B------:R-:W-:Y:S01]  /*6040*/  HMMA.16816.F32.BF16 R120, R20, R28, R72 ;  /* 0x0000001c1478723c */ /* 0x000fe20000041848 */
[----:B------:R-:W-:Y:S02]  /*6050*/  LOP3.LUT R5, R5, UR18, R48, 0x96, !PT ;  /* 0x0000001205057c12 */ /* 0x000fe4000f8e9630 */
[----:B------:R-:W-:-:S02]  /*6060*/  SHF.R.U32.HI R17, RZ, 0x10, R4 ;  /* 0x00000010ff117819 */ /* 0x000fc40000011604 */
[----:B------:R-:W-:Y:S01]  /*6070*/  SHF.R.U32.HI R19, RZ, 0x18, R4 ;  /* 0x00000018ff137819 */ /* 0x000fe20000011604 */
[----:B------:R-:W-:Y:S01]  /*6080*/  FFMA.FTZ R4, R170, UR19, -R6 ;  /* 0x00000013aa047c23 */ /* 0x000fe20008010806 */
[----:B------:R-:W-:Y:S01]  /*6090*/  PRMT R18, R18, 0x5410, R16 ;  /* 0x0000541012127816 */ /* 0x000fe20000000010 */
[C---:B------:R-:W-:Y:S01]  /*60a0*/  HMMA.16816.F32.BF16 R136, R20.reuse, R56, R152 ;  /* 0x000000381488723c */ /* 0x040fe20000041898 */
[----:B------:R-:W-:Y:S01]  /*60b0*/  LOP3.LUT R16, R5, 0xffff, RZ, 0xc0, !PT ;  /* 0x0000ffff05107812 */ /* 0x000fe200078ec0ff */
[----:B------:R1:W2:Y:S01]  /*60c0*/  MUFU.EX2 R25, R4 ;  /* 0x0000000400197308 */ /* 0x0002a20000000800 */
[----:B------:R-:W-:Y:S02]  /*60d0*/  LOP3.LUT R17, R17, 0xff, RZ, 0xc0, !PT ;  /* 0x000000ff11117812 */ /* 0x000fe400078ec0ff */
[----:B------:R-:W-:Y:S01]  /*60e0*/  SHF.R.U32.HI R6, RZ, 0x8, R16 ;  /* 0x00000008ff067819 */ /* 0x000fe20000011610 */
[----:B------:R-:W-:Y:S01]  /*60f0*/  FFMA.FTZ R16, R172, UR19, -R8 ;  /* 0x00000013ac107c23 */ /* 0x000fe20008010808 */
[----:B-----5:R-:W-:Y:S01]  /*6100*/  SHF.R.U32.HI R13, RZ, 0x18, R5 ;  /* 0x00000018ff0d7819 */ /* 0x020fe20000011605 */
[----:B------:R-:W-:Y:S01]  /*6110*/  HMMA.16816.F32.BF16 R60, R20, R30, R60 ;  /* 0x0000001e143c723c */ /* 0x000fe2000004183c */
[----:B------:R-:W-:Y:S01]  /*6120*/  PRMT R17, R17, 0x5410, R19 ;  /* 0x0000541011117816 */ /* 0x000fe20000000013 */
[----:B------:R5:W-:Y:S01]  /*6130*/  MUFU.EX2 R24, R16 ;  /* 0x0000001000187308 */ /* 0x000be20000000800 */
[----:B------:R-:W-:-:S03]  /*6140*/  LOP3.LUT R7, R15, UR18, R40, 0x96, !PT ;  /* 0x000000120f077c12 */ /* 0x000fc6000f8e9628 */
[----:B------:R-:W-:Y:S01]  /*6150*/  HMMA.16816.F32.BF16 R72, R20, R36, R148 ;  /* 0x000000241448723c */ /* 0x000fe20000041894 */
[----:B-1----:R-:W-:-:S05]  /*6160*/  LOP3.LUT R4, R5, 0xff, RZ, 0xc0, !PT ;  /* 0x000000ff05047812 */ /* 0x002fca00078ec0ff */
[----:B------:R-:W-:Y:S01]  /*6170*/  HMMA.16816.F32.BF16 R64, R20, R38, R64 ;  /* 0x000000261440723c */ /* 0x000fe20000041840 */
[----:B------:R-:W-:Y:S02]  /*6180*/  PRMT R4, R4, 0x5410, R6 ;  /* 0x0000541004047816 */ /* 0x000fe40000000006 */
[----:B------:R-:W-:-:S03]  /*6190*/  SHF.R.U32.HI R6, RZ, 0x10, R5 ;  /* 0x00000010ff067819 */ /* 0x000fc60000011605 */
[----:B------:R-:W-:Y:S01]  /*61a0*/  HMMA.16816.F32.BF16 R56, R20, R58, R52 ;  /* 0x0000003a1438723c */ /* 0x000fe20000041834 */
[----:B------:R-:W-:Y:S01]  /*61b0*/  F2FP.BF16.F32.PACK_AB R5, R43, R44 ;  /* 0x0000002c2b05723e */ /* 0x000fe200000010ff */
[----:B------:R-:W1:Y:S01]  /*61c0*/  LDSM.16.MT88.4 R20, [R179+0x7800] ;  /* 0x00780000b314783b */ /* 0x000e620000004200 */
[----:B------:R-:W-:Y:S02]  /*61d0*/  LOP3.LUT R6, R6, 0xff, RZ, 0xc0, !PT ;  /* 0x000000ff06067812 */ /* 0x000fe400078ec0ff */
[--C-:B------:R-:W-:Y:S02]  /*61e0*/  HSET2.LE.AND R4, R4, R198.reuse, PT ;  /* 0x000000c604047233 */ /* 0x100fe40003803000 */
[----:B-----5:R-:W-:Y:S01]  /*61f0*/  PRMT R16, R6, 0x5410, R13 ;  /* 0x0000541006107816 */ /* 0x020fe2000000000d */
[----:B------:R-:W-:Y:S01]  /*6200*/  FFMA.FTZ R6, R173, UR19, -R8 ;  /* 0x00000013ad067c23 */ /* 0x000fe20008010808 */
[----:B---3--:R-:W-:Y:S02]  /*6210*/  F2FP.BF16.F32.PACK_AB R8, R243, R41 ;  /* 0x00000029f308723e */ /* 0x008fe400000010ff */
[----:B------:R-:W-:Y:S01]  /*6220*/  LOP3.LUT R88, R4, R5, RZ, 0xc0, !PT ;  /* 0x0000000504587212 */ /* 0x000fe200078ec0ff */
[----:B------:R3:W-:Y:S01]  /*6230*/  MUFU.EX2 R235, R6 ;  /* 0x0000000600eb7308 */ /* 0x0007e20000000800 */
[----:B------:R-:W-:-:S02]  /*6240*/  HSET2.LE.AND R4, R16, R198, PT ;  /* 0x000000c610047233 */ /* 0x000fc40003803000 */
[----:B--2---:R-:W-:Y:S02]  /*6250*/  F2FP.BF16.F32.PACK_AB R5, R26, R27 ;  /* 0x0000001b1a05723e */ /* 0x004fe400000010ff */
[----:B------:R-:W-:Y:S01]  /*6260*/  HSET2.LE.AND R13, R17, R198, PT ;  /* 0x000000c6110d7233 */ /* 0x000fe20003803000 */
[--C-:B------:R-:W-:Y:S01]  /*6270*/  FFMA.FTZ R17, R175, UR19, -R0.reuse ;  /* 0x00000013af117c23 */ /* 0x100fe20008010800 */
[----:B------:R-:W-:Y:S01]  /*6280*/  LOP3.LUT R89, R4, R5, RZ, 0xc0, !PT ;  /* 0x0000000504597212 */ /* 0x000fe200078ec0ff */
[----:B------:R-:W-:Y:S01]  /*6290*/  FFMA.FTZ R4, R174, UR19, -R0 ;  /* 0x00000013ae047c23 */ /* 0x000fe20008010800 */
[----:B------:R-:W-:Y:S01]  /*62a0*/  F2FP.BF16.F32.PACK_AB R16, R244, R25 ;  /* 0x00000019f410723e */ /* 0x000fe200000010ff */
[----:B------:R-:W-:Y:S01]  /*62b0*/  MUFU.EX2 R19, R17 ;  /* 0x0000001100137308 */ /* 0x000fe20000000800 */
[----:B------:R-:W-:Y:S02]  /*62c0*/  SHF.R.U32.HI R5, RZ, 0x10, R14 ;  /* 0x00000010ff057819 */ /* 0x000fe4000001160e */
[----:B------:R-:W-:-:S02]  /*62d0*/  LOP3.LUT R91, R13, R16, RZ, 0xc0, !PT ;  /* 0x000000100d5b7212 */ /* 0x000fc400078ec0ff */
[----:B------:R-:W-:Y:S02]  /*62e0*/  LOP3.LUT R16, R14, 0xff, RZ, 0xc0, !PT ;  /* 0x000000ff0e107812 */ /* 0x000fe400078ec0ff */
[----:B---3--:R-:W-:Y:S02]  /*62f0*/  HSET2.LE.AND R6, R18, R198, PT ;  /* 0x000000c612067233 */ /* 0x008fe40003803000 */
[----:B------:R2:W-:Y:S01]  /*6300*/  MUFU.EX2 R18, R4 ;  /* 0x0000000400127308 */ /* 0x0005e20000000800 */
[----:B------:R-:W-:Y:S02]  /*6310*/  LOP3.LUT R13, R5, 0xff, RZ, 0xc0, !PT ;  /* 0x000000ff050d7812 */ /* 0x000fe400078ec0ff */
[----:B------:R-:W-:Y:S01]  /*6320*/  LOP3.LUT R90, R6, R8, RZ, 0xc0, !PT ;  /* 0x00000008065a7212 */ /* 0x000fe200078ec0ff */
[----:B------:R-:W-:Y:S01]  /*6330*/  FFMA.FTZ R6, R193, UR19, -R0 ;  /* 0x00000013c1067c23 */ /* 0x000fe20008010800 */
[----:B------:R-:W-:Y:S02]  /*6340*/  LOP3.LUT R8, R14, 0xffff, RZ, 0xc0, !PT ;  /* 0x0000ffff0e087812 */ /* 0x000fe400078ec0ff */
[----:B------:R-:W-:Y:S01]  /*6350*/  SHF.R.U32.HI R15, RZ, 0x18, R14 ;  /* 0x00000018ff0f7819 */ /* 0x000fe2000001160e */
[----:B------:R3:W-:Y:S01]  /*6360*/  MUFU.EX2 R17, R6 ;  /* 0x0000000600117308 */ /* 0x0007e20000000800 */
[----:B------:R-:W-:Y:S01]  /*6370*/  SHF.R.U32.HI R14, RZ, 0x8, R8 ;  /* 0x00000008ff0e7819 */ /* 0x000fe20000011608 */
[----:B------:R-:W-:Y:S01]  /*6380*/  HMMA.16816.F32.BF16 R104, R88, R112, R104 ;  /* 0x000000705868723c */ /* 0x000fe20000041868 */
[----:B------:R-:W-:-:S02]  /*6390*/  LOP3.LUT R8, R7, 0xff, RZ, 0xc0, !PT ;  /* 0x000000ff07087812 */ /* 0x000fc400078ec0ff */
[----:B------:R-:W-:-:S03]  /*63a0*/  PRMT R13, R13, 0x5410, R15 ;  /* 0x000054100d0d7816 */ /* 0x000fc6000000000f */
[----:B------:R-:W-:Y:S01]  /*63b0*/  HMMA.16816.F32.BF16 R116, R88, R114, R116 ;  /* 0x000000725874723c */ /* 0x000fe20000041874 */
[----:B--2---:R-:W-:Y:S01]  /*63c0*/  FFMA.FTZ R4, R192, UR19, -R0 ;  /* 0x00000013c0047c23 */ /* 0x004fe20008010800 */
[----:B------:R-:W-:-:S03]  /*63d0*/  LOP3.LUT R0, R7, 0xffff, RZ, 0xc0, !PT ;  /* 0x0000ffff07007812 */ /* 0x000fc600078ec0ff */
[----:B------:R2:W5:Y:S01]  /*63e0*/  MUFU.EX2 R242, R4 ;  /* 0x0000000400f27308 */ /* 0x0005620000000800 */
[----:B------:R-:W-:Y:S01]  /*63f0*/  SHF.R.U32.HI R5, RZ, 0x8, R0 ;  /* 0x00000008ff057819 */ /* 0x000fe20000011600 */
[C---:B----4-:R-:W-:Y:S01]  /*6400*/  HMMA.16816.F32.BF16 R124, R88.reuse, R68, R124 ;  /* 0x00000044587c723c */ /* 0x050fe2000004187c */
[----:B------:R-:W-:Y:S02]  /*6410*/  PRMT R0, R16, 0x5410, R14 ;  /* 0x0000541010007816 */ /* 0x000fe4000000000e */
[----:B---3--:R-:W-:Y:S02]  /*6420*/  PRMT R6, R8, 0x5410, R5 ;  /* 0x0000541008067816 */ /* 0x008fe40000000005 */
[--C-:B------:R-:W-:Y:S01]  /*6430*/  HSET2.LE.AND R5, R13, R198.reuse, PT ;  /* 0x000000c60d057233 */ /* 0x100fe20003803000 */
[----:B------:R-:W-:Y:S01]  /*6440*/  HMMA.16816.F32.BF16 R128, R88, R70, R128 ;  /* 0x000000465880723c */ /* 0x000fe20000041880 */
[----:B------:R-:W-:Y:S02]  /*6450*/  HSET2.LE.AND R0, R0, R198, PT ;  /* 0x000000c600007233 */ /* 0x000fe40003803000 */
[----:B------:R-:W-:-:S03]  /*6460*/  F2FP.BF16.F32.PACK_AB R8, R98, R99 ;  /* 0x000000636208723e */ /* 0x000fc600000010ff */
[----:B------:R-:W-:Y:S01]  /*6470*/  HMMA.16816.F32.BF16 R76, R88, R80, R140 ;  /* 0x00000050584c723c */ /* 0x000fe2000004188c */
[--C-:B--2---:R-:W-:Y:S02]  /*6480*/  SHF.R.U32.HI R4, RZ, 0x10, R7.reuse ;  /* 0x00000010ff047819 */ /* 0x104fe40000011607 */
[----:B------:R-:W-:-:S03]  /*6490*/  SHF.R.U32.HI R7, RZ, 0x18, R7 ;  /* 0x00000018ff077819 */ /* 0x000fc60000011607 */
[----:B------:R-:W-:Y:S01]  /*64a0*/  HMMA.16816.F32.BF16 R132, R88, R82, R132 ;  /* 0x000000525884723c */ /* 0x000fe20000041884 */
[----:B------:R-:W-:-:S04]  /*64b0*/  LOP3.LUT R4, R4, 0xff, RZ, 0xc0, !PT ;  /* 0x000000ff04047812 */ /* 0x000fc800078ec0ff */
[----:B------:R-:W-:Y:S01]  /*64c0*/  PRMT R4, R4, 0x5410, R7 ;  /* 0x0000541004047816 */ /* 0x000fe20000000007 */
[C---:B-1----:R-:W-:Y:S01]  /*64d0*/  HMMA.16816.F32.BF16 R84, R88.reuse, R20, R144 ;  /* 0x000000145854723c */ /* 0x042fe20000041890 */
[--C-:B------:R-:W-:Y:S02]  /*64e0*/  HSET2.LE.AND R7, R6, R198.reuse, PT ;  /* 0x000000c606077233 */ /* 0x100fe40003803000 */
[----:B-----5:R-:W-:Y:S02]  /*64f0*/  F2FP.BF16.F32.PACK_AB R6, R242, R18 ;  /* 0x00000012f206723e */ /* 0x020fe400000010ff */
[----:B------:R-:W-:Y:S01]  /*6500*/  HSET2.LE.AND R13, R4, R198, PT ;  /* 0x000000c6040d7233 */ /* 0x000fe20003803000 */
[----:B------:R-:W-:Y:S01]  /*6510*/  HMMA.16816.F32.BF16 R88, R88, R22, R100 ;  /* 0x000000165858723c */ /* 0x000fe20000041864 */
[----:B------:R-:W-:Y:S02]  /*6520*/  F2FP.BF16.F32.PACK_AB R4, R235, R24 ;  /* 0x00000018eb04723e */ /* 0x000fe400000010ff */
[----:B------:R-:W-:Y:S01]  /*6530*/  LOP3.LUT R95, R5, R6, RZ, 0xc0, !PT ;  /* 0x00000006055f7212 */ /* 0x000fe200078ec0ff */
[----:B------:R-:W-:Y:S01]  /*6540*/  FADD.FTZ R6, R230, R229 ;  /* 0x000000e5e6067221 */ /* 0x000fe20000010000 */
[----:B------:R-:W-:Y:S01]  /*6550*/  LOP3.LUT R94, R0, R4, RZ, 0xc0, !PT ;  /* 0x00000004005e7212 */ /* 0x000fe200078ec0ff */
[----:B------:R-:W-:Y:S01]  /*6560*/  FADD.FTZ R4, R221, R220 ;  /* 0x000000dcdd047221 */ /* 0x000fe20000010000 */
[----:B------:R-:W-:Y:S01]  /*6570*/  F2FP.BF16.F32.PACK_AB R0, R17, R19 ;  /* 0x000000131100723e */ /* 0x000fe200000010ff */
[----:B------:R-:W-:Y:S01]  /*6580*/  FADD.FTZ R6, R227, R6 ;  /* 0x00000006e3067221 */ /* 0x000fe20000010000 */
[----:B------:R-:W-:Y:S01]  /*6590*/  LOP3.LUT R92, R7, R8, RZ, 0xc0, !PT ;  /* 0x00000008075c7212 */ /* 0x000fe200078ec0ff */
[----:B------:R-:W-:Y:S01]  /*65a0*/  FADD.FTZ R7, R225, R223 ;  /* 0x000000dfe1077221 */ /* 0x000fe20000010000 */
[----:B------:R-:W-:Y:S01]  /*65b0*/  LOP3.LUT R93, R13, R0, RZ, 0xc0, !PT ;  /* 0x000000000d5d7212 */ /* 0x000fe200078ec0ff */
[----:B------:R-:W-:-:S02]  /*65c0*/  FADD.FTZ R0, R249, R245 ;  /* 0x000000f5f9007221 */ /* 0x000fc40000010000 */
[----:B------:R-:W-:Y:S02]  /*65d0*/  FADD.FTZ R7, R222, R7 ;  /* 0x00000007de077221 */ /* 0x000fe40000010000 */
[----:B------:R-:W-:Y:S01]  /*65e0*/  FADD.FTZ R5, R238, R0 ;  /* 0x00000000ee057221 */ /* 0x000fe20000010000 */
[----:B------:R-:W-:Y:S01]  /*65f0*/  FADD.FTZ R0, R219, R4 ;  /* 0x00000004db007221 */ /* 0x000fe20000010000 */
[C---:B------:R-:W-:Y:S02]  /*6600*/  HMMA.16816.F32.BF16 R108, R92.reuse, R112, R108 ;  /* 0x000000705c6c723c */ /* 0x040fe4000004186c */
        /* <DEDUP_REMOVED lines=46> */
[----:B------:R-:W-:Y:S01]  /*68f0*/  FADD.FTZ R5, R18, R5 ;  /* 0x0000000512057221 */ /* 0x000fe20000010000 */
[----:B------:R-:W-:Y:S01]  /*6900*/  FADD.FTZ R4, R41, R4 ;  /* 0x0000000429047221 */ /* 0x000fe20000010000 */
[----:B------:R-:W-:Y:S01]  /*6910*/  FADD.FTZ R0, R25, R0 ;  /* 0x0000000019007221 */ /* 0x000fe20000010000 */
[----:B------:R-:W-:Y:S01]  /*6920*/  FADD.FTZ R235, R235, R6 ;  /* 0x00000006ebeb7221 */ /* 0x000fe20000010000 */
        /* <DEDUP_REMOVED lines=8> */
[----:B------:R-:W-:Y:S01]  /*69b0*/  HMMA.16816.F32.BF16 R92, R92, R22, R56 ;  /* 0x000000165c5c723c */ /* 0x000fe20000041838 */
[----:B------:R-:W-:-:S08]  /*69c0*/  NOP ;  /* 0x0000000000007918 */ /* 0x000fd00000000000 */
[----:B------:R-:W-:-:S15]  /*69d0*/  @!P6 BRA `(.L_x_666) ;  /* 0x0000008c007ce947 */ /* 0x000fde0003800000 */
[----:B------:R-:W2:Y:S01]  /*69e0*/  LDL.64 R162, [R1+0x28] ;  /* 0x0000280001a27983 */ /* 0x000ea20000100a00 */
[----:B------:R-:W-:-:S03]  /*69f0*/  ULDC UR4, c[0x0][0x2d0] ;  /* 0x0000b40000047ab9 */ /* 0x000fc60000000800 */
[----:B------:R-:W3:Y:S04]  /*6a00*/  LDL R166, [R1+0x44] ;  /* 0x0000440001a67983 */ /* 0x000ee80000100800 */
[----:B------:R-:W4:Y:S04]  /*6a10*/  LDL.64 R160, [R1+0x60] ;  /* 0x0000600001a07983 */ /* 0x000f280000100a00 */
[----:B------:R-:W4:Y:S04]  /*6a20*/  LDL R164, [R1+0x18] ;  /* 0x0000180001a47983 */ /* 0x000f280000100800 */
[----:B------:R-:W5:Y:S04]  /*6a30*/  LDL R157, [R1+0x4c] ;  /* 0x00004c00019d7983 */ /* 0x000f680000100800 */
[----:B------:R-:W5:Y:S01]  /*6a40*/  LDL R158, [R1+0x48] ;  /* 0x00004800019e7983 */ /* 0x000f620000100800 */
[----:B------:R-:W-:Y:S01]  /*6a50*/  VIADD R4, R248, 0xfffffffe ;  /* 0xfffffffef8047836 */ /* 0x000fe20000000000 */
[----:B------:R-:W-:-:S04]  /*6a60*/  DEPBAR.LE SB0, 0x0 ;  /* 0x000080000000791a */ /* 0x000fc80000000000 */
[----:B------:R-:W-:Y:S01]  /*6a70*/  SHF.R.S32.HI R8, RZ, 0x1f, R4 ;  /* 0x0000001fff087819 */ /* 0x000fe20000011404 */
[----:B------:R-:W-:Y:S01]  /*6a80*/  IMAD.WIDE.U32 R6, R240, 0x20, RZ ;  /* 0x00000020f0067825 */ /* 0x000fe200078e00ff */
[----:B------:R-:W-:Y:S01]  /*6a90*/  BAR.SYNC.DEFER_BLOCKING 0x0 ;  /* 0x0000000000007b1d */ /* 0x000fe20000010000 */
[----:B--2---:R-:W-:Y:S02]  /*6aa0*/  ISETP.GE.AND P0, PT, R162, UR4, PT ;  /* 0x00000004a2007c0c */ /* 0x004fe4000bf06270 */
[----:B---3--:R-:W-:Y:S02]  /*6ab0*/  IMAD R0, R166, R4, RZ ;  /* 0x00000004a6007224 */ /* 0x008fe400078e02ff */
[----:B------:R-:W-:Y:S01]  /*6ac0*/  P2R R245, PR, RZ, 0x1 ;  /* 0x00000001fff57803 */ /* 0x000fe20000000000 */
[----:B----4-:R-:W-:-:S08]  /*6ad0*/  IMAD.WIDE.U32 R4, R4, R164, R160 ;  /* 0x000000a404047225 */ /* 0x010fd000078e00a0 */
[----:B------:R-:W1:Y:S01]  /*6ae0*/  @!P0 LDC.64 R18, c[0x0][0x220] ;  /* 0x00008800ff128b82 */ /* 0x000e620000000a00 */
[----:B------:R-:W-:Y:S01]  /*6af0*/  @P0 STS.128 [R191+0x6000], RZ ;  /* 0x006000ffbf000388 */ /* 0x000fe20000000c00 */
[----:B------:R-:W-:Y:S01]  /*6b00*/  IMAD R0, R8, R164, R0 ;  /* 0x000000a408007224 */ /* 0x000fe200078e0200 */
[----:B------:R-:W-:Y:S01]  /*6b10*/  @!P0 IADD3 R6, P1, R4, R6, RZ ;  /* 0x0000000604068210 */ /* 0x000fe20007f3e0ff */
[----:B------:R-:W-:Y:S02]  /*6b20*/  IMAD.SHL.U32 R8, R241, 0x20, RZ ;  /* 0x00000020f1087824 */ /* 0x000fe400078e00ff */
[----:B------:R-:W-:Y:S02]  /*6b30*/  IMAD.IADD R5, R5, 0x1, R0 ;  /* 0x0000000105057824 */ /* 0x000fe400078e0200 */
[----:B------:R-:W2:Y:S01]  /*6b40*/  @!P0 LDC.64 R16, c[0x0][0x220] ;  /* 0x00008800ff108b82 */ /* 0x000ea20000000a00 */
[----:B-----5:R-:W-:Y:S02]  /*6b50*/  @!P0 IADD3 R0, P3, R157, R4, RZ ;  /* 0x000000049d008210 */ /* 0x020fe40007f7e0ff */
[----:B------:R-:W-:-:S03]  /*6b60*/  @!P0 IADD3.X R8, R5, R7, R8, P1, !PT ;  /* 0x0000000705088210 */ /* 0x000fc60000ffe408 */
[----:B------:R-:W-:Y:S02]  /*6b70*/  @!P0 IMAD.X R7, R158, 0x1, R5, P3 ;  /* 0x000000019e078824 */ /* 0x000fe400018e0605 */
[----:B------:R-:W3:Y:S08]  /*6b80*/  @!P0 LDC.64 R14, c[0x0][0x220] ;  /* 0x00008800ff0e8b82 */ /* 0x000ef00000000a00 */
[----:B------:R-:W4:Y:S01]  /*6b90*/  @!P0 LDC.64 R20, c[0x0][0x220] ;  /* 0x00008800ff148b82 */ /* 0x000f220000000a00 */
[----:B-1----:R-:W-:-:S04]  /*6ba0*/  @!P0 LEA R18, P4, R4, R18, 0x1 ;  /* 0x0000001204128211 */ /* 0x002fc800078808ff */
[--C-:B------:R-:W-:Y:S01]  /*6bb0*/  @!P0 LEA.HI.X R19, R4, R19, R5.reuse, 0x1, P4 ;  /* 0x0000001304138211 */ /* 0x100fe200020f0c05 */
[----:B------:R-:W-:Y:S01]  /*6bc0*/  @!P0 IMAD.WIDE.U32 R4, R240, 0x30, R4 ;  /* 0x00000030f0048825 */ /* 0x000fe200078e0004 */
[----:B--2---:R-:W-:-:S03]  /*6bd0*/  @!P0 LEA R16, P2, R0, R16, 0x1 ;  /* 0x0000001000108211 */ /* 0x004fc600078408ff */
[----:B------:R-:W-:Y:S01]  /*6be0*/  @!PT LDS RZ, [RZ] ;  /* 0x00000000fffff984 */ /* 0x000fe20000000800 */
[----:B------:R-:W-:Y:S01]  /*6bf0*/  @!PT LDS RZ, [RZ] ;  /* 0x00000000fffff984 */ /* 0x000fe20000000800 */
[----:B------:R-:W-:Y:S01]  /*6c00*/  @!PT LDS RZ, [RZ] ;  /* 0x00000000fffff984 */ /* 0x000fe20000000800 */
[----:B------:R-:W-:Y:S01]  /*6c10*/  @!P0 LDGSTS.E.BYPASS.LTC128B.128 [R191+0x6000], desc[UR20][R18.64] ;  /* 0x0600000012bf8fae */ /* 0x000fe2000b901d54 */
[----:B------:R-:W-:Y:S01]  /*6c20*/  @!P0 LEA.HI.X R17, R0, R17, R7, 0x1, P2 ;  /* 0x0000001100118211 */ /* 0x000fe200010f0c07 */
[----:B------:R-:W-:Y:S02]  /*6c30*/  @!P0 IMAD R0, R241, 0x30, RZ ;  /* 0x00000030f1008824 */ /* 0x000fe400078e02ff */
[----:B------:R-:W-:Y:S01]  /*6c40*/  @P0 STS.128 [R191+0x6800], RZ ;  /* 0x006800ffbf000388 */ /* 0x000fe20000000c00 */
[----:B---3--:R-:W-:Y:S01]  /*6c50*/  @!P0 LEA R14, P1, R6, R14, 0x1 ;  /* 0x0000000e060e8211 */ /* 0x008fe200078208ff */
[----:B------:R-:W-:Y:S02]  /*6c60*/  @!P0 IMAD.IADD R0, R0, 0x1, R5 ;  /* 0x0000000100008824 */ /* 0x000fe400078e0205 */
[----:B------:R-:W-:Y:S01]  /*6c70*/  @!PT LDS RZ, [RZ] ;  /* 0x00000000fffff984 */ /* 0x000fe20000000800 */
[----:B------:R-:W-:Y:S01]  /*6c80*/  @!PT LDS RZ, [RZ] ;  /* 0x00000000fffff984 */ /* 0x000fe20000000800 */
[----:B------:R-:W-:Y:S01]  /*6c90*/  @!PT LDS RZ, [RZ] ;  /* 0x00000000fffff984 */ /* 0x000fe20000000800 */
[----:B------:R1:W-:Y:S01]  /*6ca0*/  @!P0 LDGSTS.E.BYPASS.LTC128B.128 [R191+0x6800], desc[UR20][R16.64] ;  /* 0x0680000010bf8fae */ /* 0x0003e2000b901d54 */
[----:B------:R-:W-:-:S03]  /*6cb0*/  @!P0 LEA.HI.X R15, R6, R15, R8, 0x1, P1 ;  /* 0x0000000f060f8211 */ /* 0x000fc600008f0c08 */
[----:B------:R-:W-:Y:S01]  /*6cc0*/  @P0 STS.128 [R191+0x7000], RZ ;  /* 0x007000ffbf000388 */ /* 0x000fe20000000c00 */
[----:B----4-:R-:W-:-:S03]  /*6cd0*/  @!P0 LEA R6, P1, R4, R20, 0x1 ;  /* 0x0000001404068211 */ /* 0x010fc600078208ff */
[----:B------:R-:W-:Y:S01]  /*6ce0*/  @!PT LDS RZ, [RZ] ;  /* 0x00000000fffff984 */ /* 0x000fe20000000800 */
[----:B------:R-:W-:Y:S01]  /*6cf0*/  @!PT LDS RZ, [RZ] ;  /* 0x00000000fffff984 */ /* 0x000fe20000000800 */
[----:B------:R-:W-:Y:S01]  /*6d00*/  @!PT LDS RZ, [RZ] ;  /* 0x00000000fffff984 */ /* 0x000fe20000000800 */
[----:B------:R-:W-:Y:S01]  /*6d10*/  @!P0 LDGSTS.E.BYPASS.LTC128B.128 [R191+0x7000], desc[UR20][R14.64] ;  /* 0x070000000ebf8fae */ /* 0x000fe2000b901d54 */
[----:B------:R-:W-:-:S03]  /*6d20*/  @!P0 LEA.HI.X R7, R4, R21, R0, 0x1, P1 ;  /* 0x0000001504078211 */ /* 0x000fc600008f0c00 */
[----:B------:R-:W-:Y:S04]  /*6d30*/  @P0 STS.128 [R191+0x7800], RZ ;  /* 0x007800ffbf000388 */ /* 0x000fe80000000c00 */
[----:B------:R-:W-:Y:S01]  /*6d40*/  @!PT LDS RZ, [RZ] ;  /* 0x00000000fffff984 */ /* 0x000fe20000000800 */
[----:B------:R-:W-:Y:S01]  /*6d50*/  @!PT LDS RZ, [RZ] ;  /* 0x00000000fffff984 */ /* 0x000fe20000000800 */
[----:B------:R-:W-:Y:S01]  /*6d60*/  @!PT LDS RZ, [RZ] ;  /* 0x00000000fffff984 */ /* 0x000fe20000000800 */
[----:B------:R2:W-:Y:S04]  /*6d70*/  @!P0 LDGSTS.E.BYPASS.LTC128B.128 [R191+0x7800], desc[UR20][R6.64] ;  /* 0x0780000006bf8fae */ /* 0x0005e8000b901d54 */
[----:B------:R-:W-:Y:S04]  /*6d80*/  LDSM.16.M88.4 R24, [R176+0x5800] ;  /* 0x00580000b018783b */ /* 0x000fe80000000200 */
[----:B------:R-:W-:Y:S04]  /*6d90*/  LDSM.16.M88.4 R32, [R176+0x5000] ;  /* 0x00500000b020783b */ /* 0x000fe80000000200 */
[----:B-1----:R-:W1:Y:S04]  /*6da0*/  LDSM.16.M88.4 R16, [R183+0x2000] ;  /* 0x00200000b710783b */ /* 0x002e680000000200 */
[----:B------:R-:W3:Y:S04]  /*6db0*/  LDSM.16.M88.4 R40, [R176+0x4000] ;  /* 0x00400000b028783b */ /* 0x000ee80000000200 */
[----:B------:R-:W4:Y:S04]  /*6dc0*/  LDSM.16.M88.4 R20, [R183] ;  /* 0x00000000b714783b */ /* 0x000f280000000200 */
[----:B------:R-:W5:Y:S04]  /*6dd0*/  LDSM.16.M88.4 R36, [R176+0x4800] ;  /* 0x00480000b024783b */ /* 0x000f680000000200 */
[----:B--2---:R-:W-:Y:S04]  /*6de0*/  LDSM.16.M88.4 R4, [R186+0x2000] ;  /* 0x00200000ba04783b */ /* 0x004fe80000000200 */
[----:B------:R-:W2:Y:S04]  /*6df0*/  LDSM.16.M88.4 R60, [R182+0x5800] ;  /* 0x00580000b63c783b */ /* 0x000ea80000000200 */
[----:B------:R-:W2:Y:S04]  /*6e00*/  LDSM.16.M88.4 R52, [R182+0x5000] ;  /* 0x00500000b634783b */ /* 0x000ea80000000200 */
[----:B------:R-:W2:Y:S04]  /*6e10*/  LDSM.16.M88.4 R48, [R182+0x4000] ;  /* 0x00400000b630783b */ /* 0x000ea80000000200 */
[----:B------:R-:W2:Y:S04]  /*6e20*/  LDSM.16.M88.4 R28, [R186] ;  /* 0x00000000ba1c783b */ /* 0x000ea80000000200 */
[----:B------:R-:W2:Y:S01]  /*6e30*/  LDSM.16.M88.4 R56, [R182+0x4800] ;  /* 0x00480000b638783b */ /* 0x000ea20000000200 */
[C---:B-1----:R-:W-:Y:S03]  /*6e40*/  HMMA.16816.F32.BF16 R44, R16.reuse, R24, RZ ;  /* 0x00000018102c723c */ /* 0x042fe600000418ff */
[----:B------:R-:W0:Y:S03]  /*6e50*/  LDGDEPBAR ;  /* 0x00000000000079af */ /* 0x000e260000000000 */
[C---:B------:R-:W-:Y:S06]  /*6e60*/  HMMA.16816.F32.BF16 R100, R16.reuse, R32, RZ ;  /* 0x000000201064723c */ /* 0x040fec00000418ff */
[-C--:B---3--:R-:W-:Y:S06]  /*6e70*/  HMMA.16816.F32.BF16 R148, R16, R42.reuse, RZ ;  /* 0x0000002a1094723c */ /* 0x088fec00000418ff */
[----:B----4-:R-:W-:Y:S06]  /*6e80*/  HMMA.16816.F32.BF16 R172, R20, R42, RZ ;  /* 0x0000002a14ac723c */ /* 0x010fec00000418ff */
[C---:B------:R-:W-:Y:S06]  /*6e90*/  HMMA.16816.F32.BF16 R152, R16.reuse, R40, RZ ;  /* 0x000000281098723c */ /* 0x040fec00000418ff */
[C---:B-----5:R-:W-:Y:S06]  /*6ea0*/  HMMA.16816.F32.BF16 R144, R16.reuse, R36, RZ ;  /* 0x000000241090723c */ /* 0x060fec00000418ff */
[C---:B------:R-:W-:Y:S06]  /*6eb0*/  HMMA.16816.F32.BF16 R140, R16.reuse, R38, RZ ;  /* 0x00000026108c723c */ /* 0x040fec00000418ff */
[C---:B------:R-:W-:Y:S06]  /*6ec0*/  HMMA.16816.F32.BF16 R64, R16.reuse, R34, RZ ;  /* 0x000000221040723c */ /* 0x040fec00000418ff */
[----:B------:R-:W-:Y:S06]  /*6ed0*/  HMMA.16816.F32.BF16 R16, R16, R26, RZ ;  /* 0x0000001a1010723c */ /* 0x000fec00000418ff */
[C---:B------:R-:W-:Y:S01]  /*6ee0*/  HMMA.16816.F32.BF16 R156, R20.reuse, R40, RZ ;  /* 0x00000028149c723c */ /* 0x040fe200000418ff */
[----:B------:R-:W-:Y:S05]  /*6ef0*/  LDSM.16.M88.4 R40, [R190] ;  /* 0x00000000be28783b */ /* 0x000fea0000000200 */
[C---:B------:R-:W-:Y:S06]  /*6f00*/  HMMA.16816.F32.BF16 R160, R20.reuse, R36, RZ ;  /* 0x0000002414a0723c */ /* 0x040fec00000418ff */
[C---:B------:R-:W-:Y:S01]  /*6f10*/  HMMA.16816.F32.BF16 R216, R20.reuse, R38, RZ ;  /* 0x0000002614d8723c */ /* 0x040fe200000418ff */
[----:B------:R-:W-:Y:S05]  /*6f20*/  LDSM.16.M88.4 R36, [R189] ;  /* 0x00000000bd24783b */ /* 0x000fea0000000200 */
[C---:B------:R-:W-:Y:S06]  /*6f30*/  HMMA.16816.F32.BF16 R164, R20.reuse, R32, RZ ;  /* 0x0000002014a4723c */ /* 0x040fec00000418ff */
[C---:B------:R-:W-:Y:S01]  /*6f40*/  HMMA.16816.F32.BF16 R212, R20.reuse, R34, RZ ;  /* 0x0000002214d4723c */ /* 0x040fe200000418ff */
[----:B------:R-:W-:Y:S05]  /*6f50*/  LDSM.16.M88.4 R32, [R188] ;  /* 0x00000000bc20783b */ /* 0x000fea0000000200 */
[C---:B------:R-:W-:Y:S06]  /*6f60*/  HMMA.16816.F32.BF16 R196, R20.reuse, R24, RZ ;  /* 0x0000001814c4723c */ /* 0x040fec00000418ff */
[----:B------:R-:W-:Y:S01]  /*6f70*/  HMMA.16816.F32.BF16 R208, R20, R26, RZ ;  /* 0x0000001a14d0723c */ /* 0x000fe200000418ff */
[----:B------:R-:W-:Y:S04]  /*6f80*/  LDSM.16.M88.4 R24, [R184+0x2000] ;  /* 0x00200000b818783b */ /* 0x000fe80000000200 */
[----:B------:R-:W-:Y:S01]  /*6f90*/  LDSM.16.M88.4 R20, [R184] ;  /* 0x00000000b814783b */ /* 0x000fe20000000200 */
[C---:B--2---:R-:W-:Y:S03]  /*6fa0*/  HMMA.16816.F32.BF16 R220, R4.reuse, R60, R44 ;  /* 0x0000003c04dc723c */ /* 0x044fe6000004182c */
[----:B------:R-:W1:Y:S03]  /*6fb0*/  LDSM.16.M88.4 R44, [R187] ;  /* 0x00000000bb2c783b */ /* 0x000e660000000200 */
[C---:B------:R-:W-:Y:S06]  /*6fc0*/  HMMA.16816.F32.BF16 R224, R4.reuse, R52, R100 ;  /* 0x0000003404e0723c */ /* 0x040fec0000041864 */
[-C--:B------:R-:W-:Y:S06]  /*6fd0*/  HMMA.16816.F32.BF16 R168, R4, R50.reuse, R148 ;  /* 0x0000003204a8723c */ /* 0x080fec0000041894 */
[----:B------:R-:W-:Y:S06]  /*6fe0*/  HMMA.16816.F32.BF16 R100, R28, R50, R172 ;  /* 0x000000321c64723c */ /* 0x000fec00000418ac */
[C---:B------:R-:W-:Y:S06]  /*6ff0*/  HMMA.16816.F32.BF16 R236, R4.reuse, R48, R152 ;  /* 0x0000003004ec723c */ /* 0x040fec0000041898 */
[C---:B------:R-:W-:Y:S06]  /*7000*/  HMMA.16816.F32.BF16 R228, R4.reuse, R56, R144 ;  /* 0x0000003804e4723c */ /* 0x040fec0000041890 */
[C---:B------:R-:W-:Y:S06]  /*7010*/  HMMA.16816.F32.BF16 R204, R4.reuse, R58, R140 ;  /* 0x0000003a04cc723c */ /* 0x040fec000004188c */
[C---:B------:R-:W-:Y:S06]  /*7020*/  HMMA.16816.F32.BF16 R200, R4.reuse, R54, R64 ;  /* 0x0000003604c8723c */ /* 0x040fec0000041840 */
[----:B------:R-:W-:Y:S01]  /*7030*/  HMMA.16816.F32.BF16 R192, R4, R62, R16 ;  /* 0x0000003e04c0723c */ /* 0x000fe20000041810 */
[----:B------:R-:W-:Y:S04]  /*7040*/  LDSM.16.M88.4 R16, [R185] ;  /* 0x00000000b910783b */ /* 0x000fe80000000200 */
[----:B------:R-:W-:Y:S01]  /*7050*/  LDSM.16.M88.4 R4, [R185+0x2000] ;  /* 0x00200000b904783b */ /* 0x000fe20000000200 */
[C---:B------:R-:W-:Y:S03]  /*7060*/  HMMA.16816.F32.BF16 R148, R28.reuse, R48, R156 ;  /* 0x000000301c94723c */ /* 0x040fe6000004189c */
[----:B------:R-:W2:Y:S03]  /*7070*/  LDSM.16.M88.4 R48, [R181] ;  /* 0x00000000b530783b */ /* 0x000ea60000000200 */
[C---:B------:R-:W-:Y:S06]  /*7080*/  HMMA.16816.F32.BF16 R144, R28.reuse, R56, R160 ;  /* 0x000000381c90723c */ /* 0x040fec00000418a0 */
[C---:B------:R-:W-:Y:S06]  /*7090*/  HMMA.16816.F32.BF16 R156, R28.reuse, R52, R164 ;  /* 0x000000341c9c723c */ /* 0x040fec00000418a4 */
[C---:B------:R-:W-:Y:S06]  /*70a0*/  HMMA.16816.F32.BF16 R160, R28.reuse, R60, R196 ;  /* 0x0000003c1ca0723c */ /* 0x040fec00000418c4 */
[C---:B------:R-:W-:Y:S06]  /*70b0*/  HMMA.16816.F32.BF16 R140, R28.reuse, R58, R216 ;  /* 0x0000003a1c8c723c */ /* 0x040fec00000418d8 */
[C---:B------:R-:W-:Y:S06]  /*70c0*/  HMMA.16816.F32.BF16 R64, R28.reuse, R54, R212 ;  /* 0x000000361c40723c */ /* 0x040fec00000418d4 */
[----:B------:R-:W-:Y:S01]  /*70d0*/  HMMA.16816.F32.BF16 R152, R28, R62, R208 ;  /* 0x0000003e1c98723c */ /* 0x000fe200000418d0 */
[----:B------:R-:W3:Y:S05]  /*70e0*/  LDSM.16.M88.4 R28, [R181+0x800] ;  /* 0x00080000b51c783b */ /* 0x000eea0000000200 */
[-C--:B-1----:R-:W-:Y:S06]  /*70f0*/  HMMA.16816.F32.BF16 R56, R24, R46.reuse, R168 ;  /* 0x0000002e1838723c */ /* 0x082fec00000418a8 */
[----:B------:R-:W-:Y:S06]  /*7100*/  HMMA.16816.F32.BF16 R52, R20, R46, R100 ;  /* 0x0000002e1434723c */ /* 0x000fec0000041864 */
[-C--:B------:R-:W-:Y:S06]  /*7110*/  HMMA.16816.F32.BF16 R236, R24, R44.reuse, R236 ;  /* 0x0000002c18ec723c */ /* 0x080fec00000418ec */
[C---:B------:R-:W-:Y:S06]  /*7120*/  HMMA.16816.F32.BF16 R148, R20.reuse, R44, R148 ;  /* 0x0000002c1494723c */ /* 0x040fec0000041894 */
[-C--:B------:R-:W-:Y:S06]  /*7130*/  HMMA.16816.F32.BF16 R44, R20, R40.reuse, R144 ;  /* 0x00000028142c723c */ /* 0x080fec0000041890 */
[C---:B------:R-:W-:Y:S06]  /*7140*/  HMMA.16816.F32.BF16 R100, R24.reuse, R40, R228 ;  /* 0x000000281864723c */ /* 0x040fec00000418e4 */
[C---:B------:R-:W-:Y:S06]  /*7150*/  HMMA.16816.F32.BF16 R168, R24.reuse, R36, R224 ;  /* 0x0000002418a8723c */ /* 0x040fec00000418e0 */
[C---:B------:R-:W-:Y:S06]  /*7160*/  HMMA.16816.F32.BF16 R220, R24.reuse, R32, R220 ;  /* 0x0000002018dc723c */ /* 0x040fec00000418dc */
[C---:B------:R-:W-:Y:S06]  /*7170*/  HMMA.16816.F32.BF16 R164, R24.reuse, R42, R204 ;  /* 0x0000002a18a4723c */ /* 0x040fec00000418cc */
[C---:B------:R-:W-:Y:S06]  /*7180*/  HMMA.16816.F32.BF16 R200, R24.reuse, R38, R200 ;  /* 0x0000002618c8723c */ /* 0x040fec00000418c8 */
[----:B------:R-:W-:Y:S01]  /*7190*/  HMMA.16816.F32.BF16 R192, R24, R34, R192 ;  /* 0x0000002218c0723c */ /* 0x000fe200000418c0 */
[----:B------:R-:W1:Y:S05]  /*71a0*/  LDSM.16.M88.4 R24, [R181+0x1000] ;  /* 0x00100000b518783b */ /* 0x000e6a0000000200 */
[C---:B------:R-:W-:Y:S06]  /*71b0*/  HMMA.16816.F32.BF16 R60, R20.reuse, R36, R156 ;  /* 0x00000024143c723c */ /* 0x040fec000004189c */
[----:B------:R-:W-:Y:S01]  /*71c0*/  HMMA.16816.F32.BF16 R64, R20, R38, R64 ;  /* 0x000000261440723c */ /* 0x000fe20000041840 */
[----:B------:R-:W-:-:S04]  /*71d0*/  VIADD R159, R248, 0xfffffffe ;  /* 0xfffffffef89f7836 */ /* 0x000fc80000000000 */
[----:B------:R-:W-:Y:S01]  /*71e0*/  IMAD R0, R159, 0x40, R250 ;  /* 0x000000409f007824 */ /* 0x000fe200078e02fa */
[-C--:B--2---:R-:W-:Y:S03]  /*71f0*/  HMMA.16816.F32.BF16 R52, R16, R50.reuse, R52 ;  /* 0x000000321034723c */ /* 0x084fe60000041834 */
[C---:B------:R-:W-:Y:S02]  /*7200*/  VIADD R8, R0.reuse, 0x8 ;  /* 0x0000000800087836 */ /* 0x040fe40000000000 */
[----:B------:R-:W-:Y:S01]  /*7210*/  VIADD R13, R0, 0x9 ;  /* 0x00000009000d7836 */ /* 0x000fe20000000000 */
[----:B------:R-:W-:Y:S02]  /*7220*/  HMMA.16816.F32.BF16 R36, R4, R50, R56 ;  /* 0x000000320424723c */ /* 0x000fe40000041838 */
[C---:B------:R-:W-:Y:S02]  /*7230*/  ISETP.GE.AND P1, PT, R8.reuse, R9, PT ;  /* 0x000000090800720c */ /* 0x040fe40003f26270 */
[----:B------:R-:W-:-:S02]  /*7240*/  ISETP.GE.AND P3, PT, R8, R10, PT ;  /* 0x0000000a0800720c */ /* 0x000fc40003f66270 */
[C---:B------:R-:W-:Y:S01]  /*7250*/  HMMA.16816.F32.BF16 R160, R20.reuse, R32, R160 ;  /* 0x0000002014a0723c */ /* 0x040fe200000418a0 */
[C---:B------:R-:W-:Y:S02]  /*7260*/  ISETP.GE.AND P5, PT, R8.reuse, R11, PT ;  /* 0x0000000b0800720c */ /* 0x040fe40003fa6270 */
[----:B------:R-:W-:Y:S01]  /*7270*/  ISETP.GE.AND P4, PT, R8, R12, PT ;  /* 0x0000000c0800720c */ /* 0x000fe20003f86270 */
[----:B------:R-:W-:Y:S01]  /*7280*/  VIADD R8, R0, 0x10 ;  /* 0x0000001000087836 */ /* 0x000fe20000000000 */
[C---:B------:R-:W-:Y:S01]  /*7290*/  ISETP.GE.AND P6, PT, R13.reuse, R9, PT ;  /* 0x000000090d00720c */ /* 0x040fe20003fc6270 */
[----:B------:R-:W-:Y:S01]  /*72a0*/  HMMA.16816.F32.BF16 R152, R20, R34, R152 ;  /* 0x000000221498723c */ /* 0x000fe20000041898 */
[C---:B------:R-:W-:Y:S02]  /*72b0*/  ISETP.GE.AND P0, PT, R13.reuse, R10, PT ;  /* 0x0000000a0d00720c */ /* 0x040fe40003f06270 */
[----:B------:R-:W-:-:S03]  /*72c0*/  ISETP.GE.AND P2, PT, R13, R11, PT ;  /* 0x0000000b0d00720c */ /* 0x000fc60003f46270 */
[----:B---3--:R-:W-:Y:S01]  /*72d0*/  HMMA.16816.F32.BF16 R32, R16, R28, R44 ;  /* 0x0000001c1020723c */ /* 0x008fe2000004182c */
[----:B------:R-:W-:Y:S02]  /*72e0*/  FSEL R99, R53, -INF , !P6 ;  /* 0xff80000035637808 */ /* 0x000fe40007000000 */
[----:B------:R-:W-:Y:S02]  /*72f0*/  FSEL R98, R55, -INF , !P0 ;  /* 0xff80000037627808 */ /* 0x000fe40004000000 */
[----:B------:R-:W-:Y:S01]  /*7300*/  ISETP.GE.AND P6, PT, R8, R12, PT ;  /* 0x0000000c0800720c */ /* 0x000fe20003fc6270 */
[----:B------:R-:W-:Y:S01]  /*7310*/  HMMA.16816.F32.BF16 R40, R20, R42, R140 ;  /* 0x0000002a1428723c */ /* 0x000fe2000004188c */
[----:B------:R-:W-:Y:S02]  /*7320*/  FSEL R56, R38, -INF , !P4 ;  /* 0xff80000026387808 */ /* 0x000fe40006000000 */
[----:B------:R-:W-:Y:S02]  /*7330*/  ISETP.GE.AND P4, PT, R8, R11, PT ;  /* 0x0000000b0800720c */ /* 0x000fe40003f86270 */
[----:B------:R-:W-:Y:S01]  /*7340*/  FSEL R53, R37, -INF , !P2 ;  /* 0xff80000025357808 */ /* 0x000fe20005000000 */
[----:B------:R-:W-:Y:S01]  /*7350*/  HMMA.16816.F32.BF16 R20, R4, R28, R100 ;  /* 0x0000001c0414723c */ /* 0x000fe20000041864 */
[----:B------:R-:W-:-:S05]  /*7360*/  P2R R14, PR, RZ, 0x10 ;  /* 0x00000010ff0e7803 */ /* 0x000fca0000000000 */
[-C--:B------:R-:W-:Y:S01]  /*7370*/  HMMA.16816.F32.BF16 R44, R4, R30.reuse, R164 ;  /* 0x0000001e042c723c */ /* 0x080fe200000418a4 */
[----:B------:R-:W-:Y:S02]  /*7380*/  FSEL R100, R52, -INF , !P1 ;  /* 0xff80000034647808 */ /* 0x000fe40004800000 */
[----:B------:R-:W-:Y:S01]  /*7390*/  ISETP.GE.AND P1, PT, R13, R12, PT ;  /* 0x0000000c0d00720c */ /* 0x000fe20003f26270 */
[----:B------:R-:W-:Y:S01]  /*73a0*/  VIADD R13, R0, 0x11 ;  /* 0x00000011000d7836 */ /* 0x000fe20000000000 */
[----:B------:R-:W-:Y:S02]  /*73b0*/  FSEL R52, R36, -INF , !P5 ;  /* 0xff80000024347808 */ /* 0x000fe40006800000 */
[-C--:B------:R-:W-:Y:S02]  /*73c0*/  ISETP.GE.AND P5, PT, R8, R9.reuse, PT ;  /* 0x000000090800720c */ /* 0x080fe40003fa6270 */
[----:B------:R-:W-:Y:S02]  /*73d0*/  FSEL R101, R54, -INF , !P3 ;  /* 0xff80000036657808 */ /* 0x000fe40005800000 */
[----:B------:R-:W-:Y:S01]  /*73e0*/  FSEL R54, R39, -INF , !P1 ;  /* 0xff80000027367808 */ /* 0x000fe20004800000 */
[----:B------:R-:W-:Y:S01]  /*73f0*/  HMMA.16816.F32.BF16 R40, R16, R30, R40 ;  /* 0x0000001e1028723c */ /* 0x000fe20000041828 */
[----:B------:R-:W-:Y:S01]  /*7400*/  ISETP.GE.AND P3, PT, R8, R10, PT ;  /* 0x0000000a0800720c */ /* 0x000fe20003f66270 */
[----:B------:R-:W-:Y:S01]  /*7410*/  VIADD R8, R0, 0x18 ;  /* 0x0000001800087836 */ /* 0x000fe20000000000 */
[----:B------:R-:W-:-:S02]  /*7420*/  ISETP.GE.AND P2, PT, R13, R9, PT ;  /* 0x000000090d00720c */ /* 0x000fc40003f46270 */
[C---:B------:R-:W-:Y:S01]  /*7430*/  ISETP.GE.AND P1, PT, R13.reuse, R10, PT ;  /* 0x0000000a0d00720c */ /* 0x040fe20003f26270 */
[C---:B-1----:R-:W-:Y:S01]  /*7440*/  HMMA.16816.F32.BF16 R28, R4.reuse, R24, R168 ;  /* 0x00000018041c723c */ /* 0x042fe200000418a8 */
[----:B------:R-:W-:Y:S02]  /*7450*/  FSEL R157, R32, -INF , !P5 ;  /* 0xff800000209d7808 */ /* 0x000fe40006800000 */
[----:B------:R-:W-:Y:S02]  /*7460*/  ISETP.NE.AND P5, PT, R14, RZ, PT ;  /* 0x000000ff0e00720c */ /* 0x000fe40003fa5270 */
[C---:B------:R-:W-:Y:S01]  /*7470*/  ISETP.GE.AND P0, PT, R13.reuse, R11, PT ;  /* 0x0000000b0d00720c */ /* 0x040fe20003f06270 */
[----:B------:R-:W-:Y:S01]  /*7480*/  HMMA.16816.F32.BF16 R36, R4, R26, R200 ;  /* 0x0000001a0424723c */ /* 0x000fe200000418c8 */
[----:B------:R-:W-:Y:S01]  /*7490*/  ISETP.GE.AND P4, PT, R13, R12, PT ;  /* 0x0000000c0d00720c */ /* 0x000fe20003f86270 */
[----:B------:R-:W-:Y:S01]  /*74a0*/  VIADD R13, R0, 0x20 ;  /* 0x00000020000d7836 */ /* 0x000fe20000000000 */
[----:B------:R-:W-:-:S02]  /*74b0*/  FSEL R158, R34, -INF , !P3 ;  /* 0xff800000229e7808 */ /* 0x000fc40005800000 */
[----:B------:R-:W-:Y:S02]  /*74c0*/  FSEL R156, R33, -INF , !P2 ;  /* 0xff800000219c7808 */ /* 0x000fe40005000000 */
[----:B------:R-:W-:Y:S02]  /*74d0*/  FSEL R164, R35, -INF , !P1 ;  /* 0xff80000023a47808 */ /* 0x000fe40004800000 */
[C---:B------:R-:W-:Y:S01]  /*74e0*/  HMMA.16816.F32.BF16 R32, R16.reuse, R24, R60 ;  /* 0x000000181020723c */ /* 0x040fe2000004183c */
[----:B------:R-:W-:Y:S02]  /*74f0*/  FSEL R140, R20, -INF , !P5 ;  /* 0xff800000148c7808 */ /* 0x000fe40006800000 */
[----:B------:R-:W-:Y:S02]  /*7500*/  FSEL R142, R22, -INF , !P6 ;  /* 0xff800000168e7808 */ /* 0x000fe40007000000 */
[----:B------:R-:W-:Y:S01]  /*7510*/  FSEL R143, R23, -INF , !P4 ;  /* 0xff800000178f7808 */ /* 0x000fe20006000000 */
[----:B------:R-:W-:Y:S01]  /*7520*/  HMMA.16816.F32.BF16 R24, R16, R26, R64 ;  /* 0x0000001a1018723c */ /* 0x000fe20000041840 */
[----:B------:R-:W-:-:S02]  /*7530*/  FSEL R63, R21, -INF , !P0 ;  /* 0xff800000153f7808 */ /* 0x000fc40004000000 */
[----:B------:R-:W1:Y:S01]  /*7540*/  LDSM.16.M88.4 R20, [R181+0x1800] ;  /* 0x00180000b514783b */ /* 0x000e620000000200 */
[----:B------:R-:W-:Y:S01]  /*7550*/  ISETP.GE.AND P1, PT, R8, R9, PT ;  /* 0x000000090800720c */ /* 0x000fe20003f26270 */
[----:B------:R-:W-:-:S04]  /*7560*/  DEPBAR.LE SB0, 0x0 ;  /* 0x000080000000791a */ /* 0x000fc80000000000 */
[----:B------:R-:W-:Y:S01]  /*7570*/  BAR.SYNC.DEFER_BLOCKING 0x0 ;  /* 0x0000000000007b1d */ /* 0x000fe20000010000 */
[C---:B------:R-:W-:Y:S02]  /*7580*/  ISETP.GE.AND P3, PT, R8.reuse, R10, PT ;  /* 0x0000000a0800720c */ /* 0x040fe40003f66270 */
[C---:B------:R-:W-:Y:S02]  /*7590*/  ISETP.GE.AND P5, PT, R8.reuse, R11, PT ;  /* 0x0000000b0800720c */ /* 0x040fe40003fa6270 */
[----:B------:R-:W-:Y:S01]  /*75a0*/  ISETP.GE.AND P6, PT, R8, R12, PT ;  /* 0x0000000c0800720c */ /* 0x000fe20003fc6270 */
[----:B------:R-:W-:Y:S01]  /*75b0*/  VIADD R8, R0, 0x19 ;  /* 0x0000001900087836 */ /* 0x000fe20000000000 */
[----:B------:R-:W-:Y:S02]  /*75c0*/  FSEL R61, R44, -INF , !P5 ;  /* 0xff8000002c3d7808 */ /* 0x000fe40006800000 */
[----:B------:R-:W-:Y:S02]  /*75d0*/  FSEL R146, R40, -INF , !P1 ;  /* 0xff80000028927808 */ /* 0x000fe40004800000 */
[----:B------:R-:W-:-:S02]  /*75e0*/  ISETP.GE.AND P2, PT, R8, R9, PT ;  /* 0x000000090800720c */ /* 0x000fc40003f46270 */
[C---:B------:R-:W-:Y:S02]  /*75f0*/  ISETP.GE.AND P0, PT, R8.reuse, R10, PT ;  /* 0x0000000a0800720c */ /* 0x040fe40003f06270 */
[----:B------:R-:W-:Y:S02]  /*7600*/  P2R R14, PR, RZ, 0x4 ;  /* 0x00000004ff0e7803 */ /* 0x000fe40000000000 */
[----:B------:R-:W-:Y:S02]  /*7610*/  ISETP.GE.AND P2, PT, R8, R11, PT ;  /* 0x0000000b0800720c */ /* 0x000fe40003f46270 */
[----:B------:R-:W-:Y:S02]  /*7620*/  ISETP.NE.AND P5, PT, R14, RZ, PT ;  /* 0x000000ff0e00720c */ /* 0x000fe40003fa5270 */
[----:B------:R-:W-:Y:S02]  /*7630*/  FSEL R147, R42, -INF , !P3 ;  /* 0xff8000002a937808 */ /* 0x000fe40005800000 */
[----:B------:R-:W-:-:S02]  /*7640*/  FSEL R144, R41, -INF , !P5 ;  /* 0xff80000029907808 */ /* 0x000fc40006800000 */
[C---:B------:R-:W-:Y:S02]  /*7650*/  ISETP.GE.AND P5, PT, R13.reuse, R11, PT ;  /* 0x0000000b0d00720c */ /* 0x040fe40003fa6270 */
[----:B------:R-:W-:Y:S01]  /*7660*/  ISETP.GE.AND P1, PT, R8, R12, PT ;  /* 0x0000000c0800720c */ /* 0x000fe20003f26270 */
[----:B------:R-:W-:Y:S01]  /*7670*/  VIADD R8, R0, 0x21 ;  /* 0x0000002100087836 */ /* 0x000fe20000000000 */
[----:B------:R-:W-:Y:S02]  /*7680*/  FSEL R67, R46, -INF , !P6 ;  /* 0xff8000002e437808 */ /* 0x000fe40007000000 */
[C---:B------:R-:W-:Y:S02]  /*7690*/  ISETP.GE.AND P4, PT, R13.reuse, R9, PT ;  /* 0x000000090d00720c */ /* 0x040fe40003f86270 */
[C---:B------:R-:W-:Y:S02]  /*76a0*/  ISETP.GE.AND P3, PT, R13.reuse, R10, PT ;  /* 0x0000000a0d00720c */ /* 0x040fe40003f66270 */
[----:B------:R-:W-:-:S02]  /*76b0*/  ISETP.GE.AND P6, PT, R13, R12, PT ;  /* 0x0000000c0d00720c */ /* 0x000fc40003fc6270 */
[----:B------:R-:W-:Y:S02]  /*76c0*/  P2R R13, PR, RZ, 0x20 ;  /* 0x00000020ff0d7803 */ /* 0x000fe40000000000 */
[----:B------:R-:W-:Y:S02]  /*76d0*/  FSEL R145, R43, -INF , !P0 ;  /* 0xff8000002b917808 */ /* 0x000fe40004000000 */
[----:B------:R-:W-:Y:S01]  /*76e0*/  FSEL R167, R32, -INF , !P4 ;  /* 0xff80000020a77808 */ /* 0x000fe20006000000 */
[-C--:B------:R-:W-:Y:S01]  /*76f0*/  HMMA.16816.F32.BF16 R40, R4, R48.reuse, R236 ;  /* 0x000000300428723c */ /* 0x080fe200000418ec */
[----:B------:R-:W-:Y:S01]  /*7700*/  ISETP.NE.AND P4, PT, R13, RZ, PT ;  /* 0x000000ff0d00720c */ /* 0x000fe20003f85270 */
[----:B------:R-:W-:Y:S01]  /*7710*/  VIADD R13, R0, 0x1 ;  /* 0x00000001000d7836 */ /* 0x000fe20000000000 */
[C---:B------:R-:W-:Y:S02]  /*7720*/  ISETP.GE.AND P0, PT, R8.reuse, R11, PT ;  /* 0x0000000b0800720c */ /* 0x040fe40003f06270 */
[----:B------:R-:W-:Y:S01]  /*7730*/  ISETP.GE.AND P5, PT, R8, R12, PT ;  /* 0x0000000c0800720c */ /* 0x000fe20003fa6270 */
[----:B------:R-:W-:Y:S01]  /*7740*/  HMMA.16816.F32.BF16 R48, R16, R48, R148 ;  /* 0x000000301030723c */ /* 0x000fe20000041894 */
[----:B------:R-:W-:-:S02]  /*7750*/  FSEL R62, R45, -INF , !P2 ;  /* 0xff8000002d3e7808 */ /* 0x000fc40005000000 */
[----:B------:R-:W-:Y:S02]  /*7760*/  FSEL R141, R47, -INF , !P1 ;  /* 0xff8000002f8d7808 */ /* 0x000fe40004800000 */
[C---:B------:R-:W-:Y:S02]  /*7770*/  ISETP.GE.AND P2, PT, R8.reuse, R9, PT ;  /* 0x000000090800720c */ /* 0x040fe40003f46270 */
[----:B------:R-:W-:Y:S01]  /*7780*/  ISETP.GE.AND P1, PT, R8, R10, PT ;  /* 0x0000000a0800720c */ /* 0x000fe20003f26270 */
[----:B------:R-:W-:Y:S01]  /*7790*/  VIADD R8, R0, 0x28 ;  /* 0x0000002800087836 */ /* 0x000fe20000000000 */
[----:B------:R-:W-:Y:S02]  /*77a0*/  FSEL R148, R28, -INF , !P4 ;  /* 0xff8000001c947808 */ /* 0x000fe40006000000 */
[----:B------:R-:W-:Y:S02]  /*77b0*/  FSEL R165, R30, -INF , !P6 ;  /* 0xff8000001ea57808 */ /* 0x000fe40007000000 */
[----:B------:R-:W-:-:S02]  /*77c0*/  FSEL R150, R29, -INF , !P0 ;  /* 0xff8000001d967808 */ /* 0x000fc40004000000 */
[----:B------:R-:W-:Y:S02]  /*77d0*/  FSEL R166, R31, -INF , !P5 ;  /* 0xff8000001fa67808 */ /* 0x000fe40006800000 */
[C---:B-1----:R-:W-:Y:S01]  /*77e0*/  HMMA.16816.F32.BF16 R28, R16.reuse, R20, R160 ;  /* 0x00000014101c723c */ /* 0x042fe200000418a0 */
[----:B------:R-:W-:Y:S02]  /*77f0*/  FSEL R174, R34, -INF , !P3 ;  /* 0xff80000022ae7808 */ /* 0x000fe40005800000 */
[----:B------:R-:W-:Y:S02]  /*7800*/  FSEL R168, R33, -INF , !P2 ;  /* 0xff80000021a87808 */ /* 0x000fe40005000000 */
[----:B------:R-:W-:Y:S01]  /*7810*/  FSEL R196, R35, -INF , !P1 ;  /* 0xff80000023c47808 */ /* 0x000fe20004800000 */
[----:B------:R-:W-:Y:S01]  /*7820*/  HMMA.16816.F32.BF16 R16, R16, R22, R152 ;  /* 0x000000161010723c */ /* 0x000fe20000041898 */
[C---:B------:R-:W-:Y:S02]  /*7830*/  ISETP.GE.AND P2, PT, R8.reuse, R9, PT ;  /* 0x000000090800720c */ /* 0x040fe40003f46270 */
[----:B------:R-:W-:-:S02]  /*7840*/  ISETP.GE.AND P1, PT, R8, R10, PT ;  /* 0x0000000a0800720c */ /* 0x000fc40003f26270 */
[C---:B------:R-:W-:Y:S01]  /*7850*/  ISETP.GE.AND P3, PT, R8.reuse, R11, PT ;  /* 0x0000000b0800720c */ /* 0x040fe20003f66270 */
[----:B------:R-:W-:Y:S01]  /*7860*/  HMMA.16816.F32.BF16 R32, R4, R20, R220 ;  /* 0x000000140420723c */ /* 0x000fe200000418dc */
[----:B------:R-:W-:Y:S01]  /*7870*/  ISETP.GE.AND P4, PT, R8, R12, PT ;  /* 0x0000000c0800720c */ /* 0x000fe20003f86270 */
[----:B------:R-:W-:Y:S01]  /*7880*/  VIADD R8, R0, 0x29 ;  /* 0x0000002900087836 */ /* 0x000fe20000000000 */
[C---:B------:R-:W-:Y:S02]  /*7890*/  ISETP.GE.AND P5, PT, R13.reuse, R9, PT ;  /* 0x000000090d00720c */ /* 0x040fe40003fa6270 */
[----:B------:R-:W-:Y:S02]  /*78a0*/  ISETP.GE.AND P0, PT, R13, R10, PT ;  /* 0x0000000a0d00720c */ /* 0x000fe40003f06270 */
[----:B------:R-:W-:Y:S02]  /*78b0*/  FSEL R162, R24, -INF , !P2 ;  /* 0xff80000018a27808 */ /* 0x000fe40005000000 */
[----:B------:R-:W-:-:S02]  /*78c0*/  FSEL R175, R26, -INF , !P1 ;  /* 0xff8000001aaf7808 */ /* 0x000fc40004800000 */
[C---:B------:R-:W-:Y:S02]  /*78d0*/  ISETP.GE.AND P2, PT, R8.reuse, R11, PT ;  /* 0x0000000b0800720c */ /* 0x040fe40003f46270 */
[----:B------:R-:W-:Y:S02]  /*78e0*/  ISETP.GE.AND P1, PT, R8, R9, PT ;  /* 0x000000090800720c */ /* 0x000fe40003f26270 */
[----:B------:R-:W-:Y:S02]  /*78f0*/  P2R R15, PR, RZ, 0x20 ;  /* 0x00000020ff0f7803 */ /* 0x000fe40000000000 */
[----:B------:R-:W-:Y:S02]  /*7900*/  P2R R14, PR, RZ, 0x1 ;  /* 0x00000001ff0e7803 */ /* 0x000fe40000000000 */
[C---:B------:R-:W-:Y:S02]  /*7910*/  ISETP.GE.AND P5, PT, R13.reuse, R11, PT ;  /* 0x0000000b0d00720c */ /* 0x040fe40003fa6270 */
[----:B------:R-:W-:Y:S01]  /*7920*/  ISETP.GE.AND P0, PT, R13, R12, PT ;  /* 0x0000000c0d00720c */ /* 0x000fe20003f06270 */
[----:B------:R-:W-:Y:S01]  /*7930*/  VIADD R13, R0, 0x30 ;  /* 0x00000030000d7836 */ /* 0x000fe20000000000 */
[----:B------:R-:W-:-:S02]  /*7940*/  FSEL R151, R37, -INF , !P2 ;  /* 0xff80000025977808 */ /* 0x000fc40005000000 */
[----:B------:R-:W-:Y:S02]  /*7950*/  FSEL R169, R25, -INF , !P1 ;  /* 0xff80000019a97808 */ /* 0x000fe40004800000 */
[C---:B------:R-:W-:Y:S02]  /*7960*/  ISETP.GE.AND P2, PT, R8.reuse, R10, PT ;  /* 0x0000000a0800720c */ /* 0x040fe40003f46270 */
[----:B------:R-:W-:Y:S01]  /*7970*/  ISETP.GE.AND P1, PT, R8, R12, PT ;  /* 0x0000000c0800720c */ /* 0x000fe20003f26270 */
[----:B------:R-:W-:Y:S01]  /*7980*/  VIADD R8, R0, 0x31 ;  /* 0x0000003100087836 */ /* 0x000fe20000000000 */
[----:B------:R-:W-:Y:S02]  /*7990*/  FSEL R172, R27, -INF , !P2 ;  /* 0xff8000001bac7808 */ /* 0x000fe40005000000 */
[----:B------:R-:W-:Y:S01]  /*79a0*/  FSEL R161, R39, -INF , !P1 ;  /* 0xff80000027a17808 */ /* 0x000fe20004800000 */
[----:B------:R-:W-:Y:S01]  /*79b0*/  HMMA.16816.F32.BF16 R24, R4, R22, R192 ;  /* 0x000000160418723c */ /* 0x000fe200000418c0 */
[----:B------:R-:W-:-:S02]  /*79c0*/  ISETP.GE.AND P2, PT, R13, R9, PT ;  /* 0x000000090d00720c */ /* 0x000fc40003f46270 */
[-C--:B------:R-:W-:Y:S02]  /*79d0*/  ISETP.GE.AND P1, PT, R13, R10.reuse, PT ;  /* 0x0000000a0d00720c */ /* 0x080fe40003f26270 */
[----:B------:R-:W-:Y:S02]  /*79e0*/  FSEL R163, R28, -INF , !P2 ;  /* 0xff8000001ca37808 */ /* 0x000fe40005000000 */
[----:B------:R-:W-:Y:S01]  /*79f0*/  ISETP.NE.AND P2, PT, R15, RZ, PT ;  /* 0x000000ff0f00720c */ /* 0x000fe20003f45270 */
[----:B------:R-:W-:Y:S01]  /*7a00*/  VIADD R4, R0, 0x38 ;  /* 0x0000003800047836 */ /* 0x000fe20000000000 */
[----:B------:R-:W-:Y:S02]  /*7a10*/  FSEL R199, R30, -INF , !P1 ;  /* 0xff8000001ec77808 */ /* 0x000fe40004800000 */
[----:B------:R-:W-:Y:S02]  /*7a20*/  ISETP.GE.AND P1, PT, R8, R10, PT ;  /* 0x0000000a0800720c */ /* 0x000fe40003f26270 */
[----:B------:R-:W-:-:S02]  /*7a30*/  FSEL R49, R49, -INF , !P2 ;  /* 0xff80000031317808 */ /* 0x000fc40005000000 */
[----:B------:R-:W-:Y:S02]  /*7a40*/  FSEL R149, R36, -INF , !P3 ;  /* 0xff80000024957808 */ /* 0x000fe40005800000 */
[----:B------:R-:W-:Y:S02]  /*7a50*/  ISETP.GE.AND P6, PT, R13, R11, PT ;  /* 0x0000000b0d00720c */ /* 0x000fe40003fc6270 */
[----:B------:R-:W-:Y:S02]  /*7a60*/  FSEL R200, R31, -INF , !P1 ;  /* 0xff8000001fc87808 */ /* 0x000fe40004800000 */
[-C--:B------:R-:W-:Y:S02]  /*7a70*/  ISETP.GE.AND P2, PT, R0, R9.reuse, PT ;  /* 0x000000090000720c */ /* 0x080fe40003f46270 */
[----:B------:R-:W-:Y:S02]  /*7a80*/  ISETP.GE.AND P3, PT, R8, R9, PT ;  /* 0x000000090800720c */ /* 0x000fe40003f66270 */
[----:B------:R-:W-:-:S02]  /*7a90*/  ISETP.GE.AND P1, PT, R0, R10, PT ;  /* 0x0000000a0000720c */ /* 0x000fc40003f26270 */
[----:B------:R-:W-:Y:S02]  /*7aa0*/  FSEL R36, R41, -INF , !P5 ;  /* 0xff80000029247808 */ /* 0x000fe40006800000 */
[----:B------:R-:W-:Y:S02]  /*7ab0*/  FSEL R41, R48, -INF , !P2 ;  /* 0xff80000030297808 */ /* 0x000fe40005000000 */
[----:B------:R-:W-:Y:S02]  /*7ac0*/  FSEL R152, R32, -INF , !P6 ;  /* 0xff80000020987808 */ /* 0x000fe40007000000 */
[----:B------:R-:W-:Y:S02]  /*7ad0*/  FSEL R160, R38, -INF , !P4 ;  /* 0xff80000026a07808 */ /* 0x000fe40006000000 */
[----:B------:R-:W-:Y:S02]  /*7ae0*/  FSEL R170, R29, -INF , !P3 ;  /* 0xff8000001daa7808 */ /* 0x000fe40005800000 */
[----:B------:R-:W-:-:S02]  /*7af0*/  FSEL R48, R50, -INF , !P1 ;  /* 0xff80000032307808 */ /* 0x000fc40004800000 */
[----:B------:R-:W-:Y:S02]  /*7b00*/  ISETP.GE.AND P6, PT, R248, 0x3, PT ;  /* 0x00000003f800780c */ /* 0x000fe40003fc6270 */
[----:B------:R-:W-:Y:S02]  /*7b10*/  ISETP.NE.AND P4, PT, R14, RZ, PT ;  /* 0x000000ff0e00720c */ /* 0x000fe40003f85270 */
[-C--:B------:R-:W-:Y:S02]  /*7b20*/  ISETP.GE.AND P3, PT, R8, R11.reuse, PT ;  /* 0x0000000b0800720c */ /* 0x080fe40003f66270 */
[C---:B------:R-:W-:Y:S02]  /*7b30*/  ISETP.GE.AND P1, PT, R0.reuse, R11, PT ;  /* 0x0000000b0000720c */ /* 0x040fe40003f26270 */
[----:B------:R-:W-:Y:S02]  /*7b40*/  FSEL R60, R51, -INF , !P4 ;  /* 0xff800000333c7808 */ /* 0x000fe40006000000 */
[C---:B------:R-:W-:Y:S01]  /*7b50*/  ISETP.GE.AND P2, PT, R0.reuse, R12, PT ;  /* 0x0000000c0000720c */ /* 0x040fe20003f46270 */
[----:B------:R-:W-:Y:S01]  /*7b60*/  VIADD R0, R0, 0x39 ;  /* 0x0000003900007836 */ /* 0x000fe20000000000 */
[----:B------:R-:W-:-:S02]  /*7b70*/  FSEL R153, R33, -INF , !P3 ;  /* 0xff80000021997808 */ /* 0x000fc40005800000 */
[----:B------:R-:W-:Y:S02]  /*7b80*/  FSEL R20, R40, -INF , !P1 ;  /* 0xff80000028147808 */ /* 0x000fe40004800000 */
[-C--:B------:R-:W-:Y:S02]  /*7b90*/  ISETP.GE.AND P5, PT, R13, R12.reuse, PT ;  /* 0x0000000c0d00720c */ /* 0x080fe40003fa6270 */
[-C--:B------:R-:W-:Y:S02]  /*7ba0*/  ISETP.GE.AND P4, PT, R8, R12.reuse, PT ;  /* 0x0000000c0800720c */ /* 0x080fe40003f86270 */
[C---:B------:R-:W-:Y:S02]  /*7bb0*/  ISETP.GE.AND P3, PT, R4.reuse, R11, PT ;  /* 0x0000000b0400720c */ /* 0x040fe40003f66270 */
[----:B------:R-:W-:Y:S02]  /*7bc0*/  ISETP.GE.AND P1, PT, R4, R12, PT ;  /* 0x0000000c0400720c */ /* 0x000fe40003f26270 */
[----:B------:R-:W-:-:S02]  /*7bd0*/  FSEL R28, R43, -INF , !P0 ;  /* 0xff8000002b1c7808 */ /* 0x000fc40004000000 */
[----:B------:R-:W-:Y:S02]  /*7be0*/  FSEL R171, R34, -INF , !P5 ;  /* 0xff80000022ab7808 */ /* 0x000fe40006800000 */
[----:B------:R-:W-:Y:S02]  /*7bf0*/  ISETP.GE.AND P0, PT, R4, R9, PT ;  /* 0x000000090400720c */ /* 0x000fe40003f06270 */
[----:B------:R-:W-:Y:S02]  /*7c00*/  FSEL R21, R42, -INF , !P2 ;  /* 0xff8000002a157808 */ /* 0x000fe40005000000 */
[----:B------:R-:W-:Y:S02]  /*7c10*/  FSEL R173, R35, -INF , !P4 ;  /* 0xff80000023ad7808 */ /* 0x000fe40006000000 */
[----:B------:R-:W-:Y:S02]  /*7c20*/  FSEL R154, R24, -INF , !P3 ;  /* 0xff800000189a7808 */ /* 0x000fe40005800000 */
[----:B------:R-:W-:-:S02]  /*7c30*/  FSEL R192, R26, -INF , !P1 ;  /* 0xff8000001ac07808 */ /* 0x000fc40004800000 */
[-C--:B------:R-:W-:Y:S02]  /*7c40*/  ISETP.GE.AND P5, PT, R4, R10.reuse, PT ;  /* 0x0000000a0400720c */ /* 0x080fe40003fa6270 */
[C---:B------:R-:W-:Y:S02]  /*7c50*/  ISETP.GE.AND P4, PT, R0.reuse, R9, PT ;  /* 0x000000090000720c */ /* 0x040fe40003f86270 */
[C---:B------:R-:W-:Y:S02]  /*7c60*/  ISETP.GE.AND P3, PT, R0.reuse, R11, PT ;  /* 0x0000000b0000720c */ /* 0x040fe40003f66270 */
[C---:B------:R-:W-:Y:S02]  /*7c70*/  ISETP.GE.AND P2, PT, R0.reuse, R10, PT ;  /* 0x0000000a0000720c */ /* 0x040fe40003f46270 */
[----:B------:R-:W-:Y:S02]  /*7c80*/  ISETP.GE.AND P1, PT, R0, R12, PT ;  /* 0x0000000c0000720c */ /* 0x000fe40003f26270 */
[----:B------:R-:W-:-:S02]  /*7c90*/  FSEL R194, R16, -INF , !P0 ;  /* 0xff80000010c27808 */ /* 0x000fc40004000000 */
[----:B------:R-:W-:Y:S02]  /*7ca0*/  FSEL R155, R25, -INF , !P3 ;  /* 0xff800000199b7808 */ /* 0x000fe40005800000 */
[----:B------:R-:W-:Y:S02]  /*7cb0*/  FSEL R193, R27, -INF , !P1 ;  /* 0xff8000001bc17808 */ /* 0x000fe40004800000 */
[----:B------:R-:W-:Y:S02]  /*7cc0*/  ISETP.NE.AND P0, PT, R245, RZ, PT ;  /* 0x000000fff500720c */ /* 0x000fe40003f05270 */
[----:B------:R-:W-:Y:S02]  /*7cd0*/  FSEL R197, R18, -INF , !P5 ;  /* 0xff80000012c57808 */ /* 0x000fe40006800000 */
[----:B------:R-:W-:Y:S02]  /*7ce0*/  FSEL R195, R17, -INF , !P4 ;  /* 0xff80000011c37808 */ /* 0x000fe40006000000 */
[----:B------:R-:W-:Y:S01]  /*7cf0*/  FSEL R198, R19, -INF , !P2 ;  /* 0xff80000013c67808 */ /* 0x000fe20005000000 */
[----:B------:R-:W-:Y:S06]  /*7d00*/  @!P6 BRA `(.L_x_667) ;  /* 0x0000000000dce947 */ /* 0x000fec0003800000 */
[----:B------:R-:W2:Y:S04]  /*7d10*/  LDL.64 R214, [R1+0x38] ;  /* 0x0000380001d67983 */ /* 0x000ea80000100a00 */
[----:B------:R-:W3:Y:S04]  /*7d20*/  LDL R217, [R1+0x40] ;  /* 0x0000400001d97983 */ /* 0x000ee80000100800 */
[----:B------:R-:W4:Y:S04]  /*7d30*/  LDL.64 R218, [R1+0x30] ;  /* 0x0000300001da7983 */ /* 0x000f280000100a00 */
[----:B------:R-:W5:Y:S01]  /*7d40*/  LDL R249, [R1+0x1c] ;  /* 0x00001c0001f97983 */ /* 0x000f620000100800 */
[----:B------:R-:W-:Y:S01]  /*7d50*/  VIADD R0, R248, 0xfffffffd ;  /* 0xfffffffdf8007836 */ /* 0x000fe20000000000 */
[----:B------:R-:W1:Y:S01]  /*7d60*/  @!P0 LDC.64 R16, c[0x0][0x218] ;  /* 0x00008600ff108b82 */ /* 0x000e620000000a00 */
[----:B------:R-:W-:Y:S01]  /*7d70*/  BSSY B0, `(.L_x_668) ;  /* 0x000002f000007945 */ /* 0x000fe20003800000 */
[----:B------:R1:W-:Y:S01]  /*7d80*/  @P0 STS.128 [R191+0x4000], RZ ;  /* 0x004000ffbf000388 */ /* 0x0003e20000000c00 */
[----:B------:R-:W-:Y:S01]  /*7d90*/  IMAD.WIDE.U32 R6, R0, R232, RZ ;  /* 0x000000e800067225 */ /* 0x000fe200078e00ff */
[----:B------:R-:W-:-:S04]  /*7da0*/  SHF.R.S32.HI R4, RZ, 0x1f, R0 ;  /* 0x0000001fff047819 */ /* 0x000fc80000011400 */
[----:B------:R-:W1:Y:S01]  /*7db0*/  @!P0 LDC.64 R14, c[0x0][0x218] ;  /* 0x00008600ff0e8b82 */ /* 0x000e620000000a00 */
[----:B------:R-:W-:-:S04]  /*7dc0*/  IMAD R4, R4, R232, RZ ;  /* 0x000000e804047224 */ /* 0x000fc800078e02ff */
[----:B------:R-:W-:-:S03]  /*7dd0*/  IMAD R0, R0, R233, R4 ;  /* 0x000000e900007224 */ /* 0x000fc600078e0204 */
[----:B------:R-:W5:Y:S01]  /*7de0*/  @!P0 LDC.64 R18, c[0x0][0x218] ;  /* 0x00008600ff128b82 */ /* 0x000f620000000a00 */
[----:B------:R-:W-:Y:S01]  /*7df0*/  IMAD.IADD R5, R7, 0x1, R0 ;  /* 0x0000000107057824 */ /* 0x000fe200078e0200 */
[----:B--2---:R-:W-:-:S04]  /*7e00*/  LEA R4, P1, R6, R214, 0x6 ;  /* 0x000000d606047211 */ /* 0x004fc800078230ff */
[-C--:B---3--:R-:W-:Y:S02]  /*7e10*/  @!P0 IADD3 R0, P5, R217, R4.reuse, RZ ;  /* 0x00000004d9008210 */ /* 0x088fe40007fbe0ff */
[----:B------:R-:W-:Y:S02]  /*7e20*/  @!P0 LEA R7, P4, R232, R4, 0x5 ;  /* 0x00000004e8078211 */ /* 0x000fe400078828ff */
[----:B----4-:R-:W-:Y:S02]  /*7e30*/  LEA.HI.X R5, R6, R219, R5, 0x6, P1 ;  /* 0x000000db06057211 */ /* 0x010fe400008f3405 */
[----:B-1----:R-:W-:Y:S02]  /*7e40*/  @!P0 LEA R16, P3, R4, R16, 0x1 ;  /* 0x0000001004108211 */ /* 0x002fe400078608ff */
[----:B------:R-:W-:Y:S01]  /*7e50*/  @!P0 LEA R14, P2, R0, R14, 0x1 ;  /* 0x0000000e000e8211 */ /* 0x000fe200078408ff */
[----:B-----5:R-:W-:Y:S01]  /*7e60*/  @!P0 IMAD.X R8, R249, 0x1, R5, P5 ;  /* 0x00000001f9088824 */ /* 0x020fe200028e0605 */
[----:B------:R-:W-:-:S02]  /*7e70*/  @!P0 LEA R6, P1, R7, R18, 0x1 ;  /* 0x0000001207068211 */ /* 0x000fc400078208ff */
[----:B------:R-:W-:Y:S02]  /*7e80*/  @!P0 LEA.HI.X R13, R232, R5, R233, 0x5, P4 ;  /* 0x00000005e80d8211 */ /* 0x000fe400020f2ce9 */
[----:B------:R-:W-:Y:S02]  /*7e90*/  @!P0 LEA.HI.X R17, R4, R17, R5, 0x1, P3 ;  /* 0x0000001104118211 */ /* 0x000fe400018f0c05 */
[----:B------:R-:W-:Y:S02]  /*7ea0*/  @!P0 LEA.HI.X R15, R0, R15, R8, 0x1, P2 ;  /* 0x0000000f000f8211 */ /* 0x000fe400010f0c08 */
[----:B------:R-:W-:Y:S01]  /*7eb0*/  @!P0 LEA.HI.X R7, R7, R19, R13, 0x1, P1 ;  /* 0x0000001307078211 */ /* 0x000fe200008f0c0d */
        /* <DEDUP_REMOVED lines=16> */
[----:B------:R-:W-:Y:S01]  /*7fc0*/  IMAD R0, R233, 0x30, RZ ;  /* 0x00000030e9007824 */ /* 0x000fe200078e02ff */
[----:B------:R-:W-:Y:S01]  /*7fd0*/  ULDC.64 UR6, c[0x0][0x218] ;  /* 0x0000860000067ab9 */ /* 0x000fe20000000a00 */
[----:B------:R-:W-:-:S05]  /*7fe0*/  IMAD.WIDE.U32 R4, R232, 0x30, R4 ;  /* 0x00000030e8047825 */ /* 0x000fca00078e0004 */
[----:B------:R-:W-:Y:S02]  /*7ff0*/  IADD3 R0, R0, R5, RZ ;  /* 0x0000000500007210 */ /* 0x000fe40007ffe0ff */
[----:B-1----:R-:W-:-:S04]  /*8000*/  LEA R6, P1, R4, UR6, 0x1 ;  /* 0x0000000604067c11 */ /* 0x002fc8000f8208ff */
[----:B------:R-:W-:-:S05]  /*8010*/  LEA.HI.X R7, R4, UR7, R0, 0x1, P1 ;  /* 0x0000000704077c11 */ /* 0x000fca00088f0c00 */
[----:B------:R-:W-:Y:S01]  /*8020*/  @!PT LDS RZ, [RZ] ;  /* 0x00000000fffff984 */ /* 0x000fe20000000800 */
[----:B------:R-:W-:Y:S01]  /*8030*/  @!PT LDS RZ, [RZ] ;  /* 0x00000000fffff984 */ /* 0x000fe20000000800 */
[----:B------:R-:W-:Y:S01]  /*8040*/  @!PT LDS RZ, [RZ] ;  /* 0x00000000fffff984 */ /* 0x000fe20000000800 */
[----:B------:R2:W-:Y:S04]  /*8050*/  LDGSTS.E.BYPASS.LTC128B.128 [R191+0x5800], desc[UR20][R6.64] ;  /* 0x0580000006bf7fae */ /* 0x0005e8000b901d54 */
.L_x_669:
[----:B------:R-:W-:Y:S05]  /*8060*/  BSYNC B0 ;  /* 0x0000000000007941 */ /* 0x000fea0003800000 */
.L_x_668:
[----:B------:R-:W0:Y:S02]  /*8070*/  LDGDEPBAR ;  /* 0x00000000000079af */ /* 0x000e240000000000 */
.L_x_667:
[----:B------:R-:W-:Y:S01]  /*8080*/  FMNMX.FTZ R0, R3, R20, !PT ;  /* 0x0000001403007209 */ /* 0x000fe20007810000 */
[----:B-12---:R-:W-:Y:S01]  /*8090*/  VIADD R6, R251, 0x4 ;  /* 0x00000004fb067836 */ /* 0x006fe20000000000 */
[----:B------:R-:W-:Y:S01]  /*80a0*/  PRMT R201, R234, 0x7054, R234 ;  /* 0x00007054eac97816 */ /* 0x000fe200000000ea */
[----:B------:R-:W-:Y:S01]  /*80b0*/  IMAD.SHL.U32 R66, R159, 0x2, RZ ;  /* 0x000000029f427824 */ /* 0x000fe200078e00ff */
[----:B------:R-:W-:Y:S01]  /*80c0*/  FMNMX.FTZ R0, R36, R0, !PT ;  /* 0x0000000024007209 */ /* 0x000fe20007810000 */
[----:B------:R-:W-:Y:S01]  /*80d0*/  IMAD.WIDE.U32 R210, R6, -0x326172a9, RZ ;  /* 0xcd9e8d5706d27825 */ /* 0x000fe200078e00ff */
[----:B------:R-:W-:Y:S02]  /*80e0*/  LDSM.16.MT88.4 R32, [R180+0x6000] ;  /* 0x00600000b420783b */ /* 0x000fe40000004200 */
[----:B------:R-:W-:Y:S01]  /*80f0*/  FMNMX.FTZ R0, R52, R0, !PT ;  /* 0x0000000034007209 */ /* 0x000fe20007810000 */
[----:B------:R-:W-:Y:S01]  /*8100*/  IMAD.WIDE.U32 R202, R251, -0x326172a9, RZ ;  /* 0xcd9e8d57fbca7825 */ /* 0x000fe200078e00ff */
[----:B------:R-:W-:-:S02]  /*8110*/  LOP3.LUT R14, R247, UR23, R66, 0x96, !PT ;  /* 0x00000017f70e7c12 */ /* 0x000fc4000f8e9642 */
[----:B------:R-:W-:Y:S02]  /*8120*/  FMNMX.FTZ R0, R53, R0, !PT ;  /* 0x0000000035007209 */ /* 0x000fe40007810000 */
[----:B------:R-:W-:Y:S01]  /*8130*/  LOP3.LUT R229, R203, R252, RZ, 0x3c, !PT ;  /* 0x000000fccbe57212 */ /* 0x000fe200078e3cff */
[----:B------:R-:W-:Y:S01]  /*8140*/  IMAD.WIDE.U32 R14, R14, -0x326172a9, RZ ;  /* 0xcd9e8d570e0e7825 */ /* 0x000fe200078e00ff */
[----:B------:R-:W-:-:S03]  /*8150*/  FMNMX.FTZ R0, R140, R0, !PT ;  /* 0x000000008c007209 */ /* 0x000fc60007810000 */
[----:B------:R-:W-:Y:S01]  /*8160*/  IMAD.WIDE.U32 R102, R229, -0x2daee0ad, RZ ;  /* 0xd2511f53e5667825 */ /* 0x000fe200078e00ff */
        /* <DEDUP_REMOVED lines=21> */
[----:B------:R-:W-:Y:S01]  /*82c0*/  LOP3.LUT R4, R211, R252, RZ, 0x3c, !PT ;  /* 0x000000fcd3047212 */ /* 0x000fe200078e3cff */
[----:B------:R-:W1:Y:S01]  /*82d0*/  SHFL.BFLY PT, R5, R0, 0x2, 0x1f ;  /* 0x0c401f0000057f89 */ /* 0x000e6200000e0000 */
[----:B------:R-:W-:-:S03]  /*82e0*/  FMNMX.FTZ R8, R160, R8, !PT ;  /* 0x00000008a0087209 */ /* 0x000fc60007810000 */
[----:B------:R-:W-:Y:S01]  /*82f0*/  IMAD.WIDE.U32 R64, R4, -0x2daee0ad, RZ ;  /* 0xd2511f5304407825 */ /* 0x000fe200078e00ff */
[----:B------:R-:W-:-:S04]  /*8300*/  FMNMX.FTZ R8, R161, R8, !PT ;  /* 0x00000008a1087209 */ /* 0x000fc80007810000 */
[----:B------:R-:W-:Y:S02]  /*8310*/  FMNMX.FTZ R8, R171, R8, !PT ;  /* 0x00000008ab087209 */ /* 0x000fe40007810000 */
[----:B------:R-:W-:Y:S02]  /*8320*/  LOP3.LUT R4, R65, UR15, R246, 0x96, !PT ;  /* 0x0000000f41047c12 */ /* 0x000fe4000f8e96f6 */
[----:B------:R-:W-:-:S03]  /*8330*/  FMNMX.FTZ R8, R173, R8, !PT ;  /* 0x00000008ad087209 */ /* 0x000fc60007810000 */
[----:B------:R-:W-:Y:S01]  /*8340*/  IMAD.WIDE.U32 R50, R4, -0x326172a9, RZ ;  /* 0xcd9e8d5704327825 */ /* 0x000fe200078e00ff */
[----:B------:R-:W-:Y:S02]  /*8350*/  FMNMX.FTZ R8, R192, R8, !PT ;  /* 0x00000008c0087209 */ /* 0x000fe40007810000 */
[----:B------:R-:W-:Y:S02]  /*8360*/  LOP3.LUT R4, R15, UR16, R210, 0x96, !PT ;  /* 0x000000100f047c12 */ /* 0x000fe4000f8e96d2 */
[----:B------:R-:W-:Y:S02]  /*8370*/  FMNMX.FTZ R8, R193, R8, !PT ;  /* 0x00000008c1087209 */ /* 0x000fe40007810000 */
[----:B------:R-:W-:Y:S02]  /*8380*/  LOP3.LUT R6, R51, UR14, R14, 0x96, !PT ;  /* 0x0000000e33067c12 */ /* 0x000fe4000f8e960e */
[----:B-1----:R-:W-:Y:S01]  /*8390*/  FMNMX.FTZ R0, R0, R5, !PT ;  /* 0x0000000500007209 */ /* 0x002fe20007810000 */
[----:B------:R-:W1:Y:S01]  /*83a0*/  SHFL.BFLY PT, R13, R8, 0x2, 0x1f ;  /* 0x0c401f00080d7f89 */ /* 0x000e6200000e0000 */
[----:B------:R-:W-:-:S03]  /*83b0*/  IMAD.WIDE.U32 R4, R4, -0x2daee0ad, RZ ;  /* 0xd2511f5304047825 */ /* 0x000fc600078e00ff */
[----:B------:R-:W2:Y:S01]  /*83c0*/  SHFL.BFLY PT, R16, R0, 0x1, 0x1f ;  /* 0x0c201f0000107f89 */ /* 0x000ea200000e0000 */
[----:B------:R-:W-:Y:S01]  /*83d0*/  IMAD.WIDE.U32 R6, R6, -0x2daee0ad, RZ ;  /* 0xd2511f5306067825 */ /* 0x000fe200078e00ff */
[----:B------:R-:W-:-:S04]  /*83e0*/  LOP3.LUT R5, R5, UR13, R64, 0x96, !PT ;  /* 0x0000000d05057c12 */ /* 0x000fc8000f8e9640 */
[----:B------:R-:W-:Y:S01]  /*83f0*/  LOP3.LUT R7, R7, UR11, R4, 0x96, !PT ;  /* 0x0000000b07077c12 */ /* 0x000fe2000f8e9604 */
[----:B------:R-:W-:-:S04]  /*8400*/  IMAD.WIDE.U32 R4, R5, -0x326172a9, RZ ;  /* 0xcd9e8d5705047825 */ /* 0x000fc800078e00ff */
[----:B------:R-:W-:Y:S01]  /*8410*/  IMAD.WIDE.U32 R24, R7, -0x326172a9, RZ ;  /* 0xcd9e8d5707187825 */ /* 0x000fe200078e00ff */
[----:B------:R-:W-:Y:S02]  /*8420*/  LOP3.LUT R5, R5, UR12, R50, 0x96, !PT ;  /* 0x0000000c05057c12 */ /* 0x000fe4000f8e9632 */
[----:B-1----:R-:W-:Y:S02]  /*8430*/  FMNMX.FTZ R8, R8, R13, !PT ;  /* 0x0000000d08087209 */ /* 0x002fe40007810000 */
[----:B--2---:R-:W-:-:S03]  /*8440*/  FMNMX.FTZ R225, R0, R16, !PT ;  /* 0x0000001000e17209 */ /* 0x004fc60007810000 */
[----:B------:R-:W1:Y:S01]  /*8450*/  SHFL.BFLY PT, R16, R8, 0x1, 0x1f ;  /* 0x0c201f0008107f89 */ /* 0x000e6200000e0000 */
[----:B------:R-:W-:Y:S01]  /*8460*/  LOP3.LUT R0, R25, UR10, R4, 0x96, !PT ;  /* 0x0000000a19007c12 */ /* 0x000fe2000f8e9604 */
[----:B------:R-:W-:-:S04]  /*8470*/  IMAD.WIDE.U32 R4, R5, -0x2daee0ad, RZ ;  /* 0xd2511f5305047825 */ /* 0x000fc800078e00ff */
[C---:B------:R-:W-:Y:S01]  /*8480*/  FMUL.FTZ R13, R225.reuse, UR19 ;  /* 0x00000013e10d7c20 */ /* 0x040fe20008410000 */
[----:B------:R-:W-:Y:S01]  /*8490*/  FSETP.NEU.FTZ.AND P2, PT, R225, -INF , PT ;  /* 0xff800000e100780b */ /* 0x000fe20003f5d000 */
[----:B------:R-:W-:Y:S01]  /*84a0*/  IMAD.WIDE.U32 R26, R0, -0x2daee0ad, RZ ;  /* 0xd2511f53001a7825 */ /* 0x000fe200078e00ff */
[----:B------:R-:W-:Y:S02]  /*84b0*/  LOP3.LUT R6, R5, UR9, R6, 0x96, !PT ;  /* 0x0000000905067c12 */ /* 0x000fe4000f8e9606 */
[----:B------:R-:W-:Y:S02]  /*84c0*/  FSEL R13, R13, RZ, P2 ;  /* 0x000000ff0d0d7208 */ /* 0x000fe40001000000 */
[----:B------:R-:W-:Y:S01]  /*84d0*/  LOP3.LUT R4, R27, UR5, R4, 0x96, !PT ;  /* 0x000000051b047c12 */ /* 0x000fe2000f8e9604 */
[----:B------:R-:W-:-:S04]  /*84e0*/  IMAD.WIDE.U32 R22, R6, -0x326172a9, RZ ;  /* 0xcd9e8d5706167825 */ /* 0x000fc800078e00ff */
[----:B------:R-:W-:Y:S01]  /*84f0*/  FFMA.FTZ R0, R20, UR19, -R13 ;  /* 0x0000001314007c23 */ /* 0x000fe2000801080d */
[----:B------:R-:W-:-:S03]  /*8500*/  IMAD.WIDE.U32 R4, R4, -0x326172a9, RZ ;  /* 0xcd9e8d5704047825 */ /* 0x000fc600078e00ff */
[----:B------:R2:W-:Y:S01]  /*8510*/  MUFU.EX2 R249, R0 ;  /* 0x0000000000f97308 */ /* 0x0005e20000000800 */
[----:B------:R-:W-:Y:S02]  /*8520*/  LOP3.LUT R6, R4, 0xffff, RZ, 0xc0, !PT ;  /* 0x0000ffff04067812 */ /* 0x000fe400078ec0ff */
[--C-:B------:R-:W-:Y:S02]  /*8530*/  SHF.R.U32.HI R7, RZ, 0x10, R4.reuse ;  /* 0x00000010ff077819 */ /* 0x100fe40000011604 */
[----:B-1----:R-:W-:Y:S02]  /*8540*/  FMNMX.FTZ R224, R8, R16, !PT ;  /* 0x0000001008e07209 */ /* 0x002fe40007810000 */
[----:B------:R-:W-:Y:S02]  /*8550*/  LOP3.LUT R16, R4, 0xff, RZ, 0xc0, !PT ;  /* 0x000000ff04107812 */ /* 0x000fe400078ec0ff */
[C---:B------:R-:W-:Y:S01]  /*8560*/  FSETP.NEU.FTZ.AND P1, PT, R224.reuse, -INF , PT ;  /* 0xff800000e000780b */ /* 0x040fe20003f3d000 */
[----:B------:R-:W-:Y:S01]  /*8570*/  FMUL.FTZ R20, R224, UR19 ;  /* 0x00000013e0147c20 */ /* 0x000fe20008410000 */
[----:B------:R-:W-:Y:S01]  /*8580*/  SHF.R.U32.HI R8, RZ, 0x18, R4 ;  /* 0x00000018ff087819 */ /* 0x000fe20000011604 */
[--C-:B------:R-:W-:Y:S01]  /*8590*/  FFMA.FTZ R4, R53, UR19, -R13.reuse ;  /* 0x0000001335047c23 */ /* 0x100fe2000801080d */
[----:B--2---:R-:W-:-:S02]  /*85a0*/  FFMA.FTZ R0, R36, UR19, -R13 ;  /* 0x0000001324007c23 */ /* 0x004fc4000801080d */
[----:B------:R-:W-:Y:S01]  /*85b0*/  FSEL R20, R20, RZ, P1 ;  /* 0x000000ff14147208 */ /* 0x000fe20000800000 */
[----:B------:R1:W-:Y:S01]  /*85c0*/  MUFU.EX2 R238, R4 ;  /* 0x0000000400ee7308 */ /* 0x0003e20000000800 */
[----:B------:R-:W2:Y:S07]  /*85d0*/  LDSM.16.MT88.4 R36, [R177+0x6000] ;  /* 0x00600000b124783b */ /* 0x000eae0000004200 */
[----:B------:R3:W-:Y:S01]  /*85e0*/  MUFU.EX2 R245, R0 ;  /* 0x0000000000f57308 */ /* 0x0007e20000000800 */
[----:B-1----:R-:W-:-:S04]  /*85f0*/  LOP3.LUT R4, R5, UR17, R22, 0x96, !PT ;  /* 0x0000001105047c12 */ /* 0x002fc8000f8e9616 */
[----:B------:R-:W-:Y:S01]  /*8600*/  LOP3.LUT R5, R4, 0xffff, RZ, 0xc0, !PT ;  /* 0x0000ffff04057812 */ /* 0x000fe200078ec0ff */
[----:B---3--:R-:W-:-:S03]  /*8610*/  FFMA.FTZ R0, R52, UR19, -R13 ;  /* 0x0000001334007c23 */ /* 0x008fc6000801080d */
[----:B------:R-:W-:Y:S01]  /*8620*/  SHF.R.U32.HI R5, RZ, 0x8, R5 ;  /* 0x00000008ff057819 */ /* 0x000fe20000011605 */
[----:B------:R1:W3:Y:S02]  /*8630*/  MUFU.EX2 R239, R0 ;  /* 0x0000000000ef7308 */ /* 0x0002e40000000800 */
[----:B-1----:R-:W-:Y:S02]  /*8640*/  SHF.R.U32.HI R0, RZ, 0x8, R6 ;  /* 0x00000008ff007819 */ /* 0x002fe40000011606 */
[----:B------:R-:W-:Y:S02]  /*8650*/  LOP3.LUT R6, R7, 0xff, RZ, 0xc0, !PT ;  /* 0x000000ff07067812 */ /* 0x000fe400078ec0ff */
[----:B------:R-:W-:Y:S01]  /*8660*/  PRMT R17, R16, 0x5410, R0 ;  /* 0x0000541010117816 */ /* 0x000fe20000000000 */
[----:B------:R-:W-:Y:S01]  /*8670*/  FFMA.FTZ R0, R21, UR19, -R20 ;  /* 0x0000001315007c23 */ /* 0x000fe20008010814 */
[----:B------:R-:W-:Y:S01]  /*8680*/  PRMT R18, R6, 0x5410, R8 ;  /* 0x0000541006127816 */ /* 0x000fe20000000008 */
[----:B------:R-:W-:Y:S01]  /*8690*/  FFMA.FTZ R6, R56, UR19, -R20 ;  /* 0x0000001338067c23 */ /* 0x000fe20008010814 */
[----:B------:R-:W-:Y:S01]  /*86a0*/  LOP3.LUT R16, R4, 0xff, RZ, 0xc0, !PT ;  /* 0x000000ff04107812 */ /* 0x000fe200078ec0ff */
[----:B------:R1:W-:Y:S01]  /*86b0*/  MUFU.EX2 R236, R0 ;  /* 0x0000000000ec7308 */ /* 0x0003e20000000800 */
[----:B------:R-:W-:Y:S01]  /*86c0*/  SHF.R.U32.HI R8, RZ, 0x18, R4 ;  /* 0x00000018ff087819 */ /* 0x000fe20000011604 */
[----:B------:R-:W-:Y:S01]  /*86d0*/  LDSM.16.MT88.4 R56, [R179+0x6000] ;  /* 0x00600000b338783b */ /* 0x000fe20000004200 */
[----:B------:R-:W-:-:S02]  /*86e0*/  FSEL R7, R224, RZ, P1 ;  /* 0x000000ffe0077208 */ /* 0x000fc40000800000 */
[----:B------:R-:W-:-:S03]  /*86f0*/  PRMT R16, R16, 0x5410, R5 ;  /* 0x0000541010107816 */ /* 0x000fc60000000005 */
[----:B------:R-:W-:Y:S01]  /*8700*/  FADD.FTZ R7, R2, -R7 ;  /* 0x8000000702077221 */ /* 0x000fe20000010000 */
[----:B------:R-:W-:Y:S01]  /*8710*/  FMNMX.FTZ R2, R96, R48, !PT ;  /* 0x0000003060027209 */ /* 0x000fe20007810000 */
[----:B------:R-:W-:Y:S02]  /*8720*/  MUFU.EX2 R237, R6 ;  /* 0x0000000600ed7308 */ /* 0x000fe40000000800 */
[----:B------:R-:W-:Y:S01]  /*8730*/  FMUL.FTZ R7, R7, UR19 ;  /* 0x0000001307077c20 */ /* 0x000fe20008410000 */
[----:B-1----:R-:W-:Y:S02]  /*8740*/  SHF.R.U32.HI R0, RZ, 0x10, R4 ;  /* 0x00000010ff007819 */ /* 0x002fe40000011604 */
[----:B------:R-:W-:Y:S02]  /*8750*/  FSEL R4, R225, RZ, P2 ;  /* 0x000000ffe1047208 */ /* 0x000fe40001000000 */
[----:B------:R-:W-:-:S04]  /*8760*/  LOP3.LUT R0, R0, 0xff, RZ, 0xc0, !PT ;  /* 0x000000ff00007812 */ /* 0x000fc800078ec0ff */
[----:B------:R-:W-:Y:S01]  /*8770*/  PRMT R19, R0, 0x5410, R8 ;  /* 0x0000541000137816 */ /* 0x000fe20000000008 */
[----:B------:R-:W-:Y:S01]  /*8780*/  FADD.FTZ R8, R3, -R4 ;  /* 0x8000000403087221 */ /* 0x000fe20000010000 */
[--C-:B------:R-:W-:Y:S01]  /*8790*/  FFMA.FTZ R0, R54, UR19, -R20.reuse ;  /* 0x0000001336007c23 */ /* 0x100fe20008010814 */
[----:B------:R-:W-:Y:S01]  /*87a0*/  FMNMX.FTZ R3, R97, R41, !PT ;  /* 0x0000002961037209 */ /* 0x000fe20007810000 */
[----:B------:R-:W-:Y:S01]  /*87b0*/  FFMA.FTZ R4, R28, UR19, -R20 ;  /* 0x000000131c047c23 */ /* 0x000fe20008010814 */
[----:B------:R-:W-:Y:S01]  /*87c0*/  FMUL.FTZ R8, R8, UR19 ;  /* 0x0000001308087c20 */ /* 0x000fe20008410000 */
[----:B------:R1:W-:Y:S01]  /*87d0*/  MUFU.EX2 R231, R0 ;  /* 0x0000000000e77308 */ /* 0x0003e20000000800 */
[----:B------:R-:W-:Y:S01]  /*87e0*/  FMNMX.FTZ R5, R49, R3, !PT ;  /* 0x0000000331057209 */ /* 0x000fe20007810000 */
[----:B------:R-:W4:Y:S01]  /*87f0*/  LDSM.16.MT88.4 R28, [R178+0x6000] ;  /* 0x00600000b21c783b */ /* 0x000f220000004200 */
[----:B------:R-:W-:Y:S02]  /*8800*/  FMNMX.FTZ R3, R60, R2, !PT ;  /* 0x000000023c037209 */ /* 0x000fe40007810000 */
[----:B---3--:R-:W-:-:S02]  /*8810*/  F2FP.BF16.F32.PACK_AB R2, R238, R239 ;  /* 0x000000efee02723e */ /* 0x008fc400000010ff */
[----:B------:R-:W-:Y:S01]  /*8820*/  FMNMX.FTZ R3, R101, R3, !PT ;  /* 0x0000000365037209 */ /* 0x000fe20007810000 */
[----:B------:R3:W-:Y:S08]  /*8830*/  MUFU.EX2 R230, R4 ;  /* 0x0000000400e67308 */ /* 0x0007f00000000800 */
[----:B------:R-:W5:Y:S01]  /*8840*/  MUFU.EX2 R55, R8 ;  /* 0x0000000800377308 */ /* 0x000f620000000800 */
[----:B-1----:R-:W-:-:S05]  /*8850*/  HSET2.LE.AND R0, R17, R201, PT ;  /* 0x000000c911007233 */ /* 0x002fca0003803000 */
[----:B------:R-:W-:Y:S02]  /*8860*/  LOP3.LUT R6, R0, R2, RZ, 0xc0, !PT ;  /* 0x0000000200067212 */ /* 0x000fe400078ec0ff */
[----:B------:R-:W-:Y:S01]  /*8870*/  FMNMX.FTZ R0, R98, R3, !PT ;  /* 0x0000000362007209 */ /* 0x000fe20007810000 */
[----:B------:R-:W1:Y:S01]  /*8880*/  MUFU.EX2 R54, R7 ;  /* 0x0000000700367308 */ /* 0x000e620000000800 */
[----:B---3--:R-:W-:Y:S02]  /*8890*/  FMNMX.FTZ R4, R100, R5, !PT ;  /* 0x0000000564047209 */ /* 0x008fe40007810000 */
[--C-:B------:R-:W-:Y:S02]  /*88a0*/  HSET2.LE.AND R3, R16, R201.reuse, PT ;  /* 0x000000c910037233 */ /* 0x100fe40003803000 */
[----:B------:R-:W-:Y:S02]  /*88b0*/  FMNMX.FTZ R2, R99, R4, !PT ;  /* 0x0000000463027209 */ /* 0x000fe40007810000 */
[----:B------:R-:W-:Y:S01]  /*88c0*/  F2FP.BF16.F32.PACK_AB R4, R245, R249 ;  /* 0x000000f9f504723e */ /* 0x000fe200000010ff */
[-C--:B-----5:R-:W-:Y:S01]  /*88d0*/  FMUL.FTZ R104, R104, R55.reuse ;  /* 0x0000003768687220 */ /* 0x0a0fe20000410000 */
[----:B------:R-:W-:Y:S01]  /*88e0*/  FMNMX.FTZ R5, R157, R2, !PT ;  /* 0x000000029d057209 */ /* 0x000fe20007810000 */
[-C--:B------:R-:W-:Y:S01]  /*88f0*/  FMUL.FTZ R105, R105, R55.reuse ;  /* 0x0000003769697220 */ /* 0x080fe20000410000 */
[----:B------:R-:W-:Y:S01]  /*8900*/  FMNMX.FTZ R8, R158, R0, !PT ;  /* 0x000000009e087209 */ /* 0x000fe20007810000 */
[-C--:B------:R-:W-:Y:S01]  /*8910*/  FMUL.FTZ R116, R116, R55.reuse ;  /* 0x0000003774747220 */ /* 0x080fe20000410000 */
[--C-:B------:R-:W-:Y:S01]  /*8920*/  HSET2.LE.AND R0, R18, R201.reuse, PT ;  /* 0x000000c912007233 */ /* 0x100fe20003803000 */
[----:B------:R-:W-:Y:S01]  /*8930*/  FMUL.FTZ R117, R117, R55 ;  /* 0x0000003775757220 */ /* 0x000fe20000410000 */
[----:B------:R-:W-:Y:S01]  /*8940*/  F2FP.BF16.F32.PACK_AB R2, R231, R237 ;  /* 0x000000ede702723e */ /* 0x000fe200000010ff */
[----:B------:R-:W-:Y:S01]  /*8950*/  FMUL.FTZ R124, R124, R55 ;  /* 0x000000377c7c7220 */ /* 0x000fe20000410000 */
[----:B------:R-:W-:Y:S01]  /*8960*/  FMNMX.FTZ R5, R156, R5, !PT ;  /* 0x000000059c057209 */ /* 0x000fe20007810000 */
[----:B-1----:R-:W-:Y:S01]  /*8970*/  FMUL.FTZ R106, R106, R54 ;  /* 0x000000366a6a7220 */ /* 0x002fe20000410000 */
[----:B------:R-:W-:Y:S01]  /*8980*/  LOP3.LUT R4, R3, R4, RZ, 0xc0, !PT ;  /* 0x0000000403047212 */ /* 0x000fe200078ec0ff */
[----:B------:R-:W-:Y:S01]  /*8990*/  FMUL.FTZ R107, R107, R54 ;  /* 0x000000366b6b7220 */ /* 0x000fe20000410000 */
[----:B------:R-:W-:Y:S01]  /*89a0*/  FMNMX.FTZ R3, R164, R8, !PT ;  /* 0x00000008a4037209 */ /* 0x000fe20007810000 */
[----:B------:R-:W-:Y:S01]  /*89b0*/  FMUL.FTZ R118, R118, R54 ;  /* 0x0000003676767220 */ /* 0x000fe20000410000 */
[----:B------:R-:W-:Y:S01]  /*89c0*/  LOP3.LUT R7, R0, R2, RZ, 0xc0, !PT ;  /* 0x0000000200077212 */ /* 0x000fe200078ec0ff */
[-C--:B------:R-:W-:Y:S01]  /*89d0*/  FMUL.FTZ R119, R119, R54.reuse ;  /* 0x0000003677777220 */ /* 0x080fe20000410000 */
[----:B------:R-:W-:Y:S01]  /*89e0*/  FMNMX.FTZ R5, R146, R5, !PT ;  /* 0x0000000592057209 */ /* 0x000fe20007810000 */
[----:B------:R-:W-:Y:S01]  /*89f0*/  FMUL.FTZ R125, R125, R55 ;  /* 0x000000377d7d7220 */ /* 0x000fe20000410000 */
[----:B------:R-:W-:Y:S01]  /*8a00*/  HSET2.LE.AND R0, R19, R201, PT ;  /* 0x000000c913007233 */ /* 0x000fe20003803000 */
[----:B------:R-:W-:Y:S01]  /*8a10*/  FMUL.FTZ R126, R126, R54 ;  /* 0x000000367e7e7220 */ /* 0x000fe20000410000 */
[----:B------:R-:W-:Y:S01]  /*8a20*/  F2FP.BF16.F32.PACK_AB R2, R230, R236 ;  /* 0x000000ece602723e */ /* 0x000fe200000010ff */
[----:B------:R-:W-:Y:S01]  /*8a30*/  FMUL.FTZ R127, R127, R54 ;  /* 0x000000367f7f7220 */ /* 0x000fe20000410000 */
[----:B------:R-:W-:Y:S01]  /*8a40*/  FMNMX.FTZ R3, R147, R3, !PT ;  /* 0x0000000393037209 */ /* 0x000fe20007810000 */
[----:B------:R-:W-:Y:S01]  /*8a50*/  FMUL.FTZ R128, R128, R55 ;  /* 0x0000003780807220 */ /* 0x000fe20000410000 */
[----:B------:R-:W-:Y:S01]  /*8a60*/  FMNMX.FTZ R8, R144, R5, !PT ;  /* 0x0000000590087209 */ /* 0x000fe20007810000 */
[----:B------:R-:W-:Y:S01]  /*8a70*/  FMUL.FTZ R129, R129, R55 ;  /* 0x0000003781817220 */ /* 0x000fe20000410000 */
[----:B------:R-:W-:Y:S01]  /*8a80*/  LOP3.LUT R5, R0, R2, RZ, 0xc0, !PT ;  /* 0x0000000200057212 */ /* 0x000fe200078ec0ff */
[-C--:B------:R-:W-:Y:S01]  /*8a90*/  FMUL.FTZ R130, R130, R54.reuse ;  /* 0x0000003682827220 */ /* 0x080fe20000410000 */
[----:B------:R-:W-:Y:S01]  /*8aa0*/  FMNMX.FTZ R0, R145, R3, !PT ;  /* 0x0000000391007209 */ /* 0x000fe20007810000 */
[----:B------:R-:W-:Y:S01]  /*8ab0*/  FMUL.FTZ R131, R131, R54 ;  /* 0x0000003683837220 */ /* 0x000fe20000410000 */
[----:B------:R-:W-:Y:S01]  /*8ac0*/  FMNMX.FTZ R2, R167, R8, !PT ;  /* 0x00000008a7027209 */ /* 0x000fe20007810000 */
[-C--:B------:R-:W-:Y:S01]  /*8ad0*/  FMUL.FTZ R76, R76, R55.reuse ;  /* 0x000000374c4c7220 */ /* 0x080fe20000410000 */
[----:B------:R-:W-:Y:S01]  /*8ae0*/  FMNMX.FTZ R0, R174, R0, !PT ;  /* 0x00000000ae007209 */ /* 0x000fe20007810000 */
[-C--:B------:R-:W-:Y:S01]  /*8af0*/  FMUL.FTZ R77, R77, R55.reuse ;  /* 0x000000374d4d7220 */ /* 0x080fe20000410000 */
[----:B------:R-:W-:Y:S01]  /*8b00*/  FMNMX.FTZ R2, R168, R2, !PT ;  /* 0x00000002a8027209 */ /* 0x000fe20007810000 */
[----:B------:R-:W-:Y:S01]  /*8b10*/  FMUL.FTZ R78, R78, R54 ;  /* 0x000000364e4e7220 */ /* 0x000fe20000410000 */
[----:B------:R-:W-:Y:S01]  /*8b20*/  FMNMX.FTZ R3, R196, R0, !PT ;  /* 0x00000000c4037209 */ /* 0x000fe20007810000 */
[----:B------:R-:W-:Y:S01]  /*8b30*/  FMUL.FTZ R79, R79, R54 ;  /* 0x000000364f4f7220 */ /* 0x000fe20000410000 */
[----:B------:R-:W-:Y:S01]  /*8b40*/  FMNMX.FTZ R0, R162, R2, !PT ;  /* 0x00000002a2007209 */ /* 0x000fe20007810000 */
[----:B------:R-:W-:Y:S01]  /*8b50*/  FMUL.FTZ R132, R132, R55 ;  /* 0x0000003784847220 */ /* 0x000fe20000410000 */
[----:B------:R-:W-:Y:S01]  /*8b60*/  FMNMX.FTZ R2, R175, R3, !PT ;  /* 0x00000003af027209 */ /* 0x000fe20007810000 */
[-C--:B------:R-:W-:Y:S01]  /*8b70*/  FMUL.FTZ R133, R133, R55.reuse ;  /* 0x0000003785857220 */ /* 0x080fe20000410000 */
[----:B------:R-:W-:Y:S01]  /*8b80*/  FMNMX.FTZ R0, R169, R0, !PT ;  /* 0x00000000a9007209 */ /* 0x000fe20007810000 */
[----:B------:R-:W-:Y:S01]  /*8b90*/  FMUL.FTZ R134, R134, R54 ;  /* 0x0000003686867220 */ /* 0x000fe20000410000 */
[----:B------:R-:W-:Y:S01]  /*8ba0*/  FMNMX.FTZ R2, R172, R2, !PT ;  /* 0x00000002ac027209 */ /* 0x000fe20007810000 */
[----:B------:R-:W-:Y:S01]  /*8bb0*/  FMUL.FTZ R135, R135, R54 ;  /* 0x0000003687877220 */ /* 0x000fe20000410000 */
[----:B------:R-:W-:Y:S01]  /*8bc0*/  FMNMX.FTZ R0, R163, R0, !PT ;  /* 0x00000000a3007209 */ /* 0x000fe20007810000 */
[-C--:B------:R-:W-:Y:S01]  /*8bd0*/  FMUL.FTZ R84, R84, R55.reuse ;  /* 0x0000003754547220 */ /* 0x080fe20000410000 */
[-C--:B------:R-:W-:Y:S01]  /*8be0*/  FMUL.FTZ R85, R85, R55.reuse ;  /* 0x0000003755557220 */ /* 0x080fe20000410000 */
[----:B------:R-:W-:Y:S01]  /*8bf0*/  FMUL.FTZ R86, R86, R54 ;  /* 0x0000003656567220 */ /* 0x000fe20000410000 */
[----:B------:R-:W-:Y:S01]  /*8c00*/  FMNMX.FTZ R0, R170, R0, !PT ;  /* 0x00000000aa007209 */ /* 0x000fe20007810000 */
[----:B------:R-:W-:Y:S01]  /*8c10*/  FMUL.FTZ R87, R87, R54 ;  /* 0x0000003657577220 */ /* 0x000fe20000410000 */
[-C--:B------:R-:W-:Y:S01]  /*8c20*/  FMUL.FTZ R88, R88, R55.reuse ;  /* 0x0000003758587220 */ /* 0x080fe20000410000 */
[----:B------:R-:W-:Y:S01]  /*8c30*/  FMUL.FTZ R89, R89, R55 ;  /* 0x0000003759597220 */ /* 0x000fe20000410000 */
[----:B------:R-:W-:Y:S01]  /*8c40*/  FMNMX.FTZ R0, R194, R0, !PT ;  /* 0x00000000c2007209 */ /* 0x000fe20007810000 */
[-C--:B------:R-:W-:Y:S01]  /*8c50*/  FMUL.FTZ R90, R90, R54.reuse ;  /* 0x000000365a5a7220 */ /* 0x080fe20000410000 */
[----:B------:R-:W-:Y:S01]  /*8c60*/  FMUL.FTZ R91, R91, R54 ;  /* 0x000000365b5b7220 */ /* 0x000fe20000410000 */
[----:B------:R-:W-:Y:S01]  /*8c70*/  FMNMX.FTZ R2, R199, R2, !PT ;  /* 0x00000002c7027209 */ /* 0x000fe20007810000 */
[----:B--2---:R-:W-:Y:S01]  /*8c80*/  HMMA.16816.F32.BF16 R104, R4, R36, R104 ;  /* 0x000000240468723c */ /* 0x004fe20000041868 */
[----:B------:R-:W-:-:S02]  /*8c90*/  FMNMX.FTZ R0, R195, R0, !PT ;  /* 0x00000000c3007209 */ /* 0x000fc40007810000 */
[----:B------:R-:W-:Y:S02]  /*8ca0*/  FMNMX.FTZ R2, R200, R2, !PT ;  /* 0x00000002c8027209 */ /* 0x000fe40007810000 */
[----:B------:R-:W-:Y:S01]  /*8cb0*/  LOP3.LUT R3, R103, UR15, R246, 0x96, !PT ;  /* 0x0000000f67037c12 */ /* 0x000fe2000f8e96f6 */
[C---:B------:R-:W-:Y:S01]  /*8cc0*/  HMMA.16816.F32.BF16 R116, R4.reuse, R38, R116 ;  /* 0x000000260474723c */ /* 0x040fe20000041874 */
[----:B------:R-:W-:Y:S02]  /*8cd0*/  FMNMX.FTZ R2, R197, R2, !PT ;  /* 0x00000002c5027209 */ /* 0x000fe40007810000 */
[----:B------:R-:W-:Y:S01]  /*8ce0*/  LOP3.LUT R16, R23, UR8, R24, 0x96, !PT ;  /* 0x0000000817107c12 */ /* 0x000fe2000f8e9618 */
[----:B------:R-:W-:Y:S02]  /*8cf0*/  IMAD.WIDE.U32 R46, R3, -0x326172a9, RZ ;  /* 0xcd9e8d57032e7825 */ /* 0x000fe400078e00ff */
[C---:B------:R-:W-:Y:S06]  /*8d00*/  HMMA.16816.F32.BF16 R124, R4.reuse, R32, R124 ;  /* 0x00000020047c723c */ /* 0x040fec000004187c */
[C---:B------:R-:W-:Y:S06]  /*8d10*/  HMMA.16816.F32.BF16 R128, R4.reuse, R34, R128 ;  /* 0x000000220480723c */ /* 0x040fec0000041880 */
[C---:B----4-:R-:W-:Y:S06]  /*8d20*/  HMMA.16816.F32.BF16 R76, R4.reuse, R28, R76 ;  /* 0x0000001c044c723c */ /* 0x050fec000004184c */
[C---:B------:R-:W-:Y:S06]  /*8d30*/  HMMA.16816.F32.BF16 R132, R4.reuse, R30, R132 ;  /* 0x0000001e0484723c */ /* 0x040fec0000041884 */
[C---:B------:R-:W-:Y:S06]  /*8d40*/  HMMA.16816.F32.BF16 R84, R4.reuse, R56, R84 ;  /* 0x000000380454723c */ /* 0x040fec0000041854 */
[----:B------:R-:W-:Y:S01]  /*8d50*/  HMMA.16816.F32.BF16 R88, R4, R58, R88 ;  /* 0x0000003a0458723c */ /* 0x000fe20000041858 */
[----:B------:R-:W1:Y:S06]  /*8d60*/  SHFL.BFLY PT, R6, R0, 0x2, 0x1f ;  /* 0x0c401f0000067f89 */ /* 0x000e6c00000e0000 */
[----:B------:R-:W-:-:S02]  /*8d70*/  FMNMX.FTZ R7, R198, R2, !PT ;  /* 0x00000002c6077209 */ /* 0x000fc40007810000 */
[----:B------:R-:W-:Y:S02]  /*8d80*/  LOP3.LUT R2, R15, UR16, R202, 0x96, !PT ;  /* 0x000000100f027c12 */ /* 0x000fe4000f8e96ca */
[----:B------:R-:W-:Y:S01]  /*8d90*/  LOP3.LUT R4, R47, UR14, R14, 0x96, !PT ;  /* 0x0000000e2f047c12 */ /* 0x000fe2000f8e960e */
[----:B------:R-:W2:Y:S02]  /*8da0*/  SHFL.BFLY PT, R15, R7, 0x2, 0x1f ;  /* 0x0c401f00070f7f89 */ /* 0x000ea400000e0000 */
[----:B------:R-:W-:-:S04]  /*8db0*/  IMAD.WIDE.U32 R2, R2, -0x2daee0ad, RZ ;  /* 0xd2511f5302027825 */ /* 0x000fc800078e00ff */
[----:B------:R-:W-:Y:S01]  /*8dc0*/  IMAD.WIDE.U32 R4, R4, -0x2daee0ad, RZ ;  /* 0xd2511f5304047825 */ /* 0x000fe200078e00ff */
[----:B------:R-:W-:Y:S02]  /*8dd0*/  LOP3.LUT R3, R3, UR13, R102, 0x96, !PT ;  /* 0x0000000d03037c12 */ /* 0x000fe4000f8e9666 */
[----:B-1----:R-:W-:Y:S02]  /*8de0*/  FMNMX.FTZ R6, R0, R6, !PT ;  /* 0x0000000600067209 */ /* 0x002fe40007810000 */
[----:B------:R-:W-:Y:S01]  /*8df0*/  LOP3.LUT R0, R5, UR11, R2, 0x96, !PT ;  /* 0x0000000b05007c12 */ /* 0x000fe2000f8e9602 */
[----:B------:R-:W-:Y:S02]  /*8e00*/  IMAD.WIDE.U32 R2, R3, -0x326172a9, RZ ;  /* 0xcd9e8d5703027825 */ /* 0x000fe400078e00ff */
[----:B------:R-:W1:Y:S02]  /*8e10*/  SHFL.BFLY PT, R8, R6, 0x1, 0x1f ;  /* 0x0c201f0006087f89 */ /* 0x000e6400000e0000 */
[----:B------:R-:W-:Y:S01]  /*8e20*/  IMAD.WIDE.U32 R44, R0, -0x326172a9, RZ ;  /* 0xcd9e8d57002c7825 */ /* 0x000fe200078e00ff */
[----:B------:R-:W-:-:S02]  /*8e30*/  LOP3.LUT R3, R3, UR12, R46, 0x96, !PT ;  /* 0x0000000c03037c12 */ /* 0x000fc4000f8e962e */
[----:B--2---:R-:W-:Y:S01]  /*8e40*/  FMNMX.FTZ R0, R7, R15, !PT ;  /* 0x0000000f07007209 */ /* 0x004fe20007810000 */
[----:B------:R-:W-:Y:S01]  /*8e50*/  FFMA.FTZ R15, R62, UR19, -R13 ;  /* 0x000000133e0f7c23 */ /* 0x000fe2000801080d */
[----:B------:R-:W-:Y:S01]  /*8e60*/  LOP3.LUT R5, R45, UR10, R2, 0x96, !PT ;  /* 0x0000000a2d057c12 */ /* 0x000fe2000f8e9602 */
[----:B------:R-:W-:Y:S02]  /*8e70*/  IMAD.WIDE.U32 R2, R3, -0x2daee0ad, RZ ;  /* 0xd2511f5303027825 */ /* 0x000fe400078e00ff */
[----:B------:R-:W2:Y:S01]  /*8e80*/  SHFL.BFLY PT, R7, R0, 0x1, 0x1f ;  /* 0x0c201f0000077f89 */ /* 0x000ea200000e0000 */
[----:B------:R-:W-:Y:S01]  /*8e90*/  MUFU.EX2 R213, R15 ;  /* 0x0000000f00d57308 */ /* 0x000fe20000000800 */
[----:B------:R-:W-:Y:S01]  /*8ea0*/  IMAD.WIDE.U32 R42, R5, -0x2daee0ad, RZ ;  /* 0xd2511f53052a7825 */ /* 0x000fe200078e00ff */
[----:B------:R-:W-:-:S04]  /*8eb0*/  LOP3.LUT R14, R3, UR9, R4, 0x96, !PT ;  /* 0x00000009030e7c12 */ /* 0x000fc8000f8e9604 */
[----:B------:R-:W-:-:S05]  /*8ec0*/  LOP3.LUT R2, R43, UR5, R2, 0x96, !PT ;  /* 0x000000052b027c12 */ /* 0x000fca000f8e9602 */
[----:B------:R-:W-:Y:S01]  /*8ed0*/  IMAD.WIDE.U32 R2, R2, -0x326172a9, RZ ;  /* 0xcd9e8d5702027825 */ /* 0x000fe200078e00ff */
[----:B-1----:R-:W-:Y:S02]  /*8ee0*/  FMNMX.FTZ R227, R6, R8, !PT ;  /* 0x0000000806e37209 */ /* 0x002fe40007810000 */
[----:B------:R-:W-:-:S03]  /*8ef0*/  LOP3.LUT R4, R2, 0xffff, RZ, 0xc0, !PT ;  /* 0x0000ffff02047812 */ /* 0x000fc600078ec0ff */
[C---:B------:R-:W-:Y:S01]  /*8f00*/  FMUL.FTZ R6, R227.reuse, UR19 ;  /* 0x00000013e3067c20 */ /* 0x040fe20008410000 */
[----:B------:R-:W-:Y:S02]  /*8f10*/  FSETP.NEU.FTZ.AND P2, PT, R227, -INF , PT ;  /* 0xff800000e300780b */ /* 0x000fe40003f5d000 */
[----:B------:R-:W-:Y:S02]  /*8f20*/  SHF.R.U32.HI R5, RZ, 0x8, R4 ;  /* 0x00000008ff057819 */ /* 0x000fe40000011604 */
[----:B------:R-:W-:Y:S02]  /*8f30*/  LOP3.LUT R4, R2, 0xff, RZ, 0xc0, !PT ;  /* 0x000000ff02047812 */ /* 0x000fe400078ec0ff */
[----:B------:R-:W-:Y:S02]  /*8f40*/  FSEL R8, R6, RZ, P2 ;  /* 0x000000ff06087208 */ /* 0x000fe40001000000 */
[----:B--2---:R-:W-:Y:S02]  /*8f50*/  FMNMX.FTZ R226, R0, R7, !PT ;  /* 0x0000000700e27209 */ /* 0x004fe40007810000 */
[----:B------:R-:W-:-:S02]  /*8f60*/  SHF.R.U32.HI R0, RZ, 0x10, R2 ;  /* 0x00000010ff007819 */ /* 0x000fc40000011602 */
[----:B------:R-:W-:Y:S01]  /*8f70*/  PRMT R6, R4, 0x5410, R5 ;  /* 0x0000541004067816 */ /* 0x000fe20000000005 */
[----:B------:R-:W-:Y:S01]  /*8f80*/  FFMA.FTZ R4, R41, UR19, -R8 ;  /* 0x0000001329047c23 */ /* 0x000fe20008010808 */
[----:B------:R-:W-:Y:S01]  /*8f90*/  LOP3.LUT R0, R0, 0xff, RZ, 0xc0, !PT ;  /* 0x000000ff00007812 */ /* 0x000fe200078ec0ff */
[----:B------:R-:W-:Y:S01]  /*8fa0*/  IMAD.WIDE.U32 R40, R14, -0x326172a9, RZ ;  /* 0xcd9e8d570e287825 */ /* 0x000fe200078e00ff */
[----:B------:R-:W-:Y:S01]  /*8fb0*/  SHF.R.U32.HI R2, RZ, 0x18, R2 ;  /* 0x00000018ff027819 */ /* 0x000fe20000011602 */
[----:B------:R1:W-:Y:S01]  /*8fc0*/  MUFU.EX2 R228, R4 ;  /* 0x0000000400e47308 */ /* 0x0003e20000000800 */
[----:B------:R-:W-:Y:S02]  /*8fd0*/  FSETP.NEU.FTZ.AND P1, PT, R226, -INF , PT ;  /* 0xff800000e200780b */ /* 0x000fe40003f3d000 */
[----:B------:R-:W-:Y:S01]  /*8fe0*/  PRMT R7, R0, 0x5410, R2 ;  /* 0x0000541000077816 */ /* 0x000fe20000000002 */
[----:B------:R-:W-:Y:S01]  /*8ff0*/  FMUL.FTZ R0, R226, UR19 ;  /* 0x00000013e2007c20 */ /* 0x000fe20008410000 */
[----:B------:R-:W-:Y:S01]  /*9000*/  LOP3.LUT R2, R3, UR17, R40, 0x96, !PT ;  /* 0x0000001103027c12 */ /* 0x000fe2000f8e9628 */
[----:B------:R-:W-:-:S03]  /*9010*/  FFMA.FTZ R3, R100, UR19, -R8 ;  /* 0x0000001364037c23 */ /* 0x000fc60008010808 */
[----:B------:R-:W-:Y:S01]  /*9020*/  FSEL R0, R0, RZ, P1 ;  /* 0x000000ff00007208 */ /* 0x000fe20000800000 */
[----:B------:R2:W-:Y:S04]  /*9030*/  MUFU.EX2 R222, R3 ;  /* 0x0000000300de7308 */ /* 0x0005e80000000800 */
[----:B------:R-:W-:Y:S01]  /*9040*/  FFMA.FTZ R5, R48, UR19, -R0 ;  /* 0x0000001330057c23 */ /* 0x000fe20008010800 */
[----:B-1----:R-:W-:-:S03]  /*9050*/  FFMA.FTZ R4, R49, UR19, -R8 ;  /* 0x0000001331047c23 */ /* 0x002fc60008010808 */
[----:B------:R-:W-:Y:S08]  /*9060*/  MUFU.EX2 R218, R5 ;  /* 0x0000000500da7308 */ /* 0x000ff00000000800 */
[----:B------:R1:W-:Y:S01]  /*9070*/  MUFU.EX2 R221, R4 ;  /* 0x0000000400dd7308 */ /* 0x0003e20000000800 */
[----:B--2---:R-:W-:Y:S01]  /*9080*/  LOP3.LUT R3, R2, 0xffff, RZ, 0xc0, !PT ;  /* 0x0000ffff02037812 */ /* 0x004fe200078ec0ff */
[----:B-1----:R-:W-:-:S06]  /*9090*/  FFMA.FTZ R4, R99, UR19, -R8 ;  /* 0x0000001363047c23 */ /* 0x002fcc0008010808 */
[----:B------:R1:W2:Y:S02]  /*90a0*/  MUFU.EX2 R223, R4 ;  /* 0x0000000400df7308 */ /* 0x0002a40000000800 */
[----:B-1----:R-:W-:Y:S02]  /*90b0*/  SHF.R.U32.HI R4, RZ, 0x8, R3 ;  /* 0x00000008ff047819 */ /* 0x002fe40000011603 */
[----:B------:R-:W-:-:S04]  /*90c0*/  LOP3.LUT R3, R2, 0xff, RZ, 0xc0, !PT ;  /* 0x000000ff02037812 */ /* 0x000fc800078ec0ff */
[----:B------:R-:W-:Y:S01]  /*90d0*/  PRMT R14, R3, 0x5410, R4 ;  /* 0x00005410030e7816 */ /* 0x000fe20000000004 */
[----:B------:R-:W-:Y:S01]  /*90e0*/  FFMA.FTZ R3, R101, UR19, -R0 ;  /* 0x0000001365037c23 */ /* 0x000fe20008010800 */
[----:B------:R-:W-:-:S03]  /*90f0*/  SHF.R.U32.HI R4, RZ, 0x10, R2 ;  /* 0x00000010ff047819 */ /* 0x000fc60000011602 */
[----:B------:R1:W-:Y:S02]  /*9100*/  MUFU.EX2 R220, R3 ;  /* 0x0000000300dc7308 */ /* 0x0003e40000000800 */
[----:B-1----:R-:W-:Y:S02]  /*9110*/  SHF.R.U32.HI R3, RZ, 0x18, R2 ;  /* 0x00000018ff037819 */ /* 0x002fe40000011602 */
[----:B------:R-:W-:Y:S01]  /*9120*/  LOP3.LUT R2, R4, 0xff, RZ, 0xc0, !PT ;  /* 0x000000ff04027812 */ /* 0x000fe200078ec0ff */
[----:B------:R-:W-:-:S03]  /*9130*/  FFMA.FTZ R4, R98, UR19, -R0 ;  /* 0x0000001362047c23 */ /* 0x000fc60008010800 */
[----:B------:R-:W-:Y:S01]  /*9140*/  PRMT R5, R2, 0x5410, R3 ;  /* 0x0000541002057816 */ /* 0x000fe20000000003 */
[----:B------:R-:W-:Y:S01]  /*9150*/  FFMA.FTZ R2, R60, UR19, -R0 ;  /* 0x000000133c027c23 */ /* 0x000fe20008010800 */
[----:B------:R-:W-:Y:S01]  /*9160*/  FSEL R3, R227, RZ, P2 ;  /* 0x000000ffe3037208 */ /* 0x000fe20001000000 */
[----:B------:R-:W-:Y:S04]  /*9170*/  MUFU.EX2 R219, R4 ;  /* 0x0000000400db7308 */ /* 0x000fe80000000800 */
[----:B------:R-:W-:-:S04]  /*9180*/  FADD.FTZ R3, R97, -R3 ;  /* 0x8000000361037221 */ /* 0x000fc80000010000 */
[----:B------:R1:W-:Y:S01]  /*9190*/  MUFU.EX2 R217, R2 ;  /* 0x0000000200d97308 */ /* 0x0003e20000000800 */
[----:B------:R-:W-:-:S07]  /*91a0*/  FMUL.FTZ R3, R3, UR19 ;  /* 0x0000001303037c20 */ /* 0x000fce0008410000 */
[----:B------:R2:W3:Y:S01]  /*91b0*/  MUFU.EX2 R53, R3 ;  /* 0x0000000300357308 */ /* 0x0004e20000000800 */
[----:B-1----:R-:W-:-:S05]  /*91c0*/  FSEL R2, R226, RZ, P1 ;  /* 0x000000ffe2027208 */ /* 0x002fca0000800000 */
[----:B------:R-:W-:Y:S01]  /*91d0*/  FADD.FTZ R4, R96, -R2 ;  /* 0x8000000260047221 */ /* 0x000fe20000010000 */
[--C-:B------:R-:W-:Y:S02]  /*91e0*/  HSET2.LE.AND R2, R6, R201.reuse, PT ;  /* 0x000000c906027233 */ /* 0x100fe40003803000 */
[----:B--2---:R-:W-:Y:S01]  /*91f0*/  F2FP.BF16.F32.PACK_AB R3, R223, R222 ;  /* 0x000000dedf03723e */ /* 0x004fe200000010ff */
[----:B------:R-:W-:Y:S01]  /*9200*/  FMUL.FTZ R4, R4, UR19 ;  /* 0x0000001304047c20 */ /* 0x000fe20008410000 */
[-C--:B---3--:R-:W-:Y:S01]  /*9210*/  FMUL.FTZ R108, R108, R53.reuse ;  /* 0x000000356c6c7220 */ /* 0x088fe20000410000 */
[----:B------:R-:W-:Y:S01]  /*9220*/  FMUL.FTZ R109, R109, R53 ;  /* 0x000000356d6d7220 */ /* 0x000fe20000410000 */
[----:B------:R-:W-:Y:S01]  /*9230*/  LOP3.LUT R6, R2, R3, RZ, 0xc0, !PT ;  /* 0x0000000302067212 */ /* 0x000fe200078ec0ff */
[----:B------:R1:W2:Y:S01]  /*9240*/  MUFU.EX2 R52, R4 ;  /* 0x0000000400347308 */ /* 0x0002a20000000800 */
[--C-:B------:R-:W-:Y:S01]  /*9250*/  HSET2.LE.AND R2, R7, R201.reuse, PT ;  /* 0x000000c907027233 */ /* 0x100fe20003803000 */
[-C--:B------:R-:W-:Y:S01]  /*9260*/  FMUL.FTZ R112, R112, R53.reuse ;  /* 0x0000003570707220 */ /* 0x080fe20000410000 */
[----:B------:R-:W-:Y:S01]  /*9270*/  F2FP.BF16.F32.PACK_AB R3, R219, R220 ;  /* 0x000000dcdb03723e */ /* 0x000fe200000010ff */
[-C--:B------:R-:W-:Y:S01]  /*9280*/  FMUL.FTZ R113, R113, R53.reuse ;  /* 0x0000003571717220 */ /* 0x080fe20000410000 */
[-C--:B------:R-:W-:Y:S01]  /*9290*/  FMUL.FTZ R120, R120, R53.reuse ;  /* 0x0000003578787220 */ /* 0x080fe20000410000 */
[----:B------:R-:W-:Y:S01]  /*92a0*/  FMUL.FTZ R121, R121, R53 ;  /* 0x0000003579797220 */ /* 0x000fe20000410000 */
[----:B------:R-:W-:Y:S01]  /*92b0*/  LOP3.LUT R7, R2, R3, RZ, 0xc0, !PT ;  /* 0x0000000302077212 */ /* 0x000fe200078ec0ff */
[-C--:B------:R-:W-:Y:S01]  /*92c0*/  FMUL.FTZ R68, R68, R53.reuse ;  /* 0x0000003544447220 */ /* 0x080fe20000410000 */
[--C-:B------:R-:W-:Y:S01]  /*92d0*/  HSET2.LE.AND R2, R14, R201.reuse, PT ;  /* 0x000000c90e027233 */ /* 0x100fe20003803000 */
[--C-:B------:R-:W-:Y:S01]  /*92e0*/  FFMA.FTZ R14, R63, UR19, -R13.reuse ;  /* 0x000000133f0e7c23 */ /* 0x100fe2000801080d */
[----:B------:R-:W-:Y:S01]  /*92f0*/  F2FP.BF16.F32.PACK_AB R3, R221, R228 ;  /* 0x000000e4dd03723e */ /* 0x000fe200000010ff */
[-C--:B------:R-:W-:Y:S01]  /*9300*/  FMUL.FTZ R69, R69, R53.reuse ;  /* 0x0000003545457220 */ /* 0x080fe20000410000 */
[-C--:B------:R-:W-:Y:S01]  /*9310*/  FMUL.FTZ R72, R72, R53.reuse ;  /* 0x0000003548487220 */ /* 0x080fe20000410000 */
[----:B------:R3:W-:Y:S01]  /*9320*/  MUFU.EX2 R214, R14 ;  /* 0x0000000e00d67308 */ /* 0x0007e20000000800 */
[-C--:B------:R-:W-:Y:S01]  /*9330*/  FMUL.FTZ R73, R73, R53.reuse ;  /* 0x0000003549497220 */ /* 0x080fe20000410000 */
[----:B------:R-:W-:Y:S01]  /*9340*/  FMUL.FTZ R80, R80, R53 ;  /* 0x0000003550507220 */ /* 0x000fe20000410000 */
[----:B-1----:R-:W-:Y:S01]  /*9350*/  LOP3.LUT R4, R2, R3, RZ, 0xc0, !PT ;  /* 0x0000000302047212 */ /* 0x002fe200078ec0ff */
[-C--:B--2---:R-:W-:Y:S01]  /*9360*/  FMUL.FTZ R110, R110, R52.reuse ;  /* 0x000000346e6e7220 */ /* 0x084fe20000410000 */
[----:B------:R-:W-:Y:S01]  /*9370*/  HSET2.LE.AND R2, R5, R201, PT ;  /* 0x000000c905027233 */ /* 0x000fe20003803000 */
[----:B------:R-:W-:Y:S01]  /*9380*/  FMUL.FTZ R111, R111, R52 ;  /* 0x000000346f6f7220 */ /* 0x000fe20000410000 */
[----:B------:R-:W-:Y:S01]  /*9390*/  F2FP.BF16.F32.PACK_AB R3, R217, R218 ;  /* 0x000000dad903723e */ /* 0x000fe200000010ff */
[-C--:B------:R-:W-:Y:S01]  /*93a0*/  FMUL.FTZ R114, R114, R52.reuse ;  /* 0x0000003472727220 */ /* 0x080fe20000410000 */
[-C--:B------:R-:W-:Y:S01]  /*93b0*/  FMUL.FTZ R115, R115, R52.reuse ;  /* 0x0000003473737220 */ /* 0x080fe20000410000 */
[-C--:B------:R-:W-:Y:S01]  /*93c0*/  FMUL.FTZ R122, R122, R52.reuse ;  /* 0x000000347a7a7220 */ /* 0x080fe20000410000 */
[----:B------:R-:W-:Y:S01]  /*93d0*/  LOP3.LUT R5, R2, R3, RZ, 0xc0, !PT ;  /* 0x0000000302057212 */ /* 0x000fe200078ec0ff */
[--C-:B------:R-:W-:Y:S01]  /*93e0*/  FFMA.FTZ R2, R140, UR19, -R13.reuse ;  /* 0x000000138c027c23 */ /* 0x100fe2000801080d */
[-C--:B------:R-:W-:Y:S01]  /*93f0*/  FMUL.FTZ R123, R123, R52.reuse ;  /* 0x000000347b7b7220 */ /* 0x080fe20000410000 */
[-C--:B------:R-:W-:Y:S01]  /*9400*/  FMUL.FTZ R70, R70, R52.reuse ;  /* 0x0000003446467220 */ /* 0x080fe20000410000 */
[-C--:B------:R-:W-:Y:S01]  /*9410*/  FMUL.FTZ R71, R71, R52.reuse ;  /* 0x0000003447477220 */ /* 0x080fe20000410000 */
[----:B------:R1:W-:Y:S01]  /*9420*/  MUFU.EX2 R216, R2 ;  /* 0x0000000200d87308 */ /* 0x0003e20000000800 */
[----:B---3--:R-:W-:Y:S01]  /*9430*/  FFMA.FTZ R14, R61, UR19, -R13 ;  /* 0x000000133d0e7c23 */ /* 0x008fe2000801080d */
        /* <DEDUP_REMOVED lines=8> */
[-C--:B------:R-:W-:Y:S01]  /*94c0*/  FMUL.FTZ R138, R138, R52.reuse ;  /* 0x000000348a8a7220 */ /* 0x080fe20000410000 */
[-C--:B------:R-:W-:Y:S01]  /*94d0*/  FMUL.FTZ R139, R139, R52.reuse ;  /* 0x000000348b8b7220 */ /* 0x080fe20000410000 */
[-C--:B------:R-:W-:Y:S01]  /*94e0*/  FMUL.FTZ R92, R92, R53.reuse ;  /* 0x000000355c5c7220 */ /* 0x080fe20000410000 */
[----:B------:R-:W-:Y:S01]  /*94f0*/  FMUL.FTZ R93, R93, R53 ;  /* 0x000000355d5d7220 */ /* 0x000fe20000410000 */
[-C--:B------:R-:W-:Y:S01]  /*9500*/  FMUL.FTZ R94, R94, R52.reuse ;  /* 0x000000345e5e7220 */ /* 0x080fe20000410000 */
[----:B------:R-:W-:Y:S01]  /*9510*/  FMUL.FTZ R95, R95, R52 ;  /* 0x000000345f5f7220 */ /* 0x000fe20000410000 */
[----:B------:R-:W-:Y:S01]  /*9520*/  HMMA.16816.F32.BF16 R108, R4, R36, R108 ;  /* 0x00000024046c723c */ /* 0x000fe2000004186c */
[----:B-1----:R-:W-:-:S04]  /*9530*/  IMAD.WIDE.U32 R2, R16, -0x2daee0ad, RZ ;  /* 0xd2511f5310027825 */ /* 0x002fc800078e00ff */
[----:B------:R-:W-:Y:S01]  /*9540*/  FFMA.FTZ R16, R142, UR19, -R20 ;  /* 0x000000138e107c23 */ /* 0x000fe20008010814 */
[----:B------:R-:W-:-:S03]  /*9550*/  SHF.R.U32.HI R15, RZ, 0x10, R2 ;  /* 0x00000010ff0f7819 */ /* 0x000fc60000011602 */
[----:B------:R1:W-:Y:S01]  /*9560*/  MUFU.EX2 R211, R16 ;  /* 0x0000001000d37308 */ /* 0x0003e20000000800 */
[C---:B------:R-:W-:Y:S01]  /*9570*/  LOP3.LUT R23, R2.reuse, 0xff, RZ, 0xc0, !PT ;  /* 0x000000ff02177812 */ /* 0x040fe200078ec0ff */
[C---:B------:R-:W-:Y:S01]  /*9580*/  HMMA.16816.F32.BF16 R112, R4.reuse, R38, R112 ;  /* 0x000000260470723c */ /* 0x040fe20000041870 */
[----:B--2---:R-:W-:Y:S01]  /*9590*/  LOP3.LUT R14, R3, UR18, R26, 0x96, !PT ;  /* 0x00000012030e7c12 */ /* 0x004fe2000f8e961a */
[----:B------:R-:W-:Y:S01]  /*95a0*/  LDSM.16.MT88.4 R36, [R179+0x6800] ;  /* 0x00680000b324783b */ /* 0x000fe20000004200 */
[----:B------:R-:W-:Y:S02]  /*95b0*/  LOP3.LUT R3, R2, 0xffff, RZ, 0xc0, !PT ;  /* 0x0000ffff02037812 */ /* 0x000fe400078ec0ff */
[----:B------:R-:W-:Y:S01]  /*95c0*/  SHF.R.U32.HI R22, RZ, 0x18, R2 ;  /* 0x00000018ff167819 */ /* 0x000fe20000011602 */
[C---:B------:R-:W-:Y:S01]  /*95d0*/  HMMA.16816.F32.BF16 R120, R4.reuse, R32, R120 ;  /* 0x000000200478723c */ /* 0x040fe20000041878 */
[----:B------:R-:W-:Y:S01]  /*95e0*/  SHF.R.U32.HI R18, RZ, 0x8, R3 ;  /* 0x00000008ff127819 */ /* 0x000fe20000011603 */
[----:B------:R-:W-:Y:S01]  /*95f0*/  FFMA.FTZ R3, R67, UR19, -R20 ;  /* 0x0000001343037c23 */ /* 0x000fe20008010814 */
[C---:B------:R-:W-:Y:S01]  /*9600*/  LOP3.LUT R2, R14.reuse, 0xffff, RZ, 0xc0, !PT ;  /* 0x0000ffff0e027812 */ /* 0x040fe200078ec0ff */
[----:B------:R-:W2:Y:S01]  /*9610*/  LDSM.16.MT88.4 R24, [R177+0x6800] ;  /* 0x00680000b118783b */ /* 0x000ea20000004200 */
[----:B------:R-:W-:Y:S01]  /*9620*/  LOP3.LUT R21, R14, 0xff, RZ, 0xc0, !PT ;  /* 0x000000ff0e157812 */ /* 0x000fe200078ec0ff */
[----:B------:R4:W-:Y:S01]  /*9630*/  MUFU.EX2 R212, R3 ;  /* 0x0000000300d47308 */ /* 0x0009e20000000800 */
[--C-:B------:R-:W-:Y:S01]  /*9640*/  SHF.R.U32.HI R19, RZ, 0x18, R14.reuse ;  /* 0x00000018ff137819 */ /* 0x100fe2000001160e */
[C---:B------:R-:W-:Y:S01]  /*9650*/  HMMA.16816.F32.BF16 R68, R4.reuse, R34, R68 ;  /* 0x000000220444723c */ /* 0x040fe20000041844 */
[----:B-1----:R-:W-:Y:S01]  /*9660*/  LOP3.LUT R16, R15, 0xff, RZ, 0xc0, !PT ;  /* 0x000000ff0f107812 */ /* 0x002fe200078ec0ff */
[----:B------:R-:W-:Y:S01]  /*9670*/  LDSM.16.MT88.4 R32, [R178+0x6800] ;  /* 0x00680000b220783b */ /* 0x000fe20000004200 */
[----:B------:R-:W-:Y:S01]  /*9680*/  SHF.R.U32.HI R15, RZ, 0x10, R14 ;  /* 0x00000010ff0f7819 */ /* 0x000fe2000001160e */
[----:B------:R-:W-:Y:S01]  /*9690*/  FFMA.FTZ R14, R141, UR19, -R20 ;  /* 0x000000138d0e7c23 */ /* 0x000fe20008010814 */
[----:B------:R-:W-:Y:S01]  /*96a0*/  SHF.R.U32.HI R17, RZ, 0x8, R2 ;  /* 0x00000008ff117819 */ /* 0x000fe20000011602 */
[C---:B------:R-:W-:Y:S01]  /*96b0*/  HMMA.16816.F32.BF16 R72, R4.reuse, R28, R72 ;  /* 0x0000001c0448723c */ /* 0x040fe20000041848 */
[----:B------:R-:W-:Y:S01]  /*96c0*/  PRMT R2, R23, 0x5410, R18 ;  /* 0x0000541017027816 */ /* 0x000fe20000000012 */
[----:B------:R-:W1:Y:S04]  /*96d0*/  MUFU.EX2 R209, R14 ;  /* 0x0000000e00d17308 */ /* 0x000e680000000800 */
[----:B------:R-:W-:Y:S01]  /*96e0*/  HMMA.16816.F32.BF16 R80, R4, R30, R80 ;  /* 0x0000001e0450723c */ /* 0x000fe20000041850 */
[----:B------:R-:W-:Y:S01]  /*96f0*/  HSET2.LE.AND R2, R2, R201, PT ;  /* 0x000000c902027233 */ /* 0x000fe20003803000 */
[----:B------:R-:W5:Y:S01]  /*9700*/  LDSM.16.MT88.4 R28, [R180+0x6800] ;  /* 0x00680000b41c783b */ /* 0x000f620000004200 */
[----:B----4-:R-:W-:-:S02]  /*9710*/  LOP3.LUT R3, R15, 0xff, RZ, 0xc0, !PT ;  /* 0x000000ff0f037812 */ /* 0x010fc400078ec0ff */
[----:B------:R-:W-:Y:S01]  /*9720*/  PRMT R15, R16, 0x5410, R22 ;  /* 0x00005410100f7816 */ /* 0x000fe20000000016 */
[C---:B------:R-:W-:Y:S01]  /*9730*/  HMMA.16816.F32.BF16 R136, R4.reuse, R56, R136 ;  /* 0x000000380488723c */ /* 0x040fe20000041888 */
[----:B------:R-:W-:Y:S02]  /*9740*/  PRMT R16, R21, 0x5410, R17 ;  /* 0x0000541015107816 */ /* 0x000fe40000000011 */
[----:B------:R-:W-:Y:S02]  /*9750*/  PRMT R17, R3, 0x5410, R19 ;  /* 0x0000541003117816 */ /* 0x000fe40000000013 */
[----:B---3--:R-:W-:Y:S01]  /*9760*/  F2FP.BF16.F32.PACK_AB R3, R213, R215 ;  /* 0x000000d7d503723e */ /* 0x008fe200000010ff */
[----:B------:R-:W-:Y:S07]  /*9770*/  HMMA.16816.F32.BF16 R92, R4, R58, R92 ;  /* 0x0000003a045c723c */ /* 0x000fee000004185c */
[----:B------:R-:W-:Y:S01]  /*9780*/  FFMA.FTZ R4, R143, UR19, -R20 ;  /* 0x000000138f047c23 */ /* 0x000fe20008010814 */
[----:B------:R-:W-:-:S02]  /*9790*/  LOP3.LUT R6, R2, R3, RZ, 0xc0, !PT ;  /* 0x0000000302067212 */ /* 0x000fc400078ec0ff */
[----:B------:R-:W-:Y:S01]  /*97a0*/  HSET2.LE.AND R2, R15, R201, PT ;  /* 0x000000c90f027233 */ /* 0x000fe20003803000 */
[----:B------:R3:W4:Y:S01]  /*97b0*/  MUFU.EX2 R208, R4 ;  /* 0x0000000400d07308 */ /* 0x0007220000000800 */
[----:B-1----:R-:W-:-:S04]  /*97c0*/  F2FP.BF16.F32.PACK_AB R3, R209, R212 ;  /* 0x000000d4d103723e */ /* 0x002fc800000010ff */
[----:B------:R-:W-:Y:S02]  /*97d0*/  LOP3.LUT R7, R2, R3, RZ, 0xc0, !PT ;  /* 0x0000000302077212 */ /* 0x000fe400078ec0ff */
[----:B------:R-:W-:Y:S02]  /*97e0*/  HSET2.LE.AND R2, R16, R201, PT ;  /* 0x000000c910027233 */ /* 0x000fe40003803000 */
[----:B------:R-:W-:-:S04]  /*97f0*/  F2FP.BF16.F32.PACK_AB R3, R214, R216 ;  /* 0x000000d8d603723e */ /* 0x000fc800000010ff */
[----:B---3--:R-:W-:Y:S02]  /*9800*/  LOP3.LUT R4, R2, R3, RZ, 0xc0, !PT ;  /* 0x0000000302047212 */ /* 0x008fe400078ec0ff */
[----:B------:R-:W-:Y:S02]  /*9810*/  HSET2.LE.AND R2, R17, R201, PT ;  /* 0x000000c911027233 */ /* 0x000fe40003803000 */
[----:B----4-:R-:W-:-:S04]  /*9820*/  F2FP.BF16.F32.PACK_AB R3, R208, R211 ;  /* 0x000000d3d003723e */ /* 0x010fc800000010ff */
[----:B------:R-:W-:Y:S01]  /*9830*/  LOP3.LUT R5, R2, R3, RZ, 0xc0, !PT ;  /* 0x0000000302057212 */ /* 0x000fe200078ec0ff */
[--C-:B------:R-:W-:Y:S01]  /*9840*/  FFMA.FTZ R2, R157, UR19, -R8.reuse ;  /* 0x000000139d027c23 */ /* 0x100fe20008010808 */
[----:B------:R-:W-:-:S03]  /*9850*/  FFMA.FTZ R3, R144, UR19, -R8 ;  /* 0x0000001390037c23 */ /* 0x000fc60008010808 */
[----:B------:R1:W-:Y:S02]  /*9860*/  MUFU.EX2 R204, R2 ;  /* 0x0000000200cc7308 */ /* 0x0003e40000000800 */
[C---:B--2---:R-:W-:Y:S06]  /*9870*/  HMMA.16816.F32.BF16 R56, R4.reuse, R24, R104 ;  /* 0x000000180438723c */ /* 0x044fec0000041868 */
[C---:B------:R-:W-:Y:S01]  /*9880*/  HMMA.16816.F32.BF16 R60, R4.reuse, R26, R116 ;  /* 0x0000001a043c723c */ /* 0x040fe20000041874 */
[----:B------:R-:W-:Y:S05]  /*9890*/  MUFU.EX2 R205, R3 ;  /* 0x0000000300cd7308 */ /* 0x000fea0000000800 */
[----:B-----5:R-:W-:Y:S01]  /*98a0*/  HMMA.16816.F32.BF16 R124, R4, R28, R124 ;  /* 0x0000001c047c723c */ /* 0x020fe2000004187c */
[----:B-1----:R-:W-:-:S05]  /*98b0*/  FFMA.FTZ R2, R156, UR19, -R8 ;  /* 0x000000139c027c23 */ /* 0x002fca0008010808 */
[C---:B------:R-:W-:Y:S01]  /*98c0*/  HMMA.16816.F32.BF16 R128, R4.reuse, R30, R128 ;  /* 0x0000001e0480723c */ /* 0x040fe20000041880 */
[----:B------:R1:W-:Y:S05]  /*98d0*/  MUFU.EX2 R206, R2 ;  /* 0x0000000200ce7308 */ /* 0x0003ea0000000800 */
[C---:B------:R-:W-:Y:S06]  /*98e0*/  HMMA.16816.F32.BF16 R76, R4.reuse, R32, R76 ;  /* 0x00000020044c723c */ /* 0x040fec000004184c */
[----:B------:R-:W-:Y:S01]  /*98f0*/  HMMA.16816.F32.BF16 R132, R4, R34, R132 ;  /* 0x000000220484723c */ /* 0x000fe20000041884 */
[----:B-1----:R-:W-:-:S05]  /*9900*/  FFMA.FTZ R2, R146, UR19, -R8 ;  /* 0x0000001392027c23 */ /* 0x002fca0008010808 */
[C---:B------:R-:W-:Y:S01]  /*9910*/  HMMA.16816.F32.BF16 R84, R4.reuse, R36, R84 ;  /* 0x000000240454723c */ /* 0x040fe20000041854 */
[----:B------:R1:W2:Y:S05]  /*9920*/  MUFU.EX2 R207, R2 ;  /* 0x0000000200cf7308 */ /* 0x0002aa0000000800 */
[----:B------:R-:W-:Y:S07]  /*9930*/  HMMA.16816.F32.BF16 R88, R4, R38, R88 ;  /* 0x000000260458723c */ /* 0x000fee0000041858 */
[--C-:B------:R-:W-:Y:S01]  /*9940*/  FFMA.FTZ R4, R158, UR19, -R0.reuse ;  /* 0x000000139e047c23 */ /* 0x100fe20008010800 */
[----:B------:R-:W-:-:S03]  /*9950*/  FFMA.FTZ R6, R147, UR19, -R0 ;  /* 0x0000001393067c23 */ /* 0x000fc60008010800 */
[----:B------:R3:W-:Y:S01]  /*9960*/  MUFU.EX2 R158, R4 ;  /* 0x00000004009e7308 */ /* 0x0007e20000000800 */
[----:B-1----:R-:W-:-:S05]  /*9970*/  LOP3.LUT R2, R41, UR8, R44, 0x96, !PT ;  /* 0x0000000829027c12 */ /* 0x002fca000f8e962c */
[----:B------:R-:W-:Y:S02]  /*9980*/  IMAD.WIDE.U32 R2, R2, -0x2daee0ad, RZ ;  /* 0xd2511f5302027825 */ /* 0x000fe400078e00ff */
[----:B------:R1:W-:Y:S01]  /*9990*/  MUFU.EX2 R203, R6 ;  /* 0x0000000600cb7308 */ /* 0x0003e20000000800 */
[----:B------:R-:W-:Y:S02]  /*99a0*/  SHF.R.U32.HI R5, RZ, 0x10, R2 ;  /* 0x00000010ff057819 */ /* 0x000fe40000011602 */
[C---:B------:R-:W-:Y:S02]  /*99b0*/  LOP3.LUT R14, R2.reuse, 0xff, RZ, 0xc0, !PT ;  /* 0x000000ff020e7812 */ /* 0x040fe400078ec0ff */
[----:B---3--:R-:W-:Y:S02]  /*99c0*/  LOP3.LUT R4, R3, UR18, R42, 0x96, !PT ;  /* 0x0000001203047c12 */ /* 0x008fe4000f8e962a */
[----:B------:R-:W-:Y:S02]  /*99d0*/  LOP3.LUT R3, R2, 0xffff, RZ, 0xc0, !PT ;  /* 0x0000ffff02037812 */ /* 0x000fe400078ec0ff */
[----:B------:R-:W-:-:S02]  /*99e0*/  SHF.R.U32.HI R7, RZ, 0x18, R2 ;  /* 0x00000018ff077819 */ /* 0x000fc40000011602 */
[----:B------:R-:W-:Y:S02]  /*99f0*/  SHF.R.U32.HI R2, RZ, 0x8, R3 ;  /* 0x00000008ff027819 */ /* 0x000fe40000011603 */
[----:B------:R-:W-:Y:S01]  /*9a00*/  LOP3.LUT R3, R5, 0xff, RZ, 0xc0, !PT ;  /* 0x000000ff05037812 */ /* 0x000fe200078ec0ff */
[----:B------:R-:W-:Y:S01]  /*9a10*/  FFMA.FTZ R5, R145, UR19, -R0 ;  /* 0x0000001391057c23 */ /* 0x000fe20008010800 */
[----:B------:R-:W-:Y:S02]  /*9a20*/  PRMT R14, R14, 0x5410, R2 ;  /* 0x000054100e0e7816 */ /* 0x000fe40000000002 */
[----:B------:R-:W-:Y:S01]  /*9a30*/  LOP3.LUT R2, R4, 0xffff, RZ, 0xc0, !PT ;  /* 0x0000ffff04027812 */ /* 0x000fe200078ec0ff */
[----:B------:R3:W4:Y:S01]  /*9a40*/  MUFU.EX2 R157, R5 ;  /* 0x00000005009d7308 */ /* 0x0007220000000800 */
[----:B------:R-:W-:Y:S01]  /*9a50*/  PRMT R7, R3, 0x5410, R7 ;  /* 0x0000541003077816 */ /* 0x000fe20000000007 */
[----:B------:R-:W-:Y:S01]  /*9a60*/  FFMA.FTZ R3, R164, UR19, -R0 ;  /* 0x00000013a4037c23 */ /* 0x000fe20008010800 */
[----:B------:R-:W-:-:S02]  /*9a70*/  SHF.R.U32.HI R2, RZ, 0x8, R2 ;  /* 0x00000008ff027819 */ /* 0x000fc40000011602 */
[----:B-1----:R-:W-:-:S03]  /*9a80*/  SHF.R.U32.HI R6, RZ, 0x10, R4 ;  /* 0x00000010ff067819 */ /* 0x002fc60000011604 */
[----:B------:R2:W1:Y:S01]  /*9a90*/  MUFU.EX2 R156, R3 ;  /* 0x00000003009c7308 */ /* 0x0004620000000800 */
[----:B---3--:R-:W-:-:S04]  /*9aa0*/  LOP3.LUT R5, R4, 0xff, RZ, 0xc0, !PT ;  /* 0x000000ff04057812 */ /* 0x008fc800078ec0ff */
[----:B------:R-:W-:Y:S02]  /*9ab0*/  PRMT R15, R5, 0x5410, R2 ;  /* 0x00005410050f7816 */ /* 0x000fe40000000002 */
[----:B------:R-:W-:Y:S02]  /*9ac0*/  SHF.R.U32.HI R5, RZ, 0x18, R4 ;  /* 0x00000018ff057819 */ /* 0x000fe40000011604 */
[----:B------:R-:W-:Y:S02]  /*9ad0*/  LOP3.LUT R4, R6, 0xff, RZ, 0xc0, !PT ;  /* 0x000000ff06047812 */ /* 0x000fe400078ec0ff */
[----:B------:R-:W-:Y:S02]  /*9ae0*/  HSET2.LE.AND R2, R14, R201, PT ;  /* 0x000000c90e027233 */ /* 0x000fe40003803000 */
[----:B--2---:R-:W-:Y:S02]  /*9af0*/  F2FP.BF16.F32.PACK_AB R3, R205, R207 ;  /* 0x000000cfcd03723e */ /* 0x004fe400000010ff */
[----:B------:R-:W-:Y:S01]  /*9b00*/  PRMT R6, R4, 0x5410, R5 ;  /* 0x0000541004067816 */ /* 0x000fe20000000005 */
[----:B------:R-:W-:Y:S01]  /*9b10*/  VIADD R4, R66, 0x1 ;  /* 0x0000000142047836 */ /* 0x000fe20000000000 */
[----:B------:R-:W-:-:S02]  /*9b20*/  LOP3.LUT R18, R2, R3, RZ, 0xc0, !PT ;  /* 0x0000000302127212 */ /* 0x000fc400078ec0ff */
[--C-:B------:R-:W-:Y:S02]  /*9b30*/  HSET2.LE.AND R2, R7, R201.reuse, PT ;  /* 0x000000c907027233 */ /* 0x100fe40003803000 */
[----:B----4-:R-:W-:Y:S02]  /*9b40*/  F2FP.BF16.F32.PACK_AB R3, R157, R203 ;  /* 0x000000cb9d03723e */ /* 0x010fe400000010ff */
[----:B------:R-:W-:Y:S02]  /*9b50*/  LOP3.LUT R7, R247, UR23, R4, 0x96, !PT ;  /* 0x00000017f7077c12 */ /* 0x000fe4000f8e9604 */
[----:B------:R-:W-:Y:S02]  /*9b60*/  LOP3.LUT R19, R2, R3, RZ, 0xc0, !PT ;  /* 0x0000000302137212 */ /* 0x000fe400078ec0ff */
[----:B------:R-:W-:Y:S01]  /*9b70*/  HSET2.LE.AND R2, R6, R201, PT ;  /* 0x000000c906027233 */ /* 0x000fe20003803000 */
[----:B------:R-:W-:Y:S01]  /*9b80*/  IMAD.WIDE.U32 R48, R7, -0x326172a9, RZ ;  /* 0xcd9e8d5707307825 */ /* 0x000fe200078e00ff */
[----:B-1----:R-:W-:-:S02]  /*9b90*/  F2FP.BF16.F32.PACK_AB R3, R156, R158 ;  /* 0x0000009e9c03723e */ /* 0x002fc400000010ff */
[----:B------:R-:W-:Y:S02]  /*9ba0*/  HSET2.LE.AND R4, R15, R201, PT ;  /* 0x000000c90f047233 */ /* 0x000fe40003803000 */
[----:B------:R-:W-:Y:S02]  /*9bb0*/  LOP3.LUT R17, R2, R3, RZ, 0xc0, !PT ;  /* 0x0000000302117212 */ /* 0x000fe400078ec0ff */
[----:B------:R-:W-:Y:S02]  /*9bc0*/  LOP3.LUT R3, R49, UR16, R210, 0x96, !PT ;  /* 0x0000001031037c12 */ /* 0x000fe4000f8e96d2 */
[----:B------:R-:W-:Y:S02]  /*9bd0*/  LOP3.LUT R2, R51, UR14, R48, 0x96, !PT ;  /* 0x0000000e33027c12 */ /* 0x000fe4000f8e9630 */
[----:B------:R-:W-:Y:S01]  /*9be0*/  F2FP.BF16.F32.PACK_AB R5, R206, R204 ;  /* 0x000000ccce05723e */ /* 0x000fe200000010ff */
[----:B------:R-:W-:Y:S01]  /*9bf0*/  IMAD.WIDE.U32 R6, R3, -0x2daee0ad, RZ ;  /* 0xd2511f5303067825 */ /* 0x000fe200078e00ff */
[----:B------:R-:W-:-:S02]  /*9c00*/  LOP3.LUT R23, R49, UR16, R202, 0x96, !PT ;  /* 0x0000001031177c12 */ /* 0x000fc4000f8e96ca */
[----:B------:R-:W-:Y:S01]  /*9c10*/  LOP3.LUT R16, R4, R5, RZ, 0xc0, !PT ;  /* 0x0000000504107212 */ /* 0x000fe200078ec0ff */
[----:B------:R-:W-:Y:S01]  /*9c20*/  IMAD.WIDE.U32 R2, R2, -0x2daee0ad, RZ ;  /* 0xd2511f5302027825 */ /* 0x000fe200078e00ff */
[----:B------:R-:W-:-:S03]  /*9c30*/  LOP3.LUT R4, R7, UR13, R64, 0x96, !PT ;  /* 0x0000000d07047c12 */ /* 0x000fc6000f8e9640 */
[----:B------:R-:W-:Y:S01]  /*9c40*/  FFMA.FTZ R5, R148, UR19, -R13 ;  /* 0x0000001394057c23 */ /* 0x000fe2000801080d */
[----:B------:R-:W-:Y:S01]  /*9c50*/  LOP3.LUT R3, R3, UR11, R6, 0x96, !PT ;  /* 0x0000000b03037c12 */ /* 0x000fe2000f8e9606 */
[----:B------:R-:W-:-:S04]  /*9c60*/  IMAD.WIDE.U32 R6, R4, -0x326172a9, RZ ;  /* 0xcd9e8d5704067825 */ /* 0x000fc800078e00ff */
[----:B------:R-:W-:Y:S01]  /*9c70*/  FFMA.FTZ R4, R150, UR19, -R13 ;  /* 0x0000001396047c23 */ /* 0x000fe2000801080d */
[----:B------:R-:W-:Y:S01]  /*9c80*/  MUFU.EX2 R147, R5 ;  /* 0x0000000500937308 */ /* 0x000fe20000000800 */
[----:B------:R-:W-:Y:S01]  /*9c90*/  HMMA.16816.F32.BF16 R108, R16, R24, R108 ;  /* 0x00000018106c723c */ /* 0x000fe2000004186c */
[----:B------:R-:W-:Y:S01]  /*9ca0*/  IMAD.WIDE.U32 R40, R3, -0x326172a9, RZ ;  /* 0xcd9e8d5703287825 */ /* 0x000fe200078e00ff */
[----:B------:R-:W-:-:S03]  /*9cb0*/  LOP3.LUT R3, R7, UR12, R50, 0x96, !PT ;  /* 0x0000000c07037c12 */ /* 0x000fc6000f8e9632 */
[----:B------:R-:W-:Y:S01]  /*9cc0*/  FFMA.FTZ R7, R149, UR19, -R13 ;  /* 0x0000001395077c23 */ /* 0x000fe2000801080d */
[----:B------:R-:W-:Y:S01]  /*9cd0*/  LOP3.LUT R6, R41, UR10, R6, 0x96, !PT ;  /* 0x0000000a29067c12 */ /* 0x000fe2000f8e9606 */
[----:B------:R1:W2:Y:S01]  /*9ce0*/  MUFU.EX2 R146, R4 ;  /* 0x0000000400927308 */ /* 0x0002a20000000800 */
[----:B------:R-:W-:Y:S01]  /*9cf0*/  HMMA.16816.F32.BF16 R112, R16, R26, R112 ;  /* 0x0000001a1070723c */ /* 0x000fe20000041870 */
[----:B------:R-:W-:Y:S02]  /*9d00*/  LDSM.16.MT88.4 R24, [R178+0x7000] ;  /* 0x00700000b218783b */ /* 0x000fe40000004200 */
[----:B------:R-:W-:-:S04]  /*9d10*/  IMAD.WIDE.U32 R42, R6, -0x2daee0ad, RZ ;  /* 0xd2511f53062a7825 */ /* 0x000fc800078e00ff */
[----:B------:R-:W-:Y:S01]  /*9d20*/  FFMA.FTZ R6, R166, UR19, -R20 ;  /* 0x00000013a6067c23 */ /* 0x000fe20008010814 */
[C---:B------:R-:W-:Y:S01]  /*9d30*/  HMMA.16816.F32.BF16 R120, R16.reuse, R28, R120 ;  /* 0x0000001c1078723c */ /* 0x040fe20000041878 */
[----:B------:R3:W-:Y:S05]  /*9d40*/  MUFU.EX2 R145, R7 ;  /* 0x0000000700917308 */ /* 0x0007ea0000000800 */
[----:B------:R-:W-:Y:S01]  /*9d50*/  HMMA.16816.F32.BF16 R68, R16, R30, R68 ;  /* 0x0000001e1044723c */ /* 0x000fe20000041844 */
[----:B------:R-:W4:Y:S02]  /*9d60*/  LDSM.16.MT88.4 R28, [R177+0x7000] ;  /* 0x00700000b11c783b */ /* 0x000f240000004200 */
[----:B------:R-:W-:Y:S01]  /*9d70*/  MUFU.EX2 R143, R6 ;  /* 0x00000006008f7308 */ /* 0x000fe20000000800 */
[----:B-1----:R-:W-:-:S02]  /*9d80*/  IMAD.WIDE.U32 R4, R3, -0x2daee0ad, RZ ;  /* 0xd2511f5303047825 */ /* 0x002fc400078e00ff */
[C---:B------:R-:W-:Y:S03]  /*9d90*/  HMMA.16816.F32.BF16 R72, R16.reuse, R32, R72 ;  /* 0x000000201048723c */ /* 0x040fe60000041848 */
[----:B------:R-:W-:Y:S01]  /*9da0*/  LOP3.LUT R3, R5, UR9, R2, 0x96, !PT ;  /* 0x0000000905037c12 */ /* 0x000fe2000f8e9602 */
[----:B------:R-:W-:Y:S01]  /*9db0*/  FFMA.FTZ R5, R151, UR19, -R13 ;  /* 0x0000001397057c23 */ /* 0x000fe2000801080d */
[----:B------:R-:W-:Y:S01]  /*9dc0*/  LOP3.LUT R2, R43, UR5, R4, 0x96, !PT ;  /* 0x000000052b027c12 */ /* 0x000fe2000f8e9604 */
[C---:B------:R-:W-:Y:S01]  /*9dd0*/  HMMA.16816.F32.BF16 R80, R16.reuse, R34, R80 ;  /* 0x000000221050723c */ /* 0x040fe20000041850 */
[----:B------:R-:W1:Y:S01]  /*9de0*/  LDSM.16.MT88.4 R32, [R180+0x7000] ;  /* 0x00700000b420783b */ /* 0x000e620000004200 */
[----:B------:R-:W-:Y:S01]  /*9df0*/  IMAD.WIDE.U32 R44, R3, -0x326172a9, RZ ;  /* 0xcd9e8d57032c7825 */ /* 0x000fe200078e00ff */
[----:B------:R5:W-:Y:S03]  /*9e00*/  MUFU.EX2 R144, R5 ;  /* 0x0000000500907308 */ /* 0x000be60000000800 */
[----:B------:R-:W-:Y:S01]  /*9e10*/  IMAD.WIDE.U32 R2, R2, -0x326172a9, RZ ;  /* 0xcd9e8d5702027825 */ /* 0x000fe200078e00ff */
[----:B------:R-:W-:Y:S04]  /*9e20*/  HMMA.16816.F32.BF16 R136, R16, R36, R136 ;  /* 0x000000241088723c */ /* 0x000fe80000041888 */
[----:B------:R-:W-:-:S02]  /*9e30*/  LOP3.LUT R4, R3, UR17, R44, 0x96, !PT ;  /* 0x0000001103047c12 */ /* 0x000fc4000f8e962c */
[C---:B------:R-:W-:Y:S01]  /*9e40*/  LOP3.LUT R3, R2.reuse, 0xffff, RZ, 0xc0, !PT ;  /* 0x0000ffff02037812 */ /* 0x040fe200078ec0ff */
[----:B------:R-:W-:Y:S01]  /*9e50*/  HMMA.16816.F32.BF16 R92, R16, R38, R92 ;  /* 0x00000026105c723c */ /* 0x000fe2000004185c */
[----:B---3--:R-:W-:Y:S01]  /*9e60*/  LOP3.LUT R7, R2, 0xff, RZ, 0xc0, !PT ;  /* 0x000000ff02077812 */ /* 0x008fe200078ec0ff */
[----:B------:R-:W3:Y:S01]  /*9e70*/  LDSM.16.MT88.4 R36, [R179+0x7000] ;  /* 0x00700000b324783b */ /* 0x000ee20000004200 */
[--C-:B------:R-:W-:Y:S02]  /*9e80*/  SHF.R.U32.HI R21, RZ, 0x10, R2.reuse ;  /* 0x00000010ff157819 */ /* 0x100fe40000011602 */
[----:B------:R-:W-:Y:S01]  /*9e90*/  SHF.R.U32.HI R15, RZ, 0x18, R2 ;  /* 0x00000018ff0f7819 */ /* 0x000fe20000011602 */
[--C-:B-----5:R-:W-:Y:S01]  /*9ea0*/  FFMA.FTZ R5, R165, UR19, -R20.reuse ;  /* 0x00000013a5057c23 */ /* 0x120fe20008010814 */
[----:B------:R-:W-:Y:S01]  /*9eb0*/  FFMA.FTZ R2, R160, UR19, -R20 ;  /* 0x00000013a0027c23 */ /* 0x000fe20008010814 */
[----:B------:R-:W-:Y:S01]  /*9ec0*/  SHF.R.U32.HI R3, RZ, 0x8, R3 ;  /* 0x00000008ff037819 */ /* 0x000fe20000011603 */
[----:B------:R-:W-:Y:S01]  /*9ed0*/  IMAD.WIDE.U32 R16, R23, -0x2daee0ad, RZ ;  /* 0xd2511f5317107825 */ /* 0x000fe200078e00ff */
[----:B------:R5:W4:Y:S01]  /*9ee0*/  MUFU.EX2 R142, R5 ;  /* 0x00000005008e7308 */ /* 0x000b220000000800 */
[----:B------:R-:W-:-:S02]  /*9ef0*/  LOP3.LUT R14, R4, 0xff, RZ, 0xc0, !PT ;  /* 0x000000ff040e7812 */ /* 0x000fc400078ec0ff */
[----:B------:R-:W-:Y:S01]  /*9f00*/  PRMT R22, R7, 0x5410, R3 ;  /* 0x0000541007167816 */ /* 0x000fe20000000003 */
[----:B------:R-:W-:Y:S01]  /*9f10*/  FFMA.FTZ R3, R161, UR19, -R20 ;  /* 0x00000013a1037c23 */ /* 0x000fe20008010814 */
[----:B------:R-:W-:Y:S02]  /*9f20*/  SHF.R.U32.HI R7, RZ, 0x18, R4 ;  /* 0x00000018ff077819 */ /* 0x000fe40000011604 */
[----:B------:R-:W-:Y:S01]  /*9f30*/  LOP3.LUT R6, R21, 0xff, RZ, 0xc0, !PT ;  /* 0x000000ff15067812 */ /* 0x000fe200078ec0ff */
[----:B------:R2:W-:Y:S08]  /*9f40*/  MUFU.EX2 R141, R2 ;  /* 0x00000002008d7308 */ /* 0x0005f00000000800 */
[----:B------:R1:W3:Y:S01]  /*9f50*/  MUFU.EX2 R140, R3 ;  /* 0x00000003008c7308 */ /* 0x0002e20000000800 */
[----:B-----5:R-:W-:-:S04]  /*9f60*/  LOP3.LUT R5, R4, 0xffff, RZ, 0xc0, !PT ;  /* 0x0000ffff04057812 */ /* 0x020fc800078ec0ff */
[----:B------:R-:W-:Y:S02]  /*9f70*/  SHF.R.U32.HI R5, RZ, 0x8, R5 ;  /* 0x00000008ff057819 */ /* 0x000fe40000011605 */
[----:B--2---:R-:W-:Y:S02]  /*9f80*/  SHF.R.U32.HI R2, RZ, 0x10, R4 ;  /* 0x00000010ff027819 */ /* 0x004fe40000011604 */
[----:B------:R-:W-:Y:S02]  /*9f90*/  PRMT R5, R14, 0x5410, R5 ;  /* 0x000054100e057816 */ /* 0x000fe40000000005 */
[----:B------:R-:W-:Y:S02]  /*9fa0*/  LOP3.LUT R4, R2, 0xff, RZ, 0xc0, !PT ;  /* 0x000000ff02047812 */ /* 0x000fe400078ec0ff */
[----:B------:R-:W-:Y:S01]  /*9fb0*/  PRMT R14, R6, 0x5410, R15 ;  /* 0x00005410060e7816 */ /* 0x000fe2000000000f */
[--C-:B------:R-:W-:Y:S01]  /*9fc0*/  FFMA.FTZ R6, R167, UR19, -R8.reuse ;  /* 0x00000013a7067c23 */ /* 0x100fe20008010808 */
[----:B------:R-:W-:Y:S01]  /*9fd0*/  HSET2.LE.AND R2, R5, R201, PT ;  /* 0x000000c905027233 */ /* 0x000fe20003803000 */
[----:B------:R-:W-:Y:S01]  /*9fe0*/  FFMA.FTZ R15, R169, UR19, -R8 ;  /* 0x00000013a90f7c23 */ /* 0x000fe20008010808 */
[----:B-1----:R-:W-:Y:S01]  /*9ff0*/  F2FP.BF16.F32.PACK_AB R3, R146, R147 ;  /* 0x000000939203723e */ /* 0x002fe200000010ff */
[----:B------:R1:W-:Y:S01]  /*a000*/  MUFU.EX2 R103, R6 ;  /* 0x0000000600677308 */ /* 0x0003e20000000800 */
[----:B------:R-:W-:-:S02]  /*a010*/  PRMT R5, R4, 0x5410, R7 ;  /* 0x0000541004057816 */ /* 0x000fc40000000007 */
[----:B------:R-:W-:Y:S02]  /*a020*/  LOP3.LUT R4, R2, R3, RZ, 0xc0, !PT ;  /* 0x0000000302047212 */ /* 0x000fe400078ec0ff */
[----:B----4-:R-:W-:Y:S02]  /*a030*/  F2FP.BF16.F32.PACK_AB R3, R143, R142 ;  /* 0x0000008e8f03723e */ /* 0x010fe400000010ff */
[--C-:B------:R-:W-:Y:S01]  /*a040*/  HSET2.LE.AND R2, R5, R201.reuse, PT ;  /* 0x000000c905027233 */ /* 0x100fe20003803000 */
[----:B------:R-:W-:Y:S01]  /*a050*/  MUFU.EX2 R99, R15 ;  /* 0x0000000f00637308 */ /* 0x000fe20000000800 */
[----:B------:R-:W-:Y:S02]  /*a060*/  HSET2.LE.AND R7, R14, R201, PT ;  /* 0x000000c90e077233 */ /* 0x000fe40003803000 */
[----:B---3--:R-:W-:Y:S02]  /*a070*/  F2FP.BF16.F32.PACK_AB R14, R140, R141 ;  /* 0x0000008d8c0e723e */ /* 0x008fe400000010ff */
[----:B------:R-:W-:-:S02]  /*a080*/  LOP3.LUT R5, R2, R3, RZ, 0xc0, !PT ;  /* 0x0000000302057212 */ /* 0x000fc400078ec0ff */
[----:B------:R-:W-:Y:S01]  /*a090*/  HSET2.LE.AND R2, R22, R201, PT ;  /* 0x000000c916027233 */ /* 0x000fe20003803000 */
[----:B-1----:R-:W-:Y:S01]  /*a0a0*/  FFMA.FTZ R6, R168, UR19, -R8 ;  /* 0x00000013a8067c23 */ /* 0x002fe20008010808 */
[----:B------:R-:W-:Y:S02]  /*a0b0*/  F2FP.BF16.F32.PACK_AB R3, R144, R145 ;  /* 0x000000919003723e */ /* 0x000fe400000010ff */
[----:B------:R-:W-:Y:S01]  /*a0c0*/  LOP3.LUT R7, R7, R14, RZ, 0xc0, !PT ;  /* 0x0000000e07077212 */ /* 0x000fe200078ec0ff */
[----:B------:R1:W-:Y:S01]  /*a0d0*/  MUFU.EX2 R101, R6 ;  /* 0x0000000600657308 */ /* 0x0003e20000000800 */
[----:B------:R-:W-:Y:S02]  /*a0e0*/  LOP3.LUT R14, R17, UR13, R102, 0x96, !PT ;  /* 0x0000000d110e7c12 */ /* 0x000fe4000f8e9666 */
[----:B-1----:R-:W-:Y:S01]  /*a0f0*/  LOP3.LUT R6, R2, R3, RZ, 0xc0, !PT ;  /* 0x0000000302067212 */ /* 0x002fe200078ec0ff */
[----:B------:R-:W-:Y:S01]  /*a100*/  FFMA.FTZ R3, R162, UR19, -R8 ;  /* 0x00000013a2037c23 */ /* 0x000fe20008010808 */
[----:B------:R-:W-:-:S03]  /*a110*/  LOP3.LUT R2, R47, UR14, R48, 0x96, !PT ;  /* 0x0000000e2f027c12 */ /* 0x000fc6000f8e9630 */
[----:B------:R1:W-:Y:S02]  /*a120*/  MUFU.EX2 R100, R3 ;  /* 0x0000000300647308 */ /* 0x0003e40000000800 */
[C---:B------:R-:W-:Y:S06]  /*a130*/  HMMA.16816.F32.BF16 R56, R4.reuse, R28, R56 ;  /* 0x0000001c0438723c */ /* 0x040fec0000041838 */
[C---:B------:R-:W-:Y:S06]  /*a140*/  HMMA.16816.F32.BF16 R60, R4.reuse, R30, R60 ;  /* 0x0000001e043c723c */ /* 0x040fec000004183c */
[----:B------:R-:W-:Y:S01]  /*a150*/  HMMA.16816.F32.BF16 R124, R4, R32, R124 ;  /* 0x00000020047c723c */ /* 0x000fe2000004187c */
[----:B-1----:R-:W-:-:S05]  /*a160*/  IMAD.WIDE.U32 R2, R2, -0x2daee0ad, RZ ;  /* 0xd2511f5302027825 */ /* 0x002fca00078e00ff */
[----:B------:R-:W-:Y:S01]  /*a170*/  HMMA.16816.F32.BF16 R128, R4, R34, R128 ;  /* 0x000000220480723c */ /* 0x000fe20000041880 */
[----:B------:R-:W-:Y:S01]  /*a180*/  LOP3.LUT R15, R3, UR11, R16, 0x96, !PT ;  /* 0x0000000b030f7c12 */ /* 0x000fe2000f8e9610 */
[----:B------:R-:W-:-:S04]  /*a190*/  IMAD.WIDE.U32 R16, R14, -0x326172a9, RZ ;  /* 0xcd9e8d570e107825 */ /* 0x000fc800078e00ff */
[----:B------:R-:W-:Y:S01]  /*a1a0*/  FFMA.FTZ R3, R163, UR19, -R8 ;  /* 0x00000013a3037c23 */ /* 0x000fe20008010808 */
[C---:B------:R-:W-:Y:S01]  /*a1b0*/  HMMA.16816.F32.BF16 R76, R4.reuse, R24, R76 ;  /* 0x00000018044c723c */ /* 0x040fe2000004184c */
[----:B------:R-:W-:Y:S02]  /*a1c0*/  IMAD.WIDE.U32 R22, R15, -0x326172a9, RZ ;  /* 0xcd9e8d570f167825 */ /* 0x000fe400078e00ff */
[----:B------:R1:W-:Y:S03]  /*a1d0*/  MUFU.EX2 R98, R3 ;  /* 0x0000000300627308 */ /* 0x0003e60000000800 */
[----:B------:R-:W-:Y:S01]  /*a1e0*/  LOP3.LUT R16, R23, UR10, R16, 0x96, !PT ;  /* 0x0000000a17107c12 */ /* 0x000fe2000f8e9610 */
[----:B------:R-:W-:Y:S04]  /*a1f0*/  HMMA.16816.F32.BF16 R132, R4, R26, R132 ;  /* 0x0000001a0484723c */ /* 0x000fe80000041884 */
[----:B------:R-:W-:-:S02]  /*a200*/  IMAD.WIDE.U32 R18, R16, -0x2daee0ad, RZ ;  /* 0xd2511f5310127825 */ /* 0x000fc400078e00ff */
[----:B------:R-:W-:Y:S01]  /*a210*/  HMMA.16816.F32.BF16 R84, R4, R36, R84 ;  /* 0x000000240454723c */ /* 0x000fe20000041854 */
[----:B-1----:R-:W-:Y:S01]  /*a220*/  LOP3.LUT R3, R17, UR12, R46, 0x96, !PT ;  /* 0x0000000c11037c12 */ /* 0x002fe2000f8e962e */
[----:B------:R-:W-:-:S04]  /*a230*/  FFMA.FTZ R17, R170, UR19, -R8 ;  /* 0x00000013aa117c23 */ /* 0x000fc80008010808 */
[----:B------:R-:W-:Y:S01]  /*a240*/  HMMA.16816.F32.BF16 R48, R4, R38, R88 ;  /* 0x000000260430723c */ /* 0x000fe20000041858 */
[----:B------:R-:W-:Y:S01]  /*a250*/  IMAD.WIDE.U32 R14, R3, -0x2daee0ad, RZ ;  /* 0xd2511f53030e7825 */ /* 0x000fe200078e00ff */
[----:B------:R1:W-:Y:S05]  /*a260*/  MUFU.EX2 R97, R17 ;  /* 0x0000001100617308 */ /* 0x0003ea0000000800 */
[----:B------:R-:W-:Y:S01]  /*a270*/  FFMA.FTZ R5, R175, UR19, -R0 ;  /* 0x00000013af057c23 */ /* 0x000fe20008010800 */
[----:B------:R-:W-:Y:S01]  /*a280*/  LOP3.LUT R3, R15, UR9, R2, 0x96, !PT ;  /* 0x000000090f037c12 */ /* 0x000fe2000f8e9602 */
[----:B------:R-:W-:Y:S01]  /*a290*/  FFMA.FTZ R15, R174, UR19, -R0 ;  /* 0x00000013ae0f7c23 */ /* 0x000fe20008010800 */
[----:B------:R-:W-:Y:S01]  /*a2a0*/  LOP3.LUT R2, R19, UR5, R14, 0x96, !PT ;  /* 0x0000000513027c12 */ /* 0x000fe2000f8e960e */
[----:B------:R-:W-:Y:S01]  /*a2b0*/  FFMA.FTZ R14, R196, UR19, -R0 ;  /* 0x00000013c40e7c23 */ /* 0x000fe20008010800 */
[----:B------:R-:W-:Y:S08]  /*a2c0*/  MUFU.EX2 R66, R5 ;  /* 0x0000000500427308 */ /* 0x000ff00000000800 */
[----:B------:R2:W-:Y:S01]  /*a2d0*/  MUFU.EX2 R96, R15 ;  /* 0x0000000f00607308 */ /* 0x0005e20000000800 */
[----:B-1----:R-:W-:-:S04]  /*a2e0*/  IMAD.WIDE.U32 R16, R3, -0x326172a9, RZ ;  /* 0xcd9e8d5703107825 */ /* 0x002fc800078e00ff */
[----:B------:R-:W-:-:S03]  /*a2f0*/  IMAD.WIDE.U32 R2, R2, -0x326172a9, RZ ;  /* 0xcd9e8d5702027825 */ /* 0x000fc600078e00ff */
[----:B------:R1:W3:Y:S02]  /*a300*/  MUFU.EX2 R67, R14 ;  /* 0x0000000e00437308 */ /* 0x0002e40000000800 */
[----:B------:R-:W-:Y:S02]  /*a310*/  LOP3.LUT R4, R3, UR17, R16, 0x96, !PT ;  /* 0x0000001103047c12 */ /* 0x000fe4000f8e9610 */
[----:B------:R-:W-:Y:S02]  /*a320*/  LOP3.LUT R3, R2, 0xffff, RZ, 0xc0, !PT ;  /* 0x0000ffff02037812 */ /* 0x000fe400078ec0ff */
[----:B------:R-:W-:Y:S02]  /*a330*/  SHF.R.U32.HI R6, RZ, 0x10, R2 ;  /* 0x00000010ff067819 */ /* 0x000fe40000011602 */
[----:B------:R-:W-:Y:S02]  /*a340*/  SHF.R.U32.HI R7, RZ, 0x8, R3 ;  /* 0x00000008ff077819 */ /* 0x000fe40000011603 */
[----:B------:R-:W-:Y:S01]  /*a350*/  LOP3.LUT R3, R6, 0xff, RZ, 0xc0, !PT ;  /* 0x000000ff06037812 */ /* 0x000fe200078ec0ff */
[----:B------:R-:W-:Y:S01]  /*a360*/  FFMA.FTZ R6, R172, UR19, -R0 ;  /* 0x00000013ac067c23 */ /* 0x000fe20008010800 */
[----:B--2---:R-:W-:-:S02]  /*a370*/  LOP3.LUT R15, R2, 0xff, RZ, 0xc0, !PT ;  /* 0x000000ff020f7812 */ /* 0x004fc400078ec0ff */
[----:B------:R-:W-:Y:S01]  /*a380*/  SHF.R.U32.HI R5, RZ, 0x18, R2 ;  /* 0x00000018ff057819 */ /* 0x000fe20000011602 */
[----:B------:R-:W2:Y:S01]  /*a390*/  MUFU.EX2 R65, R6 ;  /* 0x0000000600417308 */ /* 0x000ea20000000800 */
[----:B------:R-:W-:Y:S02]  /*a3a0*/  LOP3.LUT R2, R4, 0xffff, RZ, 0xc0, !PT ;  /* 0x0000ffff04027812 */ /* 0x000fe400078ec0ff */
[----:B------:R-:W-:Y:S02]  /*a3b0*/  PRMT R15, R15, 0x5410, R7 ;  /* 0x000054100f0f7816 */ /* 0x000fe40000000007 */
[----:B------:R-:W-:Y:S02]  /*a3c0*/  SHF.R.U32.HI R7, RZ, 0x8, R2 ;  /* 0x00000008ff077819 */ /* 0x000fe40000011602 */
[----:B------:R-:W-:Y:S01]  /*a3d0*/  PRMT R16, R3, 0x5410, R5 ;  /* 0x0000541003107816 */ /* 0x000fe20000000005 */
[----:B------:R-:W-:Y:S01]  /*a3e0*/  FFMA.FTZ R3, R152, UR19, -R13 ;  /* 0x0000001398037c23 */ /* 0x000fe2000801080d */
[----:B------:R-:W-:-:S02]  /*a3f0*/  SHF.R.U32.HI R2, RZ, 0x10, R4 ;  /* 0x00000010ff027819 */ /* 0x000fc40000011604 */
[----:B-1----:R-:W-:Y:S01]  /*a400*/  LOP3.LUT R14, R4, 0xff, RZ, 0xc0, !PT ;  /* 0x000000ff040e7812 */ /* 0x002fe200078ec0ff */
[----:B------:R1:W-:Y:S01]  /*a410*/  MUFU.EX2 R64, R3 ;  /* 0x0000000300407308 */ /* 0x0003e20000000800 */
[----:B------:R-:W-:Y:S02]  /*a420*/  SHF.R.U32.HI R5, RZ, 0x18, R4 ;  /* 0x00000018ff057819 */ /* 0x000fe40000011604 */
[----:B------:R-:W-:Y:S02]  /*a430*/  LOP3.LUT R4, R2, 0xff, RZ, 0xc0, !PT ;  /* 0x000000ff02047812 */ /* 0x000fe400078ec0ff */
[----:B------:R-:W-:Y:S02]  /*a440*/  HSET2.LE.AND R2, R15, R201, PT ;  /* 0x000000c90f027233 */ /* 0x000fe40003803000 */
[----:B------:R-:W-:Y:S01]  /*a450*/  PRMT R14, R14, 0x5410, R7 ;  /* 0x000054100e0e7816 */ /* 0x000fe20000000007 */
[----:B------:R-:W-:Y:S01]  /*a460*/  FFMA.FTZ R7, R153, UR19, -R13 ;  /* 0x0000001399077c23 */ /* 0x000fe2000801080d */
[----:B------:R-:W-:-:S02]  /*a470*/  PRMT R5, R4, 0x5410, R5 ;  /* 0x0000541004057816 */ /* 0x000fc40000000005 */
[----:B---3--:R-:W-:Y:S01]  /*a480*/  F2FP.BF16.F32.PACK_AB R15, R67, R96 ;  /* 0x00000060430f723e */ /* 0x008fe200000010ff */
[----:B------:R3:W4:Y:S01]  /*a490*/  MUFU.EX2 R47, R7 ;  /* 0x00000007002f7308 */ /* 0x0007220000000800 */
[--C-:B------:R-:W-:Y:S02]  /*a4a0*/  HSET2.LE.AND R4, R14, R201.reuse, PT ;  /* 0x000000c90e047233 */ /* 0x100fe40003803000 */
[----:B------:R-:W-:Y:S02]  /*a4b0*/  HSET2.LE.AND R14, R5, R201, PT ;  /* 0x000000c9050e7233 */ /* 0x000fe40003803000 */
[----:B-1----:R-:W-:Y:S02]  /*a4c0*/  F2FP.BF16.F32.PACK_AB R3, R99, R100 ;  /* 0x000000646303723e */ /* 0x002fe400000010ff */
[----:B------:R-:W-:Y:S02]  /*a4d0*/  F2FP.BF16.F32.PACK_AB R5, R101, R103 ;  /* 0x000000676505723e */ /* 0x000fe400000010ff */
[----:B------:R-:W-:-:S02]  /*a4e0*/  LOP3.LUT R6, R2, R3, RZ, 0xc0, !PT ;  /* 0x0000000302067212 */ /* 0x000fc400078ec0ff */
[----:B------:R-:W-:Y:S01]  /*a4f0*/  HSET2.LE.AND R2, R16, R201, PT ;  /* 0x000000c910027233 */ /* 0x000fe20003803000 */
[--C-:B------:R-:W-:Y:S01]  /*a500*/  FFMA.FTZ R16, R154, UR19, -R13.reuse ;  /* 0x000000139a107c23 */ /* 0x100fe2000801080d */
[----:B--2---:R-:W-:Y:S02]  /*a510*/  F2FP.BF16.F32.PACK_AB R3, R65, R66 ;  /* 0x000000424103723e */ /* 0x004fe400000010ff */
[----:B------:R-:W-:Y:S01]  /*a520*/  LOP3.LUT R4, R4, R5, RZ, 0xc0, !PT ;  /* 0x0000000504047212 */ /* 0x000fe200078ec0ff */
[----:B------:R1:W-:Y:S01]  /*a530*/  MUFU.EX2 R46, R16 ;  /* 0x00000010002e7308 */ /* 0x0003e20000000800 */
[----:B---3--:R-:W-:Y:S01]  /*a540*/  LOP3.LUT R7, R2, R3, RZ, 0xc0, !PT ;  /* 0x0000000302077212 */ /* 0x008fe200078ec0ff */
[----:B------:R-:W-:Y:S01]  /*a550*/  FFMA.FTZ R3, R155, UR19, -R13 ;  /* 0x000000139b037c23 */ /* 0x000fe2000801080d */
[----:B------:R-:W-:Y:S02]  /*a560*/  LOP3.LUT R2, R17, UR8, R22, 0x96, !PT ;  /* 0x0000000811027c12 */ /* 0x000fe4000f8e9616 */
[----:B------:R-:W-:-:S02]  /*a570*/  LOP3.LUT R13, R45, UR8, R40, 0x96, !PT ;  /* 0x000000082d0d7c12 */ /* 0x000fc4000f8e9628 */
[----:B------:R-:W-:Y:S01]  /*a580*/  LOP3.LUT R5, R14, R15, RZ, 0xc0, !PT ;  /* 0x0000000f0e057212 */ /* 0x000fe200078ec0ff */
[----:B------:R2:W-:Y:S01]  /*a590*/  MUFU.EX2 R45, R3 ;  /* 0x00000003002d7308 */ /* 0x0005e20000000800 */
[----:B------:R-:W-:-:S05]  /*a5a0*/  IMAD.WIDE.U32 R14, R2, -0x2daee0ad, RZ ;  /* 0xd2511f53020e7825 */ /* 0x000fca00078e00ff */
[----:B------:R-:W-:Y:S01]  /*a5b0*/  HMMA.16816.F32.BF16 R108, R4, R28, R108 ;  /* 0x0000001c046c723c */ /* 0x000fe2000004186c */
[----:B-1----:R-:W-:-:S05]  /*a5c0*/  FFMA.FTZ R16, R171, UR19, -R20 ;  /* 0x00000013ab107c23 */ /* 0x002fca0008010814 */
[----:B------:R-:W-:Y:S01]  /*a5d0*/  HMMA.16816.F32.BF16 R120, R4, R32, R120 ;  /* 0x000000200478723c */ /* 0x000fe20000041878 */
[----:B------:R1:W-:Y:S01]  /*a5e0*/  MUFU.EX2 R44, R16 ;  /* 0x00000010002c7308 */ /* 0x0003e20000000800 */
[----:B--2---:R-:W-:Y:S01]  /*a5f0*/  IMAD.WIDE.U32 R2, R13, -0x2daee0ad, RZ ;  /* 0xd2511f530d027825 */ /* 0x004fe200078e00ff */
[----:B------:R-:W-:-:S03]  /*a600*/  LOP3.LUT R13, R15, UR18, R18, 0x96, !PT ;  /* 0x000000120f0d7c12 */ /* 0x000fc6000f8e9612 */
[----:B------:R-:W-:Y:S01]  /*a610*/  HMMA.16816.F32.BF16 R72, R4, R24, R72 ;  /* 0x000000180448723c */ /* 0x000fe20000041848 */
[----:B------:R-:W-:Y:S02]  /*a620*/  LOP3.LUT R17, R2, 0xffff, RZ, 0xc0, !PT ;  /* 0x0000ffff02117812 */ /* 0x000fe400078ec0ff */
[----:B------:R-:W-:-:S03]  /*a630*/  LOP3.LUT R3, R3, UR18, R42, 0x96, !PT ;  /* 0x0000001203037c12 */ /* 0x000fc6000f8e962a */
[C---:B------:R-:W-:Y:S01]  /*a640*/  HMMA.16816.F32.BF16 R136, R4.reuse, R36, R136 ;  /* 0x000000240488723c */ /* 0x040fe20000041888 */
[----:B------:R-:W-:Y:S02]  /*a650*/  LOP3.LUT R19, R2, 0xff, RZ, 0xc0, !PT ;  /* 0x000000ff02137812 */ /* 0x000fe400078ec0ff */
[----:B------:R-:W-:Y:S01]  /*a660*/  SHF.R.U32.HI R18, RZ, 0x10, R2 ;  /* 0x00000010ff127819 */ /* 0x000fe20000011602 */
[----:B-1----:R-:W-:Y:S01]  /*a670*/  FFMA.FTZ R16, R173, UR19, -R20 ;  /* 0x00000013ad107c23 */ /* 0x002fe20008010814 */
[----:B------:R-:W-:Y:S01]  /*a680*/  SHF.R.U32.HI R21, RZ, 0x18, R2 ;  /* 0x00000018ff157819 */ /* 0x000fe20000011602 */
[--C-:B------:R-:W-:Y:S01]  /*a690*/  FFMA.FTZ R2, R192, UR19, -R20.reuse ;  /* 0x00000013c0027c23 */ /* 0x100fe20008010814 */
[----:B------:R-:W-:Y:S01]  /*a6a0*/  SHF.R.U32.HI R17, RZ, 0x8, R17 ;  /* 0x00000008ff117819 */ /* 0x000fe20000011611 */
[----:B------:R1:W2:Y:S01]  /*a6b0*/  MUFU.EX2 R43, R16 ;  /* 0x00000010002b7308 */ /* 0x0002a20000000800 */
[----:B------:R-:W-:Y:S01]  /*a6c0*/  LOP3.LUT R18, R18, 0xff, RZ, 0xc0, !PT ;  /* 0x000000ff12127812 */ /* 0x000fe200078ec0ff */
[C---:B------:R-:W-:Y:S01]  /*a6d0*/  HMMA.16816.F32.BF16 R28, R4.reuse, R30, R112 ;  /* 0x0000001e041c723c */ /* 0x040fe20000041870 */
[----:B------:R-:W-:Y:S01]  /*a6e0*/  PRMT R22, R19, 0x5410, R17 ;  /* 0x0000541013167816 */ /* 0x000fe20000000011 */
[----:B------:R-:W-:Y:S01]  /*a6f0*/  FFMA.FTZ R17, R193, UR19, -R20 ;  /* 0x00000013c1117c23 */ /* 0x000fe20008010814 */
[----:B------:R-:W-:Y:S01]  /*a700*/  PRMT R19, R18, 0x5410, R21 ;  /* 0x0000541012137816 */ /* 0x000fe20000000015 */
[--C-:B------:R-:W-:Y:S01]  /*a710*/  FFMA.FTZ R18, R194, UR19, -R8.reuse ;  /* 0x00000013c2127c23 */ /* 0x100fe20008010808 */
[----:B------:R-:W-:Y:S01]  /*a720*/  FFMA.FTZ R8, R195, UR19, -R8 ;  /* 0x00000013c3087c23 */ /* 0x000fe20008010808 */
[----:B------:R3:W-:Y:S01]  /*a730*/  MUFU.EX2 R42, R2 ;  /* 0x00000002002a7308 */ /* 0x0007e20000000800 */
[C---:B------:R-:W-:Y:S01]  /*a740*/  HMMA.16816.F32.BF16 R32, R4.reuse, R34, R68 ;  /* 0x000000220420723c */ /* 0x040fe20000041844 */
[----:B------:R-:W5:Y:S04]  /*a750*/  LDSM.16.MT88.4 R112, [R177+0x7800] ;  /* 0x00780000b170783b */ /* 0x000f680000004200 */
[----:B------:R-:W5:Y:S01]  /*a760*/  LDSM.16.MT88.4 R68, [R180+0x7800] ;  /* 0x00780000b444783b */ /* 0x000f620000004200 */
[C---:B------:R-:W-:Y:S01]  /*a770*/  HMMA.16816.F32.BF16 R24, R4.reuse, R26, R80 ;  /* 0x0000001a0418723c */ /* 0x040fe20000041850 */
[----:B------:R4:W5:Y:S01]  /*a780*/  MUFU.EX2 R41, R17 ;  /* 0x0000001100297308 */ /* 0x0009620000000800 */
[C---:B-1----:R-:W-:Y:S01]  /*a790*/  LOP3.LUT R16, R3.reuse, 0xffff, RZ, 0xc0, !PT ;  /* 0x0000ffff03107812 */ /* 0x042fe200078ec0ff */
[----:B------:R-:W1:Y:S03]  /*a7a0*/  LDSM.16.MT88.4 R80, [R178+0x7800] ;  /* 0x00780000b250783b */ /* 0x000e660000004200 */
[----:B------:R-:W-:Y:S01]  /*a7b0*/  SHF.R.U32.HI R16, RZ, 0x8, R16 ;  /* 0x00000008ff107819 */ /* 0x000fe20000011610 */
[----:B------:R-:W-:Y:S02]  /*a7c0*/  HMMA.16816.F32.BF16 R36, R4, R38, R92 ;  /* 0x000000260424723c */ /* 0x000fe4000004185c */
[----:B------:R2:W-:Y:S01]  /*a7d0*/  MUFU.EX2 R23, R8 ;  /* 0x0000000800177308 */ /* 0x0005e20000000800 */
[----:B---3--:R-:W-:-:S04]  /*a7e0*/  LOP3.LUT R2, R3, 0xff, RZ, 0xc0, !PT ;  /* 0x000000ff03027812 */ /* 0x008fc800078ec0ff */
[----:B------:R-:W-:Y:S01]  /*a7f0*/  PRMT R2, R2, 0x5410, R16 ;  /* 0x0000541002027816 */ /* 0x000fe20000000010 */
[----:B------:R-:W-:Y:S01]  /*a800*/  FFMA.FTZ R4, R200, UR19, -R0 ;  /* 0x00000013c8047c23 */ /* 0x000fe20008010800 */
[--C-:B------:R-:W-:Y:S01]  /*a810*/  SHF.R.U32.HI R16, RZ, 0x10, R3.reuse ;  /* 0x00000010ff107819 */ /* 0x100fe20000011603 */
[----:B------:R-:W3:Y:S01]  /*a820*/  MUFU.EX2 R40, R18 ;  /* 0x0000001200287308 */ /* 0x000ee20000000800 */
[----:B----4-:R-:W-:Y:S02]  /*a830*/  SHF.R.U32.HI R17, RZ, 0x18, R3 ;  /* 0x00000018ff117819 */ /* 0x010fe40000011603 */
[----:B------:R-:W-:Y:S02]  /*a840*/  LOP3.LUT R16, R16, 0xff, RZ, 0xc0, !PT ;  /* 0x000000ff10107812 */ /* 0x000fe400078ec0ff */
[----:B------:R-:W-:Y:S02]  /*a850*/  HSET2.LE.AND R2, R2, R201, PT ;  /* 0x000000c902027233 */ /* 0x000fe40003803000 */
[----:B------:R-:W-:-:S02]  /*a860*/  F2FP.BF16.F32.PACK_AB R3, R47, R64 ;  /* 0x000000402f03723e */ /* 0x000fc400000010ff */
[----:B------:R-:W-:Y:S02]  /*a870*/  PRMT R16, R16, 0x5410, R17 ;  /* 0x0000541010107816 */ /* 0x000fe40000000011 */
[----:B------:R-:W-:Y:S02]  /*a880*/  LOP3.LUT R88, R2, R3, RZ, 0xc0, !PT ;  /* 0x0000000302587212 */ /* 0x000fe400078ec0ff */
[----:B--2---:R-:W-:Y:S02]  /*a890*/  F2FP.BF16.F32.PACK_AB R3, R43, R44 ;  /* 0x0000002c2b03723e */ /* 0x004fe400000010ff */
[--C-:B------:R-:W-:Y:S02]  /*a8a0*/  HSET2.LE.AND R2, R16, R201.reuse, PT ;  /* 0x000000c910027233 */ /* 0x100fe40003803000 */
[----:B------:R-:W-:Y:S02]  /*a8b0*/  HSET2.LE.AND R8, R22, R201, PT ;  /* 0x000000c916087233 */ /* 0x000fe40003803000 */
[----:B------:R-:W-:-:S02]  /*a8c0*/  F2FP.BF16.F32.PACK_AB R16, R45, R46 ;  /* 0x0000002e2d10723e */ /* 0x000fc400000010ff */
[----:B------:R-:W-:Y:S01]  /*a8d0*/  LOP3.LUT R89, R2, R3, RZ, 0xc0, !PT ;  /* 0x0000000302597212 */ /* 0x000fe200078ec0ff */
[--C-:B------:R-:W-:Y:S01]  /*a8e0*/  FFMA.FTZ R2, R197, UR19, -R0.reuse ;  /* 0x00000013c5027c23 */ /* 0x100fe20008010800 */
[----:B------:R-:W-:Y:S02]  /*a8f0*/  LOP3.LUT R5, R14, 0xffff, RZ, 0xc0, !PT ;  /* 0x0000ffff0e057812 */ /* 0x000fe400078ec0ff */
[----:B------:R-:W-:Y:S01]  /*a900*/  HSET2.LE.AND R17, R19, R201, PT ;  /* 0x000000c913117233 */ /* 0x000fe20003803000 */
[----:B------:R2:W-:Y:S01]  /*a910*/  MUFU.EX2 R21, R2 ;  /* 0x0000000200157308 */ /* 0x0005e20000000800 */
[----:B------:R-:W-:Y:S01]  /*a920*/  FFMA.FTZ R19, R199, UR19, -R0 ;  /* 0x00000013c7137c23 */ /* 0x000fe20008010800 */
[----:B------:R-:W-:Y:S02]  /*a930*/  LOP3.LUT R90, R8, R16, RZ, 0xc0, !PT ;  /* 0x00000010085a7212 */ /* 0x000fe400078ec0ff */
[----:B------:R-:W-:Y:S02]  /*a940*/  SHF.R.U32.HI R3, RZ, 0x10, R14 ;  /* 0x00000010ff037819 */ /* 0x000fe4000001160e */
[----:B------:R-:W-:-:S02]  /*a950*/  SHF.R.U32.HI R8, RZ, 0x8, R5 ;  /* 0x00000008ff087819 */ /* 0x000fc40000011605 */
[----:B------:R-:W-:Y:S01]  /*a960*/  LOP3.LUT R6, R13, 0xff, RZ, 0xc0, !PT ;  /* 0x000000ff0d067812 */ /* 0x000fe200078ec0ff */
[----:B------:R-:W-:Y:S01]  /*a970*/  MUFU.EX2 R22, R19 ;  /* 0x0000001300167308 */ /* 0x000fe20000000800 */
[----:B------:R-:W-:Y:S02]  /*a980*/  SHF.R.U32.HI R5, RZ, 0x18, R13 ;  /* 0x00000018ff057819 */ /* 0x000fe4000001160d */
[----:B------:R-:W-:Y:S02]  /*a990*/  LOP3.LUT R15, R14, 0xff, RZ, 0xc0, !PT ;  /* 0x000000ff0e0f7812 */ /* 0x000fe400078ec0ff */
[----:B------:R-:W-:Y:S02]  /*a9a0*/  SHF.R.U32.HI R14, RZ, 0x18, R14 ;  /* 0x00000018ff0e7819 */ /* 0x000fe4000001160e */
[----:B------:R-:W-:Y:S01]  /*a9b0*/  LOP3.LUT R7, R3, 0xff, RZ, 0xc0, !PT ;  /* 0x000000ff03077812 */ /* 0x000fe200078ec0ff */
[----:B--2---:R-:W-:Y:S01]  /*a9c0*/  FFMA.FTZ R2, R198, UR19, -R0 ;  /* 0x00000013c6027c23 */ /* 0x004fe20008010800 */
[----:B------:R-:W-:-:S02]  /*a9d0*/  LOP3.LUT R0, R13, 0xffff, RZ, 0xc0, !PT ;  /* 0x0000ffff0d007812 */ /* 0x000fc400078ec0ff */
[----:B------:R-:W-:Y:S01]  /*a9e0*/  PRMT R7, R7, 0x5410, R14 ;  /* 0x0000541007077816 */ /* 0x000fe2000000000e */
[----:B------:R2:W-:Y:S01]  /*a9f0*/  MUFU.EX2 R20, R2 ;  /* 0x0000000200147308 */ /* 0x0005e20000000800 */
[----:B------:R-:W-:Y:S02]  /*aa00*/  SHF.R.U32.HI R3, RZ, 0x8, R0 ;  /* 0x00000008ff037819 */ /* 0x000fe40000011600 */
[----:B------:R-:W-:Y:S02]  /*aa10*/  PRMT R0, R15, 0x5410, R8 ;  /* 0x000054100f007816 */ /* 0x000fe40000000008 */
[----:B------:R-:W-:Y:S02]  /*aa20*/  PRMT R6, R6, 0x5410, R3 ;  /* 0x0000541006067816 */ /* 0x000fe40000000003 */
[--C-:B------:R-:W-:Y:S02]  /*aa30*/  HSET2.LE.AND R3, R7, R201.reuse, PT ;  /* 0x000000c907037233 */ /* 0x100fe40003803000 */
[----:B------:R-:W-:-:S02]  /*aa40*/  HSET2.LE.AND R0, R0, R201, PT ;  /* 0x000000c900007233 */ /* 0x000fc40003803000 */
[----:B-----5:R-:W-:-:S04]  /*aa50*/  F2FP.BF16.F32.PACK_AB R18, R41, R42 ;  /* 0x0000002a2912723e */ /* 0x020fc800000010ff */
[----:B------:R-:W-:Y:S02]  /*aa60*/  LOP3.LUT R91, R17, R18, RZ, 0xc0, !PT ;  /* 0x00000012115b7212 */ /* 0x000fe400078ec0ff */
[----:B--2---:R-:W-:Y:S01]  /*aa70*/  SHF.R.U32.HI R2, RZ, 0x10, R13 ;  /* 0x00000010ff027819 */ /* 0x004fe2000001160d */
[----:B------:R-:W2:Y:S01]  /*aa80*/  LDSM.16.MT88.4 R16, [R179+0x7800] ;  /* 0x00780000b310783b */ /* 0x000ea20000004200 */
[----:B------:R-:W4:Y:S02]  /*aa90*/  MUFU.EX2 R13, R4 ;  /* 0x00000004000d7308 */ /* 0x000f240000000800 */
[----:B------:R-:W-:Y:S01]  /*aaa0*/  LOP3.LUT R2, R2, 0xff, RZ, 0xc0, !PT ;  /* 0x000000ff02027812 */ /* 0x000fe200078ec0ff */
[----:B------:R-:W-:Y:S03]  /*aab0*/  HMMA.16816.F32.BF16 R104, R88, R112, R56 ;  /* 0x000000705868723c */ /* 0x000fe60000041838 */
[----:B------:R-:W-:-:S02]  /*aac0*/  PRMT R2, R2, 0x5410, R5 ;  /* 0x0000541002027816 */ /* 0x000fc40000000005 */
[--C-:B------:R-:W-:Y:S01]  /*aad0*/  HSET2.LE.AND R5, R6, R201.reuse, PT ;  /* 0x000000c906057233 */ /* 0x100fe20003803000 */
[C---:B------:R-:W-:Y:S01]  /*aae0*/  HMMA.16816.F32.BF16 R116, R88.reuse, R114, R60 ;  /* 0x000000725874723c */ /* 0x040fe2000004183c */
[----:B------:R-:W-:Y:S02]  /*aaf0*/  F2FP.BF16.F32.PACK_AB R6, R97, R98 ;  /* 0x000000626106723e */ /* 0x000fe400000010ff */
[----:B------:R-:W-:Y:S02]  /*ab00*/  HSET2.LE.AND R7, R2, R201, PT ;  /* 0x000000c902077233 */ /* 0x000fe40003803000 */
[----:B---3--:R-:W-:Y:S01]  /*ab10*/  F2FP.BF16.F32.PACK_AB R2, R23, R40 ;  /* 0x000000281702723e */ /* 0x008fe200000010ff */
[C---:B------:R-:W-:Y:S01]  /*ab20*/  HMMA.16816.F32.BF16 R124, R88.reuse, R68, R124 ;  /* 0x00000044587c723c */ /* 0x040fe2000004187c */
[----:B------:R-:W-:Y:S02]  /*ab30*/  LOP3.LUT R92, R5, R6, RZ, 0xc0, !PT ;  /* 0x00000006055c7212 */ /* 0x000fe400078ec0ff */
[----:B------:R-:W-:Y:S01]  /*ab40*/  LOP3.LUT R94, R0, R2, RZ, 0xc0, !PT ;  /* 0x00000002005e7212 */ /* 0x000fe200078ec0ff */
[----:B------:R-:W-:Y:S01]  /*ab50*/  FFMA.FTZ R2, R235, R53, R228 ;  /* 0x00000035eb027223 */ /* 0x000fe200000100e4 */
[----:B----4-:R-:W-:Y:S01]  /*ab60*/  F2FP.BF16.F32.PACK_AB R0, R13, R22 ;  /* 0x000000160d00723e */ /* 0x010fe200000010ff */
[C---:B------:R-:W-:Y:S01]  /*ab70*/  HMMA.16816.F32.BF16 R128, R88.reuse, R70, R128 ;  /* 0x000000465880723c */ /* 0x040fe20000041880 */
[----:B------:R-:W-:Y:S01]  /*ab80*/  F2FP.BF16.F32.PACK_AB R4, R20, R21 ;  /* 0x000000151404723e */ /* 0x000fe200000010ff */
[----:B------:R-:W-:Y:S01]  /*ab90*/  FADD.FTZ R5, R221, R2 ;  /* 0x00000002dd057221 */ /* 0x000fe20000010000 */
[----:B------:R-:W-:Y:S01]  /*aba0*/  LOP3.LUT R93, R7, R0, RZ, 0xc0, !PT ;  /* 0x00000000075d7212 */ /* 0x000fe200078ec0ff */
[----:B------:R-:W-:Y:S01]  /*abb0*/  FFMA.FTZ R0, R242, R52, R218 ;  /* 0x00000034f2007223 */ /* 0x000fe200000100da */
[----:B------:R-:W-:Y:S01]  /*abc0*/  LOP3.LUT R95, R3, R4, RZ, 0xc0, !PT ;  /* 0x00000004035f7212 */ /* 0x000fe200078ec0ff */
[----:B------:R-:W-:Y:S01]  /*abd0*/  FFMA.FTZ R4, R243, R55, R249 ;  /* 0x00000037f3047223 */ /* 0x000fe200000100f9 */
[----:B------:R-:W-:Y:S01]  /*abe0*/  FFMA.FTZ R3, R244, R54, R236 ;  /* 0x00000036f4037223 */ /* 0x000fe200000100ec */
[----:B------:R-:W-:Y:S01]  /*abf0*/  FADD.FTZ R2, R217, R0 ;  /* 0x00000000d9027221 */ /* 0x000fe20000010000 */
[C---:B-1----:R-:W-:Y:S01]  /*ac00*/  HMMA.16816.F32.BF16 R76, R88.reuse, R80, R76 ;  /* 0x00000050584c723c */ /* 0x042fe2000004184c */
        /* <DEDUP_REMOVED lines=60> */
[----:B------:R-:W-:-:S02]  /*afd0*/  IMAD.MOV.U32 R156, RZ, RZ, R159 ;  /* 0x000000ffff9c7224 */ /* 0x000fc400078e009f */
[C---:B------:R-:W-:Y:S01]  /*afe0*/  HMMA.16816.F32.BF16 R120, R92.reuse, R68, R120 ;  /* 0x000000445c78723c */ /* 0x040fe20000041878 */
[----:B------:R-:W-:Y:S02]  /*aff0*/  IMAD.MOV.U32 R96, RZ, RZ, R226 ;  /* 0x000000ffff607224 */ /* 0x000fe400078e00e2 */
[----:B------:R-:W-:Y:S02]  /*b000*/  IMAD.MOV.U32 R97, RZ, RZ, R227 ;  /* 0x000000ffff617224 */ /* 0x000fe400078e00e3 */
[----:B------:R-:W-:Y:S01]  /*b010*/  IMAD.MOV.U32 R2, RZ, RZ, R224 ;  /* 0x000000ffff027224 */ /* 0x000fe200078e00e0 */
[----:B------:R-:W-:Y:S01]  /*b020*/  HMMA.16816.F32.BF16 R72, R92, R80, R72 ;  /* 0x000000505c48723c */ /* 0x000fe20000041848 */
[----:B------:R-:W-:-:S05]  /*b030*/  IMAD.MOV.U32 R3, RZ, RZ, R225 ;  /* 0x000000ffff037224 */ /* 0x000fca00078e00e1 */
[----:B--2---:R-:W-:Y:S06]  /*b040*/  HMMA.16816.F32.BF16 R84, R88, R16, R84 ;  /* 0x000000105854723c */ /* 0x004fec0000041854 */
[C---:B------:R-:W-:Y:S06]  /*b050*/  HMMA.16816.F32.BF16 R112, R92.reuse, R114, R28 ;  /* 0x000000725c70723c */ /* 0x040fec000004181c */
[C---:B------:R-:W-:Y:S06]  /*b060*/  HMMA.16816.F32.BF16 R68, R92.reuse, R70, R32 ;  /* 0x000000465c44723c */ /* 0x040fec0000041820 */
[C---:B------:R-:W-:Y:S06]  /*b070*/  HMMA.16816.F32.BF16 R80, R92.reuse, R82, R24 ;  /* 0x000000525c50723c */ /* 0x040fec0000041818 */
[----:B------:R-:W-:Y:S06]  /*b080*/  HMMA.16816.F32.BF16 R136, R92, R16, R136 ;  /* 0x000000105c88723c */ /* 0x000fec0000041888 */
[-C--:B------:R-:W-:Y:S06]  /*b090*/  HMMA.16816.F32.BF16 R88, R88, R18.reuse, R48 ;  /* 0x000000125858723c */ /* 0x080fec0000041830 */
[----:B------:R-:W-:Y:S01]  /*b0a0*/  HMMA.16816.F32.BF16 R92, R92, R18, R36 ;  /* 0x000000125c5c723c */ /* 0x000fe20000041824 */
[----:B------:R-:W-:-:S08]  /*b0b0*/  NOP ;  /* 0x0000000000007918 */ /* 0x000fd00000000000 */
[----:B------:R-:W-:-:S15]  /*b0c0*/  @!P6 BRA `(.L_x_666) ;  /* 0x0000004400c0e947 */ /* 0x000fde0003800000 */
[----:B------:R-:W2:Y:S04]  /*b0d0*/  LDL.64 R150, [R1+0x68] ;  /* 0x0000680001967983 */ /* 0x000ea80000100a00 */
[----:B------:R-:W3:Y:S04]  /*b0e0*/  LDL R210, [R1+0x4c] ;  /* 0x00004c0001d27983 */ /* 0x000ee80000100800 */
[----:B------:R-:W4:Y:S04]  /*b0f0*/  LDL.64 R148, [R1+0x60] ;  /* 0x0000600001947983 */ /* 0x000f280000100a00 */
[----:B------:R-:W5:Y:S01]  /*b100*/  LDL R164, [R1+0x48] ;  /* 0x0000480001a47983 */ /* 0x000f620000100800 */
[----:B------:R-:W-:Y:S01]  /*b110*/  VIADD R0, R248, 0xfffffffd ;  /* 0xfffffffdf8007836 */ /* 0x000fe20000000000 */
[----:B------:R-:W1:Y:S01]  /*b120*/  @!P0 LDC.64 R16, c[0x0][0x220] ;  /* 0x00008800ff108b82 */ /* 0x000e620000000a00 */
[----:B------:R-:W-:-:S04]  /*b130*/  DEPBAR.LE SB0, 0x0 ;  /* 0x000080000000791a */ /* 0x000fc80000000000 */
[----:B------:R-:W-:Y:S01]  /*b140*/  SHF.R.S32.HI R2, RZ, 0x1f, R0 ;  /* 0x0000001fff027819 */ /* 0x000fe20000011400 */
[-C--:B------:R-:W-:Y:S02]  /*b150*/  IMAD.WIDE.U32 R4, R0, R240.reuse, RZ ;  /* 0x000000f000047225 */ /* 0x080fe400078e00ff */
[----:B------:R-:W-:Y:S01]  /*b160*/  BAR.SYNC.DEFER_BLOCKING 0x0 ;  /* 0x0000000000007b1d */ /* 0x000fe20000010000 */
[----:B------:R-:W-:Y:S01]  /*b170*/  P2R R228, PR, RZ, 0x1 ;  /* 0x00000001ffe47803 */ /* 0x000fe20000000000 */
[----:B------:R-:W-:-:S06]  /*b180*/  IMAD R2, R2, R240, RZ ;  /* 0x000000f002027224 */ /* 0x000fcc00078e02ff */
[----:B------:R-:W5:Y:S01]  /*b190*/  @!P0 LDC.64 R14, c[0x0][0x220] ;  /* 0x00008800ff0e8b82 */ /* 0x000f620000000a00 */
[----:B------:R-:W-:-:S04]  /*b1a0*/  IMAD R0, R0, R241, R2 ;  /* 0x000000f100007224 */ /* 0x000fc800078e0202 */
[----:B------:R-:W-:-:S03]  /*b1b0*/  IMAD.IADD R3, R5, 0x1, R0 ;  /* 0x0000000105037824 */ /* 0x000fc600078e0200 */
[----:B------:R-:W5:Y:S08]  /*b1c0*/  @!P0 LDC.64 R18, c[0x0][0x220] ;  /* 0x00008800ff128b82 */ /* 0x000f700000000a00 */
[----:B------:R-:W5:Y:S01]  /*b1d0*/  @!P0 LDC.64 R20, c[0x0][0x220] ;  /* 0x00008800ff148b82 */ /* 0x000f620000000a00 */
[----:B------:R-:W-:Y:S01]  /*b1e0*/  @P0 STS.128 [R191+0x6000], RZ ;  /* 0x006000ffbf000388 */ /* 0x000fe20000000c00 */
[----:B--2---:R-:W-:-:S04]  /*b1f0*/  LEA R2, P1, R4, R150, 0x6 ;  /* 0x0000009604027211 */ /* 0x004fc800078230ff */
[-C--:B---3--:R-:W-:Y:S02]  /*b200*/  @!P0 IADD3 R0, P4, R210, R2.reuse, RZ ;  /* 0x00000002d2008210 */ /* 0x088fe40007f9e0ff */
[----:B------:R-:W-:Y:S02]  /*b210*/  @!P0 LEA R5, P2, R240, R2, 0x5 ;  /* 0x00000002f0058211 */ /* 0x000fe400078428ff */
[----:B----4-:R-:W-:Y:S02]  /*b220*/  LEA.HI.X R3, R4, R149, R3, 0x6, P1 ;  /* 0x0000009504037211 */ /* 0x010fe400008f3403 */
[----:B-1----:R-:W-:Y:S02]  /*b230*/  @!P0 LEA R6, P1, R5, R16, 0x1 ;  /* 0x0000001005068211 */ /* 0x002fe400078208ff */
[----:B------:R-:W-:Y:S01]  /*b240*/  @!P0 LEA.HI.X R7, R240, R3, R241, 0x5, P2 ;  /* 0x00000003f0078211 */ /* 0x000fe200010f2cf1 */
[----:B-----5:R-:W-:Y:S01]  /*b250*/  @!P0 IMAD.X R4, R164, 0x1, R3, P4 ;  /* 0x00000001a4048824 */ /* 0x020fe200020e0603 */
[----:B------:R-:W-:-:S02]  /*b260*/  @!P0 LEA R14, P3, R0, R14, 0x1 ;  /* 0x0000000e000e8211 */ /* 0x000fc400078608ff */
[----:B------:R-:W-:Y:S02]  /*b270*/  @!P0 LEA R16, P2, R2, R18, 0x1 ;  /* 0x0000001202108211 */ /* 0x000fe400078408ff */
[----:B------:R-:W-:Y:S02]  /*b280*/  @!P0 LEA.HI.X R7, R5, R17, R7, 0x1, P1 ;  /* 0x0000001105078211 */ /* 0x000fe400008f0c07 */
[----:B------:R-:W-:Y:S01]  /*b290*/  @!P0 LEA.HI.X R15, R0, R15, R4, 0x1, P3 ;  /* 0x0000000f000f8211 */ /* 0x000fe200018f0c04 */
[----:B------:R-:W-:Y:S01]  /*b2a0*/  @!P0 IMAD R0, R241, 0x30, RZ ;  /* 0x00000030f1008824 */ /* 0x000fe200078e02ff */
[--C-:B------:R-:W-:Y:S01]  /*b2b0*/  @!P0 LEA.HI.X R17, R2, R19, R3.reuse, 0x1, P2 ;  /* 0x0000001302118211 */ /* 0x100fe200010f0c03 */
[----:B------:R-:W-:-:S04]  /*b2c0*/  @!P0 IMAD.WIDE.U32 R2, R240, 0x30, R2 ;  /* 0x00000030f0028825 */ /* 0x000fc800078e0002 */
[----:B------:R-:W-:Y:S01]  /*b2d0*/  @!P0 IMAD.IADD R0, R0, 0x1, R3 ;  /* 0x0000000100008824 */ /* 0x000fe200078e0203 */
[C---:B------:R-:W-:Y:S01]  /*b2e0*/  @!P0 LEA R4, P1, R2.reuse, R20, 0x1 ;  /* 0x0000001402048211 */ /* 0x040fe200078208ff */
[----:B------:R-:W-:Y:S01]  /*b2f0*/  @!PT LDS RZ, [RZ] ;  /* 0x00000000fffff984 */ /* 0x000fe20000000800 */
[----:B------:R-:W-:Y:S01]  /*b300*/  @!PT LDS RZ, [RZ] ;  /* 0x00000000fffff984 */ /* 0x000fe20000000800 */
[----:B------:R-:W-:Y:S01]  /*b310*/  @!PT LDS RZ, [RZ] ;  /* 0x00000000fffff984 */ /* 0x000fe20000000800 */
[----:B------:R1:W-:Y:S03]  /*b320*/  @!P0 LDGSTS.E.BYPASS.LTC128B.128 [R191+0x6000], desc[UR20][R16.64] ;  /* 0x0600000010bf8fae */ /* 0x0003e6000b901d54 */
        /* <DEDUP_REMOVED lines=20> */
[----:B-1----:R-:W1:Y:S04]  /*b470*/  LDSM.16.M88.4 R16, [R183] ;  /* 0x00000000b710783b */ /* 0x002e680000000200 */
[----:B------:R-:W-:Y:S04]  /*b480*/  LDSM.16.M88.4 R28, [R186+0x2000] ;  /* 0x00200000ba1c783b */ /* 0x000fe80000000200 */
[----:B--2---:R-:W2:Y:S04]  /*b490*/  LDSM.16.M88.4 R4, [R183+0x2000] ;  /* 0x00200000b704783b */ /* 0x004ea80000000200 */
[----:B------:R-:W3:Y:S04]  /*b4a0*/  LDSM.16.M88.4 R56, [R182+0x5800] ;  /* 0x00580000b638783b */ /* 0x000ee80000000200 */
[----:B------:R-:W4:Y:S04]  /*b4b0*/  LDSM.16.M88.4 R52, [R182+0x4800] ;  /* 0x00480000b634783b */ /* 0x000f280000000200 */
[----:B------:R-:W5:Y:S04]  /*b4c0*/  LDSM.16.M88.4 R48, [R182+0x4000] ;  /* 0x00400000b630783b */ /* 0x000f680000000200 */
[----:B------:R-:W5:Y:S04]  /*b4d0*/  LDSM.16.M88.4 R60, [R182+0x5000] ;  /* 0x00500000b63c783b */ /* 0x000f680000000200 */
[----:B------:R-:W5:Y:S04]  /*b4e0*/  LDSM.16.M88.4 R32, [R186] ;  /* 0x00000000ba20783b */ /* 0x000f680000000200 */
[----:B------:R-:W0:Y:S01]  /*b4f0*/  LDGDEPBAR ;  /* 0x00000000000079af */ /* 0x000e220000000000 */
[C---:B-1----:R-:W-:Y:S06]  /*b500*/  HMMA.16816.F32.BF16 R160, R16.reuse, R20, RZ ;  /* 0x0000001410a0723c */ /* 0x042fec00000418ff */
[----:B------:R-:W-:Y:S06]  /*b510*/  HMMA.16816.F32.BF16 R164, R16, R22, RZ ;  /* 0x0000001610a4723c */ /* 0x000fec00000418ff */
[C---:B--2---:R-:W-:Y:S06]  /*b520*/  HMMA.16816.F32.BF16 R44, R4.reuse, R24, RZ ;  /* 0x00000018042c723c */ /* 0x044fec00000418ff */
[C---:B------:R-:W-:Y:S06]  /*b530*/  HMMA.16816.F32.BF16 R156, R4.reuse, R42, RZ ;  /* 0x0000002a049c723c */ /* 0x040fec00000418ff */
[C---:B------:R-:W-:Y:S06]  /*b540*/  HMMA.16816.F32.BF16 R100, R4.reuse, R20, RZ ;  /* 0x000000140464723c */ /* 0x040fec00000418ff */
[C---:B------:R-:W-:Y:S06]  /*b550*/  HMMA.16816.F32.BF16 R96, R4.reuse, R40, RZ ;  /* 0x000000280460723c */ /* 0x040fec00000418ff */
[C---:B------:R-:W-:Y:S06]  /*b560*/  HMMA.16816.F32.BF16 R64, R4.reuse, R36, RZ ;  /* 0x000000240440723c */ /* 0x040fec00000418ff */
[C---:B------:R-:W-:Y:S01]  /*b570*/  HMMA.16816.F32.BF16 R148, R4.reuse, R22, RZ ;  /* 0x000000160494723c */ /* 0x040fe200000418ff */
[----:B------:R-:W-:Y:S05]  /*b580*/  LDSM.16.M88.4 R20, [R184+0x2000] ;  /* 0x00200000b814783b */ /* 0x000fea0000000200 */
[C---:B------:R-:W-:Y:S06]  /*b590*/  HMMA.16816.F32.BF16 R152, R4.reuse, R38, RZ ;  /* 0x000000260498723c */ /* 0x040fec00000418ff */
[----:B------:R-:W-:Y:S06]  /*b5a0*/  HMMA.16816.F32.BF16 R140, R4, R26, RZ ;  /* 0x0000001a048c723c */ /* 0x000fec00000418ff */
[C---:B------:R-:W-:Y:S06]  /*b5b0*/  HMMA.16816.F32.BF16 R144, R16.reuse, R40, RZ ;  /* 0x000000281090723c */ /* 0x040fec00000418ff */
[C---:B------:R-:W-:Y:S06]  /*b5c0*/  HMMA.16816.F32.BF16 R172, R16.reuse, R42, RZ ;  /* 0x0000002a10ac723c */ /* 0x040fec00000418ff */
[C---:B------:R-:W-:Y:S06]  /*b5d0*/  HMMA.16816.F32.BF16 R40, R16.reuse, R36, RZ ;  /* 0x000000241028723c */ /* 0x040fec00000418ff */
[C---:B------:R-:W-:Y:S06]  /*b5e0*/  HMMA.16816.F32.BF16 R4, R16.reuse, R24, RZ ;  /* 0x000000181004723c */ /* 0x040fec00000418ff */
[----:B------:R-:W-:Y:S01]  /*b5f0*/  HMMA.16816.F32.BF16 R196, R16, R26, RZ ;  /* 0x0000001a10c4723c */ /* 0x000fe200000418ff */
[----:B------:R-:W-:Y:S05]  /*b600*/  LDSM.16.M88.4 R24, [R184] ;  /* 0x00000000b818783b */ /* 0x000fea0000000200 */
[----:B---3--:R-:W-:Y:S01]  /*b610*/  HMMA.16816.F32.BF16 R212, R28, R56, R44 ;  /* 0x000000381cd4723c */ /* 0x008fe2000004182c */
[----:B------:R-:W1:Y:S05]  /*b620*/  LDSM.16.M88.4 R44, [R187] ;  /* 0x00000000bb2c783b */ /* 0x000e6a0000000200 */
[----:B------:R-:W-:Y:S01]  /*b630*/  HMMA.16816.F32.BF16 R208, R16, R38, RZ ;  /* 0x0000002610d0723c */ /* 0x000fe200000418ff */
[----:B------:R-:W2:Y:S04]  /*b640*/  LDSM.16.M88.4 R36, [R190] ;  /* 0x00000000be24783b */ /* 0x000ea80000000200 */
[----:B------:R-:W-:Y:S01]  /*b650*/  LDSM.16.M88.4 R16, [R185] ;  /* 0x00000000b910783b */ /* 0x000fe20000000200 */
[C---:B----4-:R-:W-:Y:S06]  /*b660*/  HMMA.16816.F32.BF16 R204, R28.reuse, R54, R156 ;  /* 0x000000361ccc723c */ /* 0x050fec000004189c */
[C---:B-----5:R-:W-:Y:S06]  /*b670*/  HMMA.16816.F32.BF16 R192, R28.reuse, R48, R100 ;  /* 0x000000301cc0723c */ /* 0x060fec0000041864 */
[C---:B------:R-:W-:Y:S06]  /*b680*/  HMMA.16816.F32.BF16 R220, R28.reuse, R52, R96 ;  /* 0x000000341cdc723c */ /* 0x040fec0000041860 */
[C---:B------:R-:W-:Y:S06]  /*b690*/  HMMA.16816.F32.BF16 R216, R28.reuse, R60, R64 ;  /* 0x0000003c1cd8723c */ /* 0x040fec0000041840 */
[C---:B------:R-:W-:Y:S06]  /*b6a0*/  HMMA.16816.F32.BF16 R168, R28.reuse, R50, R148 ;  /* 0x000000321ca8723c */ /* 0x040fec0000041894 */
[C---:B------:R-:W-:Y:S06]  /*b6b0*/  HMMA.16816.F32.BF16 R200, R28.reuse, R62, R152 ;  /* 0x0000003e1cc8723c */ /* 0x040fec0000041898 */
[----:B------:R-:W-:Y:S01]  /*b6c0*/  HMMA.16816.F32.BF16 R156, R28, R58, R140 ;  /* 0x0000003a1c9c723c */ /* 0x000fe2000004188c */
[----:B------:R-:W3:Y:S05]  /*b6d0*/  LDSM.16.M88.4 R28, [R189] ;  /* 0x00000000bd1c783b */ /* 0x000eea0000000200 */
[C---:B------:R-:W-:Y:S06]  /*b6e0*/  HMMA.16816.F32.BF16 R96, R32.reuse, R48, R160 ;  /* 0x000000302060723c */ /* 0x040fec00000418a0 */
[C---:B------:R-:W-:Y:S01]  /*b6f0*/  HMMA.16816.F32.BF16 R64, R32.reuse, R50, R164 ;  /* 0x000000322040723c */ /* 0x040fe200000418a4 */
[----:B------:R-:W-:Y:S05]  /*b700*/  LDSM.16.M88.4 R48, [R188] ;  /* 0x00000000bc30783b */ /* 0x000fea0000000200 */
[C---:B------:R-:W-:Y:S01]  /*b710*/  HMMA.16816.F32.BF16 R140, R32.reuse, R60, R40 ;  /* 0x0000003c208c723c */ /* 0x040fe20000041828 */
[----:B------:R-:W4:Y:S05]  /*b720*/  LDSM.16.M88.4 R40, [R181] ;  /* 0x00000000b528783b */ /* 0x000f2a0000000200 */
[C---:B------:R-:W-:Y:S01]  /*b730*/  HMMA.16816.F32.BF16 R152, R32.reuse, R56, R4 ;  /* 0x000000382098723c */ /* 0x040fe20000041804 */
[----:B------:R-:W5:Y:S05]  /*b740*/  LDSM.16.M88.4 R4, [R185+0x2000] ;  /* 0x00200000b904783b */ /* 0x000f6a0000000200 */
[C---:B------:R-:W-:Y:S06]  /*b750*/  HMMA.16816.F32.BF16 R144, R32.reuse, R52, R144 ;  /* 0x000000342090723c */ /* 0x040fec0000041890 */
[C---:B------:R-:W-:Y:S06]  /*b760*/  HMMA.16816.F32.BF16 R148, R32.reuse, R62, R208 ;  /* 0x0000003e2094723c */ /* 0x040fec00000418d0 */
[----:B------:R-:W-:Y:S01]  /*b770*/  HMMA.16816.F32.BF16 R100, R32, R54, R172 ;  /* 0x000000362064723c */ /* 0x000fe200000418ac */
[----:B------:R-:W-:-:S04]  /*b780*/  VIADD R208, R248, 0xfffffffd ;  /* 0xfffffffdf8d07836 */ /* 0x000fc80000000000 */
[----:B------:R-:W-:Y:S01]  /*b790*/  IMAD R0, R208, 0x40, R250 ;  /* 0x00000040d0007824 */ /* 0x000fe200078e02fa */
[----:B------:R-:W-:Y:S01]  /*b7a0*/  HMMA.16816.F32.BF16 R196, R32, R58, R196 ;  /* 0x0000003a20c4723c */ /* 0x000fe200000418c4 */
[----:B------:R-:W5:Y:S02]  /*b7b0*/  LDSM.16.M88.4 R32, [R181+0x800] ;  /* 0x00080000b520783b */ /* 0x000f640000000200 */
[C---:B------:R-:W-:Y:S01]  /*b7c0*/  VIADD R15, R0.reuse, 0x19 ;  /* 0x00000019000f7836 */ /* 0x040fe20000000000 */
[C---:B------:R-:W-:Y:S01]  /*b7d0*/  ISETP.GE.AND P4, PT, R0.reuse, R9, PT ;  /* 0x000000090000720c */ /* 0x040fe20003f86270 */
[C---:B------:R-:W-:Y:S01]  /*b7e0*/  VIADD R14, R0.reuse, 0x20 ;  /* 0x00000020000e7836 */ /* 0x040fe20000000000 */
[----:B-1----:R-:W-:Y:S01]  /*b7f0*/  HMMA.16816.F32.BF16 R52, R24, R44, R96 ;  /* 0x0000002c1834723c */ /* 0x002fe20000041860 */
[C---:B------:R-:W-:Y:S01]  /*b800*/  ISETP.GE.AND P2, PT, R0.reuse, R10, PT ;  /* 0x0000000a0000720c */ /* 0x040fe20003f46270 */
[C---:B------:R-:W-:Y:S01]  /*b810*/  VIADD R13, R0.reuse, 0x21 ;  /* 0x00000021000d7836 */ /* 0x040fe20000000000 */
[C---:B------:R-:W-:Y:S01]  /*b820*/  ISETP.GE.AND P5, PT, R0.reuse, R12, PT ;  /* 0x0000000c0000720c */ /* 0x040fe20003fa6270 */
[----:B------:R-:W-:-:S02]  /*b830*/  VIADD R8, R0, 0x28 ;  /* 0x0000002800087836 */ /* 0x000fc40000000000 */
[----:B------:R-:W-:Y:S01]  /*b840*/  HMMA.16816.F32.BF16 R56, R20, R44, R192 ;  /* 0x0000002c1438723c */ /* 0x000fe200000418c0 */
[C---:B------:R-:W-:Y:S02]  /*b850*/  VIADD R3, R0.reuse, 0x29 ;  /* 0x0000002900037836 */ /* 0x040fe40000000000 */
[----:B------:R-:W-:-:S03]  /*b860*/  VIADD R2, R0, 0x30 ;  /* 0x0000003000027836 */ /* 0x000fc60000000000 */
[-C--:B------:R-:W-:Y:S06]  /*b870*/  HMMA.16816.F32.BF16 R60, R20, R46.reuse, R168 ;  /* 0x0000002e143c723c */ /* 0x080fec00000418a8 */
[C---:B------:R-:W-:Y:S06]  /*b880*/  HMMA.16816.F32.BF16 R64, R24.reuse, R46, R64 ;  /* 0x0000002e1840723c */ /* 0x040fec0000041840 */
[----:B--2---:R-:W-:Y:S06]  /*b890*/  HMMA.16816.F32.BF16 R96, R24, R36, R144 ;  /* 0x000000241860723c */ /* 0x004fec0000041890 */
[C---:B---3--:R-:W-:Y:S06]  /*b8a0*/  HMMA.16816.F32.BF16 R168, R20.reuse, R28, R216 ;  /* 0x0000001c14a8723c */ /* 0x048fec00000418d8 */
[----:B------:R-:W-:Y:S06]  /*b8b0*/  HMMA.16816.F32.BF16 R200, R20, R30, R200 ;  /* 0x0000001e14c8723c */ /* 0x000fec00000418c8 */
[C---:B------:R-:W-:Y:S06]  /*b8c0*/  HMMA.16816.F32.BF16 R140, R24.reuse, R28, R140 ;  /* 0x0000001c188c723c */ /* 0x040fec000004188c */
[C---:B------:R-:W-:Y:S01]  /*b8d0*/  HMMA.16816.F32.BF16 R148, R24.reuse, R30, R148 ;  /* 0x0000001e1894723c */ /* 0x040fe20000041894 */
[----:B------:R-:W1:Y:S05]  /*b8e0*/  LDSM.16.M88.4 R28, [R181+0x1000] ;  /* 0x00100000b51c783b */ /* 0x000e6a0000000200 */
[----:B------:R-:W-:Y:S06]  /*b8f0*/  HMMA.16816.F32.BF16 R100, R24, R38, R100 ;  /* 0x000000261864723c */ /* 0x000fec0000041864 */
[----:B----4-:R-:W-:Y:S06]  /*b900*/  HMMA.16816.F32.BF16 R44, R16, R40, R52 ;  /* 0x00000028102c723c */ /* 0x010fec0000041834 */
[C---:B------:R-:W-:Y:S06]  /*b910*/  HMMA.16816.F32.BF16 R144, R20.reuse, R36, R220 ;  /* 0x000000241490723c */ /* 0x040fec00000418dc */
[----:B------:R-:W-:Y:S01]  /*b920*/  HMMA.16816.F32.BF16 R212, R20, R48, R212 ;  /* 0x0000003014d4723c */ /* 0x000fe200000418d4 */
[----:B------:R-:W-:-:S02]  /*b930*/  VIADD R37, R0, 0x9 ;  /* 0x0000000900257836 */ /* 0x000fc40000000000 */
[----:B------:R-:W-:-:S03]  /*b940*/  VIADD R36, R0, 0x10 ;  /* 0x0000001000247836 */ /* 0x000fc60000000000 */
[C---:B------:R-:W-:Y:S06]  /*b950*/  HMMA.16816.F32.BF16 R160, R20.reuse, R38, R204 ;  /* 0x0000002614a0723c */ /* 0x040fec00000418cc */
[----:B------:R-:W-:Y:S01]  /*b960*/  HMMA.16816.F32.BF16 R164, R20, R50, R156 ;  /* 0x0000003214a4723c */ /* 0x000fe2000004189c */
[----:B------:R-:W2:Y:S01]  /*b970*/  LDSM.16.M88.4 R20, [R181+0x1800] ;  /* 0x00180000b514783b */ /* 0x000ea20000000200 */
[----:B------:R-:W-:Y:S01]  /*b980*/  VIADD R39, R0, 0x1 ;  /* 0x0000000100277836 */ /* 0x000fe20000000000 */
[----:B------:R-:W-:-:S04]  /*b990*/  DEPBAR.LE SB0, 0x0 ;  /* 0x000080000000791a */ /* 0x000fc80000000000 */
[C---:B-----5:R-:W-:Y:S01]  /*b9a0*/  HMMA.16816.F32.BF16 R156, R4.reuse, R40, R56 ;  /* 0x00000028049c723c */ /* 0x060fe20000041838 */
[C---:B------:R-:W-:Y:S01]  /*b9b0*/  ISETP.GE.AND P3, PT, R39.reuse, R9, PT ;  /* 0x000000092700720c */ /* 0x040fe20003f66270 */
[----:B------:R-:W-:Y:S01]  /*b9c0*/  VIADD R38, R0, 0x8 ;  /* 0x0000000800267836 */ /* 0x000fe20000000000 */
[----:B------:R-:W-:Y:S01]  /*b9d0*/  BAR.SYNC.DEFER_BLOCKING 0x0 ;  /* 0x0000000000007b1d */ /* 0x000fe20000010000 */
[-C--:B------:R-:W-:Y:S02]  /*b9e0*/  ISETP.GE.AND P1, PT, R39, R10.reuse, PT ;  /* 0x0000000a2700720c */ /* 0x080fe40003f26270 */
[----:B------:R-:W-:Y:S02]  /*b9f0*/  HMMA.16816.F32.BF16 R60, R4, R42, R60 ;  /* 0x0000002a043c723c */ /* 0x000fe4000004183c */
[----:B------:R-:W-:Y:S02]  /*ba00*/  FSEL R172, R47, -INF , !P1 ;  /* 0xff8000002fac7808 */ /* 0x000fe40004800000 */
[----:B------:R-:W-:-:S02]  /*ba10*/  ISETP.GE.AND P1, PT, R37, R10, PT ;  /* 0x0000000a2500720c */ /* 0x000fc40003f26270 */
[C---:B------:R-:W-:Y:S06]  /*ba20*/  HMMA.16816.F32.BF16 R40, R16.reuse, R42, R64 ;  /* 0x0000002a1028723c */ /* 0x040fec0000041840 */
[C---:B------:R-:W-:Y:S01]  /*ba30*/  HMMA.16816.F32.BF16 R52, R16.reuse, R32, R96 ;  /* 0x000000201034723c */ /* 0x040fe20000041860 */
[----:B------:R-:W-:Y:S02]  /*ba40*/  FSEL R64, R44, -INF , !P4 ;  /* 0xff8000002c407808 */ /* 0x000fe40006000000 */
[----:B------:R-:W-:Y:S02]  /*ba50*/  FSEL R66, R46, -INF , !P2 ;  /* 0xff8000002e427808 */ /* 0x000fe40005000000 */
[----:B------:R-:W-:Y:S01]  /*ba60*/  ISETP.GE.AND P4, PT, R38, R9, PT ;  /* 0x000000092600720c */ /* 0x000fe20003f86270 */
[----:B------:R-:W-:Y:S01]  /*ba70*/  HMMA.16816.F32.BF16 R56, R16, R34, R100 ;  /* 0x000000221038723c */ /* 0x000fe20000041864 */
[----:B------:R-:W-:-:S02]  /*ba80*/  FSEL R98, R45, -INF , !P3 ;  /* 0xff8000002d627808 */ /* 0x000fc40005800000 */
[----:B------:R-:W-:Y:S02]  /*ba90*/  ISETP.GE.AND P3, PT, R37, R9, PT ;  /* 0x000000092500720c */ /* 0x000fe40003f66270 */
[----:B------:R-:W-:Y:S01]  /*baa0*/  ISETP.GE.AND P2, PT, R38, R10, PT ;  /* 0x0000000a2600720c */ /* 0x000fe20003f46270 */
[----:B------:R-:W-:Y:S06]  /*bab0*/  HMMA.16816.F32.BF16 R152, R24, R48, R152 ;  /* 0x000000301898723c */ /* 0x000fec0000041898 */
[----:B------:R-:W-:Y:S01]  /*bac0*/  HMMA.16816.F32.BF16 R144, R4, R32, R144 ;  /* 0x000000200490723c */ /* 0x000fe20000041890 */
[----:B------:R-:W-:-:S02]  /*bad0*/  FSEL R65, R40, -INF , !P4 ;  /* 0xff80000028417808 */ /* 0x000fc40006000000 */
[----:B------:R-:W-:Y:S02]  /*bae0*/  FSEL R67, R41, -INF , !P3 ;  /* 0xff80000029437808 */ /* 0x000fe40005800000 */
[----:B------:R-:W-:Y:S01]  /*baf0*/  FSEL R99, R42, -INF , !P2 ;  /* 0xff8000002a637808 */ /* 0x000fe20005000000 */
[C---:B-1----:R-:W-:Y:S01]  /*bb00*/  HMMA.16816.F32.BF16 R44, R16.reuse, R30, R148 ;  /* 0x0000001e102c723c */ /* 0x042fe20000041894 */
[C---:B------:R-:W-:Y:S01]  /*bb10*/  VIADD R33, R0.reuse, 0x11 ;  /* 0x0000001100217836 */ /* 0x040fe20000000000 */
[----:B------:R-:W-:Y:S01]  /*bb20*/  FSEL R100, R43, -INF , !P1 ;  /* 0xff8000002b647808 */ /* 0x000fe20004800000 */
[----:B------:R-:W-:Y:S01]  /*bb30*/  VIADD R32, R0, 0x18 ;  /* 0x0000001800207836 */ /* 0x000fe20000000000 */
[-C--:B------:R-:W-:Y:S02]  /*bb40*/  ISETP.GE.AND P4, PT, R36, R9.reuse, PT ;  /* 0x000000092400720c */ /* 0x080fe40003f86270 */
[----:B------:R-:W-:Y:S01]  /*bb50*/  HMMA.16816.F32.BF16 R40, R16, R28, R140 ;  /* 0x0000001c1028723c */ /* 0x000fe2000004188c */
[----:B------:R-:W-:-:S02]  /*bb60*/  ISETP.GE.AND P3, PT, R33, R9, PT ;  /* 0x000000092100720c */ /* 0x000fc40003f66270 */
[-C--:B------:R-:W-:Y:S02]  /*bb70*/  ISETP.GE.AND P2, PT, R36, R10.reuse, PT ;  /* 0x0000000a2400720c */ /* 0x080fe40003f46270 */
[----:B------:R-:W-:Y:S01]  /*bb80*/  ISETP.GE.AND P1, PT, R33, R10, PT ;  /* 0x0000000a2100720c */ /* 0x000fe20003f26270 */
[----:B------:R-:W-:Y:S01]  /*bb90*/  HMMA.16816.F32.BF16 R48, R24, R50, R196 ;  /* 0x000000321830723c */ /* 0x000fe200000418c4 */
[----:B------:R-:W-:Y:S02]  /*bba0*/  FSEL R173, R52, -INF , !P4 ;  /* 0xff80000034ad7808 */ /* 0x000fe40006000000 */
[----:B------:R-:W-:Y:S02]  /*bbb0*/  FSEL R143, R53, -INF , !P3 ;  /* 0xff800000358f7808 */ /* 0x000fe40005800000 */
[----:B------:R-:W-:Y:S01]  /*bbc0*/  FSEL R205, R54, -INF , !P2 ;  /* 0xff80000036cd7808 */ /* 0x000fe20005000000 */
[----:B--2---:R-:W-:Y:S01]  /*bbd0*/  HMMA.16816.F32.BF16 R24, R4, R20, R212 ;  /* 0x000000140418723c */ /* 0x004fe200000418d4 */
[----:B------:R-:W-:-:S02]  /*bbe0*/  FSEL R206, R55, -INF , !P1 ;  /* 0xff80000037ce7808 */ /* 0x000fc40004800000 */
[CC--:B------:R-:W-:Y:S02]  /*bbf0*/  ISETP.GE.AND P4, PT, R32.reuse, R9.reuse, PT ;  /* 0x000000092000720c */ /* 0x0c0fe40003f86270 */
[C---:B------:R-:W-:Y:S01]  /*bc00*/  ISETP.GE.AND P3, PT, R15.reuse, R9, PT ;  /* 0x000000090f00720c */ /* 0x040fe20003f66270 */
[C---:B------:R-:W-:Y:S01]  /*bc10*/  HMMA.16816.F32.BF16 R52, R4.reuse, R28, R168 ;  /* 0x0000001c0434723c */ /* 0x040fe200000418a8 */
[-C--:B------:R-:W-:Y:S02]  /*bc20*/  ISETP.GE.AND P2, PT, R32, R10.reuse, PT ;  /* 0x0000000a2000720c */ /* 0x080fe40003f46270 */
[----:B------:R-:W-:Y:S02]  /*bc30*/  ISETP.GE.AND P1, PT, R15, R10, PT ;  /* 0x0000000a0f00720c */ /* 0x000fe40003f26270 */
[----:B------:R-:W-:Y:S01]  /*bc40*/  FSEL R103, R56, -INF , !P4 ;  /* 0xff80000038677808 */ /* 0x000fe20006000000 */
[----:B------:R-:W-:Y:S01]  /*bc50*/  HMMA.16816.F32.BF16 R28, R4, R30, R200 ;  /* 0x0000001e041c723c */ /* 0x000fe200000418c8 */
[----:B------:R-:W-:-:S02]  /*bc60*/  FSEL R142, R57, -INF , !P3 ;  /* 0xff800000398e7808 */ /* 0x000fc40005800000 */
[----:B------:R-:W-:Y:S02]  /*bc70*/  FSEL R193, R58, -INF , !P2 ;  /* 0xff8000003ac17808 */ /* 0x000fe40005000000 */
[----:B------:R-:W-:Y:S02]  /*bc80*/  FSEL R194, R59, -INF , !P1 ;  /* 0xff8000003bc27808 */ /* 0x000fe40004800000 */
[C---:B------:R-:W-:Y:S01]  /*bc90*/  HMMA.16816.F32.BF16 R56, R16.reuse, R20, R152 ;  /* 0x000000141038723c */ /* 0x040fe20000041898 */
[-C--:B------:R-:W-:Y:S02]  /*bca0*/  ISETP.GE.AND P2, PT, R14, R10.reuse, PT ;  /* 0x0000000a0e00720c */ /* 0x080fe40003f46270 */
[----:B------:R-:W-:Y:S02]  /*bcb0*/  ISETP.GE.AND P1, PT, R13, R10, PT ;  /* 0x0000000a0d00720c */ /* 0x000fe40003f26270 */
[----:B------:R-:W-:Y:S01]  /*bcc0*/  FSEL R216, R42, -INF , !P2 ;  /* 0xff8000002ad87808 */ /* 0x000fe20005000000 */
[----:B------:R-:W-:Y:S01]  /*bcd0*/  HMMA.16816.F32.BF16 R16, R16, R22, R48 ;  /* 0x000000161010723c */ /* 0x000fe20000041830 */
[----:B------:R-:W-:-:S02]  /*bce0*/  FSEL R217, R43, -INF , !P1 ;  /* 0xff8000002bd97808 */ /* 0x000fc40004800000 */
[-C--:B------:R-:W-:Y:S02]  /*bcf0*/  ISETP.GE.AND P2, PT, R8, R9.reuse, PT ;  /* 0x000000090800720c */ /* 0x080fe40003f46270 */
[-C--:B------:R-:W-:Y:S02]  /*bd00*/  ISETP.GE.AND P1, PT, R3, R9.reuse, PT ;  /* 0x000000090300720c */ /* 0x080fe40003f26270 */
[-C--:B------:R-:W-:Y:S02]  /*bd10*/  ISETP.GE.AND P4, PT, R14, R9.reuse, PT ;  /* 0x000000090e00720c */ /* 0x080fe40003f86270 */
[----:B------:R-:W-:Y:S02]  /*bd20*/  ISETP.GE.AND P3, PT, R13, R9, PT ;  /* 0x000000090d00720c */ /* 0x000fe40003f66270 */
[----:B------:R-:W-:Y:S02]  /*bd30*/  FSEL R175, R44, -INF , !P2 ;  /* 0xff8000002caf7808 */ /* 0x000fe40005000000 */
[----:B------:R-:W-:-:S02]  /*bd40*/  FSEL R204, R45, -INF , !P1 ;  /* 0xff8000002dcc7808 */ /* 0x000fc40004800000 */
[-C--:B------:R-:W-:Y:S02]  /*bd50*/  ISETP.GE.AND P2, PT, R8, R10.reuse, PT ;  /* 0x0000000a0800720c */ /* 0x080fe40003f46270 */
[----:B------:R-:W-:Y:S02]  /*bd60*/  ISETP.GE.AND P1, PT, R3, R10, PT ;  /* 0x0000000a0300720c */ /* 0x000fe40003f26270 */
[----:B------:R-:W-:Y:S01]  /*bd70*/  FSEL R174, R40, -INF , !P4 ;  /* 0xff80000028ae7808 */ /* 0x000fe20006000000 */
[C---:B------:R-:W-:Y:S01]  /*bd80*/  VIADD R40, R0.reuse, 0x38 ;  /* 0x0000003800287836 */ /* 0x040fe20000000000 */
[----:B------:R-:W-:Y:S01]  /*bd90*/  FSEL R192, R41, -INF , !P3 ;  /* 0xff80000029c07808 */ /* 0x000fe20005800000 */
[----:B------:R-:W-:Y:S01]  /*bda0*/  VIADD R41, R0, 0x31 ;  /* 0x0000003100297836 */ /* 0x000fe20000000000 */
[----:B------:R-:W-:Y:S02]  /*bdb0*/  ISETP.GE.AND P3, PT, R2, R9, PT ;  /* 0x000000090200720c */ /* 0x000fe40003f66270 */
[----:B------:R-:W-:-:S02]  /*bdc0*/  FSEL R218, R46, -INF , !P2 ;  /* 0xff8000002eda7808 */ /* 0x000fc40005000000 */
[----:B------:R-:W-:Y:S02]  /*bdd0*/  FSEL R219, R47, -INF , !P1 ;  /* 0xff8000002fdb7808 */ /* 0x000fe40004800000 */
[C---:B------:R-:W-:Y:S01]  /*bde0*/  ISETP.GE.AND P4, PT, R0.reuse, R11, PT ;  /* 0x0000000b0000720c */ /* 0x040fe20003f86270 */
[C---:B------:R-:W-:Y:S01]  /*bdf0*/  HMMA.16816.F32.BF16 R44, R4.reuse, R34, R160 ;  /* 0x00000022042c723c */ /* 0x040fe200000418a0 */
[----:B------:R-:W-:Y:S01]  /*be00*/  VIADD R0, R0, 0x39 ;  /* 0x0000003900007836 */ /* 0x000fe20000000000 */
[----:B------:R-:W-:Y:S02]  /*be10*/  FSEL R207, R56, -INF , !P3 ;  /* 0xff80000038cf7808 */ /* 0x000fe40005800000 */
[-C--:B------:R-:W-:Y:S02]  /*be20*/  ISETP.GE.AND P3, PT, R40, R9.reuse, PT ;  /* 0x000000092800720c */ /* 0x080fe40003f66270 */
[----:B------:R-:W-:Y:S01]  /*be30*/  ISETP.GE.AND P1, PT, R39, R12, PT ;  /* 0x0000000c2700720c */ /* 0x000fe20003f26270 */
[----:B------:R-:W-:Y:S01]  /*be40*/  HMMA.16816.F32.BF16 R4, R4, R22, R164 ;  /* 0x000000160404723c */ /* 0x000fe200000418a4 */
[----:B------:R-:W-:-:S02]  /*be50*/  ISETP.GE.AND P6, PT, R41, R9, PT ;  /* 0x000000092900720c */ /* 0x000fc40003fc6270 */
[----:B------:R-:W-:Y:S02]  /*be60*/  ISETP.GE.AND P0, PT, R0, R9, PT ;  /* 0x000000090000720c */ /* 0x000fe40003f06270 */
[----:B------:R-:W-:Y:S02]  /*be70*/  P2R R9, PR, RZ, 0x8 ;  /* 0x00000008ff097803 */ /* 0x000fe40000000000 */
[----:B------:R-:W-:Y:S02]  /*be80*/  FSEL R42, R156, -INF , !P4 ;  /* 0xff8000009c2a7808 */ /* 0x000fe40006000000 */
[CC--:B------:R-:W-:Y:S02]  /*be90*/  ISETP.GE.AND P4, PT, R38.reuse, R11.reuse, PT ;  /* 0x0000000b2600720c */ /* 0x0c0fe40003f86270 */
[----:B------:R-:W-:Y:S02]  /*bea0*/  ISETP.GE.AND P3, PT, R38, R12, PT ;  /* 0x0000000c2600720c */ /* 0x000fe40003f66270 */
[----:B------:R-:W-:-:S02]  /*beb0*/  ISETP.GE.AND P2, PT, R39, R11, PT ;  /* 0x0000000b2700720c */ /* 0x000fc40003f46270 */
[----:B------:R-:W-:Y:S02]  /*bec0*/  FSEL R43, R159, -INF , !P1 ;  /* 0xff8000009f2b7808 */ /* 0x000fe40004800000 */
[----:B------:R-:W-:Y:S02]  /*bed0*/  ISETP.GE.AND P1, PT, R37, R12, PT ;  /* 0x0000000c2500720c */ /* 0x000fe40003f26270 */
[----:B------:R-:W-:Y:S02]  /*bee0*/  FSEL R35, R60, -INF , !P4 ;  /* 0xff8000003c237808 */ /* 0x000fe40006000000 */
[----:B------:R-:W-:Y:S02]  /*bef0*/  FSEL R38, R62, -INF , !P3 ;  /* 0xff8000003e267808 */ /* 0x000fe40005800000 */
[----:B------:R-:W-:Y:S02]  /*bf00*/  FSEL R34, R157, -INF , !P2 ;  /* 0xff8000009d227808 */ /* 0x000fe40005000000 */
[----:B------:R-:W-:-:S02]  /*bf10*/  ISETP.GE.AND P4, PT, R36, R11, PT ;  /* 0x0000000b2400720c */ /* 0x000fc40003f86270 */
[-C--:B------:R-:W-:Y:S02]  /*bf20*/  ISETP.GE.AND P3, PT, R36, R12.reuse, PT ;  /* 0x0000000c2400720c */ /* 0x080fe40003f66270 */
[-C--:B------:R-:W-:Y:S02]  /*bf30*/  ISETP.GE.AND P2, PT, R37, R11.reuse, PT ;  /* 0x0000000b2500720c */ /* 0x080fe40003f46270 */
[----:B------:R-:W-:Y:S02]  /*bf40*/  FSEL R36, R63, -INF , !P1 ;  /* 0xff8000003f247808 */ /* 0x000fe40004800000 */
[----:B------:R-:W-:Y:S02]  /*bf50*/  ISETP.GE.AND P1, PT, R33, R12, PT ;  /* 0x0000000c2100720c */ /* 0x000fe40003f26270 */
[----:B------:R-:W-:Y:S02]  /*bf60*/  FSEL R37, R61, -INF , !P2 ;  /* 0xff8000003d257808 */ /* 0x000fe40005000000 */
[----:B------:R-:W-:-:S02]  /*bf70*/  ISETP.GE.AND P2, PT, R33, R11, PT ;  /* 0x0000000b2100720c */ /* 0x000fc40003f46270 */
[----:B------:R-:W-:Y:S02]  /*bf80*/  FSEL R147, R147, -INF , !P1 ;  /* 0xff80000093937808 */ /* 0x000fe40004800000 */
[----:B------:R-:W-:Y:S02]  /*bf90*/  ISETP.GE.AND P1, PT, R15, R12, PT ;  /* 0x0000000c0f00720c */ /* 0x000fe40003f26270 */
[----:B------:R-:W-:Y:S02]  /*bfa0*/  FSEL R63, R145, -INF , !P2 ;  /* 0xff800000913f7808 */ /* 0x000fe40005000000 */
[----:B------:R-:W-:Y:S02]  /*bfb0*/  FSEL R62, R144, -INF , !P4 ;  /* 0xff800000903e7808 */ /* 0x000fe40006000000 */
[----:B------:R-:W-:Y:S02]  /*bfc0*/  FSEL R146, R146, -INF , !P3 ;  /* 0xff80000092927808 */ /* 0x000fe40005800000 */
[----:B------:R-:W-:-:S02]  /*bfd0*/  FSEL R145, R47, -INF , !P1 ;  /* 0xff8000002f917808 */ /* 0x000fc40004800000 */
[CC--:B------:R-:W-:Y:S02]  /*bfe0*/  ISETP.GE.AND P4, PT, R32.reuse, R11.reuse, PT ;  /* 0x0000000b2000720c */ /* 0x0c0fe40003f86270 */
[-C--:B------:R-:W-:Y:S02]  /*bff0*/  ISETP.GE.AND P3, PT, R32, R12.reuse, PT ;  /* 0x0000000c2000720c */ /* 0x080fe40003f66270 */
[----:B------:R-:W-:Y:S02]  /*c000*/  ISETP.GE.AND P2, PT, R15, R11, PT ;  /* 0x0000000b0f00720c */ /* 0x000fe40003f46270 */
[----:B------:R-:W-:Y:S02]  /*c010*/  ISETP.GE.AND P1, PT, R13, R12, PT ;  /* 0x0000000c0d00720c */ /* 0x000fe40003f26270 */
[----:B------:R-:W-:Y:S02]  /*c020*/  FSEL R39, R158, -INF , !P5 ;  /* 0xff8000009e277808 */ /* 0x000fe40006800000 */
[----:B------:R-:W-:-:S02]  /*c030*/  FSEL R101, R44, -INF , !P4 ;  /* 0xff8000002c657808 */ /* 0x000fc40006000000 */
[----:B------:R-:W-:Y:S02]  /*c040*/  FSEL R144, R46, -INF , !P3 ;  /* 0xff8000002e907808 */ /* 0x000fe40005800000 */
[----:B------:R-:W-:Y:S02]  /*c050*/  FSEL R102, R45, -INF , !P2 ;  /* 0xff8000002d667808 */ /* 0x000fe40005000000 */
[----:B------:R-:W-:Y:S02]  /*c060*/  FSEL R195, R55, -INF , !P1 ;  /* 0xff80000037c37808 */ /* 0x000fe40004800000 */
[CC--:B------:R-:W-:Y:S02]  /*c070*/  ISETP.GE.AND P4, PT, R14.reuse, R11.reuse, PT ;  /* 0x0000000b0e00720c */ /* 0x0c0fe40003f86270 */
[----:B------:R-:W-:Y:S02]  /*c080*/  ISETP.GE.AND P3, PT, R14, R12, PT ;  /* 0x0000000c0e00720c */ /* 0x000fe40003f66270 */
[----:B------:R-:W-:-:S02]  /*c090*/  ISETP.GE.AND P2, PT, R13, R11, PT ;  /* 0x0000000b0d00720c */ /* 0x000fc40003f46270 */
[-C--:B------:R-:W-:Y:S02]  /*c0a0*/  ISETP.GE.AND P5, PT, R8, R11.reuse, PT ;  /* 0x0000000b0800720c */ /* 0x080fe40003fa6270 */
[----:B------:R-:W-:Y:S02]  /*c0b0*/  ISETP.GE.AND P1, PT, R3, R11, PT ;  /* 0x0000000b0300720c */ /* 0x000fe40003f26270 */
[----:B------:R-:W-:Y:S02]  /*c0c0*/  FSEL R199, R57, -INF , !P6 ;  /* 0xff80000039c77808 */ /* 0x000fe40007000000 */
[----:B------:R-:W-:Y:S02]  /*c0d0*/  FSEL R168, R52, -INF , !P4 ;  /* 0xff80000034a87808 */ /* 0x000fe40006000000 */
[----:B------:R-:W-:Y:S02]  /*c0e0*/  FSEL R196, R54, -INF , !P3 ;  /* 0xff80000036c47808 */ /* 0x000fe40005800000 */
[----:B------:R-:W-:-:S02]  /*c0f0*/  FSEL R170, R53, -INF , !P2 ;  /* 0xff80000035aa7808 */ /* 0x000fc40005000000 */
[----:B------:R-:W-:Y:S02]  /*c100*/  FSEL R169, R28, -INF , !P5 ;  /* 0xff8000001ca97808 */ /* 0x000fe40006800000 */
[----:B------:R-:W-:Y:S02]  /*c110*/  FSEL R171, R29, -INF , !P1 ;  /* 0xff8000001dab7808 */ /* 0x000fe40004800000 */
[----:B------:R-:W-:Y:S02]  /*c120*/  ISETP.GE.AND P6, PT, R248, 0x4, PT ;  /* 0x00000004f800780c */ /* 0x000fe40003fc6270 */
[----:B------:R-:W-:Y:S02]  /*c130*/  ISETP.GE.AND P4, PT, R2, R10, PT ;  /* 0x0000000a0200720c */ /* 0x000fe40003f86270 */
[-C--:B------:R-:W-:Y:S02]  /*c140*/  ISETP.GE.AND P3, PT, R8, R12.reuse, PT ;  /* 0x0000000c0800720c */ /* 0x080fe40003f66270 */
[----:B------:R-:W-:-:S02]  /*c150*/  ISETP.GE.AND P2, PT, R3, R12, PT ;  /* 0x0000000c0300720c */ /* 0x000fc40003f46270 */
[----:B------:R-:W-:Y:S02]  /*c160*/  ISETP.GE.AND P5, PT, R41, R10, PT ;  /* 0x0000000a2900720c */ /* 0x000fe40003fa6270 */
[----:B------:R-:W-:Y:S02]  /*c170*/  ISETP.GE.AND P1, PT, R2, R12, PT ;  /* 0x0000000c0200720c */ /* 0x000fe40003f26270 */
[----:B------:R-:W-:Y:S02]  /*c180*/  FSEL R222, R58, -INF , !P4 ;  /* 0xff8000003ade7808 */ /* 0x000fe40006000000 */
[----:B------:R-:W-:Y:S02]  /*c190*/  FSEL R198, R30, -INF , !P3 ;  /* 0xff8000001ec67808 */ /* 0x000fe40005800000 */
[----:B------:R-:W-:Y:S02]  /*c1a0*/  FSEL R197, R31, -INF , !P2 ;  /* 0xff8000001fc57808 */ /* 0x000fe40005000000 */
[----:B------:R-:W-:-:S02]  /*c1b0*/  FSEL R221, R59, -INF , !P5 ;  /* 0xff8000003bdd7808 */ /* 0x000fc40006800000 */
[----:B------:R-:W-:Y:S02]  /*c1c0*/  FSEL R209, R26, -INF , !P1 ;  /* 0xff8000001ad17808 */ /* 0x000fe40004800000 */
[-C--:B------:R-:W-:Y:S02]  /*c1d0*/  ISETP.GE.AND P4, PT, R2, R11.reuse, PT ;  /* 0x0000000b0200720c */ /* 0x080fe40003f86270 */
[CC--:B------:R-:W-:Y:S02]  /*c1e0*/  ISETP.GE.AND P3, PT, R41.reuse, R11.reuse, PT ;  /* 0x0000000b2900720c */ /* 0x0c0fe40003f66270 */
[----:B------:R-:W-:Y:S02]  /*c1f0*/  ISETP.GE.AND P5, PT, R41, R12, PT ;  /* 0x0000000c2900720c */ /* 0x000fe40003fa6270 */
[-C--:B------:R-:W-:Y:S02]  /*c200*/  ISETP.GE.AND P2, PT, R40, R11.reuse, PT ;  /* 0x0000000b2800720c */ /* 0x080fe40003f46270 */
[----:B------:R-:W-:-:S02]  /*c210*/  ISETP.GE.AND P1, PT, R0, R11, PT ;  /* 0x0000000b0000720c */ /* 0x000fc40003f26270 */
[----:B------:R-:W-:Y:S02]  /*c220*/  FSEL R200, R24, -INF , !P4 ;  /* 0xff80000018c87808 */ /* 0x000fe40006000000 */
[----:B------:R-:W-:Y:S02]  /*c230*/  FSEL R201, R25, -INF , !P3 ;  /* 0xff80000019c97808 */ /* 0x000fe40005800000 */
[----:B------:R-:W-:Y:S02]  /*c240*/  FSEL R202, R4, -INF , !P2 ;  /* 0xff80000004ca7808 */ /* 0x000fe40005000000 */
[----:B------:R-:W-:Y:S02]  /*c250*/  FSEL R203, R5, -INF , !P1 ;  /* 0xff80000005cb7808 */ /* 0x000fe40004800000 */
[----:B------:R-:W-:Y:S02]  /*c260*/  FSEL R210, R27, -INF , !P5 ;  /* 0xff8000001bd27808 */ /* 0x000fe40006800000 */
[----:B------:R-:W-:-:S02]  /*c270*/  ISETP.GE.AND P4, PT, R40, R10, PT ;  /* 0x0000000a2800720c */ /* 0x000fc40003f86270 */
[----:B------:R-:W-:Y:S02]  /*c280*/  ISETP.GE.AND P3, PT, R40, R12, PT ;  /* 0x0000000c2800720c */ /* 0x000fe40003f66270 */
[C---:B------:R-:W-:Y:S02]  /*c290*/  ISETP.GE.AND P2, PT, R0.reuse, R10, PT ;  /* 0x0000000a0000720c */ /* 0x040fe40003f46270 */
[----:B------:R-:W-:Y:S02]  /*c2a0*/  ISETP.NE.AND P5, PT, R9, RZ, PT ;  /* 0x000000ff0900720c */ /* 0x000fe40003fa5270 */
[----:B------:R-:W-:Y:S02]  /*c2b0*/  ISETP.GE.AND P1, PT, R0, R12, PT ;  /* 0x0000000c0000720c */ /* 0x000fe40003f26270 */
[----:B------:R-:W-:Y:S02]  /*c2c0*/  FSEL R214, R17, -INF , !P0 ;  /* 0xff80000011d67808 */ /* 0x000fe40004000000 */
[----:B------:R-:W-:-:S02]  /*c2d0*/  FSEL R211, R6, -INF , !P3 ;  /* 0xff80000006d37808 */ /* 0x000fc40005800000 */
[----:B------:R-:W-:Y:S02]  /*c2e0*/  FSEL R212, R7, -INF , !P1 ;  /* 0xff80000007d47808 */ /* 0x000fe40004800000 */
[----:B------:R-:W-:Y:S02]  /*c2f0*/  FSEL R213, R16, -INF , !P5 ;  /* 0xff80000010d57808 */ /* 0x000fe40006800000 */
[----:B------:R-:W-:Y:S02]  /*c300*/  ISETP.NE.AND P0, PT, R228, RZ, PT ;  /* 0x000000ffe400720c */ /* 0x000fe40003f05270 */
[----:B------:R-:W-:Y:S02]  /*c310*/  FSEL R220, R18, -INF , !P4 ;  /* 0xff80000012dc7808 */ /* 0x000fe40006000000 */
[----:B------:R-:W-:Y:S01]  /*c320*/  FSEL R215, R19, -INF , !P2 ;  /* 0xff80000013d77808 */ /* 0x000fe20005000000 */
[----:B------:R-:W-:Y:S08]  /*c330*/  @!P6 BRA `(.L_x_670) ;  /* 0x0000000000dce947 */ /* 0x000ff00003800000 */
        /* <DEDUP_REMOVED lines=53> */
.L_x_672:
[----:B------:R-:W-:Y:S05]  /*c690*/  BSYNC B0 ;  /* 0x0000000000007941 */ /* 0x000fea0003800000 */
.L_x_671:
[----:B------:R-:W0:Y:S02]  /*c6a0*/  LDGDEPBAR ;  /* 0x00000000000079af */ /* 0x000e240000000000 */
.L_x_670:
[----:B------:R-:W-:Y:S01]  /*c6b0*/  FMNMX.FTZ R0, R225, R42, !PT ;  /* 0x0000002ae1007209 */ /* 0x000fe20007810000 */
[----:B-12---:R-:W-:Y:S01]  /*c6c0*/  VIADD R5, R251, 0x4 ;  /* 0x00000004fb057836 */ /* 0x006fe20000000000 */
[----:B------:R-:W-:Y:S01]  /*c6d0*/  PRMT R223, R234, 0x7054, R234 ;  /* 0x00007054eadf7816 */ /* 0x000fe200000000ea */
[----:B------:R-:W-:Y:S01]  /*c6e0*/  IMAD.SHL.U32 R20, R208, 0x2, RZ ;  /* 0x00000002d0147824 */ /* 0x000fe200078e00ff */
[----:B------:R-:W-:Y:S01]  /*c6f0*/  FMNMX.FTZ R0, R34, R0, !PT ;  /* 0x0000000022007209 */ /* 0x000fe20007810000 */
[----:B------:R-:W-:Y:S01]  /*c700*/  IMAD.WIDE.U32 R22, R5, -0x326172a9, RZ ;  /* 0xcd9e8d5705167825 */ /* 0x000fe200078e00ff */
[----:B------:R-:W-:Y:S02]  /*c710*/  LDSM.16.MT88.4 R44, [R180+0x6000] ;  /* 0x00600000b42c783b */ /* 0x000fe40000004200 */
[----:B------:R-:W-:Y:S02]  /*c720*/  FMNMX.FTZ R0, R35, R0, !PT ;  /* 0x0000000023007209 */ /* 0x000fe40007810000 */
[----:B------:R-:W-:Y:S01]  /*c730*/  LOP3.LUT R8, R247, UR23, R20, 0x96, !PT ;  /* 0x00000017f7087c12 */ /* 0x000fe2000f8e9614 */
[----:B------:R-:W-:Y:S01]  /*c740*/  LDSM.16.MT88.4 R48, [R178+0x6000] ;  /* 0x00600000b230783b */ /* 0x000fe20000004200 */
[----:B------:R-:W-:-:S03]  /*c750*/  FMNMX.FTZ R0, R37, R0, !PT ;  /* 0x0000000025007209 */ /* 0x000fc60007810000 */
[----:B------:R-:W-:Y:S01]  /*c760*/  IMAD.WIDE.U32 R8, R8, -0x326172a9, RZ ;  /* 0xcd9e8d5708087825 */ /* 0x000fe200078e00ff */
[----:B------:R-:W-:Y:S01]  /*c770*/  FMNMX.FTZ R0, R62, R0, !PT ;  /* 0x000000003e007209 */ /* 0x000fe20007810000 */
[----:B------:R-:W-:Y:S03]  /*c780*/  LDSM.16.MT88.4 R56, [R179+0x6000] ;  /* 0x00600000b338783b */ /* 0x000fe60000004200 */
        /* <DEDUP_REMOVED lines=40> */
[----:B------:R-:W-:-:S05]  /*ca10*/  LOP3.LUT R7, R7, UR11, R2, 0x96, !PT ;  /* 0x0000000b07077c12 */ /* 0x000fca000f8e9602 */
[----:B------:R-:W-:Y:S01]  /*ca20*/  IMAD.WIDE.U32 R54, R7, -0x326172a9, RZ ;  /* 0xcd9e8d5707367825 */ /* 0x000fe200078e00ff */
[----:B-1----:R-:W-:-:S03]  /*ca30*/  FMNMX.FTZ R2, R4, R10, !PT ;  /* 0x0000000a04027209 */ /* 0x002fc60007810000 */
[----:B------:R-:W-:Y:S01]  /*ca40*/  IMAD.WIDE.U32 R4, R5, -0x326172a9, RZ ;  /* 0xcd9e8d5705047825 */ /* 0x000fe200078e00ff */
[----:B--2---:R-:W-:Y:S01]  /*ca50*/  FMNMX.FTZ R3, R0, R11, !PT ;  /* 0x0000000b00037209 */ /* 0x004fe20007810000 */
[----:B------:R-:W1:Y:S03]  /*ca60*/  SHFL.BFLY PT, R7, R2, 0x1, 0x1f ;  /* 0x0c201f0002077f89 */ /* 0x000e6600000e0000 */
[----:B------:R-:W-:Y:S02]  /*ca70*/  LOP3.LUT R5, R5, UR12, R30, 0x96, !PT ;  /* 0x0000000c05057c12 */ /* 0x000fe4000f8e961e */
[----:B------:R-:W-:Y:S01]  /*ca80*/  LOP3.LUT R0, R55, UR10, R4, 0x96, !PT ;  /* 0x0000000a37007c12 */ /* 0x000fe2000f8e9604 */
[C---:B------:R-:W-:Y:S01]  /*ca90*/  FMUL.FTZ R13, R3.reuse, UR19 ;  /* 0x00000013030d7c20 */ /* 0x040fe20008410000 */
[----:B------:R-:W-:Y:S01]  /*caa0*/  FSETP.NEU.FTZ.AND P1, PT, R3, -INF , PT ;  /* 0xff8000000300780b */ /* 0x000fe20003f3d000 */
[----:B------:R-:W-:-:S03]  /*cab0*/  IMAD.WIDE.U32 R4, R5, -0x2daee0ad, RZ ;  /* 0xd2511f5305047825 */ /* 0x000fc600078e00ff */
[----:B------:R-:W-:Y:S01]  /*cac0*/  FSEL R13, R13, RZ, P1 ;  /* 0x000000ff0d0d7208 */ /* 0x000fe20000800000 */
[----:B------:R-:W-:Y:S01]  /*cad0*/  IMAD.WIDE.U32 R60, R0, -0x2daee0ad, RZ ;  /* 0xd2511f53003c7825 */ /* 0x000fe200078e00ff */
[----:B------:R-:W-:-:S03]  /*cae0*/  LOP3.LUT R6, R5, UR9, R6, 0x96, !PT ;  /* 0x0000000905067c12 */ /* 0x000fc6000f8e9606 */
[----:B------:R-:W-:Y:S01]  /*caf0*/  FFMA.FTZ R0, R42, UR19, -R13 ;  /* 0x000000132a007c23 */ /* 0x000fe2000801080d */
[----:B------:R-:W-:Y:S01]  /*cb00*/  LOP3.LUT R4, R61, UR5, R4, 0x96, !PT ;  /* 0x000000053d047c12 */ /* 0x000fe2000f8e9604 */
[----:B------:R-:W-:Y:S02]  /*cb10*/  IMAD.WIDE.U32 R52, R6, -0x326172a9, RZ ;  /* 0xcd9e8d5706347825 */ /* 0x000fe400078e00ff */
[----:B------:R2:W3:Y:S02]  /*cb20*/  MUFU.EX2 R24, R0 ;  /* 0x0000000000187308 */ /* 0x0004e40000000800 */
[----:B------:R-:W-:Y:S01]  /*cb30*/  IMAD.WIDE.U32 R4, R4, -0x326172a9, RZ ;  /* 0xcd9e8d5704047825 */ /* 0x000fe200078e00ff */
[----:B-1----:R-:W-:-:S03]  /*cb40*/  FMNMX.FTZ R2, R2, R7, !PT ;  /* 0x0000000702027209 */ /* 0x002fc60007810000 */
[--C-:B------:R-:W-:Y:S01]  /*cb50*/  FFMA.FTZ R7, R35, UR19, -R13.reuse ;  /* 0x0000001323077c23 */ /* 0x100fe2000801080d */
[--C-:B------:R-:W-:Y:S02]  /*cb60*/  SHF.R.U32.HI R6, RZ, 0x10, R4.reuse ;  /* 0x00000010ff067819 */ /* 0x100fe40000011604 */
[C---:B------:R-:W-:Y:S01]  /*cb70*/  FSETP.NEU.FTZ.AND P0, PT, R2.reuse, -INF , PT ;  /* 0xff8000000200780b */ /* 0x040fe20003f1d000 */
[----:B------:R-:W-:Y:S01]  /*cb80*/  FMUL.FTZ R16, R2, UR19 ;  /* 0x0000001302107c20 */ /* 0x000fe20008410000 */
[----:B------:R1:W-:Y:S01]  /*cb90*/  MUFU.EX2 R228, R7 ;  /* 0x0000000700e47308 */ /* 0x0003e20000000800 */
[----:B------:R-:W-:Y:S02]  /*cba0*/  LOP3.LUT R12, R4, 0xff, RZ, 0xc0, !PT ;  /* 0x000000ff040c7812 */ /* 0x000fe400078ec0ff */
[----:B------:R-:W-:Y:S01]  /*cbb0*/  SHF.R.U32.HI R11, RZ, 0x18, R4 ;  /* 0x00000018ff0b7819 */ /* 0x000fe20000011604 */
[----:B--2---:R-:W-:Y:S01]  /*cbc0*/  FFMA.FTZ R0, R34, UR19, -R13 ;  /* 0x0000001322007c23 */ /* 0x004fe2000801080d */
[----:B------:R-:W-:-:S03]  /*cbd0*/  FSEL R16, R16, RZ, P0 ;  /* 0x000000ff10107208 */ /* 0x000fc60000000000 */
[----:B------:R2:W4:Y:S01]  /*cbe0*/  MUFU.EX2 R231, R0 ;  /* 0x0000000000e77308 */ /* 0x0005220000000800 */
[----:B-1----:R-:W-:-:S07]  /*cbf0*/  FFMA.FTZ R7, R37, UR19, -R13 ;  /* 0x0000001325077c23 */ /* 0x002fce000801080d */
[----:B------:R1:W-:Y:S01]  /*cc00*/  MUFU.EX2 R21, R7 ;  /* 0x0000000700157308 */ /* 0x0003e20000000800 */
[----:B--2---:R-:W-:Y:S02]  /*cc10*/  LOP3.LUT R0, R4, 0xffff, RZ, 0xc0, !PT ;  /* 0x0000ffff04007812 */ /* 0x004fe400078ec0ff */
[----:B------:R-:W-:Y:S01]  /*cc20*/  LOP3.LUT R4, R5, UR17, R52, 0x96, !PT ;  /* 0x0000001105047c12 */ /* 0x000fe2000f8e9634 */
[----:B------:R-:W-:Y:S01]  /*cc30*/  FFMA.FTZ R5, R38, UR19, -R16 ;  /* 0x0000001326057c23 */ /* 0x000fe20008010810 */
[----:B------:R-:W-:Y:S02]  /*cc40*/  SHF.R.U32.HI R10, RZ, 0x8, R0 ;  /* 0x00000008ff0a7819 */ /* 0x000fe40000011600 */
[----:B------:R-:W-:Y:S01]  /*cc50*/  LOP3.LUT R0, R6, 0xff, RZ, 0xc0, !PT ;  /* 0x000000ff06007812 */ /* 0x000fe200078ec0ff */
[----:B------:R2:W-:Y:S01]  /*cc60*/  MUFU.EX2 R236, R5 ;  /* 0x0000000500ec7308 */ /* 0x0005e20000000800 */
[----:B------:R-:W-:Y:S02]  /*cc70*/  PRMT R12, R12, 0x5410, R10 ;  /* 0x000054100c0c7816 */ /* 0x000fe4000000000a */
[----:B------:R-:W-:Y:S01]  /*cc80*/  PRMT R15, R0, 0x5410, R11 ;  /* 0x00005410000f7816 */ /* 0x000fe2000000000b */
[----:B-1----:R-:W-:Y:S01]  /*cc90*/  FFMA.FTZ R7, R36, UR19, -R16 ;  /* 0x0000001324077c23 */ /* 0x002fe20008010810 */
[----:B------:R-:W-:-:S02]  /*cca0*/  LOP3.LUT R0, R4, 0xffff, RZ, 0xc0, !PT ;  /* 0x0000ffff04007812 */ /* 0x000fc400078ec0ff */
[----:B------:R-:W-:Y:S01]  /*ccb0*/  LOP3.LUT R11, R4, 0xff, RZ, 0xc0, !PT ;  /* 0x000000ff040b7812 */ /* 0x000fe200078ec0ff */
[----:B------:R1:W-:Y:S01]  /*ccc0*/  MUFU.EX2 R237, R7 ;  /* 0x0000000700ed7308 */ /* 0x0003e20000000800 */
[----:B------:R-:W-:Y:S02]  /*ccd0*/  SHF.R.U32.HI R6, RZ, 0x8, R0 ;  /* 0x00000008ff067819 */ /* 0x000fe40000011600 */
[----:B------:R-:W-:Y:S02]  /*cce0*/  FSEL R10, R3, RZ, P1 ;  /* 0x000000ff030a7208 */ /* 0x000fe40000800000 */
[----:B------:R-:W-:Y:S02]  /*ccf0*/  PRMT R14, R11, 0x5410, R6 ;  /* 0x000054100b0e7816 */ /* 0x000fe40000000006 */
[----:B------:R-:W-:Y:S01]  /*cd00*/  HSET2.LE.AND R6, R12, R223, PT ;  /* 0x000000df0c067233 */ /* 0x000fe20003803000 */
[----:B------:R-:W-:Y:S01]  /*cd10*/  FADD.FTZ R18, R225, -R10 ;  /* 0x8000000ae1127221 */ /* 0x000fe20000010000 */
[----:B--2---:R-:W-:-:S02]  /*cd20*/  SHF.R.U32.HI R5, RZ, 0x10, R4 ;  /* 0x00000010ff057819 */ /* 0x004fc40000011604 */
[----:B------:R-:W-:Y:S01]  /*cd30*/  SHF.R.U32.HI R4, RZ, 0x18, R4 ;  /* 0x00000018ff047819 */ /* 0x000fe20000011604 */
[----:B------:R-:W-:Y:S01]  /*cd40*/  FMUL.FTZ R18, R18, UR19 ;  /* 0x0000001312127c20 */ /* 0x000fe20008410000 */
[----:B------:R-:W-:Y:S02]  /*cd50*/  LOP3.LUT R0, R5, 0xff, RZ, 0xc0, !PT ;  /* 0x000000ff05007812 */ /* 0x000fe400078ec0ff */
[----:B------:R-:W-:Y:S01]  /*cd60*/  FSEL R5, R2, RZ, P0 ;  /* 0x000000ff02057208 */ /* 0x000fe20000000000 */
[----:B------:R-:W2:Y:S01]  /*cd70*/  MUFU.EX2 R141, R18 ;  /* 0x00000012008d7308 */ /* 0x000ea20000000800 */
[----:B------:R-:W-:Y:S01]  /*cd80*/  PRMT R17, R0, 0x5410, R4 ;  /* 0x0000541000117816 */ /* 0x000fe20000000004 */
[--C-:B------:R-:W-:Y:S01]  /*cd90*/  FFMA.FTZ R0, R39, UR19, -R16.reuse ;  /* 0x0000001327007c23 */ /* 0x100fe20008010810 */
[----:B-1----:R-:W-:Y:S01]  /*cda0*/  FMNMX.FTZ R7, R227, R64, !PT ;  /* 0x00000040e3077209 */ /* 0x002fe20007810000 */
[----:B------:R-:W-:Y:S01]  /*cdb0*/  FFMA.FTZ R4, R43, UR19, -R16 ;  /* 0x000000132b047c23 */ /* 0x000fe20008010810 */
[----:B------:R-:W-:Y:S01]  /*cdc0*/  FADD.FTZ R19, R224, -R5 ;  /* 0x80000005e0137221 */ /* 0x000fe20000010000 */
[----:B------:R-:W-:Y:S01]  /*cdd0*/  FMNMX.FTZ R5, R226, R66, !PT ;  /* 0x00000042e2057209 */ /* 0x000fe20007810000 */
[----:B---3--:R-:W-:Y:S01]  /*cde0*/  IMAD.MOV.U32 R43, RZ, RZ, R24 ;  /* 0x000000ffff2b7224 */ /* 0x008fe200078e0018 */
[----:B------:R1:W-:Y:S01]  /*cdf0*/  MUFU.EX2 R230, R0 ;  /* 0x0000000000e67308 */ /* 0x0003e20000000800 */
[----:B------:R-:W-:Y:S01]  /*ce00*/  FMNMX.FTZ R7, R98, R7, !PT ;  /* 0x0000000762077209 */ /* 0x000fe20007810000 */
[----:B------:R-:W3:Y:S01]  /*ce10*/  LDSM.16.MT88.4 R36, [R177+0x6000] ;  /* 0x00600000b124783b */ /* 0x000ee20000004200 */
[----:B------:R-:W-:-:S04]  /*ce20*/  FMNMX.FTZ R5, R172, R5, !PT ;  /* 0x00000005ac057209 */ /* 0x000fc80007810000 */
[----:B------:R-:W-:Y:S01]  /*ce30*/  FMNMX.FTZ R10, R99, R5, !PT ;  /* 0x00000005630a7209 */ /* 0x000fe20007810000 */
[----:B------:R5:W3:Y:S01]  /*ce40*/  MUFU.EX2 R34, R4 ;  /* 0x0000000400227308 */ /* 0x000ae20000000800 */
[----:B----4-:R-:W-:Y:S01]  /*ce50*/  F2FP.BF16.F32.PACK_AB R5, R231, R43 ;  /* 0x0000002be705723e */ /* 0x010fe200000010ff */
[-C--:B--2---:R-:W-:Y:S01]  /*ce60*/  FMUL.FTZ R104, R104, R141.reuse ;  /* 0x0000008d68687220 */ /* 0x084fe20000410000 */
[-C--:B------:R-:W-:Y:S01]  /*ce70*/  FMUL.FTZ R105, R105, R141.reuse ;  /* 0x0000008d69697220 */ /* 0x080fe20000410000 */
[-C--:B------:R-:W-:Y:S01]  /*ce80*/  FMUL.FTZ R128, R128, R141.reuse ;  /* 0x0000008d80807220 */ /* 0x080fe20000410000 */
[-C--:B------:R-:W-:Y:S01]  /*ce90*/  FMUL.FTZ R129, R129, R141.reuse ;  /* 0x0000008d81817220 */ /* 0x080fe20000410000 */
[-C--:B------:R-:W-:Y:S01]  /*cea0*/  FMUL.FTZ R132, R132, R141.reuse ;  /* 0x0000008d84847220 */ /* 0x080fe20000410000 */
[-C--:B------:R-:W-:Y:S01]  /*ceb0*/  FMUL.FTZ R133, R133, R141.reuse ;  /* 0x0000008d85857220 */ /* 0x080fe20000410000 */
[-C--:B------:R-:W-:Y:S01]  /*cec0*/  FMUL.FTZ R116, R116, R141.reuse ;  /* 0x0000008d74747220 */ /* 0x080fe20000410000 */
[----:B-1----:R-:W-:Y:S01]  /*ced0*/  F2FP.BF16.F32.PACK_AB R0, R21, R228 ;  /* 0x000000e41500723e */ /* 0x002fe200000010ff */
[-C--:B------:R-:W-:Y:S01]  /*cee0*/  FMUL.FTZ R117, R117, R141.reuse ;  /* 0x0000008d75757220 */ /* 0x080fe20000410000 */
[-C--:B------:R-:W-:Y:S01]  /*cef0*/  FMUL.FTZ R124, R124, R141.reuse ;  /* 0x0000008d7c7c7220 */ /* 0x080fe20000410000 */
[-C--:B------:R-:W-:Y:S01]  /*cf00*/  FMUL.FTZ R125, R125, R141.reuse ;  /* 0x0000008d7d7d7220 */ /* 0x080fe20000410000 */
[----:B------:R-:W-:Y:S01]  /*cf10*/  LOP3.LUT R6, R6, R0, RZ, 0xc0, !PT ;  /* 0x0000000006067212 */ /* 0x000fe200078ec0ff */
[-C--:B------:R-:W-:Y:S01]  /*cf20*/  FMUL.FTZ R76, R76, R141.reuse ;  /* 0x0000008d4c4c7220 */ /* 0x080fe20000410000 */
[----:B------:R-:W-:Y:S01]  /*cf30*/  F2FP.BF16.F32.PACK_AB R0, R237, R236 ;  /* 0x000000eced00723e */ /* 0x000fe200000010ff */
[----:B------:R-:W-:Y:S01]  /*cf40*/  FMUL.FTZ R77, R77, R141 ;  /* 0x0000008d4d4d7220 */ /* 0x000fe20000410000 */
[----:B-----5:R-:W-:Y:S01]  /*cf50*/  FMNMX.FTZ R4, R65, R7, !PT ;  /* 0x0000000741047209 */ /* 0x020fe20007810000 */
[-C--:B------:R-:W-:Y:S01]  /*cf60*/  FMUL.FTZ R84, R84, R141.reuse ;  /* 0x0000008d54547220 */ /* 0x080fe20000410000 */
[--C-:B------:R-:W-:Y:S01]  /*cf70*/  HSET2.LE.AND R7, R15, R223.reuse, PT ;  /* 0x000000df0f077233 */ /* 0x100fe20003803000 */
[-C--:B------:R-:W-:Y:S01]  /*cf80*/  FMUL.FTZ R85, R85, R141.reuse ;  /* 0x0000008d55557220 */ /* 0x080fe20000410000 */
[----:B------:R-:W-:Y:S01]  /*cf90*/  FMNMX.FTZ R11, R67, R4, !PT ;  /* 0x00000004430b7209 */ /* 0x000fe20007810000 */
[-C--:B------:R-:W-:Y:S01]  /*cfa0*/  FMUL.FTZ R88, R88, R141.reuse ;  /* 0x0000008d58587220 */ /* 0x080fe20000410000 */
[----:B------:R-:W-:Y:S01]  /*cfb0*/  HSET2.LE.AND R4, R14, R223, PT ;  /* 0x000000df0e047233 */ /* 0x000fe20003803000 */
[----:B------:R-:W-:Y:S01]  /*cfc0*/  FMUL.FTZ R89, R89, R141 ;  /* 0x0000008d59597220 */ /* 0x000fe20000410000 */
[----:B------:R-:W-:-:S02]  /*cfd0*/  LOP3.LUT R7, R7, R0, RZ, 0xc0, !PT ;  /* 0x0000000007077212 */ /* 0x000fc400078ec0ff */
[----:B------:R-:W-:Y:S02]  /*cfe0*/  FMNMX.FTZ R0, R100, R10, !PT ;  /* 0x0000000a64007209 */ /* 0x000fe40007810000 */
[----:B------:R-:W-:Y:S02]  /*cff0*/  FMNMX.FTZ R11, R173, R11, !PT ;  /* 0x0000000bad0b7209 */ /* 0x000fe40007810000 */
[----:B------:R-:W-:Y:S02]  /*d000*/  FMNMX.FTZ R10, R205, R0, !PT ;  /* 0x00000000cd0a7209 */ /* 0x000fe40007810000 */
[----:B------:R-:W-:Y:S02]  /*d010*/  FMNMX.FTZ R11, R143, R11, !PT ;  /* 0x0000000b8f0b7209 */ /* 0x000fe40007810000 */
[----:B------:R-:W-:Y:S02]  /*d020*/  LOP3.LUT R4, R4, R5, RZ, 0xc0, !PT ;  /* 0x0000000504047212 */ /* 0x000fe400078ec0ff */
[----:B------:R-:W-:Y:S01]  /*d030*/  HSET2.LE.AND R0, R17, R223, PT ;  /* 0x000000df11007233 */ /* 0x000fe20003803000 */
[----:B------:R-:W-:Y:S01]  /*d040*/  IMAD R17, R251, -0x326172a9, RZ ;  /* 0xcd9e8d57fb117824 */ /* 0x000fe200078e02ff */
[----:B---3--:R-:W-:-:S02]  /*d050*/  F2FP.BF16.F32.PACK_AB R5, R34, R230 ;  /* 0x000000e62205723e */ /* 0x008fc400000010ff */
[----:B------:R-:W-:Y:S02]  /*d060*/  FMNMX.FTZ R10, R206, R10, !PT ;  /* 0x0000000ace0a7209 */ /* 0x000fe40007810000 */
[----:B------:R-:W-:Y:S02]  /*d070*/  FMNMX.FTZ R11, R103, R11, !PT ;  /* 0x0000000b670b7209 */ /* 0x000fe40007810000 */
[----:B------:R-:W-:Y:S02]  /*d080*/  LOP3.LUT R5, R0, R5, RZ, 0xc0, !PT ;  /* 0x0000000500057212 */ /* 0x000fe400078ec0ff */
[----:B------:R-:W-:Y:S02]  /*d090*/  FMNMX.FTZ R0, R193, R10, !PT ;  /* 0x0000000ac1007209 */ /* 0x000fe40007810000 */
[----:B------:R-:W-:Y:S01]  /*d0a0*/  FMNMX.FTZ R10, R142, R11, !PT ;  /* 0x0000000b8e0a7209 */ /* 0x000fe20007810000 */
[----:B------:R-:W-:Y:S01]  /*d0b0*/  FMUL.FTZ R11, R19, UR19 ;  /* 0x00000013130b7c20 */ /* 0x000fe20008410000 */
[----:B------:R-:W-:Y:S01]  /*d0c0*/  FMNMX.FTZ R0, R194, R0, !PT ;  /* 0x00000000c2007209 */ /* 0x000fe20007810000 */
[----:B------:R-:W-:Y:S01]  /*d0d0*/  IMAD.WIDE.U32 R18, R229, -0x2daee0ad, RZ ;  /* 0xd2511f53e5127825 */ /* 0x000fe200078e00ff */
[----:B------:R-:W-:Y:S01]  /*d0e0*/  FMNMX.FTZ R10, R174, R10, !PT ;  /* 0x0000000aae0a7209 */ /* 0x000fe20007810000 */
[----:B------:R-:W1:Y:S01]  /*d0f0*/  MUFU.EX2 R140, R11 ;  /* 0x0000000b008c7308 */ /* 0x000e620000000800 */
[----:B------:R-:W-:-:S02]  /*d100*/  FMNMX.FTZ R0, R216, R0, !PT ;  /* 0x00000000d8007209 */ /* 0x000fc40007810000 */
[----:B------:R-:W-:Y:S02]  /*d110*/  FMNMX.FTZ R10, R192, R10, !PT ;  /* 0x0000000ac00a7209 */ /* 0x000fe40007810000 */
[----:B------:R-:W-:Y:S02]  /*d120*/  FMNMX.FTZ R0, R217, R0, !PT ;  /* 0x00000000d9007209 */ /* 0x000fe40007810000 */
[----:B------:R-:W-:Y:S02]  /*d130*/  FMNMX.FTZ R10, R175, R10, !PT ;  /* 0x0000000aaf0a7209 */ /* 0x000fe40007810000 */
[----:B------:R-:W-:Y:S02]  /*d140*/  FMNMX.FTZ R0, R218, R0, !PT ;  /* 0x00000000da007209 */ /* 0x000fe40007810000 */
[----:B------:R-:W-:Y:S02]  /*d150*/  FMNMX.FTZ R10, R204, R10, !PT ;  /* 0x0000000acc0a7209 */ /* 0x000fe40007810000 */
[----:B------:R-:W-:-:S02]  /*d160*/  LOP3.LUT R15, R9, UR16, R17, 0x96, !PT ;  /* 0x00000010090f7c12 */ /* 0x000fc4000f8e9611 */
[----:B------:R-:W-:Y:S02]  /*d170*/  FMNMX.FTZ R0, R219, R0, !PT ;  /* 0x00000000db007209 */ /* 0x000fe40007810000 */
[----:B------:R-:W-:Y:S01]  /*d180*/  FMNMX.FTZ R9, R207, R10, !PT ;  /* 0x0000000acf097209 */ /* 0x000fe20007810000 */
[-C--:B-1----:R-:W-:Y:S01]  /*d190*/  FMUL.FTZ R106, R106, R140.reuse ;  /* 0x0000008c6a6a7220 */ /* 0x082fe20000410000 */
[----:B------:R-:W-:Y:S01]  /*d1a0*/  LOP3.LUT R11, R19, UR15, R246, 0x96, !PT ;  /* 0x0000000f130b7c12 */ /* 0x000fe2000f8e96f6 */
[----:B------:R-:W-:Y:S01]  /*d1b0*/  FMUL.FTZ R107, R107, R140 ;  /* 0x0000008c6b6b7220 */ /* 0x000fe20000410000 */
[----:B------:R-:W-:Y:S01]  /*d1c0*/  FMNMX.FTZ R0, R222, R0, !PT ;  /* 0x00000000de007209 */ /* 0x000fe20007810000 */
[----:B------:R-:W-:Y:S01]  /*d1d0*/  FMUL.FTZ R130, R130, R140 ;  /* 0x0000008c82827220 */ /* 0x000fe20000410000 */
[----:B------:R-:W-:Y:S01]  /*d1e0*/  FMNMX.FTZ R9, R199, R9, !PT ;  /* 0x00000009c7097209 */ /* 0x000fe20007810000 */
[----:B------:R-:W-:Y:S01]  /*d1f0*/  IMAD.WIDE.U32 R40, R11, -0x326172a9, RZ ;  /* 0xcd9e8d570b287825 */ /* 0x000fe200078e00ff */
[----:B------:R-:W-:-:S03]  /*d200*/  FMNMX.FTZ R11, R221, R0, !PT ;  /* 0x00000000dd0b7209 */ /* 0x000fc60007810000 */
[-C--:B------:R-:W-:Y:S01]  /*d210*/  FMUL.FTZ R131, R131, R140.reuse ;  /* 0x0000008c83837220 */ /* 0x080fe20000410000 */
[----:B------:R-:W-:Y:S01]  /*d220*/  FMNMX.FTZ R0, R213, R9, !PT ;  /* 0x00000009d5007209 */ /* 0x000fe20007810000 */
[-C--:B------:R-:W-:Y:S01]  /*d230*/  FMUL.FTZ R134, R134, R140.reuse ;  /* 0x0000008c86867220 */ /* 0x080fe20000410000 */
[-C--:B------:R-:W-:Y:S01]  /*d240*/  FMUL.FTZ R135, R135, R140.reuse ;  /* 0x0000008c87877220 */ /* 0x080fe20000410000 */
[----:B------:R-:W-:Y:S01]  /*d250*/  FMUL.FTZ R118, R118, R140 ;  /* 0x0000008c76767220 */ /* 0x000fe20000410000 */
[----:B------:R-:W-:Y:S01]  /*d260*/  FMNMX.FTZ R10, R214, R0, !PT ;  /* 0x00000000d60a7209 */ /* 0x000fe20007810000 */
[-C--:B------:R-:W-:Y:S01]  /*d270*/  FMUL.FTZ R119, R119, R140.reuse ;  /* 0x0000008c77777220 */ /* 0x080fe20000410000 */
[----:B------:R-:W-:Y:S01]  /*d280*/  FMNMX.FTZ R0, R220, R11, !PT ;  /* 0x0000000bdc007209 */ /* 0x000fe20007810000 */
[-C--:B------:R-:W-:Y:S01]  /*d290*/  FMUL.FTZ R126, R126, R140.reuse ;  /* 0x0000008c7e7e7220 */ /* 0x080fe20000410000 */
[----:B------:R-:W-:Y:S01]  /*d2a0*/  FMUL.FTZ R127, R127, R140 ;  /* 0x0000008c7f7f7220 */ /* 0x000fe20000410000 */
[----:B------:R-:W-:Y:S01]  /*d2b0*/  SHFL.BFLY PT, R14, R10, 0x2, 0x1f ;  /* 0x0c401f000a0e7f89 */ /* 0x000fe200000e0000 */
[----:B------:R-:W-:Y:S01]  /*d2c0*/  FMNMX.FTZ R0, R215, R0, !PT ;  /* 0x00000000d7007209 */ /* 0x000fe20007810000 */
[-C--:B------:R-:W-:Y:S01]  /*d2d0*/  FMUL.FTZ R78, R78, R140.reuse ;  /* 0x0000008c4e4e7220 */ /* 0x080fe20000410000 */
[-C--:B------:R-:W-:Y:S01]  /*d2e0*/  FMUL.FTZ R79, R79, R140.reuse ;  /* 0x0000008c4f4f7220 */ /* 0x080fe20000410000 */
[-C--:B------:R-:W-:Y:S01]  /*d2f0*/  FMUL.FTZ R86, R86, R140.reuse ;  /* 0x0000008c56567220 */ /* 0x080fe20000410000 */
[-C--:B------:R-:W-:Y:S01]  /*d300*/  FMUL.FTZ R87, R87, R140.reuse ;  /* 0x0000008c57577220 */ /* 0x080fe20000410000 */
[----:B------:R-:W1:Y:S01]  /*d310*/  SHFL.BFLY PT, R12, R0, 0x2, 0x1f ;  /* 0x0c401f00000c7f89 */ /* 0x000e6200000e0000 */
[-C--:B------:R-:W-:Y:S01]  /*d320*/  FMUL.FTZ R90, R90, R140.reuse ;  /* 0x0000008c5a5a7220 */ /* 0x080fe20000410000 */
[----:B------:R-:W-:Y:S01]  /*d330*/  FMUL.FTZ R91, R91, R140 ;  /* 0x0000008c5b5b7220 */ /* 0x000fe20000410000 */
[----:B------:R-:W-:Y:S01]  /*d340*/  LOP3.LUT R11, R41, UR14, R8, 0x96, !PT ;  /* 0x0000000e290b7c12 */ /* 0x000fe2000f8e9608 */
[----:B------:R-:W-:Y:S01]  /*d350*/  IMAD.WIDE.U32 R8, R15, -0x2daee0ad, RZ ;  /* 0xd2511f530f087825 */ /* 0x000fe200078e00ff */
[C---:B------:R-:W-:Y:S06]  /*d360*/  HMMA.16816.F32.BF16 R164, R4.reuse, R36, R104 ;  /* 0x0000002404a4723c */ /* 0x040fec0000041868 */
[C---:B------:R-:W-:Y:S06]  /*d370*/  HMMA.16816.F32.BF16 R156, R4.reuse, R46, R128 ;  /* 0x0000002e049c723c */ /* 0x040fec0000041880 */
[C---:B------:R-:W-:Y:S06]  /*d380*/  HMMA.16816.F32.BF16 R148, R4.reuse, R50, R132 ;  /* 0x000000320494723c */ /* 0x040fec0000041884 */
[----:B------:R-:W-:Y:S01]  /*d390*/  HMMA.16816.F32.BF16 R104, R4, R38, R116 ;  /* 0x000000260468723c */ /* 0x000fe20000041874 */
[----:B-1----:R-:W-:-:S05]  /*d3a0*/  FMNMX.FTZ R0, R0, R12, !PT ;  /* 0x0000000c00007209 */ /* 0x002fca0007810000 */
[C---:B------:R-:W-:Y:S06]  /*d3b0*/  HMMA.16816.F32.BF16 R160, R4.reuse, R44, R124 ;  /* 0x0000002c04a0723c */ /* 0x040fec000004187c */
[C---:B------:R-:W-:Y:S06]  /*d3c0*/  HMMA.16816.F32.BF16 R152, R4.reuse, R48, R76 ;  /* 0x000000300498723c */ /* 0x040fec000004184c */
[C---:B------:R-:W-:Y:S06]  /*d3d0*/  HMMA.16816.F32.BF16 R132, R4.reuse, R56, R84 ;  /* 0x000000380484723c */ /* 0x040fec0000041854 */
[----:B------:R-:W-:Y:S01]  /*d3e0*/  HMMA.16816.F32.BF16 R128, R4, R58, R88 ;  /* 0x0000003a0480723c */ /* 0x000fe20000041858 */
[----:B------:R-:W-:-:S02]  /*d3f0*/  IMAD.MOV.U32 R86, RZ, RZ, R231 ;  /* 0x000000ffff567224 */ /* 0x000fc400078e00e7 */
[----:B------:R-:W-:-:S04]  /*d400*/  IMAD.MOV.U32 R87, RZ, RZ, R230 ;  /* 0x000000ffff577224 */ /* 0x000fc800078e00e6 */
[----:B------:R-:W-:Y:S01]  /*d410*/  IMAD.WIDE.U32 R6, R11, -0x2daee0ad, RZ ;  /* 0xd2511f530b067825 */ /* 0x000fe200078e00ff */
[----:B------:R-:W-:Y:S02]  /*d420*/  LOP3.LUT R4, R9, UR13, R18, 0x96, !PT ;  /* 0x0000000d09047c12 */ /* 0x000fe4000f8e9612 */
[----:B------:R-:W-:Y:S01]  /*d430*/  FMNMX.FTZ R9, R10, R14, !PT ;  /* 0x0000000e0a097209 */ /* 0x000fe20007810000 */
[----:B------:R-:W-:Y:S01]  /*d440*/  IMAD.MOV.U32 R89, RZ, RZ, R236 ;  /* 0x000000ffff597224 */ /* 0x000fe200078e00ec */
[----:B------:R-:W-:Y:S01]  /*d450*/  LOP3.LUT R7, R7, UR11, R8, 0x96, !PT ;  /* 0x0000000b07077c12 */ /* 0x000fe2000f8e9608 */
[----:B------:R-:W-:Y:S01]  /*d460*/  IMAD.WIDE.U32 R4, R4, -0x326172a9, RZ ;  /* 0xcd9e8d5704047825 */ /* 0x000fe200078e00ff */
[----:B------:R-:W1:Y:S03]  /*d470*/  SHFL.BFLY PT, R10, R0, 0x1, 0x1f ;  /* 0x0c201f00000a7f89 */ /* 0x000e6600000e0000 */
[----:B------:R-:W-:Y:S01]  /*d480*/  IMAD.WIDE.U32 R26, R7, -0x326172a9, RZ ;  /* 0xcd9e8d57071a7825 */ /* 0x000fe200078e00ff */
[----:B------:R-:W2:Y:S01]  /*d490*/  SHFL.BFLY PT, R8, R9, 0x1, 0x1f ;  /* 0x0c201f0009087f89 */ /* 0x000ea200000e0000 */
[----:B------:R-:W-:-:S02]  /*d4a0*/  LOP3.LUT R5, R5, UR12, R40, 0x96, !PT ;  /* 0x0000000c05057c12 */ /* 0x000fc4000f8e9628 */
[----:B------:R-:W-:Y:S01]  /*d4b0*/  IMAD.MOV.U32 R91, RZ, RZ, R34 ;  /* 0x000000ffff5b7224 */ /* 0x000fe200078e0022 */
[----:B------:R-:W-:Y:S01]  /*d4c0*/  LOP3.LUT R7, R27, UR10, R4, 0x96, !PT ;  /* 0x0000000a1b077c12 */ /* 0x000fe2000f8e9604 */
[----:B------:R-:W-:Y:S02]  /*d4d0*/  IMAD.MOV.U32 R90, RZ, RZ, R228 ;  /* 0x000000ffff5a7224 */ /* 0x000fe400078e00e4 */
[----:B------:R-:W-:-:S04]  /*d4e0*/  IMAD.WIDE.U32 R4, R5, -0x2daee0ad, RZ ;  /* 0xd2511f5305047825 */ /* 0x000fc800078e00ff */
[----:B------:R-:W-:Y:S01]  /*d4f0*/  IMAD.WIDE.U32 R28, R7, -0x2daee0ad, RZ ;  /* 0xd2511f53071c7825 */ /* 0x000fe200078e00ff */
[----:B------:R-:W-:-:S04]  /*d500*/  LOP3.LUT R11, R5, UR9, R6, 0x96, !PT ;  /* 0x00000009050b7c12 */ /* 0x000fc8000f8e9606 */
[----:B------:R-:W-:Y:S01]  /*d510*/  LOP3.LUT R4, R29, UR5, R4, 0x96, !PT ;  /* 0x000000051d047c12 */ /* 0x000fe2000f8e9604 */
[----:B------:R-:W-:Y:S01]  /*d520*/  IMAD.WIDE.U32 R24, R11, -0x326172a9, RZ ;  /* 0xcd9e8d570b187825 */ /* 0x000fe200078e00ff */
[----:B-1----:R-:W-:-:S03]  /*d530*/  FMNMX.FTZ R96, R0, R10, !PT ;  /* 0x0000000a00607209 */ /* 0x002fc60007810000 */
[----:B------:R-:W-:Y:S01]  /*d540*/  IMAD.WIDE.U32 R4, R4, -0x326172a9, RZ ;  /* 0xcd9e8d5704047825 */ /* 0x000fe200078e00ff */
[----:B--2---:R-:W-:Y:S02]  /*d550*/  FMNMX.FTZ R97, R9, R8, !PT ;  /* 0x0000000809617209 */ /* 0x004fe40007810000 */
[C---:B------:R-:W-:Y:S02]  /*d560*/  LOP3.LUT R6, R4.reuse, 0xffff, RZ, 0xc0, !PT ;  /* 0x0000ffff04067812 */ /* 0x040fe400078ec0ff */
[C---:B------:R-:W-:Y:S01]  /*d570*/  FSETP.NEU.FTZ.AND P1, PT, R97.reuse, -INF , PT ;  /* 0xff8000006100780b */ /* 0x040fe20003f3d000 */
[----:B------:R-:W-:Y:S01]  /*d580*/  FMUL.FTZ R8, R97, UR19 ;  /* 0x0000001361087c20 */ /* 0x000fe20008410000 */
[----:B------:R-:W-:Y:S02]  /*d590*/  SHF.R.U32.HI R7, RZ, 0x8, R6 ;  /* 0x00000008ff077819 */ /* 0x000fe40000011606 */
[----:B------:R-:W-:Y:S02]  /*d5a0*/  LOP3.LUT R6, R4, 0xff, RZ, 0xc0, !PT ;  /* 0x000000ff04067812 */ /* 0x000fe400078ec0ff */
[----:B------:R-:W-:-:S02]  /*d5b0*/  FSEL R12, R8, RZ, P1 ;  /* 0x000000ff080c7208 */ /* 0x000fc40000800000 */
[----:B------:R-:W-:Y:S02]  /*d5c0*/  SHF.R.U32.HI R0, RZ, 0x10, R4 ;  /* 0x00000010ff007819 */ /* 0x000fe40000011604 */
[----:B------:R-:W-:Y:S01]  /*d5d0*/  PRMT R14, R6, 0x5410, R7 ;  /* 0x00005410060e7816 */ /* 0x000fe20000000007 */
[----:B------:R-:W-:Y:S01]  /*d5e0*/  FFMA.FTZ R6, R64, UR19, -R12 ;  /* 0x0000001340067c23 */ /* 0x000fe2000801080c */
[----:B------:R-:W-:Y:S02]  /*d5f0*/  LOP3.LUT R0, R0, 0xff, RZ, 0xc0, !PT ;  /* 0x000000ff00007812 */ /* 0x000fe400078ec0ff */
        /* <DEDUP_REMOVED lines=24> */
[--C-:B------:R-:W-:Y:S01]  /*d780*/  FFMA.FTZ R6, R100, UR19, -R0.reuse ;  /* 0x0000001364067c23 */ /* 0x100fe20008010800 */
[----:B------:R-:W-:Y:S02]  /*d790*/  IMAD.MOV.U32 R100, RZ, RZ, R21 ;  /* 0x000000ffff647224 */ /* 0x000fe400078e0015 */
        /* <DEDUP_REMOVED lines=16> */
[----:B------:R-:W1:Y:S01]  /*d8a0*/  MUFU.EX2 R98, R6 ;  /* 0x0000000600627308 */ /* 0x000e620000000800 */
        /* <DEDUP_REMOVED lines=9> */
[-C--:B------:R-:W-:Y:S01]  /*d940*/  FMUL.FTZ R69, R69, R99.reuse ;  /* 0x0000006345457220 */ /* 0x080fe20000410000 */
[----:B------:R-:W-:Y:S01]  /*d950*/  F2FP.BF16.F32.PACK_AB R5, R251, R42 ;  /* 0x0000002afb05723e */ /* 0x000fe200000010ff */
[-C--:B------:R-:W-:Y:S01]  /*d960*/  FMUL.FTZ R72, R72, R99.reuse ;  /* 0x0000006348487220 */ /* 0x080fe20000410000 */
[-C--:B------:R-:W-:Y:S01]  /*d970*/  FMUL.FTZ R73, R73, R99.reuse ;  /* 0x0000006349497220 */ /* 0x080fe20000410000 */
[----:B------:R-:W-:Y:S01]  /*d980*/  FMUL.FTZ R80, R80, R99 ;  /* 0x0000006350507220 */ /* 0x000fe20000410000 */
[----:B------:R-:W-:Y:S01]  /*d990*/  LOP3.LUT R8, R4, R5, RZ, 0xc0, !PT ;  /* 0x0000000504087212 */ /* 0x000fe200078ec0ff */
[----:B------:R-:W-:Y:S01]  /*d9a0*/  FMUL.FTZ R81, R81, R99 ;  /* 0x0000006351517220 */ /* 0x000fe20000410000 */
[----:B------:R-:W-:Y:S01]  /*d9b0*/  HSET2.LE.AND R4, R7, R223, PT ;  /* 0x000000df07047233 */ /* 0x000fe20003803000 */
[----:B------:R-:W-:Y:S01]  /*d9c0*/  FFMA.FTZ R7, R142, UR19, -R12 ;  /* 0x000000138e077c23 */ /* 0x000fe2000801080c */
[----:B------:R-:W-:Y:S01]  /*d9d0*/  F2FP.BF16.F32.PACK_AB R5, R245, R246 ;  /* 0x000000f6f505723e */ /* 0x000fe200000010ff */
[-C--:B-1----:R-:W-:Y:S01]  /*d9e0*/  FMUL.FTZ R110, R110, R98.reuse ;  /* 0x000000626e6e7220 */ /* 0x082fe20000410000 */
[-C--:B------:R-:W-:Y:S01]  /*d9f0*/  FMUL.FTZ R111, R111, R98.reuse ;  /* 0x000000626f6f7220 */ /* 0x080fe20000410000 */
[----:B------:R-:W-:Y:S01]  /*da00*/  FMUL.FTZ R114, R114, R98 ;  /* 0x0000006272727220 */ /* 0x000fe20000410000 */
[----:B------:R-:W-:Y:S01]  /*da10*/  LOP3.LUT R9, R4, R5, RZ, 0xc0, !PT ;  /* 0x0000000504097212 */ /* 0x000fe200078ec0ff */
[----:B------:R-:W-:-:S02]  /*da20*/  VIADD R4, R20, 0x1 ;  /* 0x0000000114047836 */ /* 0x000fc40000000000 */
[-C--:B------:R-:W-:Y:S01]  /*da30*/  FMUL.FTZ R115, R115, R98.reuse ;  /* 0x0000006273737220 */ /* 0x080fe20000410000 */
[-C--:B------:R-:W-:Y:S01]  /*da40*/  FMUL.FTZ R122, R122, R98.reuse ;  /* 0x000000627a7a7220 */ /* 0x080fe20000410000 */
[-C--:B------:R-:W-:Y:S01]  /*da50*/  FMUL.FTZ R123, R123, R98.reuse ;  /* 0x000000627b7b7220 */ /* 0x080fe20000410000 */
[-C--:B------:R-:W-:Y:S01]  /*da60*/  FMUL.FTZ R70, R70, R98.reuse ;  /* 0x0000006246467220 */ /* 0x080fe20000410000 */
[----:B------:R-:W-:Y:S01]  /*da70*/  LOP3.LUT R5, R247, UR23, R4, 0x96, !PT ;  /* 0x00000017f7057c12 */ /* 0x000fe2000f8e9604 */
[----:B------:R-:W-:Y:S01]  /*da80*/  FFMA.FTZ R4, R173, UR19, -R12 ;  /* 0x00000013ad047c23 */ /* 0x000fe2000801080c */
[----:B------:R-:W-:Y:S02]  /*da90*/  IMAD.MOV.U32 R247, RZ, RZ, R237 ;  /* 0x000000fffff77224 */ /* 0x000fe400078e00ed */
[-C--:B------:R-:W-:Y:S01]  /*daa0*/  FMUL.FTZ R71, R71, R98.reuse ;  /* 0x0000006247477220 */ /* 0x080fe20000410000 */
[----:B------:R1:W-:Y:S01]  /*dab0*/  MUFU.EX2 R237, R7 ;  /* 0x0000000700ed7308 */ /* 0x0003e20000000800 */
[----:B------:R-:W-:Y:S01]  /*dac0*/  IMAD.WIDE.U32 R14, R5, -0x326172a9, RZ ;  /* 0xcd9e8d57050e7825 */ /* 0x000fe200078e00ff */
[C---:B------:R-:W-:Y:S03]  /*dad0*/  HMMA.16816.F32.BF16 R76, R8.reuse, R36, R108 ;  /* 0x00000024084c723c */ /* 0x040fe6000004186c */
[-C--:B------:R-:W-:Y:S01]  /*dae0*/  FMUL.FTZ R74, R74, R98.reuse ;  /* 0x000000624a4a7220 */ /* 0x080fe20000410000 */
[-C--:B------:R-:W-:Y:S01]  /*daf0*/  FMUL.FTZ R75, R75, R98.reuse ;  /* 0x000000624b4b7220 */ /* 0x080fe20000410000 */
[-C--:B------:R-:W-:Y:S01]  /*db00*/  FMUL.FTZ R82, R82, R98.reuse ;  /* 0x0000006252527220 */ /* 0x080fe20000410000 */
[----:B------:R-:W-:Y:S01]  /*db10*/  LOP3.LUT R5, R15, UR16, R22, 0x96, !PT ;  /* 0x000000100f057c12 */ /* 0x000fe2000f8e9616 */
[----:B------:R-:W-:Y:S01]  /*db20*/  FMUL.FTZ R83, R83, R98 ;  /* 0x0000006253537220 */ /* 0x000fe20000410000 */
[----:B------:R2:W-:Y:S01]  /*db30*/  MUFU.EX2 R238, R4 ;  /* 0x0000000400ee7308 */ /* 0x0005e20000000800 */
[----:B------:R-:W-:Y:S01]  /*db40*/  LOP3.LUT R6, R15, UR16, R17, 0x96, !PT ;  /* 0x000000100f067c12 */ /* 0x000fe2000f8e9611 */
[----:B------:R-:W-:Y:S01]  /*db50*/  FFMA.FTZ R17, R146, UR19, -R16 ;  /* 0x0000001392117c23 */ /* 0x000fe20008010810 */
[--C-:B------:R-:W-:Y:S01]  /*db60*/  LOP3.LUT R15, R41, UR14, R14.reuse, 0x96, !PT ;  /* 0x0000000e290f7c12 */ /* 0x100fe2000f8e960e */
[----:B------:R-:W-:Y:S01]  /*db70*/  IMAD.WIDE.U32 R20, R5, -0x2daee0ad, RZ ;  /* 0xd2511f5305147825 */ /* 0x000fe200078e00ff */
[----:B------:R-:W-:Y:S01]  /*db80*/  LOP3.LUT R14, R31, UR14, R14, 0x96, !PT ;  /* 0x0000000e1f0e7c12 */ /* 0x000fe2000f8e960e */
[----:B------:R-:W-:Y:S01]  /*db90*/  HMMA.16816.F32.BF16 R124, R8, R38, R112 ;  /* 0x00000026087c723c */ /* 0x000fe20000041870 */
[----:B------:R-:W-:Y:S01]  /*dba0*/  LDSM.16.MT88.4 R36, [R179+0x6800] ;  /* 0x00680000b324783b */ /* 0x000fe20000004200 */
[----:B------:R-:W-:Y:S01]  /*dbb0*/  IMAD.WIDE.U32 R22, R6, -0x2daee0ad, RZ ;  /* 0xd2511f5306167825 */ /* 0x000fe200078e00ff */
[----:B------:R-:W-:-:S03]  /*dbc0*/  LOP3.LUT R5, R21, UR13, R32, 0x96, !PT ;  /* 0x0000000d15057c12 */ /* 0x000fc6000f8e9620 */
[----:B-1----:R-:W-:Y:S01]  /*dbd0*/  FFMA.FTZ R7, R102, UR19, -R13 ;  /* 0x0000001366077c23 */ /* 0x002fe2000801080d */
[----:B------:R-:W-:Y:S01]  /*dbe0*/  LOP3.LUT R6, R25, UR8, R26, 0x96, !PT ;  /* 0x0000000819067c12 */ /* 0x000fe2000f8e961a */
[----:B------:R-:W-:Y:S01]  /*dbf0*/  IMAD.WIDE.U32 R32, R14, -0x2daee0ad, RZ ;  /* 0xd2511f530e207825 */ /* 0x000fe200078e00ff */
[----:B------:R-:W-:Y:S01]  /*dc00*/  LOP3.LUT R41, R23, UR13, R18, 0x96, !PT ;  /* 0x0000000d17297c12 */ /* 0x000fe2000f8e9612 */
[----:B------:R-:W-:Y:S01]  /*dc10*/  MUFU.EX2 R228, R7 ;  /* 0x0000000700e47308 */ /* 0x000fe20000000800 */
[----:B------:R-:W-:Y:S01]  /*dc20*/  LOP3.LUT R14, R53, UR8, R54, 0x96, !PT ;  /* 0x00000008350e7c12 */ /* 0x000fe2000f8e9636 */
[----:B------:R-:W-:-:S04]  /*dc30*/  IMAD.WIDE.U32 R18, R5, -0x326172a9, RZ ;  /* 0xcd9e8d5705127825 */ /* 0x000fc800078e00ff */
[----:B--2---:R-:W-:Y:S01]  /*dc40*/  FFMA.FTZ R4, R143, UR19, -R12 ;  /* 0x000000138f047c23 */ /* 0x004fe2000801080c */
[----:B------:R-:W-:Y:S01]  /*dc50*/  LOP3.LUT R5, R33, UR11, R20, 0x96, !PT ;  /* 0x0000000b21057c12 */ /* 0x000fe2000f8e9614 */
[----:B------:R-:W-:Y:S01]  /*dc60*/  LDSM.16.MT88.4 R24, [R180+0x6800] ;  /* 0x00680000b418783b */ /* 0x000fe20000004200 */
[----:B------:R-:W-:Y:S01]  /*dc70*/  IMAD.WIDE.U32 R34, R15, -0x2daee0ad, RZ ;  /* 0xd2511f530f227825 */ /* 0x000fe200078e00ff */
[----:B------:R-:W-:Y:S01]  /*dc80*/  LOP3.LUT R33, R19, UR12, R30, 0x96, !PT ;  /* 0x0000000c13217c12 */ /* 0x000fe2000f8e961e */
[----:B------:R1:W-:Y:S01]  /*dc90*/  MUFU.EX2 R239, R4 ;  /* 0x0000000400ef7308 */ /* 0x0003e20000000800 */
[----:B------:R-:W-:Y:S01]  /*dca0*/  HMMA.16816.F32.BF16 R64, R8, R44, R120 ;  /* 0x0000002c0840723c */ /* 0x000fe20000041878 */
[----:B------:R-:W-:Y:S01]  /*dcb0*/  IMAD.WIDE.U32 R84, R5, -0x326172a9, RZ ;  /* 0xcd9e8d5705547825 */ /* 0x000fe200078e00ff */
[----:B------:R-:W-:-:S03]  /*dcc0*/  LOP3.LUT R35, R35, UR11, R22, 0x96, !PT ;  /* 0x0000000b23237c12 */ /* 0x000fc6000f8e9616 */
[-C--:B------:R-:W-:Y:S01]  /*dcd0*/  FMUL.FTZ R136, R136, R99.reuse ;  /* 0x0000006388887220 */ /* 0x080fe20000410000 */
[-C--:B------:R-:W-:Y:S01]  /*dce0*/  FMUL.FTZ R137, R137, R99.reuse ;  /* 0x0000006389897220 */ /* 0x080fe20000410000 */
[-C--:B------:R-:W-:Y:S01]  /*dcf0*/  FMUL.FTZ R138, R138, R98.reuse ;  /* 0x000000628a8a7220 */ /* 0x080fe20000410000 */
[----:B------:R-:W-:Y:S01]  /*dd00*/  LOP3.LUT R23, R85, UR10, R18, 0x96, !PT ;  /* 0x0000000a55177c12 */ /* 0x000fe2000f8e9612 */
[----:B------:R-:W-:Y:S01]  /*dd10*/  MUFU.EX2 R227, R17 ;  /* 0x0000001100e37308 */ /* 0x000fe20000000800 */
[C---:B------:R-:W-:Y:S01]  /*dd20*/  HMMA.16816.F32.BF16 R116, R8.reuse, R46, R68 ;  /* 0x0000002e0874723c */ /* 0x040fe20000041844 */
[----:B------:R-:W-:Y:S01]  /*dd30*/  LDSM.16.MT88.4 R44, [R178+0x6800] ;  /* 0x00680000b22c783b */ /* 0x000fe20000004200 */
[-C--:B------:R-:W-:Y:S01]  /*dd40*/  FMUL.FTZ R139, R139, R98.reuse ;  /* 0x000000628b8b7220 */ /* 0x080fe20000410000 */
[-C--:B------:R-:W-:Y:S01]  /*dd50*/  FMUL.FTZ R92, R92, R99.reuse ;  /* 0x000000635c5c7220 */ /* 0x080fe20000410000 */
[----:B------:R-:W-:Y:S01]  /*dd60*/  FMUL.FTZ R93, R93, R99 ;  /* 0x000000635d5d7220 */ /* 0x000fe20000410000 */
[-C--:B------:R-:W-:Y:S01]  /*dd70*/  FMUL.FTZ R94, R94, R98.reuse ;  /* 0x000000625e5e7220 */ /* 0x080fe20000410000 */
[----:B------:R-:W-:Y:S01]  /*dd80*/  FMUL.FTZ R95, R95, R98 ;  /* 0x000000625f5f7220 */ /* 0x000fe20000410000 */
[----:B------:R-:W-:Y:S01]  /*dd90*/  HMMA.16816.F32.BF16 R120, R8, R48, R72 ;  /* 0x000000300878723c */ /* 0x000fe20000041848 */
[----:B-1----:R-:W-:-:S04]  /*dda0*/  FFMA.FTZ R4, R103, UR19, -R12 ;  /* 0x0000001367047c23 */ /* 0x002fc8000801080c */
[----:B------:R1:W-:Y:S01]  /*ddb0*/  MUFU.EX2 R236, R4 ;  /* 0x0000000400ec7308 */ /* 0x0003e20000000800 */
[----:B------:R-:W-:Y:S01]  /*ddc0*/  HMMA.16816.F32.BF16 R52, R8, R50, R80 ;  /* 0x000000320834723c */ /* 0x000fe20000041850 */
[----:B------:R-:W-:-:S05]  /*ddd0*/  IMAD.WIDE.U32 R48, R23, -0x2daee0ad, RZ ;  /* 0xd2511f5317307825 */ /* 0x000fca00078e00ff */
[C---:B------:R-:W-:Y:S06]  /*dde0*/  HMMA.16816.F32.BF16 R136, R8.reuse, R56, R136 ;  /* 0x000000380888723c */ /* 0x040fec0000041888 */
[----:B------:R-:W-:Y:S01]  /*ddf0*/  HMMA.16816.F32.BF16 R72, R8, R58, R92 ;  /* 0x0000003a0848723c */ /* 0x000fe2000004185c */
[----:B-1----:R-:W-:-:S06]  /*de00*/  FFMA.FTZ R4, R62, UR19, -R13 ;  /* 0x000000133e047c23 */ /* 0x002fcc000801080d */
[----:B------:R-:W-:Y:S01]  /*de10*/  FFMA.FTZ R10, R194, UR19, -R0 ;  /* 0x00000013c20a7c23 */ /* 0x000fe20008010800 */
[----:B------:R1:W-:Y:S01]  /*de20*/  MUFU.EX2 R231, R4 ;  /* 0x0000000400e77308 */ /* 0x0003e20000000800 */
[----:B------:R-:W-:Y:S02]  /*de30*/  IMAD.MOV.U32 R194, RZ, RZ, R89 ;  /* 0x000000ffffc27224 */ /* 0x000fe400078e0059 */
[----:B-1----:R-:W-:-:S05]  /*de40*/  FFMA.FTZ R4, R63, UR19, -R13 ;  /* 0x000000133f047c23 */ /* 0x002fca000801080d */
[----:B------:R1:W2:Y:S02]  /*de50*/  MUFU.EX2 R230, R4 ;  /* 0x0000000400e67308 */ /* 0x0002a40000000800 */
[----:B-1----:R-:W-:-:S06]  /*de60*/  FFMA.FTZ R4, R101, UR19, -R13 ;  /* 0x0000001365047c23 */ /* 0x002fcc000801080d */
[----:B------:R1:W3:Y:S02]  /*de70*/  MUFU.EX2 R229, R4 ;  /* 0x0000000400e57308 */ /* 0x0002e40000000800 */
[----:B-1----:R-:W-:-:S04]  /*de80*/  IMAD.WIDE.U32 R4, R14, -0x2daee0ad, RZ ;  /* 0xd2511f530e047825 */ /* 0x002fc800078e00ff */
[----:B------:R-:W-:Y:S01]  /*de90*/  IMAD.WIDE.U32 R14, R6, -0x2daee0ad, RZ ;  /* 0xd2511f53060e7825 */ /* 0x000fe200078e00ff */
[----:B------:R-:W-:Y:S02]  /*dea0*/  SHF.R.U32.HI R7, RZ, 0x10, R4 ;  /* 0x00000010ff077819 */ /* 0x000fe40000011604 */
[C---:B------:R-:W-:Y:S02]  /*deb0*/  LOP3.LUT R6, R4.reuse, 0xffff, RZ, 0xc0, !PT ;  /* 0x0000ffff04067812 */ /* 0x040fe400078ec0ff */
[----:B------:R-:W-:Y:S02]  /*dec0*/  LOP3.LUT R17, R15, UR18, R28, 0x96, !PT ;  /* 0x000000120f117c12 */ /* 0x000fe4000f8e961c */
[----:B------:R-:W-:Y:S01]  /*ded0*/  LOP3.LUT R18, R4, 0xff, RZ, 0xc0, !PT ;  /* 0x000000ff04127812 */ /* 0x000fe200078ec0ff */
[----:B------:R-:W1:Y:S01]  /*dee0*/  LDSM.16.MT88.4 R28, [R177+0x6800] ;  /* 0x00680000b11c783b */ /* 0x000e620000004200 */
[----:B------:R-:W-:Y:S01]  /*def0*/  SHF.R.U32.HI R19, RZ, 0x18, R4 ;  /* 0x00000018ff137819 */ /* 0x000fe20000011604 */
[----:B------:R-:W-:Y:S01]  /*df00*/  FFMA.FTZ R4, R147, UR19, -R16 ;  /* 0x0000001393047c23 */ /* 0x000fe20008010810 */
[----:B------:R-:W-:-:S02]  /*df10*/  LOP3.LUT R7, R7, 0xff, RZ, 0xc0, !PT ;  /* 0x000000ff07077812 */ /* 0x000fc400078ec0ff */
[----:B------:R-:W-:Y:S01]  /*df20*/  SHF.R.U32.HI R6, RZ, 0x8, R6 ;  /* 0x00000008ff067819 */ /* 0x000fe20000011606 */
[----:B------:R4:W-:Y:S01]  /*df30*/  MUFU.EX2 R226, R4 ;  /* 0x0000000400e27308 */ /* 0x0009e20000000800 */
[----:B------:R-:W-:Y:S01]  /*df40*/  PRMT R22, R7, 0x5410, R19 ;  /* 0x0000541007167816 */ /* 0x000fe20000000013 */
[----:B------:R-:W-:Y:S01]  /*df50*/  FFMA.FTZ R7, R145, UR19, -R16 ;  /* 0x0000001391077c23 */ /* 0x000fe20008010810 */
[----:B------:R-:W-:Y:S02]  /*df60*/  PRMT R21, R18, 0x5410, R6 ;  /* 0x0000541012157816 */ /* 0x000fe40000000006 */
[C---:B------:R-:W-:Y:S02]  /*df70*/  LOP3.LUT R8, R14.reuse, 0xffff, RZ, 0xc0, !PT ;  /* 0x0000ffff0e087812 */ /* 0x040fe400078ec0ff */
[----:B------:R-:W-:Y:S01]  /*df80*/  SHF.R.U32.HI R9, RZ, 0x10, R14 ;  /* 0x00000010ff097819 */ /* 0x000fe2000001160e */
[----:B------:R5:W-:Y:S01]  /*df90*/  MUFU.EX2 R224, R7 ;  /* 0x0000000700e07308 */ /* 0x000be20000000800 */
[----:B------:R-:W-:-:S02]  /*dfa0*/  LOP3.LUT R11, R14, 0xff, RZ, 0xc0, !PT ;  /* 0x000000ff0e0b7812 */ /* 0x000fc400078ec0ff */
[----:B------:R-:W-:Y:S02]  /*dfb0*/  SHF.R.U32.HI R8, RZ, 0x8, R8 ;  /* 0x00000008ff087819 */ /* 0x000fe40000011608 */
[----:B------:R-:W-:Y:S02]  /*dfc0*/  SHF.R.U32.HI R15, RZ, 0x18, R14 ;  /* 0x00000018ff0f7819 */ /* 0x000fe4000001160e */
[----:B------:R-:W-:Y:S02]  /*dfd0*/  LOP3.LUT R9, R9, 0xff, RZ, 0xc0, !PT ;  /* 0x000000ff09097812 */ /* 0x000fe400078ec0ff */
[----:B----4-:R-:W-:Y:S01]  /*dfe0*/  LOP3.LUT R4, R5, UR18, R60, 0x96, !PT ;  /* 0x0000001205047c12 */ /* 0x010fe2000f8e963c */
[----:B------:R-:W-:Y:S01]  /*dff0*/  FFMA.FTZ R5, R144, UR19, -R16 ;  /* 0x0000001390057c23 */ /* 0x000fe20008010810 */
[----:B------:R-:W-:Y:S02]  /*e000*/  LOP3.LUT R14, R17, 0xff, RZ, 0xc0, !PT ;  /* 0x000000ff110e7812 */ /* 0x000fe400078ec0ff */
[----:B------:R-:W-:Y:S01]  /*e010*/  SHF.R.U32.HI R6, RZ, 0x10, R4 ;  /* 0x00000010ff067819 */ /* 0x000fe20000011604 */
[----:B------:R4:W1:Y:S01]  /*e020*/  MUFU.EX2 R225, R5 ;  /* 0x0000000500e17308 */ /* 0x0008620000000800 */
[----:B------:R-:W-:-:S02]  /*e030*/  LOP3.LUT R18, R4, 0xff, RZ, 0xc0, !PT ;  /* 0x000000ff04127812 */ /* 0x000fc400078ec0ff */
[----:B------:R-:W-:Y:S02]  /*e040*/  LOP3.LUT R19, R6, 0xff, RZ, 0xc0, !PT ;  /* 0x000000ff06137812 */ /* 0x000fe400078ec0ff */
[----:B------:R-:W-:Y:S02]  /*e050*/  SHF.R.U32.HI R20, RZ, 0x18, R4 ;  /* 0x00000018ff147819 */ /* 0x000fe40000011604 */
[--C-:B------:R-:W-:Y:S01]  /*e060*/  HSET2.LE.AND R6, R21, R223.reuse, PT ;  /* 0x000000df15067233 */ /* 0x100fe20003803000 */
[----:B------:R-:W-:Y:S01]  /*e070*/  FFMA.FTZ R21, R175, UR19, -R12 ;  /* 0x00000013af157c23 */ /* 0x000fe2000801080c */
[----:B------:R-:W-:Y:S02]  /*e080*/  PRMT R19, R19, 0x5410, R20 ;  /* 0x0000541013137816 */ /* 0x000fe40000000014 */
[--C-:B-----5:R-:W-:Y:S01]  /*e090*/  HSET2.LE.AND R7, R22, R223.reuse, PT ;  /* 0x000000df16077233 */ /* 0x120fe20003803000 */
[----:B------:R-:W-:Y:S02]  /*e0a0*/  MUFU.EX2 R175, R21 ;  /* 0x0000001500af7308 */ /* 0x000fe40000000800 */
[----:B------:R-:W-:-:S02]  /*e0b0*/  HSET2.LE.AND R20, R19, R223, PT ;  /* 0x000000df13147233 */ /* 0x000fc40003803000 */
[----:B--2---:R-:W-:Y:S02]  /*e0c0*/  F2FP.BF16.F32.PACK_AB R19, R230, R231 ;  /* 0x000000e7e613723e */ /* 0x004fe400000010ff */
[----:B----4-:R-:W-:Y:S02]  /*e0d0*/  LOP3.LUT R5, R4, 0xffff, RZ, 0xc0, !PT ;  /* 0x0000ffff04057812 */ /* 0x010fe400078ec0ff */
[----:B---3--:R-:W-:Y:S02]  /*e0e0*/  F2FP.BF16.F32.PACK_AB R4, R228, R229 ;  /* 0x000000e5e404723e */ /* 0x008fe400000010ff */
[----:B------:R-:W-:Y:S02]  /*e0f0*/  SHF.R.U32.HI R5, RZ, 0x8, R5 ;  /* 0x00000008ff057819 */ /* 0x000fe40000011605 */
[----:B------:R-:W-:Y:S01]  /*e100*/  LOP3.LUT R6, R6, R4, RZ, 0xc0, !PT ;  /* 0x0000000406067212 */ /* 0x000fe200078ec0ff */
[--C-:B------:R-:W-:Y:S01]  /*e110*/  FFMA.FTZ R4, R192, UR19, -R12.reuse ;  /* 0x00000013c0047c23 */ /* 0x100fe2000801080c */
[----:B------:R-:W-:Y:S01]  /*e120*/  PRMT R18, R18, 0x5410, R5 ;  /* 0x0000541012127816 */ /* 0x000fe20000000005 */
[----:B------:R-:W-:Y:S01]  /*e130*/  FFMA.FTZ R5, R174, UR19, -R12 ;  /* 0x00000013ae057c23 */ /* 0x000fe2000801080c */
[----:B------:R-:W-:Y:S01]  /*e140*/  IMAD.MOV.U32 R192, RZ, RZ, R100 ;  /* 0x000000ffffc07224 */ /* 0x000fe200078e0064 */
[----:B------:R1:W-:Y:S02]  /*e150*/  MUFU.EX2 R173, R4 ;  /* 0x0000000400ad7308 */ /* 0x0003e40000000800 */
[----:B------:R-:W-:-:S06]  /*e160*/  HSET2.LE.AND R18, R18, R223, PT ;  /* 0x000000df12127233 */ /* 0x000fcc0003803000 */
[----:B------:R2:W-:Y:S01]  /*e170*/  MUFU.EX2 R174, R5 ;  /* 0x0000000500ae7308 */ /* 0x0005e20000000800 */
[----:B-1----:R-:W-:-:S04]  /*e180*/  F2FP.BF16.F32.PACK_AB R4, R224, R225 ;  /* 0x000000e1e004723e */ /* 0x002fc800000010ff */
[----:B------:R-:W-:Y:S02]  /*e190*/  LOP3.LUT R7, R7, R4, RZ, 0xc0, !PT ;  /* 0x0000000407077212 */ /* 0x000fe400078ec0ff */
[----:B------:R-:W-:Y:S01]  /*e1a0*/  LOP3.LUT R4, R18, R19, RZ, 0xc0, !PT ;  /* 0x0000001312047212 */ /* 0x000fe200078ec0ff */
[----:B------:R-:W-:Y:S01]  /*e1b0*/  FFMA.FTZ R18, R193, UR19, -R0 ;  /* 0x00000013c1127c23 */ /* 0x000fe20008010800 */
[----:B--2---:R-:W-:Y:S01]  /*e1c0*/  F2FP.BF16.F32.PACK_AB R5, R226, R227 ;  /* 0x000000e3e205723e */ /* 0x004fe200000010ff */
[----:B------:R-:W-:Y:S01]  /*e1d0*/  IMAD.MOV.U32 R193, RZ, RZ, R88 ;  /* 0x000000ffffc17224 */ /* 0x000fe200078e0058 */
[----:B------:R-:W-:Y:S01]  /*e1e0*/  PRMT R19, R11, 0x5410, R8 ;  /* 0x000054100b137816 */ /* 0x000fe20000000008 */
[----:B------:R1:W-:Y:S01]  /*e1f0*/  MUFU.EX2 R172, R18 ;  /* 0x0000001200ac7308 */ /* 0x0003e20000000800 */
[----:B------:R-:W-:Y:S01]  /*e200*/  LOP3.LUT R5, R20, R5, RZ, 0xc0, !PT ;  /* 0x0000000514057212 */ /* 0x000fe200078ec0ff */
[----:B------:R-:W-:Y:S01]  /*e210*/  FFMA.FTZ R11, R205, UR19, -R0 ;  /* 0x00000013cd0b7c23 */ /* 0x000fe20008010800 */
[----:B------:R-:W-:Y:S01]  /*e220*/  LOP3.LUT R8, R17, 0xffff, RZ, 0xc0, !PT ;  /* 0x0000ffff11087812 */ /* 0x000fe200078ec0ff */
[----:B------:R-:W-:-:S04]  /*e230*/  IMAD.MOV.U32 R205, RZ, RZ, R86 ;  /* 0x000000ffffcd7224 */ /* 0x000fc800078e0056 */
[C---:B------:R-:W-:Y:S01]  /*e240*/  HMMA.16816.F32.BF16 R112, R4.reuse, R28, R164 ;  /* 0x0000001c0470723c */ /* 0x040fe200000418a4 */
[----:B------:R2:W3:Y:S05]  /*e250*/  MUFU.EX2 R165, R10 ;  /* 0x0000000a00a57308 */ /* 0x0004ea0000000800 */
[C---:B------:R-:W-:Y:S01]  /*e260*/  HMMA.16816.F32.BF16 R100, R4.reuse, R24, R160 ;  /* 0x000000180464723c */ /* 0x040fe200000418a0 */
[----:B------:R-:W-:Y:S01]  /*e270*/  IMAD.MOV.U32 R167, RZ, RZ, R90 ;  /* 0x000000ffffa77224 */ /* 0x000fe200078e005a */
[----:B-1----:R-:W-:Y:S01]  /*e280*/  PRMT R18, R9, 0x5410, R15 ;  /* 0x0000541009127816 */ /* 0x002fe2000000000f */
[----:B------:R-:W-:Y:S01]  /*e290*/  FFMA.FTZ R9, R206, UR19, -R0 ;  /* 0x00000013ce097c23 */ /* 0x000fe20008010800 */
[----:B------:R1:W-:Y:S01]  /*e2a0*/  MUFU.EX2 R164, R11 ;  /* 0x0000000b00a47308 */ /* 0x0003e20000000800 */
[----:B------:R-:W-:Y:S01]  /*e2b0*/  IMAD.MOV.U32 R166, RZ, RZ, R91 ;  /* 0x000000ffffa67224 */ /* 0x000fe200078e005b */
[----:B------:R-:W-:Y:S01]  /*e2c0*/  HMMA.16816.F32.BF16 R92, R4, R26, R156 ;  /* 0x0000001a045c723c */ /* 0x000fe2000004189c */
[----:B------:R-:W-:-:S02]  /*e2d0*/  IMAD.MOV.U32 R162, RZ, RZ, R43 ;  /* 0x000000ffffa27224 */ /* 0x000fc400078e002b */
[----:B------:R-:W-:Y:S01]  /*e2e0*/  IMAD.MOV.U32 R206, RZ, RZ, R42 ;  /* 0x000000ffffce7224 */ /* 0x000fe200078e002a */
[----:B--2---:R-:W-:Y:S02]  /*e2f0*/  SHF.R.U32.HI R10, RZ, 0x8, R8 ;  /* 0x00000008ff0a7819 */ /* 0x004fe40000011608 */
[----:B------:R3:W2:Y:S01]  /*e300*/  MUFU.EX2 R160, R9 ;  /* 0x0000000900a07308 */ /* 0x0006a20000000800 */
[--C-:B------:R-:W-:Y:S01]  /*e310*/  SHF.R.U32.HI R8, RZ, 0x10, R17.reuse ;  /* 0x00000010ff087819 */ /* 0x100fe20000011611 */
[C---:B------:R-:W-:Y:S01]  /*e320*/  HMMA.16816.F32.BF16 R104, R4.reuse, R30, R104 ;  /* 0x0000001e0468723c */ /* 0x040fe20000041868 */
[----:B------:R-:W-:Y:S01]  /*e330*/  SHF.R.U32.HI R17, RZ, 0x18, R17 ;  /* 0x00000018ff117819 */ /* 0x000fe20000011611 */
[----:B------:R-:W-:Y:S01]  /*e340*/  IMAD.WIDE.U32 R42, R35, -0x326172a9, RZ ;  /* 0xcd9e8d57232a7825 */ /* 0x000fe200078e00ff */
[----:B------:R-:W-:Y:S02]  /*e350*/  LOP3.LUT R15, R8, 0xff, RZ, 0xc0, !PT ;  /* 0x000000ff080f7812 */ /* 0x000fe400078ec0ff */
[----:B------:R-:W-:Y:S01]  /*e360*/  PRMT R20, R14, 0x5410, R10 ;  /* 0x000054100e147816 */ /* 0x000fe2000000000a */
[----:B------:R-:W-:Y:S01]  /*e370*/  FFMA.FTZ R14, R204, UR19, -R12 ;  /* 0x00000013cc0e7c23 */ /* 0x000fe2000801080c */
[--C-:B------:R-:W-:Y:S01]  /*e380*/  HSET2.LE.AND R10, R19, R223.reuse, PT ;  /* 0x000000df130a7233 */ /* 0x100fe20003803000 */
[C---:B------:R-:W-:Y:S01]  /*e390*/  HMMA.16816.F32.BF16 R108, R4.reuse, R44, R152 ;  /* 0x0000002c046c723c */ /* 0x040fe20000041898 */
[--C-:B-1----:R-:W-:Y:S01]  /*e3a0*/  HSET2.LE.AND R11, R18, R223.reuse, PT ;  /* 0x000000df120b7233 */ /* 0x102fe20003803000 */
[----:B------:R-:W-:Y:S01]  /*e3b0*/  IMAD.WIDE.U32 R18, R41, -0x326172a9, RZ ;  /* 0xcd9e8d5729127825 */ /* 0x000fe200078e00ff */
[----:B------:R-:W-:Y:S01]  /*e3c0*/  F2FP.BF16.F32.PACK_AB R8, R237, R236 ;  /* 0x000000eced08723e */ /* 0x000fe200000010ff */
[----:B------:R1:W-:Y:S01]  /*e3d0*/  MUFU.EX2 R161, R14 ;  /* 0x0000000e00a17308 */ /* 0x0003e20000000800 */
[----:B------:R-:W-:Y:S01]  /*e3e0*/  PRMT R17, R15, 0x5410, R17 ;  /* 0x000054100f117816 */ /* 0x000fe20000000011 */
[----:B------:R-:W-:Y:S01]  /*e3f0*/  FFMA.FTZ R15, R168, UR19, -R13 ;  /* 0x00000013a80f7c23 */ /* 0x000fe2000801080d */
[----:B---3--:R-:W-:Y:S01]  /*e400*/  F2FP.BF16.F32.PACK_AB R9, R165, R172 ;  /* 0x000000aca509723e */ /* 0x008fe200000010ff */
[C---:B------:R-:W-:Y:S01]  /*e410*/  HMMA.16816.F32.BF16 R88, R4.reuse, R46, R148 ;  /* 0x0000002e0458723c */ /* 0x040fe20000041894 */
[----:B------:R-:W-:Y:S01]  /*e420*/  LOP3.LUT R10, R10, R8, RZ, 0xc0, !PT ;  /* 0x000000080a0a7212 */ /* 0x000fe200078ec0ff */
[----:B------:R-:W-:Y:S01]  /*e430*/  IMAD.MOV.U32 R163, RZ, RZ, R87 ;  /* 0x000000ffffa37224 */ /* 0x000fe200078e0057 */
[----:B------:R-:W-:Y:S01]  /*e440*/  LOP3.LUT R11, R11, R9, RZ, 0xc0, !PT ;  /* 0x000000090b0b7212 */ /* 0x000fe200078ec0ff */
[----:B------:R2:W-:Y:S01]  /*e450*/  MUFU.EX2 R159, R15 ;  /* 0x0000000f009f7308 */ /* 0x0005e20000000800 */
[----:B------:R-:W-:Y:S01]  /*e460*/  HSET2.LE.AND R8, R20, R223, PT ;  /* 0x000000df14087233 */ /* 0x000fe20003803000 */
[----:B------:R-:W-:Y:S01]  /*e470*/  HMMA.16816.F32.BF16 R144, R4, R36, R132 ;  /* 0x000000240490723c */ /* 0x000fe20000041884 */
[----:B------:R-:W-:-:S04]  /*e480*/  F2FP.BF16.F32.PACK_AB R9, R239, R238 ;  /* 0x000000eeef09723e */ /* 0x000fc800000010ff */
[----:B------:R-:W-:Y:S01]  /*e490*/  LOP3.LUT R8, R8, R9, RZ, 0xc0, !PT ;  /* 0x0000000908087212 */ /* 0x000fe200078ec0ff */
[----:B------:R-:W-:Y:S01]  /*e4a0*/  HMMA.16816.F32.BF16 R80, R4, R38, R128 ;  /* 0x000000260450723c */ /* 0x000fe20000041880 */
[----:B-1----:R-:W-:Y:S01]  /*e4b0*/  HSET2.LE.AND R14, R17, R223, PT ;  /* 0x000000df110e7233 */ /* 0x002fe20003803000 */
[----:B------:R-:W-:-:S04]  /*e4c0*/  FFMA.FTZ R17, R170, UR19, -R13 ;  /* 0x00000013aa117c23 */ /* 0x000fc8000801080d */
[----:B------:R1:W-:Y:S01]  /*e4d0*/  MUFU.EX2 R158, R17 ;  /* 0x00000011009e7308 */ /* 0x0003e20000000800 */
[----:B------:R-:W-:Y:S01]  /*e4e0*/  LOP3.LUT R7, R19, UR12, R40, 0x96, !PT ;  /* 0x0000000c13077c12 */ /* 0x000fe2000f8e9628 */
[----:B------:R-:W-:Y:S01]  /*e4f0*/  FFMA.FTZ R6, R169, UR19, -R13 ;  /* 0x00000013a9067c23 */ /* 0x000fe2000801080d */
[----:B--2---:R-:W-:Y:S01]  /*e500*/  F2FP.BF16.F32.PACK_AB R15, R160, R164 ;  /* 0x000000a4a00f723e */ /* 0x004fe200000010ff */
[----:B------:R-:W-:-:S03]  /*e510*/  IMAD.WIDE.U32 R4, R33, -0x2daee0ad, RZ ;  /* 0xd2511f5321047825 */ /* 0x000fc600078e00ff */
[----:B------:R-:W-:Y:S01]  /*e520*/  LOP3.LUT R9, R14, R15, RZ, 0xc0, !PT ;  /* 0x0000000f0e097212 */ /* 0x000fe200078ec0ff */
[----:B------:R2:W-:Y:S01]  /*e530*/  MUFU.EX2 R157, R6 ;  /* 0x00000006009d7308 */ /* 0x0005e20000000800 */
[----:B------:R-:W-:Y:S01]  /*e540*/  LOP3.LUT R15, R43, UR10, R18, 0x96, !PT ;  /* 0x0000000a2b0f7c12 */ /* 0x000fe2000f8e9612 */
[----:B------:R-:W-:Y:S01]  /*e550*/  FFMA.FTZ R14, R171, UR19, -R13 ;  /* 0x00000013ab0e7c23 */ /* 0x000fe2000801080d */
[----:B------:R-:W-:-:S03]  /*e560*/  LOP3.LUT R4, R49, UR5, R4, 0x96, !PT ;  /* 0x0000000531047c12 */ /* 0x000fc6000f8e9604 */
[----:B------:R-:W-:Y:S01]  /*e570*/  IMAD.WIDE.U32 R40, R15, -0x2daee0ad, RZ ;  /* 0xd2511f530f287825 */ /* 0x000fe200078e00ff */
[----:B------:R-:W-:Y:S01]  /*e580*/  HMMA.16816.F32.BF16 R76, R8, R28, R76 ;  /* 0x0000001c084c723c */ /* 0x000fe2000004184c */
[----:B------:R3:W4:Y:S01]  /*e590*/  MUFU.EX2 R156, R14 ;  /* 0x0000000e009c7308 */ /* 0x0007220000000800 */
[----:B-1----:R-:W-:Y:S01]  /*e5a0*/  LOP3.LUT R17, R5, UR9, R32, 0x96, !PT ;  /* 0x0000000905117c12 */ /* 0x002fe2000f8e9620 */
[----:B------:R-:W-:-:S03]  /*e5b0*/  IMAD.WIDE.U32 R4, R4, -0x326172a9, RZ ;  /* 0xcd9e8d5704047825 */ /* 0x000fc600078e00ff */
[C---:B------:R-:W-:Y:S01]  /*e5c0*/  HMMA.16816.F32.BF16 R68, R8.reuse, R30, R124 ;  /* 0x0000001e0844723c */ /* 0x040fe2000004187c */
[----:B------:R-:W-:Y:S01]  /*e5d0*/  IMAD.WIDE.U32 R50, R17, -0x326172a9, RZ ;  /* 0xcd9e8d5711327825 */ /* 0x000fe200078e00ff */
[--C-:B------:R-:W-:Y:S01]  /*e5e0*/  SHF.R.U32.HI R18, RZ, 0x10, R4.reuse ;  /* 0x00000010ff127819 */ /* 0x100fe20000011604 */
[----:B------:R-:W1:Y:S01]  /*e5f0*/  LDSM.16.MT88.4 R28, [R180+0x7000] ;  /* 0x00700000b41c783b */ /* 0x000e620000004200 */
[----:B------:R-:W-:Y:S01]  /*e600*/  SHF.R.U32.HI R20, RZ, 0x18, R4 ;  /* 0x00000018ff147819 */ /* 0x000fe20000011604 */
[----:B--2---:R-:W-:Y:S01]  /*e610*/  IMAD.WIDE.U32 R6, R7, -0x2daee0ad, RZ ;  /* 0xd2511f5307067825 */ /* 0x004fe200078e00ff */
[C---:B------:R-:W-:Y:S04]  /*e620*/  HMMA.16816.F32.BF16 R56, R8.reuse, R44, R120 ;  /* 0x0000002c0838723c */ /* 0x040fe80000041878 */
[----:B------:R-:W-:Y:S01]  /*e630*/  LOP3.LUT R21, R7, UR9, R34, 0x96, !PT ;  /* 0x0000000907157c12 */ /* 0x000fe2000f8e9622 */
[----:B------:R-:W-:Y:S01]  /*e640*/  FFMA.FTZ R7, R196, UR19, -R16 ;  /* 0x00000013c4077c23 */ /* 0x000fe20008010810 */
[----:B------:R-:W-:Y:S01]  /*e650*/  LOP3.LUT R22, R41, UR5, R6, 0x96, !PT ;  /* 0x0000000529167c12 */ /* 0x000fe2000f8e9606 */
[C---:B------:R-:W-:Y:S01]  /*e660*/  HMMA.16816.F32.BF16 R52, R8.reuse, R46, R52 ;  /* 0x0000002e0834723c */ /* 0x040fe20000041834 */
[C---:B------:R-:W-:Y:S01]  /*e670*/  LOP3.LUT R6, R4.reuse, 0xffff, RZ, 0xc0, !PT ;  /* 0x0000ffff04067812 */ /* 0x040fe200078ec0ff */
[----:B------:R2:W-:Y:S01]  /*e680*/  MUFU.EX2 R155, R7 ;  /* 0x00000007009b7308 */ /* 0x0005e20000000800 */
[----:B------:R-:W-:Y:S01]  /*e690*/  LOP3.LUT R5, R5, UR17, R50, 0x96, !PT ;  /* 0x0000001105057c12 */ /* 0x000fe2000f8e9632 */
[----:B------:R-:W5:Y:S01]  /*e6a0*/  LDSM.16.MT88.4 R32, [R177+0x7000] ;  /* 0x00700000b120783b */ /* 0x000f620000004200 */
[----:B---3--:R-:W-:Y:S01]  /*e6b0*/  LOP3.LUT R14, R4, 0xff, RZ, 0xc0, !PT ;  /* 0x000000ff040e7812 */ /* 0x008fe200078ec0ff */
[----:B------:R-:W-:Y:S01]  /*e6c0*/  HMMA.16816.F32.BF16 R64, R8, R24, R64 ;  /* 0x000000180840723c */ /* 0x000fe20000041840 */
[----:B------:R-:W-:-:S02]  /*e6d0*/  SHF.R.U32.HI R6, RZ, 0x8, R6 ;  /* 0x00000008ff067819 */ /* 0x000fc40000011606 */
[C---:B------:R-:W-:Y:S02]  /*e6e0*/  LOP3.LUT R4, R5.reuse, 0xffff, RZ, 0xc0, !PT ;  /* 0x0000ffff05047812 */ /* 0x040fe400078ec0ff */
[----:B------:R-:W-:Y:S01]  /*e6f0*/  LOP3.LUT R17, R5, 0xff, RZ, 0xc0, !PT ;  /* 0x000000ff05117812 */ /* 0x000fe200078ec0ff */
[C---:B------:R-:W-:Y:S01]  /*e700*/  HMMA.16816.F32.BF16 R60, R8.reuse, R26, R116 ;  /* 0x0000001a083c723c */ /* 0x040fe20000041874 */
[----:B------:R-:W-:Y:S01]  /*e710*/  SHF.R.U32.HI R15, RZ, 0x18, R5 ;  /* 0x00000018ff0f7819 */ /* 0x000fe20000011605 */
[----:B------:R-:W3:Y:S01]  /*e720*/  LDSM.16.MT88.4 R24, [R178+0x7000] ;  /* 0x00700000b218783b */ /* 0x000ee20000004200 */
[----:B------:R-:W-:Y:S01]  /*e730*/  PRMT R19, R14, 0x5410, R6 ;  /* 0x000054100e137816 */ /* 0x000fe20000000006 */
[--C-:B------:R-:W-:Y:S01]  /*e740*/  FFMA.FTZ R6, R198, UR19, -R16.reuse ;  /* 0x00000013c6067c23 */ /* 0x100fe20008010810 */
[----:B------:R-:W-:Y:S01]  /*e750*/  LOP3.LUT R14, R18, 0xff, RZ, 0xc0, !PT ;  /* 0x000000ff120e7812 */ /* 0x000fe200078ec0ff */
[C---:B------:R-:W-:Y:S01]  /*e760*/  HMMA.16816.F32.BF16 R44, R8.reuse, R36, R136 ;  /* 0x00000024082c723c */ /* 0x040fe20000041888 */
[----:B--2---:R-:W-:Y:S01]  /*e770*/  FFMA.FTZ R7, R195, UR19, -R16 ;  /* 0x00000013c3077c23 */ /* 0x004fe20008010810 */
[----:B------:R-:W-:Y:S01]  /*e780*/  MUFU.EX2 R153, R6 ;  /* 0x0000000600997308 */ /* 0x000fe20000000800 */
[----:B------:R-:W-:Y:S01]  /*e790*/  PRMT R18, R14, 0x5410, R20 ;  /* 0x000054100e127816 */ /* 0x000fe20000000014 */
[----:B------:R-:W-:Y:S01]  /*e7a0*/  IMAD.WIDE.U32 R20, R21, -0x326172a9, RZ ;  /* 0xcd9e8d5715147825 */ /* 0x000fe200078e00ff */
[----:B------:R-:W-:Y:S01]  /*e7b0*/  HSET2.LE.AND R14, R19, R223, PT ;  /* 0x000000df130e7233 */ /* 0x000fe20003803000 */
[----:B------:R-:W-:Y:S01]  /*e7c0*/  HMMA.16816.F32.BF16 R72, R8, R38, R72 ;  /* 0x000000260848723c */ /* 0x000fe20000041848 */
[----:B------:R-:W2:Y:S03]  /*e7d0*/  LDSM.16.MT88.4 R36, [R179+0x7000] ;  /* 0x00700000b324783b */ /* 0x000ea60000004200 */
[----:B------:R4:W-:Y:S03]  /*e7e0*/  MUFU.EX2 R154, R7 ;  /* 0x00000007009a7308 */ /* 0x0009e60000000800 */
[----:B------:R-:W-:-:S05]  /*e7f0*/  FFMA.FTZ R10, R217, UR19, -R0 ;  /* 0x00000013d90a7c23 */ /* 0x000fca0008010800 */
[----:B------:R1:W-:Y:S01]  /*e800*/  MUFU.EX2 R148, R10 ;  /* 0x0000000a00947308 */ /* 0x0003e20000000800 */
[----:B----4-:R-:W-:Y:S02]  /*e810*/  SHF.R.U32.HI R7, RZ, 0x10, R5 ;  /* 0x00000010ff077819 */ /* 0x010fe40000011605 */
[----:B------:R-:W-:Y:S02]  /*e820*/  SHF.R.U32.HI R5, RZ, 0x8, R4 ;  /* 0x00000008ff057819 */ /* 0x000fe40000011604 */
[----:B------:R-:W-:Y:S01]  /*e830*/  LOP3.LUT R4, R7, 0xff, RZ, 0xc0, !PT ;  /* 0x000000ff07047812 */ /* 0x000fe200078ec0ff */
[----:B------:R-:W-:Y:S01]  /*e840*/  FFMA.FTZ R7, R197, UR19, -R16 ;  /* 0x00000013c5077c23 */ /* 0x000fe20008010810 */
[----:B------:R-:W-:Y:S01]  /*e850*/  PRMT R5, R17, 0x5410, R5 ;  /* 0x0000541011057816 */ /* 0x000fe20000000005 */
[----:B------:R-:W-:Y:S01]  /*e860*/  FFMA.FTZ R17, R199, UR19, -R12 ;  /* 0x00000013c7117c23 */ /* 0x000fe2000801080c */
[----:B------:R-:W-:Y:S01]  /*e870*/  PRMT R6, R4, 0x5410, R15 ;  /* 0x0000541004067816 */ /* 0x000fe2000000000f */
[----:B------:R4:W5:Y:S01]  /*e880*/  MUFU.EX2 R152, R7 ;  /* 0x0000000700987308 */ /* 0x0009620000000800 */
[----:B------:R-:W-:Y:S01]  /*e890*/  F2FP.BF16.F32.PACK_AB R15, R156, R157 ;  /* 0x0000009d9c0f723e */ /* 0x000fe200000010ff */
[----:B-1----:R-:W-:Y:S01]  /*e8a0*/  FFMA.FTZ R10, R218, UR19, -R0 ;  /* 0x00000013da0a7c23 */ /* 0x002fe20008010800 */
[----:B------:R-:W-:-:S02]  /*e8b0*/  HSET2.LE.AND R4, R5, R223, PT ;  /* 0x000000df05047233 */ /* 0x000fc40003803000 */
[----:B------:R-:W-:Y:S02]  /*e8c0*/  HSET2.LE.AND R6, R6, R223, PT ;  /* 0x000000df06067233 */ /* 0x000fe40003803000 */
[----:B------:R-:W-:Y:S01]  /*e8d0*/  F2FP.BF16.F32.PACK_AB R5, R158, R159 ;  /* 0x0000009f9e05723e */ /* 0x000fe200000010ff */
[----:B------:R5:W-:Y:S03]  /*e8e0*/  MUFU.EX2 R150, R17 ;  /* 0x0000001100967308 */ /* 0x000be60000000800 */
[----:B------:R-:W-:-:S05]  /*e8f0*/  LOP3.LUT R4, R4, R5, RZ, 0xc0, !PT ;  /* 0x0000000504047212 */ /* 0x000fca00078ec0ff */
[----:B------:R1:W-:Y:S01]  /*e900*/  MUFU.EX2 R143, R10 ;  /* 0x0000000a008f7308 */ /* 0x0003e20000000800 */
[----:B----4-:R-:W-:-:S07]  /*e910*/  FFMA.FTZ R7, R207, UR19, -R12 ;  /* 0x00000013cf077c23 */ /* 0x010fce000801080c */
[----:B------:R4:W-:Y:S01]  /*e920*/  MUFU.EX2 R151, R7 ;  /* 0x0000000700977308 */ /* 0x0009e20000000800 */
[----:B-----5:R-:W-:Y:S01]  /*e930*/  F2FP.BF16.F32.PACK_AB R17, R152, R153 ;  /* 0x000000999811723e */ /* 0x020fe200000010ff */
[----:B-1----:R-:W-:-:S06]  /*e940*/  FFMA.FTZ R10, R219, UR19, -R0 ;  /* 0x00000013db0a7c23 */ /* 0x002fcc0008010800 */
[----:B------:R-:W-:Y:S01]  /*e950*/  MUFU.EX2 R142, R10 ;  /* 0x0000000a008e7308 */ /* 0x000fe20000000800 */
[----:B----4-:R-:W-:-:S04]  /*e960*/  F2FP.BF16.F32.PACK_AB R7, R154, R155 ;  /* 0x0000009b9a07723e */ /* 0x010fc800000010ff */
[----:B------:R-:W-:Y:S02]  /*e970*/  LOP3.LUT R5, R6, R7, RZ, 0xc0, !PT ;  /* 0x0000000706057212 */ /* 0x000fe400078ec0ff */
[----:B------:R-:W-:Y:S01]  /*e980*/  LOP3.LUT R6, R14, R15, RZ, 0xc0, !PT ;  /* 0x0000000f0e067212 */ /* 0x000fe200078ec0ff */
[----:B------:R-:W-:Y:S01]  /*e990*/  IMAD.WIDE.U32 R14, R22, -0x326172a9, RZ ;  /* 0xcd9e8d57160e7825 */ /* 0x000fe200078e00ff */
[----:B------:R-:W-:-:S03]  /*e9a0*/  HSET2.LE.AND R7, R18, R223, PT ;  /* 0x000000df12077233 */ /* 0x000fc60003803000 */
[----:B------:R-:W-:Y:S01]  /*e9b0*/  FFMA.FTZ R18, R216, UR19, -R0 ;  /* 0x00000013d8127c23 */ /* 0x000fe20008010800 */
[----:B------:R-:W-:-:S03]  /*e9c0*/  LOP3.LUT R9, R14, 0xffff, RZ, 0xc0, !PT ;  /* 0x0000ffff0e097812 */ /* 0x000fc600078ec0ff */
[----:B------:R1:W4:Y:S01]  /*e9d0*/  MUFU.EX2 R149, R18 ;  /* 0x0000001200957308 */ /* 0x0003220000000800 */
[----:B------:R-:W-:Y:S02]  /*e9e0*/  LOP3.LUT R8, R15, UR17, R20, 0x96, !PT ;  /* 0x000000110f087c12 */ /* 0x000fe4000f8e9614 */
[--C-:B------:R-:W-:Y:S02]  /*e9f0*/  SHF.R.U32.HI R11, RZ, 0x10, R14.reuse ;  /* 0x00000010ff0b7819 */ /* 0x100fe4000001160e */
[----:B------:R-:W-:Y:S02]  /*ea00*/  SHF.R.U32.HI R15, RZ, 0x8, R9 ;  /* 0x00000008ff0f7819 */ /* 0x000fe40000011609 */
[----:B------:R-:W-:Y:S02]  /*ea10*/  LOP3.LUT R9, R8, 0xffff, RZ, 0xc0, !PT ;  /* 0x0000ffff08097812 */ /* 0x000fe400078ec0ff */
[----:B------:R-:W-:Y:S02]  /*ea20*/  LOP3.LUT R7, R7, R17, RZ, 0xc0, !PT ;  /* 0x0000001107077212 */ /* 0x000fe400078ec0ff */
[----:B------:R-:W-:-:S02]  /*ea30*/  SHF.R.U32.HI R17, RZ, 0x18, R14 ;  /* 0x00000018ff117819 */ /* 0x000fc4000001160e */
[----:B------:R-:W-:-:S03]  /*ea40*/  SHF.R.U32.HI R9, RZ, 0x8, R9 ;  /* 0x00000008ff097819 */ /* 0x000fc60000011609 */
[C---:B------:R-:W-:Y:S01]  /*ea50*/  HMMA.16816.F32.BF16 R124, R4.reuse, R28, R100 ;  /* 0x0000001c047c723c */ /* 0x040fe20000041864 */
[----:B-1----:R-:W-:Y:S02]  /*ea60*/  LOP3.LUT R18, R14, 0xff, RZ, 0xc0, !PT ;  /* 0x000000ff0e127812 */ /* 0x002fe400078ec0ff */
[----:B------:R-:W-:Y:S02]  /*ea70*/  LOP3.LUT R14, R11, 0xff, RZ, 0xc0, !PT ;  /* 0x000000ff0b0e7812 */ /* 0x000fe400078ec0ff */
[----:B------:R-:W-:Y:S01]  /*ea80*/  LOP3.LUT R11, R8, 0xff, RZ, 0xc0, !PT ;  /* 0x000000ff080b7812 */ /* 0x000fe200078ec0ff */
[C---:B------:R-:W-:Y:S01]  /*ea90*/  HMMA.16816.F32.BF16 R120, R4.reuse, R32, R112 ;  /* 0x000000200478723c */ /* 0x040fe20000041870 */
[----:B------:R-:W-:Y:S01]  /*eaa0*/  PRMT R15, R18, 0x5410, R15 ;  /* 0x00005410120f7816 */ /* 0x000fe2000000000f */
[----:B------:R-:W-:Y:S01]  /*eab0*/  LDSM.16.MT88.4 R112, [R177+0x7800] ;  /* 0x00780000b170783b */ /* 0x000fe20000004200 */
[----:B------:R-:W-:Y:S01]  /*eac0*/  PRMT R18, R14, 0x5410, R17 ;  /* 0x000054100e127816 */ /* 0x000fe20000000011 */
[----:B------:R-:W-:Y:S01]  /*ead0*/  FFMA.FTZ R14, R200, UR19, -R13 ;  /* 0x00000013c80e7c23 */ /* 0x000fe2000801080d */
[----:B------:R-:W-:Y:S01]  /*eae0*/  PRMT R17, R11, 0x5410, R9 ;  /* 0x000054100b117816 */ /* 0x000fe20000000009 */
[----:B------:R-:W-:Y:S01]  /*eaf0*/  HMMA.16816.F32.BF16 R116, R4, R34, R104 ;  /* 0x000000220474723c */ /* 0x000fe20000041868 */
[--C-:B------:R-:W-:Y:S01]  /*eb00*/  SHF.R.U32.HI R9, RZ, 0x10, R8.reuse ;  /* 0x00000010ff097819 */ /* 0x100fe20000011608 */
[----:B------:R1:W-:Y:S01]  /*eb10*/  MUFU.EX2 R50, R14 ;  /* 0x0000000e00327308 */ /* 0x0003e20000000800 */
[----:B------:R-:W-:-:S02]  /*eb20*/  SHF.R.U32.HI R11, RZ, 0x18, R8 ;  /* 0x00000018ff0b7819 */ /* 0x000fc40000011608 */
[--C-:B------:R-:W-:Y:S01]  /*eb30*/  HSET2.LE.AND R10, R15, R223.reuse, PT ;  /* 0x000000df0f0a7233 */ /* 0x100fe20003803000 */
[C---:B------:R-:W-:Y:S01]  /*eb40*/  HMMA.16816.F32.BF16 R92, R4.reuse, R30, R92 ;  /* 0x0000001e045c723c */ /* 0x040fe2000004185c */
[----:B------:R-:W-:Y:S02]  /*eb50*/  F2FP.BF16.F32.PACK_AB R8, R161, R175 ;  /* 0x000000afa108723e */ /* 0x000fe400000010ff */
[----:B------:R-:W-:Y:S02]  /*eb60*/  LOP3.LUT R9, R9, 0xff, RZ, 0xc0, !PT ;  /* 0x000000ff09097812 */ /* 0x000fe400078ec0ff */
[----:B------:R-:W-:Y:S01]  /*eb70*/  LOP3.LUT R10, R10, R8, RZ, 0xc0, !PT ;  /* 0x000000080a0a7212 */ /* 0x000fe200078ec0ff */
[----:B------:R-:W-:Y:S01]  /*eb80*/  FFMA.FTZ R8, R201, UR19, -R13 ;  /* 0x00000013c9087c23 */ /* 0x000fe2000801080d */
[----:B------:R-:W-:Y:S01]  /*eb90*/  PRMT R15, R9, 0x5410, R11 ;  /* 0x00005410090f7816 */ /* 0x000fe2000000000b */
[C---:B---3--:R-:W-:Y:S01]  /*eba0*/  HMMA.16816.F32.BF16 R136, R4.reuse, R24, R108 ;  /* 0x000000180488723c */ /* 0x048fe2000004186c */
[--C-:B------:R-:W-:Y:S01]  /*ebb0*/  HSET2.LE.AND R11, R18, R223.reuse, PT ;  /* 0x000000df120b7233 */ /* 0x100fe20003803000 */
[----:B------:R3:W5:Y:S01]  /*ebc0*/  MUFU.EX2 R49, R8 ;  /* 0x0000000800317308 */ /* 0x0007620000000800 */
[--C-:B------:R-:W-:Y:S01]  /*ebd0*/  HSET2.LE.AND R9, R17, R223.reuse, PT ;  /* 0x000000df11097233 */ /* 0x100fe20003803000 */
[----:B------:R-:W-:Y:S01]  /*ebe0*/  FFMA.FTZ R18, R202, UR19, -R13 ;  /* 0x00000013ca127c23 */ /* 0x000fe2000801080d */
[----:B------:R-:W-:Y:S01]  /*ebf0*/  HSET2.LE.AND R15, R15, R223, PT ;  /* 0x000000df0f0f7233 */ /* 0x000fe20003803000 */
[----:B------:R-:W-:Y:S01]  /*ec00*/  HMMA.16816.F32.BF16 R132, R4, R26, R88 ;  /* 0x0000001a0484723c */ /* 0x000fe20000041858 */
[----:B-1----:R-:W-:-:S02]  /*ec10*/  F2FP.BF16.F32.PACK_AB R14, R173, R174 ;  /* 0x000000aead0e723e */ /* 0x002fc400000010ff */
[----:B----4-:R-:W-:Y:S01]  /*ec20*/  F2FP.BF16.F32.PACK_AB R17, R148, R149 ;  /* 0x000000959411723e */ /* 0x010fe200000010ff */
[----:B------:R-:W-:Y:S02]  /*ec30*/  MUFU.EX2 R43, R18 ;  /* 0x00000012002b7308 */ /* 0x000fe40000000800 */
[C---:B--2---:R-:W-:Y:S06]  /*ec40*/  HMMA.16816.F32.BF16 R144, R4.reuse, R36, R144 ;  /* 0x000000240490723c */ /* 0x044fec0000041890 */
[----:B------:R-:W-:Y:S01]  /*ec50*/  HMMA.16816.F32.BF16 R100, R4, R38, R80 ;  /* 0x000000260464723c */ /* 0x000fe20000041850 */
[----:B---3--:R-:W-:Y:S01]  /*ec60*/  F2FP.BF16.F32.PACK_AB R8, R142, R143 ;  /* 0x0000008f8e08723e */ /* 0x008fe200000010ff */
[----:B------:R-:W-:Y:S03]  /*ec70*/  LDSM.16.MT88.4 R80, [R178+0x7800] ;  /* 0x00780000b250783b */ /* 0x000fe60000004200 */
[----:B------:R-:W-:-:S02]  /*ec80*/  LOP3.LUT R11, R11, R8, RZ, 0xc0, !PT ;  /* 0x000000080b0b7212 */ /* 0x000fc400078ec0ff */
[----:B------:R-:W-:Y:S01]  /*ec90*/  FFMA.FTZ R4, R203, UR19, -R13 ;  /* 0x00000013cb047c23 */ /* 0x000fe2000801080d */
[----:B------:R-:W-:Y:S01]  /*eca0*/  LOP3.LUT R5, R51, UR8, R84, 0x96, !PT ;  /* 0x0000000833057c12 */ /* 0x000fe2000f8e9654 */
[----:B------:R-:W-:Y:S01]  /*ecb0*/  FFMA.FTZ R13, R209, UR19, -R16 ;  /* 0x00000013d10d7c23 */ /* 0x000fe20008010810 */
[----:B------:R-:W-:Y:S02]  /*ecc0*/  LOP3.LUT R6, R21, UR8, R42, 0x96, !PT ;  /* 0x0000000815067c12 */ /* 0x000fe4000f8e962a */
[----:B------:R1:W-:Y:S01]  /*ecd0*/  MUFU.EX2 R42, R4 ;  /* 0x00000004002a7308 */ /* 0x0003e20000000800 */
[----:B------:R-:W-:Y:S01]  /*ece0*/  LOP3.LUT R8, R9, R14, RZ, 0xc0, !PT ;  /* 0x0000000e09087212 */ /* 0x000fe200078ec0ff */
[----:B------:R-:W-:Y:S01]  /*ecf0*/  FFMA.FTZ R14, R210, UR19, -R16 ;  /* 0x00000013d20e7c23 */ /* 0x000fe20008010810 */
[----:B------:R-:W-:Y:S01]  /*ed00*/  LOP3.LUT R9, R15, R17, RZ, 0xc0, !PT ;  /* 0x000000110f097212 */ /* 0x000fe200078ec0ff */
[----:B------:R-:W-:-:S04]  /*ed10*/  IMAD.WIDE.U32 R6, R6, -0x2daee0ad, RZ ;  /* 0xd2511f5306067825 */ /* 0x000fc800078e00ff */
[----:B------:R-:W-:Y:S02]  /*ed20*/  MUFU.EX2 R41, R13 ;  /* 0x0000000d00297308 */ /* 0x000fe40000000800 */
[C---:B------:R-:W-:Y:S06]  /*ed30*/  HMMA.16816.F32.BF16 R64, R8.reuse, R28, R64 ;  /* 0x0000001c0840723c */ /* 0x040fec0000041840 */
[----:B------:R2:W3:Y:S01]  /*ed40*/  MUFU.EX2 R29, R14 ;  /* 0x0000000e001d7308 */ /* 0x0004e20000000800 */
[----:B-1----:R-:W-:Y:S01]  /*ed50*/  IMAD.WIDE.U32 R4, R5, -0x2daee0ad, RZ ;  /* 0xd2511f5305047825 */ /* 0x002fe200078e00ff */
[----:B------:R-:W-:Y:S02]  /*ed60*/  HMMA.16816.F32.BF16 R108, R8, R32, R76 ;  /* 0x00000020086c723c */ /* 0x000fe4000004184c */
[----:B------:R-:W-:-:S02]  /*ed70*/  LOP3.LUT R15, R4, 0xffff, RZ, 0xc0, !PT ;  /* 0x0000ffff040f7812 */ /* 0x000fc400078ec0ff */
[----:B------:R-:W-:Y:S02]  /*ed80*/  LOP3.LUT R5, R5, UR18, R48, 0x96, !PT ;  /* 0x0000001205057c12 */ /* 0x000fe4000f8e9630 */
[C---:B------:R-:W-:Y:S01]  /*ed90*/  HMMA.16816.F32.BF16 R32, R8.reuse, R34, R68 ;  /* 0x000000220820723c */ /* 0x040fe20000041844 */
[----:B------:R-:W-:Y:S01]  /*eda0*/  LOP3.LUT R18, R4, 0xff, RZ, 0xc0, !PT ;  /* 0x000000ff04127812 */ /* 0x000fe200078ec0ff */
[----:B------:R-:W1:Y:S01]  /*edb0*/  LDSM.16.MT88.4 R68, [R180+0x7800] ;  /* 0x00780000b444783b */ /* 0x000e620000004200 */
[--C-:B------:R-:W-:Y:S02]  /*edc0*/  SHF.R.U32.HI R17, RZ, 0x10, R4.reuse ;  /* 0x00000010ff117819 */ /* 0x100fe40000011604 */
[----:B------:R-:W-:Y:S01]  /*edd0*/  SHF.R.U32.HI R19, RZ, 0x18, R4 ;  /* 0x00000018ff137819 */ /* 0x000fe20000011604 */
[--C-:B------:R-:W-:Y:S01]  /*ede0*/  FFMA.FTZ R4, R211, UR19, -R16.reuse ;  /* 0x00000013d3047c23 */ /* 0x100fe20008010810 */
[----:B------:R-:W-:Y:S01]  /*edf0*/  SHF.R.U32.HI R15, RZ, 0x8, R15 ;  /* 0x00000008ff0f7819 */ /* 0x000fe2000001160f */
[C---:B------:R-:W-:Y:S01]  /*ee00*/  HMMA.16816.F32.BF16 R44, R8.reuse, R36, R44 ;  /* 0x00000024082c723c */ /* 0x040fe2000004182c */
[----:B--2---:R-:W-:Y:S01]  /*ee10*/  LOP3.LUT R14, R5, 0xffff, RZ, 0xc0, !PT ;  /* 0x0000ffff050e7812 */ /* 0x004fe200078ec0ff */
[----:B------:R2:W-:Y:S01]  /*ee20*/  MUFU.EX2 R28, R4 ;  /* 0x00000004001c7308 */ /* 0x0005e20000000800 */
[----:B------:R-:W-:Y:S01]  /*ee30*/  PRMT R18, R18, 0x5410, R15 ;  /* 0x0000541012127816 */ /* 0x000fe2000000000f */
[----:B------:R-:W-:Y:S01]  /*ee40*/  FFMA.FTZ R15, R212, UR19, -R16 ;  /* 0x00000013d40f7c23 */ /* 0x000fe20008010810 */
[----:B------:R-:W-:Y:S01]  /*ee50*/  SHF.R.U32.HI R14, RZ, 0x8, R14 ;  /* 0x00000008ff0e7819 */ /* 0x000fe2000001160e */
[C---:B------:R-:W-:Y:S01]  /*ee60*/  HMMA.16816.F32.BF16 R60, R8.reuse, R30, R60 ;  /* 0x0000001e083c723c */ /* 0x040fe2000004183c */
[----:B------:R-:W-:Y:S01]  /*ee70*/  LOP3.LUT R16, R17, 0xff, RZ, 0xc0, !PT ;  /* 0x000000ff11107812 */ /* 0x000fe200078ec0ff */
[----:B------:R-:W-:Y:S01]  /*ee80*/  FFMA.FTZ R17, R222, UR19, -R0 ;  /* 0x00000013de117c23 */ /* 0x000fe20008010800 */
[----:B------:R-:W-:Y:S01]  /*ee90*/  LOP3.LUT R13, R7, UR18, R40, 0x96, !PT ;  /* 0x00000012070d7c12 */ /* 0x000fe2000f8e9628 */
[----:B------:R4:W1:Y:S01]  /*eea0*/  MUFU.EX2 R23, R15 ;  /* 0x0000000f00177308 */ /* 0x0008620000000800 */
[----:B------:R-:W-:Y:S01]  /*eeb0*/  PRMT R19, R16, 0x5410, R19 ;  /* 0x0000541010137816 */ /* 0x000fe20000000013 */
[--C-:B------:R-:W-:Y:S01]  /*eec0*/  FFMA.FTZ R16, R213, UR19, -R12.reuse ;  /* 0x00000013d5107c23 */ /* 0x100fe2000801080c */
[----:B------:R-:W-:Y:S01]  /*eed0*/  FFMA.FTZ R12, R214, UR19, -R12 ;  /* 0x00000013d60c7c23 */ /* 0x000fe2000801080c */
[----:B------:R-:W-:Y:S01]  /*eee0*/  HMMA.16816.F32.BF16 R56, R8, R24, R56 ;  /* 0x000000180838723c */ /* 0x000fe20000041838 */
[----:B------:R-:W-:-:S03]  /*eef0*/  LOP3.LUT R7, R6, 0xffff, RZ, 0xc0, !PT ;  /* 0x0000ffff06077812 */ /* 0x000fc600078ec0ff */
[----:B------:R1:W-:Y:S01]  /*ef00*/  MUFU.EX2 R21, R12 ;  /* 0x0000000c00157308 */ /* 0x0003e20000000800 */
[----:B--2---:R-:W-:Y:S01]  /*ef10*/  LOP3.LUT R4, R5, 0xff, RZ, 0xc0, !PT ;  /* 0x000000ff05047812 */ /* 0x004fe200078ec0ff */
[C---:B------:R-:W-:Y:S01]  /*ef20*/  HMMA.16816.F32.BF16 R52, R8.reuse, R26, R52 ;  /* 0x0000001a0834723c */ /* 0x040fe20000041834 */
[----:B------:R-:W-:Y:S02]  /*ef30*/  SHF.R.U32.HI R7, RZ, 0x8, R7 ;  /* 0x00000008ff077819 */ /* 0x000fe40000011607 */
[----:B------:R-:W-:Y:S02]  /*ef40*/  PRMT R4, R4, 0x5410, R14 ;  /* 0x0000541004047816 */ /* 0x000fe4000000000e */
[--C-:B------:R-:W-:Y:S01]  /*ef50*/  SHF.R.U32.HI R14, RZ, 0x10, R5.reuse ;  /* 0x00000010ff0e7819 */ /* 0x100fe20000011605 */
[----:B------:R2:W2:Y:S01]  /*ef60*/  MUFU.EX2 R22, R16 ;  /* 0x0000001000167308 */ /* 0x0004a20000000800 */
[----:B----4-:R-:W-:Y:S01]  /*ef70*/  SHF.R.U32.HI R15, RZ, 0x18, R5 ;  /* 0x00000018ff0f7819 */ /* 0x010fe20000011605 */
[----:B------:R-:W-:Y:S01]  /*ef80*/  HMMA.16816.F32.BF16 R36, R8, R38, R72 ;  /* 0x000000260824723c */ /* 0x000fe20000041848 */
[----:B------:R-:W-:-:S02]  /*ef90*/  LOP3.LUT R14, R14, 0xff, RZ, 0xc0, !PT ;  /* 0x000000ff0e0e7812 */ /* 0x000fc400078ec0ff */
[--C-:B------:R-:W-:Y:S02]  /*efa0*/  HSET2.LE.AND R4, R4, R223.reuse, PT ;  /* 0x000000df04047233 */ /* 0x100fe40003803000 */
[----:B-----5:R-:W-:Y:S01]  /*efb0*/  F2FP.BF16.F32.PACK_AB R5, R49, R50 ;  /* 0x000000323105723e */ /* 0x020fe200000010ff */
[----:B------:R4:W-:Y:S01]  /*efc0*/  MUFU.EX2 R20, R17 ;  /* 0x0000001100147308 */ /* 0x0009e20000000800 */
[----:B------:R-:W-:Y:S02]  /*efd0*/  PRMT R14, R14, 0x5410, R15 ;  /* 0x000054100e0e7816 */ /* 0x000fe4000000000f */
[----:B------:R-:W-:Y:S02]  /*efe0*/  LOP3.LUT R88, R4, R5, RZ, 0xc0, !PT ;  /* 0x0000000504587212 */ /* 0x000fe400078ec0ff */
[----:B---3--:R-:W-:Y:S02]  /*eff0*/  F2FP.BF16.F32.PACK_AB R5, R29, R41 ;  /* 0x000000291d05723e */ /* 0x008fe400000010ff */
[----:B------:R-:W-:-:S02]  /*f000*/  HSET2.LE.AND R4, R14, R223, PT ;  /* 0x000000df0e047233 */ /* 0x000fc40003803000 */
[--C-:B-1----:R-:W-:Y:S02]  /*f010*/  HSET2.LE.AND R12, R18, R223.reuse, PT ;  /* 0x000000df120c7233 */ /* 0x102fe40003803000 */
[----:B------:R-:W-:Y:S02]  /*f020*/  HSET2.LE.AND R15, R19, R223, PT ;  /* 0x000000df130f7233 */ /* 0x000fe40003803000 */
[----:B------:R-:W-:Y:S02]  /*f030*/  F2FP.BF16.F32.PACK_AB R14, R42, R43 ;  /* 0x0000002b2a0e723e */ /* 0x000fe400000010ff */
[----:B--2---:R-:W-:Y:S02]  /*f040*/  F2FP.BF16.F32.PACK_AB R16, R23, R28 ;  /* 0x0000001c1710723e */ /* 0x004fe400000010ff */
[----:B------:R-:W-:Y:S01]  /*f050*/  LOP3.LUT R89, R4, R5, RZ, 0xc0, !PT ;  /* 0x0000000504597212 */ /* 0x000fe200078ec0ff */
[----:B------:R-:W-:Y:S01]  /*f060*/  FFMA.FTZ R4, R221, UR19, -R0 ;  /* 0x00000013dd047c23 */ /* 0x000fe20008010800 */
[----:B------:R-:W-:-:S02]  /*f070*/  LOP3.LUT R90, R12, R14, RZ, 0xc0, !PT ;  /* 0x0000000e0c5a7212 */ /* 0x000fc400078ec0ff */
[----:B------:R-:W-:Y:S02]  /*f080*/  LOP3.LUT R91, R15, R16, RZ, 0xc0, !PT ;  /* 0x000000100f5b7212 */ /* 0x000fe400078ec0ff */
[----:B------:R1:W2:Y:S01]  /*f090*/  MUFU.EX2 R15, R4 ;  /* 0x00000004000f7308 */ /* 0x0002a20000000800 */
[----:B------:R-:W-:Y:S01]  /*f0a0*/  LOP3.LUT R12, R6, 0xff, RZ, 0xc0, !PT ;  /* 0x000000ff060c7812 */ /* 0x000fe200078ec0ff */
[----:B----4-:R-:W3:Y:S01]  /*f0b0*/  LDSM.16.MT88.4 R16, [R179+0x7800] ;  /* 0x00780000b310783b */ /* 0x010ee20000004200 */
[--C-:B------:R-:W-:Y:S02]  /*f0c0*/  SHF.R.U32.HI R8, RZ, 0x10, R6.reuse ;  /* 0x00000010ff087819 */ /* 0x100fe40000011606 */
[----:B------:R-:W-:Y:S01]  /*f0d0*/  SHF.R.U32.HI R11, RZ, 0x18, R6 ;  /* 0x00000018ff0b7819 */ /* 0x000fe20000011606 */
[----:B------:R-:W-:Y:S01]  /*f0e0*/  FFMA.FTZ R6, R215, UR19, -R0 ;  /* 0x00000013d7067c23 */ /* 0x000fe20008010800 */
[C---:B------:R-:W-:Y:S01]  /*f0f0*/  LOP3.LUT R5, R13.reuse, 0xffff, RZ, 0xc0, !PT ;  /* 0x0000ffff0d057812 */ /* 0x040fe200078ec0ff */
[----:B------:R-:W-:Y:S01]  /*f100*/  HMMA.16816.F32.BF16 R128, R88, R70, R92 ;  /* 0x000000465880723c */ /* 0x000fe2000004185c */
[----:B------:R-:W-:-:S02]  /*f110*/  LOP3.LUT R10, R13, 0xff, RZ, 0xc0, !PT ;  /* 0x000000ff0d0a7812 */ /* 0x000fc400078ec0ff */
[----:B------:R-:W-:Y:S02]  /*f120*/  SHF.R.U32.HI R9, RZ, 0x18, R13 ;  /* 0x00000018ff097819 */ /* 0x000fe4000001160d */
[----:B------:R-:W-:Y:S01]  /*f130*/  SHF.R.U32.HI R5, RZ, 0x8, R5 ;  /* 0x00000008ff057819 */ /* 0x000fe20000011605 */
[C---:B------:R-:W-:Y:S01]  /*f140*/  HMMA.16816.F32.BF16 R104, R88.reuse, R112, R120 ;  /* 0x000000705868723c */ /* 0x040fe20000041878 */
[----:B------:R-:W-:Y:S01]  /*f150*/  LOP3.LUT R8, R8, 0xff, RZ, 0xc0, !PT ;  /* 0x000000ff08087812 */ /* 0x000fe200078ec0ff */
[----:B-1----:R-:W-:Y:S01]  /*f160*/  FFMA.FTZ R4, R220, UR19, -R0 ;  /* 0x00000013dc047c23 */ /* 0x002fe20008010800 */
[----:B------:R-:W-:Y:S02]  /*f170*/  SHF.R.U32.HI R0, RZ, 0x10, R13 ;  /* 0x00000010ff007819 */ /* 0x000fe4000001160d */
[----:B------:R1:W-:Y:S01]  /*f180*/  MUFU.EX2 R13, R6 ;  /* 0x00000006000d7308 */ /* 0x0003e20000000800 */
[----:B------:R-:W-:Y:S01]  /*f190*/  PRMT R5, R10, 0x5410, R5 ;  /* 0x000054100a057816 */ /* 0x000fe20000000005 */
[C---:B------:R-:W-:Y:S06]  /*f1a0*/  HMMA.16816.F32.BF16 R116, R88.reuse, R114, R116 ;  /* 0x000000725874723c */ /* 0x040fec0000041874 */
[----:B------:R4:W5:Y:S01]  /*f1b0*/  MUFU.EX2 R14, R4 ;  /* 0x00000004000e7308 */ /* 0x0009620000000800 */
[C---:B------:R-:W-:Y:S06]  /*f1c0*/  HMMA.16816.F32.BF16 R124, R88.reuse, R68, R124 ;  /* 0x00000044587c723c */ /* 0x040fec000004187c */
[----:B------:R-:W-:Y:S01]  /*f1d0*/  HMMA.16816.F32.BF16 R76, R88, R80, R136 ;  /* 0x00000050584c723c */ /* 0x000fe20000041888 */
[----:B-1----:R-:W-:-:S02]  /*f1e0*/  PRMT R6, R8, 0x5410, R11 ;  /* 0x0000541008067816 */ /* 0x002fc4000000000b */
[----:B------:R-:W-:-:S03]  /*f1f0*/  F2FP.BF16.F32.PACK_AB R8, R21, R22 ;  /* 0x000000161508723e */ /* 0x000fc600000010ff */
[----:B------:R-:W-:Y:S01]  /*f200*/  HMMA.16816.F32.BF16 R132, R88, R82, R132 ;  /* 0x000000525884723c */ /* 0x000fe20000041884 */
[----:B----4-:R-:W-:Y:S02]  /*f210*/  LOP3.LUT R4, R0, 0xff, RZ, 0xc0, !PT ;  /* 0x000000ff00047812 */ /* 0x010fe400078ec0ff */
[----:B------:R-:W-:-:S03]  /*f220*/  PRMT R0, R12, 0x5410, R7 ;  /* 0x000054100c007816 */ /* 0x000fc60000000007 */
[C---:B---3--:R-:W-:Y:S01]  /*f230*/  HMMA.16816.F32.BF16 R84, R88.reuse, R16, R144 ;  /* 0x000000105854723c */ /* 0x048fe20000041890 */
[----:B------:R-:W-:Y:S02]  /*f240*/  PRMT R4, R4, 0x5410, R9 ;  /* 0x0000541004047816 */ /* 0x000fe40000000009 */
[--C-:B------:R-:W-:Y:S02]  /*f250*/  HSET2.LE.AND R9, R6, R223.reuse, PT ;  /* 0x000000df06097233 */ /* 0x100fe40003803000 */
[--C-:B------:R-:W-:Y:S01]  /*f260*/  HSET2.LE.AND R7, R0, R223.reuse, PT ;  /* 0x000000df00077233 */ /* 0x100fe20003803000 */
[----:B------:R-:W-:Y:S01]  /*f270*/  HMMA.16816.F32.BF16 R88, R88, R18, R100 ;  /* 0x000000125858723c */ /* 0x000fe20000041864 */
[--C-:B------:R-:W-:Y:S02]  /*f280*/  HSET2.LE.AND R0, R5, R223.reuse, PT ;  /* 0x000000df05007233 */ /* 0x100fe40003803000 */
[----:B------:R-:W-:Y:S02]  /*f290*/  HSET2.LE.AND R5, R4, R223, PT ;  /* 0x000000df04057233 */ /* 0x000fe40003803000 */
[----:B------:R-:W-:-:S02]  /*f2a0*/  F2FP.BF16.F32.PACK_AB R4, R150, R151 ;  /* 0x000000979604723e */ /* 0x000fc400000010ff */
[----:B--2---:R-:W-:Y:S02]  /*f2b0*/  F2FP.BF16.F32.PACK_AB R6, R15, R20 ;  /* 0x000000140f06723e */ /* 0x004fe400000010ff */
[----:B------:R-:W-:Y:S01]  /*f2c0*/  LOP3.LUT R92, R0, R4, RZ, 0xc0, !PT ;  /* 0x00000004005c7212 */ /* 0x000fe200078ec0ff */
[----:B------:R-:W-:Y:S01]  /*f2d0*/  FFMA.FTZ R4, R235, R99, R206 ;  /* 0x00000063eb047223 */ /* 0x000fe200000100ce */
[----:B-----5:R-:W-:Y:S02]  /*f2e0*/  F2FP.BF16.F32.PACK_AB R0, R13, R14 ;  /* 0x0000000e0d00723e */ /* 0x020fe400000010ff */
[----:B------:R-:W-:Y:S01]  /*f2f0*/  LOP3.LUT R93, R5, R6, RZ, 0xc0, !PT ;  /* 0x00000006055d7212 */ /* 0x000fe200078ec0ff */
[----:B------:R-:W-:Y:S01]  /*f300*/  FFMA.FTZ R6, R243, R141, R162 ;  /* 0x0000008df3067223 */ /* 0x000fe200000100a2 */
[----:B------:R-:W-:Y:S01]  /*f310*/  LOP3.LUT R95, R9, R0, RZ, 0xc0, !PT ;  /* 0x00000000095f7212 */ /* 0x000fe200078ec0ff */
[----:B------:R-:W-:Y:S01]  /*f320*/  FFMA.FTZ R0, R242, R98, R246 ;  /* 0x00000062f2007223 */ /* 0x000fe200000100f6 */
[----:B------:R-:W-:Y:S01]  /*f330*/  LOP3.LUT R94, R7, R8, RZ, 0xc0, !PT ;  /* 0x00000008075e7212 */ /* 0x000fe200078ec0ff */
[----:B------:R-:W-:Y:S01]  /*f340*/  FFMA.FTZ R5, R244, R140, R163 ;  /* 0x0000008cf4057223 */ /* 0x000fe200000100a3 */
        /* <DEDUP_REMOVED lines=63> */
[----:B------:R-:W-:Y:S01]  /*f740*/  HMMA.16816.F32.BF16 R72, R92, R80, R56 ;  /* 0x000000505c48723c */ /* 0x000fe20000041838 */
[----:B------:R-:W-:-:S05]  /*f750*/  @P6 VIADD R192, R248, 0xfffffffc ;  /* 0xfffffffcf8c06836 */ /* 0x000fca0000000000 */
[C---:B------:R-:W-:Y:S06]  /*f760*/  HMMA.16816.F32.BF16 R112, R92.reuse, R114, R32 ;  /* 0x000000725c70723c */ /* 0x040fec0000041820 */
[C---:B------:R-:W-:Y:S06]  /*f770*/  HMMA.16816.F32.BF16 R68, R92.reuse, R70, R60 ;  /* 0x000000465c44723c */ /* 0x040fec000004183c */
[C---:B------:R-:W-:Y:S06]  /*f780*/  HMMA.16816.F32.BF16 R80, R92.reuse, R82, R52 ;  /* 0x000000525c50723c */ /* 0x040fec0000041834 */
[C---:B------:R-:W-:Y:S06]  /*f790*/  HMMA.16816.F32.BF16 R136, R92.reuse, R16, R44 ;  /* 0x000000105c88723c */ /* 0x040fec000004182c */
[----:B------:R-:W-:Y:S01]  /*f7a0*/  HMMA.16816.F32.BF16 R92, R92, R18, R36 ;  /* 0x000000125c5c723c */ /* 0x000fe20000041824 */
[----:B------:R-:W-:-:S08]  /*f7b0*/  NOP ;  /* 0x0000000000007918 */ /* 0x000fd00000000000 */
[----:B------:R-:W-:-:S15]  /*f7c0*/  @P6 BRA `(.L_x_673) ;  /* 0x0000000000046947 */ /* 0x000fde0003800000 */
.L_x_666:
[----:B------:R-:W-:-:S07]  /*f7d0*/  IADD3 R192, R156, -0x1, RZ ;  /* 0xffffffff9cc07810 */ /* 0x000fce0007ffe0ff */
.L_x_673:
[----:B------:R-:W-:-:S13]  /*f7e0*/  ISETP.GE.AND P0, PT, R192, RZ, PT ;  /* 0x000000ffc000720c */ /* 0x000fda0003f06270 */
[----:B------:R-:W-:Y:S05]  /*f7f0*/  @!P0 BRA `(.L_x_674) ;  /* 0x0000003c00ac8947 */ /* 0x000fea0003800000 */
[----:B------:R-:W2:Y:S01]  /*f800*/  LDL.64 R4, [R1+0x28] ;  /* 0x0000280001047983 */ /* 0x000ea20000100a00 */
[----:B------:R-:W-:Y:S01]  /*f810*/  ULDC UR4, c[0x0][0x2d0] ;  /* 0x0000b40000047ab9 */ /* 0x000fe20000000800 */
[----:B------:R-:W-:Y:S01]  /*f820*/  SHF.L.U64.HI R0, R232, 0x5, R233 ;  /* 0x00000005e8007819 */ /* 0x000fe200000102e9 */
[----:B------:R-:W-:Y:S01]  /*f830*/  IMAD.WIDE.U32 R238, R240, 0x30, RZ ;  /* 0x00000030f0ee7825 */ /* 0x000fe200078e00ff */
[----:B------:R-:W3:Y:S03]  /*f840*/  LDL.LU R9, [R1+0x58] ;  /* 0x0000580001097983 */ /* 0x000ee60000300800 */
[----:B------:R-:W-:Y:S01]  /*f850*/  IMAD.WIDE.U32 R236, R232, 0x30, RZ ;  /* 0x00000030e8ec7825 */ /* 0x000fe200078e00ff */
[----:B------:R-:W4:Y:S01]  /*f860*/  LDL.LU R8, [R1+0x70] ;  /* 0x0000700001087983 */ /* 0x000f220000300800 */
[----:B------:R-:W-:Y:S01]  /*f870*/  SHF.L.U64.HI R247, R240, 0x5, R241 ;  /* 0x00000005f0f77819 */ /* 0x000fe200000102f1 */
[----:B------:R-:W-:-:S02]  /*f880*/  ULDC.64 UR6, c[0x0][0x248] ;  /* 0x0000920000067ab9 */ /* 0x000fc40000000a00 */
[----:B------:R-:W5:Y:S04]  /*f890*/  LDL.LU R7, [R1+0x74] ;  /* 0x0000740001077983 */ /* 0x000f680000300800 */
[----:B------:R-:W5:Y:S01]  /*f8a0*/  LDL.LU R6, [R1+0x5c] ;  /* 0x00005c0001067983 */ /* 0x000f620000300800 */
[----:B------:R-:W-:Y:S01]  /*f8b0*/  SHF.L.U32 R252, R240, 0x5, RZ ;  /* 0x00000005f0fc7819 */ /* 0x000fe200000006ff */
[----:B------:R-:W-:Y:S01]  /*f8c0*/  IMAD.MOV.U32 R98, RZ, RZ, R96 ;  /* 0x000000ffff627224 */ /* 0x000fe200078e0060 */
[----:B------:R-:W-:Y:S01]  /*f8d0*/  PRMT R193, R234, 0x7054, R234 ;  /* 0x00007054eac17816 */ /* 0x000fe200000000ea */
[----:B------:R1:W-:Y:S01]  /*f8e0*/  STL [R1+0x10], R0 ;  /* 0x0000100001007387 */ /* 0x0003e20000100800 */
[----:B------:R-:W-:Y:S01]  /*f8f0*/  IMAD.MOV.U32 R101, RZ, RZ, R2 ;  /* 0x000000ffff657224 */ /* 0x000fe200078e0002 */
[----:B------:R-:W-:-:S02]  /*f900*/  MOV R99, R3 ;  /* 0x0000000300637202 */ /* 0x000fc40000000f00 */
[----:B-1----:R-:W-:Y:S02]  /*f910*/  SHF.L.U32 R0, R232, 0x5, RZ ;  /* 0x00000005e8007819 */ /* 0x002fe400000006ff */
[----:B--2---:R-:W-:Y:S01]  /*f920*/  ISETP.GE.AND P0, PT, R4, UR4, PT ;  /* 0x0000000404007c0c */ /* 0x004fe2000bf06270 */
[----:B------:R-:W-:Y:S01]  /*f930*/  IMAD R5, R241, 0x30, RZ ;  /* 0x00000030f1057824 */ /* 0x000fe200078e02ff */
[----:B------:R-:W-:Y:S01]  /*f940*/  ULDC UR4, c[0x0][0x2ec] ;  /* 0x0000bb0000047ab9 */ /* 0x000fe20000000800 */
[----:B------:R-:W-:Y:S02]  /*f950*/  IMAD R4, R233, 0x30, RZ ;  /* 0x00000030e9047824 */ /* 0x000fe400078e02ff */
[----:B---3--:R-:W-:Y:S01]  /*f960*/  IMAD.WIDE.U32 R222, R9, -0x326172a9, RZ ;  /* 0xcd9e8d5709de7825 */ /* 0x008fe200078e00ff */
[----:B------:R-:W-:-:S03]  /*f970*/  IADD3 R246, R5, R239, RZ ;  /* 0x000000ef05f67210 */ /* 0x000fc60007ffe0ff */
[----:B----4-:R-:W-:-:S04]  /*f980*/  IMAD.WIDE.U32 R220, R8, -0x326172a9, RZ ;  /* 0xcd9e8d5708dc7825 */ /* 0x010fc800078e00ff */
[----:B------:R-:W1:Y:S01]  /*f990*/  @!P0 LDC.64 R12, c[0x0][0x220] ;  /* 0x00008800ff0c8b82 */ /* 0x000e620000000a00 */
[----:B-----5:R-:W-:Y:S01]  /*f9a0*/  IMAD.WIDE.U32 R194, R7, -0x2daee0ad, RZ ;  /* 0xd2511f5307c27825 */ /* 0x020fe200078e00ff */
[-C--:B------:R-:W-:Y:S02]  /*f9b0*/  LOP3.LUT R198, R223, R6.reuse, RZ, 0x3c, !PT ;  /* 0x00000006dfc67212 */ /* 0x080fe400078e3cff */
[----:B------:R-:W-:Y:S01]  /*f9c0*/  LOP3.LUT R196, R221, R6, RZ, 0x3c, !PT ;  /* 0x00000006ddc47212 */ /* 0x000fe200078e3cff */
[----:B------:R-:W-:-:S03]  /*f9d0*/  IMAD.IADD R245, R4, 0x1, R237 ;  /* 0x0000000104f57824 */ /* 0x000fc600078e02ed */
[----:B------:R-:W2:Y:S08]  /*f9e0*/  @!P0 LDC.64 R10, c[0x0][0x220] ;  /* 0x00008800ff0a8b82 */ /* 0x000eb00000000a00 */
[----:B------:R-:W3:Y:S01]  /*f9f0*/  @!P0 LDC.64 R250, c[0x0][0x220] ;  /* 0x00008800fffa8b82 */ /* 0x000ee20000000a00 */
[----:B-1----:R-:W-:Y:S07]  /*fa00*/  @!P0 STL.64 [R1+0x8], R12 ;  /* 0x0000080c01008387 */ /* 0x002fee0000100a00 */
[----:B------:R-:W1:Y:S01]  /*fa10*/  @!P0 LDC.64 R248, c[0x0][0x220] ;  /* 0x00008800fff88b82 */ /* 0x000e620000000a00 */
[----:B--2---:R-:W-:Y:S04]  /*fa20*/  @!P0 STL.64 [R1], R10 ;  /* 0x0000000a01008387 */ /* 0x004fe80000100a00 */
[----:B------:R2:W-:Y:S04]  /*fa30*/  STL [R1+0x14], R0 ;  /* 0x0000140001007387 */ /* 0x0005e80000100800 */
[----:B------:R-:W4:Y:S04]  /*fa40*/  LDL.LU.64 R8, [R1+0x60] ;  /* 0x0000600001087983 */ /* 0x000f280000300a00 */
[----:B------:R-:W5:Y:S01]  /*fa50*/  LDL.LU.64 R6, [R1+0x68] ;  /* 0x0000680001067983 */ /* 0x000f620000300a00 */
[----:B------:R-:W-:-:S04]  /*fa60*/  IMAD.WIDE.U32 R198, R198, -0x2daee0ad, RZ ;  /* 0xd2511f53c6c67825 */ /* 0x000fc800078e00ff */
[----:B------:R-:W-:Y:S01]  /*fa70*/  IMAD.WIDE.U32 R196, R196, -0x2daee0ad, RZ ;  /* 0xd2511f53c4c47825 */ /* 0x000fe200078e00ff */
[----:B--2---:R-:W-:Y:S02]  /*fa80*/  MOV R0, R97 ;  /* 0x0000006100007202 */ /* 0x004fe40000000f00 */
[----:B----4-:R-:W-:Y:S02]  /*fa90*/  MOV R241, R9 ;  /* 0x0000000900f17202 */ /* 0x010fe40000000f00 */
[----:B-----5:R-:W-:Y:S01]  /*faa0*/  MOV R240, R6 ;  /* 0x0000000600f07202 */ /* 0x020fe20000000f00 */
[----:B-1-3--:R-:W-:Y:S06]  /*fab0*/  BRA `(.L_x_675) ;  /* 0x0000000000d87947 */ /* 0x00afec0003800000 */
.L_x_677:
[----:B------:R-:W2:Y:S01]  /*fac0*/  LDL.64 R204, [R1+0x38] ;  /* 0x0000380001cc7983 */ /* 0x000ea20000100a00 */
[----:B------:R-:W1:Y:S01]  /*fad0*/  @!P0 LDC.64 R142, c[0x0][0x218] ;  /* 0x00008600ff8e8b82 */ /* 0x000e620000000a00 */
[----:B------:R-:W-:Y:S02]  /*fae0*/  VIADD R2, R192, 0xffffffff ;  /* 0xffffffffc0027836 */ /* 0x000fe40000000000 */
[----:B------:R-:W3:Y:S02]  /*faf0*/  LDL.64 R202, [R1+0x30] ;  /* 0x0000300001ca7983 */ /* 0x000ee40000100a00 */
[C---:B------:R-:W-:Y:S01]  /*fb00*/  IMAD.WIDE.U32 R96, R2.reuse, UR6, RZ ;  /* 0x0000000602607c25 */ /* 0x040fe2000f8e00ff */
[----:B------:R-:W-:Y:S01]  /*fb10*/  SHF.R.S32.HI R3, RZ, 0x1f, R2 ;  /* 0x0000001fff037819 */ /* 0x000fe20000011402 */
[----:B------:R-:W4:Y:S01]  /*fb20*/  LDL R103, [R1+0x40] ;  /* 0x0000400001677983 */ /* 0x000f220000100800 */
[----:B------:R-:W5:Y:S03]  /*fb30*/  @!P0 LDC.64 R140, c[0x0][0x218] ;  /* 0x00008600ff8c8b82 */ /* 0x000f660000000a00 */
[----:B------:R-:W5:Y:S01]  /*fb40*/  LDL R102, [R1+0x1c] ;  /* 0x00001c0001667983 */ /* 0x000f620000100800 */
[----:B------:R-:W-:Y:S03]  /*fb50*/  IMAD R3, R3, UR6, RZ ;  /* 0x0000000603037c24 */ /* 0x000fe6000f8e02ff */
[----:B------:R-:W5:Y:S01]  /*fb60*/  LDL R100, [R1+0x14] ;  /* 0x0000140001647983 */ /* 0x000f620000100800 */
[----:B------:R-:W5:Y:S01]  /*fb70*/  @!P0 LDC.64 R148, c[0x0][0x218] ;  /* 0x00008600ff948b82 */ /* 0x000f620000000a00 */
[----:B------:R-:W-:Y:S02]  /*fb80*/  IMAD R3, R2, UR7, R3 ;  /* 0x0000000702037c24 */ /* 0x000fe4000f8e0203 */
[----:B------:R-:W5:Y:S02]  /*fb90*/  LDL R200, [R1+0x10] ;  /* 0x0000100001c87983 */ /* 0x000f640000100800 */
[----:B------:R-:W-:Y:S02]  /*fba0*/  IMAD.IADD R3, R97, 0x1, R3 ;  /* 0x0000000161037824 */ /* 0x000fe400078e0203 */
[----:B------:R1:W-:Y:S01]  /*fbb0*/  @P0 STS.128 [R191+0x4000], RZ ;  /* 0x004000ffbf000388 */ /* 0x0003e20000000c00 */
[----:B------:R-:W5:Y:S01]  /*fbc0*/  @!P0 LDC.64 R150, c[0x0][0x218] ;  /* 0x00008600ff968b82 */ /* 0x000f620000000a00 */
[----:B--2---:R-:W-:Y:S04]  /*fbd0*/  LEA R2, P1, R96, R204, 0x6 ;  /* 0x000000cc60027211 */ /* 0x004fe800078230ff */
[----:B-1----:R-:W-:Y:S02]  /*fbe0*/  @!P0 LEA R142, P6, R2, R142, 0x1 ;  /* 0x0000008e028e8211 */ /* 0x002fe400078c08ff */
[----:B---3--:R-:W-:Y:S02]  /*fbf0*/  LEA.HI.X R3, R96, R203, R3, 0x6, P1 ;  /* 0x000000cb60037211 */ /* 0x008fe400008f3403 */
[----:B----4-:R-:W-:Y:S02]  /*fc00*/  @!P0 IADD3 R97, P1, R103, R2, RZ ;  /* 0x0000000267618210 */ /* 0x010fe40007f3e0ff */
[--C-:B------:R-:W-:Y:S02]  /*fc10*/  @!P0 LEA.HI.X R143, R2, R143, R3.reuse, 0x1, P6 ;  /* 0x0000008f028f8211 */ /* 0x100fe400030f0c03 */
[C---:B-----5:R-:W-:Y:S01]  /*fc20*/  @!P0 LEA R140, P5, R97.reuse, R140, 0x1 ;  /* 0x0000008c618c8211 */ /* 0x060fe200078a08ff */
[----:B------:R-:W-:Y:S01]  /*fc30*/  @!P0 IMAD.X R103, R102, 0x1, R3, P1 ;  /* 0x0000000166678824 */ /* 0x000fe200008e0603 */
[C---:B------:R-:W-:Y:S01]  /*fc40*/  @!P0 IADD3 R144, P4, R2.reuse, R236, RZ ;  /* 0x000000ec02908210 */ /* 0x040fe20007f9e0ff */
[----:B------:R-:W-:Y:S01]  /*fc50*/  @!PT LDS RZ, [RZ] ;  /* 0x00000000fffff984 */ /* 0x000fe20000000800 */
[----:B------:R-:W-:Y:S01]  /*fc60*/  @!PT LDS RZ, [RZ] ;  /* 0x00000000fffff984 */ /* 0x000fe20000000800 */
[----:B------:R-:W-:Y:S01]  /*fc70*/  @!PT LDS RZ, [RZ] ;  /* 0x00000000fffff984 */ /* 0x000fe20000000800 */
[----:B------:R1:W-:Y:S01]  /*fc80*/  @!P0 LDGSTS.E.BYPASS.LTC128B.128 [R191+0x4000], desc[UR20][R142.64] ;  /* 0x040000008ebf8fae */ /* 0x0003e2000b901d54 */
[----:B------:R-:W-:Y:S02]  /*fc90*/  @!P0 IADD3 R100, P3, R2, R100, RZ ;  /* 0x0000006402648210 */ /* 0x000fe40007f7e0ff */
[----:B------:R-:W-:Y:S01]  /*fca0*/  @!P0 LEA.HI.X R141, R97, R141, R103, 0x1, P5 ;  /* 0x0000008d618d8211 */ /* 0x000fe200028f0c67 */
[----:B------:R1:W-:Y:S01]  /*fcb0*/  @P0 STS.128 [R191+0x4800], RZ ;  /* 0x004800ffbf000388 */ /* 0x0003e20000000c00 */
[----:B------:R-:W-:Y:S01]  /*fcc0*/  @!P0 LEA R102, P2, R100, R148, 0x1 ;  /* 0x0000009464668211 */ /* 0x000fe200078408ff */
[C---:B------:R-:W-:Y:S01]  /*fcd0*/  @!P0 IMAD.X R146, R3.reuse, 0x1, R200, P3 ;  /* 0x0000000103928824 */ /* 0x040fe200018e06c8 */
[----:B------:R-:W-:Y:S01]  /*fce0*/  @!P0 LEA R96, P1, R144, R150, 0x1 ;  /* 0x0000009690608211 */ /* 0x000fe200078208ff */
[----:B------:R-:W-:Y:S01]  /*fcf0*/  @!PT LDS RZ, [RZ] ;  /* 0x00000000fffff984 */ /* 0x000fe20000000800 */
[----:B------:R-:W-:Y:S01]  /*fd00*/  @!PT LDS RZ, [RZ] ;  /* 0x00000000fffff984 */ /* 0x000fe20000000800 */
[----:B------:R-:W-:Y:S01]  /*fd10*/  @!PT LDS RZ, [RZ] ;  /* 0x00000000fffff984 */ /* 0x000fe20000000800 */
[----:B------:R1:W-:Y:S01]  /*fd20*/  @!P0 LDGSTS.E.BYPASS.LTC128B.128 [R191+0x4800], desc[UR20][R140.64] ;  /* 0x048000008cbf8fae */ /* 0x0003e2000b901d54 */
[----:B------:R-:W-:Y:S02]  /*fd30*/  @!P0 IMAD.X R147, R3, 0x1, R245, P4 ;  /* 0x0000000103938824 */ /* 0x000fe400020e06f5 */
[----:B------:R-:W-:Y:S01]  /*fd40*/  @!P0 LEA.HI.X R103, R100, R149, R146, 0x1, P2 ;  /* 0x0000009564678211 */ /* 0x000fe200010f0c92 */
[----:B------:R1:W-:Y:S02]  /*fd50*/  @P0 STS.128 [R191+0x5000], RZ ;  /* 0x005000ffbf000388 */ /* 0x0003e40000000c00 */
[----:B------:R-:W-:Y:S02]  /*fd60*/  @!P0 LEA.HI.X R97, R144, R151, R147, 0x1, P1 ;  /* 0x0000009790618211 */ /* 0x000fe400008f0c93 */
        /* <DEDUP_REMOVED lines=11> */
.L_x_675:
[----:B------:R-:W2:Y:S01]  /*fe20*/  LDL R2, [R1+0x44] ;  /* 0x0000440001027983 */ /* 0x000ea20000100800 */
[----:B------:R-:W-:Y:S04]  /*fe30*/  DEPBAR.LE SB0, 0x0 ;  /* 0x000080000000791a */ /* 0x000fe80000000000 */
[----:B------:R-:W3:Y:S01]  /*fe40*/  LDL R9, [R1+0x18] ;  /* 0x0000180001097983 */ /* 0x000ee20000100800 */
[----:B------:R-:W-:Y:S04]  /*fe50*/  SHF.R.S32.HI R5, RZ, 0x1f, R192 ;  /* 0x0000001fff057819 */ /* 0x000fe800000114c0 */
[----:B------:R-:W4:Y:S05]  /*fe60*/  LDL R8, [R1+0x8] ;  /* 0x0000080001087983 */ /* 0x000f2a0000100800 */
[----:B------:R-:W5:Y:S05]  /*fe70*/  LDL R7, [R1+0x4c] ;  /* 0x00004c0001077983 */ /* 0x000f6a0000100800 */
[----:B------:R-:W5:Y:S05]  /*fe80*/  LDL R16, [R1+0xc] ;  /* 0x00000c0001107983 */ /* 0x000f6a0000100800 */
[----:B------:R-:W5:Y:S05]  /*fe90*/  LDL R13, [R1+0x48] ;  /* 0x00004800010d7983 */ /* 0x000f6a0000100800 */
[----:B------:R-:W5:Y:S05]  /*fea0*/  LDL R6, [R1] ;  /* 0x0000000001067983 */ /* 0x000f6a0000100800 */
[----:B------:R-:W5:Y:S01]  /*feb0*/  LDL R15, [R1+0x4] ;  /* 0x00000400010f7983 */ /* 0x000f620000100800 */
[----:B------:R-:W-:Y:S06]  /*fec0*/  BAR.SYNC.DEFER_BLOCKING 0x0 ;  /* 0x0000000000007b1d */ /* 0x000fec0000010000 */
[----:B------:R-:W-:Y:S01]  /*fed0*/  @P0 STS.128 [R191+0x6000], RZ ;  /* 0x006000ffbf000388 */ /* 0x000fe20000000c00 */
[----:B--2---:R-:W-:Y:S02]  /*fee0*/  IMAD R4, R2, R192, RZ ;  /* 0x000000c002047224 */ /* 0x004fe400078e02ff */
[-C--:B---3--:R-:W-:Y:S04]  /*fef0*/  IMAD.WIDE.U32 R2, R192, R9.reuse, R240 ;  /* 0x00000009c0027225 */ /* 0x088fe800078e00f0 */
[----:B------:R-:W-:Y:S01]  /*ff00*/  IMAD R4, R5, R9, R4 ;  /* 0x0000000905047224 */ /* 0x000fe200078e0204 */
[----:B----4-:R-:W-:Y:S02]  /*ff10*/  @!P0 LEA R10, P6, R2, R8, 0x1 ;  /* 0x00000008020a8211 */ /* 0x010fe400078c08ff */
[-C--:B------:R-:W-:Y:S01]  /*ff20*/  @!P0 IADD3 R12, P2, R238, R2.reuse, RZ ;  /* 0x00000002ee0c8210 */ /* 0x080fe20007f5e0ff */
[----:B------:R-:W-:Y:S01]  /*ff30*/  IMAD.IADD R3, R3, 0x1, R4 ;  /* 0x0000000103037824 */ /* 0x000fe200078e0204 */
[-C--:B-----5:R-:W-:Y:S02]  /*ff40*/  @!P0 IADD3 R5, P1, R7, R2.reuse, RZ ;  /* 0x0000000207058210 */ /* 0x0a0fe40007f3e0ff */
[----:B------:R-:W-:Y:S01]  /*ff50*/  @!P0 IADD3 R7, P4, R252, R2, RZ ;  /* 0x00000002fc078210 */ /* 0x000fe20007f9e0ff */
[----:B------:R-:W-:Y:S01]  /*ff60*/  @!P0 IMAD.X R14, R3, 0x1, R246, P2 ;  /* 0x00000001030e8824 */ /* 0x000fe200010e06f6 */
[--C-:B------:R-:W-:Y:S01]  /*ff70*/  @!P0 LEA.HI.X R11, R2, R16, R3.reuse, 0x1, P6 ;  /* 0x00000010020b8211 */ /* 0x100fe200030f0c03 */
[----:B------:R-:W-:Y:S01]  /*ff80*/  @!P0 IMAD.X R9, R13, 0x1, R3, P1 ;  /* 0x000000010d098824 */ /* 0x000fe200008e0603 */
[C---:B------:R-:W-:Y:S03]  /*ff90*/  @!P0 LEA R4, P1, R12.reuse, R248, 0x1 ;  /* 0x000000f80c048211 */ /* 0x040fe600078208ff */
[----:B------:R-:W-:Y:S01]  /*ffa0*/  @!PT LDS RZ, [RZ] ;  /* 0x00000000fffff984 */ /* 0x000fe20000000800 */
[----:B------:R-:W-:Y:S01]  /*ffb0*/  @!PT LDS RZ, [RZ] ;  /* 0x00000000fffff984 */ /* 0x000fe20000000800 */
[----:B------:R-:W-:Y:S01]  /*ffc0*/  @!PT LDS RZ, [RZ] ;  /* 0x00000000fffff984 */ /* 0x000fe20000000800 */
[----:B------:R-:W-:Y:S01]  /*ffd0*/  @!P0 LDGSTS.E.BYPASS.LTC128B.128 [R191+0x6000], desc[UR20][R10.64] ;  /* 0x060000000abf8fae */ /* 0x000fe2000b901d54 */
[----:B------:R-:W-:Y:S01]  /*ffe0*/  @!P0 IMAD.X R13, R3, 0x1, R247, P4 ;  /* 0x00000001030d8824 */ /* 0x000fe200020e06f7 */
[----:B------:R-:W-:Y:S03]  /*fff0*/  @!P0 LEA R8, P5, R5, R6, 0x1 ;  /* 0x0000000605088211 */ /* 0x000fe600078a08ff */
[----:B------:R-:W-:Y:S01]  /*10000*/  @P0 STS.128 [R191+0x6800], RZ ;  /* 0x006800ffbf000388 */ /* 0x000fe20000000c00 */
[----:B------:R-:W-:Y:S02]  /*10010*/  @!P0 LEA R6, P3, R7, R250, 0x1 ;  /* 0x000000fa07068211 */ /* 0x000fe400078608ff */
[----:B------:R-:W-:Y:S02]  /*10020*/  @!P0 LEA.HI.X R9, R5, R15, R9, 0x1, P5 ;  /* 0x0000000f05098211 */ /* 0x000fe400028f0c09 */
[----:B------:R-:W-:Y:S02]  /*10030*/  @!P0 LEA.HI.X R7, R7, R251, R13, 0x1, P3 ;  /* 0x000000fb07078211 */ /* 0x000fe400018f0c0d */
[----:B------:R-:W-:Y:S01]  /*10040*/  @!P0 LEA.HI.X R5, R12, R249, R14, 0x1, P1 ;  /* 0x000000f90c058211 */ /* 0x000fe200008f0c0e */
[----:B------:R-:W-:Y:S01]  /*10050*/  @!PT LDS RZ, [RZ] ;  /* 0x00000000fffff984 */ /* 0x000fe20000000800 */
[----:B------:R-:W-:Y:S01]  /*10060*/  @!PT LDS RZ, [RZ] ;  /* 0x00000000fffff984 */ /* 0x000fe20000000800 */
[----:B------:R-:W-:Y:S01]  /*10070*/  @!PT LDS RZ, [RZ] ;  /* 0x00000000fffff984 */ /* 0x000fe20000000800 */
[----:B------:R-:W-:Y:S01]  /*10080*/  @!P0 LDGSTS.E.BYPASS.LTC128B.128 [R191+0x6800], desc[UR20][R8.64] ;  /* 0x0680000008bf8fae */ /* 0x000fe2000b901d54 */
[----:B------:R-:W-:Y:S04]  /*10090*/  ISETP.GT.AND P4, PT, R192, RZ, PT ;  /* 0x000000ffc000720c */ /* 0x000fe80003f84270 */
        /* <DEDUP_REMOVED lines=11> */
[----:B------:R-:W1:Y:S05]  /*10150*/  LDSM.16.M88.4 R16, [R176+0x4000] ;  /* 0x00400000b010783b */ /* 0x000e6a0000000200 */
[----:B------:R-:W2:Y:S05]  /*10160*/  LDSM.16.M88.4 R60, [R183+0x2000] ;  /* 0x00200000b73c783b */ /* 0x000eaa0000000200 */
[----:B------:R-:W3:Y:S05]  /*10170*/  LDSM.16.M88.4 R32, [R176+0x4800] ;  /* 0x00480000b020783b */ /* 0x000eea0000000200 */
[----:B------:R-:W0:Y:S05]  /*10180*/  LDGDEPBAR ;  /* 0x00000000000079af */ /* 0x000e2a0000000000 */
[----:B------:R-:W4:Y:S05]  /*10190*/  LDSM.16.M88.4 R48, [R176+0x5000] ;  /* 0x00500000b030783b */ /* 0x000f2a0000000200 */
[----:B------:R-:W5:Y:S05]  /*101a0*/  LDSM.16.M88.4 R140, [R176+0x5800] ;  /* 0x00580000b08c783b */ /* 0x000f6a0000000200 */
[----:B------:R-:W-:Y:S05]  /*101b0*/  LDSM.16.M88.4 R144, [R186] ;  /* 0x00000000ba90783b */ /* 0x000fea0000000200 */
[----:B------:R-:W5:Y:S05]  /*101c0*/  LDSM.16.M88.4 R148, [R182+0x4000] ;  /* 0x00400000b694783b */ /* 0x000f6a0000000200 */
[----:B------:R-:W5:Y:S01]  /*101d0*/  LDSM.16.M88.4 R152, [R186+0x2000] ;  /* 0x00200000ba98783b */ /* 0x000f620000000200 */
[-C--:B-1----:R-:W-:Y:S04]  /*101e0*/  HMMA.16816.F32.BF16 R4, R64, R16.reuse, RZ ;  /* 0x000000104004723c */ /* 0x082fe800000418ff */
[----:B------:R-:W1:Y:S02]  /*101f0*/  LDSM.16.M88.4 R156, [R182+0x4800] ;  /* 0x00480000b69c783b */ /* 0x000e640000000200 */
[C---:B--2---:R-:W-:Y:S03]  /*10200*/  HMMA.16816.F32.BF16 R8, R60.reuse, R16, RZ ;  /* 0x000000103c08723c */ /* 0x044fe600000418ff */
[----:B------:R-:W2:Y:S03]  /*10210*/  LDSM.16.M88.4 R160, [R182+0x5000] ;  /* 0x00500000b6a0783b */ /* 0x000ea60000000200 */
[-C--:B------:R-:W-:Y:S02]  /*10220*/  HMMA.16816.F32.BF16 R12, R60, R18.reuse, RZ ;  /* 0x000000123c0c723c */ /* 0x080fe400000418ff */
[----:B------:R-:W-:Y:S04]  /*10230*/  LDSM.16.M88.4 R164, [R184] ;  /* 0x00000000b8a4783b */ /* 0x000fe80000000200 */
[C---:B------:R-:W-:Y:S01]  /*10240*/  HMMA.16816.F32.BF16 R16, R64.reuse, R18, RZ ;  /* 0x000000124010723c */ /* 0x040fe200000418ff */
[----:B------:R-:W-:Y:S05]  /*10250*/  LDSM.16.M88.4 R168, [R187] ;  /* 0x00000000bba8783b */ /* 0x000fea0000000200 */
[-C--:B---3--:R-:W-:Y:S01]  /*10260*/  HMMA.16816.F32.BF16 R20, R64, R32.reuse, RZ ;  /* 0x000000204014723c */ /* 0x088fe200000418ff */
[----:B------:R-:W-:Y:S05]  /*10270*/  LDSM.16.M88.4 R172, [R184+0x2000] ;  /* 0x00200000b8ac783b */ /* 0x000fea0000000200 */
        /* <DEDUP_REMOVED lines=10> */
[----:B------:R-:W-:Y:S01]  /*10320*/  HMMA.16816.F32.BF16 R64, R64, R142, RZ ;  /* 0x0000008e4040723c */ /* 0x000fe200000418ff */
[----:B------:R-:W3:Y:S05]  /*10330*/  LDSM.16.M88.4 R140, [R182+0x5800] ;  /* 0x00580000b68c783b */ /* 0x000eea0000000200 */
[-C--:B------:R-:W-:Y:S06]  /*10340*/  HMMA.16816.F32.BF16 R4, R144, R148.reuse, R4 ;  /* 0x000000949004723c */ /* 0x080fec0000041804 */
[C---:B------:R-:W-:Y:S06]  /*10350*/  HMMA.16816.F32.BF16 R8, R152.reuse, R148, R8 ;  /* 0x000000949808723c */ /* 0x040fec0000041808 */
[-C--:B------:R-:W-:Y:S06]  /*10360*/  HMMA.16816.F32.BF16 R12, R152, R150.reuse, R12 ;  /* 0x00000096980c723c */ /* 0x080fec000004180c */
[C---:B------:R-:W-:Y:S01]  /*10370*/  HMMA.16816.F32.BF16 R16, R144.reuse, R150, R16 ;  /* 0x000000969010723c */ /* 0x040fe20000041810 */
[----:B------:R-:W4:Y:S05]  /*10380*/  LDSM.16.M88.4 R148, [R190] ;  /* 0x00000000be94783b */ /* 0x000f2a0000000200 */
        /* <DEDUP_REMOVED lines=9> */
[----:B------:R-:W-:Y:S05]  /*10420*/  LDSM.16.M88.4 R160, [R185+0x2000] ;  /* 0x00200000b9a0783b */ /* 0x000fea0000000200 */
[-C--:B---3--:R-:W-:Y:S06]  /*10430*/  HMMA.16816.F32.BF16 R52, R144, R140.reuse, R52 ;  /* 0x0000008c9034723c */ /* 0x088fec0000041834 */
[C---:B------:R-:W-:Y:S06]  /*10440*/  HMMA.16816.F32.BF16 R56, R152.reuse, R140, R56 ;  /* 0x0000008c9838723c */ /* 0x040fec0000041838 */
[-C--:B------:R-:W-:Y:S01]  /*10450*/  HMMA.16816.F32.BF16 R60, R152, R142.reuse, R60 ;  /* 0x0000008e983c723c */ /* 0x080fe2000004183c */
[----:B------:R-:W-:Y:S05]  /*10460*/  LDSM.16.M88.4 R152, [R181] ;  /* 0x00000000b598783b */ /* 0x000fea0000000200 */
[----:B------:R-:W-:Y:S01]  /*10470*/  HMMA.16816.F32.BF16 R64, R144, R142, R64 ;  /* 0x0000008e9040723c */ /* 0x000fe20000041840 */
[----:B------:R-:W2:Y:S05]  /*10480*/  LDSM.16.M88.4 R140, [R188] ;  /* 0x00000000bc8c783b */ /* 0x000eaa0000000200 */
[-C--:B------:R-:W-:Y:S01]  /*10490*/  HMMA.16816.F32.BF16 R4, R164, R168.reuse, R4 ;  /* 0x000000a8a404723c */ /* 0x080fe20000041804 */
[----:B------:R-:W3:Y:S05]  /*104a0*/  LDSM.16.M88.4 R144, [R185] ;  /* 0x00000000b990783b */ /* 0x000eea0000000200 */
[C---:B------:R-:W-:Y:S06]  /*104b0*/  HMMA.16816.F32.BF16 R8, R172.reuse, R168, R8 ;  /* 0x000000a8ac08723c */ /* 0x040fec0000041808 */
[-C--:B------:R-:W-:Y:S06]  /*104c0*/  HMMA.16816.F32.BF16 R12, R172, R170.reuse, R12 ;  /* 0x000000aaac0c723c */ /* 0x080fec000004180c */
[C---:B------:R-:W-:Y:S01]  /*104d0*/  HMMA.16816.F32.BF16 R16, R164.reuse, R170, R16 ;  /* 0x000000aaa410723c */ /* 0x040fe20000041810 */
[----:B------:R-:W5:Y:S05]  /*104e0*/  LDSM.16.M88.4 R168, [R181+0x800] ;  /* 0x00080000b5a8783b */ /* 0x000f6a0000000200 */
[-C--:B----4-:R-:W-:Y:S06]  /*104f0*/  HMMA.16816.F32.BF16 R20, R164, R148.reuse, R20 ;  /* 0x00000094a414723c */ /* 0x090fec0000041814 */
[C---:B------:R-:W-:Y:S06]  /*10500*/  HMMA.16816.F32.BF16 R24, R172.reuse, R148, R24 ;  /* 0x00000094ac18723c */ /* 0x040fec0000041818 */
[-C--:B------:R-:W-:Y:S06]  /*10510*/  HMMA.16816.F32.BF16 R28, R172, R150.reuse, R28 ;  /* 0x00000096ac1c723c */ /* 0x080fec000004181c */
[C---:B------:R-:W-:Y:S01]  /*10520*/  HMMA.16816.F32.BF16 R32, R164.reuse, R150, R32 ;  /* 0x00000096a420723c */ /* 0x040fe20000041820 */
[----:B------:R-:W4:Y:S05]  /*10530*/  LDSM.16.M88.4 R148, [R181+0x1000] ;  /* 0x00100000b594783b */ /* 0x000f2a0000000200 */
[-C--:B-1----:R-:W-:Y:S06]  /*10540*/  HMMA.16816.F32.BF16 R36, R164, R156.reuse, R36 ;  /* 0x0000009ca424723c */ /* 0x082fec0000041824 */
[C---:B------:R-:W-:Y:S06]  /*10550*/  HMMA.16816.F32.BF16 R40, R172.reuse, R156, R40 ;  /* 0x0000009cac28723c */ /* 0x040fec0000041828 */
[-C--:B------:R-:W-:Y:S06]  /*10560*/  HMMA.16816.F32.BF16 R44, R172, R158.reuse, R44 ;  /* 0x0000009eac2c723c */ /* 0x080fec000004182c */
[C---:B------:R-:W-:Y:S01]  /*10570*/  HMMA.16816.F32.BF16 R48, R164.reuse, R158, R48 ;  /* 0x0000009ea430723c */ /* 0x040fe20000041830 */
[----:B------:R-:W1:Y:S01]  /*10580*/  LDSM.16.M88.4 R156, [R181+0x1800] ;  /* 0x00180000b59c783b */ /* 0x000e620000000200 */
[----:B------:R-:W-:Y:S04]  /*10590*/  DEPBAR.LE SB0, 0x0 ;  /* 0x000080000000791a */ /* 0x000fe80000000000 */
[-C--:B--2---:R-:W-:Y:S01]  /*105a0*/  HMMA.16816.F32.BF16 R52, R164, R140.reuse, R52 ;  /* 0x0000008ca434723c */ /* 0x084fe20000041834 */
[----:B------:R-:W-:Y:S05]  /*105b0*/  BAR.SYNC.DEFER_BLOCKING 0x0 ;  /* 0x0000000000007b1d */ /* 0x000fea0000010000 */
[C---:B------:R-:W-:Y:S06]  /*105c0*/  HMMA.16816.F32.BF16 R56, R172.reuse, R140, R56 ;  /* 0x0000008cac38723c */ /* 0x040fec0000041838 */
[-C--:B------:R-:W-:Y:S06]  /*105d0*/  HMMA.16816.F32.BF16 R60, R172, R142.reuse, R60 ;  /* 0x0000008eac3c723c */ /* 0x080fec000004183c */
[----:B------:R-:W-:Y:S06]  /*105e0*/  HMMA.16816.F32.BF16 R64, R164, R142, R64 ;  /* 0x0000008ea440723c */ /* 0x000fec0000041840 */
[-C--:B---3--:R-:W-:Y:S06]  /*105f0*/  HMMA.16816.F32.BF16 R4, R144, R152.reuse, R4 ;  /* 0x000000989004723c */ /* 0x088fec0000041804 */
[C---:B------:R-:W-:Y:S06]  /*10600*/  HMMA.16816.F32.BF16 R8, R160.reuse, R152, R8 ;  /* 0x00000098a008723c */ /* 0x040fec0000041808 */
[-C--:B------:R-:W-:Y:S06]  /*10610*/  HMMA.16816.F32.BF16 R12, R160, R154.reuse, R12 ;  /* 0x0000009aa00c723c */ /* 0x080fec000004180c */
[C---:B------:R-:W-:Y:S06]  /*10620*/  HMMA.16816.F32.BF16 R16, R144.reuse, R154, R16 ;  /* 0x0000009a9010723c */ /* 0x040fec0000041810 */
[----:B------:R-:W-:Y:S01]  /*10630*/  FMNMX.FTZ R2, R4, R0, !PT ;  /* 0x0000000004027209 */ /* 0x000fe20007810000 */
[-C--:B-----5:R-:W-:Y:S01]  /*10640*/  HMMA.16816.F32.BF16 R20, R144, R168.reuse, R20 ;  /* 0x000000a89014723c */ /* 0x0a0fe20000041814 */
[----:B------:R-:W-:Y:S03]  /*10650*/  P2R R154, PR, RZ, 0x10 ;  /* 0x00000010ff9a7803 */ /* 0x000fe60000000000 */
[----:B------:R-:W-:Y:S02]  /*10660*/  FMNMX.FTZ R2, R5, R2, !PT ;  /* 0x0000000205027209 */ /* 0x000fe40007810000 */
[----:B------:R-:W-:Y:S01]  /*10670*/  FMNMX.FTZ R96, R6, R98, !PT ;  /* 0x0000006206607209 */ /* 0x000fe20007810000 */
[C---:B------:R-:W-:Y:S04]  /*10680*/  HMMA.16816.F32.BF16 R24, R160.reuse, R168, R24 ;  /* 0x000000a8a018723c */ /* 0x040fe80000041818 */
[----:B------:R-:W-:Y:S02]  /*10690*/  FMNMX.FTZ R3, R8, R99, !PT ;  /* 0x0000006308037209 */ /* 0x000fe40007810000 */
[----:B------:R-:W-:Y:S01]  /*106a0*/  FMNMX.FTZ R96, R7, R96, !PT ;  /* 0x0000006007607209 */ /* 0x000fe20007810000 */
[-C--:B------:R-:W-:Y:S04]  /*106b0*/  HMMA.16816.F32.BF16 R28, R160, R170.reuse, R28 ;  /* 0x000000aaa01c723c */ /* 0x080fe8000004181c */
[----:B------:R-:W-:Y:S02]  /*106c0*/  FMNMX.FTZ R2, R16, R2, !PT ;  /* 0x0000000210027209 */ /* 0x000fe40007810000 */
[C---:B------:R-:W-:Y:S05]  /*106d0*/  HMMA.16816.F32.BF16 R32, R144.reuse, R170, R32 ;  /* 0x000000aa9020723c */ /* 0x040fea0000041820 */
[----:B------:R-:W-:Y:S01]  /*106e0*/  FMNMX.FTZ R97, R17, R2, !PT ;  /* 0x0000000211617209 */ /* 0x000fe20007810000 */
[-C--:B----4-:R-:W-:Y:S05]  /*106f0*/  HMMA.16816.F32.BF16 R36, R144, R148.reuse, R36 ;  /* 0x000000949024723c */ /* 0x090fea0000041824 */
        /* <DEDUP_REMOVED lines=44> */
.L_x_676:
[----:B-1----:R-:W-:Y:S01]  /*109c0*/  FMNMX.FTZ R96, R66, R153, !PT ;  /* 0x0000009942607209 */ /* 0x002fe20007810000 */
[----:B------:R-:W1:Y:S01]  /*109d0*/  SHFL.BFLY PT, R103, R145, 0x2, 0x1f ;  /* 0x0c401f0091677f89 */ /* 0x000e6200000e0000 */
[----:B------:R-:W-:Y:S02]  /*109e0*/  FMNMX.FTZ R2, R57, R152, !PT ;  /* 0x0000009839027209 */ /* 0x000fe40007810000 */
[----:B------:R-:W-:Y:S02]  /*109f0*/  FMNMX.FTZ R96, R67, R96, !PT ;  /* 0x0000006043607209 */ /* 0x000fe40007810000 */
[----:B------:R-:W-:Y:S02]  /*10a00*/  FMNMX.FTZ R2, R60, R2, !PT ;  /* 0x000000023c027209 */ /* 0x000fe40007810000 */
[----:B------:R-:W-:Y:S01]  /*10a10*/  ISETP.NE.AND P2, PT, R154, RZ, PT ;  /* 0x000000ff9a00720c */ /* 0x000fe20003f45270 */
[----:B------:R-:W2:Y:S01]  /*10a20*/  SHFL.BFLY PT, R143, R96, 0x2, 0x1f ;  /* 0x0c401f00608f7f89 */ /* 0x000ea200000e0000 */
[----:B------:R-:W-:Y:S01]  /*10a30*/  FMNMX.FTZ R3, R61, R2, !PT ;  /* 0x000000023d037209 */ /* 0x000fe20007810000 */
[----:B------:R-:W-:Y:S01]  /*10a40*/  IMAD.SHL.U32 R2, R192, 0x2, RZ ;  /* 0x00000002c0027824 */ /* 0x000fe200078e00ff */
[--C-:B------:R-:W-:Y:S02]  /*10a50*/  LOP3.LUT R140, R199, UR15, R194.reuse, 0x96, !PT ;  /* 0x0000000fc78c7c12 */ /* 0x100fe4000f8e96c2 */
[----:B------:R-:W-:Y:S01]  /*10a60*/  LOP3.LUT R102, R197, UR15, R194, 0x96, !PT ;  /* 0x0000000fc5667c12 */ /* 0x000fe2000f8e96c2 */
[----:B------:R-:W-:Y:S01]  /*10a70*/  VIADD R97, R2, 0x1 ;  /* 0x0000000102617836 */ /* 0x000fe20000000000 */
[C---:B------:R-:W-:Y:S01]  /*10a80*/  LOP3.LUT R2, R195.reuse, UR23, R2, 0x96, !PT ;  /* 0x00000017c3027c12 */ /* 0x040fe2000f8e9602 */
[----:B------:R-:W-:Y:S01]  /*10a90*/  IMAD.WIDE.U32 R140, R140, -0x326172a9, RZ ;  /* 0xcd9e8d578c8c7825 */ /* 0x000fe200078e00ff */
[----:B------:R-:W3:Y:S02]  /*10aa0*/  SHFL.BFLY PT, R144, R3, 0x2, 0x1f ;  /* 0x0c401f0003907f89 */ /* 0x000ee400000e0000 */
[----:B------:R-:W-:Y:S01]  /*10ab0*/  LOP3.LUT R100, R195, UR23, R97, 0x96, !PT ;  /* 0x00000017c3647c12 */ /* 0x000fe2000f8e9661 */
[----:B------:R-:W-:Y:S01]  /*10ac0*/  IMAD.WIDE.U32 R148, R2, -0x326172a9, RZ ;  /* 0xcd9e8d5702947825 */ /* 0x000fe200078e00ff */
[----:B-1----:R-:W-:Y:S03]  /*10ad0*/  FMNMX.FTZ R97, R145, R103, !PT ;  /* 0x0000006791617209 */ /* 0x002fe60007810000 */
[----:B------:R-:W-:Y:S01]  /*10ae0*/  IMAD.WIDE.U32 R102, R102, -0x326172a9, RZ ;  /* 0xcd9e8d5766667825 */ /* 0x000fe200078e00ff */
[----:B------:R-:W-:Y:S02]  /*10af0*/  LOP3.LUT R2, R149, UR16, R222, 0x96, !PT ;  /* 0x0000001095027c12 */ /* 0x000fe4000f8e96de */
[--C-:B------:R-:W-:Y:S01]  /*10b00*/  LOP3.LUT R146, R141, UR14, R148.reuse, 0x96, !PT ;  /* 0x0000000e8d927c12 */ /* 0x100fe2000f8e9694 */
[----:B------:R-:W1:Y:S01]  /*10b10*/  SHFL.BFLY PT, R145, R97, 0x1, 0x1f ;  /* 0x0c201f0061917f89 */ /* 0x000e6200000e0000 */
[----:B------:R-:W-:Y:S01]  /*10b20*/  LOP3.LUT R148, R103, UR14, R148, 0x96, !PT ;  /* 0x0000000e67947c12 */ /* 0x000fe2000f8e9694 */
[----:B------:R-:W-:Y:S01]  /*10b30*/  IMAD.WIDE.U32 R154, R100, -0x326172a9, RZ ;  /* 0xcd9e8d57649a7825 */ /* 0x000fe200078e00ff */
[----:B------:R-:W-:Y:S02]  /*10b40*/  FMNMX.FTZ R100, R10, R101, !PT ;  /* 0x000000650a647209 */ /* 0x000fe40007810000 */
[----:B--2---:R-:W-:Y:S01]  /*10b50*/  FMNMX.FTZ R96, R96, R143, !PT ;  /* 0x0000008f60607209 */ /* 0x004fe20007810000 */
[----:B------:R-:W-:Y:S01]  /*10b60*/  IMAD.WIDE.U32 R156, R2, -0x2daee0ad, RZ ;  /* 0xd2511f53029c7825 */ /* 0x000fe200078e00ff */
[----:B------:R-:W-:Y:S02]  /*10b70*/  FMNMX.FTZ R2, R11, R100, !PT ;  /* 0x000000640b027209 */ /* 0x000fe40007810000 */
[----:B------:R-:W-:Y:S01]  /*10b80*/  LOP3.LUT R103, R103, UR14, R154, 0x96, !PT ;  /* 0x0000000e67677c12 */ /* 0x000fe2000f8e969a */
[----:B------:R-:W2:Y:S01]  /*10b90*/  SHFL.BFLY PT, R100, R96, 0x1, 0x1f ;  /* 0x0c201f0060647f89 */ /* 0x000ea200000e0000 */
[----:B------:R-:W-:Y:S01]  /*10ba0*/  FMNMX.FTZ R2, R14, R2, !PT ;  /* 0x000000020e027209 */ /* 0x000fe20007810000 */
[----:B------:R-:W-:Y:S01]  /*10bb0*/  IMAD.WIDE.U32 R146, R146, -0x2daee0ad, RZ ;  /* 0xd2511f5392927825 */ /* 0x000fe200078e00ff */
[----:B---3--:R-:W-:Y:S02]  /*10bc0*/  FMNMX.FTZ R3, R3, R144, !PT ;  /* 0x0000009003037209 */ /* 0x008fe40007810000 */
[----:B------:R-:W-:Y:S01]  /*10bd0*/  FMNMX.FTZ R2, R15, R2, !PT ;  /* 0x000000020f027209 */ /* 0x000fe20007810000 */
[----:B------:R-:W-:Y:S01]  /*10be0*/  IMAD.WIDE.U32 R166, R103, -0x2daee0ad, RZ ;  /* 0xd2511f5367a67825 */ /* 0x000fe200078e00ff */
[----:B------:R-:W-:Y:S01]  /*10bf0*/  LOP3.LUT R152, R155, UR16, R222, 0x96, !PT ;  /* 0x000000109b987c12 */ /* 0x000fe2000f8e96de */
[----:B------:R-:W3:Y:S01]  /*10c00*/  SHFL.BFLY PT, R143, R3, 0x1, 0x1f ;  /* 0x0c201f00038f7f89 */ /* 0x000ee200000e0000 */
[----:B------:R-:W-:Y:S02]  /*10c10*/  FMNMX.FTZ R2, R26, R2, !PT ;  /* 0x000000021a027209 */ /* 0x000fe40007810000 */
[----:B------:R-:W-:Y:S01]  /*10c20*/  LOP3.LUT R151, R141, UR14, R154, 0x96, !PT ;  /* 0x0000000e8d977c12 */ /* 0x000fe2000f8e969a */
[----:B------:R-:W-:Y:S01]  /*10c30*/  IMAD.WIDE.U32 R152, R152, -0x2daee0ad, RZ ;  /* 0xd2511f5398987825 */ /* 0x000fe200078e00ff */
[----:B------:R-:W-:Y:S02]  /*10c40*/  FMNMX.FTZ R2, R27, R2, !PT ;  /* 0x000000021b027209 */ /* 0x000fe40007810000 */
[----:B-1----:R-:W-:Y:S01]  /*10c50*/  FMNMX.FTZ R97, R97, R145, !PT ;  /* 0x0000009161617209 */ /* 0x002fe20007810000 */
[----:B------:R-:W-:Y:S01]  /*10c60*/  IMAD.WIDE.U32 R164, R151, -0x2daee0ad, RZ ;  /* 0xd2511f5397a47825 */ /* 0x000fe200078e00ff */
[----:B------:R-:W-:Y:S02]  /*10c70*/  FMNMX.FTZ R2, R30, R2, !PT ;  /* 0x000000021e027209 */ /* 0x000fe40007810000 */
[----:B------:R-:W-:Y:S01]  /*10c80*/  LOP3.LUT R142, R149, UR16, R220, 0x96, !PT ;  /* 0x00000010958e7c12 */ /* 0x000fe2000f8e96dc */
[----:B------:R-:W-:Y:S01]  /*10c90*/  FADD.FTZ R0, -R97, R0 ;  /* 0x0000000061007221 */ /* 0x000fe20000010100 */
[----:B------:R-:W-:Y:S01]  /*10ca0*/  FMNMX.FTZ R103, R31, R2, !PT ;  /* 0x000000021f677209 */ /* 0x000fe20007810000 */
[----:B------:R-:W-:Y:S01]  /*10cb0*/  IMAD.WIDE.U32 R148, R148, -0x2daee0ad, RZ ;  /* 0xd2511f5394947825 */ /* 0x000fe200078e00ff */
[----:B------:R-:W-:Y:S02]  /*10cc0*/  LOP3.LUT R151, R165, UR11, R152, 0x96, !PT ;  /* 0x0000000ba5977c12 */ /* 0x000fe4000f8e9698 */
[----:B--2---:R-:W-:Y:S01]  /*10cd0*/  FMNMX.FTZ R96, R96, R100, !PT ;  /* 0x0000006460607209 */ /* 0x004fe20007810000 */
[----:B------:R-:W-:Y:S01]  /*10ce0*/  FMUL.FTZ R2, R0, UR4 ;  /* 0x0000000400027c20 */ /* 0x000fe20008410000 */
[----:B------:R-:W-:Y:S01]  /*10cf0*/  FMNMX.FTZ R103, R42, R103, !PT ;  /* 0x000000672a677209 */ /* 0x000fe20007810000 */
[----:B------:R-:W-:Y:S01]  /*10d00*/  IMAD.WIDE.U32 R162, R151, -0x326172a9, RZ ;  /* 0xcd9e8d5797a27825 */ /* 0x000fe200078e00ff */
[----:B------:R-:W-:Y:S01]  /*10d10*/  LOP3.LUT R150, R155, UR16, R220, 0x96, !PT ;  /* 0x000000109b967c12 */ /* 0x000fe2000f8e96dc */
[----:B------:R1:W2:Y:S01]  /*10d20*/  MUFU.EX2 R100, R2 ;  /* 0x0000000200647308 */ /* 0x0002a20000000800 */
[----:B------:R-:W-:Y:S01]  /*10d30*/  FMNMX.FTZ R103, R43, R103, !PT ;  /* 0x000000672b677209 */ /* 0x000fe20007810000 */
[----:B------:R-:W-:Y:S01]  /*10d40*/  FADD.FTZ R0, -R96, R98 ;  /* 0x0000006260007221 */ /* 0x000fe20000010100 */
[----:B---3--:R-:W-:Y:S01]  /*10d50*/  FMNMX.FTZ R3, R3, R143, !PT ;  /* 0x0000008f03037209 */ /* 0x008fe20007810000 */
[C---:B------:R-:W-:Y:S01]  /*10d60*/  FMUL.FTZ R152, R97.reuse, UR4 ;  /* 0x0000000461987c20 */ /* 0x040fe20008410000 */
[----:B------:R-:W-:Y:S01]  /*10d70*/  FMNMX.FTZ R103, R46, R103, !PT ;  /* 0x000000672e677209 */ /* 0x000fe20007810000 */
[----:B------:R-:W-:Y:S01]  /*10d80*/  IMAD.WIDE.U32 R154, R142, -0x2daee0ad, RZ ;  /* 0xd2511f538e9a7825 */ /* 0x000fe200078e00ff */
[----:B------:R-:W-:Y:S02]  /*10d90*/  FSETP.NEU.FTZ.AND P1, PT, R97, -INF , PT ;  /* 0xff8000006100780b */ /* 0x000fe40003f3d000 */
[----:B------:R-:W-:Y:S02]  /*10da0*/  LOP3.LUT R142, R147, UR11, R156, 0x96, !PT ;  /* 0x0000000b938e7c12 */ /* 0x000fe4000f8e969c */
[----:B------:R-:W-:Y:S02]  /*10db0*/  FSEL R152, R152, RZ, P1 ;  /* 0x000000ff98987208 */ /* 0x000fe40000800000 */
[----:B------:R-:W-:Y:S01]  /*10dc0*/  LOP3.LUT R147, R149, UR11, R154, 0x96, !PT ;  /* 0x0000000b95937c12 */ /* 0x000fe2000f8e969a */
[----:B------:R-:W-:Y:S01]  /*10dd0*/  IMAD.WIDE.U32 R142, R142, -0x326172a9, RZ ;  /* 0xcd9e8d578e8e7825 */ /* 0x000fe200078e00ff */
[----:B------:R-:W-:Y:S02]  /*10de0*/  LOP3.LUT R149, R153, UR13, R198, 0x96, !PT ;  /* 0x0000000d99957c12 */ /* 0x000fe4000f8e96c6 */
[----:B------:R-:W-:Y:S01]  /*10df0*/  FSETP.NEU.FTZ.AND P1, PT, R96, -INF , PT ;  /* 0xff8000006000780b */ /* 0x000fe20003f3d000 */
[----:B-1----:R-:W-:Y:S01]  /*10e00*/  FMUL.FTZ R2, R0, UR4 ;  /* 0x0000000400027c20 */ /* 0x002fe20008410000 */
[----:B------:R-:W-:Y:S01]  /*10e10*/  FADD.FTZ R0, -R3, R99 ;  /* 0x0000006303007221 */ /* 0x000fe20000010100 */
[--C-:B------:R-:W-:Y:S01]  /*10e20*/  FFMA.FTZ R64, R64, UR4, -R152.reuse ;  /* 0x0000000440407c23 */ /* 0x100fe20008010898 */
[----:B------:R-:W-:Y:S01]  /*10e30*/  FFMA.FTZ R65, R65, UR4, -R152 ;  /* 0x0000000441417c23 */ /* 0x000fe20008010898 */
[----:B------:R1:W3:Y:S01]  /*10e40*/  MUFU.EX2 R99, R2 ;  /* 0x0000000200637308 */ /* 0x0002e20000000800 */
[----:B------:R-:W-:Y:S01]  /*10e50*/  LOP3.LUT R144, R155, UR13, R196, 0x96, !PT ;  /* 0x0000000d9b907c12 */ /* 0x000fe2000f8e96c4 */
[----:B------:R-:W-:Y:S01]  /*10e60*/  FMUL.FTZ R0, R0, UR4 ;  /* 0x0000000400007c20 */ /* 0x000fe20008410000 */
[----:B------:R-:W-:Y:S01]  /*10e70*/  LOP3.LUT R141, R157, UR13, R198, 0x96, !PT ;  /* 0x0000000d9d8d7c12 */ /* 0x000fe2000f8e96c6 */
[----:B------:R-:W-:Y:S01]  /*10e80*/  FMUL.FTZ R153, R96, UR4 ;  /* 0x0000000460997c20 */ /* 0x000fe20008410000 */
[----:B------:R-:W-:Y:S04]  /*10e90*/  IMAD.WIDE.U32 R154, R150, -0x2daee0ad, RZ ;  /* 0xd2511f53969a7825 */ /* 0x000fe800078e00ff */
[----:B--2---:R-:W-:Y:S01]  /*10ea0*/  FMUL.FTZ R68, R100, R68 ;  /* 0x0000004464447220 */ /* 0x004fe20000410000 */
[----:B------:R2:W4:Y:S01]  /*10eb0*/  MUFU.EX2 R98, R0 ;  /* 0x0000000000627308 */ /* 0x0005220000000800 */
[----:B------:R-:W-:Y:S01]  /*10ec0*/  FSEL R153, R153, RZ, P1 ;  /* 0x000000ff99997208 */ /* 0x000fe20000800000 */
[----:B------:R-:W-:Y:S01]  /*10ed0*/  IMAD.WIDE.U32 R156, R144, -0x326172a9, RZ ;  /* 0xcd9e8d57909c7825 */ /* 0x000fe200078e00ff */
[----:B------:R-:W-:Y:S02]  /*10ee0*/  LOP3.LUT R158, R155, UR13, R196, 0x96, !PT ;  /* 0x0000000d9b9e7c12 */ /* 0x000fe4000f8e96c4 */
[----:B------:R-:W-:Y:S01]  /*10ef0*/  LOP3.LUT R159, R167, UR11, R154, 0x96, !PT ;  /* 0x0000000ba79f7c12 */ /* 0x000fe2000f8e969a */
[--C-:B------:R-:W-:Y:S01]  /*10f00*/  FFMA.FTZ R38, R38, UR4, -R153.reuse ;  /* 0x0000000426267c23 */ /* 0x100fe20008010899 */
[----:B------:R-:W-:Y:S01]  /*10f10*/  FSETP.NEU.FTZ.AND P1, PT, R3, -INF , PT ;  /* 0xff8000000300780b */ /* 0x000fe20003f3d000 */
[--C-:B------:R-:W-:Y:S01]  /*10f20*/  FFMA.FTZ R39, R39, UR4, -R153.reuse ;  /* 0x0000000427277c23 */ /* 0x100fe20008010899 */
[----:B-1----:R-:W-:Y:S01]  /*10f30*/  FMNMX.FTZ R2, R47, R103, !PT ;  /* 0x000000672f027209 */ /* 0x002fe20007810000 */
[--C-:B------:R-:W-:Y:S01]  /*10f40*/  FFMA.FTZ R66, R66, UR4, -R153.reuse ;  /* 0x0000000442427c23 */ /* 0x100fe20008010899 */
[----:B------:R-:W-:Y:S01]  /*10f50*/  LOP3.LUT R103, R157, UR12, R102, 0x96, !PT ;  /* 0x0000000c9d677c12 */ /* 0x000fe2000f8e9666 */
[--C-:B------:R-:W-:Y:S01]  /*10f60*/  FFMA.FTZ R16, R16, UR4, -R152.reuse ;  /* 0x0000000410107c23 */ /* 0x100fe20008010898 */
[----:B------:R-:W-:Y:S01]  /*10f70*/  FMNMX.FTZ R2, R58, R2, !PT ;  /* 0x000000023a027209 */ /* 0x000fe20007810000 */
[----:B------:R-:W-:Y:S01]  /*10f80*/  FFMA.FTZ R17, R17, UR4, -R152 ;  /* 0x0000000411117c23 */ /* 0x000fe20008010898 */
[--C-:B------:R-:W-:Y:S01]  /*10f90*/  FFMA.FTZ R67, R67, UR4, -R153.reuse ;  /* 0x0000000443437c23 */ /* 0x100fe20008010899 */
[----:B------:R-:W-:Y:S01]  /*10fa0*/  MUFU.EX2 R234, R16 ;  /* 0x0000001000ea7308 */ /* 0x000fe20000000800 */
[----:B--2---:R-:W-:Y:S01]  /*10fb0*/  FMNMX.FTZ R0, R59, R2, !PT ;  /* 0x000000023b007209 */ /* 0x004fe20007810000 */
[--C-:B------:R-:W-:Y:S01]  /*10fc0*/  FFMA.FTZ R54, R54, UR4, -R153.reuse ;  /* 0x0000000436367c23 */ /* 0x100fe20008010899 */
[--C-:B------:R-:W-:Y:S01]  /*10fd0*/  FFMA.FTZ R18, R18, UR4, -R153.reuse ;  /* 0x0000000412127c23 */ /* 0x100fe20008010899 */
[--C-:B------:R-:W-:Y:S01]  /*10fe0*/  FFMA.FTZ R19, R19, UR4, -R153.reuse ;  /* 0x0000000413137c23 */ /* 0x100fe20008010899 */
[----:B------:R-:W-:Y:S01]  /*10ff0*/  FMNMX.FTZ R0, R62, R0, !PT ;  /* 0x000000003e007209 */ /* 0x000fe20007810000 */
[--C-:B------:R-:W-:Y:S01]  /*11000*/  FFMA.FTZ R6, R6, UR4, -R153.reuse ;  /* 0x0000000406067c23 */ /* 0x100fe20008010899 */
[--C-:B------:R-:W-:Y:S03]  /*11010*/  FFMA.FTZ R7, R7, UR4, -R153.reuse ;  /* 0x0000000407077c23 */ /* 0x100fe60008010899 */
[----:B------:R1:W-:Y:S01]  /*11020*/  MUFU.EX2 R232, R18 ;  /* 0x0000001200e87308 */ /* 0x0003e20000000800 */
[----:B------:R-:W-:Y:S01]  /*11030*/  FMNMX.FTZ R0, R63, R0, !PT ;  /* 0x000000003f007209 */ /* 0x000fe20007810000 */
[----:B------:R-:W-:Y:S04]  /*11040*/  IMAD.WIDE.U32 R154, R141, -0x326172a9, RZ ;  /* 0xcd9e8d578d9a7825 */ /* 0x000fe800078e00ff */
[C---:B------:R-:W-:Y:S01]  /*11050*/  FMUL.FTZ R69, R100.reuse, R69 ;  /* 0x0000004564457220 */ /* 0x040fe20000410000 */
[----:B---3--:R-:W-:Y:S01]  /*11060*/  FMUL.FTZ R70, R99, R70 ;  /* 0x0000004663467220 */ /* 0x008fe20000410000 */
[----:B------:R-:W2:Y:S01]  /*11070*/  SHFL.BFLY PT, R2, R0, 0x2, 0x1f ;  /* 0x0c401f0000027f89 */ /* 0x000ea200000e0000 */
[----:B------:R-:W-:Y:S01]  /*11080*/  LOP3.LUT R150, R155, UR12, R140, 0x96, !PT ;  /* 0x0000000c9b967c12 */ /* 0x000fe2000f8e968c */
[----:B------:R3:W5:Y:S01]  /*11090*/  MUFU.EX2 R233, R17 ;  /* 0x0000001100e97308 */ /* 0x0007620000000800 */
[----:B------:R-:W-:Y:S01]  /*110a0*/  LOP3.LUT R141, R143, UR10, R154, 0x96, !PT ;  /* 0x0000000a8f8d7c12 */ /* 0x000fe2000f8e969a */
[----:B------:R-:W-:Y:S04]  /*110b0*/  IMAD.WIDE.U32 R154, R149, -0x326172a9, RZ ;  /* 0xcd9e8d57959a7825 */ /* 0x000fe800078e00ff */
[----:B------:R-:W-:Y:S01]  /*110c0*/  FMUL.FTZ R71, R99, R71 ;  /* 0x0000004763477220 */ /* 0x000fe20000410000 */
[----:B------:R-:W-:Y:S01]  /*110d0*/  FMUL.FTZ R72, R100, R72 ;  /* 0x0000004864487220 */ /* 0x000fe20000410000 */
[----:B------:R-:W-:Y:S01]  /*110e0*/  IMAD.WIDE.U32 R150, R150, -0x2daee0ad, RZ ;  /* 0xd2511f5396967825 */ /* 0x000fe200078e00ff */
[----:B------:R-:W-:Y:S01]  /*110f0*/  LOP3.LUT R165, R155, UR12, R140, 0x96, !PT ;  /* 0x0000000c9ba57c12 */ /* 0x000fe2000f8e968c */
[----:B------:R-:W-:Y:S01]  /*11100*/  MUFU.EX2 R227, R7 ;  /* 0x0000000700e37308 */ /* 0x000fe20000000800 */
[----:B------:R-:W-:Y:S01]  /*11110*/  LOP3.LUT R163, R163, UR10, R154, 0x96, !PT ;  /* 0x0000000aa3a37c12 */ /* 0x000fe2000f8e969a */
[----:B------:R-:W-:Y:S04]  /*11120*/  IMAD.WIDE.U32 R140, R141, -0x2daee0ad, RZ ;  /* 0xd2511f538d8c7825 */ /* 0x000fe800078e00ff */
[----:B------:R-:W-:Y:S01]  /*11130*/  FMUL.FTZ R154, R3, UR4 ;  /* 0x00000004039a7c20 */ /* 0x000fe20008410000 */
[----:B------:R-:W-:Y:S01]  /*11140*/  FMUL.FTZ R73, R100, R73 ;  /* 0x0000004964497220 */ /* 0x000fe20000410000 */
[----:B------:R-:W-:Y:S01]  /*11150*/  IMAD.WIDE.U32 R144, R147, -0x326172a9, RZ ;  /* 0xcd9e8d5793907825 */ /* 0x000fe200078e00ff */
[----:B-1----:R-:W-:Y:S01]  /*11160*/  LOP3.LUT R18, R141, UR5, R150, 0x96, !PT ;  /* 0x000000058d127c12 */ /* 0x002fe2000f8e9696 */
[----:B------:R-:W-:Y:S01]  /*11170*/  MUFU.EX2 R228, R6 ;  /* 0x0000000600e47308 */ /* 0x000fe20000000800 */
[----:B------:R-:W-:Y:S01]  /*11180*/  FSEL R154, R154, RZ, P1 ;  /* 0x000000ff9a9a7208 */ /* 0x000fe20000800000 */
[----:B---3--:R-:W-:Y:S01]  /*11190*/  IMAD.WIDE.U32 R16, R158, -0x326172a9, RZ ;  /* 0xcd9e8d579e107825 */ /* 0x008fe200078e00ff */
[----:B------:R-:W-:Y:S03]  /*111a0*/  LOP3.LUT R156, R145, UR10, R156, 0x96, !PT ;  /* 0x0000000a919c7c12 */ /* 0x000fe6000f8e969c */
[----:B------:R-:W-:Y:S01]  /*111b0*/  FMUL.FTZ R74, R99, R74 ;  /* 0x0000004a634a7220 */ /* 0x000fe20000410000 */
[----:B--2---:R-:W-:Y:S01]  /*111c0*/  FMNMX.FTZ R0, R0, R2, !PT ;  /* 0x0000000200007209 */ /* 0x004fe20007810000 */
[----:B------:R-:W-:Y:S01]  /*111d0*/  FFMA.FTZ R4, R4, UR4, -R152 ;  /* 0x0000000404047c23 */ /* 0x000fe20008010898 */
[----:B------:R-:W-:Y:S01]  /*111e0*/  LOP3.LUT R167, R17, UR12, R102, 0x96, !PT ;  /* 0x0000000c11a77c12 */ /* 0x000fe2000f8e9666 */
[----:B------:R1:W-:Y:S01]  /*111f0*/  MUFU.EX2 R231, R19 ;  /* 0x0000001300e77308 */ /* 0x0003e20000000800 */
[----:B------:R-:W-:Y:S01]  /*11200*/  LOP3.LUT R102, R151, UR9, R146, 0x96, !PT ;  /* 0x0000000997667c12 */ /* 0x000fe2000f8e9692 */
[----:B------:R-:W-:Y:S01]  /*11210*/  IMAD.WIDE.U32 R168, R159, -0x326172a9, RZ ;  /* 0xcd9e8d579fa87825 */ /* 0x000fe200078e00ff */
[----:B------:R-:W2:Y:S03]  /*11220*/  SHFL.BFLY PT, R2, R0, 0x1, 0x1f ;  /* 0x0c201f0000027f89 */ /* 0x000ea600000e0000 */
[----:B------:R-:W-:Y:S01]  /*11230*/  FFMA.FTZ R5, R5, UR4, -R152 ;  /* 0x0000000405057c23 */ /* 0x000fe20008010898 */
[----:B------:R-:W-:Y:S01]  /*11240*/  FFMA.FTZ R8, R8, UR4, -R154 ;  /* 0x0000000408087c23 */ /* 0x000fe2000801089a */
[----:B------:R-:W-:Y:S02]  /*11250*/  LOP3.LUT R169, R169, UR10, R16, 0x96, !PT ;  /* 0x0000000aa9a97c12 */ /* 0x000fe4000f8e9610 */
[----:B------:R3:W-:Y:S01]  /*11260*/  MUFU.EX2 R230, R4 ;  /* 0x0000000400e67308 */ /* 0x0007e20000000800 */
[----:B------:R-:W-:Y:S04]  /*11270*/  IMAD.WIDE.U32 R16, R103, -0x2daee0ad, RZ ;  /* 0xd2511f5367107825 */ /* 0x000fe800078e00ff */
[--C-:B------:R-:W-:Y:S01]  /*11280*/  FFMA.FTZ R9, R9, UR4, -R154.reuse ;  /* 0x0000000409097c23 */ /* 0x100fe2000801089a */
[----:B------:R-:W-:Y:S01]  /*11290*/  FFMA.FTZ R12, R12, UR4, -R154 ;  /* 0x000000040c0c7c23 */ /* 0x000fe2000801089a */
[----:B------:R-:W-:Y:S01]  /*112a0*/  IMAD.WIDE.U32 R156, R156, -0x2daee0ad, RZ ;  /* 0xd2511f539c9c7825 */ /* 0x000fe200078e00ff */
[----:B------:R-:W-:Y:S02]  /*112b0*/  LOP3.LUT R143, R17, UR9, R148, 0x96, !PT ;  /* 0x00000009118f7c12 */ /* 0x000fe4000f8e9694 */
[----:B------:R4:W5:Y:S01]  /*112c0*/  MUFU.EX2 R229, R5 ;  /* 0x0000000500e57308 */ /* 0x0009620000000800 */
[----:B------:R-:W-:Y:S01]  /*112d0*/  FFMA.FTZ R13, R13, UR4, -R154 ;  /* 0x000000040d0d7c23 */ /* 0x000fe2000801089a */
[----:B------:R-:W-:Y:S01]  /*112e0*/  LOP3.LUT R16, R157, UR5, R16, 0x96, !PT ;  /* 0x000000059d107c12 */ /* 0x000fe2000f8e9610 */
[----:B------:R-:W-:Y:S04]  /*112f0*/  IMAD.WIDE.U32 R102, R102, -0x326172a9, RZ ;  /* 0xcd9e8d5766667825 */ /* 0x000fe800078e00ff */
[--C-:B------:R-:W-:Y:S01]  /*11300*/  FFMA.FTZ R24, R24, UR4, -R154.reuse ;  /* 0x0000000418187c23 */ /* 0x100fe2000801089a */
[----:B------:R-:W-:Y:S01]  /*11310*/  FFMA.FTZ R28, R28, UR4, -R154 ;  /* 0x000000041c1c7c23 */ /* 0x000fe2000801089a */
[----:B-1----:R-:W-:Y:S01]  /*11320*/  IMAD.WIDE.U32 R18, R18, -0x326172a9, RZ ;  /* 0xcd9e8d5712127825 */ /* 0x002fe200078e00ff */
[----:B------:R-:W-:Y:S01]  /*11330*/  LOP3.LUT R146, R103, UR8, R142, 0x96, !PT ;  /* 0x0000000867927c12 */ /* 0x000fe2000f8e968e */
[----:B------:R1:W-:Y:S02]  /*11340*/  MUFU.EX2 R218, R8 ;  /* 0x0000000800da7308 */ /* 0x0003e40000000800 */
[----:B------:R-:W-:Y:S01]  /*11350*/  FFMA.FTZ R29, R29, UR4, -R154 ;  /* 0x000000041d1d7c23 */ /* 0x000fe2000801089a */
[----:B--2---:R-:W-:Y:S01]  /*11360*/  FMNMX.FTZ R2, R0, R2, !PT ;  /* 0x0000000200027209 */ /* 0x004fe20007810000 */
[----:B------:R-:W-:Y:S01]  /*11370*/  IMAD.WIDE.U32 R16, R16, -0x326172a9, RZ ;  /* 0xcd9e8d5710107825 */ /* 0x000fe200078e00ff */
[----:B---3--:R-:W-:Y:S02]  /*11380*/  LOP3.LUT R4, R18, 0xffff, RZ, 0xc0, !PT ;  /* 0x0000ffff12047812 */ /* 0x008fe400078ec0ff */
[----:B------:R-:W-:Y:S01]  /*11390*/  SHF.R.U32.HI R103, RZ, 0x10, R18 ;  /* 0x00000010ff677819 */ /* 0x000fe20000011612 */
[----:B------:R-:W-:Y:S01]  /*113a0*/  IMAD.WIDE.U32 R142, R143, -0x326172a9, RZ ;  /* 0xcd9e8d578f8e7825 */ /* 0x000fe200078e00ff */
[----:B------:R-:W-:Y:S01]  /*113b0*/  LOP3.LUT R102, R19, UR17, R102, 0x96, !PT ;  /* 0x0000001113667c12 */ /* 0x000fe2000f8e9666 */
[----:B------:R2:W-:Y:S01]  /*113c0*/  MUFU.EX2 R217, R9 ;  /* 0x0000000900d97308 */ /* 0x0005e20000000800 */
[----:B------:R-:W-:Y:S01]  /*113d0*/  SHF.R.U32.HI R6, RZ, 0x10, R16 ;  /* 0x00000010ff067819 */ /* 0x000fe20000011610 */
[--C-:B------:R-:W-:Y:S01]  /*113e0*/  FFMA.FTZ R40, R40, UR4, -R154.reuse ;  /* 0x0000000428287c23 */ /* 0x100fe2000801089a */
[----:B------:R-:W-:Y:S01]  /*113f0*/  LOP3.LUT R145, R18, 0xff, RZ, 0xc0, !PT ;  /* 0x000000ff12917812 */ /* 0x000fe200078ec0ff */
[----:B------:R-:W-:Y:S01]  /*11400*/  FFMA.FTZ R41, R41, UR4, -R154 ;  /* 0x0000000429297c23 */ /* 0x000fe2000801089a */
[----:B------:R-:W-:Y:S01]  /*11410*/  SHF.R.U32.HI R19, RZ, 0x18, R18 ;  /* 0x00000018ff137819 */ /* 0x000fe20000011612 */
[----:B------:R-:W-:Y:S01]  /*11420*/  FFMA.FTZ R44, R44, UR4, -R154 ;  /* 0x000000042c2c7c23 */ /* 0x000fe2000801089a */
[----:B----4-:R-:W-:Y:S03]  /*11430*/  SHF.R.U32.HI R5, RZ, 0x8, R4 ;  /* 0x00000008ff057819 */ /* 0x010fe60000011604 */
[----:B------:R-:W-:Y:S01]  /*11440*/  MUFU.EX2 R226, R12 ;  /* 0x0000000c00e27308 */ /* 0x000fe20000000800 */
[----:B------:R-:W-:Y:S01]  /*11450*/  LOP3.LUT R18, R17, UR17, R142, 0x96, !PT ;  /* 0x0000001111127c12 */ /* 0x000fe2000f8e968e */
[----:B-1----:R-:W-:Y:S01]  /*11460*/  FFMA.FTZ R8, R33, UR4, -R152 ;  /* 0x0000000421087c23 */ /* 0x002fe20008010898 */
[----:B------:R-:W-:Y:S01]  /*11470*/  LOP3.LUT R4, R103, 0xff, RZ, 0xc0, !PT ;  /* 0x000000ff67047812 */ /* 0x000fe200078ec0ff */
[--C-:B------:R-:W-:Y:S01]  /*11480*/  FFMA.FTZ R45, R45, UR4, -R154.reuse ;  /* 0x000000042d2d7c23 */ /* 0x100fe2000801089a */
[----:B------:R-:W-:Y:S01]  /*11490*/  LOP3.LUT R17, R16, 0xffff, RZ, 0xc0, !PT ;  /* 0x0000ffff10117812 */ /* 0x000fe200078ec0ff */
[----:B------:R-:W-:Y:S01]  /*114a0*/  FFMA.FTZ R56, R56, UR4, -R154 ;  /* 0x0000000438387c23 */ /* 0x000fe2000801089a */
[----:B------:R-:W-:Y:S03]  /*114b0*/  LOP3.LUT R141, R16, 0xff, RZ, 0xc0, !PT ;  /* 0x000000ff108d7812 */ /* 0x000fe600078ec0ff */
[----:B------:R1:W-:Y:S01]  /*114c0*/  MUFU.EX2 R213, R8 ;  /* 0x0000000800d57308 */ /* 0x0003e20000000800 */
[----:B------:R-:W-:Y:S01]  /*114d0*/  LOP3.LUT R0, R6, 0xff, RZ, 0xc0, !PT ;  /* 0x000000ff06007812 */ /* 0x000fe200078ec0ff */
[----:B--2---:R-:W-:Y:S01]  /*114e0*/  FFMA.FTZ R9, R34, UR4, -R153 ;  /* 0x0000000422097c23 */ /* 0x004fe20008010899 */
[----:B------:R-:W-:Y:S01]  /*114f0*/  SHF.R.U32.HI R16, RZ, 0x18, R16 ;  /* 0x00000018ff107819 */ /* 0x000fe20000011610 */
[----:B------:R-:W-:Y:S01]  /*11500*/  IMAD.WIDE.U32 R6, R146, -0x2daee0ad, RZ ;  /* 0xd2511f5392067825 */ /* 0x000fe200078e00ff */
[----:B------:R-:W-:Y:S02]  /*11510*/  PRMT R19, R4, 0x5410, R19 ;  /* 0x0000541004137816 */ /* 0x000fe40000000013 */
[----:B------:R-:W-:Y:S03]  /*11520*/  LOP3.LUT R144, R143, UR8, R144, 0x96, !PT ;  /* 0x000000088f907c12 */ /* 0x000fe6000f8e9690 */
[----:B------:R2:W-:Y:S01]  /*11530*/  MUFU.EX2 R212, R9 ;  /* 0x0000000900d47308 */ /* 0x0005e20000000800 */
[----:B------:R-:W-:Y:S01]  /*11540*/  SHF.R.U32.HI R4, RZ, 0x8, R17 ;  /* 0x00000008ff047819 */ /* 0x000fe20000011611 */
[----:B------:R-:W-:Y:S01]  /*11550*/  FFMA.FTZ R57, R57, UR4, -R154 ;  /* 0x0000000439397c23 */ /* 0x000fe2000801089a */
[----:B------:R-:W-:Y:S01]  /*11560*/  PRMT R147, R0, 0x5410, R16 ;  /* 0x0000541000937816 */ /* 0x000fe20000000010 */
[----:B------:R-:W-:Y:S01]  /*11570*/  FFMA.FTZ R16, R35, UR4, -R153 ;  /* 0x0000000423107c23 */ /* 0x000fe20008010899 */
[----:B------:R-:W-:Y:S01]  /*11580*/  LOP3.LUT R103, R7, UR18, R140, 0x96, !PT ;  /* 0x0000001207677c12 */ /* 0x000fe2000f8e968c */
[----:B------:R-:W-:Y:S01]  /*11590*/  FFMA.FTZ R60, R60, UR4, -R154 ;  /* 0x000000043c3c7c23 */ /* 0x000fe2000801089a */
[----:B------:R-:W-:Y:S01]  /*115a0*/  LOP3.LUT R148, R6, 0xffff, RZ, 0xc0, !PT ;  /* 0x0000ffff06947812 */ /* 0x000fe200078ec0ff */
[----:B------:R-:W-:Y:S01]  /*115b0*/  FMUL.FTZ R155, R2, UR4 ;  /* 0x00000004029b7c20 */ /* 0x000fe20008410000 */
[----:B------:R-:W-:Y:S01]  /*115c0*/  LOP3.LUT R0, R102, 0xffff, RZ, 0xc0, !PT ;  /* 0x0000ffff66007812 */ /* 0x000fe200078ec0ff */
[----:B-1----:R-:W-:Y:S01]  /*115d0*/  FMUL.FTZ R8, R98, R104 ;  /* 0x0000006862087220 */ /* 0x002fe20000410000 */
[----:B------:R-:W-:Y:S01]  /*115e0*/  PRMT R145, R145, 0x5410, R5 ;  /* 0x0000541091917816 */ /* 0x000fe20000000005 */
[----:B------:R1:W-:Y:S01]  /*115f0*/  MUFU.EX2 R201, R28 ;  /* 0x0000001c00c97308 */ /* 0x0003e20000000800 */
[----:B------:R-:W-:Y:S01]  /*11600*/  PRMT R146, R141, 0x5410, R4 ;  /* 0x000054108d927816 */ /* 0x000fe20000000004 */
[----:B------:R-:W-:Y:S01]  /*11610*/  IMAD.WIDE.U32 R4, R144, -0x2daee0ad, RZ ;  /* 0xd2511f5390047825 */ /* 0x000fe200078e00ff */
[----:B------:R-:W-:Y:S02]  /*11620*/  SHF.R.U32.HI R7, RZ, 0x10, R18 ;  /* 0x00000010ff077819 */ /* 0x000fe40000011612 */
[--C-:B------:R-:W-:Y:S01]  /*11630*/  SHF.R.U32.HI R149, RZ, 0x10, R6.reuse ;  /* 0x00000010ff957819 */ /* 0x100fe20000011606 */
[----:B--2---:R-:W-:Y:S01]  /*11640*/  FMUL.FTZ R9, R98, R105 ;  /* 0x0000006962097220 */ /* 0x004fe20000410000 */
[----:B------:R-:W-:Y:S03]  /*11650*/  LOP3.LUT R161, R6, 0xff, RZ, 0xc0, !PT ;  /* 0x000000ff06a17812 */ /* 0x000fe600078ec0ff */
[----:B------:R2:W-:Y:S01]  /*11660*/  MUFU.EX2 R202, R29 ;  /* 0x0000001d00ca7308 */ /* 0x0005e20000000800 */
[----:B------:R-:W-:Y:S01]  /*11670*/  SHF.R.U32.HI R160, RZ, 0x18, R6 ;  /* 0x00000018ffa07819 */ /* 0x000fe20000011606 */
[----:B------:R-:W-:Y:S01]  /*11680*/  FMUL.FTZ R75, R99, R75 ;  /* 0x0000004b634b7220 */ /* 0x000fe20000410000 */
[----:B------:R-:W-:Y:S01]  /*11690*/  SHF.R.U32.HI R6, RZ, 0x8, R0 ;  /* 0x00000008ff067819 */ /* 0x000fe20000011600 */
[----:B------:R-:W-:Y:S01]  /*116a0*/  FMUL.FTZ R76, R98, R76 ;  /* 0x0000004c624c7220 */ /* 0x000fe20000410000 */
[----:B------:R-:W-:Y:S01]  /*116b0*/  LOP3.LUT R0, R7, 0xff, RZ, 0xc0, !PT ;  /* 0x000000ff07007812 */ /* 0x000fe200078ec0ff */
[----:B------:R-:W-:Y:S01]  /*116c0*/  FFMA.FTZ R7, R32, UR4, -R152 ;  /* 0x0000000420077c23 */ /* 0x000fe20008010898 */
[----:B------:R-:W-:Y:S03]  /*116d0*/  FSETP.NEU.FTZ.AND P1, PT, R2, -INF , PT ;  /* 0xff8000000200780b */ /* 0x000fe60003f3d000 */
[----:B------:R3:W4:Y:S01]  /*116e0*/  MUFU.EX2 R225, R13 ;  /* 0x0000000d00e17308 */ /* 0x0007220000000800 */
[----:B------:R-:W-:Y:S01]  /*116f0*/  LOP3.LUT R17, R4, 0xffff, RZ, 0xc0, !PT ;  /* 0x0000ffff04117812 */ /* 0x000fe200078ec0ff */
[----:B------:R-:W4:Y:S01]  /*11700*/  LDSM.16.MT88.4 R32, [R177+0x6000] ;  /* 0x00600000b120783b */ /* 0x000f220000004200 */
[--C-:B------:R-:W-:Y:S01]  /*11710*/  SHF.R.U32.HI R157, RZ, 0x10, R4.reuse ;  /* 0x00000010ff9d7819 */ /* 0x100fe20000011604 */
[----:B------:R-:W-:Y:S01]  /*11720*/  FMUL.FTZ R77, R98, R77 ;  /* 0x0000004d624d7220 */ /* 0x000fe20000410000 */
[----:B------:R-:W-:Y:S01]  /*11730*/  LOP3.LUT R159, R4, 0xff, RZ, 0xc0, !PT ;  /* 0x000000ff049f7812 */ /* 0x000fe200078ec0ff */
[----:B-1----:R-:W-:Y:S01]  /*11740*/  FMUL.FTZ R28, R98, R132 ;  /* 0x00000084621c7220 */ /* 0x002fe20000410000 */
[----:B------:R-:W-:Y:S01]  /*11750*/  SHF.R.U32.HI R158, RZ, 0x18, R4 ;  /* 0x00000018ff9e7819 */ /* 0x000fe20000011604 */
[----:B------:R-:W-:Y:S01]  /*11760*/  FMUL.FTZ R80, R100, R80 ;  /* 0x0000005064507220 */ /* 0x000fe20000410000 */
[----:B------:R-:W-:Y:S01]  /*11770*/  LOP3.LUT R4, R18, 0xffff, RZ, 0xc0, !PT ;  /* 0x0000ffff12047812 */ /* 0x000fe200078ec0ff */
[----:B--2---:R-:W-:Y:S01]  /*11780*/  FMUL.FTZ R29, R98, R133 ;  /* 0x00000085621d7220 */ /* 0x004fe20000410000 */
[----:B------:R-:W-:Y:S01]  /*11790*/  LOP3.LUT R12, R18, 0xff, RZ, 0xc0, !PT ;  /* 0x000000ff120c7812 */ /* 0x000fe200078ec0ff */
[----:B------:R-:W-:Y:S01]  /*117a0*/  FMUL.FTZ R81, R100, R81 ;  /* 0x0000005164517220 */ /* 0x000fe20000410000 */
[----:B------:R-:W-:Y:S01]  /*117b0*/  SHF.R.U32.HI R18, RZ, 0x18, R18 ;  /* 0x00000018ff127819 */ /* 0x000fe20000011612 */
[----:B------:R-:W-:Y:S01]  /*117c0*/  FMUL.FTZ R82, R99, R82 ;  /* 0x0000005263527220 */ /* 0x000fe20000410000 */
[----:B------:R-:W-:Y:S01]  /*117d0*/  FSEL R155, R155, RZ, P1 ;  /* 0x000000ff9b9b7208 */ /* 0x000fe20000800000 */
[----:B------:R-:W-:Y:S01]  /*117e0*/  FMUL.FTZ R83, R99, R83 ;  /* 0x0000005363537220 */ /* 0x000fe20000410000 */
[----:B------:R-:W-:Y:S01]  /*117f0*/  PRMT R18, R0, 0x5410, R18 ;  /* 0x0000541000127816 */ /* 0x000fe20000000012 */
[----:B------:R-:W-:Y:S01]  /*11800*/  FMUL.FTZ R84, R98, R84 ;  /* 0x0000005462547220 */ /* 0x000fe20000410000 */
[--C-:B------:R-:W-:Y:S01]  /*11810*/  HSET2.LE.AND R0, R145, R193.reuse, PT ;  /* 0x000000c191007233 */ /* 0x100fe20003803000 */
[--C-:B------:R-:W-:Y:S01]  /*11820*/  FFMA.FTZ R62, R62, UR4, -R155.reuse ;  /* 0x000000043e3e7c23 */ /* 0x100fe2000801089b */
[----:B-----5:R-:W-:Y:S01]  /*11830*/  F2FP.BF16.F32.PACK_AB R142, R233, R234 ;  /* 0x000000eae98e723e */ /* 0x020fe200000010ff */
[--C-:B------:R-:W-:Y:S01]  /*11840*/  FFMA.FTZ R14, R14, UR4, -R155.reuse ;  /* 0x000000040e0e7c23 */ /* 0x100fe2000801089b */
[----:B------:R-:W-:Y:S01]  /*11850*/  LOP3.LUT R156, R5, UR18, R156, 0x96, !PT ;  /* 0x00000012059c7c12 */ /* 0x000fe2000f8e969c */
[--C-:B------:R-:W-:Y:S01]  /*11860*/  FFMA.FTZ R15, R15, UR4, -R155.reuse ;  /* 0x000000040f0f7c23 */ /* 0x100fe2000801089b */
[--C-:B------:R-:W-:Y:S01]  /*11870*/  SHF.R.U32.HI R5, RZ, 0x10, R102.reuse ;  /* 0x00000010ff057819 */ /* 0x100fe20000011666 */
[--C-:B------:R-:W-:Y:S01]  /*11880*/  FFMA.FTZ R10, R10, UR4, -R155.reuse ;  /* 0x000000040a0a7c23 */ /* 0x100fe2000801089b */
[----:B------:R-:W-:Y:S01]  /*11890*/  LOP3.LUT R142, R0, R142, RZ, 0xc0, !PT ;  /* 0x0000008e008e7212 */ /* 0x000fe200078ec0ff */
[----:B------:R-:W-:Y:S01]  /*118a0*/  FFMA.FTZ R11, R11, UR4, -R155 ;  /* 0x000000040b0b7c23 */ /* 0x000fe2000801089b */
[----:B---3--:R-:W-:Y:S01]  /*118b0*/  LOP3.LUT R13, R102, 0xff, RZ, 0xc0, !PT ;  /* 0x000000ff660d7812 */ /* 0x008fe200078ec0ff */
[----:B------:R-:W-:Y:S01]  /*118c0*/  MUFU.EX2 R224, R14 ;  /* 0x0000000e00e07308 */ /* 0x000fe20000000800 */
[----:B------:R-:W-:Y:S01]  /*118d0*/  SHF.R.U32.HI R102, RZ, 0x18, R102 ;  /* 0x00000018ff667819 */ /* 0x000fe20000011666 */
[----:B------:R-:W-:Y:S01]  /*118e0*/  FADD.FTZ R0, -R2, R101 ;  /* 0x0000006502007221 */ /* 0x000fe20000010100 */
[----:B------:R-:W-:Y:S01]  /*118f0*/  LOP3.LUT R5, R5, 0xff, RZ, 0xc0, !PT ;  /* 0x000000ff05057812 */ /* 0x000fe200078ec0ff */
[----:B------:R-:W-:Y:S01]  /*11900*/  FFMA.FTZ R101, R23, UR4, -R153 ;  /* 0x0000000417657c23 */ /* 0x000fe20008010899 */
[----:B------:R-:W-:Y:S01]  /*11910*/  PRMT R13, R13, 0x5410, R6 ;  /* 0x000054100d0d7816 */ /* 0x000fe20000000006 */
[----:B------:R-:W-:Y:S01]  /*11920*/  FMUL.FTZ R0, R0, UR4 ;  /* 0x0000000400007c20 */ /* 0x000fe20008410000 */
[----:B------:R-:W-:Y:S03]  /*11930*/  SHF.R.U32.HI R4, RZ, 0x8, R4 ;  /* 0x00000008ff047819 */ /* 0x000fe60000011604 */
[----:B------:R-:W1:Y:S01]  /*11940*/  MUFU.EX2 R219, R15 ;  /* 0x0000000f00db7308 */ /* 0x000e620000000800 */
[----:B------:R-:W-:Y:S01]  /*11950*/  PRMT R6, R5, 0x5410, R102 ;  /* 0x0000541005067816 */ /* 0x000fe20000000066 */
[----:B------:R-:W-:Y:S01]  /*11960*/  FFMA.FTZ R20, R20, UR4, -R152 ;  /* 0x0000000414147c23 */ /* 0x000fe20008010898 */
[----:B------:R-:W-:Y:S01]  /*11970*/  PRMT R12, R12, 0x5410, R4 ;  /* 0x000054100c0c7816 */ /* 0x000fe20000000004 */
[----:B------:R-:W-:Y:S01]  /*11980*/  FFMA.FTZ R21, R21, UR4, -R152 ;  /* 0x0000000415157c23 */ /* 0x000fe20008010898 */
[--C-:B------:R-:W-:Y:S01]  /*11990*/  HSET2.LE.AND R4, R19, R193.reuse, PT ;  /* 0x000000c113047233 */ /* 0x100fe20003803000 */
[--C-:B------:R-:W-:Y:S01]  /*119a0*/  FFMA.FTZ R102, R25, UR4, -R154.reuse ;  /* 0x0000000419667c23 */ /* 0x100fe2000801089a */
[--C-:B------:R-:W-:Y:S03]  /*119b0*/  HSET2.LE.AND R5, R13, R193.reuse, PT ;  /* 0x000000c10d057233 */ /* 0x100fe60003803000 */
[----:B------:R-:W-:Y:S01]  /*119c0*/  MUFU.EX2 R214, R10 ;  /* 0x0000000a00d67308 */ /* 0x000fe20000000800 */
[--C-:B------:R-:W-:Y:S01]  /*119d0*/  HSET2.LE.AND R6, R6, R193.reuse, PT ;  /* 0x000000c106067233 */ /* 0x100fe20003803000 */
[----:B------:R-:W-:Y:S01]  /*119e0*/  FMUL.FTZ R19, R99, R115 ;  /* 0x0000007363137220 */ /* 0x000fe20000410000 */
[----:B------:R-:W-:Y:S01]  /*119f0*/  F2FP.BF16.F32.PACK_AB R140, R229, R230 ;  /* 0x000000e6e58c723e */ /* 0x000fe200000010ff */
[----:B------:R-:W-:Y:S01]  /*11a00*/  FMUL.FTZ R23, R99, R123 ;  /* 0x0000007b63177220 */ /* 0x000fe20000410000 */
[----:B------:R-:W-:Y:S01]  /*11a10*/  F2FP.BF16.F32.PACK_AB R143, R231, R232 ;  /* 0x000000e8e78f723e */ /* 0x000fe200000010ff */
[----:B------:R-:W-:Y:S01]  /*11a20*/  FFMA.FTZ R154, R61, UR4, -R154 ;  /* 0x000000043d9a7c23 */ /* 0x000fe2000801089a */
[----:B------:R-:W-:Y:S03]  /*11a30*/  F2FP.BF16.F32.PACK_AB R141, R227, R228 ;  /* 0x000000e4e38d723e */ /* 0x000fe600000010ff */
[----:B------:R-:W2:Y:S01]  /*11a40*/  MUFU.EX2 R215, R11 ;  /* 0x0000000b00d77308 */ /* 0x000ea20000000800 */
[----:B------:R-:W-:Y:S01]  /*11a50*/  LOP3.LUT R140, R5, R140, RZ, 0xc0, !PT ;  /* 0x0000008c058c7212 */ /* 0x000fe200078ec0ff */
[--C-:B------:R-:W-:Y:S01]  /*11a60*/  FFMA.FTZ R42, R42, UR4, -R155.reuse ;  /* 0x000000042a2a7c23 */ /* 0x100fe2000801089b */
[--C-:B------:R-:W-:Y:S01]  /*11a70*/  HSET2.LE.AND R145, R18, R193.reuse, PT ;  /* 0x000000c112917233 */ /* 0x100fe20003803000 */
[----:B------:R-:W-:Y:S01]  /*11a80*/  FMUL.FTZ R18, R99, R114 ;  /* 0x0000007263127220 */ /* 0x000fe20000410000 */
[----:B------:R-:W-:Y:S01]  /*11a90*/  LOP3.LUT R143, R4, R143, RZ, 0xc0, !PT ;  /* 0x0000008f048f7212 */ /* 0x000fe200078ec0ff */
[--C-:B------:R-:W-:Y:S01]  /*11aa0*/  FFMA.FTZ R46, R46, UR4, -R155.reuse ;  /* 0x000000042e2e7c23 */ /* 0x100fe2000801089b */
[----:B------:R-:W-:Y:S03]  /*11ab0*/  LOP3.LUT R141, R6, R141, RZ, 0xc0, !PT ;  /* 0x0000008d068d7212 */ /* 0x000fe600078ec0ff */
[----:B------:R2:W-:Y:S01]  /*11ac0*/  MUFU.EX2 R216, R7 ;  /* 0x0000000700d87308 */ /* 0x0005e20000000800 */
[--C-:B------:R-:W-:Y:S01]  /*11ad0*/  HSET2.LE.AND R146, R146, R193.reuse, PT ;  /* 0x000000c192927233 */ /* 0x100fe20003803000 */
[--C-:B------:R-:W-:Y:S01]  /*11ae0*/  FFMA.FTZ R58, R58, UR4, -R155.reuse ;  /* 0x000000043a3a7c23 */ /* 0x100fe2000801089b */
[--C-:B------:R-:W-:Y:S01]  /*11af0*/  HSET2.LE.AND R144, R12, R193.reuse, PT ;  /* 0x000000c10c907233 */ /* 0x100fe20003803000 */
[----:B------:R-:W-:Y:S01]  /*11b00*/  FFMA.FTZ R59, R59, UR4, -R155 ;  /* 0x000000043b3b7c23 */ /* 0x000fe2000801089b */
[--C-:B------:R-:W-:Y:S01]  /*11b10*/  HSET2.LE.AND R147, R147, R193.reuse, PT ;  /* 0x000000c193937233 */ /* 0x100fe20003803000 */
[----:B------:R-:W-:Y:S01]  /*11b20*/  FMUL.FTZ R85, R98, R85 ;  /* 0x0000005562557220 */ /* 0x000fe20000410000 */
[----:B----4-:R-:W-:Y:S03]  /*11b30*/  F2FP.BF16.F32.PACK_AB R4, R225, R226 ;  /* 0x000000e2e104723e */ /* 0x010fe600000010ff */
[----:B------:R-:W3:Y:S01]  /*11b40*/  MUFU.EX2 R0, R0 ;  /* 0x0000000000007308 */ /* 0x000ee20000000800 */
[----:B-1----:R-:W-:Y:S01]  /*11b50*/  F2FP.BF16.F32.PACK_AB R5, R219, R224 ;  /* 0x000000e0db05723e */ /* 0x002fe200000010ff */
[--C-:B------:R-:W-:Y:S01]  /*11b60*/  FFMA.FTZ R36, R36, UR4, -R152.reuse ;  /* 0x0000000424247c23 */ /* 0x100fe20008010898 */
[----:B------:R-:W-:Y:S01]  /*11b70*/  F2FP.BF16.F32.PACK_AB R6, R217, R218 ;  /* 0x000000dad906723e */ /* 0x000fe200000010ff */
[----:B------:R-:W-:Y:S01]  /*11b80*/  FFMA.FTZ R37, R37, UR4, -R152 ;  /* 0x0000000425257c23 */ /* 0x000fe20008010898 */
[----:B------:R-:W-:Y:S01]  /*11b90*/  LOP3.LUT R146, R146, R4, RZ, 0xc0, !PT ;  /* 0x0000000492927212 */ /* 0x000fe200078ec0ff */
[C---:B------:R-:W-:Y:S01]  /*11ba0*/  FMUL.FTZ R4, R100.reuse, R108 ;  /* 0x0000006c64047220 */ /* 0x040fe20000410000 */
[----:B------:R-:W-:Y:S01]  /*11bb0*/  LOP3.LUT R147, R147, R5, RZ, 0xc0, !PT ;  /* 0x0000000593937212 */ /* 0x000fe200078ec0ff */
[----:B------:R-:W-:Y:S01]  /*11bc0*/  FMUL.FTZ R5, R100, R109 ;  /* 0x0000006d64057220 */ /* 0x000fe20000410000 */
[----:B--2---:R-:W-:Y:S01]  /*11bd0*/  F2FP.BF16.F32.PACK_AB R7, R215, R214 ;  /* 0x000000d6d707723e */ /* 0x004fe200000010ff */
[----:B------:R1:W2:Y:S01]  /*11be0*/  MUFU.EX2 R211, R16 ;  /* 0x0000001000d37308 */ /* 0x0002a20000000800 */
[----:B------:R-:W-:Y:S01]  /*11bf0*/  LOP3.LUT R144, R144, R6, RZ, 0xc0, !PT ;  /* 0x0000000690907212 */ /* 0x000fe200078ec0ff */
[----:B------:R-:W-:Y:S01]  /*11c00*/  FMUL.FTZ R6, R99, R110 ;  /* 0x0000006e63067220 */ /* 0x000fe20000410000 */
[----:B------:R-:W-:Y:S01]  /*11c10*/  LOP3.LUT R145, R145, R7, RZ, 0xc0, !PT ;  /* 0x0000000791917212 */ /* 0x000fe200078ec0ff */
[----:B------:R-:W-:Y:S01]  /*11c20*/  FMUL.FTZ R7, R99, R111 ;  /* 0x0000006f63077220 */ /* 0x000fe20000410000 */
[----:B------:R-:W-:Y:S01]  /*11c30*/  SHF.R.U32.HI R15, RZ, 0x8, R148 ;  /* 0x00000008ff0f7819 */ /* 0x000fe20000011694 */
[----:B------:R-:W-:Y:S01]  /*11c40*/  FMUL.FTZ R88, R98, R88 ;  /* 0x0000005862587220 */ /* 0x000fe20000410000 */
[----:B------:R-:W-:Y:S01]  /*11c50*/  LOP3.LUT R14, R149, 0xff, RZ, 0xc0, !PT ;  /* 0x000000ff950e7812 */ /* 0x000fe200078ec0ff */
[C---:B---3--:R-:W-:Y:S01]  /*11c60*/  FMUL.FTZ R10, R0.reuse, R106 ;  /* 0x0000006a000a7220 */ /* 0x048fe20000410000 */
[----:B------:R-:W3:Y:S01]  /*11c70*/  LDSM.16.MT88.4 R148, [R180+0x6000] ;  /* 0x00600000b494783b */ /* 0x000ee20000004200 */
[----:B------:R-:W-:Y:S01]  /*11c80*/  FMUL.FTZ R11, R0, R107 ;  /* 0x0000006b000b7220 */ /* 0x000fe20000410000 */
[-C--:B------:R-:W-:Y:S01]  /*11c90*/  HMMA.16816.F32.BF16 R4, R140, R32.reuse, R4 ;  /* 0x000000208c04723c */ /* 0x080fe20000041804 */
[----:B------:R-:W-:Y:S04]  /*11ca0*/  MUFU.EX2 R205, R102 ;  /* 0x0000006600cd7308 */ /* 0x000fe80000000800 */
[----:B------:R-:W-:Y:S01]  /*11cb0*/  LOP3.LUT R111, R103, 0xff, RZ, 0xc0, !PT ;  /* 0x000000ff676f7812 */ /* 0x000fe200078ec0ff */
[C---:B------:R-:W-:Y:S01]  /*11cc0*/  HMMA.16816.F32.BF16 R8, R144.reuse, R32, R8 ;  /* 0x000000209008723c */ /* 0x040fe20000041808 */
[----:B------:R-:W4:Y:S04]  /*11cd0*/  LDSM.16.MT88.4 R104, [R178+0x6000] ;  /* 0x00600000b268783b */ /* 0x000f280000004200 */
[----:B------:R5:W-:Y:S01]  /*11ce0*/  MUFU.EX2 R209, R20 ;  /* 0x0000001400d17308 */ /* 0x000be20000000800 */
[----:B------:R-:W-:Y:S01]  /*11cf0*/  LOP3.LUT R12, R157, 0xff, RZ, 0xc0, !PT ;  /* 0x000000ff9d0c7812 */ /* 0x000fe200078ec0ff */
[----:B-1----:R-:W-:Y:S01]  /*11d00*/  FMUL.FTZ R16, R100, R112 ;  /* 0x0000007064107220 */ /* 0x002fe20000410000 */
[----:B------:R-:W-:Y:S03]  /*11d10*/  SHF.R.U32.HI R13, RZ, 0x8, R17 ;  /* 0x00000008ff0d7819 */ /* 0x000fe60000011611 */
[----:B------:R-:W-:Y:S04]  /*11d20*/  FFMA.FTZ R32, R22, UR4, -R153 ;  /* 0x0000000416207c23 */ /* 0x000fe80008010899 */
[----:B------:R1:W-:Y:S01]  /*11d30*/  MUFU.EX2 R210, R21 ;  /* 0x0000001500d27308 */ /* 0x0003e20000000800 */
[----:B------:R-:W-:Y:S01]  /*11d40*/  PRMT R161, R161, 0x5410, R15 ;  /* 0x00005410a1a17816 */ /* 0x000fe2000000000f */
[----:B------:R-:W-:Y:S01]  /*11d50*/  FMUL.FTZ R15, R0, R119 ;  /* 0x00000077000f7220 */ /* 0x000fe20000410000 */
[----:B------:R-:W-:Y:S01]  /*11d60*/  PRMT R160, R14, 0x5410, R160 ;  /* 0x000054100ea07816 */ /* 0x000fe200000000a0 */
[----:B------:R-:W-:Y:S01]  /*11d70*/  FMUL.FTZ R14, R0, R118 ;  /* 0x00000076000e7220 */ /* 0x000fe20000410000 */
[----:B------:R-:W-:Y:S01]  /*11d80*/  PRMT R159, R159, 0x5410, R13 ;  /* 0x000054109f9f7816 */ /* 0x000fe2000000000d */
[----:B------:R-:W-:Y:S01]  /*11d90*/  FMUL.FTZ R13, R98, R117 ;  /* 0x00000075620d7220 */ /* 0x000fe20000410000 */
[----:B------:R-:W-:Y:S01]  /*11da0*/  PRMT R158, R12, 0x5410, R158 ;  /* 0x000054100c9e7816 */ /* 0x000fe2000000009e */
[----:B------:R-:W-:Y:S02]  /*11db0*/  FMUL.FTZ R12, R98, R116 ;  /* 0x00000074620c7220 */ /* 0x000fe40000410000 */
[----:B------:R2:W-:Y:S01]  /*11dc0*/  MUFU.EX2 R206, R24 ;  /* 0x0000001800ce7308 */ /* 0x0005e20000000800 */
[----:B------:R-:W-:Y:S01]  /*11dd0*/  FMUL.FTZ R17, R100, R113 ;  /* 0x0000007164117220 */ /* 0x000fe20000410000 */
[----:B------:R-:W-:Y:S01]  /*11de0*/  FFMA.FTZ R112, R26, UR4, -R155 ;  /* 0x000000041a707c23 */ /* 0x000fe2000801089b */
[----:B------:R-:W-:Y:S01]  /*11df0*/  SHF.R.U32.HI R110, RZ, 0x18, R103 ;  /* 0x00000018ff6e7819 */ /* 0x000fe20000011667 */
[----:B------:R-:W-:Y:S01]  /*11e00*/  FFMA.FTZ R113, R27, UR4, -R155 ;  /* 0x000000041b717c23 */ /* 0x000fe2000801089b */
[----:B------:R-:W-:Y:S01]  /*11e10*/  LOP3.LUT R109, R156, 0xff, RZ, 0xc0, !PT ;  /* 0x000000ff9c6d7812 */ /* 0x000fe200078ec0ff */
[-C--:B------:R-:W-:Y:S04]  /*11e20*/  HMMA.16816.F32.BF16 R12, R144, R34.reuse, R12 ;  /* 0x00000022900c723c */ /* 0x080fe8000004180c */
[----:B------:R4:W-:Y:S01]  /*11e30*/  MUFU.EX2 R208, R32 ;  /* 0x0000002000d07308 */ /* 0x0009e20000000800 */
[--C-:B------:R-:W-:Y:S01]  /*11e40*/  FFMA.FTZ R116, R50, UR4, -R153.reuse ;  /* 0x0000000432747c23 */ /* 0x100fe20008010899 */
[--C-:B------:R-:W-:Y:S01]  /*11e50*/  FFMA.FTZ R117, R51, UR4, -R153.reuse ;  /* 0x0000000433757c23 */ /* 0x100fe20008010899 */
[----:B------:R-:W-:Y:S01]  /*11e60*/  FFMA.FTZ R153, R55, UR4, -R153 ;  /* 0x0000000437997c23 */ /* 0x000fe20008010899 */
[C---:B------:R-:W-:Y:S06]  /*11e70*/  HMMA.16816.F32.BF16 R16, R140.reuse, R34, R16 ;  /* 0x000000228c10723c */ /* 0x040fec0000041810 */
[----:B------:R4:W-:Y:S01]  /*11e80*/  MUFU.EX2 R204, R112 ;  /* 0x0000007000cc7308 */ /* 0x0009e20000000800 */
[C---:B-----5:R-:W-:Y:S01]  /*11e90*/  FMUL.FTZ R20, R100.reuse, R120 ;  /* 0x0000007864147220 */ /* 0x060fe20000410000 */
[----:B-1----:R-:W-:Y:S03]  /*11ea0*/  FMUL.FTZ R21, R100, R121 ;  /* 0x0000007964157220 */ /* 0x002fe60000410000 */
[----:B------:R-:W-:Y:S01]  /*11eb0*/  FMUL.FTZ R22, R99, R122 ;  /* 0x0000007a63167220 */ /* 0x000fe20000410000 */
[----:B------:R-:W-:Y:S02]  /*11ec0*/  LOP3.LUT R25, R103, 0xffff, RZ, 0xc0, !PT ;  /* 0x0000ffff67197812 */ /* 0x000fe400078ec0ff */
[----:B------:R-:W-:Y:S01]  /*11ed0*/  SHF.R.U32.HI R26, RZ, 0x10, R103 ;  /* 0x00000010ff1a7819 */ /* 0x000fe20000011667 */
[----:B------:R-:W-:Y:S01]  /*11ee0*/  FMUL.FTZ R33, R98, R125 ;  /* 0x0000007d62217220 */ /* 0x000fe20000410000 */
[----:B--2---:R-:W-:Y:S02]  /*11ef0*/  LOP3.LUT R24, R156, 0xffff, RZ, 0xc0, !PT ;  /* 0x0000ffff9c187812 */ /* 0x004fe400078ec0ff */
[-C--:B---3--:R-:W-:Y:S01]  /*11f00*/  HMMA.16816.F32.BF16 R20, R140, R148.reuse, R20 ;  /* 0x000000948c14723c */ /* 0x088fe20000041814 */
[----:B------:R1:W2:Y:S02]  /*11f10*/  MUFU.EX2 R207, R101 ;  /* 0x0000006500cf7308 */ /* 0x0002a40000000800 */
[----:B----4-:R-:W-:Y:S01]  /*11f20*/  FMUL.FTZ R32, R98, R124 ;  /* 0x0000007c62207220 */ /* 0x010fe20000410000 */
[C---:B------:R-:W-:Y:S01]  /*11f30*/  FMUL.FTZ R34, R0.reuse, R126 ;  /* 0x0000007e00227220 */ /* 0x040fe20000410000 */
[----:B------:R-:W-:Y:S01]  /*11f40*/  FMUL.FTZ R35, R0, R127 ;  /* 0x0000007f00237220 */ /* 0x000fe20000410000 */
[----:B------:R-:W-:Y:S01]  /*11f50*/  SHF.R.U32.HI R108, RZ, 0x8, R25 ;  /* 0x00000008ff6c7819 */ /* 0x000fe20000011619 */
[----:B------:R-:W-:Y:S01]  /*11f60*/  FMUL.FTZ R25, R98, R129 ;  /* 0x0000008162197220 */ /* 0x000fe20000410000 */
[----:B------:R-:W-:Y:S03]  /*11f70*/  LOP3.LUT R103, R26, 0xff, RZ, 0xc0, !PT ;  /* 0x000000ff1a677812 */ /* 0x000fe600078ec0ff */
[----:B------:R3:W-:Y:S01]  /*11f80*/  MUFU.EX2 R203, R113 ;  /* 0x0000007100cb7308 */ /* 0x0007e20000000800 */
[----:B------:R-:W-:Y:S01]  /*11f90*/  SHF.R.U32.HI R102, RZ, 0x8, R24 ;  /* 0x00000008ff667819 */ /* 0x000fe20000011618 */
[C---:B------:R-:W-:Y:S04]  /*11fa0*/  HMMA.16816.F32.BF16 R32, R144.reuse, R148, R32 ;  /* 0x000000949020723c */ /* 0x040fe80000041820 */
[----:B------:R-:W-:Y:S01]  /*11fb0*/  FMUL.FTZ R24, R98, R128 ;  /* 0x0000008062187220 */ /* 0x000fe20000410000 */
[C---:B------:R-:W-:Y:S01]  /*11fc0*/  FMUL.FTZ R26, R0.reuse, R130 ;  /* 0x00000082001a7220 */ /* 0x040fe20000410000 */
[C---:B------:R-:W-:Y:S01]  /*11fd0*/  FMUL.FTZ R27, R0.reuse, R131 ;  /* 0x00000083001b7220 */ /* 0x040fe20000410000 */
[----:B------:R-:W-:Y:S01]  /*11fe0*/  PRMT R112, R111, 0x5410, R108 ;  /* 0x000054106f707816 */ /* 0x000fe2000000006c */
[----:B------:R-:W-:Y:S03]  /*11ff0*/  MUFU.EX2 R172, R116 ;  /* 0x0000007400ac7308 */ /* 0x000fe60000000800 */
[----:B------:R-:W-:Y:S01]  /*12000*/  PRMT R119, R103, 0x5410, R110 ;  /* 0x0000541067777816 */ /* 0x000fe2000000006e */
[----:B------:R-:W-:Y:S01]  /*12010*/  FMUL.FTZ R51, R99, R139 ;  /* 0x0000008b63337220 */ /* 0x000fe20000410000 */
[-C--:B------:R-:W-:Y:S03]  /*12020*/  HMMA.16816.F32.BF16 R24, R144, R150.reuse, R24 ;  /* 0x000000969018723c */ /* 0x080fe60000041818 */
[----:B------:R-:W-:Y:S02]  /*12030*/  PRMT R118, R109, 0x5410, R102 ;  /* 0x000054106d767816 */ /* 0x000fe40000000066 */
[----:B------:R-:W-:Y:S01]  /*12040*/  MUFU.EX2 R173, R117 ;  /* 0x0000007500ad7308 */ /* 0x000fe20000000800 */
[----:B------:R-:W4:Y:S01]  /*12050*/  LDSM.16.MT88.4 R108, [R179+0x6000] ;  /* 0x00600000b36c783b */ /* 0x000f220000004200 */
[C---:B------:R-:W-:Y:S04]  /*12060*/  HMMA.16816.F32.BF16 R68, R140.reuse, R150, R68 ;  /* 0x000000968c44723c */ /* 0x040fe80000041844 */
[--C-:B-1----:R-:W-:Y:S02]  /*12070*/  SHF.R.U32.HI R101, RZ, 0x10, R156.reuse ;  /* 0x00000010ff657819 */ /* 0x102fe4000001169c */
[-C--:B------:R-:W-:Y:S02]  /*12080*/  HMMA.16816.F32.BF16 R72, R140, R104.reuse, R72 ;  /* 0x000000688c48723c */ /* 0x080fe40000041848 */
[----:B------:R-:W-:Y:S03]  /*12090*/  MUFU.EX2 R170, R36 ;  /* 0x0000002400aa7308 */ /* 0x000fe60000000800 */
[----:B------:R-:W-:Y:S01]  /*120a0*/  LOP3.LUT R101, R101, 0xff, RZ, 0xc0, !PT ;  /* 0x000000ff65657812 */ /* 0x000fe200078ec0ff */
[C---:B------:R-:W-:Y:S01]  /*120b0*/  FMUL.FTZ R78, R0.reuse, R78 ;  /* 0x0000004e004e7220 */ /* 0x040fe20000410000 */
[----:B------:R-:W-:Y:S01]  /*120c0*/  FMUL.FTZ R79, R0, R79 ;  /* 0x0000004f004f7220 */ /* 0x000fe20000410000 */
[----:B------:R-:W-:Y:S04]  /*120d0*/  SHF.R.U32.HI R156, RZ, 0x18, R156 ;  /* 0x00000018ff9c7819 */ /* 0x000fe8000001169c */
[----:B------:R-:W-:Y:S01]  /*120e0*/  MUFU.EX2 R139, R39 ;  /* 0x00000027008b7308 */ /* 0x000fe20000000800 */
[--C-:B------:R-:W-:Y:S01]  /*120f0*/  FFMA.FTZ R102, R30, UR4, -R155.reuse ;  /* 0x000000041e667c23 */ /* 0x100fe2000801089b */
[----:B------:R-:W-:Y:S01]  /*12100*/  PRMT R156, R101, 0x5410, R156 ;  /* 0x00005410659c7816 */ /* 0x000fe2000000009c */
[--C-:B------:R-:W-:Y:S01]  /*12110*/  FFMA.FTZ R101, R31, UR4, -R155.reuse ;  /* 0x000000041f657c23 */ /* 0x100fe2000801089b */
[C---:B------:R-:W-:Y:S06]  /*12120*/  HMMA.16816.F32.BF16 R76, R144.reuse, R104, R76 ;  /* 0x00000068904c723c */ /* 0x040fec000004184c */
[----:B------:R1:W-:Y:S01]  /*12130*/  MUFU.EX2 R132, R102 ;  /* 0x0000006600847308 */ /* 0x0003e20000000800 */
[C---:B------:R-:W-:Y:S01]  /*12140*/  FMUL.FTZ R30, R0.reuse, R134 ;  /* 0x00000086001e7220 */ /* 0x040fe20000410000 */
[----:B------:R-:W-:Y:S03]  /*12150*/  FMUL.FTZ R31, R0, R135 ;  /* 0x00000087001f7220 */ /* 0x000fe60000410000 */
[--C-:B------:R-:W-:Y:S01]  /*12160*/  HSET2.LE.AND R103, R112, R193.reuse, PT ;  /* 0x000000c170677233 */ /* 0x100fe20003803000 */
[----:B------:R-:W-:Y:S01]  /*12170*/  FMUL.FTZ R50, R99, R138 ;  /* 0x0000008a63327220 */ /* 0x000fe20000410000 */
[----:B---3--:R-:W3:Y:S03]  /*12180*/  LDSM.16.MT88.4 R112, [R177+0x6800] ;  /* 0x00680000b170783b */ /* 0x008ee60000004200 */
[----:B------:R5:W3:Y:S01]  /*12190*/  MUFU.EX2 R174, R101 ;  /* 0x0000006500ae7308 */ /* 0x000ae20000000800 */
[-C--:B------:R-:W-:Y:S03]  /*121a0*/  HMMA.16816.F32.BF16 R28, R144, R106.reuse, R28 ;  /* 0x0000006a901c723c */ /* 0x080fe6000004181c */
[--C-:B------:R-:W-:Y:S01]  /*121b0*/  FFMA.FTZ R104, R48, UR4, -R152.reuse ;  /* 0x0000000430687c23 */ /* 0x100fe20008010898 */
[----:B------:R-:W-:Y:S01]  /*121c0*/  FFMA.FTZ R105, R49, UR4, -R152 ;  /* 0x0000000431697c23 */ /* 0x000fe20008010898 */
[C---:B------:R-:W-:Y:S01]  /*121d0*/  FMUL.FTZ R48, R100.reuse, R136 ;  /* 0x0000008864307220 */ /* 0x040fe20000410000 */
[C---:B------:R-:W-:Y:S03]  /*121e0*/  HMMA.16816.F32.BF16 R80, R140.reuse, R106, R80 ;  /* 0x0000006a8c50723c */ /* 0x040fe60000041850 */
[----:B------:R-:W-:Y:S02]  /*121f0*/  MUFU.EX2 R175, R104 ;  /* 0x0000006800af7308 */ /* 0x000fe40000000800 */
[----:B------:R-:W-:Y:S01]  /*12200*/  FMUL.FTZ R49, R100, R137 ;  /* 0x0000008964317220 */ /* 0x000fe20000410000 */
[C---:B------:R-:W-:Y:S01]  /*12210*/  FMUL.FTZ R86, R0.reuse, R86 ;  /* 0x0000005600567220 */ /* 0x040fe20000410000 */
[----:B------:R-:W-:Y:S01]  /*12220*/  FMUL.FTZ R87, R0, R87 ;  /* 0x0000005700577220 */ /* 0x000fe20000410000 */
[--C-:B-1----:R-:W-:Y:S05]  /*12230*/  HSET2.LE.AND R102, R160, R193.reuse, PT ;  /* 0x000000c1a0667233 */ /* 0x102fea0003803000 */
[----:B------:R2:W1:Y:S01]  /*12240*/  MUFU.EX2 R200, R105 ;  /* 0x0000006900c87308 */ /* 0x0004620000000800 */
[--C-:B-----5:R-:W-:Y:S01]  /*12250*/  HSET2.LE.AND R101, R161, R193.reuse, PT ;  /* 0x000000c1a1657233 */ /* 0x120fe20003803000 */
[-C--:B----4-:R-:W-:Y:S03]  /*12260*/  HMMA.16816.F32.BF16 R48, R140, R108.reuse, R48 ;  /* 0x0000006c8c30723c */ /* 0x090fe60000041830 */
[----:B------:R-:W-:Y:S01]  /*12270*/  F2FP.BF16.F32.PACK_AB R106, R213, R216 ;  /* 0x000000d8d56a723e */ /* 0x000fe200000010ff */
[----:B------:R-:W-:Y:S01]  /*12280*/  FMUL.FTZ R89, R98, R89 ;  /* 0x0000005962597220 */ /* 0x000fe20000410000 */
[----:B------:R-:W-:Y:S01]  /*12290*/  F2FP.BF16.F32.PACK_AB R107, R211, R212 ;  /* 0x000000d4d36b723e */ /* 0x000fe200000010ff */
[C---:B------:R-:W-:Y:S02]  /*122a0*/  HMMA.16816.F32.BF16 R84, R144.reuse, R108, R84 ;  /* 0x0000006c9054723c */ /* 0x040fe40000041854 */
[----:B------:R4:W5:Y:S03]  /*122b0*/  MUFU.EX2 R171, R37 ;  /* 0x0000002500ab7308 */ /* 0x0009660000000800 */
[C---:B------:R-:W-:Y:S01]  /*122c0*/  FMUL.FTZ R90, R0.reuse, R90 ;  /* 0x0000005a005a7220 */ /* 0x040fe20000410000 */
[----:B------:R-:W-:Y:S01]  /*122d0*/  FMUL.FTZ R91, R0, R91 ;  /* 0x0000005b005b7220 */ /* 0x000fe20000410000 */
[----:B------:R-:W-:Y:S01]  /*122e0*/  LOP3.LUT R106, R101, R106, RZ, 0xc0, !PT ;  /* 0x0000006a656a7212 */ /* 0x000fe200078ec0ff */
[----:B------:R-:W-:Y:S04]  /*122f0*/  FMUL.FTZ R92, R100, R92 ;  /* 0x0000005c645c7220 */ /* 0x000fe80000410000 */
[----:B------:R1:W5:Y:S01]  /*12300*/  MUFU.EX2 R161, R38 ;  /* 0x0000002600a17308 */ /* 0x0003620000000800 */
[----:B------:R-:W-:Y:S01]  /*12310*/  LOP3.LUT R107, R102, R107, RZ, 0xc0, !PT ;  /* 0x0000006b666b7212 */ /* 0x000fe200078ec0ff */
[----:B------:R-:W-:Y:S01]  /*12320*/  FMUL.FTZ R93, R100, R93 ;  /* 0x0000005d645d7220 */ /* 0x000fe20000410000 */
[-C--:B------:R-:W-:Y:S03]  /*12330*/  HMMA.16816.F32.BF16 R88, R144, R110.reuse, R88 ;  /* 0x0000006e9058723c */ /* 0x080fe60000041858 */
[--C-:B------:R-:W-:Y:S01]  /*12340*/  HSET2.LE.AND R101, R119, R193.reuse, PT ;  /* 0x000000c177657233 */ /* 0x100fe20003803000 */
[C---:B------:R-:W-:Y:S01]  /*12350*/  FMUL.FTZ R94, R99.reuse, R94 ;  /* 0x0000005e635e7220 */ /* 0x040fe20000410000 */
[--C-:B------:R-:W-:Y:S01]  /*12360*/  HSET2.LE.AND R102, R118, R193.reuse, PT ;  /* 0x000000c176667233 */ /* 0x100fe20003803000 */
[----:B------:R-:W-:Y:S01]  /*12370*/  FMUL.FTZ R95, R99, R95 ;  /* 0x0000005f635f7220 */ /* 0x000fe20000410000 */
[----:B------:R-:W5:Y:S01]  /*12380*/  LDSM.16.MT88.4 R116, [R180+0x6800] ;  /* 0x00680000b474783b */ /* 0x000f620000004200 */
[----:B--2---:R-:W-:Y:S01]  /*12390*/  F2FP.BF16.F32.PACK_AB R105, R207, R208 ;  /* 0x000000d0cf69723e */ /* 0x004fe200000010ff */
[----:B------:R-:W-:Y:S02]  /*123a0*/  MUFU.EX2 R157, R64 ;  /* 0x00000040009d7308 */ /* 0x000fe40000000800 */
[----:B------:R-:W-:Y:S01]  /*123b0*/  F2FP.BF16.F32.PACK_AB R104, R210, R209 ;  /* 0x000000d1d268723e */ /* 0x000fe200000010ff */
[----:B------:R-:W-:Y:S01]  /*123c0*/  IMAD.WIDE.U32 R122, R163, -0x2daee0ad, RZ ;  /* 0xd2511f53a37a7825 */ /* 0x000fe200078e00ff */
[----:B------:R-:W-:Y:S04]  /*123d0*/  HMMA.16816.F32.BF16 R92, R140, R110, R92 ;  /* 0x0000006e8c5c723c */ /* 0x000fe8000004185c */
[----:B------:R-:W-:Y:S02]  /*123e0*/  F2FP.BF16.F32.PACK_AB R108, R205, R206 ;  /* 0x000000cecd6c723e */ /* 0x000fe400000010ff */
[----:B------:R2:W-:Y:S01]  /*123f0*/  MUFU.EX2 R138, R40 ;  /* 0x00000028008a7308 */ /* 0x0005e20000000800 */
[----:B------:R-:W-:Y:S01]  /*12400*/  LOP3.LUT R105, R101, R105, RZ, 0xc0, !PT ;  /* 0x0000006965697212 */ /* 0x000fe200078ec0ff */
[----:B------:R-:W-:Y:S03]  /*12410*/  FFMA.FTZ R100, R100, R235, R230 ;  /* 0x000000eb64647223 */ /* 0x000fe600000100e6 */
[----:B------:R-:W-:Y:S02]  /*12420*/  LOP3.LUT R104, R103, R104, RZ, 0xc0, !PT ;  /* 0x0000006867687212 */ /* 0x000fe400078ec0ff */
[--C-:B------:R-:W-:Y:S01]  /*12430*/  HSET2.LE.AND R36, R159, R193.reuse, PT ;  /* 0x000000c19f247233 */ /* 0x100fe20003803000 */
[----:B------:R-:W-:Y:S01]  /*12440*/  IMAD.WIDE.U32 R120, R167, -0x2daee0ad, RZ ;  /* 0xd2511f53a7787825 */ /* 0x000fe200078e00ff */
[--C-:B------:R-:W-:Y:S01]  /*12450*/  HSET2.LE.AND R101, R158, R193.reuse, PT ;  /* 0x000000c19e657233 */ /* 0x100fe20003803000 */
[----:B------:R-:W-:Y:S02]  /*12460*/  MUFU.EX2 R150, R65 ;  /* 0x0000004100967308 */ /* 0x000fe40000000800 */
[-C--:B---3--:R-:W-:Y:S05]  /*12470*/  HMMA.16816.F32.BF16 R4, R104, R112.reuse, R4 ;  /* 0x000000706804723c */ /* 0x088fea0000041804 */
[--C-:B------:R-:W-:Y:S01]  /*12480*/  HSET2.LE.AND R103, R156, R193.reuse, PT ;  /* 0x000000c19c677233 */ /* 0x100fe20003803000 */
[----:B------:R-:W-:Y:S01]  /*12490*/  IMAD.WIDE.U32 R124, R169, -0x2daee0ad, RZ ;  /* 0xd2511f53a97c7825 */ /* 0x000fe200078e00ff */
[----:B------:R-:W-:Y:S01]  /*124a0*/  LOP3.LUT R108, R102, R108, RZ, 0xc0, !PT ;  /* 0x0000006c666c7212 */ /* 0x000fe200078ec0ff */
[----:B------:R-:W3:Y:S03]  /*124b0*/  MUFU.EX2 R137, R41 ;  /* 0x0000002900897308 */ /* 0x000ee60000000800 */
[----:B----4-:R-:W-:Y:S01]  /*124c0*/  F2FP.BF16.F32.PACK_AB R37, R202, R201 ;  /* 0x000000c9ca25723e */ /* 0x010fe200000010ff */
[----:B------:R-:W-:Y:S01]  /*124d0*/  FFMA.FTZ R99, R99, R242, R228 ;  /* 0x000000f263637223 */ /* 0x000fe200000100e4 */
[----:B------:R-:W-:Y:S01]  /*124e0*/  F2FP.BF16.F32.PACK_AB R102, R174, R132 ;  /* 0x00000084ae66723e */ /* 0x000fe200000010ff */
[----:B------:R-:W-:Y:S01]  /*124f0*/  FFMA.FTZ R98, R98, R243, R218 ;  /* 0x000000f362627223 */ /* 0x000fe200000100da */
[----:B------:R-:W-:Y:S03]  /*12500*/  F2FP.BF16.F32.PACK_AB R109, R203, R204 ;  /* 0x000000cccb6d723e */ /* 0x000fe600000010ff */
[----:B------:R-:W-:Y:S01]  /*12510*/  MUFU.EX2 R136, R42 ;  /* 0x0000002a00887308 */ /* 0x000fe20000000800 */
[----:B------:R-:W-:Y:S01]  /*12520*/  LOP3.LUT R110, R36, R37, RZ, 0xc0, !PT ;  /* 0x00000025246e7212 */ /* 0x000fe200078ec0ff */
[----:B------:R-:W-:Y:S01]  /*12530*/  IMAD.WIDE.U32 R36, R165, -0x2daee0ad, RZ ;  /* 0xd2511f53a5247825 */ /* 0x000fe200078e00ff */
[----:B------:R-:W-:Y:S02]  /*12540*/  LOP3.LUT R109, R103, R109, RZ, 0xc0, !PT ;  /* 0x0000006d676d7212 */ /* 0x000fe400078ec0ff */
[----:B------:R-:W-:Y:S01]  /*12550*/  LOP3.LUT R111, R101, R102, RZ, 0xc0, !PT ;  /* 0x00000066656f7212 */ /* 0x000fe200078ec0ff */
[----:B------:R-:W-:Y:S01]  /*12560*/  FFMA.FTZ R0, R0, R244, R214 ;  /* 0x000000f400007223 */ /* 0x000fe200000100d6 */
[----:B------:R-:W-:Y:S03]  /*12570*/  LOP3.LUT R101, R37, UR9, R164, 0x96, !PT ;  /* 0x0000000925657c12 */ /* 0x000fe6000f8e96a4 */
[----:B------:R-:W-:Y:S01]  /*12580*/  MUFU.EX2 R149, R66 ;  /* 0x0000004200957308 */ /* 0x000fe20000000800 */
[----:B------:R-:W-:Y:S01]  /*12590*/  LOP3.LUT R102, R123, UR5, R36, 0x96, !PT ;  /* 0x000000057b667c12 */ /* 0x000fe2000f8e9624 */
[----:B------:R-:W-:Y:S01]  /*125a0*/  FADD.FTZ R0, R215, R0 ;  /* 0x00000000d7007221 */ /* 0x000fe20000010000 */
[----:B-1----:R-:W1:Y:S01]  /*125b0*/  LDSM.16.MT88.4 R36, [R178+0x6800] ;  /* 0x00680000b224783b */ /* 0x002e620000004200 */
[C---:B------:R-:W-:Y:S06]  /*125c0*/  HMMA.16816.F32.BF16 R8, R108.reuse, R112, R8 ;  /* 0x000000706c08723c */ /* 0x040fec0000041808 */
[----:B------:R4:W-:Y:S05]  /*125d0*/  MUFU.EX2 R148, R67 ;  /* 0x0000004300947308 */ /* 0x0009ea0000000800 */
[----:B------:R-:W-:Y:S01]  /*125e0*/  IMAD.WIDE.U32 R102, R102, -0x326172a9, RZ ;  /* 0xcd9e8d5766667825 */ /* 0x000fe200078e00ff */
[-C--:B------:R-:W-:Y:S03]  /*125f0*/  HMMA.16816.F32.BF16 R12, R108, R114.reuse, R12 ;  /* 0x000000726c0c723c */ /* 0x080fe6000004180c */
[----:B--2---:R-:W-:Y:S03]  /*12600*/  LOP3.LUT R40, R125, UR5, R120, 0x96, !PT ;  /* 0x000000057d287c12 */ /* 0x004fe6000f8e9678 */
[C---:B------:R-:W-:Y:S01]  /*12610*/  HMMA.16816.F32.BF16 R16, R104.reuse, R114, R16 ;  /* 0x000000726810723c */ /* 0x040fe20000041810 */
[----:B------:R-:W-:Y:S04]  /*12620*/  MUFU.EX2 R146, R54 ;  /* 0x0000003600927308 */ /* 0x000fe80000000800 */
[----:B------:R-:W-:Y:S01]  /*12630*/  IMAD.WIDE.U32 R112, R101, -0x326172a9, RZ ;  /* 0xcd9e8d5765707825 */ /* 0x000fe200078e00ff */
[-C--:B-----5:R-:W-:Y:S01]  /*12640*/  HMMA.16816.F32.BF16 R20, R104, R116.reuse, R20 ;  /* 0x000000746814723c */ /* 0x0a0fe20000041814 */
[----:B----4-:R-:W-:Y:S04]  /*12650*/  LDSM.16.MT88.4 R64, [R180+0x7000] ;  /* 0x00700000b440783b */ /* 0x010fe80000004200 */
[----:B------:R-:W-:Y:S01]  /*12660*/  MUFU.EX2 R140, R62 ;  /* 0x0000003e008c7308 */ /* 0x000fe20000000800 */
[----:B------:R-:W-:Y:S01]  /*12670*/  FFMA.FTZ R101, R43, UR4, -R155 ;  /* 0x000000042b657c23 */ /* 0x000fe2000801089b */
[C---:B------:R-:W-:Y:S04]  /*12680*/  HMMA.16816.F32.BF16 R32, R108.reuse, R116, R32 ;  /* 0x000000746c20723c */ /* 0x040fe80000041820 */
[----:B------:R-:W-:Y:S02]  /*12690*/  LOP3.LUT R121, R121, UR9, R166, 0x96, !PT ;  /* 0x0000000979797c12 */ /* 0x000fe4000f8e96a6 */
[-C--:B------:R-:W-:Y:S02]  /*126a0*/  HMMA.16816.F32.BF16 R24, R108, R118.reuse, R24 ;  /* 0x000000766c18723c */ /* 0x080fe40000041818 */
[----:B------:R2:W4:Y:S03]  /*126b0*/  MUFU.EX2 R160, R101 ;  /* 0x0000006500a07308 */ /* 0x0005260000000800 */
[----:B------:R-:W-:Y:S01]  /*126c0*/  LOP3.LUT R123, R113, UR8, R162, 0x96, !PT ;  /* 0x00000008717b7c12 */ /* 0x000fe2000f8e96a2 */
[C---:B------:R-:W-:Y:S06]  /*126d0*/  HMMA.16816.F32.BF16 R68, R104.reuse, R118, R68 ;  /* 0x000000766844723c */ /* 0x040fec0000041844 */
[----:B------:R5:W-:Y:S01]  /*126e0*/  MUFU.EX2 R159, R44 ;  /* 0x0000002c009f7308 */ /* 0x000be20000000800 */
[C---:B------:R-:W-:Y:S01]  /*126f0*/  LOP3.LUT R113, R102.reuse, 0xffff, RZ, 0xc0, !PT ;  /* 0x0000ffff66717812 */ /* 0x040fe200078ec0ff */
[-C--:B-1----:R-:W-:Y:S03]  /*12700*/  HMMA.16816.F32.BF16 R72, R104, R36.reuse, R72 ;  /* 0x000000246848723c */ /* 0x082fe60000041848 */
[--C-:B------:R-:W-:Y:S03]  /*12710*/  SHF.R.U32.HI R114, RZ, 0x10, R102.reuse ;  /* 0x00000010ff727819 */ /* 0x100fe60000011666 */
[C---:B------:R-:W-:Y:S02]  /*12720*/  HMMA.16816.F32.BF16 R76, R108.reuse, R36, R76 ;  /* 0x000000246c4c723c */ /* 0x040fe4000004184c */
[----:B------:R1:W-:Y:S03]  /*12730*/  MUFU.EX2 R158, R45 ;  /* 0x0000002d009e7308 */ /* 0x0003e60000000800 */
[----:B------:R-:W-:Y:S01]  /*12740*/  LOP3.LUT R120, R102, 0xff, RZ, 0xc0, !PT ;  /* 0x000000ff66787812 */ /* 0x000fe200078ec0ff */
[-C--:B------:R-:W-:Y:S06]  /*12750*/  HMMA.16816.F32.BF16 R28, R108, R38.reuse, R28 ;  /* 0x000000266c1c723c */ /* 0x080fec000004181c */
[----:B------:R3:W-:Y:S01]  /*12760*/  MUFU.EX2 R151, R46 ;  /* 0x0000002e00977308 */ /* 0x0007e20000000800 */
[----:B------:R-:W-:Y:S04]  /*12770*/  SHF.R.U32.HI R115, RZ, 0x18, R102 ;  /* 0x00000018ff737819 */ /* 0x000fe80000011666 */
[----:B------:R-:W-:Y:S01]  /*12780*/  IMAD.WIDE.U32 R40, R40, -0x326172a9, RZ ;  /* 0xcd9e8d5728287825 */ /* 0x000fe200078e00ff */
[----:B------:R-:W-:Y:S01]  /*12790*/  SHF.R.U32.HI R43, RZ, 0x8, R113 ;  /* 0x00000008ff2b7819 */ /* 0x000fe20000011671 */
[C---:B------:R-:W-:Y:S03]  /*127a0*/  HMMA.16816.F32.BF16 R80, R104.reuse, R38, R80 ;  /* 0x000000266850723c */ /* 0x040fe60000041850 */
[----:B------:R-:W-:Y:S01]  /*127b0*/  MUFU.EX2 R145, R56 ;  /* 0x0000003800917308 */ /* 0x000fe20000000800 */
[----:B------:R-:W-:Y:S01]  /*127c0*/  LOP3.LUT R42, R114, 0xff, RZ, 0xc0, !PT ;  /* 0x000000ff722a7812 */ /* 0x000fe200078ec0ff */
[----:B------:R-:W-:Y:S01]  /*127d0*/  IMAD.WIDE.U32 R126, R121, -0x326172a9, RZ ;  /* 0xcd9e8d57797e7825 */ /* 0x000fe200078e00ff */
[----:B------:R-:W-:Y:S02]  /*127e0*/  LOP3.LUT R112, R103, UR17, R112, 0x96, !PT ;  /* 0x0000001167707c12 */ /* 0x000fe4000f8e9670 */
[--C-:B------:R-:W-:Y:S03]  /*127f0*/  SHF.R.U32.HI R103, RZ, 0x10, R40.reuse ;  /* 0x00000010ff677819 */ /* 0x100fe60000011628 */
[C---:B------:R-:W-:Y:S02]  /*12800*/  LOP3.LUT R102, R40.reuse, 0xffff, RZ, 0xc0, !PT ;  /* 0x0000ffff28667812 */ /* 0x040fe400078ec0ff */
[----:B------:R-:W-:Y:S01]  /*12810*/  MUFU.EX2 R141, R60 ;  /* 0x0000003c008d7308 */ /* 0x000fe20000000800 */
[----:B------:R-:W-:Y:S02]  /*12820*/  LOP3.LUT R116, R40, 0xff, RZ, 0xc0, !PT ;  /* 0x000000ff28747812 */ /* 0x000fe400078ec0ff */
[----:B------:R-:W-:Y:S02]  /*12830*/  SHF.R.U32.HI R113, RZ, 0x18, R40 ;  /* 0x00000018ff717819 */ /* 0x000fe40000011628 */
[----:B--2---:R-:W-:Y:S02]  /*12840*/  LOP3.LUT R101, R41, UR17, R126, 0x96, !PT ;  /* 0x0000001129657c12 */ /* 0x004fe4000f8e967e */
[----:B------:R-:W-:Y:S03]  /*12850*/  PRMT R120, R120, 0x5410, R43 ;  /* 0x0000541078787816 */ /* 0x000fe6000000002b */
[----:B------:R-:W-:Y:S01]  /*12860*/  MUFU.EX2 R144, R57 ;  /* 0x0000003900907308 */ /* 0x000fe20000000800 */
[----:B------:R-:W-:Y:S02]  /*12870*/  PRMT R115, R42, 0x5410, R115 ;  /* 0x000054102a737816 */ /* 0x000fe40000000073 */
[----:B------:R-:W2:Y:S01]  /*12880*/  LDSM.16.MT88.4 R40, [R179+0x6800] ;  /* 0x00680000b328783b */ /* 0x000ea20000004200 */
[----:B-----5:R-:W-:Y:S01]  /*12890*/  LOP3.LUT R44, R103, 0xff, RZ, 0xc0, !PT ;  /* 0x000000ff672c7812 */ /* 0x020fe200078ec0ff */
[--C-:B------:R-:W-:Y:S01]  /*128a0*/  FFMA.FTZ R103, R47, UR4, -R155.reuse ;  /* 0x000000042f677c23 */ /* 0x100fe2000801089b */
[----:B------:R-:W-:Y:S01]  /*128b0*/  SHF.R.U32.HI R102, RZ, 0x8, R102 ;  /* 0x00000008ff667819 */ /* 0x000fe20000011666 */
[----:B------:R-:W-:Y:S01]  /*128c0*/  FFMA.FTZ R155, R63, UR4, -R155 ;  /* 0x000000043f9b7c23 */ /* 0x000fe2000801089b */
[----:B------:R-:W-:Y:S02]  /*128d0*/  PRMT R114, R44, 0x5410, R113 ;  /* 0x000054102c727816 */ /* 0x000fe40000000071 */
[----:B------:R5:W4:Y:S01]  /*128e0*/  MUFU.EX2 R156, R103 ;  /* 0x00000067009c7308 */ /* 0x000b220000000800 */
[----:B------:R-:W-:Y:S02]  /*128f0*/  LOP3.LUT R37, R112, 0xffff, RZ, 0xc0, !PT ;  /* 0x0000ffff70257812 */ /* 0x000fe400078ec0ff */
[----:B------:R-:W-:Y:S02]  /*12900*/  SHF.R.U32.HI R44, RZ, 0x10, R112 ;  /* 0x00000010ff2c7819 */ /* 0x000fe40000011670 */
[C---:B------:R-:W-:Y:S02]  /*12910*/  LOP3.LUT R36, R101.reuse, 0xffff, RZ, 0xc0, !PT ;  /* 0x0000ffff65247812 */ /* 0x040fe400078ec0ff */
[----:B------:R-:W-:Y:S03]  /*12920*/  PRMT R116, R116, 0x5410, R102 ;  /* 0x0000541074747816 */ /* 0x000fe60000000066 */
[----:B------:R-:W-:Y:S01]  /*12930*/  MUFU.EX2 R143, R58 ;  /* 0x0000003a008f7308 */ /* 0x000fe20000000800 */
[----:B-1----:R-:W-:Y:S02]  /*12940*/  SHF.R.U32.HI R45, RZ, 0x8, R37 ;  /* 0x00000008ff2d7819 */ /* 0x002fe40000011625 */
[----:B------:R-:W-:Y:S02]  /*12950*/  LOP3.LUT R102, R112, 0xff, RZ, 0xc0, !PT ;  /* 0x000000ff70667812 */ /* 0x000fe400078ec0ff */
[----:B---3--:R-:W-:Y:S02]  /*12960*/  SHF.R.U32.HI R46, RZ, 0x10, R101 ;  /* 0x00000010ff2e7819 */ /* 0x008fe40000011665 */
[----:B------:R-:W-:Y:S03]  /*12970*/  LOP3.LUT R47, R101, 0xff, RZ, 0xc0, !PT ;  /* 0x000000ff652f7812 */ /* 0x000fe600078ec0ff */
[----:B------:R-:W-:Y:S01]  /*12980*/  MUFU.EX2 R153, R153 ;  /* 0x0000009900997308 */ /* 0x000fe20000000800 */
[----:B------:R-:W-:Y:S02]  /*12990*/  LOP3.LUT R44, R44, 0xff, RZ, 0xc0, !PT ;  /* 0x000000ff2c2c7812 */ /* 0x000fe400078ec0ff */
[----:B------:R-:W-:Y:S02]  /*129a0*/  SHF.R.U32.HI R112, RZ, 0x18, R112 ;  /* 0x00000018ff707819 */ /* 0x000fe40000011670 */
[----:B------:R-:W-:Y:S02]  /*129b0*/  SHF.R.U32.HI R37, RZ, 0x8, R36 ;  /* 0x00000008ff257819 */ /* 0x000fe40000011624 */
[----:B-----5:R-:W-:Y:S03]  /*129c0*/  PRMT R103, R102, 0x5410, R45 ;  /* 0x0000541066677816 */ /* 0x020fe6000000002d */
[----:B------:R-:W-:Y:S01]  /*129d0*/  MUFU.EX2 R142, R59 ;  /* 0x0000003b008e7308 */ /* 0x000fe20000000800 */
[----:B------:R-:W-:Y:S02]  /*129e0*/  LOP3.LUT R36, R46, 0xff, RZ, 0xc0, !PT ;  /* 0x000000ff2e247812 */ /* 0x000fe400078ec0ff */
[----:B------:R-:W-:Y:S02]  /*129f0*/  PRMT R112, R44, 0x5410, R112 ;  /* 0x000054102c707816 */ /* 0x000fe40000000070 */
[----:B------:R-:W-:Y:S02]  /*12a00*/  PRMT R102, R47, 0x5410, R37 ;  /* 0x000054102f667816 */ /* 0x000fe40000000025 */
[----:B------:R-:W1:Y:S01]  /*12a10*/  LDSM.16.MT88.4 R44, [R177+0x7000] ;  /* 0x00700000b12c783b */ /* 0x000e620000004200 */
[----:B------:R-:W-:Y:S02]  /*12a20*/  SHF.R.U32.HI R101, RZ, 0x18, R101 ;  /* 0x00000018ff657819 */ /* 0x000fe40000011665 */
[----:B------:R-:W-:Y:S01]  /*12a30*/  MUFU.EX2 R154, R154 ;  /* 0x0000009a009a7308 */ /* 0x000fe20000000800 */
[-C--:B--2---:R-:W-:Y:S03]  /*12a40*/  HMMA.16816.F32.BF16 R48, R104, R40.reuse, R48 ;  /* 0x000000286830723c */ /* 0x084fe60000041830 */
[----:B------:R-:W-:Y:S01]  /*12a50*/  PRMT R113, R36, 0x5410, R101 ;  /* 0x0000541024717816 */ /* 0x000fe20000000065 */
[--C-:B------:R-:W-:Y:S01]  /*12a60*/  FFMA.FTZ R101, R52, UR4, -R152.reuse ;  /* 0x0000000434657c23 */ /* 0x100fe20008010898 */
[--C-:B------:R-:W-:Y:S01]  /*12a70*/  HSET2.LE.AND R39, R115, R193.reuse, PT ;  /* 0x000000c173277233 */ /* 0x100fe20003803000 */
[C---:B------:R-:W-:Y:S03]  /*12a80*/  HMMA.16816.F32.BF16 R84, R108.reuse, R40, R84 ;  /* 0x000000286c54723c */ /* 0x040fe60000041854 */
[----:B------:R-:W-:Y:S02]  /*12a90*/  MUFU.EX2 R155, R155 ;  /* 0x0000009b009b7308 */ /* 0x000fe40000000800 */
[--C-:B------:R-:W-:Y:S01]  /*12aa0*/  HSET2.LE.AND R38, R120, R193.reuse, PT ;  /* 0x000000c178267233 */ /* 0x100fe20003803000 */
[-C--:B------:R-:W-:Y:S07]  /*12ab0*/  HMMA.16816.F32.BF16 R88, R108, R42.reuse, R88 ;  /* 0x0000002a6c58723c */ /* 0x080fee0000041858 */
[----:B------:R2:W-:Y:S01]  /*12ac0*/  MUFU.EX2 R147, R101 ;  /* 0x0000006500937308 */ /* 0x0005e20000000800 */
[----:B------:R-:W-:Y:S01]  /*12ad0*/  F2FP.BF16.F32.PACK_AB R36, R200, R175 ;  /* 0x000000afc824723e */ /* 0x000fe200000010ff */
[----:B------:R-:W-:Y:S04]  /*12ae0*/  HMMA.16816.F32.BF16 R92, R104, R42, R92 ;  /* 0x0000002a685c723c */ /* 0x000fe8000004185c */
[----:B------:R-:W-:Y:S01]  /*12af0*/  F2FP.BF16.F32.PACK_AB R37, R173, R172 ;  /* 0x000000acad25723e */ /* 0x000fe200000010ff */
[----:B------:R-:W-:Y:S01]  /*12b00*/  FFMA.FTZ R152, R53, UR4, -R152 ;  /* 0x0000000435987c23 */ /* 0x000fe20008010898 */
[----:B------:R-:W-:Y:S02]  /*12b10*/  LOP3.LUT R38, R38, R36, RZ, 0xc0, !PT ;  /* 0x0000002426267212 */ /* 0x000fe400078ec0ff */
[----:B------:R-:W-:Y:S03]  /*12b20*/  LOP3.LUT R39, R39, R37, RZ, 0xc0, !PT ;  /* 0x0000002527277212 */ /* 0x000fe600078ec0ff */
[----:B------:R-:W3:Y:S01]  /*12b30*/  MUFU.EX2 R152, R152 ;  /* 0x0000009800987308 */ /* 0x000ee20000000800 */
[--C-:B------:R-:W-:Y:S02]  /*12b40*/  HSET2.LE.AND R36, R103, R193.reuse, PT ;  /* 0x000000c167247233 */ /* 0x100fe40003803000 */
[--C-:B------:R-:W-:Y:S02]  /*12b50*/  HSET2.LE.AND R40, R112, R193.reuse, PT ;  /* 0x000000c170287233 */ /* 0x100fe40003803000 */
[----:B------:R-:W-:Y:S02]  /*12b60*/  F2FP.BF16.F32.PACK_AB R37, R171, R170 ;  /* 0x000000aaab25723e */ /* 0x000fe400000010ff */
[--C-:B------:R-:W-:Y:S02]  /*12b70*/  HSET2.LE.AND R52, R102, R193.reuse, PT ;  /* 0x000000c166347233 */ /* 0x100fe40003803000 */
[----:B------:R-:W-:Y:S02]  /*12b80*/  F2FP.BF16.F32.PACK_AB R41, R139, R161 ;  /* 0x000000a18b29723e */ /* 0x000fe400000010ff */
[----:B------:R-:W-:Y:S02]  /*12b90*/  F2FP.BF16.F32.PACK_AB R53, R137, R138 ;  /* 0x0000008a8935723e */ /* 0x000fe400000010ff */
[----:B------:R-:W-:Y:S02]  /*12ba0*/  LOP3.LUT R36, R36, R37, RZ, 0xc0, !PT ;  /* 0x0000002524247212 */ /* 0x000fe400078ec0ff */
[----:B------:R-:W-:Y:S02]  /*12bb0*/  LOP3.LUT R37, R40, R41, RZ, 0xc0, !PT ;  /* 0x0000002928257212 */ /* 0x000fe400078ec0ff */
[----:B------:R-:W-:Y:S02]  /*12bc0*/  LOP3.LUT R40, R52, R53, RZ, 0xc0, !PT ;  /* 0x0000003534287212 */ /* 0x000fe400078ec0ff */
[--C-:B------:R-:W-:Y:S02]  /*12bd0*/  HSET2.LE.AND R41, R113, R193.reuse, PT ;  /* 0x000000c171297233 */ /* 0x100fe40003803000 */
[--C-:B------:R-:W-:Y:S01]  /*12be0*/  HSET2.LE.AND R102, R114, R193.reuse, PT ;  /* 0x000000c172667233 */ /* 0x100fe20003803000 */
[-C--:B-1----:R-:W-:Y:S01]  /*12bf0*/  HMMA.16816.F32.BF16 R4, R36, R44.reuse, R4 ;  /* 0x0000002c2404723c */ /* 0x082fe20000041804 */
[----:B------:R-:W-:Y:S04]  /*12c00*/  LDSM.16.MT88.4 R112, [R177+0x7800] ;  /* 0x00780000b170783b */ /* 0x000fe80000004200 */
[--C-:B------:R-:W-:Y:S02]  /*12c10*/  HSET2.LE.AND R53, R116, R193.reuse, PT ;  /* 0x000000c174357233 */ /* 0x100fe40003803000 */
[----:B----4-:R-:W-:Y:S04]  /*12c20*/  F2FP.BF16.F32.PACK_AB R52, R160, R136 ;  /* 0x00000088a034723e */ /* 0x010fe800000010ff */
[----:B------:R-:W-:Y:S02]  /*12c30*/  F2FP.BF16.F32.PACK_AB R103, R156, R151 ;  /* 0x000000979c67723e */ /* 0x000fe400000010ff */
[----:B--2---:R-:W-:Y:S02]  /*12c40*/  F2FP.BF16.F32.PACK_AB R101, R158, R159 ;  /* 0x0000009f9e65723e */ /* 0x004fe400000010ff */
[----:B------:R-:W-:Y:S02]  /*12c50*/  LOP3.LUT R41, R41, R52, RZ, 0xc0, !PT ;  /* 0x0000003429297212 */ /* 0x000fe400078ec0ff */
[----:B------:R-:W-:Y:S01]  /*12c60*/  LOP3.LUT R42, R53, R101, RZ, 0xc0, !PT ;  /* 0x00000065352a7212 */ /* 0x000fe200078ec0ff */
[----:B------:R-:W-:Y:S01]  /*12c70*/  IMAD.WIDE.U32 R52, R123, -0x2daee0ad, RZ ;  /* 0xd2511f537b347825 */ /* 0x000fe200078e00ff */
[----:B------:R-:W-:Y:S02]  /*12c80*/  LOP3.LUT R43, R102, R103, RZ, 0xc0, !PT ;  /* 0x00000067662b7212 */ /* 0x000fe400078ec0ff */
[----:B------:R-:W-:Y:S02]  /*12c90*/  LOP3.LUT R101, R127, UR8, R168, 0x96, !PT ;  /* 0x000000087f657c12 */ /* 0x000fe4000f8e96a8 */
[----:B------:R-:W-:Y:S02]  /*12ca0*/  LOP3.LUT R102, R53, UR18, R122, 0x96, !PT ;  /* 0x0000001235667c12 */ /* 0x000fe4000f8e967a */
[C---:B------:R-:W-:Y:S01]  /*12cb0*/  LOP3.LUT R103, R52.reuse, 0xffff, RZ, 0xc0, !PT ;  /* 0x0000ffff34677812 */ /* 0x040fe200078ec0ff */
[C---:B------:R-:W-:Y:S04]  /*12cc0*/  HMMA.16816.F32.BF16 R8, R40.reuse, R44, R8 ;  /* 0x0000002c2808723c */ /* 0x040fe80000041808 */
[--C-:B------:R-:W-:Y:S02]  /*12cd0*/  SHF.R.U32.HI R105, RZ, 0x10, R52.reuse ;  /* 0x00000010ff697819 */ /* 0x100fe40000011634 */
[-C--:B------:R-:W-:Y:S05]  /*12ce0*/  HMMA.16816.F32.BF16 R12, R40, R46.reuse, R12 ;  /* 0x0000002e280c723c */ /* 0x080fea000004180c */
[----:B------:R-:W-:Y:S01]  /*12cf0*/  LOP3.LUT R107, R52, 0xff, RZ, 0xc0, !PT ;  /* 0x000000ff346b7812 */ /* 0x000fe200078ec0ff */
[C---:B------:R-:W-:Y:S05]  /*12d00*/  HMMA.16816.F32.BF16 R16, R36.reuse, R46, R16 ;  /* 0x0000002e2410723c */ /* 0x040fea0000041810 */
[----:B------:R-:W-:Y:S01]  /*12d10*/  SHF.R.U32.HI R106, RZ, 0x18, R52 ;  /* 0x00000018ff6a7819 */ /* 0x000fe20000011634 */
[-C--:B------:R-:W-:Y:S01]  /*12d20*/  HMMA.16816.F32.BF16 R20, R36, R64.reuse, R20 ;  /* 0x000000402414723c */ /* 0x080fe20000041814 */
[----:B------:R-:W1:Y:S04]  /*12d30*/  LDSM.16.MT88.4 R52, [R178+0x7000] ;  /* 0x00700000b234783b */ /* 0x000e680000004200 */
[----:B------:R-:W-:Y:S01]  /*12d40*/  IMAD.WIDE.U32 R44, R101, -0x2daee0ad, RZ ;  /* 0xd2511f53652c7825 */ /* 0x000fe200078e00ff */
[C---:B------:R-:W-:Y:S05]  /*12d50*/  HMMA.16816.F32.BF16 R32, R40.reuse, R64, R32 ;  /* 0x000000402820723c */ /* 0x040fea0000041820 */
[C---:B------:R-:W-:Y:S01]  /*12d60*/  LOP3.LUT R47, R44.reuse, 0xffff, RZ, 0xc0, !PT ;  /* 0x0000ffff2c2f7812 */ /* 0x040fe200078ec0ff */
[-C--:B------:R-:W-:Y:S05]  /*12d70*/  HMMA.16816.F32.BF16 R24, R40, R66.reuse, R24 ;  /* 0x000000422818723c */ /* 0x080fea0000041818 */
[----:B------:R-:W-:Y:S01]  /*12d80*/  LOP3.LUT R101, R45, UR18, R124, 0x96, !PT ;  /* 0x000000122d657c12 */ /* 0x000fe2000f8e967c */
[C---:B------:R-:W-:Y:S05]  /*12d90*/  HMMA.16816.F32.BF16 R68, R36.reuse, R66, R68 ;  /* 0x000000422444723c */ /* 0x040fea0000041844 */
[----:B------:R-:W-:Y:S02]  /*12da0*/  SHF.R.U32.HI R46, RZ, 0x8, R103 ;  /* 0x00000008ff2e7819 */ /* 0x000fe40000011667 */
[----:B------:R-:W-:Y:S04]  /*12db0*/  LOP3.LUT R45, R105, 0xff, RZ, 0xc0, !PT ;  /* 0x000000ff692d7812 */ /* 0x000fe800078ec0ff */
[--C-:B------:R-:W-:Y:S02]  /*12dc0*/  SHF.R.U32.HI R104, RZ, 0x10, R44.reuse ;  /* 0x00000010ff687819 */ /* 0x100fe4000001162c */
[----:B------:R-:W-:Y:S02]  /*12dd0*/  LOP3.LUT R108, R44, 0xff, RZ, 0xc0, !PT ;  /* 0x000000ff2c6c7812 */ /* 0x000fe400078ec0ff */
[----:B------:R-:W-:Y:S02]  /*12de0*/  SHF.R.U32.HI R103, RZ, 0x18, R44 ;  /* 0x00000018ff677819 */ /* 0x000fe4000001162c */
[----:B------:R-:W-:Y:S02]  /*12df0*/  PRMT R107, R107, 0x5410, R46 ;  /* 0x000054106b6b7816 */ /* 0x000fe4000000002e */
[----:B------:R-:W-:Y:S02]  /*12e00*/  PRMT R106, R45, 0x5410, R106 ;  /* 0x000054102d6a7816 */ /* 0x000fe4000000006a */
[----:B------:R-:W-:Y:S01]  /*12e10*/  SHF.R.U32.HI R46, RZ, 0x8, R47 ;  /* 0x00000008ff2e7819 */ /* 0x000fe2000001162f */
[-C--:B-1----:R-:W-:Y:S03]  /*12e20*/  HMMA.16816.F32.BF16 R72, R36, R52.reuse, R72 ;  /* 0x000000342448723c */ /* 0x082fe60000041848 */
[----:B------:R-:W-:Y:S02]  /*12e30*/  LOP3.LUT R44, R102, 0xffff, RZ, 0xc0, !PT ;  /* 0x0000ffff662c7812 */ /* 0x000fe400078ec0ff */
[----:B------:R-:W-:Y:S01]  /*12e40*/  LOP3.LUT R45, R104, 0xff, RZ, 0xc0, !PT ;  /* 0x000000ff682d7812 */ /* 0x000fe200078ec0ff */
[C---:B------:R-:W-:Y:S05]  /*12e50*/  HMMA.16816.F32.BF16 R76, R40.reuse, R52, R76 ;  /* 0x00000034284c723c */ /* 0x040fea000004184c */
[----:B------:R-:W-:Y:S01]  /*12e60*/  SHF.R.U32.HI R56, RZ, 0x8, R44 ;  /* 0x00000008ff387819 */ /* 0x000fe2000001162c */
[-C--:B------:R-:W-:Y:S05]  /*12e70*/  HMMA.16816.F32.BF16 R28, R40, R54.reuse, R28 ;  /* 0x00000036281c723c */ /* 0x080fea000004181c */
[----:B------:R-:W-:Y:S01]  /*12e80*/  PRMT R108, R108, 0x5410, R46 ;  /* 0x000054106c6c7816 */ /* 0x000fe2000000002e */
[C---:B------:R-:W-:Y:S05]  /*12e90*/  HMMA.16816.F32.BF16 R80, R36.reuse, R54, R80 ;  /* 0x000000362450723c */ /* 0x040fea0000041850 */
[----:B------:R-:W-:Y:S02]  /*12ea0*/  PRMT R104, R45, 0x5410, R103 ;  /* 0x000054102d687816 */ /* 0x000fe40000000067 */
[----:B------:R-:W1:Y:S01]  /*12eb0*/  LDSM.16.MT88.4 R44, [R179+0x7000] ;  /* 0x00700000b32c783b */ /* 0x000e620000004200 */
[----:B------:R-:W-:Y:S03]  /*12ec0*/  LOP3.LUT R57, R102, 0xff, RZ, 0xc0, !PT ;  /* 0x000000ff66397812 */ /* 0x000fe600078ec0ff */
[----:B------:R-:W-:Y:S02]  /*12ed0*/  LOP3.LUT R64, R101, 0xff, RZ, 0xc0, !PT ;  /* 0x000000ff65407812 */ /* 0x000fe400078ec0ff */
[----:B------:R-:W-:Y:S02]  /*12ee0*/  PRMT R103, R57, 0x5410, R56 ;  /* 0x0000541039677816 */ /* 0x000fe40000000038 */
[----:B------:R-:W-:Y:S02]  /*12ef0*/  SHF.R.U32.HI R57, RZ, 0x10, R102 ;  /* 0x00000010ff397819 */ /* 0x000fe40000011666 */
[----:B------:R-:W-:Y:S02]  /*12f00*/  LOP3.LUT R56, R101, 0xffff, RZ, 0xc0, !PT ;  /* 0x0000ffff65387812 */ /* 0x000fe400078ec0ff */
[----:B------:R-:W-:Y:S02]  /*12f10*/  LOP3.LUT R58, R57, 0xff, RZ, 0xc0, !PT ;  /* 0x000000ff393a7812 */ /* 0x000fe400078ec0ff */
[----:B------:R-:W-:Y:S02]  /*12f20*/  SHF.R.U32.HI R57, RZ, 0x8, R56 ;  /* 0x00000008ff397819 */ /* 0x000fe40000011638 */
[--C-:B------:R-:W-:Y:S02]  /*12f30*/  HSET2.LE.AND R52, R107, R193.reuse, PT ;  /* 0x000000c16b347233 */ /* 0x100fe40003803000 */
[----:B------:R-:W-:Y:S02]  /*12f40*/  PRMT R60, R64, 0x5410, R57 ;  /* 0x00005410403c7816 */ /* 0x000fe40000000039 */
[----:B------:R-:W2:Y:S01]  /*12f50*/  LDSM.16.MT88.4 R64, [R180+0x7800] ;  /* 0x00780000b440783b */ /* 0x000ea20000004200 */
[----:B------:R-:W-:Y:S02]  /*12f60*/  F2FP.BF16.F32.PACK_AB R53, R148, R149 ;  /* 0x000000959435723e */ /* 0x000fe400000010ff */
[--C-:B------:R-:W-:Y:S02]  /*12f70*/  HSET2.LE.AND R60, R60, R193.reuse, PT ;  /* 0x000000c13c3c7233 */ /* 0x100fe40003803000 */
[----:B---3--:R-:W-:Y:S02]  /*12f80*/  F2FP.BF16.F32.PACK_AB R54, R152, R147 ;  /* 0x000000939836723e */ /* 0x008fe400000010ff */
[----:B------:R-:W-:Y:S02]  /*12f90*/  F2FP.BF16.F32.PACK_AB R55, R153, R146 ;  /* 0x000000929937723e */ /* 0x000fe400000010ff */
[--C-:B------:R-:W-:Y:S02]  /*12fa0*/  SHF.R.U32.HI R59, RZ, 0x10, R101.reuse ;  /* 0x00000010ff3b7819 */ /* 0x100fe40000011665 */
[----:B------:R-:W-:Y:S02]  /*12fb0*/  SHF.R.U32.HI R102, RZ, 0x18, R102 ;  /* 0x00000018ff667819 */ /* 0x000fe40000011666 */
[----:B------:R-:W-:Y:S02]  /*12fc0*/  LOP3.LUT R56, R59, 0xff, RZ, 0xc0, !PT ;  /* 0x000000ff3b387812 */ /* 0x000fe400078ec0ff */
[--C-:B------:R-:W-:Y:S02]  /*12fd0*/  HSET2.LE.AND R59, R106, R193.reuse, PT ;  /* 0x000000c16a3b7233 */ /* 0x100fe40003803000 */
[----:B------:R-:W-:Y:S02]  /*12fe0*/  PRMT R102, R58, 0x5410, R102 ;  /* 0x000054103a667816 */ /* 0x000fe40000000066 */
[----:B------:R-:W-:Y:S01]  /*12ff0*/  F2FP.BF16.F32.PACK_AB R58, R150, R157 ;  /* 0x0000009d963a723e */ /* 0x000fe200000010ff */
[-C--:B-1----:R-:W-:Y:S03]  /*13000*/  HMMA.16816.F32.BF16 R48, R36, R44.reuse, R48 ;  /* 0x0000002c2430723c */ /* 0x082fe60000041830 */
[----:B------:R-:W-:Y:S02]  /*13010*/  LOP3.LUT R58, R52, R58, RZ, 0xc0, !PT ;  /* 0x0000003a343a7212 */ /* 0x000fe400078ec0ff */
[----:B------:R-:W-:Y:S01]  /*13020*/  LOP3.LUT R59, R59, R53, RZ, 0xc0, !PT ;  /* 0x000000353b3b7212 */ /* 0x000fe200078ec0ff */
[C---:B------:R-:W-:Y:S05]  /*13030*/  HMMA.16816.F32.BF16 R84, R40.reuse, R44, R84 ;  /* 0x0000002c2854723c */ /* 0x040fea0000041854 */
[----:B------:R-:W-:Y:S01]  /*13040*/  SHF.R.U32.HI R101, RZ, 0x18, R101 ;  /* 0x00000018ff657819 */ /* 0x000fe20000011665 */
[-C--:B------:R-:W-:Y:S05]  /*13050*/  HMMA.16816.F32.BF16 R88, R40, R46.reuse, R88 ;  /* 0x0000002e2858723c */ /* 0x080fea0000041858 */
[----:B------:R-:W-:Y:S01]  /*13060*/  PRMT R101, R56, 0x5410, R101 ;  /* 0x0000541038657816 */ /* 0x000fe20000000065 */
[----:B------:R-:W-:Y:S05]  /*13070*/  HMMA.16816.F32.BF16 R92, R36, R46, R92 ;  /* 0x0000002e245c723c */ /* 0x000fea000004185c */
[--C-:B------:R-:W-:Y:S02]  /*13080*/  HSET2.LE.AND R56, R103, R193.reuse, PT ;  /* 0x000000c167387233 */ /* 0x100fe40003803000 */
[--C-:B------:R-:W-:Y:S04]  /*13090*/  HSET2.LE.AND R57, R102, R193.reuse, PT ;  /* 0x000000c166397233 */ /* 0x100fe80003803000 */
[----:B------:R-:W-:Y:S02]  /*130a0*/  LOP3.LUT R56, R56, R54, RZ, 0xc0, !PT ;  /* 0x0000003638387212 */ /* 0x000fe400078ec0ff */
[----:B------:R-:W-:Y:S02]  /*130b0*/  LOP3.LUT R57, R57, R55, RZ, 0xc0, !PT ;  /* 0x0000003739397212 */ /* 0x000fe400078ec0ff */
[--C-:B------:R-:W-:Y:S02]  /*130c0*/  HSET2.LE.AND R54, R108, R193.reuse, PT ;  /* 0x000000c16c367233 */ /* 0x100fe40003803000 */
[--C-:B------:R-:W-:Y:S02]  /*130d0*/  HSET2.LE.AND R53, R101, R193.reuse, PT ;  /* 0x000000c165357233 */ /* 0x100fe40003803000 */
[----:B------:R-:W-:Y:S01]  /*130e0*/  HSET2.LE.AND R55, R104, R193, PT ;  /* 0x000000c168377233 */ /* 0x000fe20003803000 */
[-C--:B------:R-:W-:Y:S01]  /*130f0*/  HMMA.16816.F32.BF16 R108, R56, R112.reuse, R4 ;  /* 0x00000070386c723c */ /* 0x080fe20000041804 */
[----:B------:R-:W-:Y:S04]  /*13100*/  LDSM.16.MT88.4 R4, [R179+0x7800] ;  /* 0x00780000b304783b */ /* 0x000fe80000004200 */
[----:B------:R-:W-:Y:S02]  /*13110*/  F2FP.BF16.F32.PACK_AB R52, R144, R145 ;  /* 0x000000919034723e */ /* 0x000fe400000010ff */
[----:B------:R-:W-:Y:S04]  /*13120*/  F2FP.BF16.F32.PACK_AB R44, R142, R143 ;  /* 0x0000008f8e2c723e */ /* 0x000fe800000010ff */
[----:B------:R-:W-:Y:S02]  /*13130*/  F2FP.BF16.F32.PACK_AB R45, R154, R141 ;  /* 0x0000008d9a2d723e */ /* 0x000fe400000010ff */
[----:B------:R-:W-:Y:S02]  /*13140*/  F2FP.BF16.F32.PACK_AB R101, R155, R140 ;  /* 0x0000008c9b65723e */ /* 0x000fe400000010ff */
[----:B------:R-:W-:Y:S02]  /*13150*/  LOP3.LUT R52, R60, R52, RZ, 0xc0, !PT ;  /* 0x000000343c347212 */ /* 0x000fe400078ec0ff */
[----:B------:R-:W-:Y:S01]  /*13160*/  LOP3.LUT R53, R53, R44, RZ, 0xc0, !PT ;  /* 0x0000002c35357212 */ /* 0x000fe200078ec0ff */
[----:B------:R-:W1:Y:S01]  /*13170*/  LDSM.16.MT88.4 R60, [R178+0x7800] ;  /* 0x00780000b23c783b */ /* 0x000e620000004200 */
[----:B------:R-:W-:Y:S02]  /*13180*/  LOP3.LUT R54, R54, R45, RZ, 0xc0, !PT ;  /* 0x0000002d36367212 */ /* 0x000fe400078ec0ff */
[----:B------:R-:W-:Y:S01]  /*13190*/  LOP3.LUT R55, R55, R101, RZ, 0xc0, !PT ;  /* 0x0000006537377212 */ /* 0x000fe200078ec0ff */
[----:B------:R-:W-:Y:S06]  /*131a0*/  IMAD.MOV.U32 R101, RZ, RZ, R2 ;  /* 0x000000ffff657224 */ /* 0x000fec00078e0002 */
[C---:B------:R-:W-:Y:S06]  /*131b0*/  HMMA.16816.F32.BF16 R104, R52.reuse, R112, R8 ;  /* 0x000000703468723c */ /* 0x040fec0000041808 */
[-C--:B------:R-:W-:Y:S05]  /*131c0*/  HMMA.16816.F32.BF16 R116, R52, R114.reuse, R12 ;  /* 0x000000723474723c */ /* 0x080fea000004180c */
[----:B------:R-:W-:Y:S01]  /*131d0*/  FADD.FTZ R11, R229, R100 ;  /* 0x00000064e50b7221 */ /* 0x000fe20000010000 */
[C---:B------:R-:W-:Y:S05]  /*131e0*/  HMMA.16816.F32.BF16 R112, R56.reuse, R114, R16 ;  /* 0x000000723870723c */ /* 0x040fea0000041810 */
[----:B------:R-:W-:Y:S01]  /*131f0*/  FADD.FTZ R10, R227, R99 ;  /* 0x00000063e30a7221 */ /* 0x000fe20000010000 */
[-C--:B--2---:R-:W-:Y:S05]  /*13200*/  HMMA.16816.F32.BF16 R120, R56, R64.reuse, R20 ;  /* 0x000000403878723c */ /* 0x084fea0000041814 */
[----:B------:R-:W-:Y:S01]  /*13210*/  FADD.FTZ R9, R217, R98 ;  /* 0x00000062d9097221 */ /* 0x000fe20000010000 */
[C---:B------:R-:W-:Y:S05]  /*13220*/  HMMA.16816.F32.BF16 R124, R52.reuse, R64, R32 ;  /* 0x00000040347c723c */ /* 0x040fea0000041820 */
[----:B------:R-:W-:Y:S01]  /*13230*/  FADD.FTZ R11, R234, R11 ;  /* 0x0000000bea0b7221 */ /* 0x000fe20000010000 */
[-C--:B------:R-:W-:Y:S05]  /*13240*/  HMMA.16816.F32.BF16 R128, R52, R66.reuse, R24 ;  /* 0x000000423480723c */ /* 0x080fea0000041818 */
        /* <DEDUP_REMOVED lines=55> */
[----:B------:R-:W-:Y:S02]  /*135c0*/  IMAD.MOV.U32 R98, RZ, RZ, R96 ;  /* 0x000000ffff627224 */ /* 0x000fe400078e0060 */
[----:B------:R-:W-:Y:S01]  /*135d0*/  FADD.FTZ R0, R142, R5 ;  /* 0x000000058e007221 */ /* 0x000fe20000010000 */
[----:B------:R-:W-:Y:S01]  /*135e0*/  FADD.FTZ R6, R157, R9 ;  /* 0x000000099d067221 */ /* 0x000fe20000010000 */
[----:B------:R-:W-:Y:S02]  /*135f0*/  IMAD.MOV.U32 R99, RZ, RZ, R3 ;  /* 0x000000ffff637224 */ /* 0x000fe400078e0003 */
[----:B------:R-:W-:Y:S01]  /*13600*/  FADD.FTZ R5, R141, R4 ;  /* 0x000000048d057221 */ /* 0x000fe20000010000 */
[----:B------:R-:W-:Y:S01]  /*13610*/  FADD.FTZ R4, R140, R0 ;  /* 0x000000008c047221 */ /* 0x000fe20000010000 */
[----:B------:R-:W-:Y:S02]  /*13620*/  VIADD R0, R192, 0xffffffff ;  /* 0xffffffffc0007836 */ /* 0x000fe40000000000 */
[----:B------:R-:W-:Y:S01]  /*13630*/  FADD.FTZ R7, R149, R8 ;  /* 0x0000000895077221 */ /* 0x000fe20000010000 */
[----:B------:R-:W-:Y:S01]  /*13640*/  FADD.FTZ R235, R150, R6 ;  /* 0x0000000696eb7221 */ /* 0x000fe20000010000 */
[----:B------:R-:W-:Y:S01]  /*13650*/  FADD.FTZ R243, R154, R5 ;  /* 0x000000059af37221 */ /* 0x000fe20000010000 */
[----:B------:R-:W-:Y:S02]  /*13660*/  IMAD.MOV.U32 R192, RZ, RZ, R0 ;  /* 0x000000ffffc07224 */ /* 0x000fe400078e0000 */
[----:B------:R-:W-:Y:S01]  /*13670*/  FADD.FTZ R242, R148, R7 ;  /* 0x0000000794f27221 */ /* 0x000fe20000010000 */
[----:B------:R-:W-:Y:S02]  /*13680*/  IMAD.MOV.U32 R0, RZ, RZ, R97 ;  /* 0x000000ffff007224 */ /* 0x000fe400078e0061 */
[----:B------:R-:W-:Y:S01]  /*13690*/  FADD.FTZ R244, R155, R4 ;  /* 0x000000049bf47221 */ /* 0x000fe20000010000 */
[----:B------:R-:W-:Y:S06]  /*136a0*/  @P2 BRA `(.L_x_675) ;  /* 0xffffffc400dc2947 */ /* 0x000fec000383ffff */
.L_x_674:
[----:B------:R-:W2:Y:S01]  /*136b0*/  LDL R43, [R1+0x54] ;  /* 0x00005400012b7983 */ /* 0x000ea20000100800 */
[----:B------:R-:W-:Y:S01]  /*136c0*/  ULDC UR4, c[0x0][0x38c] ;  /* 0x0000e30000047ab9 */ /* 0x000fe20000000800 */
[----:B------:R-:W-:Y:S01]  /*136d0*/  UMOV UR5, 0x400 ;  /* 0x0000040000057882 */ /* 0x000fe20000000000 */
[----:B------:R-:W-:Y:S01]  /*136e0*/  MOV R18, 0x20 ;  /* 0x0000002000127802 */ /* 0x000fe20000000f00 */
[----:B------:R-:W1:Y:S04]  /*136f0*/  SHFL.BFLY PT, R4, R235, 0x2, 0x1f ;  /* 0x0c401f00eb047f89 */ /* 0x000e6800000e0000 */
[----:B------:R-:W3:Y:S04]  /*13700*/  SHFL.BFLY PT, R0, R242, 0x2, 0x1f ;  /* 0x0c401f00f2007f89 */ /* 0x000ee800000e0000 */
[----:B------:R-:W4:Y:S04]  /*13710*/  SHFL.BFLY PT, R5, R243, 0x2, 0x1f ;  /* 0x0c401f00f3057f89 */ /* 0x000f2800000e0000 */
[----:B------:R-:W5:Y:S01]  /*13720*/  SHFL.BFLY PT, R6, R244, 0x2, 0x1f ;  /* 0x0c401f00f4067f89 */ /* 0x000f6200000e0000 */
[----:B------:R-:W5:Y:S01]  /*13730*/  S2R R42, SR_TID.X ;  /* 0x00000000002a7919 */ /* 0x000f620000002100 */
[----:B-1----:R-:W-:Y:S01]  /*13740*/  FADD.FTZ R4, R4, R235 ;  /* 0x000000eb04047221 */ /* 0x002fe20000010000 */
[----:B---3--:R-:W-:-:S04]  /*13750*/  FADD.FTZ R0, R0, R242 ;  /* 0x000000f200007221 */ /* 0x008fc80000010000 */
[----:B------:R-:W1:Y:S01]  /*13760*/  SHFL.BFLY PT, R7, R4, 0x1, 0x1f ;  /* 0x0c201f0004077f89 */ /* 0x000e6200000e0000 */
[----:B----4-:R-:W-:-:S03]  /*13770*/  FADD.FTZ R5, R5, R243 ;  /* 0x000000f305057221 */ /* 0x010fc60000010000 */
[----:B------:R-:W3:Y:S01]  /*13780*/  SHFL.BFLY PT, R9, R0, 0x1, 0x1f ;  /* 0x0c201f0000097f89 */ /* 0x000ee200000e0000 */
[----:B-----5:R-:W-:-:S03]  /*13790*/  FADD.FTZ R6, R6, R244 ;  /* 0x000000f406067221 */ /* 0x020fc60000010000 */
[----:B------:R-:W4:Y:S01]  /*137a0*/  SHFL.BFLY PT, R8, R5, 0x1, 0x1f ;  /* 0x0c201f0005087f89 */ /* 0x000f2200000e0000 */
[----:B------:R-:W-:-:S04]  /*137b0*/  SHF.R.S32.HI R41, RZ, 0x1f, R42 ;  /* 0x0000001fff297819 */ /* 0x000fc8000001142a */
[CC--:B------:R-:W-:Y:S01]  /*137c0*/  LEA.HI R10, R41.reuse, R42.reuse, RZ, 0x2 ;  /* 0x0000002a290a7211 */ /* 0x0c0fe200078f10ff */
[----:B-1----:R-:W-:Y:S01]  /*137d0*/  FADD.FTZ R37, R4, R7 ;  /* 0x0000000704257221 */ /* 0x002fe20000010000 */
[----:B------:R-:W-:Y:S01]  /*137e0*/  MOV R4, 0x3f800000 ;  /* 0x3f80000000047802 */ /* 0x000fe20000000f00 */
[----:B------:R-:W1:Y:S01]  /*137f0*/  SHFL.BFLY PT, R7, R6, 0x1, 0x1f ;  /* 0x0c201f0006077f89 */ /* 0x000e6200000e0000 */
[----:B------:R-:W-:Y:S01]  /*13800*/  LEA.HI R41, R41, R42, RZ, 0x5 ;  /* 0x0000002a29297211 */ /* 0x000fe200078f28ff */
[----:B---3--:R-:W-:Y:S01]  /*13810*/  FADD.FTZ R38, R0, R9 ;  /* 0x0000000900267221 */ /* 0x008fe20000010000 */
[----:B------:R-:W-:Y:S02]  /*13820*/  FSETP.NE.FTZ.AND P4, PT, R37, RZ, PT ;  /* 0x000000ff2500720b */ /* 0x000fe40003f95000 */
[----:B------:R-:W-:Y:S01]  /*13830*/  MOV R0, 0x3f800000 ;  /* 0x3f80000000007802 */ /* 0x000fe20000000f00 */
[----:B----4-:R-:W-:Y:S01]  /*13840*/  FADD.FTZ R39, R5, R8 ;  /* 0x0000000805277221 */ /* 0x010fe20000010000 */
[----:B------:R-:W-:-:S02]  /*13850*/  SHF.R.S32.HI R8, RZ, 0x2, R10 ;  /* 0x00000002ff087819 */ /* 0x000fc4000001140a */
[----:B------:R-:W-:Y:S02]  /*13860*/  SHF.R.S32.HI R5, RZ, 0x1f, R10 ;  /* 0x0000001fff057819 */ /* 0x000fe4000001140a */
[----:B------:R-:W-:Y:S02]  /*13870*/  FSETP.NE.FTZ.AND P3, PT, R38, RZ, PT ;  /* 0x000000ff2600720b */ /* 0x000fe40003f75000 */
[----:B------:R-:W-:Y:S02]  /*13880*/  FSETP.NE.FTZ.AND P6, PT, R39, RZ, PT ;  /* 0x000000ff2700720b */ /* 0x000fe40003fd5000 */
[----:B------:R-:W-:Y:S01]  /*13890*/  LEA.HI R5, R5, R8, RZ, 0x3 ;  /* 0x0000000805057211 */ /* 0x000fe200078f18ff */
[----:B------:R-:W3:Y:S01]  /*138a0*/  @P4 MUFU.RCP R0, R37 ;  /* 0x0000002500004308 */ /* 0x000ee20000001000 */
[----:B------:R-:W-:Y:S01]  /*138b0*/  SHF.R.S32.HI R36, RZ, 0x5, R41 ;  /* 0x00000005ff247819 */ /* 0x000fe20000011429 */
[----:B-1----:R-:W-:Y:S01]  /*138c0*/  FADD.FTZ R40, R6, R7 ;  /* 0x0000000706287221 */ /* 0x002fe20000010000 */
[----:B------:R-:W-:-:S05]  /*138d0*/  LOP3.LUT R7, R5, 0xfffffff8, RZ, 0xc0, !PT ;  /* 0xfffffff805077812 */ /* 0x000fca00078ec0ff */
[----:B------:R-:W1:Y:S01]  /*138e0*/  @P3 MUFU.RCP R4, R38 ;  /* 0x0000002600043308 */ /* 0x000e620000001000 */
[----:B------:R-:W-:Y:S02]  /*138f0*/  MOV R6, 0x3f800000 ;  /* 0x3f80000000067802 */ /* 0x000fe40000000f00 */
[----:B------:R-:W-:Y:S02]  /*13900*/  FSETP.NE.FTZ.AND P5, PT, R40, RZ, PT ;  /* 0x000000ff2800720b */ /* 0x000fe40003fb5000 */
[----:B------:R-:W-:Y:S01]  /*13910*/  MOV R5, 0x3f800000 ;  /* 0x3f80000000057802 */ /* 0x000fe20000000f00 */
[----:B---3--:R-:W-:Y:S02]  /*13920*/  FMUL.FTZ R0, R0, UR4 ;  /* 0x0000000400007c20 */ /* 0x008fe40008410000 */
[----:B------:R-:W3:Y:S01]  /*13930*/  @P6 MUFU.RCP R6, R39 ;  /* 0x0000002700066308 */ /* 0x000ee20000001000 */
[----:B------:R-:W-:Y:S01]  /*13940*/  IADD3 R7, R8, -R7, RZ ;  /* 0x8000000708077210 */ /* 0x000fe20007ffe0ff */
[C---:B------:R-:W-:Y:S01]  /*13950*/  FMUL.FTZ R108, R0.reuse, R108 ;  /* 0x0000006c006c7220 */ /* 0x040fe20000410000 */
[C---:B------:R-:W-:Y:S01]  /*13960*/  FMUL.FTZ R11, R0.reuse, R109 ;  /* 0x0000006d000b7220 */ /* 0x040fe20000410000 */
[C---:B------:R-:W-:Y:S01]  /*13970*/  FMUL.FTZ R112, R0.reuse, R112 ;  /* 0x0000007000707220 */ /* 0x040fe20000410000 */
[C---:B------:R-:W-:Y:S01]  /*13980*/  FMUL.FTZ R8, R0.reuse, R113 ;  /* 0x0000007100087220 */ /* 0x040fe20000410000 */
[----:B------:R-:W-:-:S02]  /*13990*/  FMUL.FTZ R120, R0, R120 ;  /* 0x0000007800787220 */ /* 0x000fc40000410000 */
[----:B------:R-:W4:Y:S01]  /*139a0*/  @P5 MUFU.RCP R5, R40 ;  /* 0x0000002800055308 */ /* 0x000f220000001000 */
[----:B-1----:R-:W-:Y:S01]  /*139b0*/  FMUL.FTZ R4, R4, UR4 ;  /* 0x0000000404047c20 */ /* 0x002fe20008410000 */
[C---:B------:R-:W-:Y:S01]  /*139c0*/  FMUL.FTZ R25, R0.reuse, R121 ;  /* 0x0000007900197220 */ /* 0x040fe20000410000 */
[C---:B------:R-:W-:Y:S01]  /*139d0*/  FMUL.FTZ R68, R0.reuse, R68 ;  /* 0x0000004400447220 */ /* 0x040fe20000410000 */
[C---:B------:R-:W-:Y:S01]  /*139e0*/  FMUL.FTZ R23, R0.reuse, R69 ;  /* 0x0000004500177220 */ /* 0x040fe20000410000 */
[C---:B------:R-:W-:Y:S01]  /*139f0*/  FMUL.FTZ R72, R0.reuse, R72 ;  /* 0x0000004800487220 */ /* 0x040fe20000410000 */
[C---:B------:R-:W-:Y:S01]  /*13a00*/  FMUL.FTZ R34, R0.reuse, R73 ;  /* 0x0000004900227220 */ /* 0x040fe20000410000 */
[C---:B------:R-:W-:Y:S01]  /*13a10*/  FMUL.FTZ R80, R0.reuse, R80 ;  /* 0x0000005000507220 */ /* 0x040fe20000410000 */
[----:B------:R-:W-:Y:S01]  /*13a20*/  FMUL.FTZ R31, R0, R81 ;  /* 0x00000051001f7220 */ /* 0x000fe20000410000 */
[----:B---3--:R-:W-:Y:S01]  /*13a30*/  FMUL.FTZ R6, R6, UR4 ;  /* 0x0000000406067c20 */ /* 0x008fe20008410000 */
[C---:B------:R-:W-:Y:S01]  /*13a40*/  FMUL.FTZ R136, R0.reuse, R136 ;  /* 0x0000008800887220 */ /* 0x040fe20000410000 */
[C---:B------:R-:W-:Y:S01]  /*13a50*/  FMUL.FTZ R15, R0.reuse, R137 ;  /* 0x00000089000f7220 */ /* 0x040fe20000410000 */
[C---:B------:R-:W-:Y:S01]  /*13a60*/  FMUL.FTZ R92, R0.reuse, R92 ;  /* 0x0000005c005c7220 */ /* 0x040fe20000410000 */
[----:B------:R-:W-:Y:S01]  /*13a70*/  FMUL.FTZ R13, R0, R93 ;  /* 0x0000005d000d7220 */ /* 0x000fe20000410000 */
[C---:B------:R-:W-:Y:S01]  /*13a80*/  FMUL.FTZ R110, R4.reuse, R110 ;  /* 0x0000006e046e7220 */ /* 0x040fe20000410000 */
[C---:B------:R-:W-:Y:S01]  /*13a90*/  FMUL.FTZ R9, R4.reuse, R111 ;  /* 0x0000006f04097220 */ /* 0x040fe20000410000 */
[C---:B------:R-:W-:Y:S01]  /*13aa0*/  FMUL.FTZ R114, R4.reuse, R114 ;  /* 0x0000007204727220 */ /* 0x040fe20000410000 */
[----:B----4-:R-:W-:Y:S01]  /*13ab0*/  FMUL.FTZ R5, R5, UR4 ;  /* 0x0000000405057c20 */ /* 0x010fe20008410000 */
[----:B------:R-:W1:Y:S01]  /*13ac0*/  S2UR UR4, SR_CgaCtaId ;  /* 0x00000000000479c3 */ /* 0x000e620000008800 */
        /* <DEDUP_REMOVED lines=13> */
[----:B------:R-:W-:Y:S01]  /*13ba0*/  LOP3.LUT R0, R10, 0x3ffffffc, RZ, 0xc0, !PT ;  /* 0x3ffffffc0a007812 */ /* 0x000fe200078ec0ff */
[C---:B------:R-:W-:Y:S01]  /*13bb0*/  FMUL.FTZ R104, R6.reuse, R104 ;  /* 0x0000006806687220 */ /* 0x040fe20000410000 */
[----:B------:R-:W-:Y:S01]  /*13bc0*/  SHF.L.U32 R4, R7, 0x6, RZ ;  /* 0x0000000607047819 */ /* 0x000fe200000006ff */
[----:B------:R-:W-:Y:S01]  /*13bd0*/  FMUL.FTZ R20, R6, R105 ;  /* 0x0000006906147220 */ /* 0x000fe20000410000 */
[----:B------:R-:W-:Y:S01]  /*13be0*/  IADD3 R0, -R0, R42, RZ ;  /* 0x0000002a00007210 */ /* 0x000fe20007ffe1ff */
[C---:B------:R-:W-:Y:S01]  /*13bf0*/  FMUL.FTZ R106, R5.reuse, R106 ;  /* 0x0000006a056a7220 */ /* 0x040fe20000410000 */
[----:B------:R-:W-:Y:S01]  /*13c00*/  LOP3.LUT R4, R4, 0x1c0, RZ, 0xc0, !PT ;  /* 0x000001c004047812 */ /* 0x000fe200078ec0ff */
[----:B------:R-:W-:Y:S01]  /*13c10*/  FMUL.FTZ R22, R5, R107 ;  /* 0x0000006b05167220 */ /* 0x000fe20000410000 */
[C---:B------:R-:W-:Y:S01]  /*13c20*/  R2P PR, R7.reuse, 0x6 ;  /* 0x0000000607007804 */ /* 0x040fe20000000000 */
[----:B------:R-:W-:Y:S01]  /*13c30*/  FMUL.FTZ R116, R6, R116 ;  /* 0x0000007406747220 */ /* 0x000fe20000410000 */
[----:B------:R-:W-:Y:S01]  /*13c40*/  LOP3.LUT R7, R7, 0x1, RZ, 0xc0, !PT ;  /* 0x0000000107077812 */ /* 0x000fe200078ec0ff */
[----:B-1----:R-:W-:Y:S01]  /*13c50*/  ULEA UR4, UR4, UR5, 0x18 ;  /* 0x0000000504047291 */ /* 0x002fe2000f8ec03f */
[----:B------:R-:W-:Y:S01]  /*13c60*/  LEA R0, R36, R0, 0x9 ;  /* 0x0000000024007211 */ /* 0x000fe200078e48ff */
[----:B------:R-:W-:Y:S01]  /*13c70*/  FMUL.FTZ R21, R6, R117 ;  /* 0x0000007506157220 */ /* 0x000fe20000410000 */
[----:B------:R-:W-:Y:S01]  /*13c80*/  LEA.HI R4, R4, R4, RZ, 0x1d ;  /* 0x0000000404047211 */ /* 0x000fe200078fe8ff */
[----:B------:R-:W-:Y:S01]  /*13c90*/  FMUL.FTZ R118, R5, R118 ;  /* 0x0000007605767220 */ /* 0x000fe20000410000 */
[----:B------:R-:W-:Y:S01]  /*13ca0*/  ISETP.NE.U32.AND P0, PT, R7, 0x1, PT ;  /* 0x000000010700780c */ /* 0x000fe20003f05070 */
[C---:B------:R-:W-:Y:S01]  /*13cb0*/  FMUL.FTZ R26, R5.reuse, R119 ;  /* 0x00000077051a7220 */ /* 0x040fe20000410000 */
[----:B------:R-:W-:Y:S01]  /*13cc0*/  MOV R10, 0x10 ;  /* 0x00000010000a7802 */ /* 0x000fe20000000f00 */
[----:B------:R-:W-:Y:S01]  /*13cd0*/  FMUL.FTZ R124, R6, R124 ;  /* 0x0000007c067c7220 */ /* 0x000fe20000410000 */
[----:B------:R-:W-:Y:S01]  /*13ce0*/  LEA R0, R0, R4, 0x1 ;  /* 0x0000000400007211 */ /* 0x000fe200078e08ff */
[----:B------:R-:W-:Y:S01]  /*13cf0*/  FMUL.FTZ R29, R6, R125 ;  /* 0x0000007d061d7220 */ /* 0x000fe20000410000 */
[----:B------:R-:W-:Y:S01]  /*13d00*/  SEL R10, R10, 0xfffffff0, P0 ;  /* 0xfffffff00a0a7807 */ /* 0x000fe20000000000 */
[C---:B------:R-:W-:Y:S01]  /*13d10*/  FMUL.FTZ R126, R5.reuse, R126 ;  /* 0x0000007e057e7220 */ /* 0x040fe20000410000 */
[----:B------:R-:W-:Y:S01]  /*13d20*/  LEA R4, R0, UR4, 0x1 ;  /* 0x0000000400047c11 */ /* 0x000fe2000f8e08ff */
[----:B------:R-:W-:Y:S01]  /*13d30*/  FMUL.FTZ R28, R5, R127 ;  /* 0x0000007f051c7220 */ /* 0x000fe20000410000 */
[----:B------:R-:W-:Y:S01]  /*13d40*/  F2FP.BF16.F32.PACK_AB R11, R11, R108 ;  /* 0x0000006c0b0b723e */ /* 0x000fe200000010ff */
[C---:B------:R-:W-:Y:S01]  /*13d50*/  FMUL.FTZ R128, R6.reuse, R128 ;  /* 0x0000008006807220 */ /* 0x040fe20000410000 */
[----:B------:R-:W-:Y:S01]  /*13d60*/  F2FP.BF16.F32.PACK_AB R9, R9, R110 ;  /* 0x0000006e0909723e */ /* 0x000fe200000010ff */
[----:B------:R-:W-:Y:S01]  /*13d70*/  FMUL.FTZ R35, R6, R129 ;  /* 0x0000008106237220 */ /* 0x000fe20000410000 */
[----:B------:R-:W-:Y:S01]  /*13d80*/  SEL R18, R18, 0xffffffe0, !P1 ;  /* 0xffffffe012127807 */ /* 0x000fe20004800000 */
[----:B------:R-:W-:Y:S01]  /*13d90*/  STS [R4], R11 ;  /* 0x0000000b04007388 */ /* 0x000fe20000000800 */
[----:B------:R-:W-:Y:S01]  /*13da0*/  F2FP.BF16.F32.PACK_AB R8, R8, R112 ;  /* 0x000000700808723e */ /* 0x000fe200000010ff */
[----:B------:R-:W-:Y:S01]  /*13db0*/  FMUL.FTZ R130, R5, R130 ;  /* 0x0000008205827220 */ /* 0x000fe20000410000 */
[----:B------:R-:W-:Y:S01]  /*13dc0*/  F2FP.BF16.F32.PACK_AB R19, R19, R114 ;  /* 0x000000721313723e */ /* 0x000fe200000010ff */
[----:B------:R1:W-:Y:S01]  /*13dd0*/  STS [R4+0x400], R9 ;  /* 0x0004000904007388 */ /* 0x0003e20000000800 */
[----:B------:R-:W-:Y:S01]  /*13de0*/  IADD3 R7, R4, R10, RZ ;  /* 0x0000000a04077210 */ /* 0x000fe20007ffe0ff */
[----:B------:R-:W-:Y:S01]  /*13df0*/  FMUL.FTZ R131, R5, R131 ;  /* 0x0000008305837220 */ /* 0x000fe20000410000 */
[----:B------:R-:W-:Y:S01]  /*13e00*/  F2FP.BF16.F32.PACK_AB R20, R20, R104 ;  /* 0x000000681414723e */ /* 0x000fe200000010ff */
[----:B------:R-:W-:Y:S01]  /*13e10*/  FMUL.FTZ R76, R6, R76 ;  /* 0x0000004c064c7220 */ /* 0x000fe20000410000 */
[----:B------:R-:W-:Y:S01]  /*13e20*/  F2FP.BF16.F32.PACK_AB R22, R22, R106 ;  /* 0x0000006a1616723e */ /* 0x000fe200000010ff */
[----:B------:R3:W-:Y:S01]  /*13e30*/  STS [R7], R8 ;  /* 0x0000000807007388 */ /* 0x0007e20000000800 */
[----:B------:R-:W-:Y:S01]  /*13e40*/  IADD3 R0, R4, 0x40, RZ ;  /* 0x0000004004007810 */ /* 0x000fe20007ffe0ff */
[----:B------:R-:W-:Y:S01]  /*13e50*/  FMUL.FTZ R32, R6, R77 ;  /* 0x0000004d06207220 */ /* 0x000fe20000410000 */
[----:B------:R-:W-:Y:S01]  /*13e60*/  @P2 IADD3 R0, R4, -0x40, RZ ;  /* 0xffffffc004002810 */ /* 0x000fe20007ffe0ff */
[----:B------:R-:W-:Y:S01]  /*13e70*/  STS [R7+0x400], R19 ;  /* 0x0004001307007388 */ /* 0x000fe20000000800 */
[----:B------:R-:W-:Y:S01]  /*13e80*/  F2FP.BF16.F32.PACK_AB R21, R21, R116 ;  /* 0x000000741515723e */ /* 0x000fe200000010ff */
[----:B------:R-:W-:Y:S01]  /*13e90*/  FMUL.FTZ R78, R5, R78 ;  /* 0x0000004e054e7220 */ /* 0x000fe20000410000 */
[----:B------:R-:W-:Y:S01]  /*13ea0*/  F2FP.BF16.F32.PACK_AB R26, R26, R118 ;  /* 0x000000761a1a723e */ /* 0x000fe200000010ff */
[----:B------:R-:W-:Y:S01]  /*13eb0*/  STS [R4+0x2000], R20 ;  /* 0x0020001404007388 */ /* 0x000fe20000000800 */
[----:B------:R-:W-:Y:S01]  /*13ec0*/  F2FP.BF16.F32.PACK_AB R25, R25, R120 ;  /* 0x000000781919723e */ /* 0x000fe200000010ff */
[----:B------:R-:W-:Y:S01]  /*13ed0*/  FMUL.FTZ R79, R5, R79 ;  /* 0x0000004f054f7220 */ /* 0x000fe20000410000 */
[----:B------:R-:W-:Y:S01]  /*13ee0*/  F2FP.BF16.F32.PACK_AB R24, R24, R122 ;  /* 0x0000007a1818723e */ /* 0x000fe200000010ff */
[----:B------:R4:W-:Y:S01]  /*13ef0*/  STS [R4+0x2400], R22 ;  /* 0x0024001604007388 */ /* 0x0009e20000000800 */
[----:B------:R-:W-:Y:S01]  /*13f00*/  F2FP.BF16.F32.PACK_AB R23, R23, R68 ;  /* 0x000000441717723e */ /* 0x000fe200000010ff */
[C---:B------:R-:W-:Y:S01]  /*13f10*/  FMUL.FTZ R132, R6.reuse, R132 ;  /* 0x0000008406847220 */ /* 0x040fe20000410000 */
[----:B------:R-:W-:Y:S01]  /*13f20*/  F2FP.BF16.F32.PACK_AB R27, R27, R70 ;  /* 0x000000461b1b723e */ /* 0x000fe200000010ff */
[----:B------:R-:W-:Y:S01]  /*13f30*/  FMUL.FTZ R17, R6, R133 ;  /* 0x0000008506117220 */ /* 0x000fe20000410000 */
[C---:B------:R-:W-:Y:S01]  /*13f40*/  FMUL.FTZ R134, R5.reuse, R134 ;  /* 0x0000008605867220 */ /* 0x040fe20000410000 */
[----:B------:R-:W-:Y:S01]  /*13f50*/  FMUL.FTZ R16, R5, R135 ;  /* 0x0000008705107220 */ /* 0x000fe20000410000 */
[----:B-1----:R-:W-:Y:S01]  /*13f60*/  IADD3 R9, R4, R18, RZ ;  /* 0x0000001204097210 */ /* 0x002fe20007ffe0ff */
[----:B------:R-:W-:Y:S01]  /*13f70*/  STS [R7+0x2000], R21 ;  /* 0x0020001507007388 */ /* 0x000fe20000000800 */
[----:B------:R-:W-:Y:S01]  /*13f80*/  F2FP.BF16.F32.PACK_AB R29, R29, R124 ;  /* 0x0000007c1d1d723e */ /* 0x000fe200000010ff */
[----:B------:R-:W-:Y:S01]  /*13f90*/  FMUL.FTZ R86, R5, R86 ;  /* 0x0000005605567220 */ /* 0x000fe20000410000 */
[----:B------:R-:W-:Y:S01]  /*13fa0*/  F2FP.BF16.F32.PACK_AB R28, R28, R126 ;  /* 0x0000007e1c1c723e */ /* 0x000fe200000010ff */
[----:B------:R-:W-:Y:S01]  /*13fb0*/  STS [R7+0x2400], R26 ;  /* 0x0024001a07007388 */ /* 0x000fe20000000800 */
[----:B---3--:R-:W-:Y:S01]  /*13fc0*/  IADD3 R8, R7, R18, RZ ;  /* 0x0000001207087210 */ /* 0x008fe20007ffe0ff */
[----:B------:R-:W-:Y:S01]  /*13fd0*/  FMUL.FTZ R90, R5, R90 ;  /* 0x0000005a055a7220 */ /* 0x000fe20000410000 */
[----:B------:R-:W-:Y:S01]  /*13fe0*/  F2FP.BF16.F32.PACK_AB R35, R35, R128 ;  /* 0x000000802323723e */ /* 0x000fe200000010ff */
[----:B------:R-:W-:Y:S01]  /*13ff0*/  STS [R9], R25 ;  /* 0x0000001909007388 */ /* 0x000fe20000000800 */
[----:B------:R-:W-:Y:S01]  /*14000*/  F2FP.BF16.F32.PACK_AB R131, R131, R130 ;  /* 0x000000828383723e */ /* 0x000fe200000010ff */
[----:B------:R-:W-:Y:S01]  /*14010*/  FMUL.FTZ R84, R6, R84 ;  /* 0x0000005406547220 */ /* 0x000fe20000410000 */
[----:B------:R-:W-:Y:S01]  /*14020*/  F2FP.BF16.F32.PACK_AB R34, R34, R72 ;  /* 0x000000482222723e */ /* 0x000fe200000010ff */
[----:B------:R-:W-:Y:S01]  /*14030*/  STS [R9+0x400], R24 ;  /* 0x0004001809007388 */ /* 0x000fe20000000800 */
[----:B------:R-:W-:Y:S01]  /*14040*/  F2FP.BF16.F32.PACK_AB R33, R33, R74 ;  /* 0x0000004a2121723e */ /* 0x000fe200000010ff */
[----:B------:R-:W-:Y:S01]  /*14050*/  FMUL.FTZ R88, R6, R88 ;  /* 0x0000005806587220 */ /* 0x000fe20000410000 */
[----:B------:R-:W-:Y:S01]  /*14060*/  F2FP.BF16.F32.PACK_AB R31, R31, R80 ;  /* 0x000000501f1f723e */ /* 0x000fe200000010ff */
[----:B------:R-:W-:Y:S01]  /*14070*/  STS [R8], R23 ;  /* 0x0000001708007388 */ /* 0x000fe20000000800 */
[----:B----4-:R-:W-:-:S02]  /*14080*/  IADD3 R4, R18, 0x400, R0 ;  /* 0x0000040012047810 */ /* 0x010fc40007ffe000 */
[----:B------:R-:W-:Y:S01]  /*14090*/  F2FP.BF16.F32.PACK_AB R30, R30, R82 ;  /* 0x000000521e1e723e */ /* 0x000fe200000010ff */
[----:B------:R-:W-:Y:S01]  /*140a0*/  STS [R8+0x400], R27 ;  /* 0x0004001b08007388 */ /* 0x000fe20000000800 */
[C---:B------:R-:W-:Y:S02]  /*140b0*/  IADD3 R19, R10.reuse, R4, RZ ;  /* 0x000000040a137210 */ /* 0x040fe40007ffe0ff */
[----:B------:R-:W-:Y:S01]  /*140c0*/  IADD3 R4, R10, R0, RZ ;  /* 0x000000000a047210 */ /* 0x000fe20007ffe0ff */
[----:B------:R-:W-:Y:S01]  /*140d0*/  STS [R9+0x2000], R29 ;  /* 0x0020001d09007388 */ /* 0x000fe20000000800 */
[----:B------:R-:W-:Y:S01]  /*140e0*/  F2FP.BF16.F32.PACK_AB R32, R32, R76 ;  /* 0x0000004c2020723e */ /* 0x000fe200000010ff */
[----:B------:R-:W-:Y:S01]  /*140f0*/  FMUL.FTZ R10, R6, R85 ;  /* 0x00000055060a7220 */ /* 0x000fe20000410000 */
        /* <DEDUP_REMOVED lines=8> */
[C---:B------:R-:W-:Y:S02]  /*14180*/  IADD3 R11, R18.reuse, R0, RZ ;  /* 0x00000000120b7210 */ /* 0x040fe40007ffe0ff */
[----:B------:R-:W-:Y:S01]  /*14190*/  F2FP.BF16.F32.PACK_AB R13, R13, R92 ;  /* 0x0000005c0d0d723e */ /* 0x000fe200000010ff */
[----:B------:R-:W-:Y:S01]  /*141a0*/  STS [R0], R34 ;  /* 0x0000002200007388 */ /* 0x000fe20000000800 */
[----:B------:R-:W-:-:S02]  /*141b0*/  IADD3 R18, R18, R4, RZ ;  /* 0x0000000412127210 */ /* 0x000fc40007ffe0ff */
[----:B------:R-:W-:Y:S01]  /*141c0*/  F2FP.BF16.F32.PACK_AB R12, R12, R94 ;  /* 0x0000005e0c0c723e */ /* 0x000fe200000010ff */
[----:B------:R-:W-:Y:S01]  /*141d0*/  STS [R0+0x400], R33 ;  /* 0x0004002100007388 */ /* 0x000fe20000000800 */
[----:B------:R-:W-:-:S03]  /*141e0*/  F2FP.BF16.F32.PACK_AB R10, R10, R84 ;  /* 0x000000540a0a723e */ /* 0x000fc600000010ff */
[----:B------:R-:W-:Y:S04]  /*141f0*/  STS [R4], R31 ;  /* 0x0000001f04007388 */ /* 0x000fe80000000800 */
[----:B------:R-:W-:Y:S01]  /*14200*/  STS [R4+0x400], R30 ;  /* 0x0004001e04007388 */ /* 0x000fe20000000800 */
[----:B-1----:R-:W-:-:S03]  /*14210*/  FMUL.FTZ R9, R5, R87 ;  /* 0x0000005705097220 */ /* 0x002fc60000410000 */
[----:B------:R-:W-:Y:S02]  /*14220*/  STS [R0+0x2000], R32 ;  /* 0x0020002000007388 */ /* 0x000fe40000000800 */
[----:B------:R-:W-:Y:S02]  /*14230*/  F2FP.BF16.F32.PACK_AB R9, R9, R86 ;  /* 0x000000560909723e */ /* 0x000fe400000010ff */
[----:B------:R1:W-:Y:S01]  /*14240*/  STS [R0+0x2400], R79 ;  /* 0x0024004f00007388 */ /* 0x0003e20000000800 */
[----:B---3--:R-:W-:-:S03]  /*14250*/  FMUL.FTZ R8, R6, R89 ;  /* 0x0000005906087220 */ /* 0x008fc60000410000 */
[----:B------:R-:W-:Y:S02]  /*14260*/  STS [R4+0x2000], R17 ;  /* 0x0020001104007388 */ /* 0x000fe40000000800 */
[----:B------:R-:W-:Y:S02]  /*14270*/  F2FP.BF16.F32.PACK_AB R8, R8, R88 ;  /* 0x000000580808723e */ /* 0x000fe400000010ff */
[----:B------:R3:W-:Y:S04]  /*14280*/  STS [R4+0x2400], R16 ;  /* 0x0024001004007388 */ /* 0x0007e80000000800 */
[----:B------:R4:W-:Y:S04]  /*14290*/  STS [R11], R15 ;  /* 0x0000000f0b007388 */ /* 0x0009e80000000800 */
[----:B------:R4:W-:Y:S04]  /*142a0*/  STS [R11+0x400], R14 ;  /* 0x0004000e0b007388 */ /* 0x0009e80000000800 */
[----:B------:R4:W-:Y:S04]  /*142b0*/  STS [R18], R13 ;  /* 0x0000000d12007388 */ /* 0x0009e80000000800 */
[----:B------:R4:W-:Y:S01]  /*142c0*/  STS [R19], R12 ;  /* 0x0000000c13007388 */ /* 0x0009e20000000800 */
[----:B-1----:R-:W-:-:S05]  /*142d0*/  FMUL.FTZ R0, R5, R91 ;  /* 0x0000005b05007220 */ /* 0x002fca0000410000 */
[----:B------:R-:W-:Y:S02]  /*142e0*/  F2FP.BF16.F32.PACK_AB R0, R0, R90 ;  /* 0x0000005a0000723e */ /* 0x000fe400000010ff */
[----:B--2---:R-:W-:-:S13]  /*142f0*/  ISETP.NE.AND P1, PT, R43, -0x1, PT ;  /* 0xffffffff2b00780c */ /* 0x004fda0003f25270 */
[----:B------:R-:W3:Y:S02]  /*14300*/  @P1 LDC.64 R20, c[0x0][0x298] ;  /* 0x0000a600ff141b82 */ /* 0x000ee40000000a00 */
[----:B---3--:R-:W-:-:S04]  /*14310*/  @P1 IMAD.WIDE.U32 R4, R43, R20, RZ ;  /* 0x000000142b041225 */ /* 0x008fc800078e00ff */
[----:B------:R-:W-:Y:S01]  /*14320*/  @P1 IMAD R27, R43, R21, R5 ;  /* 0x000000152b1b1224 */ /* 0x000fe200078e0205 */
[----:B------:R-:W-:Y:S01]  /*14330*/  @P1 MOV R26, R4 ;  /* 0x00000004001a1202 */ /* 0x000fe20000000f00 */
[----:B----4-:R-:W-:Y:S06]  /*14340*/  @P1 BRA `(.L_x_678) ;  /* 0x0000000000201947 */ /* 0x010fec0003800000 */
[----:B------:R-:W1:Y:S01]  /*14350*/  S2R R13, SR_CTAID.Y ;  /* 0x00000000000d7919 */ /* 0x000e620000002600 */
[----:B------:R-:W2:Y:S01]  /*14360*/  LDC.64 R6, c[0x0][0x290] ;  /* 0x0000a400ff067b82 */ /* 0x000ea20000000a00 */
[----:B-1----:R-:W-:Y:S01]  /*14370*/  SHF.R.S32.HI R12, RZ, 0x1f, R13 ;  /* 0x0000001fff0c7819 */ /* 0x002fe2000001140d */
[----:B--2---:R-:W-:-:S04]  /*14380*/  IMAD.WIDE.U32 R4, R13, R6, RZ ;  /* 0x000000060d047225 */ /* 0x004fc800078e00ff */
[----:B------:R-:W-:Y:S01]  /*14390*/  IMAD R12, R12, R6, RZ ;  /* 0x000000060c0c7224 */ /* 0x000fe200078e02ff */
[----:B------:R-:W-:-:S03]  /*143a0*/  MOV R26, R4 ;  /* 0x00000004001a7202 */ /* 0x000fc60000000f00 */
[----:B------:R-:W-:-:S05]  /*143b0*/  IMAD R7, R13, R7, R12 ;  /* 0x000000070d077224 */ /* 0x000fca00078e020c */
[----:B------:R-:W-:-:S07]  /*143c0*/  IADD3 R27, R5, R7, RZ ;  /* 0x00000007051b7210 */ /* 0x000fce0007ffe0ff */
.L_x_678:
[----:B------:R1:W-:Y:S01]  /*143d0*/  STS [R11+0x2000], R10 ;  /* 0x0020000a0b007388 */ /* 0x0003e20000000800 */
[----:B------:R-:W-:Y:S01]  /*143e0*/  ULDC.U8 UR5, c[0x0][0x3d8] ;  /* 0x0000f60000057ab9 */ /* 0x000fe20000000000 */
[----:B------:R-:W2:Y:S01]  /*143f0*/  @P4 LDC R15, c[0x0][0x2e8] ;  /* 0x0000ba00ff0f4b82 */ /* 0x000ea20000000800 */
[----:B------:R-:W-:Y:S01]  /*14400*/  ISETP.NE.AND P0, PT, RZ, UR5, PT ;  /* 0x00000005ff007c0c */ /* 0x000fe2000bf05270 */
[----:B------:R3:W-:Y:S01]  /*14410*/  STS [R11+0x2400], R9 ;  /* 0x002400090b007388 */ /* 0x0007e20000000800 */
[----:B------:R-:W-:Y:S01]  /*14420*/  ULDC.U8 UR4, c[0x0][0x3d9] ;  /* 0x0000f64000047ab9 */ /* 0x000fe20000000000 */
[----:B------:R4:W1:Y:S01]  /*14430*/  @P3 MUFU.LG2 R12, R38 ;  /* 0x00000026000c3308 */ /* 0x0008620000000c00 */
[----:B------:R-:W-:Y:S01]  /*14440*/  ISETP.EQ.AND P0, PT, RZ, UR4, P0 ;  /* 0x00000004ff007c0c */ /* 0x000fe20008702270 */
[----:B------:R4:W-:Y:S01]  /*14450*/  STS [R18+0x2000], R8 ;  /* 0x0020000812007388 */ /* 0x0009e20000000800 */
[----:B------:R-:W-:Y:S01]  /*14460*/  ISETP.NE.AND P2, PT, RZ, UR4, PT ;  /* 0x00000004ff007c0c */ /* 0x000fe2000bf45270 */
[----:B------:R-:W2:Y:S01]  /*14470*/  @P3 LDC R14, c[0x0][0x2e8] ;  /* 0x0000ba00ff0e3b82 */ /* 0x000ea20000000800 */
[----:B------:R-:W2:Y:S01]  /*14480*/  S2R R20, SR_CTAID.Y ;  /* 0x0000000000147919 */ /* 0x000ea20000002600 */
[----:B------:R-:W2:Y:S01]  /*14490*/  S2R R32, SR_CTAID.Z ;  /* 0x0000000000207919 */ /* 0x000ea20000002700 */
[----:B------:R-:W2:Y:S07]  /*144a0*/  S2R R21, SR_CTAID.X ;  /* 0x0000000000157919 */ /* 0x000eae0000002500 */
[----:B------:R-:W-:-:S02]  /*144b0*/  @!P0 CS2R R4, SRZ ;  /* 0x0000000000048805 */ /* 0x000fc4000001ff00 */
[----:B------:R-:W2:Y:S01]  /*144c0*/  @P2 LDC.64 R6, c[0x0][0x2c0] ;  /* 0x0000b000ff062b82 */ /* 0x000ea20000000a00 */
[----:B------:R-:W2:Y:S01]  /*144d0*/  S2R R13, SR_TID.X ;  /* 0x00000000000d7919 */ /* 0x000ea20000002100 */
[----:B-1----:R4:W1:Y:S01]  /*144e0*/  @P4 MUFU.LG2 R10, R37 ;  /* 0x00000025000a4308 */ /* 0x0028620000000c00 */
[----:B------:R4:W-:Y:S01]  /*144f0*/  STS [R19+0x2000], R0 ;  /* 0x0020000013007388 */ /* 0x0009e20000000800 */
[----:B---3--:R-:W-:Y:S02]  /*14500*/  P2R R9, PR, RZ, 0x4 ;  /* 0x00000004ff097803 */ /* 0x008fe40000000000 */
[----:B------:R-:W-:Y:S01]  /*14510*/  @!P0 PLOP3.LUT P2, PT, PT, PT, PT, 0x8, 0x0 ;  /* 0x000000000000881c */ /* 0x000fe20003f4e170 */
[----:B------:R-:W-:-:S12]  /*14520*/  @!P0 BRA `(.L_x_679) ;  /* 0x0000000000188947 */ /* 0x000fd80003800000 */
[----:B------:R-:W3:Y:S01]  /*14530*/  S2R R4, SR_CTAID.Y ;  /* 0x0000000000047919 */ /* 0x000ee20000002600 */
[----:B----4-:R-:W3:Y:S01]  /*14540*/  LDC R0, c[0x0][0x2c4] ;  /* 0x0000b100ff007b82 */ /* 0x010ee20000000800 */
[----:B------:R-:W-:Y:S01]  /*14550*/  PLOP3.LUT P2, PT, PT, PT, PT, 0x80, 0x0 ;  /* 0x000000000000781c */ /* 0x000fe20003f4f070 */
[----:B---3--:R-:W-:-:S05]  /*14560*/  IMAD R4, R4, R0, RZ ;  /* 0x0000000004047224 */ /* 0x008fca00078e02ff */
[----:B------:R-:W-:-:S04]  /*14570*/  SEL R4, R4, R43, !P1 ;  /* 0x0000002b04047207 */ /* 0x000fc80004800000 */
[----:B------:R-:W-:-:S07]  /*14580*/  SHF.R.S32.HI R5, RZ, 0x1f, R4 ;  /* 0x0000001fff057819 */ /* 0x000fce0000011404 */
.L_x_679:
[----:B------:R-:W-:-:S13]  /*14590*/  ISETP.NE.AND P0, PT, R9, RZ, PT ;  /* 0x000000ff0900720c */ /* 0x000fda0003f05270 */
[----:B--2-4-:R-:W-:Y:S01]  /*145a0*/  @P0 IMAD R0, R7, R6, RZ ;  /* 0x0000000607000224 */ /* 0x014fe200078e02ff */
[----:B------:R-:W-:Y:S01]  /*145b0*/  @P0 MOV R7, 0x1 ;  /* 0x0000000100070802 */ /* 0x000fe20000000f00 */
[----:B------:R-:W2:Y:S01]  /*145c0*/  @P0 LDC R6, c[0x0][0x2c0] ;  /* 0x0000b000ff060b82 */ /* 0x000ea20000000800 */
[----:B------:R-:W-:Y:S05]  /*145d0*/  @P0 BRA `(.L_x_680) ;  /* 0x0000000000180947 */ /* 0x000fea0003800000 */
[----:B------:R-:W3:Y:S01]  /*145e0*/  LDC R0, c[0x0][0x2c4] ;  /* 0x0000b100ff007b82 */ /* 0x000ee20000000800 */
[----:B------:R-:W-:Y:S02]  /*145f0*/  ISETP.NE.AND P0, PT, RZ, UR5, PT ;  /* 0x00000005ff007c0c */ /* 0x000fe4000bf05270 */
[----:B--2---:R-:W-:-:S05]  /*14600*/  MOV R6, 0x1 ;  /* 0x0000000100067802 */ /* 0x004fca0000000f00 */
[----:B------:R-:W2:Y:S08]  /*14610*/  LDC R7, c[0x0][0x270] ;  /* 0x00009c00ff077b82 */ /* 0x000eb00000000800 */
[----:B---3--:R-:W2:Y:S02]  /*14620*/  @P0 LDC R0, c[0x0][0x2e4] ;  /* 0x0000b900ff000b82 */ /* 0x008ea40000000800 */
[----:B--2---:R-:W-:-:S07]  /*14630*/  IMAD R7, R0, R7, RZ ;  /* 0x0000000700077224 */ /* 0x004fce00078e02ff */
.L_x_680:
[----:B------:R3:W5:Y:S01]  /*14640*/  LDL R33, [R1+0x50] ;  /* 0x0000500001217983 */ /* 0x0007620000100800 */
[----:B------:R-:W-:Y:S01]  /*14650*/  SHF.R.S32.HI R18, RZ, 0x1f, R13 ;  /* 0x0000001fff127819 */ /* 0x000fe2000001140d */
[----:B------:R-:W4:Y:S01]  /*14660*/  @P5 LDC R16, c[0x0][0x2e8] ;  /* 0x0000ba00ff105b82 */ /* 0x000f220000000800 */
[----:B------:R-:W3:Y:S07]  /*14670*/  @P6 MUFU.LG2 R11, R39 ;  /* 0x00000027000b6308 */ /* 0x000eee0000000c00 */
[----:B------:R-:W-:Y:S01]  /*14680*/  BAR.SYNC.DEFER_BLOCKING 0x0 ;  /* 0x0000000000007b1d */ /* 0x000fe20000010000 */
[----:B------:R-:W-:Y:S01]  /*14690*/  LOP3.LUT R8, R41, 0xffffffe0, RZ, 0xc0, !PT ;  /* 0xffffffe029087812 */ /* 0x000fe200078ec0ff */
[----:B------:R-:W-:Y:S01]  /*146a0*/  IMAD R7, R20, R7, RZ ;  /* 0x0000000714077224 */ /* 0x000fe200078e02ff */
[----:B------:R-:W-:Y:S01]  /*146b0*/  LEA.HI R18, R18, R13, RZ, 0x3 ;  /* 0x0000000d12127211 */ /* 0x000fe200078f18ff */
[----:B------:R-:W-:Y:S01]  /*146c0*/  @P3 FMUL.FTZ R9, R12, 0.69314718246459960938 ;  /* 0x3f3172180c093820 */ /* 0x000fe20000410000 */
[----:B------:R-:W-:-:S03]  /*146d0*/  IADD3 R8, -R8, R42, RZ ;  /* 0x0000002a08087210 */ /* 0x000fc60007ffe1ff */
[----:B------:R-:W4:Y:S01]  /*146e0*/  @P6 LDC R17, c[0x0][0x2e8] ;  /* 0x0000ba00ff116b82 */ /* 0x000f220000000800 */
[----:B------:R-:W3:Y:S01]  /*146f0*/  @P5 MUFU.LG2 R13, R40 ;  /* 0x00000028000d5308 */ /* 0x000ee20000000c00 */
[----:B------:R-:W-:Y:S01]  /*14700*/  SEL R7, R7, RZ, !P2 ;  /* 0x000000ff07077207 */ /* 0x000fe20005000000 */
[----:B-1----:R-:W-:Y:S01]  /*14710*/  @P4 FMUL.FTZ R10, R10, 0.69314718246459960938 ;  /* 0x3f3172180a0a4820 */ /* 0x002fe20000410000 */
[----:B------:R-:W-:Y:S01]  /*14720*/  LOP3.LUT P2, RZ, R8, 0x3, RZ, 0xc0, !PT ;  /* 0x0000000308ff7812 */ /* 0x000fe2000784c0ff */
[----:B--2---:R-:W-:Y:S01]  /*14730*/  IMAD R8, R21, R6, RZ ;  /* 0x0000000615087224 */ /* 0x004fe200078e02ff */
[----:B------:R-:W-:Y:S01]  /*14740*/  MOV R25, 0x7f800000 ;  /* 0x7f80000000197802 */ /* 0x000fe20000000f00 */
[----:B------:R-:W-:Y:S02]  /*14750*/  IMAD R0, R32, R0, R7 ;  /* 0x0000000020007224 */ /* 0x000fe400078e0207 */
[----:B------:R-:W-:Y:S01]  /*14760*/  @P3 FFMA.FTZ R25, R96, R14, R9 ;  /* 0x0000000e60193223 */ /* 0x000fe20000010009 */
[----:B------:R-:W-:Y:S01]  /*14770*/  BSSY B0, `(.L_x_681) ;  /* 0x000003a000007945 */ /* 0x000fe20003800000 */
[----:B------:R-:W-:Y:S01]  /*14780*/  SHF.L.U32 R8, R8, 0x7, RZ ;  /* 0x0000000708087819 */ /* 0x000fe200000006ff */
[----:B---3--:R-:W-:Y:S01]  /*14790*/  @P6 FMUL.FTZ R9, R11, 0.69314718246459960938 ;  /* 0x3f3172180b096820 */ /* 0x008fe20000410000 */
[----:B------:R-:W-:Y:S01]  /*147a0*/  MOV R24, 0x7f800000 ;  /* 0x7f80000000187802 */ /* 0x000fe20000000f00 */
[----:B------:R-:W-:Y:S01]  /*147b0*/  IMAD.MOV.U32 R20, RZ, RZ, 0x7f800000 ;  /* 0x7f800000ff147424 */ /* 0x000fe200078e00ff */
[----:B------:R-:W-:Y:S01]  /*147c0*/  SHF.R.S32.HI R11, RZ, 0x1f, R8 ;  /* 0x0000001fff0b7819 */ /* 0x000fe20000011408 */
[----:B------:R-:W-:Y:S01]  /*147d0*/  @P4 FFMA.FTZ R24, R97, R15, R10 ;  /* 0x0000000f61184223 */ /* 0x000fe2000001000a */
[--C-:B------:R-:W-:Y:S01]  /*147e0*/  IADD3 R8, P1, P0, R8, R4, R0.reuse ;  /* 0x0000000408087210 */ /* 0x100fe2000783e000 */
[----:B------:R-:W-:Y:S01]  /*147f0*/  IMAD.MOV.U32 R21, RZ, RZ, 0x7f800000 ;  /* 0x7f800000ff157424 */ /* 0x000fe200078e00ff */
[----:B------:R1:W2:Y:S01]  /*14800*/  LDS.128 R28, [R191+0x3800] ;  /* 0x00380000bf1c7984 */ /* 0x0002a20000000c00 */
[----:B------:R-:W-:Y:S01]  /*14810*/  @P5 FMUL.FTZ R7, R13, 0.69314718246459960938 ;  /* 0x3f3172180d075820 */ /* 0x000fe20000410000 */
[----:B------:R-:W-:-:S02]  /*14820*/  SHF.R.S32.HI R0, RZ, 0x1f, R0 ;  /* 0x0000001fff007819 */ /* 0x000fc40000011400 */
[----:B------:R-:W-:Y:S01]  /*14830*/  SHF.R.S32.HI R10, RZ, 0x3, R18 ;  /* 0x00000003ff0a7819 */ /* 0x000fe20000011412 */
[----:B----4-:R-:W-:Y:S01]  /*14840*/  @P5 FFMA.FTZ R20, R2, R16, R7 ;  /* 0x0000001002145223 */ /* 0x010fe20000010007 */
[----:B------:R-:W-:Y:S01]  /*14850*/  @P6 FFMA.FTZ R21, R3, R17, R9 ;  /* 0x0000001103156223 */ /* 0x000fe20000010009 */
[----:B------:R-:W-:Y:S01]  /*14860*/  IADD3.X R7, R11, R5, R0, P1, P0 ;  /* 0x000000050b077210 */ /* 0x000fe20000fe0400 */
[----:B-1----:R-:W-:Y:S06]  /*14870*/  @P2 BRA `(.L_x_682) ;  /* 0x0000000000a42947 */ /* 0x002fec0003800000 */
[----:B------:R-:W3:Y:S01]  /*14880*/  LDL.LU R19, [R1+0x78] ;  /* 0x0000780001137983 */ /* 0x000ee20000300800 */
[----:B------:R-:W-:-:S04]  /*14890*/  SHF.R.S32.HI R0, RZ, 0x1f, R36 ;  /* 0x0000001fff007819 */ /* 0x000fc80000011424 */
[----:B------:R-:W-:-:S04]  /*148a0*/  LEA.HI R0, R0, R36, RZ, 0x2 ;  /* 0x0000002400007211 */ /* 0x000fc800078f10ff */
[----:B------:R-:W-:-:S05]  /*148b0*/  LOP3.LUT R0, R0, 0xffffffc, RZ, 0xc0, !PT ;  /* 0x0ffffffc00007812 */ /* 0x000fca00078ec0ff */
[----:B------:R-:W-:-:S04]  /*148c0*/  IMAD.IADD R0, R36, 0x1, -R0 ;  /* 0x0000000124007824 */ /* 0x000fc800078e0a00 */
[----:B---3--:R-:W-:-:S04]  /*148d0*/  IMAD R0, R0, 0x10, R19 ;  /* 0x0000001000007824 */ /* 0x008fc800078e0213 */
[C---:B------:R-:W-:Y:S01]  /*148e0*/  VIADD R2, R0.reuse, 0x8 ;  /* 0x0000000800027836 */ /* 0x040fe20000000000 */
[CC--:B-----5:R-:W-:Y:S01]  /*148f0*/  ISETP.GE.AND P3, PT, R0.reuse, R33.reuse, PT ;  /* 0x000000210000720c */ /* 0x0e0fe20003f66270 */
[C---:B------:R-:W-:Y:S02]  /*14900*/  VIADD R4, R0.reuse, 0x40 ;  /* 0x0000004000047836 */ /* 0x040fe40000000000 */
[----:B------:R-:W-:Y:S01]  /*14910*/  VIADD R3, R0, 0x48 ;  /* 0x0000004800037836 */ /* 0x000fe20000000000 */
[-C--:B------:R-:W-:Y:S02]  /*14920*/  ISETP.GE.AND P2, PT, R2, R33.reuse, PT ;  /* 0x000000210200720c */ /* 0x080fe40003f46270 */
[-C--:B------:R-:W-:Y:S02]  /*14930*/  ISETP.GE.AND P1, PT, R4, R33.reuse, PT ;  /* 0x000000210400720c */ /* 0x080fe40003f26270 */
[----:B------:R-:W-:-:S05]  /*14940*/  ISETP.GE.AND P0, PT, R3, R33, PT ;  /* 0x000000210300720c */ /* 0x000fca0003f06270 */
[----:B------:R-:W1:Y:S01]  /*14950*/  @!P3 LDC.64 R14, c[0x0][0x2b0] ;  /* 0x0000ac00ff0ebb82 */ /* 0x000e620000000a00 */
[----:B------:R-:W-:-:S03]  /*14960*/  @!P3 IMAD R5, R0, R6, RZ ;  /* 0x000000060005b224 */ /* 0x000fc600078e02ff */
[-C--:B------:R-:W-:Y:S02]  /*14970*/  @!P2 IMAD R0, R2, R6.reuse, RZ ;  /* 0x000000060200a224 */ /* 0x080fe400078e02ff */
[----:B------:R-:W-:Y:S01]  /*14980*/  @!P1 IMAD R4, R4, R6, RZ ;  /* 0x0000000604049224 */ /* 0x000fe200078e02ff */
[----:B------:R-:W-:Y:S01]  /*14990*/  @!P3 IADD3 R9, P4, R5, R8, RZ ;  /* 0x000000080509b210 */ /* 0x000fe20007f9e0ff */
[----:B------:R-:W3:Y:S01]  /*149a0*/  @!P2 LDC.64 R16, c[0x0][0x2b0] ;  /* 0x0000ac00ff10ab82 */ /* 0x000ee20000000a00 */
[----:B------:R-:W-:Y:S01]  /*149b0*/  @!P0 IMAD R3, R3, R6, RZ ;  /* 0x0000000603038224 */ /* 0x000fe200078e02ff */
[-C--:B------:R-:W-:Y:S02]  /*149c0*/  @!P2 IADD3 R2, P5, R0, R8.reuse, RZ ;  /* 0x000000080002a210 */ /* 0x080fe40007fbe0ff */
[----:B------:R-:W-:Y:S02]  /*149d0*/  @!P3 LEA.HI.X.SX32 R12, R5, R7, 0x1, P4 ;  /* 0x00000007050cb211 */ /* 0x000fe400020f0eff */
[----:B------:R-:W-:-:S02]  /*149e0*/  @!P1 IADD3 R5, P4, R4, R8, RZ ;  /* 0x0000000804059210 */ /* 0x000fc40007f9e0ff */
[----:B------:R-:W4:Y:S01]  /*149f0*/  @!P1 LDC.64 R18, c[0x0][0x2b0] ;  /* 0x0000ac00ff129b82 */ /* 0x000f220000000a00 */
[C---:B------:R-:W-:Y:S02]  /*14a00*/  @!P0 IADD3 R11, P6, R3.reuse, R8, RZ ;  /* 0x00000008030b8210 */ /* 0x040fe40007fde0ff */
[-C--:B------:R-:W-:Y:S02]  /*14a10*/  @!P2 LEA.HI.X.SX32 R0, R0, R7.reuse, 0x1, P5 ;  /* 0x000000070000a211 */ /* 0x080fe400028f0eff */
[-C--:B------:R-:W-:Y:S02]  /*14a20*/  @!P1 LEA.HI.X.SX32 R13, R4, R7.reuse, 0x1, P4 ;  /* 0x00000007040d9211 */ /* 0x080fe400020f0eff */
[----:B------:R-:W-:Y:S01]  /*14a30*/  @!P0 LEA.HI.X.SX32 R3, R3, R7, 0x1, P6 ;  /* 0x0000000703038211 */ /* 0x000fe200030f0eff */
[----:B------:R-:W2:Y:S01]  /*14a40*/  @!P0 LDC.64 R22, c[0x0][0x2b0] ;  /* 0x0000ac00ff168b82 */ /* 0x000ea20000000a00 */
[----:B-1----:R-:W-:-:S04]  /*14a50*/  @!P3 LEA R8, P5, R9, R14, 0x2 ;  /* 0x0000000e0908b211 */ /* 0x002fc800078a10ff */
[----:B------:R-:W-:Y:S02]  /*14a60*/  @!P3 LEA.HI.X R9, R9, R15, R12, 0x2, P5 ;  /* 0x0000000f0909b211 */ /* 0x000fe400028f140c */
[----:B---3--:R-:W-:-:S03]  /*14a70*/  @!P2 LEA R6, P4, R2, R16, 0x2 ;  /* 0x000000100206a211 */ /* 0x008fc600078810ff */
[----:B------:R1:W-:Y:S01]  /*14a80*/  @!P3 STG.E desc[UR20][R8.64], R24 ;  /* 0x000000180800b986 */ /* 0x0003e2000c101914 */
[----:B------:R-:W-:Y:S02]  /*14a90*/  @!P2 LEA.HI.X R7, R2, R17, R0, 0x2, P4 ;  /* 0x000000110207a211 */ /* 0x000fe400020f1400 */
[----:B----4-:R-:W-:-:S03]  /*14aa0*/  @!P1 LEA R4, P5, R5, R18, 0x2 ;  /* 0x0000001205049211 */ /* 0x010fc600078a10ff */
[----:B------:R1:W-:Y:S01]  /*14ab0*/  @!P2 STG.E desc[UR20][R6.64], R25 ;  /* 0x000000190600a986 */ /* 0x0003e2000c101914 */
[----:B------:R-:W-:Y:S02]  /*14ac0*/  @!P1 LEA.HI.X R5, R5, R19, R13, 0x2, P5 ;  /* 0x0000001305059211 */ /* 0x000fe400028f140d */
[----:B--2---:R-:W-:-:S03]  /*14ad0*/  @!P0 LEA R2, P4, R11, R22, 0x2 ;  /* 0x000000160b028211 */ /* 0x004fc600078810ff */
[----:B------:R1:W-:Y:S01]  /*14ae0*/  @!P1 STG.E desc[UR20][R4.64], R21 ;  /* 0x0000001504009986 */ /* 0x0003e2000c101914 */
[----:B------:R-:W-:-:S05]  /*14af0*/  @!P0 LEA.HI.X R3, R11, R23, R3, 0x2, P4 ;  /* 0x000000170b038211 */ /* 0x000fca00020f1403 */
[----:B------:R1:W-:Y:S04]  /*14b00*/  @!P0 STG.E desc[UR20][R2.64], R20 ;  /* 0x0000001402008986 */ /* 0x0003e8000c101914 */
.L_x_682:
[----:B------:R-:W-:Y:S05]  /*14b10*/  BSYNC B0 ;  /* 0x0000000000007941 */ /* 0x000fea0003800000 */
.L_x_681:
[----:B-1----:R-:W3:Y:S01]  /*14b20*/  LDL.LU.64 R6, [R1+0x28] ;  /* 0x0000280001067983 */ /* 0x002ee20000300a00 */
[----:B------:R-:W-:-:S03]  /*14b30*/  ULDC UR4, c[0x0][0x2d0] ;  /* 0x0000b40000047ab9 */ /* 0x000fc60000000800 */
[----:B------:R1:W5:Y:S01]  /*14b40*/  LDL.64 R16, [R1+0x20] ;  /* 0x0000200001107983 */ /* 0x0003620000100a00 */
[C---:B------:R-:W-:Y:S01]  /*14b50*/  VIADD R0, R10.reuse, 0x10 ;  /* 0x000000100a007836 */ /* 0x040fe20000000000 */
[C---:B------:R-:W-:Y:S01]  /*14b60*/  IADD3 R15, R10.reuse, 0x60, RZ ;  /* 0x000000600a0f7810 */ /* 0x040fe20007ffe0ff */
[C---:B------:R-:W-:Y:S01]  /*14b70*/  VIADD R4, R10.reuse, 0x20 ;  /* 0x000000200a047836 */ /* 0x040fe20000000000 */
[----:B------:R-:W-:Y:S01]  /*14b80*/  BSSY B0, `(.L_x_683) ;  /* 0x0000020000007945 */ /* 0x000fe20003800000 */
[C---:B------:R-:W-:Y:S02]  /*14b90*/  VIADD R5, R10.reuse, 0x40 ;  /* 0x000000400a057836 */ /* 0x040fe40000000000 */
[----:B------:R-:W-:Y:S01]  /*14ba0*/  VIADD R14, R10, 0x70 ;  /* 0x000000700a0e7836 */ /* 0x000fe20000000000 */
[C---:B---3--:R-:W-:Y:S02]  /*14bb0*/  IADD3 R2, P1, R6.reuse, R26, RZ ;  /* 0x0000001a06027210 */ /* 0x048fe40007f3e0ff */
[----:B------:R-:W-:Y:S01]  /*14bc0*/  ISETP.GE.AND P0, PT, R6, UR4, PT ;  /* 0x0000000406007c0c */ /* 0x000fe2000bf06270 */
[----:B------:R-:W-:Y:S01]  /*14bd0*/  ULDC.64 UR4, c[0x0][0x2a0] ;  /* 0x0000a80000047ab9 */ /* 0x000fe20000000a00 */
[----:B------:R-:W-:Y:S01]  /*14be0*/  SHF.R.S32.HI R6, RZ, 0x1f, R32 ;  /* 0x0000001fff067819 */ /* 0x000fe20000011420 */
[----:B------:R-:W-:Y:S01]  /*14bf0*/  IMAD.X R3, R7, 0x1, R27, P1 ;  /* 0x0000000107037824 */ /* 0x000fe200008e061b */
[----:B-----5:R-:W-:-:S02]  /*14c00*/  ISETP.GE.OR P2, PT, R0, R33, P0 ;  /* 0x000000210000720c */ /* 0x020fc40000746670 */
[-C--:B------:R-:W-:Y:S01]  /*14c10*/  ISETP.GE.OR P3, PT, R4, R33.reuse, P0 ;  /* 0x000000210400720c */ /* 0x080fe20000766670 */
[C---:B------:R-:W-:Y:S01]  /*14c20*/  VIADD R4, R10.reuse, 0x50 ;  /* 0x000000500a047836 */ /* 0x040fe20000000000 */
[----:B------:R-:W-:Y:S01]  /*14c30*/  IADD3 R0, R10, 0x30, RZ ;  /* 0x000000300a007810 */ /* 0x000fe20007ffe0ff */
[----:B------:R-:W-:Y:S01]  /*14c40*/  IMAD.WIDE.U32 R12, R32, UR4, R2 ;  /* 0x00000004200c7c25 */ /* 0x000fe2000f8e0002 */
[-C--:B------:R-:W-:Y:S02]  /*14c50*/  ISETP.GE.OR P1, PT, R10, R33.reuse, P0 ;  /* 0x000000210a00720c */ /* 0x080fe40000726670 */
[----:B------:R1:W3:Y:S01]  /*14c60*/  LDS.128 R8, [R191] ;  /* 0x00000000bf087984 */ /* 0x0002e20000000c00 */
[-C--:B------:R-:W-:Y:S01]  /*14c70*/  ISETP.GE.OR P4, PT, R0, R33.reuse, P0 ;  /* 0x000000210000720c */ /* 0x080fe20000786670 */
[----:B------:R-:W-:Y:S01]  /*14c80*/  IMAD R0, R6, UR4, RZ ;  /* 0x0000000406007c24 */ /* 0x000fe2000f8e02ff */
[-C--:B------:R-:W-:Y:S02]  /*14c90*/  ISETP.GE.OR P5, PT, R5, R33.reuse, P0 ;  /* 0x000000210500720c */ /* 0x080fe400007a6670 */
[----:B------:R-:W-:Y:S01]  /*14ca0*/  ISETP.GE.OR P6, PT, R4, R33, P0 ;  /* 0x000000210400720c */ /* 0x000fe200007c6670 */
[----:B------:R-:W-:-:S05]  /*14cb0*/  IMAD R0, R32, UR5, R0 ;  /* 0x0000000520007c24 */ /* 0x000fca000f8e0200 */
[----:B------:R-:W-:Y:S01]  /*14cc0*/  IADD3 R7, R13, R0, RZ ;  /* 0x000000000d077210 */ /* 0x000fe20007ffe0ff */
[----:B------:R-:W-:Y:S06]  /*14cd0*/  @P1 BRA `(.L_x_684) ;  /* 0x0000000000281947 */ /* 0x000fec0003800000 */
        /* <DEDUP_REMOVED lines=9> */
[----:B---3--:R4:W-:Y:S02]  /*14d70*/  STG.E.128 desc[UR20][R4.64], R8 ;  /* 0x0000000804007986 */ /* 0x0089e4000c101d14 */
.L_x_684:
[----:B------:R-:W-:Y:S05]  /*14d80*/  BSYNC B0 ;  /* 0x0000000000007941 */ /* 0x000fea0003800000 */
.L_x_683:
[----:B---34-:R3:W4:Y:S01]  /*14d90*/  LDS.128 R8, [R191+0x800] ;  /* 0x00080000bf087984 */ /* 0x0187220000000c00 */
[-C--:B------:R-:W-:Y:S01]  /*14da0*/  ISETP.GE.OR P1, PT, R15, R33.reuse, P0 ;  /* 0x000000210f00720c */ /* 0x080fe20000726670 */
[----:B------:R-:W-:Y:S01]  /*14db0*/  BSSY B0, `(.L_x_685) ;  /* 0x0000011000007945 */ /* 0x000fe20003800000 */
[----:B------:R-:W-:-:S04]  /*14dc0*/  ISETP.GE.OR P0, PT, R14, R33, P0 ;  /* 0x000000210e00720c */ /* 0x000fc80000706670 */
[----:B------:R-:W-:Y:S01]  /*14dd0*/  P2R R14, PR, RZ, 0x1 ;  /* 0x00000001ff0e7803 */ /* 0x000fe20000000000 */
[----:B------:R-:W-:Y:S08]  /*14de0*/  @P2 BRA `(.L_x_686) ;  /* 0x0000000000342947 */ /* 0x000ff00003800000 */
        /* <DEDUP_REMOVED lines=13> */
.L_x_686:
[----:B------:R-:W-:Y:S05]  /*14ec0*/  BSYNC B0 ;  /* 0x0000000000007941 */ /* 0x000fea0003800000 */
.L_x_685:
        /* <DEDUP_REMOVED lines=16> */
.L_x_688:
[----:B------:R-:W-:Y:S05]  /*14fd0*/  BSYNC B0 ;  /* 0x0000000000007941 */ /* 0x000fea0003800000 */
.L_x_687:
        /* <DEDUP_REMOVED lines=16> */
.L_x_690:
[----:B------:R-:W-:Y:S05]  /*150e0*/  BSYNC B0 ;  /* 0x0000000000007941 */ /* 0x000fea0003800000 */
.L_x_689:
        /* <DEDUP_REMOVED lines=16> */
.L_x_692:
[----:B------:R-:W-:Y:S05]  /*151f0*/  BSYNC B0 ;  /* 0x0000000000007941 */ /* 0x000fea0003800000 */
.L_x_691:
        /* <DEDUP_REMOVED lines=16> */
.L_x_694:
[----:B------:R-:W-:Y:S05]  /*15300*/  BSYNC B0 ;  /* 0x0000000000007941 */ /* 0x000fea0003800000 */
.L_x_693:
        /* <DEDUP_REMOVED lines=16> */
.L_x_696:
[----:B------:R-:W-:Y:S05]  /*15410*/  BSYNC B0 ;  /* 0x0000000000007941 */ /* 0x000fea0003800000 */
.L_x_695:
[----:B------:R-:W-:-:S13]  /*15420*/  ISETP.NE.AND P0, PT, R14, RZ, PT ;  /* 0x000000ff0e00720c */ /* 0x000fda0003f05270 */
        /* <DEDUP_REMOVED lines=13> */
[----:B--2---:R-:W-:Y:S01]  /*15500*/  STG.E.128 desc[UR20][R2.64], R28 ;  /* 0x0000001c02007986 */ /* 0x004fe2000c101d14 */
[----:B------:R-:W-:Y:S05]  /*15510*/  EXIT ;  /* 0x000000000000794d */ /* 0x000fea0003800000 */
.L_x_628:
[----:B------:R-:W2:Y:S01]  /*15520*/  LDL.LU R19, [R1+0x54] ;  /* 0x0000540001137983 */ /* 0x000ea20000300800 */
[----:B------:R-:W1:Y:S01]  /*15530*/  LDC.U8 R0, c[0x0][0x3d9] ;  /* 0x0000f640ff007b82 */ /* 0x000e620000000000 */
[----:B------:R-:W-:Y:S01]  /*15540*/  LEA.HI R17, R27, R145, RZ, 0x3 ;  /* 0x000000911b117211 */ /* 0x000fe200078f18ff */
[----:B------:R-:W-:Y:S01]  /*15550*/  ULDC UR6, c[0x0][0x2d0] ;  /* 0x0000b40000067ab9 */ /* 0x000fe20000000800 */
[----:B------:R-:W-:Y:S01]  /*15560*/  ULDC.64 UR4, c[0x0][0x2a0] ;  /* 0x0000a80000047ab9 */ /* 0x000fe20000000a00 */
[----:B------:R-:W-:Y:S01]  /*15570*/  BSSY B0, `(.L_x_697) ;  /* 0x000004e000007945 */ /* 0x000fe20003800000 */
[----:B------:R-:W-:-:S03]  /*15580*/  LOP3.LUT R15, R17, 0xfffffff8, RZ, 0xc0, !PT ;  /* 0xfffffff8110f7812 */ /* 0x000fc600078ec0ff */
[----:B------:R-:W3:Y:S02]  /*15590*/  LDC.U8 R2, c[0x0][0x3d8] ;  /* 0x0000f600ff027b82 */ /* 0x000ee40000000000 */
[----:B------:R-:W-:Y:S01]  /*155a0*/  IMAD.IADD R15, R145, 0x1, -R15 ;  /* 0x00000001910f7824 */ /* 0x000fe200078e0a0f */
[----:B-1----:R-:W-:-:S04]  /*155b0*/  ISETP.NE.AND P2, PT, R0, RZ, PT ;  /* 0x000000ff0000720c */ /* 0x002fc80003f45270 */
[C---:B---3--:R-:W-:Y:S02]  /*155c0*/  ISETP.NE.AND P3, PT, R2.reuse, RZ, !P2 ;  /* 0x000000ff0200720c */ /* 0x048fe40005765270 */
[----:B------:R-:W-:-:S07]  /*155d0*/  ISETP.NE.AND P1, PT, R2, RZ, PT ;  /* 0x000000ff0200720c */ /* 0x000fce0003f25270 */
[----:B------:R-:W1:Y:S01]  /*155e0*/  @!P2 LDC R7, c[0x0][0x2c4] ;  /* 0x0000b100ff07ab82 */ /* 0x000e620000000800 */
[----:B------:R-:W-:-:S07]  /*155f0*/  ISETP.EQ.AND P1, PT, R0, RZ, P1 ;  /* 0x000000ff0000720c */ /* 0x000fce0000f22270 */
[----:B------:R-:W3:Y:S08]  /*15600*/  @P2 LDC.64 R10, c[0x0][0x2c0] ;  /* 0x0000b000ff0a2b82 */ /* 0x000ef00000000a00 */
[----:B----4-:R-:W4:Y:S08]  /*15610*/  @P1 LDC R13, c[0x0][0x2c4] ;  /* 0x0000b100ff0d1b82 */ /* 0x010f300000000800 */
[----:B-1----:R-:W1:Y:S08]  /*15620*/  @P3 LDC R7, c[0x0][0x2e4] ;  /* 0x0000b900ff073b82 */ /* 0x002e700000000800 */
[----:B------:R-:W5:Y:S01]  /*15630*/  @P2 LDC R16, c[0x0][0x2c0] ;  /* 0x0000b000ff102b82 */ /* 0x000f620000000800 */
[----:B------:R-:W-:Y:S01]  /*15640*/  @!P2 IMAD.MOV.U32 R16, RZ, RZ, 0x1 ;  /* 0x00000001ff10a424 */ /* 0x000fe200078e00ff */
[----:B--2---:R-:W-:-:S02]  /*15650*/  ISETP.NE.AND P0, PT, R19, -0x1, PT ;  /* 0xffffffff1300780c */ /* 0x004fc40003f05270 */
[----:B------:R-:W-:-:S11]  /*15660*/  ISETP.NE.OR P3, PT, R19, -0x1, !P1 ;  /* 0xffffffff1300780c */ /* 0x000fd60004f65670 */
[----:B------:R-:W2:Y:S01]  /*15670*/  @!P0 LDC.64 R4, c[0x0][0x290] ;  /* 0x0000a400ff048b82 */ /* 0x000ea20000000a00 */
[----:B------:R-:W-:-:S07]  /*15680*/  @!P0 SHF.R.S32.HI R0, RZ, 0x1f, R18 ;  /* 0x0000001fff008819 */ /* 0x000fce0000011412 */
[----:B------:R-:W4:Y:S01]  /*15690*/  @P0 LDC.64 R8, c[0x0][0x298] ;  /* 0x0000a600ff080b82 */ /* 0x000f220000000a00 */
[----:B--2---:R-:W-:Y:S02]  /*156a0*/  @!P0 IMAD R6, R0, R4, RZ ;  /* 0x0000000400068224 */ /* 0x004fe400078e02ff */
[----:B------:R-:W-:Y:S02]  /*156b0*/  @P2 IMAD.MOV.U32 R0, RZ, RZ, 0x1 ;  /* 0x00000001ff002424 */ /* 0x000fe400078e00ff */
[----:B-1----:R-:W-:Y:S02]  /*156c0*/  @!P2 IMAD R0, R7, R14, RZ ;  /* 0x0000000e0700a224 */ /* 0x002fe400078e02ff */
[C---:B------:R-:W-:Y:S02]  /*156d0*/  @!P0 IMAD R12, R18.reuse, R5, R6 ;  /* 0x00000005120c8224 */ /* 0x040fe400078e0206 */
[----:B------:R-:W-:Y:S02]  /*156e0*/  IMAD R0, R18, R0, RZ ;  /* 0x0000000012007224 */ /* 0x000fe400078e02ff */
[----:B---3--:R-:W-:Y:S01]  /*156f0*/  @P2 IMAD R6, R11, R10, RZ ;  /* 0x0000000a0b062224 */ /* 0x008fe200078e02ff */
[----:B------:R-:W-:Y:S01]  /*15700*/  SHF.R.S32.HI R10, RZ, 0x1f, R29 ;  /* 0x0000001fff0a7819 */ /* 0x000fe2000001141d */
[----:B----4-:R-:W-:Y:S01]  /*15710*/  @P0 IMAD.WIDE.U32 R2, R19, R8, RZ ;  /* 0x0000000813020225 */ /* 0x010fe200078e00ff */
[----:B------:R-:W-:-:S03]  /*15720*/  SEL R0, R0, RZ, !P1 ;  /* 0x000000ff00007207 */ /* 0x000fc60004800000 */
[----:B------:R-:W-:Y:S02]  /*15730*/  @!P2 IMAD.MOV.U32 R6, RZ, RZ, R7 ;  /* 0x000000ffff06a224 */ /* 0x000fe400078e0007 */
[----:B------:R-:W-:-:S04]  /*15740*/  @!P0 IMAD.WIDE.U32 R4, R18, R4, RZ ;  /* 0x0000000412048225 */ /* 0x000fc800078e00ff */
[----:B------:R-:W-:Y:S02]  /*15750*/  @P0 IMAD.MOV.U32 R8, RZ, RZ, R2 ;  /* 0x000000ffff080224 */ /* 0x000fe400078e0002 */
[----:B------:R-:W-:Y:S02]  /*15760*/  IMAD R6, R29, R6, R0 ;  /* 0x000000061d067224 */ /* 0x000fe400078e0200 */
[----:B------:R-:W-:Y:S01]  /*15770*/  @!P0 IMAD.MOV.U32 R8, RZ, RZ, R4 ;  /* 0x000000ffff088224 */ /* 0x000fe200078e0004 */
[----:B------:R-:W-:Y:S01]  /*15780*/  SHF.R.S32.HI R4, RZ, 0x3, R17 ;  /* 0x00000003ff047819 */ /* 0x000fe20000011411 */
[----:B------:R-:W-:Y:S02]  /*15790*/  IMAD.SHL.U32 R0, R15, 0x8, RZ ;  /* 0x000000080f007824 */ /* 0x000fe400078e00ff */
[----:B------:R-:W-:Y:S01]  /*157a0*/  @P0 IMAD R9, R19, R9, R3 ;  /* 0x0000000913090224 */ /* 0x000fe200078e0203 */
[----:B------:R-:W-:Y:S01]  /*157b0*/  @!P1 CS2R R2, SRZ ;  /* 0x0000000000029805 */ /* 0x000fe2000001ff00 */
[----:B------:R-:W-:Y:S01]  /*157c0*/  @!P0 IMAD.IADD R9, R5, 0x1, R12 ;  /* 0x0000000105098824 */ /* 0x000fe200078e020c */
[----:B------:R-:W-:Y:S01]  /*157d0*/  IADD3 R8, P0, R0, R8, RZ ;  /* 0x0000000800087210 */ /* 0x000fe20007f1e0ff */
[----:B------:R-:W-:-:S02]  /*157e0*/  @!P3 IMAD R19, R18, R13, RZ ;  /* 0x0000000d1213b224 */ /* 0x000fc400078e02ff */
[----:B------:R-:W-:Y:S01]  /*157f0*/  IMAD.IADD R14, R66, 0x1, -R146 ;  /* 0x00000001420e7824 */ /* 0x000fe200078e0a92 */
[C---:B------:R-:W-:Y:S01]  /*15800*/  LEA.HI.X.SX32 R9, R0.reuse, R9, 0x1, P0 ;  /* 0x0000000900097211 */ /* 0x040fe200000f0eff */
[--C-:B------:R-:W-:Y:S01]  /*15810*/  @P1 IMAD.MOV.U32 R2, RZ, RZ, R19.reuse ;  /* 0x000000ffff021224 */ /* 0x100fe200078e0013 */
[----:B------:R1:W-:Y:S01]  /*15820*/  @!P3 STL [R1+0x54], R19 ;  /* 0x000054130100b387 */ /* 0x0003e20000100800 */
[----:B------:R-:W-:Y:S01]  /*15830*/  ISETP.GE.AND P3, PT, R0, UR6, PT ;  /* 0x0000000600007c0c */ /* 0x000fe2000bf66270 */
[----:B-----5:R-:W-:Y:S01]  /*15840*/  IMAD R5, R146, R16, RZ ;  /* 0x0000001092057224 */ /* 0x020fe200078e02ff */
[CC--:B------:R-:W-:Y:S01]  /*15850*/  ISETP.GE.AND P0, PT, R4.reuse, R14.reuse, PT ;  /* 0x0000000e0400720c */ /* 0x0c0fe20003f06270 */
[C---:B------:R-:W-:Y:S01]  /*15860*/  VIADD R24, R4.reuse, 0x10 ;  /* 0x0000001004187836 */ /* 0x040fe20000000000 */
[----:B------:R-:W-:Y:S01]  /*15870*/  @P1 SHF.R.S32.HI R3, RZ, 0x1f, R19 ;  /* 0x0000001fff031819 */ /* 0x000fe20000011413 */
[C---:B------:R-:W-:Y:S01]  /*15880*/  VIADD R25, R4.reuse, 0x20 ;  /* 0x0000002004197836 */ /* 0x040fe20000000000 */
[----:B------:R-:W-:Y:S01]  /*15890*/  P2R R22, PR, RZ, 0x1 ;  /* 0x00000001ff167803 */ /* 0x000fe20000000000 */
[C---:B------:R-:W-:Y:S01]  /*158a0*/  VIADD R26, R4.reuse, 0x30 ;  /* 0x00000030041a7836 */ /* 0x040fe20000000000 */
[----:B------:R-:W-:Y:S01]  /*158b0*/  ISETP.GE.OR P0, PT, R4, R14, P3 ;  /* 0x0000000e0400720c */ /* 0x000fe20001f06670 */
[----:B------:R-:W-:Y:S01]  /*158c0*/  IMAD.WIDE.U32 R8, R29, UR4, R8 ;  /* 0x000000041d087c25 */ /* 0x000fe2000f8e0008 */
[----:B------:R-:W-:-:S02]  /*158d0*/  IADD3 R18, P2, P1, R5, R2, R6 ;  /* 0x0000000205127210 */ /* 0x000fc4000795e006 */
[----:B------:R-:W-:Y:S01]  /*158e0*/  SHF.R.S32.HI R7, RZ, 0x1f, R5 ;  /* 0x0000001fff077819 */ /* 0x000fe20000011405 */
[----:B------:R-:W-:Y:S01]  /*158f0*/  IMAD R2, R10, UR4, RZ ;  /* 0x000000040a027c24 */ /* 0x000fe2000f8e02ff */
[----:B------:R-:W-:Y:S02]  /*15900*/  SHF.R.S32.HI R6, RZ, 0x1f, R6 ;  /* 0x0000001fff067819 */ /* 0x000fe40000011406 */
[----:B------:R-:W-:Y:S02]  /*15910*/  SHF.R.S32.HI R5, RZ, 0x1f, R4 ;  /* 0x0000001fff057819 */ /* 0x000fe40000011404 */
[----:B------:R-:W-:Y:S01]  /*15920*/  IADD3.X R17, R7, R3, R6, P2, P1 ;  /* 0x0000000307117210 */ /* 0x000fe200017e2406 */
[----:B------:R-:W-:Y:S01]  /*15930*/  IMAD R6, R29, UR5, R2 ;  /* 0x000000051d067c24 */ /* 0x000fe2000f8e0202 */
[-C--:B------:R-:W-:Y:S01]  /*15940*/  ISETP.GE.AND P6, PT, R24, R14.reuse, PT ;  /* 0x0000000e1800720c */ /* 0x080fe20003fc6270 */
[----:B------:R-:W-:Y:S01]  /*15950*/  IMAD.WIDE R2, R147, 0x80, R4 ;  /* 0x0000008093027825 */ /* 0x000fe200078e0204 */
[----:B------:R-:W-:-:S02]  /*15960*/  ISETP.GE.AND P5, PT, R25, R14, PT ;  /* 0x0000000e1900720c */ /* 0x000fc40003fa6270 */
[-C--:B------:R-:W-:Y:S01]  /*15970*/  ISETP.GE.AND P4, PT, R26, R14.reuse, PT ;  /* 0x0000000e1a00720c */ /* 0x080fe20003f86270 */
[----:B------:R-:W-:Y:S01]  /*15980*/  IMAD.IADD R7, R6, 0x1, R9 ;  /* 0x0000000106077824 */ /* 0x000fe200078e0209 */
[----:B------:R-:W-:Y:S01]  /*15990*/  ISETP.GE.OR P1, PT, R24, R14, P3 ;  /* 0x0000000e1800720c */ /* 0x000fe20001f26670 */
[----:B-1----:R-:W-:-:S12]  /*159a0*/  @P0 BRA `(.L_x_698) ;  /* 0x0000000000280947 */ /* 0x002fd80003800000 */
        /* <DEDUP_REMOVED lines=10> */
.L_x_698:
[----:B------:R-:W-:Y:S05]  /*15a50*/  BSYNC B0 ;  /* 0x0000000000007941 */ /* 0x000fea0003800000 */
.L_x_697:
[----:B------:R-:W-:Y:S01]  /*15a60*/  BSSY B0, `(.L_x_699) ;  /* 0x0000010000007945 */ /* 0x000fe20003800000 */
[----:B------:R-:W-:-:S03]  /*15a70*/  ISETP.GE.OR P2, PT, R25, R14, P3 ;  /* 0x0000000e1900720c */ /* 0x000fc60001f46670 */
        /* <DEDUP_REMOVED lines=14> */
.L_x_700:
[----:B------:R-:W-:Y:S05]  /*15b60*/  BSYNC B0 ;  /* 0x0000000000007941 */ /* 0x000fea0003800000 */
.L_x_699:
[----:B------:R-:W-:Y:S01]  /*15b70*/  BSSY B0, `(.L_x_701) ;  /* 0x0000011000007945 */ /* 0x000fe20003800000 */
[----:B------:R-:W-:Y:S02]  /*15b80*/  ISETP.GE.OR P1, PT, R26, R14, P3 ;  /* 0x0000000e1a00720c */ /* 0x000fe40001f26670 */
        /* <DEDUP_REMOVED lines=15> */
.L_x_702:
[----:B------:R-:W-:Y:S05]  /*15c80*/  BSYNC B0 ;  /* 0x0000000000007941 */ /* 0x000fea0003800000 */
.L_x_701:
[----:B------:R-:W-:Y:S01]  /*15c90*/  BSSY B0, `(.L_x_703) ;  /* 0x0000010000007945 */ /* 0x000fe20003800000 */
[----:B------:R-:W-:-:S03]  /*15ca0*/  ISETP.GE.OR P2, PT, R23, R14, P3 ;  /* 0x0000000e1700720c */ /* 0x000fc60001f46670 */
        /* <DEDUP_REMOVED lines=14> */
.L_x_704:
[----:B------:R-:W-:Y:S05]  /*15d90*/  BSYNC B0 ;  /* 0x0000000000007941 */ /* 0x000fea0003800000 */
.L_x_703:
[----:B------:R-:W-:Y:S01]  /*15da0*/  BSSY B0, `(.L_x_705) ;  /* 0x0000013000007945 */ /* 0x000fe20003800000 */
[----:B------:R-:W-:Y:S01]  /*15db0*/  ISETP.GE.AND P1, PT, R23, R14, PT ;  /* 0x0000000e1700720c */ /* 0x000fe20003f26270 */
[C---:B------:R-:W-:Y:S01]  /*15dc0*/  VIADD R19, R4.reuse, 0x50 ;  /* 0x0000005004137836 */ /* 0x040fe20000000000 */
[C---:B------:R-:W-:Y:S01]  /*15dd0*/  IADD3 R20, R4.reuse, 0x60, RZ ;  /* 0x0000006004147810 */ /* 0x040fe20007ffe0ff */
[----:B------:R-:W-:Y:S01]  /*15de0*/  VIADD R21, R4, 0x70 ;  /* 0x0000007004157836 */ /* 0x000fe20000000000 */
        /* <DEDUP_REMOVED lines=14> */
.L_x_706:
[----:B------:R-:W-:Y:S05]  /*15ed0*/  BSYNC B0 ;  /* 0x0000000000007941 */ /* 0x000fea0003800000 */
.L_x_705:
[----:B------:R-:W-:Y:S01]  /*15ee0*/  ISETP.NE.AND P2, PT, R22, RZ, PT ;  /* 0x000000ff1600720c */ /* 0x000fe20003f45270 */
[----:B------:R-:W-:Y:S01]  /*15ef0*/  BSSY B0, `(.L_x_707) ;  /* 0x000001b000007945 */ /* 0x000fe20003800000 */
[----:B------:R-:W-:Y:S02]  /*15f00*/  ISETP.GE.AND P0, PT, R19, R14, PT ;  /* 0x0000000e1300720c */ /* 0x000fe40003f06270 */
[C---:B------:R-:W-:Y:S02]  /*15f10*/  ISETP.NE.OR P2, PT, R15.reuse, RZ, P2 ;  /* 0x000000ff0f00720c */ /* 0x040fe40001745670 */
[C---:B------:R-:W-:Y:S02]  /*15f20*/  ISETP.NE.OR P4, PT, R15.reuse, RZ, P4 ;  /* 0x000000ff0f00720c */ /* 0x040fe40002785670 */
[----:B------:R-:W-:Y:S02]  /*15f30*/  P2R R22, PR, RZ, 0x4 ;  /* 0x00000004ff167803 */ /* 0x000fe40000000000 */
[----:B------:R-:W-:-:S02]  /*15f40*/  ISETP.NE.OR P2, PT, R15, RZ, P1 ;  /* 0x000000ff0f00720c */ /* 0x000fc40000f45670 */
[----:B------:R-:W-:Y:S02]  /*15f50*/  ISETP.NE.OR P1, PT, R15, RZ, P0 ;  /* 0x000000ff0f00720c */ /* 0x000fe40000725670 */
[----:B------:R-:W-:Y:S02]  /*15f60*/  ISETP.GE.OR P0, PT, R19, R14, P3 ;  /* 0x0000000e1300720c */ /* 0x000fe40001f06670 */
[C---:B------:R-:W-:Y:S02]  /*15f70*/  ISETP.NE.OR P6, PT, R15.reuse, RZ, P6 ;  /* 0x000000ff0f00720c */ /* 0x040fe400037c5670 */
[----:B------:R-:W-:Y:S02]  /*15f80*/  ISETP.NE.OR P5, PT, R15, RZ, P5 ;  /* 0x000000ff0f00720c */ /* 0x000fe40002fa5670 */
[----:B------:R-:W-:Y:S02]  /*15f90*/  P2R R27, PR, RZ, 0x10 ;  /* 0x00000010ff1b7803 */ /* 0x000fe40000000000 */
[----:B------:R-:W-:-:S02]  /*15fa0*/  P2R R28, PR, RZ, 0x4 ;  /* 0x00000004ff1c7803 */ /* 0x000fc40000000000 */
[----:B------:R-:W-:-:S03]  /*15fb0*/  P2R R29, PR, RZ, 0x2 ;  /* 0x00000002ff1d7803 */ /* 0x000fc60000000000 */
        /* <DEDUP_REMOVED lines=14> */
.L_x_708:
[----:B------:R-:W-:Y:S05]  /*160a0*/  BSYNC B0 ;  /* 0x0000000000007941 */ /* 0x000fea0003800000 */
.L_x_707:
[CC--:B------:R-:W-:Y:S01]  /*160b0*/  ISETP.GE.AND P0, PT, R20.reuse, R14.reuse, PT ;  /* 0x0000000e1400720c */ /* 0x0c0fe20003f06270 */
[----:B------:R-:W-:Y:S01]  /*160c0*/  BSSY B0, `(.L_x_709) ;  /* 0x0000012000007945 */ /* 0x000fe20003800000 */
[-C--:B------:R-:W-:Y:S02]  /*160d0*/  ISETP.GE.OR P1, PT, R21, R14.reuse, P3 ;  /* 0x0000000e1500720c */ /* 0x080fe40001f26670 */
[----:B------:R-:W-:Y:S02]  /*160e0*/  ISETP.NE.OR P4, PT, R15, RZ, P0 ;  /* 0x000000ff0f00720c */ /* 0x000fe40000785670 */
[----:B------:R-:W-:-:S13]  /*160f0*/  ISETP.GE.OR P0, PT, R20, R14, P3 ;  /* 0x0000000e1400720c */ /* 0x000fda0001f06670 */
        /* <DEDUP_REMOVED lines=14> */
.L_x_710:
[----:B------:R-:W-:Y:S05]  /*161e0*/  BSYNC B0 ;  /* 0x0000000000007941 */ /* 0x000fea0003800000 */
.L_x_709:
[----:B------:R-:W-:Y:S01]  /*161f0*/  ISETP.GE.AND P0, PT, R21, R14, PT ;  /* 0x0000000e1500720c */ /* 0x000fe20003f06270 */
        /* <DEDUP_REMOVED lines=15> */
.L_x_712:
[----:B------:R-:W-:Y:S05]  /*162f0*/  BSYNC B0 ;  /* 0x0000000000007941 */ /* 0x000fea0003800000 */
.L_x_711:
[----:B------:R-:W-:Y:S01]  /*16300*/  ISETP.NE.AND P0, PT, R22, RZ, PT ;  /* 0x000000ff1600720c */ /* 0x000fe20003f05270 */
[----:B------:R-:W-:-:S12]  /*16310*/  BSSY B0, `(.L_x_713) ;  /* 0x000000a000007945 */ /* 0x000fd80003800000 */
[----:B------:R-:W-:Y:S05]  /*16320*/  @P0 BRA `(.L_x_714) ;  /* 0x0000000000200947 */ /* 0x000fea0003800000 */
[----:B------:R-:W-:Y:S01]  /*16330*/  IMAD R4, R4, R16, RZ ;  /* 0x0000001004047224 */ /* 0x000fe200078e02ff */
[----:B------:R-:W-:-:S04]  /*16340*/  ULDC.64 UR4, c[0x0][0x2b0] ;  /* 0x0000ac0000047ab9 */ /* 0x000fc80000000a00 */
[----:B------:R-:W-:-:S04]  /*16350*/  IADD3 R0, P0, R4, R18, RZ ;  /* 0x0000001204007210 */ /* 0x000fc80007f1e0ff */
[----:B------:R-:W-:Y:S02]  /*16360*/  LEA.HI.X.SX32 R4, R4, R17, 0x1, P0 ;  /* 0x0000001104047211 */ /* 0x000fe400000f0eff */
[----:B-1----:R-:W-:-:S04]  /*16370*/  LEA R2, P0, R0, UR4, 0x2 ;  /* 0x0000000400027c11 */ /* 0x002fc8000f8010ff */
[----:B------:R-:W-:Y:S01]  /*16380*/  LEA.HI.X R3, R0, UR5, R4, 0x2, P0 ;  /* 0x0000000500037c11 */ /* 0x000fe200080f1404 */
[----:B------:R-:W-:-:S05]  /*16390*/  IMAD.MOV.U32 R0, RZ, RZ, 0x7f800000 ;  /* 0x7f800000ff007424 */ /* 0x000fca00078e00ff */
[----:B------:R1:W-:Y:S03]  /*163a0*/  STG.E desc[UR20][R2.64], R0 ;  /* 0x0000000002007986 */ /* 0x0003e6000c101914 */
.L_x_714:
[----:B------:R-:W-:Y:S05]  /*163b0*/  BSYNC B0 ;  /* 0x0000000000007941 */ /* 0x000fea0003800000 */
.L_x_713:
[----:B------:R-:W-:Y:S04]  /*163c0*/  BSSY B0, `(.L_x_715) ;  /* 0x000000a000007945 */ /* 0x000fe80003800000 */
[----:B------:R-:W-:Y:S05]  /*163d0*/  @P6 BRA `(.L_x_716) ;  /* 0x0000000000206947 */ /* 0x000fea0003800000 */
[----:B-1----:R-:W-:Y:S01]  /*163e0*/  IMAD R0, R24, R16, RZ ;  /* 0x0000001018007224 */ /* 0x002fe200078e02ff */
[----:B------:R-:W-:-:S04]  /*163f0*/  ULDC.64 UR4, c[0x0][0x2b0] ;  /* 0x0000ac0000047ab9 */ /* 0x000fc80000000a00 */
[----:B------:R-:W-:-:S04]  /*16400*/  IADD3 R3, P0, R0, R18, RZ ;  /* 0x0000001200037210 */ /* 0x000fc80007f1e0ff */
[----:B------:R-:W-:Y:S02]  /*16410*/  LEA.HI.X.SX32 R0, R0, R17, 0x1, P0 ;  /* 0x0000001100007211 */ /* 0x000fe400000f0eff */
[----:B------:R-:W-:-:S04]  /*16420*/  LEA R2, P0, R3, UR4, 0x2 ;  /* 0x0000000403027c11 */ /* 0x000fc8000f8010ff */
[----:B------:R-:W-:Y:S01]  /*16430*/  LEA.HI.X R3, R3, UR5, R0, 0x2, P0 ;  /* 0x0000000503037c11 */ /* 0x000fe200080f1400 */
[----:B------:R-:W-:-:S05]  /*16440*/  IMAD.MOV.U32 R0, RZ, RZ, 0x7f800000 ;  /* 0x7f800000ff007424 */ /* 0x000fca00078e00ff */
[----:B------:R1:W-:Y:S03]  /*16450*/  STG.E desc[UR20][R2.64], R0 ;  /* 0x0000000002007986 */ /* 0x0003e6000c101914 */
.L_x_716:
[----:B------:R-:W-:Y:S05]  /*16460*/  BSYNC B0 ;  /* 0x0000000000007941 */ /* 0x000fea0003800000 */
.L_x_715:
        /* <DEDUP_REMOVED lines=10> */
.L_x_718:
[----:B------:R-:W-:Y:S05]  /*16510*/  BSYNC B0 ;  /* 0x0000000000007941 */ /* 0x000fea0003800000 */
.L_x_717:
[----:B------:R-:W-:Y:S01]  /*16520*/  ISETP.NE.AND P0, PT, R27, RZ, PT ;  /* 0x000000ff1b00720c */ /* 0x000fe20003f05270 */
[----:B------:R-:W-:-:S12]  /*16530*/  BSSY B0, `(.L_x_719) ;  /* 0x000000a000007945 */ /* 0x000fd80003800000 */
        /* <DEDUP_REMOVED lines=9> */
.L_x_720:
[----:B------:R-:W-:Y:S05]  /*165d0*/  BSYNC B0 ;  /* 0x0000000000007941 */ /* 0x000fea0003800000 */
.L_x_719:
        /* <DEDUP_REMOVED lines=11> */
.L_x_722:
[----:B------:R-:W-:Y:S05]  /*16690*/  BSYNC B0 ;  /* 0x0000000000007941 */ /* 0x000fea0003800000 */
.L_x_721:
        /* <DEDUP_REMOVED lines=11> */
.L_x_724:
[----:B------:R-:W-:Y:S05]  /*16750*/  BSYNC B0 ;  /* 0x0000000000007941 */ /* 0x000fea0003800000 */
.L_x_723:
        /* <DEDUP_REMOVED lines=10> */
.L_x_726:
[----:B------:R-:W-:Y:S05]  /*16800*/  BSYNC B0 ;  /* 0x0000000000007941 */ /* 0x000fea0003800000 */
.L_x_725:
[----:B------:R-:W-:Y:S05]  /*16810*/  @P2 EXIT ;  /* 0x000000000000294d */ /* 0x000fea0003800000 */
[----:B-1----:R-:W-:Y:S01]  /*16820*/  IMAD R0, R21, R16, RZ ;  /* 0x0000001015007224 */ /* 0x002fe200078e02ff */
[----:B------:R-:W-:-:S04]  /*16830*/  ULDC.64 UR4, c[0x0][0x2b0] ;  /* 0x0000ac0000047ab9 */ /* 0x000fc80000000a00 */
[----:B------:R-:W-:-:S04]  /*16840*/  IADD3 R3, P0, R0, R18, RZ ;  /* 0x0000001200037210 */ /* 0x000fc80007f1e0ff */
[----:B------:R-:W-:Y:S02]  /*16850*/  LEA.HI.X.SX32 R0, R0, R17, 0x1, P0 ;  /* 0x0000001100007211 */ /* 0x000fe400000f0eff */
[----:B------:R-:W-:-:S04]  /*16860*/  LEA R2, P0, R3, UR4, 0x2 ;  /* 0x0000000403027c11 */ /* 0x000fc8000f8010ff */
[----:B------:R-:W-:Y:S01]  /*16870*/  LEA.HI.X R3, R3, UR5, R0, 0x2, P0 ;  /* 0x0000000503037c11 */ /* 0x000fe200080f1400 */
[----:B------:R-:W-:-:S05]  /*16880*/  IMAD.MOV.U32 R0, RZ, RZ, 0x7f800000 ;  /* 0x7f800000ff007424 */ /* 0x000fca00078e00ff */
[----:B------:R-:W-:Y:S01]  /*16890*/  STG.E desc[UR20][R2.64], R0 ;  /* 0x0000000002007986 */ /* 0x000fe2000c101914 */
[----:B------:R-:W-:Y:S05]  /*168a0*/  EXIT ;  /* 0x000000000000794d */ /* 0x000fea0003800000 */
.L_x_727:
        /* <DEDUP_REMOVED lines=13> */
.L_x_1423:


//--------------------- .text._ZN5flash16flash_fwd_kernelI23Flash_fwd_kernel_traitsILi64ELi128ELi64ELi4ELb0ELb0EN7cutlass10bfloat16_tE19Flash_kernel_traitsILi64ELi128ELi64ELi4ES3_EELb1ELb1ELb0ELb0ELb1ELb1ELb0ELb0EEEvNS_16Flash_fwd_paramsE --------------------------
	.section	.text._ZN5flash16flash_fwd_kernelI23Flash_fwd_kernel_traitsILi64ELi128ELi64ELi4ELb0ELb0EN7cutlass10bfloat16_tE19Flash_kernel_traitsILi64ELi128ELi64ELi4ES3_EELb1ELb1ELb0ELb0ELb1ELb1ELb0ELb0EEEvNS_16Flash_fwd_paramsE,"ax",@progbits
	.align	128
        .global         _ZN5flash16flash_fwd_kernelI23Flash_fwd_kernel_traitsILi64ELi128ELi64ELi4ELb0ELb0EN7cutlass10bfloat16_tE19Flash_kernel_traitsILi64ELi128ELi64ELi4ES3_EELb1ELb1ELb0ELb0ELb1ELb1ELb0ELb0EEEvNS_16Flash_fwd_paramsE
        .type           _ZN5flash16flash_fwd_kernelI23Flash_fwd_kernel_traitsILi64ELi128ELi64ELi4ELb0ELb0EN7cutlass10bfloat16_tE19Flash_kernel_traitsILi64ELi128ELi64ELi4ES3_EELb1ELb1ELb0ELb0ELb1ELb1ELb0ELb0EEEvNS_16Flash_fwd_paramsE,@function
        .size           _ZN5flash16flash_fwd_kernelI23Flash_fwd_kernel_traitsILi64ELi128ELi64ELi4ELb0ELb0EN7cutlass10bfloat16_tE19Flash_kernel_traitsILi64ELi128ELi64ELi4ES3_EELb1ELb1ELb0ELb0ELb1ELb1ELb0ELb0EEEvNS_16Flash_fwd_paramsE,(.L_x_1424 - _ZN5flash16flash_fwd_kernelI23Flash_fwd_kernel_traitsILi64ELi128ELi64ELi4ELb0ELb0EN7cutlass10bfloat16_tE19Flash_kernel_traitsILi64ELi128ELi64ELi4ES3_EELb1ELb1ELb0ELb0ELb1ELb1ELb0ELb0EEEvNS_16Flash_fwd_paramsE)
        .other          _ZN5flash16flash_fwd_kernelI23Flash_fwd_kernel_traitsILi64ELi128ELi64ELi4ELb0ELb0EN7cutlass10bfloat16_tE19Flash_kernel_traitsILi64ELi128ELi64ELi4ES3_EELb1ELb1ELb0ELb0ELb1ELb1ELb0ELb0EEEvNS_16Flash_fwd_paramsE,@"STO_CUDA_ENTRY STV_DEFAULT"
_ZN5flash16flash_fwd_kernelI23Flash_fwd_kernel_traitsILi64ELi128ELi64ELi4ELb0ELb0EN7cutlass10bfloat16_tE19Flash_kernel_traitsILi64ELi128ELi64ELi4ES3_EELb1ELb1ELb0ELb0ELb1ELb1ELb0ELb0EEEvNS_16Flash_fwd_paramsE:
.text._ZN5flash16flash_fwd_kernelI23Flash_fwd_kernel_traitsILi64ELi128ELi64ELi4ELb0ELb0EN7cutlass10bfloat16_tE19Flash_kernel_traitsILi64ELi128ELi64ELi4ES3_EELb1ELb1ELb0ELb0ELb1ELb1ELb0ELb0EEEvNS_16Flash_fwd_paramsE:
[----:B------:R-:W-:Y:S08]  /*0000*/  LDC R1, c[0x0][0x28] ;  /* 0x00000a00ff017b82 */ /* 0x000ff00000000800 */
[----:B------:R-:W1:Y:S01]  /*0010*/  LDC R137, c[0x0][0x3a8] ;  /* 0x0000ea00ff897b82 */ /* 0x000e620000000800 */
[----:B------:R-:W-:Y:S01]  /*0020*/  ULDC.U8 UR4, c[0x0][0x3b4] ;  /* 0x0000ed0000047ab9 */ /* 0x000fe20000000000 */
[----:B------:R-:W-:Y:S01]  /*0030*/  ULDC.64 UR32, c[0x0][0x3a0] ;  /* 0x0000e80000207ab9 */ /* 0x000fe20000000a00 */
[----:B------:R-:W-:Y:S01]  /*0040*/  ISETP.NE.AND P3, PT, RZ, UR4, PT ;  /* 0x00000004ff007c0c */ /* 0x000fe2000bf65270 */
[----:B------:R-:W-:Y:S01]  /*0050*/  IMAD.U32 R10, RZ, RZ, UR32 ;  /* 0x00000020ff0a7e24 */ /* 0x000fe2000f8e00ff */
[----:B------:R-:W-:Y:S01]  /*0060*/  ULDC.64 UR30, c[0x0][0x208] ;  /* 0x00008200001e7ab9 */ /* 0x000fe20000000a00 */
[----:B------:R-:W-:-:S02]  /*0070*/  IMAD.U32 R11, RZ, RZ, UR33 ;  /* 0x00000021ff0b7e24 */ /* 0x000fc4000f8e00ff */
[----:B------:R-:W2:Y:S01]  /*0080*/  LDC R118, c[0x0][0x3ac] ;  /* 0x0000eb00ff767b82 */ /* 0x000ea20000000800 */
[----:B------:R-:W3:Y:S01]  /*0090*/  S2R R122, SR_CTAID.X ;  /* 0x00000000007a7919 */ /* 0x000ee20000002500 */
[----:B------:R-:W-:-:S06]  /*00a0*/  ULDC UR23, c[0x0][0x2c4] ;  /* 0x0000b10000177ab9 */ /* 0x000fcc0000000800 */
[----:B------:R-:W4:Y:S01]  /*00b0*/  @P3 LDG.E.64 R10, desc[UR30][R10.64] ;  /* 0x0000001e0a0a3981 */ /* 0x000f22000c1e1b00 */
[----:B------:R-:W5:Y:S01]  /*00c0*/  LDC.64 R4, c[0x0][0x300] ;  /* 0x0000c000ff047b82 */ /* 0x000f620000000a00 */
[----:B-1----:R-:W-:Y:S02]  /*00d0*/  @P3 IMAD.MOV.U32 R2, RZ, RZ, R137 ;  /* 0x000000ffff023224 */ /* 0x002fe400078e0089 */
[----:B--2---:R-:W-:-:S05]  /*00e0*/  @P3 IMAD.MOV.U32 R3, RZ, RZ, R118 ;  /* 0x000000ffff033224 */ /* 0x004fca00078e0076 */
[----:B------:R1:W2:Y:S01]  /*00f0*/  @P3 LDG.E.64 R6, desc[UR30][R2.64] ;  /* 0x0000001e02063981 */ /* 0x0002a2000c1e1b00 */
[----:B------:R-:W3:Y:S01]  /*0100*/  S2R R15, SR_CTAID.Y ;  /* 0x00000000000f7919 */ /* 0x000ee20000002600 */
[----:B-----5:R-:W-:Y:S01]  /*0110*/  ISETP.NE.U32.AND P2, PT, R4, RZ, PT ;  /* 0x000000ff0400720c */ /* 0x020fe20003f45070 */
[----:B------:R-:W3:Y:S03]  /*0120*/  S2R R9, SR_CTAID.Z ;  /* 0x0000000000097919 */ /* 0x000ee60000002700 */
[----:B------:R-:W-:Y:S01]  /*0130*/  ISETP.NE.AND.EX P2, PT, R5, RZ, PT, P2 ;  /* 0x000000ff0500720c */ /* 0x000fe20003f45320 */
[----:B------:R-:W5:-:S12]  /*0140*/  S2R R119, SR_TID.X ;  /* 0x0000000000777919 */ /* 0x000f580000002100 */
[----:B------:R-:W5:Y:S08]  /*0150*/  @P2 LDC.64 R12, c[0x0][0x300] ;  /* 0x0000c000ff0c2b82 */ /* 0x000f700000000a00 */
[----:B-1----:R-:W1:Y:S01]  /*0160*/  LDC.64 R2, c[0x0][0x308] ;  /* 0x0000c200ff027b82 */ /* 0x002e620000000a00 */
[----:B---3--:R-:W-:-:S04]  /*0170*/  LOP3.LUT R0, R9, R122, R15, 0xfe, !PT ;  /* 0x0000007a09007212 */ /* 0x008fc800078efe0f */
[----:B-----5:R-:W-:-:S03]  /*0180*/  LOP3.LUT P4, RZ, R0, R119, RZ, 0xfc, !PT ;  /* 0x0000007700ff7212 */ /* 0x020fc6000788fcff */
[----:B------:R-:W2:Y:S01]  /*0190*/  @P3 LDC R0, c[0x0][0x3b0] ;  /* 0x0000ec00ff003b82 */ /* 0x000ea20000000800 */
[----:B------:R-:W-:Y:S01]  /*01a0*/  @P2 IMAD.WIDE R12, R15, 0x4, R12 ;  /* 0x000000040f0c2825 */ /* 0x000fe200078e020c */
[----:B-1----:R-:W-:-:S03]  /*01b0*/  ISETP.NE.U32.AND P1, PT, R2, RZ, PT ;  /* 0x000000ff0200720c */ /* 0x002fc60003f25070 */
[----:B------:R-:W-:-:S05]  /*01c0*/  IMAD.MOV.U32 R2, RZ, RZ, RZ ;  /* 0x000000ffff027224 */ /* 0x000fca00078e00ff */
[----:B------:R-:W1:Y:S01]  /*01d0*/  @!P4 LDC.64 R16, c[0x0][0x3b8] ;  /* 0x0000ee00ff10cb82 */ /* 0x000e620000000a00 */
[----:B------:R-:W-:-:S13]  /*01e0*/  ISETP.NE.AND.EX P1, PT, R3, RZ, PT, P1 ;  /* 0x000000ff0300720c */ /* 0x000fda0003f25310 */
[----:B------:R-:W3:Y:S02]  /*01f0*/  @P1 LDC.64 R4, c[0x0][0x308] ;  /* 0x0000c200ff041b82 */ /* 0x000ee40000000a00 */
[----:B---3--:R-:W-:Y:S01]  /*0200*/  @P1 IMAD.WIDE R4, R15, 0x4, R4 ;  /* 0x000000040f041825 */ /* 0x008fe200078e0204 */
[----:B----4-:R-:W-:Y:S02]  /*0210*/  @P3 R2UR UR32, R10 ;  /* 0x000000000a2032ca */ /* 0x010fe400000e0000 */
[----:B------:R-:W-:-:S11]  /*0220*/  @P3 R2UR UR33, R11 ;  /* 0x000000000b2132ca */ /* 0x000fd600000e0000 */
[----:B------:R-:W-:Y:S02]  /*0230*/  IMAD.U32 R10, RZ, RZ, UR32 ;  /* 0x00000020ff0a7e24 */ /* 0x000fe4000f8e00ff */
[----:B------:R-:W-:-:S05]  /*0240*/  IMAD.U32 R11, RZ, RZ, UR33 ;  /* 0x00000021ff0b7e24 */ /* 0x000fca000f8e00ff */
[----:B-1----:R-:W-:Y:S01]  /*0250*/  @!P4 STG.E.64 desc[UR30][R16.64], R10 ;  /* 0x0000000a1000c986 */ /* 0x002fe2000c101b1e */
[----:B--2---:R-:W-:-:S05]  /*0260*/  @P3 IADD3 R137, P0, R6, R0, RZ ;  /* 0x0000000006893210 */ /* 0x004fca0007f1e0ff */
[----:B------:R-:W-:Y:S02]  /*0270*/  @P3 IMAD.X R118, RZ, RZ, R7, P0 ;  /* 0x000000ffff763224 */ /* 0x000fe400000e0607 */
[----:B------:R-:W-:Y:S02]  /*0280*/  @!P4 IMAD.MOV.U32 R6, RZ, RZ, R137 ;  /* 0x000000ffff06c224 */ /* 0x000fe400078e0089 */
[----:B------:R-:W-:-:S05]  /*0290*/  @!P4 IMAD.MOV.U32 R7, RZ, RZ, R118 ;  /* 0x000000ffff07c224 */ /* 0x000fca00078e0076 */
[----:B------:R1:W-:Y:S04]  /*02a0*/  @!P4 STG.E.64 desc[UR30][R16.64+0x8], R6 ;  /* 0x000008061000c986 */ /* 0x0003e8000c101b1e */
[----:B------:R-:W2:Y:S04]  /*02b0*/  @P2 LDG.E R2, desc[UR30][R12.64] ;  /* 0x0000001e0c022981 */ /* 0x000ea8000c1e1900 */
[----:B------:R-:W2:Y:S01]  /*02c0*/  @P1 LDG.E R120, desc[UR30][R4.64] ;  /* 0x0000001e04781981 */ /* 0x000ea2000c1e1900 */
[----:B------:R-:W-:-:S05]  /*02d0*/  IMAD.SHL.U32 R124, R122, 0x80, RZ ;  /* 0x000000807a7c7824 */ /* 0x000fca00078e00ff */
[----:B------:R-:W-:Y:S01]  /*02e0*/  ISETP.GE.AND P0, PT, R124, UR23, PT ;  /* 0x000000177c007c0c */ /* 0x000fe2000bf06270 */
[----:B-1----:R-:W1:Y:S08]  /*02f0*/  @!P1 LDC.64 R6, c[0x0][0x318] ;  /* 0x0000c600ff069b82 */ /* 0x002e700000000a00 */
[----:B------:R-:W3:Y:S01]  /*0300*/  @!P1 LDC.64 R4, c[0x0][0x2c8] ;  /* 0x0000b200ff049b82 */ /* 0x000ee20000000a00 */
[----:B-1----:R-:W-:-:S04]  /*0310*/  @!P1 ISETP.NE.U32.AND P2, PT, R6, RZ, PT ;  /* 0x000000ff0600920c */ /* 0x002fc80003f45070 */
[----:B------:R-:W-:-:S04]  /*0320*/  @!P1 ISETP.NE.AND.EX P2, PT, R7, RZ, PT, P2 ;  /* 0x000000ff0700920c */ /* 0x000fc80003f45320 */
[----:B---3--:R-:W-:Y:S01]  /*0330*/  @!P1 SEL R5, R5, RZ, P2 ;  /* 0x000000ff05059207 */ /* 0x008fe20001000000 */
[----:B--2---:R-:W-:-:S03]  /*0340*/  @P1 IMAD.IADD R120, R120, 0x1, -R2 ;  /* 0x0000000178781824 */ /* 0x004fc600078e0a02 */
[----:B------:R-:W-:Y:S01]  /*0350*/  @!P1 IADD3 R120, R5, R4, -R2 ;  /* 0x0000000405789210 */ /* 0x000fe20007ffe802 */
[----:B------:R-:W-:Y:S06]  /*0360*/  @P0 EXIT ;  /* 0x000000000000094d */ /* 0x000fec0003800000 */
[----:B------:R-:W-:Y:S01]  /*0370*/  VIADD R0, R124, 0xbf ;  /* 0x000000bf7c007836 */ /* 0x000fe20000000000 */
[----:B------:R-:W-:Y:S01]  /*0380*/  ULDC UR22, c[0x0][0x398] ;  /* 0x0000e60000167ab9 */ /* 0x000fe20000000800 */
[C---:B------:R-:W-:Y:S01]  /*0390*/  VIADD R5, R120.reuse, 0x3f ;  /* 0x0000003f78057836 */ /* 0x040fe20000000000 */
[----:B------:R-:W-:Y:S01]  /*03a0*/  SHF.R.S32.HI R4, RZ, 0x1f, R119 ;  /* 0x0000001fff047819 */ /* 0x000fe20000011477 */
[----:B------:R-:W-:Y:S01]  /*03b0*/  ULDC UR6, c[0x0][0x270] ;  /* 0x00009c0000067ab9 */ /* 0x000fe20000000800 */
[----:B------:R-:W-:Y:S02]  /*03c0*/  IADD3 R0, R120, -UR23, R0 ;  /* 0x8000001778007c10 */ /* 0x000fe4000fffe000 */
[----:B------:R-:W-:Y:S02]  /*03d0*/  SHF.R.S32.HI R3, RZ, 0x1f, R5 ;  /* 0x0000001fff037819 */ /* 0x000fe40000011405 */
[----:B------:R-:W-:Y:S01]  /*03e0*/  LEA.HI R123, R4, R119, RZ, 0x5 ;  /* 0x00000077047b7211 */ /* 0x000fe200078f28ff */
[----:B------:R-:W-:Y:S01]  /*03f0*/  VIADD R0, R0, UR22 ;  /* 0x0000001600007c36 */ /* 0x000fe20008000000 */
[----:B------:R-:W-:-:S02]  /*0400*/  LEA.HI R3, R3, R5, RZ, 0x6 ;  /* 0x0000000503037211 */ /* 0x000fc400078f30ff */
[----:B------:R-:W-:Y:S02]  /*0410*/  LOP3.LUT R125, R123, 0xffffffe0, RZ, 0xc0, !PT ;  /* 0xffffffe07b7d7812 */ /* 0x000fe400078ec0ff */
[----:B------:R-:W-:Y:S02]  /*0420*/  SHF.R.S32.HI R132, RZ, 0x1f, R0 ;  /* 0x0000001fff847819 */ /* 0x000fe40000011400 */
[----:B------:R-:W-:Y:S01]  /*0430*/  SHF.R.S32.HI R3, RZ, 0x6, R3 ;  /* 0x00000006ff037819 */ /* 0x000fe20000011403 */
[----:B------:R-:W-:Y:S01]  /*0440*/  IMAD.IADD R125, R119, 0x1, -R125 ;  /* 0x00000001777d7824 */ /* 0x000fe200078e0a7d */
[----:B------:R-:W-:Y:S01]  /*0450*/  LEA.HI R132, R132, R0, RZ, 0x6 ;  /* 0x0000000084847211 */ /* 0x000fe200078f30ff */
[----:B------:R-:W-:-:S03]  /*0460*/  IMAD R0, R15, UR6, R9 ;  /* 0x000000060f007c24 */ /* 0x000fc6000f8e0209 */
[----:B------:R-:W-:Y:S01]  /*0470*/  SHF.R.S32.HI R132, RZ, 0x6, R132 ;  /* 0x00000006ff847819 */ /* 0x000fe20000011484 */
[----:B------:R-:W-:-:S03]  /*0480*/  IMAD.SHL.U32 R0, R0, 0x20, RZ ;  /* 0x0000002000007824 */ /* 0x000fc600078e00ff */
[----:B------:R-:W-:Y:S02]  /*0490*/  VIMNMX R132, R3, R132, PT ;  /* 0x0000008403847248 */ /* 0x000fe40003fe0100 */
[--C-:B------:R-:W-:Y:S02]  /*04a0*/  IADD3 R137, P1, P0, R0, R137, R125.reuse ;  /* 0x0000008900897210 */ /* 0x100fe4000783e07d */
[----:B------:R-:W-:Y:S02]  /*04b0*/  ISETP.GE.AND P2, PT, R132, 0x1, PT ;  /* 0x000000018400780c */ /* 0x000fe40003f46270 */
[----:B------:R-:W-:Y:S02]  /*04c0*/  SHF.R.S32.HI R0, RZ, 0x1f, R0 ;  /* 0x0000001fff007819 */ /* 0x000fe40000011400 */
[----:B------:R-:W-:-:S04]  /*04d0*/  SHF.R.S32.HI R3, RZ, 0x1f, R125 ;  /* 0x0000001fff037819 */ /* 0x000fc8000001147d */
[----:B------:R-:W-:-:S05]  /*04e0*/  IADD3.X R118, R0, R118, R3, P1, P0 ;  /* 0x0000007600767210 */ /* 0x000fca0000fe0403 */
[----:B------:R-:W-:Y:S05]  /*04f0*/  @!P2 BRA `(.L_x_728) ;  /* 0x000000dc0064a947 */ /* 0x000fea0003800000 */
[----:B------:R-:W1:Y:S01]  /*0500*/  LDC R7, c[0x0][0x278] ;  /* 0x00009e00ff077b82 */ /* 0x000e620000000800 */
[CC--:B------:R-:W-:Y:S01]  /*0510*/  LEA.HI R5, R4.reuse, R119.reuse, RZ, 0x3 ;  /* 0x0000007704057211 */ /* 0x0c0fe200078f18ff */
[----:B------:R-:W-:Y:S01]  /*0520*/  ULDC.64 UR10, c[0x0][0x248] ;  /* 0x00009200000a7ab9 */ /* 0x000fe20000000a00 */
[----:B------:R-:W-:Y:S01]  /*0530*/  LEA.HI R3, R4, R119, RZ, 0x6 ;  /* 0x0000007704037211 */ /* 0x000fe200078f30ff */
[----:B------:R-:W-:Y:S01]  /*0540*/  ULDC.64 UR18, c[0x0][0x250] ;  /* 0x0000940000127ab9 */ /* 0x000fe20000000a00 */
[----:B------:R-:W-:Y:S01]  /*0550*/  SHF.R.S32.HI R196, RZ, 0x3, R5 ;  /* 0x00000003ffc47819 */ /* 0x000fe20000011405 */
[----:B------:R-:W-:Y:S01]  /*0560*/  USHF.L.U64.HI UR20, UR10, 0x6, UR11 ;  /* 0x000000060a147899 */ /* 0x000fe2000801020b */
[----:B------:R-:W-:Y:S01]  /*0570*/  LOP3.LUT R28, R5, 0xfffffff8, RZ, 0xc0, !PT ;  /* 0xfffffff8051c7812 */ /* 0x000fe200078ec0ff */
[----:B------:R-:W-:Y:S01]  /*0580*/  IMAD.SHL.U32 R3, R3, 0x8, RZ ;  /* 0x0000000803037824 */ /* 0x000fe200078e00ff */
[----:B------:R-:W-:Y:S01]  /*0590*/  USHF.L.U64.HI UR12, UR18, 0x6, UR19 ;  /* 0x00000006120c7899 */ /* 0x000fe20008010213 */
[----:B------:R-:W-:Y:S01]  /*05a0*/  IMAD.SHL.U32 R187, R196, 0x40, RZ ;  /* 0x00000040c4bb7824 */ /* 0x000fe200078e00ff */
[----:B------:R-:W-:Y:S01]  /*05b0*/  USHF.L.U32 UR21, UR10, 0x6, URZ ;  /* 0x000000060a157899 */ /* 0x000fe2000800063f */
[----:B------:R-:W-:Y:S01]  /*05c0*/  IMAD.IADD R28, R119, 0x1, -R28 ;  /* 0x00000001771c7824 */ /* 0x000fe200078e0a1c */
[----:B------:R-:W-:Y:S01]  /*05d0*/  USHF.L.U32 UR13, UR18, 0x6, URZ ;  /* 0x00000006120d7899 */ /* 0x000fe2000800063f */
[----:B------:R-:W-:Y:S01]  /*05e0*/  VIADD R121, R132, 0xffffffff ;  /* 0xffffffff84797836 */ /* 0x000fe20000000000 */
[----:B------:R-:W-:Y:S01]  /*05f0*/  LOP3.LUT R187, R187, 0x1c0, RZ, 0xc0, !PT ;  /* 0x000001c0bbbb7812 */ /* 0x000fe200078ec0ff */
[----:B------:R-:W-:Y:S01]  /*0600*/  IMAD.SHL.U32 R192, R28, 0x8, RZ ;  /* 0x000000081cc07824 */ /* 0x000fe200078e00ff */
[----:B------:R-:W-:Y:S01]  /*0610*/  SHF.R.S32.HI R197, RZ, 0x1f, R196 ;  /* 0x0000001fffc57819 */ /* 0x000fe200000114c4 */
[----:B------:R-:W-:Y:S01]  /*0620*/  IMAD R6, R121, UR20, RZ ;  /* 0x0000001479067c24 */ /* 0x000fe2000f8e02ff */
[----:B------:R-:W-:Y:S01]  /*0630*/  SHF.R.S32.HI R10, RZ, 0x1f, R121 ;  /* 0x0000001fff0a7819 */ /* 0x000fe20000011479 */
[----:B------:R-:W-:Y:S01]  /*0640*/  ULDC.64 UR4, c[0x0][0x228] ;  /* 0x00008a0000047ab9 */ /* 0x000fe20000000a00 */
[----:B------:R-:W-:Y:S01]  /*0650*/  LOP3.LUT R0, R187, 0x38, R192, 0xf8, !PT ;  /* 0x00000038bb007812 */ /* 0x000fe200078ef8c0 */
[----:B------:R-:W2:Y:S01]  /*0660*/  S2UR UR14, SR_CgaCtaId ;  /* 0x00000000000e79c3 */ /* 0x000ea20000008800 */
[----:B------:R-:W-:Y:S01]  /*0670*/  SHF.R.U32.HI R187, RZ, 0x3, R187 ;  /* 0x00000003ffbb7819 */ /* 0x000fe200000116bb */
[----:B------:R-:W-:Y:S01]  /*0680*/  IMAD R6, R10, UR21, R6 ;  /* 0x000000150a067c24 */ /* 0x000fe2000f8e0206 */
[----:B-1----:R-:W-:Y:S01]  /*0690*/  IABS R8, R7 ;  /* 0x0000000700087213 */ /* 0x002fe20000000000 */
[----:B------:R-:W-:Y:S01]  /*06a0*/  ULDC.64 UR6, c[0x0][0x258] ;  /* 0x0000960000067ab9 */ /* 0x000fe20000000a00 */
[----:B------:R-:W-:Y:S01]  /*06b0*/  LOP3.LUT R187, R0, R187, RZ, 0x3c, !PT ;  /* 0x000000bb00bb7212 */ /* 0x000fe200078e3cff */
[----:B------:R-:W-:Y:S01]  /*06c0*/  IMAD R0, R121, UR12, RZ ;  /* 0x0000000c79007c24 */ /* 0x000fe2000f8e02ff */
[----:B------:R-:W1:Y:S01]  /*06d0*/  I2F.RP R12, R8 ;  /* 0x00000008000c7306 */ /* 0x000e620000209400 */
[----:B------:R-:W-:Y:S01]  /*06e0*/  IADD3 R18, P0, R196, R2, RZ ;  /* 0x00000002c4127210 */ /* 0x000fe20007f1e0ff */
[----:B------:R-:W-:Y:S01]  /*06f0*/  ULDC.64 UR8, c[0x0][0x240] ;  /* 0x0000900000087ab9 */ /* 0x000fe20000000a00 */
[----:B------:R-:W-:Y:S01]  /*0700*/  LOP3.LUT R187, R187, 0x7ffffe00, R3, 0xf8, !PT ;  /* 0x7ffffe00bbbb7812 */ /* 0x000fe200078ef803 */
[----:B------:R-:W-:Y:S01]  /*0710*/  IMAD R0, R10, UR13, R0 ;  /* 0x0000000d0a007c24 */ /* 0x000fe2000f8e0200 */
[----:B------:R-:W-:Y:S01]  /*0720*/  IABS R3, R9 ;  /* 0x0000000900037213 */ /* 0x000fe20000000000 */
[----:B------:R-:W-:Y:S01]  /*0730*/  USHF.L.U32 UR15, UR10, 0x5, URZ ;  /* 0x000000050a0f7899 */ /* 0x000fe2000800063f */
[----:B------:R-:W-:Y:S01]  /*0740*/  SHF.R.S32.HI R14, RZ, 0x1f, R15 ;  /* 0x0000001fff0e7819 */ /* 0x000fe2000001140f */
[----:B------:R-:W-:Y:S01]  /*0750*/  USHF.L.U32 UR17, UR18, 0x5, URZ ;  /* 0x0000000512117899 */ /* 0x000fe2000800063f */
[----:B------:R-:W-:Y:S01]  /*0760*/  LEA.HI.X.SX32 R2, R2, R197, 0x1, P0 ;  /* 0x000000c502027211 */ /* 0x000fe200000f0eff */
[----:B------:R-:W-:Y:S01]  /*0770*/  IMAD.WIDE R196, R122, 0x80, R196 ;  /* 0x000000807ac47825 */ /* 0x000fe200078e02c4 */
[----:B------:R-:W-:Y:S01]  /*0780*/  SHF.R.S32.HI R193, RZ, 0x1f, R192 ;  /* 0x0000001fffc17819 */ /* 0x000fe200000114c0 */
[----:B------:R-:W-:Y:S01]  /*0790*/  USHF.L.U64.HI UR16, UR18, 0x5, UR19 ;  /* 0x0000000512107899 */ /* 0x000fe20008010213 */
[----:B------:R-:W-:Y:S01]  /*07a0*/  LEA.HI R4, R4, R119, RZ, 0x4 ;  /* 0x0000007704047211 */ /* 0x000fe200078f20ff */
[----:B------:R-:W-:Y:S01]  /*07b0*/  IMAD R22, R14, UR4, RZ ;  /* 0x000000040e167c24 */ /* 0x000fe2000f8e02ff */
[----:B-1----:R-:W1:Y:S01]  /*07c0*/  MUFU.RCP R12, R12 ;  /* 0x0000000c000c7308 */ /* 0x002e620000001000 */
[----:B------:R-:W-:Y:S01]  /*07d0*/  IMAD R20, R2, UR10, RZ ;  /* 0x0000000a02147c24 */ /* 0x000fe2000f8e02ff */
[----:B------:R-:W-:Y:S01]  /*07e0*/  ISETP.NE.AND P2, PT, R7, RZ, PT ;  /* 0x000000ff0700720c */ /* 0x000fe20003f45270 */
[C---:B------:R-:W-:Y:S01]  /*07f0*/  IMAD R22, R15.reuse, UR5, R22 ;  /* 0x000000050f167c24 */ /* 0x040fe2000f8e0216 */
[----:B------:R-:W-:Y:S01]  /*0800*/  SHF.R.S32.HI R123, RZ, 0x5, R123 ;  /* 0x00000005ff7b7819 */ /* 0x000fe2000001147b */
[----:B------:R-:W-:Y:S01]  /*0810*/  IMAD.WIDE.U32 R16, R15, UR4, R192 ;  /* 0x000000040f107c25 */ /* 0x000fe2000f8e00c0 */
[----:B------:R-:W-:Y:S01]  /*0820*/  ULDC.64 UR4, c[0x0][0x230] ;  /* 0x00008c0000047ab9 */ /* 0x000fe20000000a00 */
[----:B------:R-:W-:Y:S01]  /*0830*/  SHF.R.S32.HI R194, RZ, 0x1f, R125 ;  /* 0x0000001fffc27819 */ /* 0x000fe2000001147d */
[----:B------:R-:W-:Y:S01]  /*0840*/  UIADD3 UR27, UR32, -0x61c88647, URZ ;  /* 0x9e3779b9201b7890 */ /* 0x000fe2000fffe03f */
[----:B------:R-:W-:Y:S01]  /*0850*/  IMAD R20, R18, UR11, R20 ;  /* 0x0000000b12147c24 */ /* 0x000fe2000f8e0214 */
[----:B------:R-:W-:Y:S01]  /*0860*/  LOP3.LUT R138, R118, UR32, RZ, 0x3c, !PT ;  /* 0x00000020768a7c12 */ /* 0x000fe2000f8e3cff */
[----:B------:R-:W-:Y:S01]  /*0870*/  IMAD.IADD R23, R17, 0x1, R22 ;  /* 0x0000000111177824 */ /* 0x000fe200078e0216 */
[----:B------:R-:W-:Y:S01]  /*0880*/  LEA.HI R194, R194, R125, RZ, 0x2 ;  /* 0x0000007dc2c27211 */ /* 0x000fe200078f10ff */
[----:B------:R-:W-:Y:S01]  /*0890*/  IMAD.MOV.U32 R22, RZ, RZ, R16 ;  /* 0x000000ffff167224 */ /* 0x000fe200078e0010 */
[----:B------:R-:W-:Y:S01]  /*08a0*/  LOP3.LUT R16, R4, 0xfffffff0, RZ, 0xc0, !PT ;  /* 0xfffffff004107812 */ /* 0x000fe200078ec0ff */
[----:B------:R-:W-:Y:S01]  /*08b0*/  IMAD R2, R2, UR18, RZ ;  /* 0x0000001202027c24 */ /* 0x000fe2000f8e02ff */
[----:B------:R-:W-:Y:S01]  /*08c0*/  SHF.R.S32.HI R194, RZ, 0x2, R194 ;  /* 0x00000002ffc27819 */ /* 0x000fe200000114c2 */
[----:B-1----:R-:W-:-:S02]  /*08d0*/  VIADD R12, R12, 0xffffffe ;  /* 0x0ffffffe0c0c7836 */ /* 0x002fc40000000000 */
[----:B------:R-:W-:Y:S02]  /*08e0*/  IMAD.IADD R16, R119, 0x1, -R16 ;  /* 0x0000000177107824 */ /* 0x000fe400078e0a10 */
[----:B------:R-:W1:Y:S01]  /*08f0*/  F2I.FTZ.U32.TRUNC.NTZ R13, R12 ;  /* 0x0000000c000d7305 */ /* 0x000e62000021f000 */
[----:B------:R-:W-:-:S04]  /*0900*/  IMAD.WIDE.U32 R22, R9, UR6, R22 ;  /* 0x0000000609167c25 */ /* 0x000fc8000f8e0016 */
[----:B------:R-:W-:Y:S02]  /*0910*/  IMAD R2, R18, UR19, R2 ;  /* 0x0000001312027c24 */ /* 0x000fe4000f8e0202 */
[----:B------:R-:W-:Y:S02]  /*0920*/  IMAD.MOV.U32 R195, RZ, RZ, R121 ;  /* 0x000000ffffc37224 */ /* 0x000fe400078e0079 */
[----:B------:R-:W-:Y:S02]  /*0930*/  IMAD R198, R123, 0x10, R124 ;  /* 0x000000107bc67824 */ /* 0x000fe400078e027c */
[----:B------:R-:W-:-:S03]  /*0940*/  IMAD.WIDE.U32 R232, R137, -0x2daee0ad, RZ ;  /* 0xd2511f5389e87825 */ /* 0x000fc600078e00ff */
[----:B------:R-:W-:Y:S01]  /*0950*/  IADD3 R198, R198, 0x1, R194 ;  /* 0x00000001c6c67810 */ /* 0x000fe20007ffe0c2 */
[--C-:B-1----:R-:W-:Y:S02]  /*0960*/  IMAD.MOV R11, RZ, RZ, -R13.reuse ;  /* 0x000000ffff0b7224 */ /* 0x102fe400078e0a0d */
[----:B------:R-:W-:Y:S01]  /*0970*/  IMAD.MOV.U32 R12, RZ, RZ, RZ ;  /* 0x000000ffff0c7224 */ /* 0x000fe200078e00ff */
[----:B------:R-:W-:Y:S01]  /*0980*/  IADD3 R198, R120, -UR23, R198 ;  /* 0x8000001778c67c10 */ /* 0x000fe2000fffe0c6 */
[----:B------:R-:W-:Y:S02]  /*0990*/  IMAD R11, R11, R8, RZ ;  /* 0x000000080b0b7224 */ /* 0x000fe400078e02ff */
[----:B------:R-:W-:Y:S02]  /*09a0*/  IMAD.SHL.U32 R231, R119, 0x2, RZ ;  /* 0x0000000277e77824 */ /* 0x000fe400078e00ff */
[----:B------:R-:W-:-:S03]  /*09b0*/  IMAD.HI.U32 R11, R13, R11, R12 ;  /* 0x0000000b0d0b7227 */ /* 0x000fc600078e000c */
[----:B------:R-:W-:Y:S01]  /*09c0*/  LOP3.LUT R231, R231, 0x6, RZ, 0xc0, !PT ;  /* 0x00000006e7e77812 */ /* 0x000fe200078ec0ff */
[----:B------:R-:W-:-:S04]  /*09d0*/  IMAD.WIDE.U32 R12, R18, UR10, R192 ;  /* 0x0000000a120c7c25 */ /* 0x000fc8000f8e00c0 */
[----:B------:R-:W-:-:S04]  /*09e0*/  IMAD.HI.U32 R11, R11, R3, RZ ;  /* 0x000000030b0b7227 */ /* 0x000fc800078e00ff */
[----:B------:R-:W-:Y:S02]  /*09f0*/  IMAD.MOV R10, RZ, RZ, -R11 ;  /* 0x000000ffff0a7224 */ /* 0x000fe400078e0a0b */
[----:B------:R-:W-:Y:S01]  /*0a00*/  IMAD.IADD R21, R13, 0x1, R20 ;  /* 0x000000010d157824 */ /* 0x000fe200078e0214 */
[----:B------:R-:W-:Y:S01]  /*0a10*/  SHF.R.S32.HI R13, RZ, 0x1f, R9 ;  /* 0x0000001fff0d7819 */ /* 0x000fe20000011409 */
[C---:B------:R-:W-:Y:S01]  /*0a20*/  IMAD R10, R8.reuse, R10, R3 ;  /* 0x0000000a080a7224 */ /* 0x040fe200078e0203 */
[----:B------:R-:W-:Y:S01]  /*0a30*/  SHF.R.S32.HI R3, RZ, 0x1f, R16 ;  /* 0x0000001fff037819 */ /* 0x000fe20000011410 */
[----:B------:R-:W-:Y:S02]  /*0a40*/  IMAD.MOV.U32 R20, RZ, RZ, R12 ;  /* 0x000000ffff147224 */ /* 0x000fe400078e000c */
[----:B------:R-:W-:Y:S01]  /*0a50*/  IMAD R13, R13, UR6, RZ ;  /* 0x000000060d0d7c24 */ /* 0x000fe2000f8e02ff */
[----:B------:R-:W-:Y:S01]  /*0a60*/  ISETP.GT.U32.AND P0, PT, R8, R10, PT ;  /* 0x0000000a0800720c */ /* 0x000fe20003f04070 */
[----:B------:R-:W-:Y:S01]  /*0a70*/  IMAD R12, R14, UR4, RZ ;  /* 0x000000040e0c7c24 */ /* 0x000fe2000f8e02ff */
[----:B------:R-:W-:Y:S01]  /*0a80*/  LEA.HI R3, R3, R16, RZ, 0x3 ;  /* 0x0000001003037211 */ /* 0x000fe200078f18ff */
[C---:B------:R-:W-:Y:S01]  /*0a90*/  IMAD R13, R9.reuse, UR7, R13 ;  /* 0x00000007090d7c24 */ /* 0x040fe2000f8e020d */
[----:B------:R-:W-:Y:S01]  /*0aa0*/  LOP3.LUT R9, R9, R7, RZ, 0x3c, !PT ;  /* 0x0000000709097212 */ /* 0x000fe200078e3cff */
[----:B------:R-:W-:Y:S01]  /*0ab0*/  IMAD.WIDE.U32 R18, R18, UR18, R192 ;  /* 0x0000001212127c25 */ /* 0x000fe2000f8e00c0 */
[----:B------:R-:W-:Y:S01]  /*0ac0*/  LOP3.LUT R17, R3, 0xfffffff8, RZ, 0xc0, !PT ;  /* 0xfffffff803117812 */ /* 0x000fe200078ec0ff */
[----:B------:R-:W-:Y:S01]  /*0ad0*/  ULDC.64 UR6, c[0x0][0x210] ;  /* 0x0000840000067ab9 */ /* 0x000fe20000000a00 */
[----:B------:R-:W-:Y:S01]  /*0ae0*/  ISETP.GE.AND P1, PT, R9, RZ, PT ;  /* 0x000000ff0900720c */ /* 0x000fe20003f26270 */
[----:B------:R-:W-:-:S02]  /*0af0*/  IMAD.IADD R23, R23, 0x1, R13 ;  /* 0x0000000117177824 */ /* 0x000fc400078e020d */
[C---:B------:R-:W-:Y:S02]  /*0b00*/  IMAD R12, R15.reuse, UR5, R12 ;  /* 0x000000050f0c7c24 */ /* 0x040fe4000f8e020c */
[----:B------:R-:W-:Y:S02]  /*0b10*/  @!P0 IMAD.IADD R10, R10, 0x1, -R8 ;  /* 0x000000010a0a8824 */ /* 0x000fe400078e0a08 */
[----:B------:R-:W-:Y:S01]  /*0b20*/  IMAD.WIDE.U32 R20, R15, UR4, R20 ;  /* 0x000000040f147c25 */ /* 0x000fe2000f8e0014 */
[----:B------:R-:W-:Y:S02]  /*0b30*/  ULDC.64 UR4, c[0x0][0x238] ;  /* 0x00008e0000047ab9 */ /* 0x000fe40000000a00 */
[----:B------:R-:W-:Y:S01]  /*0b40*/  ISETP.GE.U32.AND P3, PT, R10, R8, PT ;  /* 0x000000080a00720c */ /* 0x000fe20003f66070 */
[----:B------:R-:W-:Y:S02]  /*0b50*/  IMAD R8, R197, UR8, RZ ;  /* 0x00000008c5087c24 */ /* 0x000fe4000f8e02ff */
[----:B------:R-:W-:-:S02]  /*0b60*/  IMAD.IADD R19, R19, 0x1, R2 ;  /* 0x0000000113137824 */ /* 0x000fc400078e0202 */
[----:B------:R-:W-:Y:S02]  /*0b70*/  IMAD R14, R14, UR4, RZ ;  /* 0x000000040e0e7c24 */ /* 0x000fe4000f8e02ff */
[C---:B------:R-:W-:Y:S02]  /*0b80*/  IMAD R8, R196.reuse, UR9, R8 ;  /* 0x00000009c4087c24 */ /* 0x040fe4000f8e0208 */
[----:B------:R-:W-:-:S04]  /*0b90*/  IMAD.WIDE.U32 R22, R196, UR8, R22 ;  /* 0x00000008c4167c25 */ /* 0x000fc8000f8e0016 */
[----:B------:R-:W-:Y:S01]  /*0ba0*/  IMAD.WIDE.U32 R18, R15, UR4, R18 ;  /* 0x000000040f127c25 */ /* 0x000fe2000f8e0012 */
[----:B------:R-:W-:-:S03]  /*0bb0*/  USHF.L.U32 UR4, UR8, 0x5, URZ ;  /* 0x0000000508047899 */ /* 0x000fc6000800063f */
[----:B------:R-:W-:Y:S02]  /*0bc0*/  IMAD.IADD R2, R16, 0x1, -R17 ;  /* 0x0000000110027824 */ /* 0x000fe400078e0a11 */
[----:B------:R-:W-:Y:S01]  /*0bd0*/  IMAD R14, R15, UR5, R14 ;  /* 0x000000050f0e7c24 */ /* 0x000fe2000f8e020e */
[----:B------:R-:W-:Y:S01]  /*0be0*/  UMOV UR5, 0x400 ;  /* 0x0000040000057882 */ /* 0x000fe20000000000 */
[----:B------:R-:W-:Y:S01]  /*0bf0*/  @!P0 VIADD R11, R11, 0x1 ;  /* 0x000000010b0b8836 */ /* 0x000fe20000000000 */
[C---:B------:R-:W-:Y:S01]  /*0c00*/  LEA R16, P0, R22.reuse, UR6, 0x1 ;  /* 0x0000000616107c11 */ /* 0x040fe2000f8008ff */
[----:B------:R-:W-:Y:S01]  /*0c10*/  IMAD.IADD R8, R23, 0x1, R8 ;  /* 0x0000000117087824 */ /* 0x000fe200078e0208 */
[----:B--2---:R-:W-:Y:S01]  /*0c20*/  ULEA UR5, UR14, UR5, 0x18 ;  /* 0x000000050e057291 */ /* 0x004fe2000f8ec03f */
[----:B------:R-:W-:Y:S01]  /*0c30*/  @P3 VIADD R11, R11, 0x1 ;  /* 0x000000010b0b3836 */ /* 0x000fe20000000000 */
[----:B------:R-:W-:Y:S01]  /*0c40*/  USHF.L.U64.HI UR14, UR8, 0x5, UR9 ;  /* 0x00000005080e7899 */ /* 0x000fe20008010209 */
[----:B------:R-:W-:Y:S01]  /*0c50*/  IMAD.IADD R13, R21, 0x1, R12 ;  /* 0x00000001150d7824 */ /* 0x000fe200078e020c */
[----:B------:R-:W-:Y:S01]  /*0c60*/  LEA.HI.X R17, R22, UR7, R8, 0x1, P0 ;  /* 0x0000000716117c11 */ /* 0x000fe200080f0c08 */
[----:B------:R-:W-:Y:S01]  /*0c70*/  @!P1 IMAD.MOV R11, RZ, RZ, -R11 ;  /* 0x000000ffff0b9224 */ /* 0x000fe200078e0a0b */
[----:B------:R-:W-:Y:S01]  /*0c80*/  IADD3 R8, P0, R16, UR4, RZ ;  /* 0x0000000410087c10 */ /* 0x000fe2000ff1e0ff */
[----:B------:R-:W-:Y:S01]  /*0c90*/  IMAD.MOV.U32 R12, RZ, RZ, R20 ;  /* 0x000000ffff0c7224 */ /* 0x000fe200078e0014 */
[----:B------:R-:W-:Y:S01]  /*0ca0*/  @!P2 LOP3.LUT R11, RZ, R7, RZ, 0x33, !PT ;  /* 0x00000007ff0ba212 */ /* 0x000fe200078e33ff */
[----:B------:R-:W-:Y:S01]  /*0cb0*/  IMAD.IADD R15, R19, 0x1, R14 ;  /* 0x00000001130f7824 */ /* 0x000fe200078e020e */
[----:B------:R-:W-:Y:S01]  /*0cc0*/  IADD3.X R9, R17, UR14, RZ, P0, !PT ;  /* 0x0000000e11097c10 */ /* 0x000fe200087fe4ff */
[----:B------:R-:W-:Y:S01]  /*0cd0*/  ULDC.64 UR6, c[0x0][0x260] ;  /* 0x0000980000067ab9 */ /* 0x000fe20000000a00 */
[----:B------:R-:W-:Y:S01]  /*0ce0*/  IADD3 R22, P0, R8, UR4, RZ ;  /* 0x0000000408167c10 */ /* 0x000fe2000ff1e0ff */
[----:B------:R-:W-:Y:S01]  /*0cf0*/  IMAD.MOV.U32 R14, RZ, RZ, R18 ;  /* 0x000000ffff0e7224 */ /* 0x000fe200078e0012 */
[----:B------:R-:W-:Y:S01]  /*0d00*/  LEA R187, R187, UR5, 0x1 ;  /* 0x00000005bbbb7c11 */ /* 0x000fe2000f8e08ff */
[----:B------:R-:W-:Y:S01]  /*0d10*/  IMAD.WIDE.U32 R188, R11, UR6, R12 ;  /* 0x000000060bbc7c25 */ /* 0x000fe2000f8e000c */
[----:B------:R-:W-:Y:S01]  /*0d20*/  IADD3.X R23, R9, UR14, RZ, P0, !PT ;  /* 0x0000000e09177c10 */ /* 0x000fe200087fe4ff */
[----:B------:R-:W-:Y:S01]  /*0d30*/  ULDC.64 UR8, c[0x0][0x218] ;  /* 0x0000860000087ab9 */ /* 0x000fe20000000a00 */
[----:B------:R-:W-:Y:S01]  /*0d40*/  IADD3 R20, P0, R22, UR4, RZ ;  /* 0x0000000416147c10 */ /* 0x000fe2000ff1e0ff */
[----:B------:R-:W-:Y:S01]  /*0d50*/  @!PT LDS RZ, [RZ] ;  /* 0x00000000fffff984 */ /* 0x000fe20000000800 */
[----:B------:R-:W-:Y:S01]  /*0d60*/  @!PT LDS RZ, [RZ] ;  /* 0x00000000fffff984 */ /* 0x000fe20000000800 */
[----:B------:R-:W-:Y:S01]  /*0d70*/  @!PT LDS RZ, [RZ] ;  /* 0x00000000fffff984 */ /* 0x000fe20000000800 */
[----:B------:R1:W-:Y:S01]  /*0d80*/  LDGSTS.E.BYPASS.LTC128B.128 [R187], desc[UR30][R16.64] ;  /* 0x0000000010bb7fae */ /* 0x0003e2000b901d5e */
[----:B------:R-:W-:Y:S01]  /*0d90*/  SHF.R.S32.HI R7, RZ, 0x1f, R11 ;  /* 0x0000001fff077819 */ /* 0x000fe2000001140b */
[----:B------:R-:W-:Y:S01]  /*0da0*/  IMAD.MOV.U32 R190, RZ, RZ, R188 ;  /* 0x000000ffffbe7224 */ /* 0x000fe200078e00bc */
[----:B------:R-:W-:Y:S01]  /*0db0*/  IADD3.X R21, R23, UR14, RZ, P0, !PT ;  /* 0x0000000e17157c10 */ /* 0x000fe200087fe4ff */
[----:B------:R2:W-:Y:S01]  /*0dc0*/  LDGSTS.E.BYPASS.LTC128B.128 [R187+0x800], desc[UR30][R8.64] ;  /* 0x0080000008bb7fae */ /* 0x0005e2000b901d5e */
[----:B------:R-:W-:Y:S01]  /*0dd0*/  IADD3 R18, P0, R20, UR4, RZ ;  /* 0x0000000414127c10 */ /* 0x000fe2000ff1e0ff */
[----:B------:R-:W-:-:S02]  /*0de0*/  IMAD.SHL.U32 R116, R2, 0x40, RZ ;  /* 0x0000004002747824 */ /* 0x000fc400078e00ff */
[----:B------:R-:W-:Y:S01]  /*0df0*/  LDGSTS.E.BYPASS.LTC128B.128 [R187+0x1000], desc[UR30][R22.64] ;  /* 0x0100000016bb7fae */ /* 0x000fe2000b901d5e */
[----:B------:R-:W-:Y:S01]  /*0e00*/  IADD3.X R19, R21, UR14, RZ, P0, !PT ;  /* 0x0000000e15137c10 */ /* 0x000fe200087fe4ff */
[----:B------:R-:W-:Y:S01]  /*0e10*/  IMAD.SHL.U32 R117, R3, 0x40, RZ ;  /* 0x0000004003757824 */ /* 0x000fe200078e00ff */
[----:B------:R-:W-:Y:S01]  /*0e20*/  LOP3.LUT R116, R116, 0x1c0, RZ, 0xc0, !PT ;  /* 0x000001c074747812 */ /* 0x000fe200078ec0ff */
[----:B------:R-:W-:Y:S01]  /*0e30*/  LDGSTS.E.BYPASS.LTC128B.128 [R187+0x1800], desc[UR30][R20.64] ;  /* 0x0180000014bb7fae */ /* 0x000fe2000b901d5e */
[----:B------:R-:W-:Y:S02]  /*0e40*/  IMAD R203, R122, 0x8, R123 ;  /* 0x000000087acb7824 */ /* 0x000fe400078e027b */
[----:B------:R-:W-:Y:S01]  /*0e50*/  LOP3.LUT R117, R117, 0xfffffe00, RZ, 0xc0, !PT ;  /* 0xfffffe0075757812 */ /* 0x000fe200078ec0ff */
[----:B------:R3:W-:Y:S01]  /*0e60*/  LDGSTS.E.BYPASS.LTC128B.128 [R187+0x2000], desc[UR30][R18.64] ;  /* 0x0200000012bb7fae */ /* 0x0007e2000b901d5e */
[----:B------:R-:W-:Y:S02]  /*0e70*/  VIADD R139, R203, 0x4 ;  /* 0x00000004cb8b7836 */ /* 0x000fe40000000000 */
[----:B------:R-:W-:-:S02]  /*0e80*/  VIADD R198, R198, UR22 ;  /* 0x00000016c6c67c36 */ /* 0x000fc40008000000 */
[----:B------:R-:W-:-:S03]  /*0e90*/  IMAD R186, R123, 0x400, R117 ;  /* 0x000004007bba7824 */ /* 0x000fc600078e0275 */
[C---:B------:R-:W-:Y:S02]  /*0ea0*/  VIMNMX R230, R198.reuse, R120, PT ;  /* 0x00000078c6e67248 */ /* 0x040fe40003fe0100 */
[--C-:B------:R-:W-:Y:S02]  /*0eb0*/  VIADDMNMX R229, R198, 0x8, R120.reuse, PT ;  /* 0x00000008c6e57846 */ /* 0x100fe40003800178 */
[----:B-1----:R-:W-:Y:S02]  /*0ec0*/  IADD3 R16, P0, R18, UR4, RZ ;  /* 0x0000000412107c10 */ /* 0x002fe4000ff1e0ff */
[C-C-:B------:R-:W-:Y:S01]  /*0ed0*/  VIADDMNMX R228, R198.reuse, 0x40, R120.reuse, PT ;  /* 0x00000040c6e47846 */ /* 0x140fe20003800178 */
[----:B--2---:R-:W-:Y:S01]  /*0ee0*/  IMAD R8, R7, UR6, RZ ;  /* 0x0000000607087c24 */ /* 0x004fe2000f8e02ff */
[----:B------:R-:W-:Y:S02]  /*0ef0*/  IADD3.X R17, R19, UR14, RZ, P0, !PT ;  /* 0x0000000e13117c10 */ /* 0x000fe400087fe4ff */
[----:B------:R-:W-:Y:S01]  /*0f00*/  VIADDMNMX R198, R198, 0x48, R120, PT ;  /* 0x00000048c6c67846 */ /* 0x000fe20003800178 */
[----:B------:R-:W-:Y:S01]  /*0f10*/  IMAD R8, R11, UR7, R8 ;  /* 0x000000070b087c24 */ /* 0x000fe2000f8e0208 */
[----:B------:R-:W-:Y:S01]  /*0f20*/  ULDC.64 UR6, c[0x0][0x268] ;  /* 0x00009a0000067ab9 */ /* 0x000fe20000000a00 */
[----:B------:R1:W-:Y:S01]  /*0f30*/  LDGSTS.E.BYPASS.LTC128B.128 [R187+0x2800], desc[UR30][R16.64] ;  /* 0x0280000010bb7fae */ /* 0x0003e2000b901d5e */
[----:B------:R-:W-:-:S02]  /*0f40*/  IMAD R7, R7, UR6, RZ ;  /* 0x0000000607077c24 */ /* 0x000fc4000f8e02ff */
[----:B------:R-:W-:Y:S02]  /*0f50*/  IMAD.IADD R191, R189, 0x1, R8 ;  /* 0x00000001bdbf7824 */ /* 0x000fe400078e0208 */
[----:B------:R-:W-:Y:S01]  /*0f60*/  IMAD.WIDE.U32 R220, R11, UR6, R14 ;  /* 0x000000060bdc7c25 */ /* 0x000fe2000f8e000e */
[----:B---3--:R-:W-:-:S03]  /*0f70*/  IADD3 R18, P0, R16, UR4, RZ ;  /* 0x0000000410127c10 */ /* 0x008fc6000ff1e0ff */
[----:B------:R-:W-:Y:S01]  /*0f80*/  IMAD.WIDE.U32 R12, R121, UR21, R190 ;  /* 0x00000015790c7c25 */ /* 0x000fe2000f8e00be */
[----:B------:R-:W-:-:S03]  /*0f90*/  IADD3.X R19, R17, UR14, RZ, P0, !PT ;  /* 0x0000000e11137c10 */ /* 0x000fc600087fe4ff */
[----:B------:R-:W-:Y:S01]  /*0fa0*/  IMAD.IADD R6, R13, 0x1, R6 ;  /* 0x000000010d067824 */ /* 0x000fe200078e0206 */
[C---:B------:R-:W-:Y:S01]  /*0fb0*/  LEA R8, P0, R12.reuse, UR8, 0x1 ;  /* 0x000000080c087c11 */ /* 0x040fe2000f8008ff */
[----:B------:R-:W-:Y:S01]  /*0fc0*/  IMAD R7, R11, UR7, R7 ;  /* 0x000000070b077c24 */ /* 0x000fe2000f8e0207 */
[----:B------:R-:W-:Y:S01]  /*0fd0*/  LDGSTS.E.BYPASS.LTC128B.128 [R187+0x3000], desc[UR30][R18.64] ;  /* 0x0300000012bb7fae */ /* 0x000fe2000b901d5e */
[----:B------:R-:W-:Y:S01]  /*0fe0*/  IMAD.MOV.U32 R222, RZ, RZ, R220 ;  /* 0x000000ffffde7224 */ /* 0x000fe200078e00dc */
[----:B------:R-:W-:Y:S01]  /*0ff0*/  LEA.HI.X R9, R12, UR9, R6, 0x1, P0 ;  /* 0x000000090c097c11 */ /* 0x000fe200080f0c06 */
[----:B------:R-:W-:Y:S01]  /*1000*/  IMAD.IADD R223, R221, 0x1, R7 ;  /* 0x00000001dddf7824 */ /* 0x000fe200078e0207 */
[----:B------:R-:W-:Y:S01]  /*1010*/  IADD3 R12, P0, R8, UR15, RZ ;  /* 0x0000000f080c7c10 */ /* 0x000fe2000ff1e0ff */
[----:B------:R-:W-:Y:S01]  /*1020*/  ULDC.64 UR6, c[0x0][0x220] ;  /* 0x0000880000067ab9 */ /* 0x000fe20000000a00 */
[----:B------:R-:W-:-:S04]  /*1030*/  SHF.R.S32.HI R6, RZ, 0x4, R4 ;  /* 0x00000004ff067819 */ /* 0x000fc80000011404 */
[----:B------:R-:W-:Y:S02]  /*1040*/  LEA.HI R4, R4, R6, RZ, 0x1 ;  /* 0x0000000604047211 */ /* 0x000fe400078f08ff */
[----:B-1----:R-:W-:Y:S01]  /*1050*/  IADD3 R16, P1, R18, UR4, RZ ;  /* 0x0000000412107c10 */ /* 0x002fe2000ff3e0ff */
[----:B------:R-:W-:Y:S01]  /*1060*/  UIADD3 UR4, UR5, 0x4000, URZ ;  /* 0x0000400005047890 */ /* 0x000fe2000fffe03f */
[----:B------:R-:W-:Y:S02]  /*1070*/  LOP3.LUT R4, R4, 0xfffffffe, RZ, 0xc0, !PT ;  /* 0xfffffffe04047812 */ /* 0x000fe400078ec0ff */
[----:B------:R-:W-:Y:S01]  /*1080*/  IADD3.X R17, R19, UR14, RZ, P1, !PT ;  /* 0x0000000e13117c10 */ /* 0x000fe20008ffe4ff */
[----:B------:R-:W-:Y:S01]  /*1090*/  USHF.L.U64.HI UR14, UR10, 0x5, UR11 ;  /* 0x000000050a0e7899 */ /* 0x000fe2000801020b */
[----:B------:R-:W-:Y:S01]  /*10a0*/  LOP3.LUT P1, RZ, R2, 0x2, RZ, 0xc0, !PT ;  /* 0x0000000202ff7812 */ /* 0x000fe2000782c0ff */
[----:B------:R-:W-:Y:S02]  /*10b0*/  IMAD.IADD R4, R6, 0x1, -R4 ;  /* 0x0000000106047824 */ /* 0x000fe400078e0a04 */
[----:B------:R-:W-:Y:S02]  /*10c0*/  LDGSTS.E.BYPASS.LTC128B.128 [R187+0x3800], desc[UR30][R16.64] ;  /* 0x0380000010bb7fae */ /* 0x000fe4000b901d5e */
[----:B------:R-:W-:-:S02]  /*10d0*/  IADD3.X R13, R9, UR14, RZ, P0, !PT ;  /* 0x0000000e090d7c10 */ /* 0x000fc400087fe4ff */
[----:B------:R-:W-:Y:S01]  /*10e0*/  IADD3 R10, P0, R12, UR15, RZ ;  /* 0x0000000f0c0a7c10 */ /* 0x000fe2000ff1e0ff */
[----:B------:R1:W-:Y:S03]  /*10f0*/  LDGSTS.E.BYPASS.LTC128B.128 [R187+0x4000], desc[UR30][R8.64] ;  /* 0x0400000008bb7fae */ /* 0x0003e6000b901d5e */
[----:B------:R-:W-:Y:S01]  /*1100*/  IADD3.X R11, R13, UR14, RZ, P0, !PT ;  /* 0x0000000e0d0b7c10 */ /* 0x000fe200087fe4ff */
[----:B------:R-:W-:Y:S01]  /*1110*/  LDGSTS.E.BYPASS.LTC128B.128 [R187+0x4800], desc[UR30][R12.64] ;  /* 0x048000000cbb7fae */ /* 0x000fe2000b901d5e */
[----:B------:R-:W-:-:S03]  /*1120*/  IADD3 R14, P0, R10, UR15, RZ ;  /* 0x0000000f0a0e7c10 */ /* 0x000fc6000ff1e0ff */
[----:B------:R2:W-:Y:S01]  /*1130*/  LDGSTS.E.BYPASS.LTC128B.128 [R187+0x5000], desc[UR30][R10.64] ;  /* 0x050000000abb7fae */ /* 0x0005e2000b901d5e */
[----:B------:R-:W-:-:S05]  /*1140*/  IADD3.X R15, R11, UR14, RZ, P0, !PT ;  /* 0x0000000e0b0f7c10 */ /* 0x000fca00087fe4ff */
[----:B------:R-:W-:Y:S04]  /*1150*/  LDGSTS.E.BYPASS.LTC128B.128 [R187+0x5800], desc[UR30][R14.64] ;  /* 0x058000000ebb7fae */ /* 0x000fe8000b901d5e */
[----:B------:R-:W0:Y:S01]  /*1160*/  LDGDEPBAR ;  /* 0x00000000000079af */ /* 0x000e220000000000 */
[----:B-1----:R-:W-:-:S05]  /*1170*/  IMAD.SHL.U32 R8, R28, 0x40, RZ ;  /* 0x000000401c087824 */ /* 0x002fca00078e00ff */
[----:B------:R-:W-:Y:S01]  /*1180*/  LOP3.LUT R8, R8, 0x1c0, RZ, 0xc0, !PT ;  /* 0x000001c008087812 */ /* 0x000fe200078ec0ff */
[----:B--2---:R-:W-:-:S03]  /*1190*/  IMAD.WIDE.U32 R10, R121, UR13, R222 ;  /* 0x0000000d790a7c25 */ /* 0x004fc6000f8e00de */
[----:B------:R-:W-:Y:S02]  /*11a0*/  LOP3.LUT R7, R8, 0x8, R5, 0xf8, !PT ;  /* 0x0000000808077812 */ /* 0x000fe400078ef805 */
[----:B------:R-:W-:Y:S01]  /*11b0*/  SHF.R.U32.HI R5, RZ, 0x3, R8 ;  /* 0x00000003ff057819 */ /* 0x000fe20000011608 */
[----:B------:R-:W-:Y:S01]  /*11c0*/  IMAD.IADD R0, R11, 0x1, R0 ;  /* 0x000000010b007824 */ /* 0x000fe200078e0200 */
[----:B------:R-:W-:Y:S01]  /*11d0*/  LEA R8, P0, R10, UR6, 0x1 ;  /* 0x000000060a087c11 */ /* 0x000fe2000f8008ff */
[----:B------:R-:W-:-:S04]  /*11e0*/  DEPBAR.LE SB0, 0x0 ;  /* 0x000080000000791a */ /* 0x000fc80000000000 */
[----:B------:R-:W-:Y:S01]  /*11f0*/  LEA.HI.X R9, R10, UR7, R0, 0x1, P0 ;  /* 0x000000070a097c11 */ /* 0x000fe200080f0c00 */
[----:B------:R-:W-:Y:S01]  /*1200*/  BAR.SYNC.DEFER_BLOCKING 0x0 ;  /* 0x0000000000007b1d */ /* 0x000fe20000010000 */
[----:B------:R-:W-:Y:S01]  /*1210*/  IMAD.SHL.U32 R0, R4, 0x8, RZ ;  /* 0x0000000804007824 */ /* 0x000fe200078e00ff */
[----:B------:R-:W-:Y:S02]  /*1220*/  LOP3.LUT R5, R7, R5, RZ, 0x3c, !PT ;  /* 0x0000000507057212 */ /* 0x000fe400078e3cff */
[----:B------:R-:W-:Y:S02]  /*1230*/  IADD3 R6, P0, R8, UR17, RZ ;  /* 0x0000001108067c10 */ /* 0x000fe4000ff1e0ff */
[----:B------:R-:W-:Y:S01]  /*1240*/  LOP3.LUT R3, R116, 0x8, R0, 0xf8, !PT ;  /* 0x0000000874037812 */ /* 0x000fe200078ef800 */
[----:B------:R-:W-:Y:S01]  /*1250*/  IMAD R0, R4, 0x200, R5 ;  /* 0x0000020004007824 */ /* 0x000fe200078e0205 */
[----:B------:R-:W-:Y:S02]  /*1260*/  SHF.R.U32.HI R116, RZ, 0x3, R116 ;  /* 0x00000003ff747819 */ /* 0x000fe40000011674 */
[----:B------:R-:W-:-:S02]  /*1270*/  IADD3.X R7, R9, UR16, RZ, P0, !PT ;  /* 0x0000001009077c10 */ /* 0x000fc400087fe4ff */
[----:B------:R-:W-:Y:S02]  /*1280*/  LOP3.LUT R116, R3, R116, RZ, 0x3c, !PT ;  /* 0x0000007403747212 */ /* 0x000fe400078e3cff */
[----:B------:R-:W-:Y:S02]  /*1290*/  IADD3 R4, P0, R6, UR17, RZ ;  /* 0x0000001106047c10 */ /* 0x000fe4000ff1e0ff */
[----:B------:R-:W-:Y:S01]  /*12a0*/  LEA R84, R0, UR5, 0x1 ;  /* 0x0000000500547c11 */ /* 0x000fe2000f8e08ff */
[----:B------:R-:W-:Y:S01]  /*12b0*/  IMAD.IADD R186, R186, 0x1, R116 ;  /* 0x00000001baba7824 */ /* 0x000fe200078e0274 */
[----:B------:R-:W-:Y:S02]  /*12c0*/  IADD3.X R5, R7, UR16, RZ, P0, !PT ;  /* 0x0000001007057c10 */ /* 0x000fe400087fe4ff */
[----:B------:R-:W-:Y:S02]  /*12d0*/  LEA R185, R0, UR4, 0x1 ;  /* 0x0000000400b97c11 */ /* 0x000fe4000f8e08ff */
[----:B------:R-:W-:Y:S01]  /*12e0*/  LEA R186, R186, UR5, 0x1 ;  /* 0x00000005baba7c11 */ /* 0x000fe2000f8e08ff */
[----:B------:R-:W-:Y:S01]  /*12f0*/  @!PT LDS RZ, [RZ] ;  /* 0x00000000fffff984 */ /* 0x000fe20000000800 */
[----:B------:R-:W-:Y:S01]  /*1300*/  @!PT LDS RZ, [RZ] ;  /* 0x00000000fffff984 */ /* 0x000fe20000000800 */
[----:B------:R-:W-:Y:S01]  /*1310*/  @!PT LDS RZ, [RZ] ;  /* 0x00000000fffff984 */ /* 0x000fe20000000800 */
[----:B------:R1:W-:Y:S02]  /*1320*/  LDGSTS.E.BYPASS.LTC128B.128 [R187+0x6000], desc[UR30][R8.64] ;  /* 0x0600000008bb7fae */ /* 0x0003e4000b901d5e */
[----:B------:R-:W-:-:S02]  /*1330*/  VIADD R181, R185, 0x40 ;  /* 0x00000040b9b57836 */ /* 0x000fc40000000000 */
[----:B------:R-:W-:Y:S04]  /*1340*/  LDGSTS.E.BYPASS.LTC128B.128 [R187+0x6800], desc[UR30][R6.64] ;  /* 0x0680000006bb7fae */ /* 0x000fe8000b901d5e */
[----:B------:R2:W-:Y:S01]  /*1350*/  LDGSTS.E.BYPASS.LTC128B.128 [R187+0x7000], desc[UR30][R4.64] ;  /* 0x0700000004bb7fae */ /* 0x0005e2000b901d5e */
[----:B-1----:R-:W-:-:S04]  /*1360*/  IADD3 R8, P0, R4, UR17, RZ ;  /* 0x0000001104087c10 */ /* 0x002fc8000ff1e0ff */
[----:B------:R-:W-:Y:S02]  /*1370*/  IADD3.X R9, R5, UR16, RZ, P0, !PT ;  /* 0x0000001005097c10 */ /* 0x000fe400087fe4ff */
[----:B------:R-:W-:-:S03]  /*1380*/  LOP3.LUT P0, RZ, R28, 0x2, RZ, 0xc0, !PT ;  /* 0x000000021cff7812 */ /* 0x000fc6000780c0ff */
[----:B------:R1:W-:Y:S04]  /*1390*/  LDGSTS.E.BYPASS.LTC128B.128 [R187+0x7800], desc[UR30][R8.64] ;  /* 0x0780000008bb7fae */ /* 0x0003e8000b901d5e */
[----:B------:R-:W-:Y:S04]  /*13a0*/  LDSM.16.M88.4 R52, [R186] ;  /* 0x00000000ba34783b */ /* 0x000fe80000000200 */
[----:B------:R-:W3:Y:S04]  /*13b0*/  LDSM.16.M88.4 R76, [R84+0x4000] ;  /* 0x00400000544c783b */ /* 0x000ee80000000200 */
[----:B--2---:R-:W2:Y:S04]  /*13c0*/  LDSM.16.M88.4 R4, [R186+0x2000] ;  /* 0x00200000ba04783b */ /* 0x004ea80000000200 */
[----:B------:R-:W4:Y:S04]  /*13d0*/  LDSM.16.M88.4 R68, [R84+0x4800] ;  /* 0x004800005444783b */ /* 0x000f280000000200 */
[----:B------:R-:W5:Y:S04]  /*13e0*/  LDSM.16.M88.4 R60, [R84+0x5000] ;  /* 0x00500000543c783b */ /* 0x000f680000000200 */
[----:B------:R-:W5:Y:S01]  /*13f0*/  LDSM.16.M88.4 R84, [R84+0x5800] ;  /* 0x005800005454783b */ /* 0x000f620000000200 */
[----:B-1----:R-:W-:-:S03]  /*1400*/  IMAD.MOV.U32 R8, RZ, RZ, 0x20 ;  /* 0x00000020ff087424 */ /* 0x002fc600078e00ff */
[----:B------:R-:W0:Y:S02]  /*1410*/  LDGDEPBAR ;  /* 0x00000000000079af */ /* 0x000e240000000000 */
[C---:B------:R-:W-:Y:S02]  /*1420*/  SEL R3, R8.reuse, 0xffffffe0, !P0 ;  /* 0xffffffe008037807 */ /* 0x040fe40004000000 */
[----:B------:R-:W-:Y:S02]  /*1430*/  SEL R0, R8, 0xffffffe0, !P1 ;  /* 0xffffffe008007807 */ /* 0x000fe40004800000 */
[----:B------:R-:W-:Y:S01]  /*1440*/  LOP3.LUT P0, RZ, R28, 0x4, RZ, 0xc0, !PT ;  /* 0x000000041cff7812 */ /* 0x000fe2000780c0ff */
[C---:B------:R-:W-:Y:S01]  /*1450*/  IMAD.IADD R183, R185.reuse, 0x1, R3 ;  /* 0x00000001b9b77824 */ /* 0x040fe200078e0203 */
[----:B------:R-:W-:Y:S01]  /*1460*/  LOP3.LUT P1, RZ, R2, 0x4, RZ, 0xc0, !PT ;  /* 0x0000000402ff7812 */ /* 0x000fe2000782c0ff */
[----:B------:R-:W-:Y:S02]  /*1470*/  IMAD.IADD R184, R186, 0x1, R0 ;  /* 0x00000001bab87824 */ /* 0x000fe400078e0200 */
[----:B------:R-:W-:Y:S01]  /*1480*/  IMAD.MOV.U32 R2, RZ, RZ, 0x40 ;  /* 0x00000040ff027424 */ /* 0x000fe200078e00ff */
[----:B------:R-:W-:Y:S04]  /*1490*/  LDSM.16.M88.4 R108, [R183] ;  /* 0x00000000b76c783b */ /* 0x000fe80000000200 */
[----:B------:R-:W1:Y:S01]  /*14a0*/  LDSM.16.M88.4 R28, [R184] ;  /* 0x00000000b81c783b */ /* 0x000e620000000200 */
[----:B------:R-:W-:Y:S01]  /*14b0*/  SEL R2, R2, 0xffffffc0, !P1 ;  /* 0xffffffc002027807 */ /* 0x000fe20004800000 */
[----:B---3--:R-:W-:Y:S01]  /*14c0*/  HMMA.16816.F32.BF16 R80, R52, R76, RZ ;  /* 0x0000004c3450723c */ /* 0x008fe200000418ff */
[----:B------:R-:W-:Y:S01]  /*14d0*/  @P0 VIADD R181, R185, 0xffffffc0 ;  /* 0xffffffc0b9b50836 */ /* 0x000fe20000000000 */
[----:B------:R-:W3:Y:S02]  /*14e0*/  LDSM.16.M88.4 R112, [R184+0x2000] ;  /* 0x00200000b870783b */ /* 0x000ee40000000200 */
[----:B------:R-:W-:-:S02]  /*14f0*/  IMAD.IADD R182, R186, 0x1, R2 ;  /* 0x00000001bab67824 */ /* 0x000fc400078e0202 */
[----:B------:R-:W3:Y:S01]  /*1500*/  LDSM.16.M88.4 R44, [R183+0x800] ;  /* 0x00080000b72c783b */ /* 0x000ee20000000200 */
[C---:B--2---:R-:W-:Y:S01]  /*1510*/  HMMA.16816.F32.BF16 R24, R4.reuse, R76, RZ ;  /* 0x0000004c0418723c */ /* 0x044fe200000418ff */
[----:B------:R-:W-:Y:S02]  /*1520*/  IMAD.IADD R180, R0, 0x1, R182 ;  /* 0x0000000100b47824 */ /* 0x000fe400078e02b6 */
[----:B------:R-:W2:Y:S01]  /*1530*/  LDSM.16.M88.4 R32, [R183+0x1800] ;  /* 0x00180000b720783b */ /* 0x000ea20000000200 */
[----:B------:R-:W-:Y:S02]  /*1540*/  IMAD.IADD R172, R3, 0x1, R181 ;  /* 0x0000000103ac7824 */ /* 0x000fe400078e02b5 */
[----:B------:R-:W-:Y:S01]  /*1550*/  HMMA.16816.F32.BF16 R48, R4, R78, RZ ;  /* 0x0000004e0430723c */ /* 0x000fe200000418ff */
[----:B------:R-:W2:Y:S01]  /*1560*/  LDSM.16.M88.4 R36, [R183+0x1000] ;  /* 0x00100000b724783b */ /* 0x000ea20000000200 */
[----:B------:R-:W-:-:S03]  /*1570*/  IMAD.SHL.U32 R3, R195, 0x2, RZ ;  /* 0x00000002c3037824 */ /* 0x000fc600078e00ff */
[----:B------:R-:W-:Y:S01]  /*1580*/  LDSM.16.M88.4 R96, [R181] ;  /* 0x00000000b560783b */ /* 0x000fe20000000200 */
[----:B------:R-:W-:Y:S03]  /*1590*/  HMMA.16816.F32.BF16 R76, R52, R78, RZ ;  /* 0x0000004e344c723c */ /* 0x000fe600000418ff */
[----:B------:R-:W2:Y:S03]  /*15a0*/  LDSM.16.M88.4 R100, [R182] ;  /* 0x00000000b664783b */ /* 0x000ea60000000200 */
[C---:B----4-:R-:W-:Y:S01]  /*15b0*/  HMMA.16816.F32.BF16 R40, R4.reuse, R68, RZ ;  /* 0x000000440428723c */ /* 0x050fe200000418ff */
[----:B------:R-:W4:Y:S04]  /*15c0*/  LDSM.16.M88.4 R104, [R182+0x2000] ;  /* 0x00200000b668783b */ /* 0x000f280000000200 */
[----:B------:R-:W4:Y:S01]  /*15d0*/  LDSM.16.M88.4 R88, [R181+0x1000] ;  /* 0x00100000b558783b */ /* 0x000f220000000200 */
[C---:B-----5:R-:W-:Y:S03]  /*15e0*/  HMMA.16816.F32.BF16 R16, R4.reuse, R60, RZ ;  /* 0x0000003c0410723c */ /* 0x060fe600000418ff */
[----:B------:R-:W-:Y:S03]  /*15f0*/  LDSM.16.M88.4 R92, [R181+0x800] ;  /* 0x00080000b55c783b */ /* 0x000fe60000000200 */
[C---:B------:R-:W-:Y:S06]  /*1600*/  HMMA.16816.F32.BF16 R20, R4.reuse, R70, RZ ;  /* 0x000000460414723c */ /* 0x040fec00000418ff */
[----:B------:R-:W-:Y:S06]  /*1610*/  HMMA.16816.F32.BF16 R12, R4, R62, RZ ;  /* 0x0000003e040c723c */ /* 0x000fec00000418ff */
[C---:B------:R-:W-:Y:S06]  /*1620*/  HMMA.16816.F32.BF16 R72, R52.reuse, R68, RZ ;  /* 0x000000443448723c */ /* 0x040fec00000418ff */
[----:B------:R-:W-:Y:S06]  /*1630*/  HMMA.16816.F32.BF16 R64, R52, R60, RZ ;  /* 0x0000003c3440723c */ /* 0x000fec00000418ff */
[----:B------:R-:W-:Y:S06]  /*1640*/  HMMA.16816.F32.BF16 R8, R4, R84, RZ ;  /* 0x000000540408723c */ /* 0x000fec00000418ff */
[C---:B------:R-:W-:Y:S06]  /*1650*/  HMMA.16816.F32.BF16 R68, R52.reuse, R70, RZ ;  /* 0x000000463444723c */ /* 0x040fec00000418ff */
[C---:B------:R-:W-:Y:S06]  /*1660*/  HMMA.16816.F32.BF16 R60, R52.reuse, R62, RZ ;  /* 0x0000003e343c723c */ /* 0x040fec00000418ff */
[----:B------:R-:W-:Y:S06]  /*1670*/  HMMA.16816.F32.BF16 R56, R52, R84, RZ ;  /* 0x000000543438723c */ /* 0x000fec00000418ff */
[-C--:B------:R-:W-:Y:S06]  /*1680*/  HMMA.16816.F32.BF16 R4, R4, R86.reuse, RZ ;  /* 0x000000560404723c */ /* 0x080fec00000418ff */
[----:B------:R-:W-:Y:S01]  /*1690*/  HMMA.16816.F32.BF16 R52, R52, R86, RZ ;  /* 0x000000563434723c */ /* 0x000fe200000418ff */
[----:B------:R-:W5:Y:S05]  /*16a0*/  LDSM.16.M88.4 R84, [R181+0x1800] ;  /* 0x00180000b554783b */ /* 0x000f6a0000000200 */
[-C--:B-1----:R-:W-:Y:S06]  /*16b0*/  HMMA.16816.F32.BF16 R76, R28, R110.reuse, R76 ;  /* 0x0000006e1c4c723c */ /* 0x082fec000004184c */
[C---:B---3--:R-:W-:Y:S06]  /*16c0*/  HMMA.16816.F32.BF16 R48, R112.reuse, R110, R48 ;  /* 0x0000006e7030723c */ /* 0x048fec0000041830 */
[C---:B------:R-:W-:Y:S06]  /*16d0*/  HMMA.16816.F32.BF16 R40, R112.reuse, R44, R40 ;  /* 0x0000002c7028723c */ /* 0x040fec0000041828 */
[C---:B--2---:R-:W-:Y:S06]  /*16e0*/  HMMA.16816.F32.BF16 R8, R112.reuse, R32, R8 ;  /* 0x000000207008723c */ /* 0x044fec0000041808 */
[C---:B------:R-:W-:Y:S06]  /*16f0*/  HMMA.16816.F32.BF16 R20, R112.reuse, R46, R20 ;  /* 0x0000002e7014723c */ /* 0x040fec0000041814 */
[----:B------:R-:W-:Y:S06]  /*1700*/  HMMA.16816.F32.BF16 R4, R112, R34, R4 ;  /* 0x000000227004723c */ /* 0x000fec0000041804 */
[C---:B------:R-:W-:Y:S06]  /*1710*/  HMMA.16816.F32.BF16 R72, R28.reuse, R44, R72 ;  /* 0x0000002c1c48723c */ /* 0x040fec0000041848 */
[C---:B------:R-:W-:Y:S06]  /*1720*/  HMMA.16816.F32.BF16 R56, R28.reuse, R32, R56 ;  /* 0x000000201c38723c */ /* 0x040fec0000041838 */
[C---:B------:R-:W-:Y:S01]  /*1730*/  HMMA.16816.F32.BF16 R68, R28.reuse, R46, R68 ;  /* 0x0000002e1c44723c */ /* 0x040fe20000041844 */
[----:B------:R-:W-:Y:S05]  /*1740*/  LDSM.16.M88.4 R44, [R172] ;  /* 0x00000000ac2c783b */ /* 0x000fea0000000200 */
[----:B------:R-:W-:Y:S01]  /*1750*/  HMMA.16816.F32.BF16 R52, R28, R34, R52 ;  /* 0x000000221c34723c */ /* 0x000fe20000041834 */
[----:B------:R-:W1:Y:S05]  /*1760*/  LDSM.16.M88.4 R32, [R180] ;  /* 0x00000000b420783b */ /* 0x000e6a0000000200 */
[C---:B------:R-:W-:Y:S06]  /*1770*/  HMMA.16816.F32.BF16 R16, R112.reuse, R36, R16 ;  /* 0x000000247010723c */ /* 0x040fec0000041810 */
[----:B------:R-:W-:Y:S06]  /*1780*/  HMMA.16816.F32.BF16 R12, R112, R38, R12 ;  /* 0x00000026700c723c */ /* 0x000fec000004180c */
[C---:B------:R-:W-:Y:S06]  /*1790*/  HMMA.16816.F32.BF16 R80, R28.reuse, R108, R80 ;  /* 0x0000006c1c50723c */ /* 0x040fec0000041850 */
[C---:B------:R-:W-:Y:S06]  /*17a0*/  HMMA.16816.F32.BF16 R64, R28.reuse, R36, R64 ;  /* 0x000000241c40723c */ /* 0x040fec0000041840 */
[----:B------:R-:W-:Y:S01]  /*17b0*/  HMMA.16816.F32.BF16 R60, R28, R38, R60 ;  /* 0x000000261c3c723c */ /* 0x000fe2000004183c */
[----:B------:R-:W2:Y:S04]  /*17c0*/  LDSM.16.M88.4 R28, [R180+0x2000] ;  /* 0x00200000b41c783b */ /* 0x000ea80000000200 */
[----:B------:R-:W3:Y:S01]  /*17d0*/  LDSM.16.M88.4 R36, [R172+0x800] ;  /* 0x00080000ac24783b */ /* 0x000ee20000000200 */
[-C--:B------:R-:W-:Y:S06]  /*17e0*/  HMMA.16816.F32.BF16 R76, R100, R98.reuse, R76 ;  /* 0x00000062644c723c */ /* 0x080fec000004184c */
[----:B----4-:R-:W-:Y:S06]  /*17f0*/  HMMA.16816.F32.BF16 R48, R104, R98, R48 ;  /* 0x000000626830723c */ /* 0x010fec0000041830 */
[----:B------:R-:W-:Y:S01]  /*1800*/  HMMA.16816.F32.BF16 R24, R112, R108, R24 ;  /* 0x0000006c7018723c */ /* 0x000fe20000041818 */
[----:B------:R-:W-:-:S05]  /*1810*/  IMAD.WIDE.U32 R98, R139, -0x326172a9, RZ ;  /* 0xcd9e8d578b627825 */ /* 0x000fca00078e00ff */
[C---:B------:R-:W-:Y:S06]  /*1820*/  HMMA.16816.F32.BF16 R16, R104.reuse, R88, R16 ;  /* 0x000000586810723c */ /* 0x040fec0000041810 */
[C---:B-----5:R-:W-:Y:S06]  /*1830*/  HMMA.16816.F32.BF16 R8, R104.reuse, R84, R8 ;  /* 0x000000546808723c */ /* 0x060fec0000041808 */
[C---:B------:R-:W-:Y:S06]  /*1840*/  HMMA.16816.F32.BF16 R12, R104.reuse, R90, R12 ;  /* 0x0000005a680c723c */ /* 0x040fec000004180c */
[----:B------:R-:W-:Y:S06]  /*1850*/  HMMA.16816.F32.BF16 R4, R104, R86, R4 ;  /* 0x000000566804723c */ /* 0x000fec0000041804 */
[C---:B------:R-:W-:Y:S06]  /*1860*/  HMMA.16816.F32.BF16 R64, R100.reuse, R88, R64 ;  /* 0x000000586440723c */ /* 0x040fec0000041840 */
[C---:B------:R-:W-:Y:S01]  /*1870*/  HMMA.16816.F32.BF16 R60, R100.reuse, R90, R60 ;  /* 0x0000005a643c723c */ /* 0x040fe2000004183c */
[----:B------:R-:W-:Y:S05]  /*1880*/  LDSM.16.M88.4 R88, [R172+0x1800] ;  /* 0x00180000ac58783b */ /* 0x000fea0000000200 */
[C---:B------:R-:W-:Y:S06]  /*1890*/  HMMA.16816.F32.BF16 R56, R100.reuse, R84, R56 ;  /* 0x000000546438723c */ /* 0x040fec0000041838 */
[----:B------:R-:W-:Y:S01]  /*18a0*/  HMMA.16816.F32.BF16 R52, R100, R86, R52 ;  /* 0x000000566434723c */ /* 0x000fe20000041834 */
[----:B------:R-:W4:Y:S01]  /*18b0*/  LDSM.16.M88.4 R84, [R172+0x1000] ;  /* 0x00100000ac54783b */ /* 0x000f220000000200 */
[----:B------:R-:W-:-:S04]  /*18c0*/  DEPBAR.LE SB0, 0x0 ;  /* 0x000080000000791a */ /* 0x000fc80000000000 */
[-C--:B------:R-:W-:Y:S06]  /*18d0*/  HMMA.16816.F32.BF16 R40, R104, R92.reuse, R40 ;  /* 0x0000005c6828723c */ /* 0x080fec0000041828 */
[C---:B------:R-:W-:Y:S06]  /*18e0*/  HMMA.16816.F32.BF16 R72, R100.reuse, R92, R72 ;  /* 0x0000005c6448723c */ /* 0x040fec0000041848 */
[----:B------:R-:W-:Y:S01]  /*18f0*/  HMMA.16816.F32.BF16 R80, R100, R96, R80 ;  /* 0x000000606450723c */ /* 0x000fe20000041850 */
[----:B------:R-:W-:-:S05]  /*1900*/  VIADD R92, R3, 0x1 ;  /* 0x00000001035c7836 */ /* 0x000fca0000000000 */
[----:B-1----:R-:W-:Y:S01]  /*1910*/  HMMA.16816.F32.BF16 R76, R32, R46, R76 ;  /* 0x0000002e204c723c */ /* 0x002fe2000004184c */
[----:B------:R-:W-:-:S05]  /*1920*/  LOP3.LUT R92, R233, UR33, R92, 0x96, !PT ;  /* 0x00000021e95c7c12 */ /* 0x000fca000f8e965c */
[----:B------:R-:W-:Y:S01]  /*1930*/  HMMA.16816.F32.BF16 R20, R104, R94, R20 ;  /* 0x0000005e6814723c */ /* 0x000fe20000041814 */
[----:B------:R-:W-:-:S05]  /*1940*/  IMAD.WIDE.U32 R92, R92, -0x326172a9, RZ ;  /* 0xcd9e8d575c5c7825 */ /* 0x000fca00078e00ff */
[----:B------:R-:W-:Y:S06]  /*1950*/  HMMA.16816.F32.BF16 R68, R100, R94, R68 ;  /* 0x0000005e6444723c */ /* 0x000fec0000041844 */
[----:B--2---:R-:W-:Y:S01]  /*1960*/  HMMA.16816.F32.BF16 R48, R28, R46, R48 ;  /* 0x0000002e1c30723c */ /* 0x004fe20000041830 */
[----:B------:R-:W-:-:S05]  /*1970*/  LOP3.LUT R94, R233, UR33, R3, 0x96, !PT ;  /* 0x00000021e95e7c12 */ /* 0x000fca000f8e9603 */
[----:B------:R-:W-:Y:S01]  /*1980*/  HMMA.16816.F32.BF16 R24, R104, R96, R24 ;  /* 0x000000606818723c */ /* 0x000fe20000041818 */
[----:B------:R-:W-:-:S04]  /*1990*/  IMAD.WIDE.U32 R94, R94, -0x326172a9, RZ ;  /* 0xcd9e8d575e5e7825 */ /* 0x000fc800078e00ff */
[----:B------:R-:W-:Y:S01]  /*19a0*/  IMAD R47, R195, 0x40, R231 ;  /* 0x00000040c32f7824 */ /* 0x000fe200078e02e7 */
[----:B---3--:R-:W-:Y:S01]  /*19b0*/  HMMA.16816.F32.BF16 R72, R32, R36, R72 ;  /* 0x000000242048723c */ /* 0x008fe20000041848 */
[----:B------:R-:W-:Y:S01]  /*19c0*/  IMAD.WIDE.U32 R96, R203, -0x326172a9, RZ ;  /* 0xcd9e8d57cb607825 */ /* 0x000fe200078e00ff */
[----:B------:R-:W-:-:S04]  /*19d0*/  LOP3.LUT R46, R95, UR27, R98, 0x96, !PT ;  /* 0x0000001b5f2e7c12 */ /* 0x000fc8000f8e9662 */
[----:B------:R-:W-:Y:S01]  /*19e0*/  HMMA.16816.F32.BF16 R40, R28, R36, R40 ;  /* 0x000000241c28723c */ /* 0x000fe20000041828 */
[--C-:B------:R-:W-:Y:S02]  /*19f0*/  LOP3.LUT R3, R93, UR27, R96.reuse, 0x96, !PT ;  /* 0x0000001b5d037c12 */ /* 0x100fe4000f8e9660 */
[-C--:B------:R-:W-:Y:S02]  /*1a00*/  LOP3.LUT R226, R97, R138.reuse, RZ, 0x3c, !PT ;  /* 0x0000008a61e27212 */ /* 0x080fe400078e3cff */
[----:B------:R-:W-:Y:S01]  /*1a10*/  LOP3.LUT R97, R99, R138, RZ, 0x3c, !PT ;  /* 0x0000008a63617212 */ /* 0x000fe200078e3cff */
[----:B------:R-:W-:Y:S01]  /*1a20*/  HMMA.16816.F32.BF16 R80, R32, R44, R80 ;  /* 0x0000002c2050723c */ /* 0x000fe20000041850 */
[----:B------:R-:W-:Y:S01]  /*1a30*/  LOP3.LUT R36, R95, UR27, R96, 0x96, !PT ;  /* 0x0000001b5f247c12 */ /* 0x000fe2000f8e9660 */
[----:B------:R-:W-:Y:S01]  /*1a40*/  VIADD R96, R47, 0x1 ;  /* 0x000000012f607836 */ /* 0x000fe20000000000 */
[----:B------:R-:W-:Y:S01]  /*1a50*/  LOP3.LUT R37, R93, UR27, R98, 0x96, !PT ;  /* 0x0000001b5d257c12 */ /* 0x000fe2000f8e9662 */
[----:B------:R-:W-:-:S02]  /*1a60*/  VIADD R98, R47, 0x8 ;  /* 0x000000082f627836 */ /* 0x000fc40000000000 */
[C---:B------:R-:W-:Y:S01]  /*1a70*/  HMMA.16816.F32.BF16 R68, R32.reuse, R38, R68 ;  /* 0x000000262044723c */ /* 0x040fe20000041844 */
[C---:B------:R-:W-:Y:S02]  /*1a80*/  ISETP.GE.AND P4, PT, R96.reuse, R230, PT ;  /* 0x000000e66000720c */ /* 0x040fe40003f86270 */
[CC--:B------:R-:W-:Y:S02]  /*1a90*/  ISETP.GE.AND P6, PT, R96.reuse, R229.reuse, PT ;  /* 0x000000e56000720c */ /* 0x0c0fe40003fc6270 */
[C---:B------:R-:W-:Y:S01]  /*1aa0*/  ISETP.GE.AND P5, PT, R96.reuse, R228, PT ;  /* 0x000000e46000720c */ /* 0x040fe20003fa6270 */
[C---:B----4-:R-:W-:Y:S01]  /*1ab0*/  HMMA.16816.F32.BF16 R64, R32.reuse, R84, R64 ;  /* 0x000000542040723c */ /* 0x050fe20000041840 */
[----:B------:R-:W-:Y:S01]  /*1ac0*/  ISETP.GE.AND P3, PT, R96, R198, PT ;  /* 0x000000c66000720c */ /* 0x000fe20003f66270 */
[----:B------:R-:W-:Y:S01]  /*1ad0*/  VIADD R96, R47, 0x9 ;  /* 0x000000092f607836 */ /* 0x000fe20000000000 */
[C---:B------:R-:W-:Y:S02]  /*1ae0*/  ISETP.GE.AND P0, PT, R98.reuse, R230, PT ;  /* 0x000000e66200720c */ /* 0x040fe40003f06270 */
[C---:B------:R-:W-:Y:S01]  /*1af0*/  ISETP.GE.AND P1, PT, R98.reuse, R229, PT ;  /* 0x000000e56200720c */ /* 0x040fe20003f26270 */
[----:B------:R-:W-:Y:S01]  /*1b00*/  HMMA.16816.F32.BF16 R60, R32, R86, R60 ;  /* 0x00000056203c723c */ /* 0x000fe2000004183c */
[----:B------:R-:W-:-:S02]  /*1b10*/  ISETP.GE.AND P2, PT, R98, R228, PT ;  /* 0x000000e46200720c */ /* 0x000fc40003f46270 */
[----:B------:R-:W-:Y:S02]  /*1b20*/  FSEL R76, R76, -INF , !P0 ;  /* 0xff8000004c4c7808 */ /* 0x000fe40004000000 */
[----:B------:R-:W-:Y:S01]  /*1b30*/  FSEL R78, R78, -INF , !P1 ;  /* 0xff8000004e4e7808 */ /* 0x000fe20004800000 */
[C---:B------:R-:W-:Y:S01]  /*1b40*/  HMMA.16816.F32.BF16 R56, R32.reuse, R88, R56 ;  /* 0x000000582038723c */ /* 0x040fe20000041838 */
[----:B------:R-:W-:Y:S02]  /*1b50*/  ISETP.GE.AND P0, PT, R98, R198, PT ;  /* 0x000000c66200720c */ /* 0x000fe40003f06270 */
[----:B------:R-:W-:Y:S02]  /*1b60*/  ISETP.GE.AND P1, PT, R96, R228, PT ;  /* 0x000000e46000720c */ /* 0x000fe40003f26270 */
[----:B------:R-:W-:Y:S01]  /*1b70*/  FSEL R48, R48, -INF , !P2 ;  /* 0xff80000030307808 */ /* 0x000fe20005000000 */
[----:B------:R-:W-:Y:S01]  /*1b80*/  HMMA.16816.F32.BF16 R52, R32, R90, R52 ;  /* 0x0000005a2034723c */ /* 0x000fe20000041834 */
[----:B------:R-:W-:-:S02]  /*1b90*/  ISETP.GE.AND P2, PT, R96, R230, PT ;  /* 0x000000e66000720c */ /* 0x000fc40003f46270 */
[----:B------:R-:W-:Y:S02]  /*1ba0*/  FSEL R50, R50, -INF , !P0 ;  /* 0xff80000032327808 */ /* 0x000fe40004000000 */
[----:B------:R-:W-:Y:S01]  /*1bb0*/  FSEL R49, R49, -INF , !P1 ;  /* 0xff80000031317808 */ /* 0x000fe20004800000 */
[C---:B------:R-:W-:Y:S01]  /*1bc0*/  HMMA.16816.F32.BF16 R24, R28.reuse, R44, R24 ;  /* 0x0000002c1c18723c */ /* 0x040fe20000041818 */
[C---:B------:R-:W-:Y:S01]  /*1bd0*/  VIADD R33, R47.reuse, 0x10 ;  /* 0x000000102f217836 */ /* 0x040fe20000000000 */
[C---:B------:R-:W-:Y:S01]  /*1be0*/  ISETP.GE.AND P0, PT, R96.reuse, R198, PT ;  /* 0x000000c66000720c */ /* 0x040fe20003f06270 */
[----:B------:R-:W-:Y:S01]  /*1bf0*/  VIADD R32, R47, 0x11 ;  /* 0x000000112f207836 */ /* 0x000fe20000000000 */
[-C--:B------:R-:W-:Y:S02]  /*1c00*/  ISETP.GE.AND P1, PT, R96, R229.reuse, PT ;  /* 0x000000e56000720c */ /* 0x080fe40003f26270 */
[----:B------:R-:W-:Y:S01]  /*1c10*/  FSEL R77, R77, -INF , !P2 ;  /* 0xff8000004d4d7808 */ /* 0x000fe20005000000 */
[C---:B------:R-:W-:Y:S01]  /*1c20*/  HMMA.16816.F32.BF16 R20, R28.reuse, R38, R20 ;  /* 0x000000261c14723c */ /* 0x040fe20000041814 */
[----:B------:R-:W-:Y:S01]  /*1c30*/  ISETP.GE.AND P2, PT, R33, R228, PT ;  /* 0x000000e42100720c */ /* 0x000fe20003f46270 */
[----:B------:R-:W-:Y:S01]  /*1c40*/  VIADD R44, R47, 0x30 ;  /* 0x000000302f2c7836 */ /* 0x000fe20000000000 */
[----:B------:R-:W-:Y:S01]  /*1c50*/  FSEL R45, R51, -INF , !P0 ;  /* 0xff800000332d7808 */ /* 0x000fe20004000000 */
[----:B------:R-:W-:Y:S01]  /*1c60*/  VIADD R51, R47, 0x29 ;  /* 0x000000292f337836 */ /* 0x000fe20000000000 */
[----:B------:R-:W-:Y:S01]  /*1c70*/  FSEL R79, R79, -INF , !P1 ;  /* 0xff8000004f4f7808 */ /* 0x000fe20004800000 */
[----:B------:R-:W-:Y:S01]  /*1c80*/  HMMA.16816.F32.BF16 R16, R28, R84, R16 ;  /* 0x000000541c10723c */ /* 0x000fe20000041810 */
[----:B------:R-:W-:Y:S01]  /*1c90*/  ISETP.GE.AND P1, PT, R33, R230, PT ;  /* 0x000000e62100720c */ /* 0x000fe20003f26270 */
[----:B------:R-:W-:Y:S01]  /*1ca0*/  VIADD R39, R47, 0x39 ;  /* 0x000000392f277836 */ /* 0x000fe20000000000 */
[----:B------:R-:W-:Y:S01]  /*1cb0*/  BAR.SYNC.DEFER_BLOCKING 0x0 ;  /* 0x0000000000007b1d */ /* 0x000fe20000010000 */
[----:B------:R-:W-:-:S02]  /*1cc0*/  ISETP.GE.AND P0, PT, R33, R229, PT ;  /* 0x000000e52100720c */ /* 0x000fc40003f06270 */
[----:B------:R-:W-:Y:S01]  /*1cd0*/  FSEL R40, R40, -INF , !P2 ;  /* 0xff80000028287808 */ /* 0x000fe20005000000 */
[C---:B------:R-:W-:Y:S01]  /*1ce0*/  HMMA.16816.F32.BF16 R12, R28.reuse, R86, R12 ;  /* 0x000000561c0c723c */ /* 0x040fe2000004180c */
[----:B------:R-:W-:Y:S02]  /*1cf0*/  ISETP.GE.AND P2, PT, R32, R229, PT ;  /* 0x000000e52000720c */ /* 0x000fe40003f46270 */
[----:B------:R-:W-:Y:S02]  /*1d00*/  FSEL R72, R72, -INF , !P1 ;  /* 0xff80000048487808 */ /* 0x000fe40004800000 */
[----:B------:R-:W-:Y:S01]  /*1d10*/  FSEL R96, R74, -INF , !P0 ;  /* 0xff8000004a607808 */ /* 0x000fe20004000000 */
[----:B------:R-:W-:Y:S01]  /*1d20*/  VIADD R74, R47, 0x19 ;  /* 0x000000192f4a7836 */ /* 0x000fe20000000000 */
[----:B------:R-:W-:Y:S01]  /*1d30*/  ISETP.GE.AND P1, PT, R33, R198, PT ;  /* 0x000000c62100720c */ /* 0x000fe20003f26270 */
[----:B------:R-:W-:Y:S01]  /*1d40*/  VIADD R33, R47, 0x18 ;  /* 0x000000182f217836 */ /* 0x000fe20000000000 */
[-C--:B------:R-:W-:Y:S01]  /*1d50*/  ISETP.GE.AND P0, PT, R32, R230.reuse, PT ;  /* 0x000000e62000720c */ /* 0x080fe20003f06270 */
[----:B------:R-:W-:Y:S01]  /*1d60*/  HMMA.16816.F32.BF16 R8, R28, R88, R8 ;  /* 0x000000581c08723c */ /* 0x000fe20000041808 */
[----:B------:R-:W-:Y:S01]  /*1d70*/  FSEL R141, R75, -INF , !P2 ;  /* 0xff8000004b8d7808 */ /* 0x000fe20005000000 */
[C---:B------:R-:W-:Y:S01]  /*1d80*/  VIADD R75, R47.reuse, 0x20 ;  /* 0x000000202f4b7836 */ /* 0x040fe20000000000 */
[----:B------:R-:W-:-:S02]  /*1d90*/  ISETP.GE.AND P2, PT, R47, R230, PT ;  /* 0x000000e62f00720c */ /* 0x000fc40003f46270 */
[----:B------:R-:W-:Y:S01]  /*1da0*/  FSEL R34, R42, -INF , !P1 ;  /* 0xff8000002a227808 */ /* 0x000fe20004800000 */
[----:B------:R-:W-:Y:S01]  /*1db0*/  VIADD R42, R47, 0x31 ;  /* 0x000000312f2a7836 */ /* 0x000fe20000000000 */
[----:B------:R-:W-:Y:S01]  /*1dc0*/  FSEL R73, R73, -INF , !P0 ;  /* 0xff80000049497808 */ /* 0x000fe20004000000 */
[----:B------:R-:W-:Y:S01]  /*1dd0*/  HMMA.16816.F32.BF16 R4, R28, R90, R4 ;  /* 0x0000005a1c04723c */ /* 0x000fe20000041804 */
[C---:B------:R-:W-:Y:S02]  /*1de0*/  ISETP.GE.AND P1, PT, R32.reuse, R228, PT ;  /* 0x000000e42000720c */ /* 0x040fe40003f26270 */
[----:B------:R-:W-:Y:S02]  /*1df0*/  ISETP.GE.AND P0, PT, R32, R198, PT ;  /* 0x000000c62000720c */ /* 0x000fe40003f06270 */
[----:B------:R-:W-:Y:S02]  /*1e00*/  FSEL R81, R81, -INF , !P4 ;  /* 0xff80000051517808 */ /* 0x000fe40006000000 */
[----:B------:R-:W-:-:S02]  /*1e10*/  FSEL R80, R80, -INF , !P2 ;  /* 0xff80000050507808 */ /* 0x000fc40005000000 */
[----:B------:R-:W-:Y:S01]  /*1e20*/  FSEL R35, R41, -INF , !P1 ;  /* 0xff80000029237808 */ /* 0x000fe20004800000 */
[----:B------:R-:W-:Y:S01]  /*1e30*/  VIADD R41, R47, 0x38 ;  /* 0x000000382f297836 */ /* 0x000fe20000000000 */
[----:B------:R-:W-:Y:S02]  /*1e40*/  FSEL R32, R43, -INF , !P0 ;  /* 0xff8000002b207808 */ /* 0x000fe40004000000 */
[C---:B------:R-:W-:Y:S02]  /*1e50*/  ISETP.GE.AND P0, PT, R33.reuse, R230, PT ;  /* 0x000000e62100720c */ /* 0x040fe40003f06270 */
[C---:B------:R-:W-:Y:S02]  /*1e60*/  ISETP.GE.AND P4, PT, R33.reuse, R229, PT ;  /* 0x000000e52100720c */ /* 0x040fe40003f86270 */
[C---:B------:R-:W-:Y:S02]  /*1e70*/  ISETP.GE.AND P1, PT, R33.reuse, R228, PT ;  /* 0x000000e42100720c */ /* 0x040fe40003f26270 */
[----:B------:R-:W-:-:S02]  /*1e80*/  ISETP.GE.AND P2, PT, R33, R198, PT ;  /* 0x000000c62100720c */ /* 0x000fc40003f46270 */
[----:B------:R-:W-:Y:S02]  /*1e90*/  FMNMX.FTZ R33, R80, R81, !PT ;  /* 0x0000005150217209 */ /* 0x000fe40007810000 */
[----:B------:R-:W-:Y:S01]  /*1ea0*/  FSEL R145, R70, -INF , !P4 ;  /* 0xff80000046917808 */ /* 0x000fe20006000000 */
[----:B------:R-:W-:Y:S01]  /*1eb0*/  VIADD R70, R47, 0x28 ;  /* 0x000000282f467836 */ /* 0x000fe20000000000 */
[----:B------:R-:W-:Y:S02]  /*1ec0*/  FMNMX.FTZ R33, R76, R33, !PT ;  /* 0x000000214c217209 */ /* 0x000fe40007810000 */
[----:B------:R-:W-:Y:S02]  /*1ed0*/  ISETP.GE.AND P4, PT, R74, R229, PT ;  /* 0x000000e54a00720c */ /* 0x000fe40003f86270 */
[----:B------:R-:W-:Y:S02]  /*1ee0*/  FMNMX.FTZ R33, R77, R33, !PT ;  /* 0x000000214d217209 */ /* 0x000fe40007810000 */
[----:B------:R-:W-:-:S02]  /*1ef0*/  FSEL R68, R68, -INF , !P0 ;  /* 0xff80000044447808 */ /* 0x000fc40004000000 */
[----:B------:R-:W-:Y:S02]  /*1f00*/  FMNMX.FTZ R33, R72, R33, !PT ;  /* 0x0000002148217209 */ /* 0x000fe40007810000 */
[----:B------:R-:W-:Y:S01]  /*1f10*/  FSEL R173, R71, -INF , !P4 ;  /* 0xff80000047ad7808 */ /* 0x000fe20006000000 */
[----:B------:R-:W-:Y:S01]  /*1f20*/  VIADD R71, R47, 0x21 ;  /* 0x000000212f477836 */ /* 0x000fe20000000000 */
[-C--:B------:R-:W-:Y:S02]  /*1f30*/  ISETP.GE.AND P0, PT, R74, R230.reuse, PT ;  /* 0x000000e64a00720c */ /* 0x080fe40003f06270 */
[----:B------:R-:W-:Y:S02]  /*1f40*/  FMNMX.FTZ R38, R73, R33, !PT ;  /* 0x0000002149267209 */ /* 0x000fe40007810000 */
[----:B------:R-:W-:Y:S02]  /*1f50*/  FSEL R69, R69, -INF , !P0 ;  /* 0xff80000045457808 */ /* 0x000fe40004000000 */
        /* <DEDUP_REMOVED lines=10> */
[----:B------:R-:W-:Y:S02]  /*2000*/  FSEL R142, R60, -INF , !P4 ;  /* 0xff8000003c8e7808 */ /* 0x000fe40006000000 */
[----:B------:R-:W-:Y:S02]  /*2010*/  ISETP.GE.AND P0, PT, R42, R230, PT ;  /* 0x000000e62a00720c */ /* 0x000fe40003f06270 */
[----:B------:R-:W-:-:S02]  /*2020*/  FMNMX.FTZ R60, R43, R38, !PT ;  /* 0x000000262b3c7209 */ /* 0x000fc40007810000 */
[----:B------:R-:W-:Y:S02]  /*2030*/  FSEL R147, R57, -INF , !P0 ;  /* 0xff80000039937808 */ /* 0x000fe40004000000 */
[----:B------:R-:W-:Y:S02]  /*2040*/  ISETP.GE.AND P4, PT, R44, R230, PT ;  /* 0x000000e62c00720c */ /* 0x000fe40003f86270 */
[----:B------:R-:W-:Y:S02]  /*2050*/  FMNMX.FTZ R60, R142, R60, !PT ;  /* 0x0000003c8e3c7209 */ /* 0x000fe40007810000 */
[----:B------:R-:W-:Y:S02]  /*2060*/  ISETP.GE.AND P0, PT, R39, R230, PT ;  /* 0x000000e62700720c */ /* 0x000fe40003f06270 */
[----:B------:R-:W-:Y:S02]  /*2070*/  FSEL R38, R20, -INF , !P1 ;  /* 0xff80000014267808 */ /* 0x000fe40004800000 */
[----:B------:R-:W-:-:S02]  /*2080*/  FSEL R160, R56, -INF , !P4 ;  /* 0xff80000038a07808 */ /* 0x000fc40006000000 */
[----:B------:R-:W-:Y:S02]  /*2090*/  FMNMX.FTZ R20, R149, R60, !PT ;  /* 0x0000003c95147209 */ /* 0x000fe40007810000 */
[----:B------:R-:W-:Y:S02]  /*20a0*/  FSEL R144, R53, -INF , !P0 ;  /* 0xff80000035907808 */ /* 0x000fe40004000000 */
[----:B------:R-:W-:Y:S02]  /*20b0*/  ISETP.NE.AND P0, PT, R132, 0x1, PT ;  /* 0x000000018400780c */ /* 0x000fe40003f05270 */
[----:B------:R-:W-:Y:S02]  /*20c0*/  ISETP.GE.AND P1, PT, R41, R230, PT ;  /* 0x000000e62900720c */ /* 0x000fe40003f26270 */
[----:B------:R-:W-:Y:S02]  /*20d0*/  FMNMX.FTZ R20, R160, R20, !PT ;  /* 0x00000014a0147209 */ /* 0x000fe40007810000 */
[----:B------:R-:W-:-:S02]  /*20e0*/  FSEL R143, R52, -INF , !P1 ;  /* 0xff800000348f7808 */ /* 0x000fc40004800000 */
[----:B------:R-:W-:Y:S02]  /*20f0*/  FMNMX.FTZ R20, R147, R20, !PT ;  /* 0x0000001493147209 */ /* 0x000fe40007810000 */
[C---:B------:R-:W-:Y:S02]  /*2100*/  ISETP.GE.AND P4, PT, R74.reuse, R228, PT ;  /* 0x000000e44a00720c */ /* 0x040fe40003f86270 */
[----:B------:R-:W-:Y:S02]  /*2110*/  FMNMX.FTZ R20, R143, R20, !PT ;  /* 0x000000148f147209 */ /* 0x000fe40007810000 */
[----:B------:R-:W-:Y:S02]  /*2120*/  ISETP.GE.AND P1, PT, R74, R198, PT ;  /* 0x000000c64a00720c */ /* 0x000fe40003f26270 */
[----:B------:R-:W-:Y:S01]  /*2130*/  FMNMX.FTZ R52, R144, R20, !PT ;  /* 0x0000001490347209 */ /* 0x000fe20007810000 */
[----:B------:R-:W-:Y:S10]  /*2140*/  @!P0 BRA `(.L_x_729) ;  /* 0x0000000000588947 */ /* 0x000ff40003800000 */
[----:B------:R-:W-:-:S04]  /*2150*/  VIADD R29, R132, 0xfffffffe ;  /* 0xfffffffe841d7836 */ /* 0x000fc80000000000 */
[C---:B------:R-:W-:Y:S01]  /*2160*/  IMAD R20, R29.reuse, UR20, RZ ;  /* 0x000000141d147c24 */ /* 0x040fe2000f8e02ff */
[----:B------:R-:W-:Y:S01]  /*2170*/  SHF.R.S32.HI R28, RZ, 0x1f, R29 ;  /* 0x0000001fff1c7819 */ /* 0x000fe2000001141d */
[----:B------:R-:W-:-:S04]  /*2180*/  IMAD.WIDE.U32 R30, R29, UR21, R190 ;  /* 0x000000151d1e7c25 */ /* 0x000fc8000f8e00be */
[----:B------:R-:W-:Y:S01]  /*2190*/  IMAD R20, R28, UR21, R20 ;  /* 0x000000151c147c24 */ /* 0x000fe2000f8e0214 */
[----:B------:R-:W-:-:S03]  /*21a0*/  LEA R28, P0, R30, UR8, 0x1 ;  /* 0x000000081e1c7c11 */ /* 0x000fc6000f8008ff */
[----:B------:R-:W-:-:S05]  /*21b0*/  IMAD.IADD R20, R31, 0x1, R20 ;  /* 0x000000011f147824 */ /* 0x000fca00078e0214 */
        /* <DEDUP_REMOVED lines=15> */
.L_x_729:
[----:B------:R-:W-:Y:S01]  /*22b0*/  ISETP.GE.AND P0, PT, R75, R228, PT ;  /* 0x000000e44b00720c */ /* 0x000fe20003f06270 */
[----:B-1----:R-:W1:Y:S01]  /*22c0*/  SHFL.BFLY PT, R31, R52, 0x2, 0x1f ;  /* 0x0c401f00341f7f89 */ /* 0x002e6200000e0000 */
[----:B------:R-:W-:Y:S01]  /*22d0*/  FSEL R28, R23, -INF , !P1 ;  /* 0xff800000171c7808 */ /* 0x000fe20004800000 */
[----:B------:R-:W-:Y:S01]  /*22e0*/  UIADD3 UR26, UR33, -0x4498517b, URZ ;  /* 0xbb67ae85211a7890 */ /* 0x000fe2000fffe03f */
[----:B------:R-:W-:Y:S01]  /*22f0*/  FSEL R154, R16, -INF , !P0 ;  /* 0xff800000109a7808 */ /* 0x000fe20004000000 */
[----:B------:R-:W-:Y:S01]  /*2300*/  IMAD.WIDE.U32 R226, R226, -0x2daee0ad, RZ ;  /* 0xd2511f53e2e27825 */ /* 0x000fe200078e00ff */
[C---:B------:R-:W-:Y:S01]  /*2310*/  ISETP.GE.AND P0, PT, R71.reuse, R198, PT ;  /* 0x000000c64700720c */ /* 0x040fe20003f06270 */
[----:B------:R-:W-:Y:S01]  /*2320*/  UIADD3 UR25, UR32, 0x3c6ef372, URZ ;  /* 0x3c6ef37220197890 */ /* 0x000fe2000fffe03f */
[----:B------:R-:W-:Y:S01]  /*2330*/  ISETP.GE.AND P1, PT, R71, R229, PT ;  /* 0x000000e54700720c */ /* 0x000fe20003f26270 */
[----:B------:R-:W-:Y:S01]  /*2340*/  IMAD.WIDE.U32 R174, R37, -0x2daee0ad, RZ ;  /* 0xd2511f5325ae7825 */ /* 0x000fe200078e00ff */
[----:B------:R-:W-:Y:S01]  /*2350*/  FSEL R20, R19, -INF , !P0 ;  /* 0xff80000013147808 */ /* 0x000fe20004000000 */
[----:B------:R-:W-:Y:S01]  /*2360*/  ULDC UR4, c[0x0][0x2ec] ;  /* 0x0000bb0000047ab9 */ /* 0x000fe20000000800 */
[-C--:B------:R-:W-:Y:S01]  /*2370*/  ISETP.GE.AND P0, PT, R51, R228.reuse, PT ;  /* 0x000000e43300720c */ /* 0x080fe20003f06270 */
[----:B------:R-:W-:Y:S01]  /*2380*/  UIADD3 UR24, UR33, 0x76cf5d0a, URZ ;  /* 0x76cf5d0a21187890 */ /* 0x000fe2000fffe03f */
[----:B------:R-:W-:Y:S01]  /*2390*/  FSEL R166, R67, -INF , !P1 ;  /* 0xff80000043a67808 */ /* 0x000fe20004800000 */
[----:B------:R-:W-:Y:S01]  /*23a0*/  IMAD.WIDE.U32 R200, R97, -0x2daee0ad, RZ ;  /* 0xd2511f5361c87825 */ /* 0x000fe200078e00ff */
[----:B------:R-:W-:Y:S01]  /*23b0*/  FSEL R23, R13, -INF , !P0 ;  /* 0xff8000000d177808 */ /* 0x000fe20004000000 */
[----:B------:R-:W-:Y:S01]  /*23c0*/  UIADD3 UR23, UR32, -0x255992d5, URZ ;  /* 0xdaa66d2b20177890 */ /* 0x000fe2000fffe03f */
[-C--:B------:R-:W-:Y:S01]  /*23d0*/  ISETP.GE.AND P0, PT, R44, R228.reuse, PT ;  /* 0x000000e42c00720c */ /* 0x080fe20003f06270 */
[----:B------:R-:W-:Y:S01]  /*23e0*/  UIADD3 UR22, UR33, 0x32370b8f, URZ ;  /* 0x32370b8f21167890 */ /* 0x000fe2000fffe03f */
[----:B------:R-:W-:Y:S01]  /*23f0*/  ISETP.GE.AND P1, PT, R70, R228, PT ;  /* 0x000000e44600720c */ /* 0x000fe20003f26270 */
[----:B------:R-:W-:Y:S01]  /*2400*/  IMAD.WIDE.U32 R56, R3, -0x2daee0ad, RZ ;  /* 0xd2511f5303387825 */ /* 0x000fe200078e00ff */
[----:B------:R-:W-:Y:S01]  /*2410*/  FSEL R167, R8, -INF , !P0 ;  /* 0xff80000008a77808 */ /* 0x000fe20004000000 */
[----:B------:R-:W-:Y:S01]  /*2420*/  UIADD3 UR20, UR33, -0x126145ec, URZ ;  /* 0xed9eba1421147890 */ /* 0x000fe2000fffe03f */
[----:B------:R-:W-:Y:S01]  /*2430*/  ISETP.GE.AND P0, PT, R42, R198, PT ;  /* 0x000000c62a00720c */ /* 0x000fe20003f06270 */
[----:B------:R-:W-:Y:S01]  /*2440*/  UIADD3 UR21, UR32, 0x78dde6e4, URZ ;  /* 0x78dde6e420157890 */ /* 0x000fe2000fffe03f */
[----:B------:R-:W-:Y:S01]  /*2450*/  FSEL R153, R12, -INF , !P1 ;  /* 0xff8000000c997808 */ /* 0x000fe20004800000 */
[----:B------:R-:W-:Y:S01]  /*2460*/  UIADD3 UR18, UR33, -0x56f99767, URZ ;  /* 0xa906689921127890 */ /* 0x000fe2000fffe03f */
[----:B------:R-:W-:Y:S01]  /*2470*/  FSEL R157, R11, -INF , !P0 ;  /* 0xff8000000b9d7808 */ /* 0x000fe20004000000 */
[----:B------:R-:W-:Y:S01]  /*2480*/  UIADD3 UR19, UR32, 0x1715609d, URZ ;  /* 0x1715609d20137890 */ /* 0x000fe2000fffe03f */
[----:B------:R-:W-:Y:S01]  /*2490*/  FSEL R11, R27, -INF , !P3 ;  /* 0xff8000001b0b7808 */ /* 0x000fe20005800000 */
[----:B------:R-:W-:Y:S01]  /*24a0*/  UIADD3 UR29, UR32, -0x4ab325aa, URZ ;  /* 0xb54cda56201d7890 */ /* 0x000fe2000fffe03f */
[----:B------:R-:W-:Y:S01]  /*24b0*/  ISETP.GE.AND P3, PT, R47, R228, PT ;  /* 0x000000e42f00720c */ /* 0x000fe20003f66270 */
[----:B------:R-:W-:Y:S01]  /*24c0*/  UIADD3 UR28, UR33, 0x646e171e, URZ ;  /* 0x646e171e211c7890 */ /* 0x000fe2000fffe03f */
[----:B------:R-:W-:-:S02]  /*24d0*/  FSEL R12, R25, -INF , !P5 ;  /* 0xff800000190c7808 */ /* 0x000fc40006800000 */
[----:B------:R-:W-:Y:S02]  /*24e0*/  FSEL R8, R24, -INF , !P3 ;  /* 0xff80000018087808 */ /* 0x000fe40005800000 */
[C---:B------:R-:W-:Y:S02]  /*24f0*/  ISETP.GE.AND P3, PT, R41.reuse, R198, PT ;  /* 0x000000c62900720c */ /* 0x040fe40003f66270 */
[----:B------:R-:W-:Y:S02]  /*2500*/  ISETP.GE.AND P0, PT, R41, R228, PT ;  /* 0x000000e42900720c */ /* 0x000fe40003f06270 */
[----:B------:R-:W-:Y:S02]  /*2510*/  FSEL R158, R6, -INF , !P3 ;  /* 0xff800000069e7808 */ /* 0x000fe40005800000 */
[----:B------:R-:W-:Y:S02]  /*2520*/  FMNMX.FTZ R6, R8, R12, !PT ;  /* 0x0000000c08067209 */ /* 0x000fe40007810000 */
[----:B------:R-:W-:-:S02]  /*2530*/  FSEL R164, R4, -INF , !P0 ;  /* 0xff80000004a47808 */ /* 0x000fc40004000000 */
[----:B------:R-:W-:Y:S02]  /*2540*/  FMNMX.FTZ R6, R48, R6, !PT ;  /* 0x0000000630067209 */ /* 0x000fe40007810000 */
[----:B------:R-:W-:Y:S02]  /*2550*/  ISETP.GE.AND P0, PT, R47, R198, PT ;  /* 0x000000c62f00720c */ /* 0x000fe40003f06270 */
[----:B------:R-:W-:Y:S02]  /*2560*/  FMNMX.FTZ R6, R49, R6, !PT ;  /* 0x0000000631067209 */ /* 0x000fe40007810000 */
[----:B------:R-:W-:Y:S02]  /*2570*/  LOP3.LUT R224, R227, UR26, R232, 0x96, !PT ;  /* 0x0000001ae3e07c12 */ /* 0x000fe4000f8e96e8 */
[----:B------:R-:W-:Y:S02]  /*2580*/  FMNMX.FTZ R6, R40, R6, !PT ;  /* 0x0000000628067209 */ /* 0x000fe40007810000 */
[----:B------:R-:W-:Y:S01]  /*2590*/  FSEL R4, R26, -INF , !P0 ;  /* 0xff8000001a047808 */ /* 0x000fe20004000000 */
[----:B------:R-:W-:Y:S01]  /*25a0*/  IMAD.WIDE.U32 R224, R224, -0x326172a9, RZ ;  /* 0xcd9e8d57e0e07825 */ /* 0x000fe200078e00ff */
[----:B------:R-:W-:-:S02]  /*25b0*/  FMNMX.FTZ R6, R35, R6, !PT ;  /* 0x0000000623067209 */ /* 0x000fc40007810000 */
[----:B------:R-:W-:Y:S02]  /*25c0*/  ISETP.GE.AND P0, PT, R39, R228, PT ;  /* 0x000000e42700720c */ /* 0x000fe40003f06270 */
[----:B------:R-:W-:Y:S02]  /*25d0*/  FSEL R30, R21, -INF , !P4 ;  /* 0xff800000151e7808 */ /* 0x000fe40006000000 */
[----:B------:R-:W-:Y:S02]  /*25e0*/  FMNMX.FTZ R6, R38, R6, !PT ;  /* 0x0000000626067209 */ /* 0x000fe40007810000 */
[----:B------:R-:W-:Y:S02]  /*25f0*/  FSEL R162, R5, -INF , !P0 ;  /* 0xff80000005a27808 */ /* 0x000fe40004000000 */
[----:B------:R-:W-:Y:S02]  /*2600*/  LOP3.LUT R5, R225, UR25, R94, 0x96, !PT ;  /* 0x00000019e1057c12 */ /* 0x000fe4000f8e965e */
[----:B------:R-:W-:-:S02]  /*2610*/  FMNMX.FTZ R13, R30, R6, !PT ;  /* 0x000000061e0d7209 */ /* 0x000fc40007810000 */
[----:B------:R-:W-:Y:S02]  /*2620*/  FMNMX.FTZ R6, R4, R11, !PT ;  /* 0x0000000b04067209 */ /* 0x000fe40007810000 */
[----:B-1----:R-:W-:Y:S01]  /*2630*/  FMNMX.FTZ R31, R52, R31, !PT ;  /* 0x0000001f341f7209 */ /* 0x002fe20007810000 */
[----:B------:R-:W-:Y:S01]  /*2640*/  IMAD.WIDE.U32 R52, R36, -0x2daee0ad, RZ ;  /* 0xd2511f5324347825 */ /* 0x000fe200078e00ff */
[----:B------:R-:W-:Y:S02]  /*2650*/  ISETP.GE.AND P5, PT, R42, R228, PT ;  /* 0x000000e42a00720c */ /* 0x000fe40003fa6270 */
[----:B------:R-:W-:Y:S01]  /*2660*/  FSEL R29, R22, -INF , !P2 ;  /* 0xff800000161d7808 */ /* 0x000fe20005000000 */
[----:B------:R-:W-:Y:S01]  /*2670*/  IMAD.WIDE.U32 R36, R5, -0x2daee0ad, RZ ;  /* 0xd2511f5305247825 */ /* 0x000fe200078e00ff */
[----:B------:R-:W-:Y:S01]  /*2680*/  FMNMX.FTZ R5, R50, R6, !PT ;  /* 0x0000000632057209 */ /* 0x000fe20007810000 */
[----:B------:R-:W1:Y:S01]  /*2690*/  SHFL.BFLY PT, R136, R31, 0x1, 0x1f ;  /* 0x0c201f001f887f89 */ /* 0x000e6200000e0000 */
[----:B------:R-:W-:-:S02]  /*26a0*/  FSEL R165, R9, -INF , !P5 ;  /* 0xff80000009a57808 */ /* 0x000fc40006800000 */
[----:B------:R-:W-:Y:S02]  /*26b0*/  FSEL R9, R83, -INF , !P6 ;  /* 0xff80000053097808 */ /* 0x000fe40007000000 */
[----:B------:R-:W-:Y:S02]  /*26c0*/  ISETP.GE.AND P6, PT, R47, R229, PT ;  /* 0x000000e52f00720c */ /* 0x000fe40003fc6270 */
[----:B------:R-:W-:Y:S02]  /*26d0*/  FMNMX.FTZ R5, R45, R5, !PT ;  /* 0x000000052d057209 */ /* 0x000fe40007810000 */
[----:B------:R-:W-:Y:S02]  /*26e0*/  FSEL R82, R82, -INF , !P6 ;  /* 0xff80000052527808 */ /* 0x000fe40007000000 */
[----:B------:R-:W-:Y:S02]  /*26f0*/  FMNMX.FTZ R5, R34, R5, !PT ;  /* 0x0000000522057209 */ /* 0x000fe40007810000 */
[----:B------:R-:W-:-:S02]  /*2700*/  ISETP.GE.AND P2, PT, R75, R229, PT ;  /* 0x000000e54b00720c */ /* 0x000fc40003f46270 */
[----:B------:R-:W-:Y:S02]  /*2710*/  FMNMX.FTZ R135, R82, R9, !PT ;  /* 0x0000000952877209 */ /* 0x000fe40007810000 */
[----:B------:R-:W-:Y:S02]  /*2720*/  FMNMX.FTZ R5, R32, R5, !PT ;  /* 0x0000000520057209 */ /* 0x000fe40007810000 */
[----:B------:R-:W-:Y:S02]  /*2730*/  FSEL R168, R66, -INF , !P2 ;  /* 0xff80000042a87808 */ /* 0x000fe40005000000 */
[----:B------:R-:W-:Y:S02]  /*2740*/  ISETP.GE.AND P2, PT, R71, R228, PT ;  /* 0x000000e44700720c */ /* 0x000fe40003f46270 */
[----:B------:R-:W-:Y:S02]  /*2750*/  FMNMX.FTZ R135, R78, R135, !PT ;  /* 0x000000874e877209 */ /* 0x000fe40007810000 */
[----:B------:R-:W-:-:S02]  /*2760*/  ISETP.GE.AND P4, PT, R75, R198, PT ;  /* 0x000000c64b00720c */ /* 0x000fc40003f86270 */
[----:B------:R-:W-:Y:S02]  /*2770*/  FMNMX.FTZ R5, R29, R5, !PT ;  /* 0x000000051d057209 */ /* 0x000fe40007810000 */
[----:B------:R-:W-:Y:S01]  /*2780*/  FSEL R152, R17, -INF , !P2 ;  /* 0xff80000011987808 */ /* 0x000fe20005000000 */
[----:B------:R-:W-:Y:S01]  /*2790*/  IMAD.WIDE.U32 R16, R46, -0x2daee0ad, RZ ;  /* 0xd2511f532e107825 */ /* 0x000fe200078e00ff */
[----:B------:R-:W-:Y:S02]  /*27a0*/  FMNMX.FTZ R13, R154, R13, !PT ;  /* 0x0000000d9a0d7209 */ /* 0x000fe40007810000 */
[----:B------:R-:W-:Y:S02]  /*27b0*/  FMNMX.FTZ R135, R79, R135, !PT ;  /* 0x000000874f877209 */ /* 0x000fe40007810000 */
[----:B------:R-:W-:Y:S02]  /*27c0*/  FSEL R22, R18, -INF , !P4 ;  /* 0xff80000012167808 */ /* 0x000fe40006000000 */
[----:B------:R-:W-:-:S02]  /*27d0*/  FMNMX.FTZ R5, R28, R5, !PT ;  /* 0x000000051c057209 */ /* 0x000fc40007810000 */
[----:B------:R-:W-:Y:S02]  /*27e0*/  FMNMX.FTZ R13, R152, R13, !PT ;  /* 0x0000000d980d7209 */ /* 0x000fe40007810000 */
[----:B------:R-:W-:Y:S02]  /*27f0*/  FMNMX.FTZ R135, R96, R135, !PT ;  /* 0x0000008760877209 */ /* 0x000fe40007810000 */
[-C--:B------:R-:W-:Y:S02]  /*2800*/  ISETP.GE.AND P2, PT, R70, R198.reuse, PT ;  /* 0x000000c64600720c */ /* 0x080fe40003f46270 */
[----:B------:R-:W-:Y:S02]  /*2810*/  FMNMX.FTZ R5, R22, R5, !PT ;  /* 0x0000000516057209 */ /* 0x000fe40007810000 */
[----:B------:R-:W-:Y:S02]  /*2820*/  ISETP.GE.AND P1, PT, R51, R198, PT ;  /* 0x000000c63300720c */ /* 0x000fe40003f26270 */
[----:B------:R-:W-:-:S02]  /*2830*/  FMNMX.FTZ R13, R153, R13, !PT ;  /* 0x0000000d990d7209 */ /* 0x000fc40007810000 */
[----:B------:R-:W-:Y:S02]  /*2840*/  FMNMX.FTZ R135, R141, R135, !PT ;  /* 0x000000878d877209 */ /* 0x000fe40007810000 */
[----:B------:R-:W-:Y:S02]  /*2850*/  FSEL R21, R14, -INF , !P2 ;  /* 0xff8000000e157808 */ /* 0x000fe40005000000 */
[----:B------:R-:W-:Y:S02]  /*2860*/  FMNMX.FTZ R5, R20, R5, !PT ;  /* 0x0000000514057209 */ /* 0x000fe40007810000 */
[----:B------:R-:W-:Y:S02]  /*2870*/  FSEL R171, R15, -INF , !P1 ;  /* 0xff8000000fab7808 */ /* 0x000fe40004800000 */
[----:B------:R-:W-:Y:S02]  /*2880*/  FMNMX.FTZ R13, R23, R13, !PT ;  /* 0x0000000d170d7209 */ /* 0x000fe40007810000 */
[----:B------:R-:W-:-:S02]  /*2890*/  FMNMX.FTZ R135, R145, R135, !PT ;  /* 0x0000008791877209 */ /* 0x000fc40007810000 */
[----:B------:R-:W-:Y:S02]  /*28a0*/  ISETP.GE.AND P1, PT, R44, R198, PT ;  /* 0x000000c62c00720c */ /* 0x000fe40003f26270 */
[----:B-1----:R-:W-:Y:S02]  /*28b0*/  FMNMX.FTZ R136, R31, R136, !PT ;  /* 0x000000881f887209 */ /* 0x002fe40007810000 */
[----:B------:R-:W-:Y:S02]  /*28c0*/  FMNMX.FTZ R5, R21, R5, !PT ;  /* 0x0000000515057209 */ /* 0x000fe40007810000 */
[----:B------:R-:W-:Y:S01]  /*28d0*/  FMNMX.FTZ R13, R167, R13, !PT ;  /* 0x0000000da70d7209 */ /* 0x000fe20007810000 */
[----:B------:R-:W-:Y:S01]  /*28e0*/  FMUL.FTZ R155, R136, UR4 ;  /* 0x00000004889b7c20 */ /* 0x000fe20008410000 */
[----:B------:R-:W-:Y:S02]  /*28f0*/  FMNMX.FTZ R135, R173, R135, !PT ;  /* 0x00000087ad877209 */ /* 0x000fe40007810000 */
[----:B------:R-:W-:-:S02]  /*2900*/  FSEL R159, R10, -INF , !P1 ;  /* 0xff8000000a9f7808 */ /* 0x000fc40004800000 */
[----:B------:R-:W-:Y:S02]  /*2910*/  FMNMX.FTZ R5, R171, R5, !PT ;  /* 0x00000005ab057209 */ /* 0x000fe40007810000 */
[----:B------:R-:W-:Y:S02]  /*2920*/  FSETP.NEU.FTZ.AND P0, PT, R136, -INF , PT ;  /* 0xff8000008800780b */ /* 0x000fe40003f1d000 */
[----:B------:R-:W-:Y:S02]  /*2930*/  ISETP.GE.AND P4, PT, R70, R229, PT ;  /* 0x000000e54600720c */ /* 0x000fe40003f86270 */
[----:B------:R-:W-:Y:S02]  /*2940*/  FMNMX.FTZ R13, R165, R13, !PT ;  /* 0x0000000da50d7209 */ /* 0x000fe40007810000 */
[----:B------:R-:W-:Y:S02]  /*2950*/  FMNMX.FTZ R135, R168, R135, !PT ;  /* 0x00000087a8877209 */ /* 0x000fe40007810000 */
[----:B------:R-:W-:-:S02]  /*2960*/  FMNMX.FTZ R5, R159, R5, !PT ;  /* 0x000000059f057209 */ /* 0x000fc40007810000 */
[----:B------:R-:W-:Y:S02]  /*2970*/  FSEL R155, R155, RZ, P0 ;  /* 0x000000ff9b9b7208 */ /* 0x000fe40000000000 */
[----:B------:R-:W-:Y:S02]  /*2980*/  ISETP.GE.AND P2, PT, R51, R229, PT ;  /* 0x000000e53300720c */ /* 0x000fe40003f46270 */
[----:B------:R-:W-:Y:S01]  /*2990*/  ISETP.GE.AND P0, PT, R39, R198, PT ;  /* 0x000000c62700720c */ /* 0x000fe20003f06270 */
[--C-:B------:R-:W-:Y:S01]  /*29a0*/  FFMA.FTZ R142, R142, UR4, -R155.reuse ;  /* 0x000000048e8e7c23 */ /* 0x100fe2000801089b */
[----:B------:R-:W-:Y:S01]  /*29b0*/  FMNMX.FTZ R13, R164, R13, !PT ;  /* 0x0000000da40d7209 */ /* 0x000fe20007810000 */
[--C-:B------:R-:W-:Y:S01]  /*29c0*/  FFMA.FTZ R43, R43, UR4, -R155.reuse ;  /* 0x000000042b2b7c23 */ /* 0x100fe2000801089b */
[----:B------:R-:W-:Y:S01]  /*29d0*/  FSEL R170, R62, -INF , !P4 ;  /* 0xff8000003eaa7808 */ /* 0x000fe20006000000 */
[--C-:B------:R-:W-:Y:S01]  /*29e0*/  FFMA.FTZ R202, R144, UR4, -R155.reuse ;  /* 0x0000000490ca7c23 */ /* 0x100fe2000801089b */
[----:B------:R-:W-:Y:S01]  /*29f0*/  FMNMX.FTZ R135, R166, R135, !PT ;  /* 0x00000087a6877209 */ /* 0x000fe20007810000 */
[----:B------:R-:W-:Y:S01]  /*2a00*/  MUFU.EX2 R142, R142 ;  /* 0x0000008e008e7308 */ /* 0x000fe20000000800 */
[----:B------:R-:W-:Y:S01]  /*2a10*/  FMNMX.FTZ R5, R157, R5, !PT ;  /* 0x000000059d057209 */ /* 0x000fe20007810000 */
[--C-:B------:R-:W-:Y:S01]  /*2a20*/  FFMA.FTZ R160, R160, UR4, -R155.reuse ;  /* 0x00000004a0a07c23 */ /* 0x100fe2000801089b */
[----:B------:R-:W-:Y:S01]  /*2a30*/  LOP3.LUT R24, R201, UR26, R232, 0x96, !PT ;  /* 0x0000001ac9187c12 */ /* 0x000fe2000f8e96e8 */
[--C-:B------:R-:W-:Y:S01]  /*2a40*/  FFMA.FTZ R147, R147, UR4, -R155.reuse ;  /* 0x0000000493937c23 */ /* 0x100fe2000801089b */
[----:B------:R-:W-:Y:S01]  /*2a50*/  LOP3.LUT R14, R17, UR24, R200, 0x96, !PT ;  /* 0x00000018110e7c12 */ /* 0x000fe2000f8e96c8 */
[----:B------:R-:W-:Y:S01]  /*2a60*/  FFMA.FTZ R143, R143, UR4, -R155 ;  /* 0x000000048f8f7c23 */ /* 0x000fe2000801089b */
[----:B------:R-:W-:Y:S01]  /*2a70*/  ISETP.GE.AND P1, PT, R44, R229, PT ;  /* 0x000000e52c00720c */ /* 0x000fe20003f26270 */
[----:B------:R-:W-:Y:S01]  /*2a80*/  IMAD.WIDE.U32 R24, R24, -0x326172a9, RZ ;  /* 0xcd9e8d5718187825 */ /* 0x000fe200078e00ff */
[----:B------:R-:W-:-:S03]  /*2a90*/  FMNMX.FTZ R13, R162, R13, !PT ;  /* 0x0000000da20d7209 */ /* 0x000fc60007810000 */
[--C-:B------:R-:W-:Y:S01]  /*2aa0*/  FFMA.FTZ R44, R77, UR4, -R155.reuse ;  /* 0x000000044d2c7c23 */ /* 0x100fe2000801089b */
[----:B------:R-:W-:Y:S01]  /*2ab0*/  FSEL R156, R7, -INF , !P0 ;  /* 0xff800000079c7808 */ /* 0x000fe20004000000 */
[----:B------:R-:W-:Y:S01]  /*2ac0*/  IMAD.WIDE.U32 R14, R14, -0x326172a9, RZ ;  /* 0xcd9e8d570e0e7825 */ /* 0x000fe200078e00ff */
[----:B------:R-:W-:Y:S01]  /*2ad0*/  FSEL R169, R63, -INF , !P2 ;  /* 0xff8000003fa97808 */ /* 0x000fe20005000000 */
[----:B------:R-:W1:Y:S01]  /*2ae0*/  SHFL.BFLY PT, R134, R13, 0x2, 0x1f ;  /* 0x0c401f000d867f89 */ /* 0x000e6200000e0000 */
[----:B------:R-:W-:Y:S01]  /*2af0*/  FMNMX.FTZ R135, R170, R135, !PT ;  /* 0x00000087aa877209 */ /* 0x000fe20007810000 */
[----:B------:R-:W-:Y:S01]  /*2b00*/  MUFU.EX2 R44, R44 ;  /* 0x0000002c002c7308 */ /* 0x000fe20000000800 */
[----:B------:R-:W-:Y:S02]  /*2b10*/  FMNMX.FTZ R7, R158, R5, !PT ;  /* 0x000000059e077209 */ /* 0x000fe40007810000 */
[----:B------:R-:W-:Y:S01]  /*2b20*/  ISETP.GE.AND P5, PT, R42, R229, PT ;  /* 0x000000e52a00720c */ /* 0x000fe20003fa6270 */
[----:B------:R-:W-:Y:S01]  /*2b30*/  FFMA.FTZ R42, R73, UR4, -R155 ;  /* 0x00000004492a7c23 */ /* 0x000fe2000801089b */
[----:B------:R-:W-:-:S02]  /*2b40*/  FSEL R151, R58, -INF , !P1 ;  /* 0xff8000003a977808 */ /* 0x000fc40004800000 */
[----:B------:R-:W-:Y:S01]  /*2b50*/  FMNMX.FTZ R135, R169, R135, !PT ;  /* 0x00000087a9877209 */ /* 0x000fe20007810000 */
[----:B------:R-:W-:Y:S01]  /*2b60*/  MUFU.EX2 R43, R43 ;  /* 0x0000002b002b7308 */ /* 0x000fe20000000800 */
[----:B------:R-:W-:Y:S02]  /*2b70*/  FMNMX.FTZ R7, R156, R7, !PT ;  /* 0x000000079c077209 */ /* 0x000fe40007810000 */
[----:B------:R-:W-:Y:S01]  /*2b80*/  ISETP.GE.AND P6, PT, R41, R229, PT ;  /* 0x000000e52900720c */ /* 0x000fe20003fc6270 */
[----:B------:R-:W-:Y:S01]  /*2b90*/  FFMA.FTZ R41, R72, UR4, -R155 ;  /* 0x0000000448297c23 */ /* 0x000fe2000801089b */
[----:B------:R-:W-:Y:S02]  /*2ba0*/  FSEL R66, R59, -INF , !P5 ;  /* 0xff8000003b427808 */ /* 0x000fe40006800000 */
[----:B------:R-:W-:Y:S01]  /*2bb0*/  FMNMX.FTZ R135, R151, R135, !PT ;  /* 0x0000008797877209 */ /* 0x000fe20007810000 */
[----:B------:R-:W-:Y:S01]  /*2bc0*/  MUFU.EX2 R42, R42 ;  /* 0x0000002a002a7308 */ /* 0x000fe20000000800 */
[----:B------:R-:W-:-:S02]  /*2bd0*/  LOP3.LUT R18, R25, UR25, R94, 0x96, !PT ;  /* 0x0000001919127c12 */ /* 0x000fc4000f8e965e */
[----:B------:R-:W-:Y:S02]  /*2be0*/  LOP3.LUT R6, R15, UR23, R24, 0x96, !PT ;  /* 0x000000170f067c12 */ /* 0x000fe4000f8e9618 */
[----:B------:R-:W2:Y:S01]  /*2bf0*/  SHFL.BFLY PT, R15, R7, 0x2, 0x1f ;  /* 0x0c401f00070f7f89 */ /* 0x000ea200000e0000 */
[----:B------:R-:W-:Y:S01]  /*2c00*/  ISETP.GE.AND P3, PT, R39, R229, PT ;  /* 0x000000e52700720c */ /* 0x000fe20003f66270 */
[----:B------:R-:W-:Y:S01]  /*2c10*/  IMAD.WIDE.U32 R18, R18, -0x2daee0ad, RZ ;  /* 0xd2511f5312127825 */ /* 0x000fe200078e00ff */
[----:B------:R-:W-:Y:S01]  /*2c20*/  FSEL R150, R54, -INF , !P6 ;  /* 0xff80000036967808 */ /* 0x000fe20007000000 */
[----:B------:R-:W-:Y:S01]  /*2c30*/  MUFU.EX2 R41, R41 ;  /* 0x0000002900297308 */ /* 0x000fe20000000800 */
[----:B------:R-:W-:Y:S01]  /*2c40*/  FMNMX.FTZ R135, R66, R135, !PT ;  /* 0x0000008742877209 */ /* 0x000fe20007810000 */
[----:B------:R-:W-:Y:S01]  /*2c50*/  IMAD.WIDE.U32 R58, R6, -0x2daee0ad, RZ ;  /* 0xd2511f53063a7825 */ /* 0x000fe200078e00ff */
[----:B------:R-:W-:Y:S02]  /*2c60*/  FSEL R148, R55, -INF , !P3 ;  /* 0xff80000037947808 */ /* 0x000fe40005800000 */
[----:B------:R-:W-:-:S02]  /*2c70*/  FMNMX.FTZ R135, R150, R135, !PT ;  /* 0x0000008796877209 */ /* 0x000fc40007810000 */
[----:B------:R-:W-:Y:S01]  /*2c80*/  LOP3.LUT R3, R19, UR22, R16, 0x96, !PT ;  /* 0x0000001613037c12 */ /* 0x000fe2000f8e9610 */
[----:B------:R-:W-:Y:S01]  /*2c90*/  MUFU.EX2 R160, R160 ;  /* 0x000000a000a07308 */ /* 0x000fe20000000800 */
[----:B------:R-:W-:Y:S02]  /*2ca0*/  FMNMX.FTZ R135, R148, R135, !PT ;  /* 0x0000008794877209 */ /* 0x000fe40007810000 */
[----:B------:R-:W-:Y:S01]  /*2cb0*/  LOP3.LUT R46, R53, UR24, R226, 0x96, !PT ;  /* 0x00000018352e7c12 */ /* 0x000fe2000f8e96e2 */
[----:B------:R-:W-:Y:S01]  /*2cc0*/  IMAD.WIDE.U32 R62, R3, -0x326172a9, RZ ;  /* 0xcd9e8d57033e7825 */ /* 0x000fe200078e00ff */
[----:B-1----:R-:W-:Y:S01]  /*2cd0*/  FMNMX.FTZ R134, R13, R134, !PT ;  /* 0x000000860d867209 */ /* 0x002fe20007810000 */
[----:B------:R-:W1:Y:S01]  /*2ce0*/  SHFL.BFLY PT, R3, R135, 0x2, 0x1f ;  /* 0x0c401f0087037f89 */ /* 0x000e6200000e0000 */
[----:B------:R-:W-:Y:S01]  /*2cf0*/  LOP3.LUT R10, R37, UR22, R52, 0x96, !PT ;  /* 0x00000016250a7c12 */ /* 0x000fe2000f8e9634 */
[----:B------:R-:W-:Y:S01]  /*2d00*/  IMAD.WIDE.U32 R46, R46, -0x326172a9, RZ ;  /* 0xcd9e8d572e2e7825 */ /* 0x000fe200078e00ff */
[----:B------:R-:W-:Y:S01]  /*2d10*/  LOP3.LUT R54, R63, UR21, R14, 0x96, !PT ;  /* 0x000000153f367c12 */ /* 0x000fe2000f8e960e */
[----:B------:R-:W3:Y:S01]  /*2d20*/  SHFL.BFLY PT, R13, R134, 0x1, 0x1f ;  /* 0x0c201f00860d7f89 */ /* 0x000ee200000e0000 */
[----:B------:R-:W-:Y:S01]  /*2d30*/  LOP3.LUT R18, R59, UR20, R18, 0x96, !PT ;  /* 0x000000143b127c12 */ /* 0x000fe2000f8e9612 */
[----:B------:R-:W-:Y:S01]  /*2d40*/  IMAD.WIDE.U32 R206, R10, -0x326172a9, RZ ;  /* 0xcd9e8d570ace7825 */ /* 0x000fe200078e00ff */
[----:B--2---:R-:W-:-:S03]  /*2d50*/  FMNMX.FTZ R7, R7, R15, !PT ;  /* 0x0000000f07077209 */ /* 0x004fc60007810000 */
[----:B------:R-:W-:Y:S01]  /*2d60*/  FFMA.FTZ R37, R68, UR4, -R155 ;  /* 0x0000000444257c23 */ /* 0x000fe2000801089b */
[----:B------:R-:W-:Y:S01]  /*2d70*/  LOP3.LUT R16, R47, UR23, R224, 0x96, !PT ;  /* 0x000000172f107c12 */ /* 0x000fe2000f8e96e0 */
[----:B------:R-:W-:Y:S01]  /*2d80*/  IMAD.WIDE.U32 R54, R54, -0x2daee0ad, RZ ;  /* 0xd2511f5336367825 */ /* 0x000fe200078e00ff */
[----:B------:R-:W-:Y:S01]  /*2d90*/  LOP3.LUT R46, R207, UR21, R46, 0x96, !PT ;  /* 0x00000015cf2e7c12 */ /* 0x000fe2000f8e962e */
[----:B------:R-:W2:Y:S01]  /*2da0*/  SHFL.BFLY PT, R133, R7, 0x1, 0x1f ;  /* 0x0c201f0007857f89 */ /* 0x000ea200000e0000 */
[----:B------:R-:W-:Y:S01]  /*2db0*/  LOP3.LUT R179, R116, R117, RZ, 0xfc, !PT ;  /* 0x0000007574b37212 */ /* 0x000fe200078efcff */
[----:B------:R-:W-:Y:S01]  /*2dc0*/  IMAD.WIDE.U32 R16, R16, -0x2daee0ad, RZ ;  /* 0xd2511f5310107825 */ /* 0x000fe200078e00ff */
[----:B------:R-:W-:-:S03]  /*2dd0*/  LOP3.LUT R6, R55, UR18, R58, 0x96, !PT ;  /* 0x0000001237067c12 */ /* 0x000fc6000f8e963a */
[----:B------:R-:W-:Y:S01]  /*2de0*/  FFMA.FTZ R53, R76, UR4, -R155 ;  /* 0x000000044c357c23 */ /* 0x000fe2000801089b */
[----:B------:R-:W-:Y:S01]  /*2df0*/  LEA R179, R179, UR5, 0x1 ;  /* 0x00000005b3b37c11 */ /* 0x000fe2000f8e08ff */
[----:B------:R-:W-:Y:S01]  /*2e00*/  IMAD.WIDE.U32 R46, R46, -0x2daee0ad, RZ ;  /* 0xd2511f532e2e7825 */ /* 0x000fe200078e00ff */
[----:B------:R-:W-:-:S03]  /*2e10*/  LOP3.LUT R5, R17, UR20, R36, 0x96, !PT ;  /* 0x0000001411057c12 */ /* 0x000fc6000f8e9624 */
[----:B------:R-:W-:Y:S01]  /*2e20*/  FFMA.FTZ R36, R69, UR4, -R155 ;  /* 0x0000000445247c23 */ /* 0x000fe2000801089b */
[----:B------:R-:W-:Y:S01]  /*2e30*/  LOP3.LUT R204, R225, UR25, R92, 0x96, !PT ;  /* 0x00000019e1cc7c12 */ /* 0x000fe2000f8e965c */
[----:B------:R-:W-:Y:S01]  /*2e40*/  IMAD.WIDE.U32 R18, R18, -0x326172a9, RZ ;  /* 0xcd9e8d5712127825 */ /* 0x000fe200078e00ff */
[----:B------:R-:W-:Y:S01]  /*2e50*/  LOP3.LUT R60, R47, UR18, R16, 0x96, !PT ;  /* 0x000000122f3c7c12 */ /* 0x000fe2000f8e9610 */
[----:B------:R-:W-:Y:S01]  /*2e60*/  MUFU.EX2 R53, R53 ;  /* 0x0000003500357308 */ /* 0x000fe20000000800 */
[----:B-1----:R-:W-:Y:S01]  /*2e70*/  FMNMX.FTZ R135, R135, R3, !PT ;  /* 0x0000000387877209 */ /* 0x002fe20007810000 */
[----:B------:R-:W-:Y:S01]  /*2e80*/  IMAD.WIDE.U32 R14, R5, -0x326172a9, RZ ;  /* 0xcd9e8d57050e7825 */ /* 0x000fe200078e00ff */
[----:B------:R-:W1:Y:S01]  /*2e90*/  LDC.U8 R3, c[0x0][0x388] ;  /* 0x0000e200ff037b82 */ /* 0x000e620000000000 */
[----:B---3--:R-:W-:Y:S01]  /*2ea0*/  FMNMX.FTZ R134, R134, R13, !PT ;  /* 0x0000000d86867209 */ /* 0x008fe20007810000 */
[----:B------:R-:W-:Y:S01]  /*2eb0*/  LDSM.16.MT88.4 R116, [R179+0x6000] ;  /* 0x00600000b374783b */ /* 0x000fe20000004200 */
[----:B------:R-:W-:Y:S01]  /*2ec0*/  IMAD.WIDE.U32 R68, R6, -0x326172a9, RZ ;  /* 0xcd9e8d5706447825 */ /* 0x000fe200078e00ff */
[----:B------:R-:W-:-:S03]  /*2ed0*/  LOP3.LUT R16, R19, UR19, R62, 0x96, !PT ;  /* 0x0000001313107c12 */ /* 0x000fc6000f8e963e */
[----:B------:R-:W-:Y:S01]  /*2ee0*/  FFMA.FTZ R47, R33, UR4, -R155 ;  /* 0x00000004212f7c23 */ /* 0x000fe2000801089b */
[----:B------:R-:W3:Y:S01]  /*2ef0*/  SHFL.BFLY PT, R5, R135, 0x1, 0x1f ;  /* 0x0c201f0087057f89 */ /* 0x000ee200000e0000 */
[C---:B------:R-:W-:Y:S01]  /*2f00*/  FMUL.FTZ R163, R134.reuse, UR4 ;  /* 0x0000000486a37c20 */ /* 0x040fe20008410000 */
[----:B------:R-:W-:Y:S01]  /*2f10*/  FSETP.NEU.FTZ.AND P0, PT, R134, -INF , PT ;  /* 0xff8000008600780b */ /* 0x000fe20003f1d000 */
[----:B------:R-:W-:Y:S01]  /*2f20*/  IMAD.WIDE.U32 R16, R16, -0x2daee0ad, RZ ;  /* 0xd2511f5310107825 */ /* 0x000fe200078e00ff */
[----:B--2---:R-:W-:Y:S01]  /*2f30*/  FMNMX.FTZ R133, R7, R133, !PT ;  /* 0x0000008507857209 */ /* 0x004fe20007810000 */
[----:B------:R-:W-:Y:S01]  /*2f40*/  MUFU.EX2 R37, R37 ;  /* 0x0000002500257308 */ /* 0x000fe20000000800 */
[----:B------:R-:W-:Y:S01]  /*2f50*/  FSEL R163, R163, RZ, P0 ;  /* 0x000000ffa3a37208 */ /* 0x000fe20000000000 */
[----:B------:R-:W-:Y:S01]  /*2f60*/  IMAD.WIDE.U32 R60, R60, -0x326172a9, RZ ;  /* 0xcd9e8d573c3c7825 */ /* 0x000fe200078e00ff */
[----:B------:R-:W-:-:S03]  /*2f70*/  FSETP.NEU.FTZ.AND P0, PT, R133, -INF , PT ;  /* 0xff8000008500780b */ /* 0x000fc60003f1d000 */
[----:B------:R-:W-:Y:S01]  /*2f80*/  FMUL.FTZ R161, R133, UR4 ;  /* 0x0000000485a17c20 */ /* 0x000fe20008410000 */
[----:B------:R-:W-:Y:S01]  /*2f90*/  LOP3.LUT R7, R68, 0xffff, RZ, 0xc0, !PT ;  /* 0x0000ffff44077812 */ /* 0x000fe200078ec0ff */
[--C-:B------:R-:W-:Y:S01]  /*2fa0*/  FFMA.FTZ R58, R48, UR4, -R163.reuse ;  /* 0x00000004303a7c23 */ /* 0x100fe200080108a3 */
[--C-:B------:R-:W-:Y:S01]  /*2fb0*/  FFMA.FTZ R48, R49, UR4, -R163.reuse ;  /* 0x0000000431307c23 */ /* 0x100fe200080108a3 */
[--C-:B------:R-:W-:Y:S01]  /*2fc0*/  FFMA.FTZ R64, R8, UR4, -R163.reuse ;  /* 0x0000000408407c23 */ /* 0x100fe200080108a3 */
[----:B------:R-:W-:Y:S01]  /*2fd0*/  FSEL R161, R161, RZ, P0 ;  /* 0x000000ffa1a17208 */ /* 0x000fe20000000000 */
[----:B------:R-:W-:Y:S01]  /*2fe0*/  FFMA.FTZ R63, R12, UR4, -R163 ;  /* 0x000000040c3f7c23 */ /* 0x000fe200080108a3 */
[----:B------:R-:W-:Y:S01]  /*2ff0*/  SHF.R.U32.HI R6, RZ, 0x18, R68 ;  /* 0x00000018ff067819 */ /* 0x000fe20000011644 */
[----:B------:R-:W-:Y:S01]  /*3000*/  MUFU.EX2 R58, R58 ;  /* 0x0000003a003a7308 */ /* 0x000fe20000000800 */
[----:B------:R-:W-:Y:S01]  /*3010*/  LOP3.LUT R89, R69, UR29, R18, 0x96, !PT ;  /* 0x0000001d45597c12 */ /* 0x000fe2000f8e9612 */
[--C-:B------:R-:W-:Y:S01]  /*3020*/  FFMA.FTZ R62, R4, UR4, -R161.reuse ;  /* 0x00000004043e7c23 */ /* 0x100fe200080108a1 */
[----:B------:R-:W-:Y:S01]  /*3030*/  SHF.R.U32.HI R4, RZ, 0x10, R68 ;  /* 0x00000010ff047819 */ /* 0x000fe20000011644 */
[----:B------:R-:W-:Y:S01]  /*3040*/  FFMA.FTZ R65, R11, UR4, -R161 ;  /* 0x000000040b417c23 */ /* 0x000fe200080108a1 */
[----:B------:R-:W-:Y:S01]  /*3050*/  LOP3.LUT R90, R68, 0xff, RZ, 0xc0, !PT ;  /* 0x000000ff445a7812 */ /* 0x000fe200078ec0ff */
[--C-:B------:R-:W-:Y:S01]  /*3060*/  IMAD.IADD R177, R2, 0x1, R179.reuse ;  /* 0x0000000102b17824 */ /* 0x100fe200078e02b3 */
[----:B---3--:R-:W-:Y:S01]  /*3070*/  FMNMX.FTZ R135, R135, R5, !PT ;  /* 0x0000000587877209 */ /* 0x008fe20007810000 */
[----:B------:R-:W2:Y:S01]  /*3080*/  MUFU.EX2 R48, R48 ;  /* 0x0000003000307308 */ /* 0x000ea20000000800 */
[----:B------:R-:W-:Y:S01]  /*3090*/  LOP3.LUT R4, R4, 0xff, RZ, 0xc0, !PT ;  /* 0x000000ff04047812 */ /* 0x000fe200078ec0ff */
[C---:B------:R-:W-:Y:S01]  /*30a0*/  IMAD.IADD R178, R0.reuse, 0x1, R179 ;  /* 0x0000000100b27824 */ /* 0x040fe200078e02b3 */
[C---:B------:R-:W-:Y:S01]  /*30b0*/  FSETP.NEU.FTZ.AND P0, PT, R135.reuse, -INF , PT ;  /* 0xff8000008700780b */ /* 0x040fe20003f1d000 */
[----:B------:R-:W-:Y:S01]  /*30c0*/  FMUL.FTZ R146, R135, UR4 ;  /* 0x0000000487927c20 */ /* 0x000fe20008410000 */
[----:B------:R-:W-:Y:S01]  /*30d0*/  SHF.R.U32.HI R7, RZ, 0x8, R7 ;  /* 0x00000008ff077819 */ /* 0x000fe20000011607 */
[----:B------:R-:W-:Y:S01]  /*30e0*/  IMAD.IADD R176, R0, 0x1, R177 ;  /* 0x0000000100b07824 */ /* 0x000fe200078e02b1 */
[----:B------:R-:W-:Y:S01]  /*30f0*/  PRMT R11, R4, 0x5410, R6 ;  /* 0x00005410040b7816 */ /* 0x000fe20000000006 */
[----:B------:R-:W-:Y:S01]  /*3100*/  MUFU.EX2 R64, R64 ;  /* 0x0000004000407308 */ /* 0x000fe20000000800 */
[----:B------:R-:W-:Y:S01]  /*3110*/  LOP3.LUT R4, R89, 0xffff, RZ, 0xc0, !PT ;  /* 0x0000ffff59047812 */ /* 0x000fe200078ec0ff */
[--C-:B------:R-:W-:Y:S01]  /*3120*/  FFMA.FTZ R51, R50, UR4, -R161.reuse ;  /* 0x0000000432337c23 */ /* 0x100fe200080108a1 */
[----:B------:R-:W-:Y:S01]  /*3130*/  FSEL R146, R146, RZ, P0 ;  /* 0x000000ff92927208 */ /* 0x000fe20000000000 */
[----:B------:R-:W-:Y:S01]  /*3140*/  FFMA.FTZ R50, R45, UR4, -R161 ;  /* 0x000000042d327c23 */ /* 0x000fe200080108a1 */
[----:B------:R-:W-:Y:S01]  /*3150*/  SHF.R.U32.HI R2, RZ, 0x10, R89 ;  /* 0x00000010ff027819 */ /* 0x000fe20000011659 */
[----:B------:R-:W-:Y:S01]  /*3160*/  IMAD.WIDE.U32 R204, R204, -0x2daee0ad, RZ ;  /* 0xd2511f53cccc7825 */ /* 0x000fe200078e00ff */
[----:B------:R-:W-:Y:S01]  /*3170*/  LOP3.LUT R8, R17, UR28, R54, 0x96, !PT ;  /* 0x0000001c11087c12 */ /* 0x000fe2000f8e9636 */
[----:B------:R-:W3:Y:S01]  /*3180*/  MUFU.EX2 R63, R63 ;  /* 0x0000003f003f7308 */ /* 0x000ee20000000800 */
[----:B------:R-:W-:Y:S01]  /*3190*/  LOP3.LUT R12, R61, UR29, R14, 0x96, !PT ;  /* 0x0000001d3d0c7c12 */ /* 0x000fe2000f8e960e */
[----:B-1----:R-:W-:Y:S01]  /*31a0*/  IMAD R54, R3, 0x10000, R3 ;  /* 0x0001000003367824 */ /* 0x002fe200078e0203 */
[----:B------:R-:W-:Y:S01]  /*31b0*/  PRMT R90, R90, 0x5410, R7 ;  /* 0x000054105a5a7816 */ /* 0x000fe20000000007 */
[--C-:B------:R-:W-:Y:S01]  /*31c0*/  FFMA.FTZ R52, R79, UR4, -R146.reuse ;  /* 0x000000044f347c23 */ /* 0x100fe20008010892 */
[----:B------:R-:W-:Y:S01]  /*31d0*/  LOP3.LUT R88, R89, 0xff, RZ, 0xc0, !PT ;  /* 0x000000ff59587812 */ /* 0x000fe200078ec0ff */
[--C-:B------:R-:W-:Y:S01]  /*31e0*/  FFMA.FTZ R140, R82, UR4, -R146.reuse ;  /* 0x00000004528c7c23 */ /* 0x100fe20008010892 */
[----:B------:R-:W-:Y:S01]  /*31f0*/  LOP3.LUT R14, R60, 0xffff, RZ, 0xc0, !PT ;  /* 0x0000ffff3c0e7812 */ /* 0x000fe200078ec0ff */
[----:B------:R-:W-:Y:S01]  /*3200*/  MUFU.EX2 R62, R62 ;  /* 0x0000003e003e7308 */ /* 0x000fe20000000800 */
[----:B------:R-:W-:Y:S01]  /*3210*/  SHF.R.U32.HI R89, RZ, 0x18, R89 ;  /* 0x00000018ff597819 */ /* 0x000fe20000011659 */
[----:B------:R-:W-:Y:S01]  /*3220*/  FFMA.FTZ R61, R78, UR4, -R146 ;  /* 0x000000044e3d7c23 */ /* 0x000fe20008010892 */
[----:B------:R-:W-:Y:S01]  /*3230*/  SHF.R.U32.HI R4, RZ, 0x8, R4 ;  /* 0x00000008ff047819 */ /* 0x000fe20000011604 */
[----:B------:R-:W-:Y:S01]  /*3240*/  FFMA.FTZ R67, R9, UR4, -R146 ;  /* 0x0000000409437c23 */ /* 0x000fe20008010892 */
[----:B------:R-:W-:Y:S01]  /*3250*/  LOP3.LUT R2, R2, 0xff, RZ, 0xc0, !PT ;  /* 0x000000ff02027812 */ /* 0x000fe200078ec0ff */
[----:B------:R-:W-:Y:S01]  /*3260*/  LDSM.16.MT88.4 R68, [R178+0x6000] ;  /* 0x00600000b244783b */ /* 0x000fe20000004200 */
[--C-:B------:R-:W-:Y:S01]  /*3270*/  HSET2.LE.AND R90, R90, R54.reuse, PT ;  /* 0x000000365a5a7233 */ /* 0x100fe20003803000 */
[----:B------:R-:W1:Y:S01]  /*3280*/  MUFU.EX2 R65, R65 ;  /* 0x0000004100417308 */ /* 0x000e620000000800 */
[----:B------:R-:W-:Y:S01]  /*3290*/  PRMT R88, R88, 0x5410, R4 ;  /* 0x0000541058587816 */ /* 0x000fe20000000004 */
[----:B------:R-:W-:Y:S01]  /*32a0*/  FFMA.FTZ R30, R30, UR4, -R163 ;  /* 0x000000041e1e7c23 */ /* 0x000fe200080108a3 */
[----:B------:R-:W-:Y:S01]  /*32b0*/  PRMT R89, R2, 0x5410, R89 ;  /* 0x0000541002597816 */ /* 0x000fe20000000059 */
[----:B------:R-:W4:Y:S01]  /*32c0*/  LDSM.16.MT88.4 R4, [R176+0x6000] ;  /* 0x00600000b004783b */ /* 0x000f220000004200 */
[----:B--2---:R-:W-:Y:S01]  /*32d0*/  F2FP.BF16.F32.PACK_AB R0, R48, R58 ;  /* 0x0000003a3000723e */ /* 0x004fe200000010ff */
[--C-:B------:R-:W-:Y:S01]  /*32e0*/  FFMA.FTZ R39, R29, UR4, -R161.reuse ;  /* 0x000000041d277c23 */ /* 0x100fe200080108a1 */
[--C-:B------:R-:W-:Y:S01]  /*32f0*/  HSET2.LE.AND R88, R88, R54.reuse, PT ;  /* 0x0000003658587233 */ /* 0x100fe20003803000 */
[----:B------:R-:W-:Y:S01]  /*3300*/  MUFU.EX2 R61, R61 ;  /* 0x0000003d003d7308 */ /* 0x000fe20000000800 */
[----:B------:R-:W-:Y:S01]  /*3310*/  LOP3.LUT R90, R90, R0, RZ, 0xc0, !PT ;  /* 0x000000005a5a7212 */ /* 0x000fe200078ec0ff */
[--C-:B------:R-:W-:Y:S01]  /*3320*/  FFMA.FTZ R45, R34, UR4, -R161.reuse ;  /* 0x00000004222d7c23 */ /* 0x100fe200080108a1 */
[----:B------:R-:W-:Y:S01]  /*3330*/  HSET2.LE.AND R89, R89, R54, PT ;  /* 0x0000003659597233 */ /* 0x000fe20003803000 */
[----:B------:R-:W-:Y:S01]  /*3340*/  FFMA.FTZ R49, R32, UR4, -R161 ;  /* 0x0000000420317c23 */ /* 0x000fe200080108a1 */
[----:B---3--:R-:W-:Y:S01]  /*3350*/  F2FP.BF16.F32.PACK_AB R2, R63, R64 ;  /* 0x000000403f02723e */ /* 0x008fe200000010ff */
[----:B------:R-:W-:Y:S01]  /*3360*/  FFMA.FTZ R96, R96, UR4, -R146 ;  /* 0x0000000460607c23 */ /* 0x000fe20008010892 */
[----:B------:R-:W-:Y:S01]  /*3370*/  SHF.R.U32.HI R13, RZ, 0x10, R60 ;  /* 0x00000010ff0d7819 */ /* 0x000fe2000001163c */
[----:B------:R-:W2:Y:S01]  /*3380*/  MUFU.EX2 R52, R52 ;  /* 0x0000003400347308 */ /* 0x000ea20000000800 */
[----:B-1----:R-:W-:Y:S01]  /*3390*/  F2FP.BF16.F32.PACK_AB R0, R65, R62 ;  /* 0x0000003e4100723e */ /* 0x002fe200000010ff */
[----:B------:R-:W-:Y:S01]  /*33a0*/  FFMA.FTZ R199, R141, UR4, -R146 ;  /* 0x000000048dc77c23 */ /* 0x000fe20008010892 */
[----:B------:R-:W-:Y:S01]  /*33b0*/  LOP3.LUT R88, R88, R2, RZ, 0xc0, !PT ;  /* 0x0000000258587212 */ /* 0x000fe200078ec0ff */
[----:B------:R-:W-:Y:S01]  /*33c0*/  FFMA.FTZ R153, R153, UR4, -R163 ;  /* 0x0000000499997c23 */ /* 0x000fe200080108a3 */
[----:B------:R-:W-:Y:S01]  /*33d0*/  LOP3.LUT R89, R89, R0, RZ, 0xc0, !PT ;  /* 0x0000000059597212 */ /* 0x000fe200078ec0ff */
[----:B------:R-:W-:Y:S01]  /*33e0*/  FFMA.FTZ R22, R22, UR4, -R161 ;  /* 0x0000000416167c23 */ /* 0x000fe200080108a1 */
[----:B------:R-:W-:Y:S01]  /*33f0*/  SHF.R.U32.HI R10, RZ, 0x18, R60 ;  /* 0x00000018ff0a7819 */ /* 0x000fe2000001163c */
[----:B------:R-:W-:Y:S01]  /*3400*/  MUFU.EX2 R51, R51 ;  /* 0x0000003300337308 */ /* 0x000fe20000000800 */
[----:B------:R-:W-:Y:S01]  /*3410*/  LOP3.LUT R0, R13, 0xff, RZ, 0xc0, !PT ;  /* 0x000000ff0d007812 */ /* 0x000fe200078ec0ff */
[----:B------:R-:W-:Y:S01]  /*3420*/  FFMA.FTZ R152, R152, UR4, -R163 ;  /* 0x0000000498987c23 */ /* 0x000fe200080108a3 */
[----:B------:R-:W-:Y:S01]  /*3430*/  LOP3.LUT R2, R12, 0xffff, RZ, 0xc0, !PT ;  /* 0x0000ffff0c027812 */ /* 0x000fe200078ec0ff */
[----:B------:R-:W-:Y:S01]  /*3440*/  FFMA.FTZ R21, R21, UR4, -R161 ;  /* 0x0000000415157c23 */ /* 0x000fe200080108a1 */
[----:B------:R-:W-:Y:S01]  /*3450*/  LOP3.LUT R26, R25, UR25, R92, 0x96, !PT ;  /* 0x00000019191a7c12 */ /* 0x000fe2000f8e965c */
[----:B------:R-:W-:Y:S01]  /*3460*/  FFMA.FTZ R168, R168, UR4, -R146 ;  /* 0x00000004a8a87c23 */ /* 0x000fe20008010892 */
[----:B------:R-:W-:Y:S01]  /*3470*/  LOP3.LUT R92, R12, 0xff, RZ, 0xc0, !PT ;  /* 0x000000ff0c5c7812 */ /* 0x000fe200078ec0ff */
[----:B------:R-:W1:Y:S01]  /*3480*/  MUFU.EX2 R50, R50 ;  /* 0x0000003200327308 */ /* 0x000e620000000800 */
[----:B------:R-:W-:Y:S01]  /*3490*/  SHF.R.U32.HI R2, RZ, 0x8, R2 ;  /* 0x00000008ff027819 */ /* 0x000fe20000011602 */
[----:B------:R-:W-:Y:S01]  /*34a0*/  IMAD.WIDE.U32 R26, R26, -0x2daee0ad, RZ ;  /* 0xd2511f531a1a7825 */ /* 0x000fe200078e00ff */
[----:B------:R-:W-:-:S03]  /*34b0*/  PRMT R10, R0, 0x5410, R10 ;  /* 0x00005410000a7816 */ /* 0x000fc6000000000a */
[--C-:B------:R-:W-:Y:S01]  /*34c0*/  FFMA.FTZ R167, R167, UR4, -R163.reuse ;  /* 0x00000004a7a77c23 */ /* 0x100fe200080108a3 */
[----:B------:R-:W-:Y:S01]  /*34d0*/  LOP3.LUT R206, R15, UR19, R206, 0x96, !PT ;  /* 0x000000130fce7c12 */ /* 0x000fe2000f8e96ce */
[----:B------:R-:W-:Y:S01]  /*34e0*/  FFMA.FTZ R165, R165, UR4, -R163 ;  /* 0x00000004a5a57c23 */ /* 0x000fe200080108a3 */
[----:B------:R-:W-:Y:S01]  /*34f0*/  LOP3.LUT R200, R175, UR24, R200, 0x96, !PT ;  /* 0x00000018afc87c12 */ /* 0x000fe2000f8e96c8 */
[----:B------:R-:W-:Y:S01]  /*3500*/  MUFU.EX2 R140, R140 ;  /* 0x0000008c008c7308 */ /* 0x000fe20000000800 */
[----:B------:R-:W-:Y:S01]  /*3510*/  LOP3.LUT R94, R60, 0xff, RZ, 0xc0, !PT ;  /* 0x000000ff3c5e7812 */ /* 0x000fe200078ec0ff */
[----:B------:R-:W-:Y:S01]  /*3520*/  IMAD.WIDE.U32 R206, R206, -0x2daee0ad, RZ ;  /* 0xd2511f53cece7825 */ /* 0x000fe200078e00ff */
[----:B------:R-:W-:-:S03]  /*3530*/  SHF.R.U32.HI R14, RZ, 0x8, R14 ;  /* 0x00000008ff0e7819 */ /* 0x000fc6000001160e */
[----:B------:R-:W-:Y:S01]  /*3540*/  FFMA.FTZ R60, R145, UR4, -R146 ;  /* 0x00000004913c7c23 */ /* 0x000fe20008010892 */
[----:B------:R-:W-:Y:S01]  /*3550*/  LOP3.LUT R175, R57, UR24, R226, 0x96, !PT ;  /* 0x0000001839af7c12 */ /* 0x000fe2000f8e96e2 */
[--C-:B------:R-:W-:Y:S01]  /*3560*/  FFMA.FTZ R57, R80, UR4, -R155.reuse ;  /* 0x0000000450397c23 */ /* 0x100fe2000801089b */
[----:B------:R-:W-:Y:S01]  /*3570*/  LOP3.LUT R25, R205, UR22, R56, 0x96, !PT ;  /* 0x00000016cd197c12 */ /* 0x000fe2000f8e9638 */
[----:B------:R-:W3:Y:S01]  /*3580*/  MUFU.EX2 R67, R67 ;  /* 0x0000004300437308 */ /* 0x000ee20000000800 */
[----:B------:R-:W-:Y:S01]  /*3590*/  SHF.R.U32.HI R93, RZ, 0x10, R12 ;  /* 0x00000010ff5d7819 */ /* 0x000fe2000001160c */
[----:B------:R-:W-:Y:S01]  /*35a0*/  FFMA.FTZ R56, R81, UR4, -R155 ;  /* 0x0000000451387c23 */ /* 0x000fe2000801089b */
[----:B------:R-:W-:Y:S01]  /*35b0*/  PRMT R92, R92, 0x5410, R2 ;  /* 0x000054105c5c7816 */ /* 0x000fe20000000002 */
[----:B------:R-:W-:Y:S01]  /*35c0*/  FFMA.FTZ R2, R38, UR4, -R163 ;  /* 0x0000000426027c23 */ /* 0x000fe200080108a3 */
[----:B------:R-:W-:Y:S01]  /*35d0*/  HSET2.LE.AND R95, R10, R54, PT ;  /* 0x000000360a5f7233 */ /* 0x000fe20003803000 */
[----:B------:R-:W5:Y:S01]  /*35e0*/  LDSM.16.MT88.4 R80, [R177+0x6000] ;  /* 0x00600000b150783b */ /* 0x000f620000004200 */
[----:B--2---:R-:W-:Y:S01]  /*35f0*/  F2FP.BF16.F32.PACK_AB R0, R52, R61 ;  /* 0x0000003d3400723e */ /* 0x004fe200000010ff */
[----:B------:R-:W-:Y:S01]  /*3600*/  FFMA.FTZ R38, R28, UR4, -R161 ;  /* 0x000000041c267c23 */ /* 0x000fe200080108a1 */
[----:B------:R-:W-:Y:S01]  /*3610*/  PRMT R94, R94, 0x5410, R14 ;  /* 0x000054105e5e7816 */ /* 0x000fe2000000000e */
[----:B------:R-:W-:Y:S01]  /*3620*/  MUFU.EX2 R57, R57 ;  /* 0x0000003900397308 */ /* 0x000fe20000000800 */
[----:B------:R-:W-:Y:S01]  /*3630*/  SHF.R.U32.HI R12, RZ, 0x18, R12 ;  /* 0x00000018ff0c7819 */ /* 0x000fe2000001160c */
[----:B------:R-:W-:Y:S01]  /*3640*/  IMAD.WIDE.U32 R200, R200, -0x326172a9, RZ ;  /* 0xcd9e8d57c8c87825 */ /* 0x000fe200078e00ff */
[----:B------:R-:W-:-:S03]  /*3650*/  LOP3.LUT R93, R93, 0xff, RZ, 0xc0, !PT ;  /* 0x000000ff5d5d7812 */ /* 0x000fc600078ec0ff */
[----:B------:R-:W-:Y:S01]  /*3660*/  FFMA.FTZ R164, R164, UR4, -R163 ;  /* 0x00000004a4a47c23 */ /* 0x000fe200080108a3 */
[--C-:B------:R-:W-:Y:S01]  /*3670*/  HSET2.LE.AND R11, R11, R54.reuse, PT ;  /* 0x000000360b0b7233 */ /* 0x100fe20003803000 */
[----:B------:R-:W-:Y:S01]  /*3680*/  IMAD.WIDE.U32 R208, R25, -0x326172a9, RZ ;  /* 0xcd9e8d5719d07825 */ /* 0x000fe200078e00ff */
[----:B------:R-:W-:Y:S01]  /*3690*/  LOP3.LUT R174, R27, UR22, R174, 0x96, !PT ;  /* 0x000000161bae7c12 */ /* 0x000fe2000f8e96ae */
[----:B------:R-:W2:Y:S01]  /*36a0*/  MUFU.EX2 R56, R56 ;  /* 0x0000003800387308 */ /* 0x000ea20000000800 */
[----:B-1----:R-:W-:Y:S01]  /*36b0*/  F2FP.BF16.F32.PACK_AB R91, R50, R51 ;  /* 0x00000033325b723e */ /* 0x002fe200000010ff */
[--C-:B------:R-:W-:Y:S01]  /*36c0*/  FFMA.FTZ R158, R158, UR4, -R161.reuse ;  /* 0x000000049e9e7c23 */ /* 0x100fe200080108a1 */
[----:B------:R-:W-:Y:S01]  /*36d0*/  LOP3.LUT R95, R95, R0, RZ, 0xc0, !PT ;  /* 0x000000005f5f7212 */ /* 0x000fe200078ec0ff */
[----:B------:R-:W-:Y:S01]  /*36e0*/  FFMA.FTZ R159, R159, UR4, -R161 ;  /* 0x000000049f9f7c23 */ /* 0x000fe200080108a1 */
[----:B------:R-:W-:Y:S01]  /*36f0*/  LOP3.LUT R27, R207, UR28, R46, 0x96, !PT ;  /* 0x0000001ccf1b7c12 */ /* 0x000fe2000f8e962e */
[--C-:B------:R-:W-:Y:S01]  /*3700*/  FFMA.FTZ R46, R40, UR4, -R163.reuse ;  /* 0x00000004282e7c23 */ /* 0x100fe200080108a3 */
[----:B------:R-:W-:Y:S01]  /*3710*/  PRMT R93, R93, 0x5410, R12 ;  /* 0x000054105d5d7816 */ /* 0x000fe2000000000c */
[----:B------:R-:W-:Y:S01]  /*3720*/  MUFU.EX2 R2, R2 ;  /* 0x0000000200027308 */ /* 0x000fe20000000800 */
[--C-:B------:R-:W-:Y:S01]  /*3730*/  HSET2.LE.AND R94, R94, R54.reuse, PT ;  /* 0x000000365e5e7233 */ /* 0x100fe20003803000 */
[----:B------:R-:W-:Y:S01]  /*3740*/  FFMA.FTZ R40, R35, UR4, -R163 ;  /* 0x0000000423287c23 */ /* 0x000fe200080108a3 */
[----:B------:R-:W-:Y:S01]  /*3750*/  F2FP.BF16.F32.PACK_AB R10, R44, R53 ;  /* 0x000000352c0a723e */ /* 0x000fe200000010ff */
[----:B------:R-:W-:Y:S01]  /*3760*/  LDSM.16.MT88.4 R32, [R177+0x6800] ;  /* 0x00680000b120783b */ /* 0x000fe20000004200 */
[----:B------:R-:W-:Y:S01]  /*3770*/  LOP3.LUT R91, R11, R91, RZ, 0xc0, !PT ;  /* 0x0000005b0b5b7212 */ /* 0x000fe200078ec0ff */
[----:B------:R-:W-:Y:S01]  /*3780*/  FFMA.FTZ R157, R157, UR4, -R161 ;  /* 0x000000049d9d7c23 */ /* 0x000fe200080108a1 */
[----:B------:R-:W-:Y:S01]  /*3790*/  LOP3.LUT R11, R16, 0xffff, RZ, 0xc0, !PT ;  /* 0x0000ffff100b7812 */ /* 0x000fe200078ec0ff */
[----:B------:R-:W1:Y:S01]  /*37a0*/  MUFU.EX2 R0, R30 ;  /* 0x0000001e00007308 */ /* 0x000e620000000800 */
[--C-:B------:R-:W-:Y:S01]  /*37b0*/  SHF.R.U32.HI R9, RZ, 0x10, R16.reuse ;  /* 0x00000010ff097819 */ /* 0x100fe20000011610 */
[----:B------:R-:W-:Y:S01]  /*37c0*/  FADD.FTZ R63, R64, R63 ;  /* 0x0000003f403f7221 */ /* 0x000fe20000010000 */
[----:B------:R-:W-:Y:S01]  /*37d0*/  LOP3.LUT R94, R94, R10, RZ, 0xc0, !PT ;  /* 0x0000000a5e5e7212 */ /* 0x000fe200078ec0ff */
[C---:B----4-:R-:W-:Y:S01]  /*37e0*/  HMMA.16816.F32.BF16 R84, R88.reuse, R4, RZ ;  /* 0x000000045854723c */ /* 0x050fe200000418ff */
[--C-:B------:R-:W-:Y:S01]  /*37f0*/  HSET2.LE.AND R93, R93, R54.reuse, PT ;  /* 0x000000365d5d7233 */ /* 0x100fe20003803000 */
[----:B------:R-:W-:Y:S01]  /*3800*/  FADD.FTZ R62, R62, R65 ;  /* 0x000000413e3e7221 */ /* 0x000fe20000010000 */
[----:B---3--:R-:W-:Y:S01]  /*3810*/  F2FP.BF16.F32.PACK_AB R10, R67, R140 ;  /* 0x0000008c430a723e */ /* 0x008fe200000010ff */
[----:B------:R-:W-:Y:S01]  /*3820*/  MUFU.EX2 R39, R39 ;  /* 0x0000002700277308 */ /* 0x000fe20000000800 */
[----:B------:R-:W-:Y:S01]  /*3830*/  LOP3.LUT R18, R16, 0xff, RZ, 0xc0, !PT ;  /* 0x000000ff10127812 */ /* 0x000fe200078ec0ff */
[C---:B------:R-:W-:Y:S01]  /*3840*/  HMMA.16816.F32.BF16 R124, R88.reuse, R116, RZ ;  /* 0x00000074587c723c */ /* 0x040fe200000418ff */
[----:B------:R-:W-:Y:S01]  /*3850*/  SHF.R.U32.HI R11, RZ, 0x8, R11 ;  /* 0x00000008ff0b7819 */ /* 0x000fe2000001160b */
[----:B------:R-:W-:Y:S01]  /*3860*/  FADD.FTZ R67, R140, R67 ;  /* 0x000000438c437221 */ /* 0x000fe20000010000 */
[----:B------:R-:W-:Y:S01]  /*3870*/  SHF.R.U32.HI R19, RZ, 0x18, R16 ;  /* 0x00000018ff137819 */ /* 0x000fe20000011610 */
[----:B------:R-:W-:Y:S01]  /*3880*/  FADD.FTZ R58, R58, R63 ;  /* 0x0000003f3a3a7221 */ /* 0x000fe20000010000 */
[----:B------:R-:W-:Y:S01]  /*3890*/  LOP3.LUT R9, R9, 0xff, RZ, 0xc0, !PT ;  /* 0x000000ff09097812 */ /* 0x000fe200078ec0ff */
[----:B------:R-:W-:Y:S01]  /*38a0*/  MUFU.EX2 R38, R38 ;  /* 0x0000002600267308 */ /* 0x000fe20000000800 */
[----:B------:R-:W-:Y:S01]  /*38b0*/  SHF.R.U32.HI R28, RZ, 0x10, R8 ;  /* 0x00000010ff1c7819 */ /* 0x000fe20000011608 */
[C---:B------:R-:W-:Y:S01]  /*38c0*/  HMMA.16816.F32.BF16 R108, R88.reuse, R68, RZ ;  /* 0x00000044586c723c */ /* 0x040fe200000418ff */
[----:B------:R-:W-:Y:S01]  /*38d0*/  LOP3.LUT R93, R93, R10, RZ, 0xc0, !PT ;  /* 0x0000000a5d5d7212 */ /* 0x000fe200078ec0ff */
[----:B------:R-:W-:Y:S01]  /*38e0*/  FADD.FTZ R61, R61, R67 ;  /* 0x000000433d3d7221 */ /* 0x000fe20000010000 */
[----:B------:R-:W-:Y:S01]  /*38f0*/  LOP3.LUT R10, R8, 0xffff, RZ, 0xc0, !PT ;  /* 0x0000ffff080a7812 */ /* 0x000fe200078ec0ff */
[----:B------:R-:W-:Y:S01]  /*3900*/  FADD.FTZ R62, R51, R62 ;  /* 0x0000003e333e7221 */ /* 0x000fe20000010000 */
[----:B------:R-:W-:Y:S01]  /*3910*/  PRMT R18, R18, 0x5410, R11 ;  /* 0x0000541012127816 */ /* 0x000fe2000000000b */
[----:B------:R-:W3:Y:S01]  /*3920*/  MUFU.EX2 R45, R45 ;  /* 0x0000002d002d7308 */ /* 0x000ee20000000800 */
[----:B------:R-:W-:Y:S01]  /*3930*/  PRMT R19, R9, 0x5410, R19 ;  /* 0x0000541009137816 */ /* 0x000fe20000000013 */
[C---:B-----5:R-:W-:Y:S01]  /*3940*/  HMMA.16816.F32.BF16 R76, R88.reuse, R80, RZ ;  /* 0x00000050584c723c */ /* 0x060fe200000418ff */
[----:B------:R-:W-:Y:S01]  /*3950*/  SHF.R.U32.HI R17, RZ, 0x18, R8 ;  /* 0x00000018ff117819 */ /* 0x000fe20000011608 */
[----:B------:R-:W-:Y:S01]  /*3960*/  FADD.FTZ R61, R52, R61 ;  /* 0x0000003d343d7221 */ /* 0x000fe20000010000 */
[----:B------:R-:W-:Y:S01]  /*3970*/  LOP3.LUT R28, R28, 0xff, RZ, 0xc0, !PT ;  /* 0x000000ff1c1c7812 */ /* 0x000fe200078ec0ff */
[----:B------:R-:W-:Y:S01]  /*3980*/  FADD.FTZ R58, R48, R58 ;  /* 0x0000003a303a7221 */ /* 0x000fe20000010000 */
[----:B------:R-:W-:Y:S01]  /*3990*/  LOP3.LUT R16, R8, 0xff, RZ, 0xc0, !PT ;  /* 0x000000ff08107812 */ /* 0x000fe200078ec0ff */
[----:B------:R-:W4:Y:S01]  /*39a0*/  MUFU.EX2 R49, R49 ;  /* 0x0000003100317308 */ /* 0x000f220000000800 */
[----:B------:R-:W-:Y:S01]  /*39b0*/  SHF.R.U32.HI R10, RZ, 0x8, R10 ;  /* 0x00000008ff0a7819 */ /* 0x000fe2000001160a */
[C---:B------:R-:W-:Y:S01]  /*39c0*/  HMMA.16816.F32.BF16 R120, R88.reuse, R118, RZ ;  /* 0x000000765878723c */ /* 0x040fe200000418ff */
[--C-:B------:R-:W-:Y:S01]  /*39d0*/  HSET2.LE.AND R92, R92, R54.reuse, PT ;  /* 0x000000365c5c7233 */ /* 0x100fe20003803000 */
[----:B------:R-:W-:Y:S01]  /*39e0*/  FADD.FTZ R62, R50, R62 ;  /* 0x0000003e323e7221 */ /* 0x000fe20000010000 */
[----:B--2---:R-:W-:Y:S01]  /*39f0*/  F2FP.BF16.F32.PACK_AB R12, R56, R57 ;  /* 0x00000039380c723e */ /* 0x004fe200000010ff */
[----:B------:R-:W-:Y:S01]  /*3a00*/  FADD.FTZ R57, R57, R56 ;  /* 0x0000003839397221 */ /* 0x000fe20000010000 */
[--C-:B------:R-:W-:Y:S01]  /*3a10*/  HSET2.LE.AND R18, R18, R54.reuse, PT ;  /* 0x0000003612127233 */ /* 0x100fe20003803000 */
[----:B------:R-:W-:Y:S01]  /*3a20*/  MUFU.EX2 R46, R46 ;  /* 0x0000002e002e7308 */ /* 0x000fe20000000800 */
[----:B-1----:R-:W-:Y:S01]  /*3a30*/  F2FP.BF16.F32.PACK_AB R29, R0, R2 ;  /* 0x00000002001d723e */ /* 0x002fe200000010ff */
[C---:B------:R-:W-:Y:S01]  /*3a40*/  HMMA.16816.F32.BF16 R104, R88.reuse, R70, RZ ;  /* 0x000000465868723c */ /* 0x040fe200000418ff */
[----:B------:R-:W-:Y:S01]  /*3a50*/  PRMT R17, R28, 0x5410, R17 ;  /* 0x000054101c117816 */ /* 0x000fe20000000011 */
[----:B------:R-:W-:Y:S01]  /*3a60*/  FADD.FTZ R53, R53, R57 ;  /* 0x0000003935357221 */ /* 0x000fe20000010000 */
[--C-:B------:R-:W-:Y:S01]  /*3a70*/  HSET2.LE.AND R19, R19, R54.reuse, PT ;  /* 0x0000003613137233 */ /* 0x100fe20003803000 */
[----:B---3--:R-:W-:Y:S01]  /*3a80*/  FADD.FTZ R62, R45, R62 ;  /* 0x0000003e2d3e7221 */ /* 0x008fe20000010000 */
[----:B------:R-:W-:Y:S01]  /*3a90*/  F2FP.BF16.F32.PACK_AB R59, R38, R39 ;  /* 0x00000027263b723e */ /* 0x000fe200000010ff */
[----:B------:R-:W1:Y:S01]  /*3aa0*/  MUFU.EX2 R40, R40 ;  /* 0x0000002800287308 */ /* 0x000e620000000800 */
[----:B------:R-:W-:Y:S01]  /*3ab0*/  PRMT R16, R16, 0x5410, R10 ;  /* 0x0000541010107816 */ /* 0x000fe2000000000a */
[----:B------:R-:W-:Y:S01]  /*3ac0*/  HMMA.16816.F32.BF16 R100, R88, R82, RZ ;  /* 0x000000525864723c */ /* 0x000fe200000418ff */
[----:B------:R-:W-:Y:S01]  /*3ad0*/  LOP3.LUT R92, R92, R12, RZ, 0xc0, !PT ;  /* 0x0000000c5c5c7212 */ /* 0x000fe200078ec0ff */
[----:B------:R-:W-:Y:S01]  /*3ae0*/  LDSM.16.MT88.4 R8, [R178+0x6800] ;  /* 0x00680000b208783b */ /* 0x000fe20000004200 */
[----:B------:R-:W-:Y:S01]  /*3af0*/  LOP3.LUT R18, R18, R29, RZ, 0xc0, !PT ;  /* 0x0000001d12127212 */ /* 0x000fe200078ec0ff */
[----:B------:R-:W-:Y:S01]  /*3b00*/  FADD.FTZ R53, R44, R53 ;  /* 0x000000352c357221 */ /* 0x000fe20000010000 */
[----:B------:R-:W-:Y:S01]  /*3b10*/  LOP3.LUT R19, R19, R59, RZ, 0xc0, !PT ;  /* 0x0000003b13137212 */ /* 0x000fe200078ec0ff */
[----:B------:R-:W2:Y:S01]  /*3b20*/  LDSM.16.MT88.4 R12, [R179+0x6800] ;  /* 0x00680000b30c783b */ /* 0x000ea20000004200 */
[--C-:B------:R-:W-:Y:S01]  /*3b30*/  HSET2.LE.AND R17, R17, R54.reuse, PT ;  /* 0x0000003611117233 */ /* 0x100fe20003803000 */
[----:B------:R-:W3:Y:S01]  /*3b40*/  MUFU.EX2 R36, R36 ;  /* 0x0000002400247308 */ /* 0x000ee20000000800 */
[----:B----4-:R-:W-:Y:S01]  /*3b50*/  F2FP.BF16.F32.PACK_AB R59, R49, R45 ;  /* 0x0000002d313b723e */ /* 0x010fe200000010ff */
[----:B------:R-:W4:Y:S01]  /*3b60*/  LDSM.16.MT88.4 R28, [R176+0x6800] ;  /* 0x00680000b01c783b */ /* 0x000f220000004200 */
[----:B------:R-:W-:Y:S01]  /*3b70*/  HSET2.LE.AND R16, R16, R54, PT ;  /* 0x0000003610107233 */ /* 0x000fe20003803000 */
[C---:B------:R-:W-:Y:S01]  /*3b80*/  HMMA.16816.F32.BF16 R128, R92.reuse, R116, RZ ;  /* 0x000000745c80723c */ /* 0x040fe200000418ff */
[----:B------:R-:W-:Y:S01]  /*3b90*/  LOP3.LUT R17, R17, R59, RZ, 0xc0, !PT ;  /* 0x0000003b11117212 */ /* 0x000fe200078ec0ff */
[----:B------:R-:W-:Y:S01]  /*3ba0*/  FFMA.FTZ R59, R173, UR4, -R146 ;  /* 0x00000004ad3b7c23 */ /* 0x000fe20008010892 */
[----:B-1----:R-:W-:Y:S01]  /*3bb0*/  F2FP.BF16.F32.PACK_AB R55, R40, R46 ;  /* 0x0000002e2837723e */ /* 0x002fe200000010ff */
[----:B------:R-:W-:Y:S01]  /*3bc0*/  MUFU.EX2 R60, R60 ;  /* 0x0000003c003c7308 */ /* 0x000fe20000000800 */
[----:B------:R-:W-:Y:S01]  /*3bd0*/  SHF.R.U32.HI R145, RZ, 0x10, R27 ;  /* 0x00000010ff917819 */ /* 0x000fe2000001161b */
[C---:B------:R-:W-:Y:S01]  /*3be0*/  HMMA.16816.F32.BF16 R112, R92.reuse, R68, RZ ;  /* 0x000000445c70723c */ /* 0x040fe200000418ff */
[----:B------:R-:W-:Y:S01]  /*3bf0*/  LOP3.LUT R16, R16, R55, RZ, 0xc0, !PT ;  /* 0x0000003710107212 */ /* 0x000fe200078ec0ff */
[----:B------:R-:W-:Y:S01]  /*3c00*/  FADD.FTZ R53, R41, R53 ;  /* 0x0000003529357221 */ /* 0x000fe20000010000 */
[----:B------:R-:W-:Y:S01]  /*3c10*/  LOP3.LUT R173, R27, 0xffff, RZ, 0xc0, !PT ;  /* 0x0000ffff1bad7812 */ /* 0x000fe200078ec0ff */
[----:B------:R-:W-:Y:S01]  /*3c20*/  FADD.FTZ R58, R46, R58 ;  /* 0x0000003a2e3a7221 */ /* 0x000fe20000010000 */
[----:B------:R-:W-:Y:S01]  /*3c30*/  LOP3.LUT R141, R145, 0xff, RZ, 0xc0, !PT ;  /* 0x000000ff918d7812 */ /* 0x000fe200078ec0ff */
[----:B------:R-:W1:Y:S01]  /*3c40*/  MUFU.EX2 R55, R96 ;  /* 0x0000006000377308 */ /* 0x000e620000000800 */
[C---:B------:R-:W-:Y:S01]  /*3c50*/  HMMA.16816.F32.BF16 R72, R92.reuse, R80, RZ ;  /* 0x000000505c48723c */ /* 0x040fe200000418ff */
[----:B------:R-:W-:Y:S01]  /*3c60*/  LOP3.LUT R24, R201, UR23, R24, 0x96, !PT ;  /* 0x00000017c9187c12 */ /* 0x000fe2000f8e9618 */
[----:B------:R-:W-:Y:S01]  /*3c70*/  FADD.FTZ R53, R42, R53 ;  /* 0x000000352a357221 */ /* 0x000fe20000010000 */
[----:B------:R-:W-:Y:S01]  /*3c80*/  FADD.FTZ R58, R40, R58 ;  /* 0x0000003a283a7221 */ /* 0x000fe20000010000 */
[----:B------:R-:W-:Y:S01]  /*3c90*/  FADD.FTZ R62, R49, R62 ;  /* 0x0000003e313e7221 */ /* 0x000fe20000010000 */
[----:B------:R-:W-:Y:S01]  /*3ca0*/  FFMA.FTZ R150, R150, UR4, -R146 ;  /* 0x0000000496967c23 */ /* 0x000fe20008010892 */
[----:B------:R-:W-:Y:S01]  /*3cb0*/  HMMA.16816.F32.BF16 R116, R92, R118, RZ ;  /* 0x000000765c74723c */ /* 0x000fe200000418ff */
[----:B------:R-:W-:Y:S01]  /*3cc0*/  MUFU.EX2 R59, R59 ;  /* 0x0000003b003b7308 */ /* 0x000fe20000000800 */
[----:B------:R-:W-:-:S04]  /*3cd0*/  IMAD.WIDE.U32 R24, R24, -0x2daee0ad, RZ ;  /* 0xd2511f5318187825 */ /* 0x000fc800078e00ff */
[----:B------:R-:W-:Y:S01]  /*3ce0*/  FADD.FTZ R53, R37, R53 ;  /* 0x0000003525357221 */ /* 0x000fe20000010000 */
[----:B------:R-:W-:Y:S01]  /*3cf0*/  FADD.FTZ R58, R2, R58 ;  /* 0x0000003a023a7221 */ /* 0x000fe20000010000 */
[----:B------:R-:W-:Y:S01]  /*3d00*/  FADD.FTZ R62, R39, R62 ;  /* 0x0000003e273e7221 */ /* 0x000fe20000010000 */
[C---:B------:R-:W-:Y:S01]  /*3d10*/  HMMA.16816.F32.BF16 R68, R92.reuse, R70, RZ ;  /* 0x000000465c44723c */ /* 0x040fe200000418ff */
[----:B------:R-:W-:Y:S01]  /*3d20*/  FFMA.FTZ R66, R66, UR4, -R146 ;  /* 0x0000000442427c23 */ /* 0x000fe20008010892 */
[----:B---3--:R-:W-:Y:S01]  /*3d30*/  FADD.FTZ R53, R36, R53 ;  /* 0x0000003524357221 */ /* 0x008fe20000010000 */
[----:B------:R3:W5:Y:S01]  /*3d40*/  MUFU.EX2 R145, R199 ;  /* 0x000000c700917308 */ /* 0x0007620000000800 */
[----:B-1----:R-:W-:Y:S01]  /*3d50*/  FADD.FTZ R61, R55, R61 ;  /* 0x0000003d373d7221 */ /* 0x002fe20000010000 */
[----:B------:R-:W-:Y:S01]  /*3d60*/  FADD.FTZ R58, R0, R58 ;  /* 0x0000003a003a7221 */ /* 0x000fe20000010000 */
[----:B------:R-:W-:Y:S01]  /*3d70*/  HMMA.16816.F32.BF16 R96, R92, R4, RZ ;  /* 0x000000045c60723c */ /* 0x000fe200000418ff */
[----:B------:R-:W-:Y:S01]  /*3d80*/  FADD.FTZ R62, R38, R62 ;  /* 0x0000003e263e7221 */ /* 0x000fe20000010000 */
[----:B------:R-:W-:-:S03]  /*3d90*/  ISETP.GE.AND P0, PT, R132, 0x2, PT ;  /* 0x000000028400780c */ /* 0x000fc60003f06270 */
[----:B------:R-:W-:Y:S01]  /*3da0*/  MUFU.EX2 R153, R153 ;  /* 0x0000009900997308 */ /* 0x000fe20000000800 */
[----:B------:R-:W-:Y:S01]  /*3db0*/  HMMA.16816.F32.BF16 R80, R92, R82, RZ ;  /* 0x000000525c50723c */ /* 0x000fe200000418ff */
[C---:B------:R-:W-:Y:S02]  /*3dc0*/  LOP3.LUT R4, R206.reuse, 0xffff, RZ, 0xc0, !PT ;  /* 0x0000ffffce047812 */ /* 0x040fe400078ec0ff */
[----:B------:R-:W-:Y:S02]  /*3dd0*/  LOP3.LUT R5, R206, 0xff, RZ, 0xc0, !PT ;  /* 0x000000ffce057812 */ /* 0x000fe400078ec0ff */
[----:B------:R-:W-:Y:S01]  /*3de0*/  SHF.R.U32.HI R4, RZ, 0x8, R4 ;  /* 0x00000008ff047819 */ /* 0x000fe20000011604 */
[-C--:B------:R-:W-:Y:S01]  /*3df0*/  HMMA.16816.F32.BF16 R88, R88, R6.reuse, RZ ;  /* 0x000000065858723c */ /* 0x080fe200000418ff */
[----:B------:R-:W-:Y:S01]  /*3e00*/  MUFU.EX2 R152, R152 ;  /* 0x0000009800987308 */ /* 0x000fe20000000800 */
[----:B---3--:R-:W-:Y:S01]  /*3e10*/  FFMA.FTZ R199, R156, UR4, -R161 ;  /* 0x000000049cc77c23 */ /* 0x008fe200080108a1 */
[----:B------:R-:W-:Y:S01]  /*3e20*/  PRMT R5, R5, 0x5410, R4 ;  /* 0x0000541005057816 */ /* 0x000fe20000000004 */
[----:B-----5:R-:W-:Y:S01]  /*3e30*/  FADD.FTZ R61, R145, R61 ;  /* 0x0000003d913d7221 */ /* 0x020fe20000010000 */
[----:B------:R-:W-:Y:S01]  /*3e40*/  SHF.R.U32.HI R4, RZ, 0x18, R27 ;  /* 0x00000018ff047819 */ /* 0x000fe2000001161b */
[----:B------:R-:W-:Y:S02]  /*3e50*/  HMMA.16816.F32.BF16 R92, R92, R6, RZ ;  /* 0x000000065c5c723c */ /* 0x000fe400000418ff */
[----:B------:R-:W-:Y:S01]  /*3e60*/  FADD.FTZ R61, R60, R61 ;  /* 0x0000003d3c3d7221 */ /* 0x000fe20000010000 */
[----:B------:R-:W-:Y:S01]  /*3e70*/  PRMT R4, R141, 0x5410, R4 ;  /* 0x000054108d047816 */ /* 0x000fe20000000004 */
[----:B------:R-:W1:Y:S01]  /*3e80*/  MUFU.EX2 R47, R47 ;  /* 0x0000002f002f7308 */ /* 0x000e620000000800 */
[----:B------:R-:W-:Y:S01]  /*3e90*/  HSET2.LE.AND R141, R5, R54, PT ;  /* 0x00000036058d7233 */ /* 0x000fe20003803000 */
[----:B--2---:R-:W-:Y:S01]  /*3ea0*/  HMMA.16816.F32.BF16 R124, R16, R12, R124 ;  /* 0x0000000c107c723c */ /* 0x004fe2000004187c */
[--C-:B------:R-:W-:Y:S01]  /*3eb0*/  SHF.R.U32.HI R6, RZ, 0x10, R206.reuse ;  /* 0x00000010ff067819 */ /* 0x100fe200000116ce */
[----:B------:R-:W-:Y:S01]  /*3ec0*/  FADD.FTZ R61, R59, R61 ;  /* 0x0000003d3b3d7221 */ /* 0x000fe20000010000 */
[----:B------:R-:W-:-:S02]  /*3ed0*/  SHF.R.U32.HI R206, RZ, 0x18, R206 ;  /* 0x00000018ffce7819 */ /* 0x000fc400000116ce */
[----:B------:R-:W-:Y:S01]  /*3ee0*/  LOP3.LUT R6, R6, 0xff, RZ, 0xc0, !PT ;  /* 0x000000ff06067812 */ /* 0x000fe200078ec0ff */
[C---:B------:R-:W-:Y:S01]  /*3ef0*/  HMMA.16816.F32.BF16 R108, R16.reuse, R8, R108 ;  /* 0x00000008106c723c */ /* 0x040fe2000004186c */
[----:B------:R-:W-:Y:S01]  /*3f00*/  LOP3.LUT R7, R27, 0xff, RZ, 0xc0, !PT ;  /* 0x000000ff1b077812 */ /* 0x000fe200078ec0ff */
[----:B------:R-:W-:Y:S01]  /*3f10*/  MUFU.EX2 R165, R165 ;  /* 0x000000a500a57308 */ /* 0x000fe20000000800 */
[----:B------:R-:W-:Y:S02]  /*3f20*/  SHF.R.U32.HI R27, RZ, 0x8, R173 ;  /* 0x00000008ff1b7819 */ /* 0x000fe400000116ad */
[----:B------:R-:W-:Y:S01]  /*3f30*/  PRMT R6, R6, 0x5410, R206 ;  /* 0x0000541006067816 */ /* 0x000fe200000000ce */
[----:B------:R-:W-:Y:S01]  /*3f40*/  IMAD.WIDE.U32 R206, R175, -0x326172a9, RZ ;  /* 0xcd9e8d57afce7825 */ /* 0x000fe200078e00ff */
[----:B------:R-:W-:Y:S01]  /*3f50*/  PRMT R27, R7, 0x5410, R27 ;  /* 0x00005410071b7816 */ /* 0x000fe2000000001b */
[C---:B------:R-:W-:Y:S01]  /*3f60*/  HMMA.16816.F32.BF16 R76, R16.reuse, R32, R76 ;  /* 0x00000020104c723c */ /* 0x040fe2000004184c */
[----:B------:R-:W-:Y:S01]  /*3f70*/  F2FP.BF16.F32.PACK_AB R173, R36, R37 ;  /* 0x0000002524ad723e */ /* 0x000fe200000010ff */
[----:B------:R-:W-:Y:S01]  /*3f80*/  IMAD.WIDE.U32 R174, R174, -0x326172a9, RZ ;  /* 0xcd9e8d57aeae7825 */ /* 0x000fe200078e00ff */
[--C-:B------:R-:W-:Y:S01]  /*3f90*/  HSET2.LE.AND R7, R6, R54.reuse, PT ;  /* 0x0000003606077233 */ /* 0x100fe20003803000 */
[----:B------:R-:W-:Y:S01]  /*3fa0*/  MUFU.EX2 R164, R164 ;  /* 0x000000a400a47308 */ /* 0x000fe20000000800 */
[----:B------:R-:W-:Y:S01]  /*3fb0*/  F2FP.BF16.F32.PACK_AB R5, R59, R60 ;  /* 0x0000003c3b05723e */ /* 0x000fe200000010ff */
[C---:B----4-:R-:W-:Y:S01]  /*3fc0*/  HMMA.16816.F32.BF16 R84, R16.reuse, R28, R84 ;  /* 0x0000001c1054723c */ /* 0x050fe20000041854 */
[----:B------:R-:W-:Y:S01]  /*3fd0*/  LOP3.LUT R6, R141, R173, RZ, 0xc0, !PT ;  /* 0x000000ad8d067212 */ /* 0x000fe200078ec0ff */
[----:B------:R-:W-:Y:S01]  /*3fe0*/  FFMA.FTZ R141, R149, UR4, -R155 ;  /* 0x00000004958d7c23 */ /* 0x000fe2000801089b */
[--C-:B------:R-:W-:Y:S01]  /*3ff0*/  HSET2.LE.AND R27, R27, R54.reuse, PT ;  /* 0x000000361b1b7233 */ /* 0x100fe20003803000 */
[----:B------:R-:W-:Y:S01]  /*4000*/  FFMA.FTZ R173, R154, UR4, -R163 ;  /* 0x000000049aad7c23 */ /* 0x000fe200080108a3 */
[----:B------:R-:W-:Y:S01]  /*4010*/  F2FP.BF16.F32.PACK_AB R149, R42, R41 ;  /* 0x000000292a95723e */ /* 0x000fe200000010ff */
[C---:B------:R-:W-:Y:S01]  /*4020*/  HMMA.16816.F32.BF16 R120, R16.reuse, R14, R120 ;  /* 0x0000000e1078723c */ /* 0x040fe20000041878 */
[----:B------:R-:W-:Y:S01]  /*4030*/  LOP3.LUT R7, R7, R5, RZ, 0xc0, !PT ;  /* 0x0000000507077212 */ /* 0x000fe200078ec0ff */
[----:B------:R-:W2:Y:S01]  /*4040*/  MUFU.EX2 R141, R141 ;  /* 0x0000008d008d7308 */ /* 0x000ea20000000800 */
[----:B------:R-:W-:Y:S01]  /*4050*/  HSET2.LE.AND R5, R4, R54, PT ;  /* 0x0000003604057233 */ /* 0x000fe20003803000 */
[----:B-1----:R-:W-:Y:S01]  /*4060*/  FADD.FTZ R53, R47, R53 ;  /* 0x000000352f357221 */ /* 0x002fe20000010000 */
[----:B------:R-:W-:Y:S01]  /*4070*/  LOP3.LUT R4, R27, R149, RZ, 0xc0, !PT ;  /* 0x000000951b047212 */ /* 0x000fe200078ec0ff */
[C---:B------:R-:W-:Y:S01]  /*4080*/  HMMA.16816.F32.BF16 R104, R16.reuse, R10, R104 ;  /* 0x0000000a1068723c */ /* 0x040fe20000041868 */
[----:B------:R-:W-:Y:S01]  /*4090*/  LOP3.LUT R27, R207, UR23, R224, 0x96, !PT ;  /* 0x00000017cf1b7c12 */ /* 0x000fe2000f8e96e0 */
[----:B------:R-:W-:Y:S01]  /*40a0*/  FADD.FTZ R53, R43, R53 ;  /* 0x000000352b357221 */ /* 0x000fe20000010000 */
[----:B------:R-:W-:Y:S01]  /*40b0*/  F2FP.BF16.F32.PACK_AB R154, R145, R55 ;  /* 0x00000037919a723e */ /* 0x000fe200000010ff */
[----:B------:R-:W1:Y:S01]  /*40c0*/  MUFU.EX2 R149, R173 ;  /* 0x000000ad00957308 */ /* 0x000e620000000800 */
[----:B------:R-:W-:Y:S01]  /*40d0*/  LOP3.LUT R205, R175, UR21, R200, 0x96, !PT ;  /* 0x00000015afcd7c12 */ /* 0x000fe2000f8e96c8 */
[C---:B------:R-:W-:Y:S01]  /*40e0*/  HMMA.16816.F32.BF16 R100, R16.reuse, R34, R100 ;  /* 0x000000221064723c */ /* 0x040fe20000041864 */
[----:B------:R-:W-:Y:S01]  /*40f0*/  LOP3.LUT R5, R5, R154, RZ, 0xc0, !PT ;  /* 0x0000009a05057212 */ /* 0x000fe200078ec0ff */
[----:B------:R-:W-:Y:S01]  /*4100*/  FFMA.FTZ R154, R23, UR4, -R163 ;  /* 0x00000004179a7c23 */ /* 0x000fe200080108a3 */
[----:B------:R-:W-:Y:S01]  /*4110*/  LOP3.LUT R206, R209, UR21, R206, 0x96, !PT ;  /* 0x00000015d1ce7c12 */ /* 0x000fe2000f8e96ce */
[----:B------:R-:W-:Y:S01]  /*4120*/  FADD.FTZ R53, R142, R53 ;  /* 0x000000358e357221 */ /* 0x000fe20000010000 */
[----:B------:R-:W-:Y:S01]  /*4130*/  LOP3.LUT R200, R25, UR20, R26, 0x96, !PT ;  /* 0x0000001419c87c12 */ /* 0x000fe2000f8e961a */
[----:B------:R-:W-:Y:S01]  /*4140*/  HMMA.16816.F32.BF16 R88, R16, R30, R88 ;  /* 0x0000001e1058723c */ /* 0x000fe20000041858 */
[----:B------:R-:W-:Y:S01]  /*4150*/  MUFU.EX2 R158, R158 ;  /* 0x0000009e009e7308 */ /* 0x000fe20000000800 */
[----:B------:R-:W-:-:S04]  /*4160*/  IMAD.WIDE.U32 R206, R206, -0x2daee0ad, RZ ;  /* 0xd2511f53cece7825 */ /* 0x000fc800078e00ff */
[----:B--2---:R-:W-:Y:S01]  /*4170*/  FADD.FTZ R53, R141, R53 ;  /* 0x000000358d357221 */ /* 0x004fe20000010000 */
[----:B------:R-:W-:Y:S01]  /*4180*/  HMMA.16816.F32.BF16 R128, R4, R12, R128 ;  /* 0x0000000c0480723c */ /* 0x000fe20000041880 */
[----:B------:R-:W-:-:S04]  /*4190*/  IMAD.WIDE.U32 R18, R27, -0x2daee0ad, RZ ;  /* 0xd2511f531b127825 */ /* 0x000fc800078e00ff */
[----:B------:R-:W-:Y:S01]  /*41a0*/  FADD.FTZ R53, R160, R53 ;  /* 0x00000035a0357221 */ /* 0x000fe20000010000 */
[----:B------:R-:W-:Y:S01]  /*41b0*/  MUFU.EX2 R154, R154 ;  /* 0x0000009a009a7308 */ /* 0x000fe20000000800 */
[----:B-1----:R-:W-:Y:S01]  /*41c0*/  FADD.FTZ R58, R149, R58 ;  /* 0x0000003a953a7221 */ /* 0x002fe20000010000 */
[----:B------:R-:W-:Y:S01]  /*41d0*/  IMAD.WIDE.U32 R200, R200, -0x326172a9, RZ ;  /* 0xcd9e8d57c8c87825 */ /* 0x000fe200078e00ff */
[----:B------:R-:W-:Y:S01]  /*41e0*/  LOP3.LUT R16, R19, UR20, R204, 0x96, !PT ;  /* 0x0000001413107c12 */ /* 0x000fe2000f8e96cc */
[C---:B------:R-:W-:Y:S01]  /*41f0*/  HMMA.16816.F32.BF16 R72, R4.reuse, R32, R72 ;  /* 0x000000200448723c */ /* 0x040fe20000041848 */
[----:B------:R-:W-:Y:S01]  /*4200*/  LOP3.LUT R209, R207, UR18, R18, 0x96, !PT ;  /* 0x00000012cfd17c12 */ /* 0x000fe2000f8e9612 */
[----:B------:R-:W-:Y:S01]  /*4210*/  IMAD.WIDE.U32 R204, R205, -0x2daee0ad, RZ ;  /* 0xd2511f53cdcc7825 */ /* 0x000fe200078e00ff */
[----:B------:R-:W-:Y:S01]  /*4220*/  LOP3.LUT R174, R201, UR19, R174, 0x96, !PT ;  /* 0x00000013c9ae7c12 */ /* 0x000fe2000f8e96ae */
[----:B------:R-:W1:Y:S02]  /*4230*/  MUFU.EX2 R33, R22 ;  /* 0x0000001600217308 */ /* 0x000e640000000800 */
[----:B------:R-:W-:Y:S01]  /*4240*/  FFMA.FTZ R201, R148, UR4, -R146 ;  /* 0x0000000494c97c23 */ /* 0x000fe20008010892 */
[----:B------:R-:W-:Y:S01]  /*4250*/  HMMA.16816.F32.BF16 R96, R4, R28, R96 ;  /* 0x0000001c0460723c */ /* 0x000fe20000041860 */
[----:B------:R-:W-:Y:S01]  /*4260*/  LOP3.LUT R12, R205, UR18, R24, 0x96, !PT ;  /* 0x00000012cd0c7c12 */ /* 0x000fe2000f8e9618 */
[----:B------:R-:W-:Y:S01]  /*4270*/  FFMA.FTZ R32, R20, UR4, -R161 ;  /* 0x0000000414207c23 */ /* 0x000fe200080108a1 */
[----:B------:R-:W-:-:S04]  /*4280*/  IMAD.WIDE.U32 R16, R16, -0x326172a9, RZ ;  /* 0xcd9e8d5710107825 */ /* 0x000fc800078e00ff */
[----:B------:R-:W-:Y:S01]  /*4290*/  FADD.FTZ R58, R152, R58 ;  /* 0x0000003a983a7221 */ /* 0x000fe20000010000 */
[----:B------:R-:W-:Y:S01]  /*42a0*/  HMMA.16816.F32.BF16 R112, R4, R8, R112 ;  /* 0x000000080470723c */ /* 0x000fe20000041870 */
[----:B------:R-:W-:-:S04]  /*42b0*/  IMAD.WIDE.U32 R18, R12, -0x326172a9, RZ ;  /* 0xcd9e8d570c127825 */ /* 0x000fc800078e00ff */
[----:B------:R-:W-:Y:S01]  /*42c0*/  FFMA.FTZ R29, R171, UR4, -R161 ;  /* 0x00000004ab1d7c23 */ /* 0x000fe200080108a1 */
[----:B------:R-:W2:Y:S01]  /*42d0*/  MUFU.EX2 R32, R32 ;  /* 0x0000002000207308 */ /* 0x000ea20000000800 */
[----:B------:R-:W-:Y:S01]  /*42e0*/  LOP3.LUT R173, R17, UR19, R208, 0x96, !PT ;  /* 0x0000001311ad7c12 */ /* 0x000fe2000f8e96d0 */
[----:B------:R-:W-:Y:S01]  /*42f0*/  IMAD.WIDE.U32 R208, R209, -0x326172a9, RZ ;  /* 0xcd9e8d57d1d07825 */ /* 0x000fe200078e00ff */
[--C-:B------:R-:W-:Y:S01]  /*4300*/  SHF.R.U32.HI R24, RZ, 0x10, R18.reuse ;  /* 0x00000010ff187819 */ /* 0x100fe20000011612 */
[C---:B------:R-:W-:Y:S01]  /*4310*/  HMMA.16816.F32.BF16 R80, R4.reuse, R34, R80 ;  /* 0x000000220450723c */ /* 0x040fe20000041850 */
[----:B------:R-:W-:Y:S01]  /*4320*/  SHF.R.U32.HI R12, RZ, 0x18, R18 ;  /* 0x00000018ff0c7819 */ /* 0x000fe20000011612 */
[----:B-1----:R-:W-:Y:S01]  /*4330*/  FADD.FTZ R62, R33, R62 ;  /* 0x0000003e213e7221 */ /* 0x002fe20000010000 */
[----:B------:R-:W-:Y:S01]  /*4340*/  LOP3.LUT R24, R24, 0xff, RZ, 0xc0, !PT ;  /* 0x000000ff18187812 */ /* 0x000fe200078ec0ff */
[----:B------:R1:W3:Y:S01]  /*4350*/  MUFU.EX2 R28, R21 ;  /* 0x00000015001c7308 */ /* 0x0002e20000000800 */
[----:B------:R-:W-:Y:S01]  /*4360*/  LOP3.LUT R9, R19, UR29, R200, 0x96, !PT ;  /* 0x0000001d13097c12 */ /* 0x000fe2000f8e96c8 */
[C---:B------:R-:W-:Y:S01]  /*4370*/  HMMA.16816.F32.BF16 R116, R4.reuse, R14, R116 ;  /* 0x0000000e0474723c */ /* 0x040fe20000041874 */
[----:B------:R-:W-:Y:S01]  /*4380*/  PRMT R24, R24, 0x5410, R12 ;  /* 0x0000541018187816 */ /* 0x000fe2000000000c */
[----:B------:R-:W-:Y:S01]  /*4390*/  FFMA.FTZ R34, R166, UR4, -R146 ;  /* 0x00000004a6227c23 */ /* 0x000fe20008010892 */
[----:B------:R-:W-:Y:S01]  /*43a0*/  LOP3.LUT R13, R18, 0xffff, RZ, 0xc0, !PT ;  /* 0x0000ffff120d7812 */ /* 0x000fe200078ec0ff */
[----:B------:R-:W-:Y:S01]  /*43b0*/  FFMA.FTZ R200, R162, UR4, -R163 ;  /* 0x00000004a2c87c23 */ /* 0x000fe200080108a3 */
[----:B------:R-:W-:Y:S01]  /*43c0*/  LOP3.LUT R12, R9, 0xffff, RZ, 0xc0, !PT ;  /* 0x0000ffff090c7812 */ /* 0x000fe200078ec0ff */
[----:B------:R-:W-:Y:S01]  /*43d0*/  MUFU.EX2 R29, R29 ;  /* 0x0000001d001d7308 */ /* 0x000fe20000000800 */
[----:B------:R-:W-:Y:S01]  /*43e0*/  SHF.R.U32.HI R27, RZ, 0x10, R9 ;  /* 0x00000010ff1b7819 */ /* 0x000fe20000011609 */
[----:B------:R-:W-:Y:S01]  /*43f0*/  HMMA.16816.F32.BF16 R68, R4, R10, R68 ;  /* 0x0000000a0444723c */ /* 0x000fe20000041844 */
[----:B------:R-:W-:Y:S01]  /*4400*/  LOP3.LUT R8, R18, 0xff, RZ, 0xc0, !PT ;  /* 0x000000ff12087812 */ /* 0x000fe200078ec0ff */
[----:B------:R-:W-:Y:S01]  /*4410*/  IMAD.WIDE.U32 R162, R173, -0x2daee0ad, RZ ;  /* 0xd2511f53ada27825 */ /* 0x000fe200078e00ff */
[----:B------:R-:W-:-:S03]  /*4420*/  SHF.R.U32.HI R13, RZ, 0x8, R13 ;  /* 0x00000008ff0d7819 */ /* 0x000fc6000001160d */
[----:B--2---:R-:W-:Y:S01]  /*4430*/  FADD.FTZ R62, R32, R62 ;  /* 0x0000003e203e7221 */ /* 0x004fe20000010000 */
[----:B------:R-:W-:Y:S01]  /*4440*/  LOP3.LUT R25, R9, 0xff, RZ, 0xc0, !PT ;  /* 0x000000ff09197812 */ /* 0x000fe200078ec0ff */
[----:B------:R2:W4:Y:S01]  /*4450*/  MUFU.EX2 R35, R168 ;  /* 0x000000a800237308 */ /* 0x0005220000000800 */
[----:B------:R-:W-:Y:S01]  /*4460*/  SHF.R.U32.HI R12, RZ, 0x8, R12 ;  /* 0x00000008ff0c7819 */ /* 0x000fe2000001160c */
[----:B-1----:R-:W1:Y:S01]  /*4470*/  LDSM.16.MT88.4 R20, [R179+0x7000] ;  /* 0x00700000b314783b */ /* 0x002e620000004200 */
[----:B------:R-:W-:Y:S01]  /*4480*/  SHF.R.U32.HI R9, RZ, 0x18, R9 ;  /* 0x00000018ff097819 */ /* 0x000fe20000011609 */
[----:B------:R-:W-:Y:S01]  /*4490*/  HMMA.16816.F32.BF16 R92, R4, R30, R92 ;  /* 0x0000001e045c723c */ /* 0x000fe2000004185c */
[----:B------:R-:W-:Y:S01]  /*44a0*/  LOP3.LUT R27, R27, 0xff, RZ, 0xc0, !PT ;  /* 0x000000ff1b1b7812 */ /* 0x000fe200078ec0ff */
[----:B------:R-:W-:Y:S01]  /*44b0*/  FADD.FTZ R58, R153, R58 ;  /* 0x0000003a993a7221 */ /* 0x000fe20000010000 */
[----:B------:R-:W-:Y:S01]  /*44c0*/  PRMT R8, R8, 0x5410, R13 ;  /* 0x0000541008087816 */ /* 0x000fe2000000000d */
[----:B------:R-:W5:Y:S01]  /*44d0*/  MUFU.EX2 R34, R34 ;  /* 0x0000002200227308 */ /* 0x000f620000000800 */
[----:B------:R-:W-:Y:S01]  /*44e0*/  PRMT R25, R25, 0x5410, R12 ;  /* 0x0000541019197816 */ /* 0x000fe2000000000c */
[----:B---3--:R-:W-:Y:S01]  /*44f0*/  FADD.FTZ R62, R28, R62 ;  /* 0x0000003e1c3e7221 */ /* 0x008fe20000010000 */
[----:B------:R-:W-:Y:S01]  /*4500*/  PRMT R27, R27, 0x5410, R9 ;  /* 0x000054101b1b7816 */ /* 0x000fe20000000009 */
[----:B------:R-:W-:Y:S01]  /*4510*/  FFMA.FTZ R30, R170, UR4, -R146 ;  /* 0x00000004aa1e7c23 */ /* 0x000fe20008010892 */
[--C-:B------:R-:W-:Y:S01]  /*4520*/  HSET2.LE.AND R26, R8, R54.reuse, PT ;  /* 0x00000036081a7233 */ /* 0x100fe20003803000 */
[----:B------:R-:W3:Y:S01]  /*4530*/  LDSM.16.MT88.4 R12, [R177+0x7000] ;  /* 0x00700000b10c783b */ /* 0x000ee20000004200 */
[C---:B------:R-:W-:Y:S01]  /*4540*/  F2FP.BF16.F32.PACK_AB R171, R154.reuse, R153 ;  /* 0x000000999aab723e */ /* 0x040fe200000010ff */
[----:B------:R-:W-:Y:S01]  /*4550*/  MUFU.EX2 R200, R200 ;  /* 0x000000c800c87308 */ /* 0x000fe20000000800 */
[--C-:B--2---:R-:W-:Y:S01]  /*4560*/  HSET2.LE.AND R168, R25, R54.reuse, PT ;  /* 0x0000003619a87233 */ /* 0x104fe20003803000 */
[----:B------:R-:W2:Y:S01]  /*4570*/  LDSM.16.MT88.4 R8, [R176+0x7000] ;  /* 0x00700000b008783b */ /* 0x000ea20000004200 */
[--C-:B------:R-:W-:Y:S01]  /*4580*/  HSET2.LE.AND R25, R27, R54.reuse, PT ;  /* 0x000000361b197233 */ /* 0x100fe20003803000 */
[----:B----4-:R-:W-:Y:S01]  /*4590*/  FADD.FTZ R61, R35, R61 ;  /* 0x0000003d233d7221 */ /* 0x010fe20000010000 */
[----:B------:R-:W-:Y:S01]  /*45a0*/  LOP3.LUT R175, R209, UR29, R16, 0x96, !PT ;  /* 0x0000001dd1af7c12 */ /* 0x000fe2000f8e9610 */
[----:B------:R-:W-:Y:S01]  /*45b0*/  FADD.FTZ R58, R154, R58 ;  /* 0x0000003a9a3a7221 */ /* 0x000fe20000010000 */
[----:B------:R-:W-:Y:S01]  /*45c0*/  F2FP.BF16.F32.PACK_AB R166, R32, R33 ;  /* 0x0000002120a6723e */ /* 0x000fe200000010ff */
[----:B------:R-:W4:Y:S01]  /*45d0*/  LDSM.16.MT88.4 R16, [R178+0x7000] ;  /* 0x00700000b210783b */ /* 0x000f220000004200 */
[----:B------:R-:W-:Y:S01]  /*45e0*/  HSET2.LE.AND R24, R24, R54, PT ;  /* 0x0000003618187233 */ /* 0x000fe20003803000 */
[----:B------:R-:W1:Y:S01]  /*45f0*/  MUFU.EX2 R30, R30 ;  /* 0x0000001e001e7308 */ /* 0x000e620000000800 */
[----:B------:R-:W-:Y:S01]  /*4600*/  LOP3.LUT R26, R26, R171, RZ, 0xc0, !PT ;  /* 0x000000ab1a1a7212 */ /* 0x000fe200078ec0ff */
[----:B-----5:R-:W-:Y:S01]  /*4610*/  FADD.FTZ R61, R34, R61 ;  /* 0x0000003d223d7221 */ /* 0x020fe20000010000 */
[C---:B------:R-:W-:Y:S01]  /*4620*/  F2FP.BF16.F32.PACK_AB R27, R29.reuse, R28 ;  /* 0x0000001c1d1b723e */ /* 0x040fe200000010ff */
[----:B------:R-:W-:Y:S01]  /*4630*/  FADD.FTZ R62, R29, R62 ;  /* 0x0000003e1d3e7221 */ /* 0x000fe20000010000 */
[----:B------:R-:W-:Y:S01]  /*4640*/  F2FP.BF16.F32.PACK_AB R171, R152, R149 ;  /* 0x0000009598ab723e */ /* 0x000fe200000010ff */
[----:B------:R-:W-:Y:S01]  /*4650*/  VIADD R173, R181, 0x1800 ;  /* 0x00001800b5ad7836 */ /* 0x000fe20000000000 */
[----:B------:R-:W-:Y:S01]  /*4660*/  LOP3.LUT R25, R25, R166, RZ, 0xc0, !PT ;  /* 0x000000a619197212 */ /* 0x000fe200078ec0ff */
[----:B------:R-:W-:Y:S01]  /*4670*/  FFMA.FTZ R166, R169, UR4, -R146 ;  /* 0x00000004a9a67c23 */ /* 0x000fe20008010892 */
[----:B------:R-:W-:Y:S01]  /*4680*/  SHF.R.U32.HI R5, RZ, 0x10, R208 ;  /* 0x00000010ff057819 */ /* 0x000fe200000116d0 */
[----:B------:R-:W-:Y:S01]  /*4690*/  MUFU.EX2 R199, R199 ;  /* 0x000000c700c77308 */ /* 0x000fe20000000800 */
[----:B------:R-:W-:-:S02]  /*46a0*/  LOP3.LUT R31, R175, 0xffff, RZ, 0xc0, !PT ;  /* 0x0000ffffaf1f7812 */ /* 0x000fc400078ec0ff */
[----:B------:R-:W-:Y:S02]  /*46b0*/  LOP3.LUT R27, R24, R27, RZ, 0xc0, !PT ;  /* 0x0000001b181b7212 */ /* 0x000fe400078ec0ff */
[----:B------:R-:W-:Y:S02]  /*46c0*/  LOP3.LUT R24, R168, R171, RZ, 0xc0, !PT ;  /* 0x000000aba8187212 */ /* 0x000fe400078ec0ff */
[----:B------:R-:W-:Y:S01]  /*46d0*/  LOP3.LUT R168, R208, 0xffff, RZ, 0xc0, !PT ;  /* 0x0000ffffd0a87812 */ /* 0x000fe200078ec0ff */
[----:B------:R-:W5:Y:S01]  /*46e0*/  MUFU.EX2 R166, R166 ;  /* 0x000000a600a67308 */ /* 0x000f620000000800 */
[----:B------:R-:W-:Y:S01]  /*46f0*/  SHF.R.U32.HI R4, RZ, 0x18, R208 ;  /* 0x00000018ff047819 */ /* 0x000fe200000116d0 */
[----:B-1----:R-:W-:Y:S01]  /*4700*/  FADD.FTZ R61, R30, R61 ;  /* 0x0000003d1e3d7221 */ /* 0x002fe20000010000 */
[----:B------:R-:W-:Y:S01]  /*4710*/  LOP3.LUT R5, R5, 0xff, RZ, 0xc0, !PT ;  /* 0x000000ff05057812 */ /* 0x000fe200078ec0ff */
[----:B------:R-:W-:Y:S01]  /*4720*/  HMMA.16816.F32.BF16 R124, R24, R20, R124 ;  /* 0x00000014187c723c */ /* 0x000fe2000004187c */
[----:B------:R-:W-:-:S02]  /*4730*/  SHF.R.U32.HI R31, RZ, 0x8, R31 ;  /* 0x00000008ff1f7819 */ /* 0x000fc4000001161f */
[----:B------:R-:W-:Y:S01]  /*4740*/  LOP3.LUT R7, R175, 0xff, RZ, 0xc0, !PT ;  /* 0x000000ffaf077812 */ /* 0x000fe200078ec0ff */
[----:B------:R-:W1:Y:S01]  /*4750*/  MUFU.EX2 R159, R159 ;  /* 0x0000009f009f7308 */ /* 0x000e620000000800 */
[----:B------:R-:W-:Y:S01]  /*4760*/  LOP3.LUT R6, R208, 0xff, RZ, 0xc0, !PT ;  /* 0x000000ffd0067812 */ /* 0x000fe200078ec0ff */
[C---:B---3--:R-:W-:Y:S01]  /*4770*/  HMMA.16816.F32.BF16 R76, R24.reuse, R12, R76 ;  /* 0x0000000c184c723c */ /* 0x048fe2000004184c */
[----:B------:R-:W-:Y:S02]  /*4780*/  SHF.R.U32.HI R168, RZ, 0x8, R168 ;  /* 0x00000008ffa87819 */ /* 0x000fe400000116a8 */
[----:B------:R-:W-:Y:S02]  /*4790*/  PRMT R4, R5, 0x5410, R4 ;  /* 0x0000541005047816 */ /* 0x000fe40000000004 */
[----:B------:R-:W-:Y:S01]  /*47a0*/  PRMT R5, R7, 0x5410, R31 ;  /* 0x0000541007057816 */ /* 0x000fe2000000001f */
[----:B--2---:R-:W-:Y:S01]  /*47b0*/  HMMA.16816.F32.BF16 R84, R24, R8, R84 ;  /* 0x000000081854723c */ /* 0x004fe20000041854 */
[----:B------:R2:W3:Y:S01]  /*47c0*/  MUFU.EX2 R31, R167 ;  /* 0x000000a7001f7308 */ /* 0x0004e20000000800 */
[----:B------:R-:W-:Y:S01]  /*47d0*/  PRMT R6, R6, 0x5410, R168 ;  /* 0x0000541006067816 */ /* 0x000fe200000000a8 */
[----:B-----5:R-:W-:Y:S01]  /*47e0*/  FADD.FTZ R61, R166, R61 ;  /* 0x0000003da63d7221 */ /* 0x020fe20000010000 */
[----:B------:R-:W-:-:S02]  /*47f0*/  F2FP.BF16.F32.PACK_AB R7, R141, R142 ;  /* 0x0000008e8d07723e */ /* 0x000fc400000010ff */
[--C-:B------:R-:W-:Y:S01]  /*4800*/  HSET2.LE.AND R4, R4, R54.reuse, PT ;  /* 0x0000003604047233 */ /* 0x100fe20003803000 */
[C---:B----4-:R-:W-:Y:S01]  /*4810*/  HMMA.16816.F32.BF16 R108, R24.reuse, R16, R108 ;  /* 0x00000010186c723c */ /* 0x050fe2000004186c */
[--C-:B------:R-:W-:Y:S01]  /*4820*/  HSET2.LE.AND R6, R6, R54.reuse, PT ;  /* 0x0000003606067233 */ /* 0x100fe20003803000 */
[----:B------:R-:W4:Y:S01]  /*4830*/  MUFU.EX2 R157, R157 ;  /* 0x0000009d009d7308 */ /* 0x000f220000000800 */
[----:B------:R-:W-:Y:S01]  /*4840*/  HSET2.LE.AND R5, R5, R54, PT ;  /* 0x0000003605057233 */ /* 0x000fe20003803000 */
[----:B-1----:R-:W-:Y:S01]  /*4850*/  FADD.FTZ R62, R159, R62 ;  /* 0x0000003e9f3e7221 */ /* 0x002fe20000010000 */
[----:B------:R-:W-:Y:S01]  /*4860*/  F2FP.BF16.F32.PACK_AB R169, R43, R47 ;  /* 0x0000002f2ba9723e */ /* 0x000fe200000010ff */
[C---:B------:R-:W-:Y:S01]  /*4870*/  HMMA.16816.F32.BF16 R104, R24.reuse, R18, R104 ;  /* 0x000000121868723c */ /* 0x040fe20000041868 */
[----:B------:R-:W-:Y:S02]  /*4880*/  LOP3.LUT R6, R6, R7, RZ, 0xc0, !PT ;  /* 0x0000000706067212 */ /* 0x000fe400078ec0ff */
[----:B------:R-:W-:Y:S01]  /*4890*/  F2FP.BF16.F32.PACK_AB R7, R166, R30 ;  /* 0x0000001ea607723e */ /* 0x000fe200000010ff */
[----:B------:R-:W-:Y:S01]  /*48a0*/  MUFU.EX2 R150, R150 ;  /* 0x0000009600967308 */ /* 0x000fe20000000800 */
[--C-:B--2---:R-:W-:Y:S01]  /*48b0*/  SHF.R.U32.HI R167, RZ, 0x10, R175.reuse ;  /* 0x00000010ffa77819 */ /* 0x104fe200000116af */
[----:B------:R-:W-:Y:S01]  /*48c0*/  HMMA.16816.F32.BF16 R120, R24, R22, R120 ;  /* 0x000000161878723c */ /* 0x000fe20000041878 */
[----:B------:R-:W-:Y:S01]  /*48d0*/  SHF.R.U32.HI R175, RZ, 0x18, R175 ;  /* 0x00000018ffaf7819 */ /* 0x000fe200000116af */
[----:B---3--:R-:W-:Y:S01]  /*48e0*/  FADD.FTZ R58, R31, R58 ;  /* 0x0000003a1f3a7221 */ /* 0x008fe20000010000 */
[----:B------:R-:W-:-:S02]  /*48f0*/  LOP3.LUT R167, R167, 0xff, RZ, 0xc0, !PT ;  /* 0x000000ffa7a77812 */ /* 0x000fc400078ec0ff */
[----:B------:R-:W-:Y:S01]  /*4900*/  F2FP.BF16.F32.PACK_AB R168, R34, R35 ;  /* 0x0000002322a8723e */ /* 0x000fe200000010ff */
[C---:B------:R-:W-:Y:S01]  /*4910*/  HMMA.16816.F32.BF16 R100, R24.reuse, R14, R100 ;  /* 0x0000000e1864723c */ /* 0x040fe20000041864 */
[----:B------:R-:W-:Y:S01]  /*4920*/  PRMT R167, R167, 0x5410, R175 ;  /* 0x00005410a7a77816 */ /* 0x000fe200000000af */
[----:B------:R-:W-:Y:S01]  /*4930*/  IMAD.WIDE.U32 R174, R174, -0x2daee0ad, RZ ;  /* 0xd2511f53aeae7825 */ /* 0x000fe200078e00ff */
[----:B------:R-:W-:Y:S01]  /*4940*/  LOP3.LUT R7, R4, R7, RZ, 0xc0, !PT ;  /* 0x0000000704077212 */ /* 0x000fe200078ec0ff */
[----:B------:R-:W-:Y:S01]  /*4950*/  MUFU.EX2 R201, R201 ;  /* 0x000000c900c97308 */ /* 0x000fe20000000800 */
[----:B------:R-:W-:Y:S01]  /*4960*/  LOP3.LUT R4, R5, R169, RZ, 0xc0, !PT ;  /* 0x000000a905047212 */ /* 0x000fe200078ec0ff */
[----:B------:R-:W-:Y:S01]  /*4970*/  HMMA.16816.F32.BF16 R88, R24, R10, R88 ;  /* 0x0000000a1858723c */ /* 0x000fe20000041858 */
[----:B------:R-:W-:Y:S01]  /*4980*/  HSET2.LE.AND R167, R167, R54, PT ;  /* 0x00000036a7a77233 */ /* 0x000fe20003803000 */
[----:B------:R-:W-:Y:S01]  /*4990*/  FADD.FTZ R58, R165, R58 ;  /* 0x0000003aa53a7221 */ /* 0x000fe20000010000 */
[----:B------:R-:W-:Y:S01]  /*49a0*/  LOP3.LUT R204, R175, UR28, R204, 0x96, !PT ;  /* 0x0000001cafcc7c12 */ /* 0x000fe2000f8e96cc */
[C---:B----4-:R-:W-:Y:S01]  /*49b0*/  FADD.FTZ R62, R157.reuse, R62 ;  /* 0x0000003e9d3e7221 */ /* 0x050fe20000010000 */
[----:B------:R-:W-:Y:S01]  /*49c0*/  F2FP.BF16.F32.PACK_AB R144, R157, R159 ;  /* 0x0000009f9d90723e */ /* 0x000fe200000010ff */
[----:B------:R-:W1:Y:S01]  /*49d0*/  MUFU.EX2 R147, R147 ;  /* 0x0000009300937308 */ /* 0x000e620000000800 */
[----:B------:R-:W-:Y:S01]  /*49e0*/  LOP3.LUT R5, R167, R168, RZ, 0xc0, !PT ;  /* 0x000000a8a7057212 */ /* 0x000fe200078ec0ff */
[----:B------:R-:W-:Y:S01]  /*49f0*/  FADD.FTZ R58, R164, R58 ;  /* 0x0000003aa43a7221 */ /* 0x000fe20000010000 */
[----:B------:R-:W-:Y:S01]  /*4a00*/  LOP3.LUT R25, R174, 0xff, RZ, 0xc0, !PT ;  /* 0x000000ffae197812 */ /* 0x000fe200078ec0ff */
[----:B------:R-:W-:Y:S01]  /*4a10*/  FADD.FTZ R62, R158, R62 ;  /* 0x0000003e9e3e7221 */ /* 0x000fe20000010000 */
[----:B------:R-:W-:-:S03]  /*4a20*/  LOP3.LUT R206, R163, UR28, R206, 0x96, !PT ;  /* 0x0000001ca3ce7c12 */ /* 0x000fc6000f8e96ce */
[----:B------:R-:W-:Y:S01]  /*4a30*/  HMMA.16816.F32.BF16 R112, R4, R16, R112 ;  /* 0x000000100470723c */ /* 0x000fe20000041870 */
[----:B------:R-:W2:Y:S01]  /*4a40*/  MUFU.EX2 R143, R143 ;  /* 0x0000008f008f7308 */ /* 0x000ea20000000800 */
[----:B------:R-:W-:-:S04]  /*4a50*/  SHF.R.U32.HI R155, RZ, 0x10, R206 ;  /* 0x00000010ff9b7819 */ /* 0x000fc800000116ce */
[C---:B------:R-:W-:Y:S01]  /*4a60*/  HMMA.16816.F32.BF16 R128, R4.reuse, R20, R128 ;  /* 0x000000140480723c */ /* 0x040fe20000041880 */
[--C-:B------:R-:W-:Y:S02]  /*4a70*/  SHF.R.U32.HI R17, RZ, 0x10, R174.reuse ;  /* 0x00000010ff117819 */ /* 0x100fe400000116ae */
[----:B------:R-:W-:Y:S01]  /*4a80*/  SHF.R.U32.HI R16, RZ, 0x18, R174 ;  /* 0x00000018ff107819 */ /* 0x000fe200000116ae */
[----:B------:R-:W-:Y:S01]  /*4a90*/  MUFU.EX2 R202, R202 ;  /* 0x000000ca00ca7308 */ /* 0x000fe20000000800 */
[----:B------:R-:W-:Y:S01]  /*4aa0*/  LOP3.LUT R148, R155, 0xff, RZ, 0xc0, !PT ;  /* 0x000000ff9b947812 */ /* 0x000fe200078ec0ff */
[C---:B------:R-:W-:Y:S01]  /*4ab0*/  HMMA.16816.F32.BF16 R68, R4.reuse, R18, R68 ;  /* 0x000000120444723c */ /* 0x040fe20000041844 */
[----:B------:R-:W-:Y:S01]  /*4ac0*/  LOP3.LUT R20, R174, 0xffff, RZ, 0xc0, !PT ;  /* 0x0000ffffae147812 */ /* 0x000fe200078ec0ff */
[----:B-1----:R-:W-:Y:S01]  /*4ad0*/  FADD.FTZ R53, R147, R53 ;  /* 0x0000003593357221 */ /* 0x002fe20000010000 */
[----:B------:R-:W-:Y:S02]  /*4ae0*/  VIADD R175, R181, 0x800 ;  /* 0x00000800b5af7836 */ /* 0x000fe40000000000 */
[----:B------:R-:W-:Y:S01]  /*4af0*/  SHF.R.U32.HI R20, RZ, 0x8, R20 ;  /* 0x00000008ff147819 */ /* 0x000fe20000011614 */
[C---:B------:R-:W-:Y:S01]  /*4b00*/  HMMA.16816.F32.BF16 R72, R4.reuse, R12, R72 ;  /* 0x0000000c0448723c */ /* 0x040fe20000041848 */
[C---:B------:R-:W-:Y:S01]  /*4b10*/  LOP3.LUT R18, R204.reuse, 0xffff, RZ, 0xc0, !PT ;  /* 0x0000ffffcc127812 */ /* 0x040fe200078ec0ff */
[----:B------:R-:W-:Y:S01]  /*4b20*/  MUFU.EX2 R56, R66 ;  /* 0x0000004200387308 */ /* 0x000fe20000000800 */
[----:B------:R-:W-:Y:S01]  /*4b30*/  LOP3.LUT R19, R17, 0xff, RZ, 0xc0, !PT ;  /* 0x000000ff11137812 */ /* 0x000fe200078ec0ff */
[----:B--2---:R-:W-:Y:S01]  /*4b40*/  FADD.FTZ R53, R143, R53 ;  /* 0x000000358f357221 */ /* 0x004fe20000010000 */
[----:B------:R-:W-:Y:S01]  /*4b50*/  LOP3.LUT R17, R204, 0xff, RZ, 0xc0, !PT ;  /* 0x000000ffcc117812 */ /* 0x000fe200078ec0ff */
[----:B------:R-:W-:Y:S01]  /*4b60*/  HMMA.16816.F32.BF16 R80, R4, R14, R80 ;  /* 0x0000000e0450723c */ /* 0x000fe20000041850 */
[----:B------:R-:W-:Y:S01]  /*4b70*/  SHF.R.U32.HI R18, RZ, 0x8, R18 ;  /* 0x00000008ff127819 */ /* 0x000fe20000011612 */
[----:B------:R-:W-:Y:S01]  /*4b80*/  VIADD R174, R181, 0x1000 ;  /* 0x00001000b5ae7836 */ /* 0x000fe20000000000 */
[----:B------:R-:W-:-:S02]  /*4b90*/  SHF.R.U32.HI R13, RZ, 0x10, R204 ;  /* 0x00000010ff0d7819 */ /* 0x000fc400000116cc */
[----:B------:R-:W-:Y:S01]  /*4ba0*/  PRMT R25, R25, 0x5410, R20 ;  /* 0x0000541019197816 */ /* 0x000fe20000000014 */
[C---:B------:R-:W-:Y:S01]  /*4bb0*/  HMMA.16816.F32.BF16 R96, R4.reuse, R8, R96 ;  /* 0x000000080460723c */ /* 0x040fe20000041860 */
[----:B------:R-:W-:Y:S02]  /*4bc0*/  PRMT R12, R19, 0x5410, R16 ;  /* 0x00005410130c7816 */ /* 0x000fe40000000010 */
[----:B------:R-:W-:Y:S02]  /*4bd0*/  PRMT R17, R17, 0x5410, R18 ;  /* 0x0000541011117816 */ /* 0x000fe40000000012 */
[----:B------:R-:W-:Y:S01]  /*4be0*/  SHF.R.U32.HI R204, RZ, 0x18, R204 ;  /* 0x00000018ffcc7819 */ /* 0x000fe200000116cc */
[----:B------:R-:W-:Y:S01]  /*4bf0*/  HMMA.16816.F32.BF16 R116, R4, R22, R116 ;  /* 0x000000160474723c */ /* 0x000fe20000041874 */
[----:B------:R-:W-:Y:S01]  /*4c00*/  LOP3.LUT R13, R13, 0xff, RZ, 0xc0, !PT ;  /* 0x000000ff0d0d7812 */ /* 0x000fe200078ec0ff */
[----:B------:R-:W1:Y:S01]  /*4c10*/  LDSM.16.MT88.4 R20, [R179+0x7800] ;  /* 0x00780000b314783b */ /* 0x000e620000004200 */
[----:B------:R-:W-:-:S02]  /*4c20*/  HSET2.LE.AND R24, R17, R54, PT ;  /* 0x0000003611187233 */ /* 0x000fc40003803000 */
[----:B------:R-:W-:Y:S01]  /*4c30*/  F2FP.BF16.F32.PACK_AB R14, R165, R31 ;  /* 0x0000001fa50e723e */ /* 0x000fe200000010ff */
[----:B------:R-:W-:Y:S01]  /*4c40*/  HMMA.16816.F32.BF16 R92, R4, R10, R92 ;  /* 0x0000000a045c723c */ /* 0x000fe2000004185c */
[----:B------:R-:W-:Y:S01]  /*4c50*/  PRMT R13, R13, 0x5410, R204 ;  /* 0x000054100d0d7816 */ /* 0x000fe200000000cc */
[----:B------:R-:W2:Y:S01]  /*4c60*/  LDSM.16.MT88.4 R16, [R178+0x7800] ;  /* 0x00780000b210783b */ /* 0x000ea20000004200 */
[--C-:B------:R-:W-:Y:S02]  /*4c70*/  HSET2.LE.AND R26, R25, R54.reuse, PT ;  /* 0x00000036191a7233 */ /* 0x100fe40003803000 */
[----:B------:R-:W-:Y:S02]  /*4c80*/  HSET2.LE.AND R27, R12, R54, PT ;  /* 0x000000360c1b7233 */ /* 0x000fe40003803000 */
[C---:B------:R-:W-:Y:S01]  /*4c90*/  F2FP.BF16.F32.PACK_AB R9, R200.reuse, R164 ;  /* 0x000000a4c809723e */ /* 0x040fe200000010ff */
[----:B------:R-:W-:Y:S01]  /*4ca0*/  FADD.FTZ R200, R200, R58 ;  /* 0x0000003ac8c87221 */ /* 0x000fe20000010000 */
[C---:B------:R-:W-:Y:S01]  /*4cb0*/  F2FP.BF16.F32.PACK_AB R8, R199.reuse, R158 ;  /* 0x0000009ec708723e */ /* 0x040fe200000010ff */
[----:B------:R-:W-:Y:S01]  /*4cc0*/  FADD.FTZ R199, R199, R62 ;  /* 0x0000003ec7c77221 */ /* 0x000fe20000010000 */
[----:B------:R-:W-:-:S02]  /*4cd0*/  LOP3.LUT R24, R24, R14, RZ, 0xc0, !PT ;  /* 0x0000000e18187212 */ /* 0x000fc400078ec0ff */
[----:B------:R-:W-:Y:S02]  /*4ce0*/  HSET2.LE.AND R25, R13, R54, PT ;  /* 0x000000360d197233 */ /* 0x000fe40003803000 */
[----:B------:R-:W-:Y:S01]  /*4cf0*/  LOP3.LUT R26, R26, R9, RZ, 0xc0, !PT ;  /* 0x000000091a1a7212 */ /* 0x000fe200078ec0ff */
[----:B------:R-:W3:Y:S01]  /*4d00*/  LDSM.16.MT88.4 R12, [R177+0x7800] ;  /* 0x00780000b10c783b */ /* 0x000ee20000004200 */
[----:B------:R-:W-:Y:S02]  /*4d10*/  LOP3.LUT R27, R27, R8, RZ, 0xc0, !PT ;  /* 0x000000081b1b7212 */ /* 0x000fe400078ec0ff */
[----:B------:R-:W-:Y:S01]  /*4d20*/  LOP3.LUT R25, R25, R144, RZ, 0xc0, !PT ;  /* 0x0000009019197212 */ /* 0x000fe200078ec0ff */
[----:B------:R-:W4:Y:S01]  /*4d30*/  LDSM.16.MT88.4 R8, [R176+0x7800] ;  /* 0x00780000b008783b */ /* 0x000f220000004200 */
[----:B------:R-:W-:Y:S01]  /*4d40*/  FFMA.FTZ R144, R151, UR4, -R146 ;  /* 0x0000000497907c23 */ /* 0x000fe20008010892 */
[----:B------:R-:W-:Y:S02]  /*4d50*/  LOP3.LUT R5, R162, 0xffff, RZ, 0xc0, !PT ;  /* 0x0000ffffa2057812 */ /* 0x000fe400078ec0ff */
[----:B------:R-:W-:-:S02]  /*4d60*/  SHF.R.U32.HI R6, RZ, 0x10, R162 ;  /* 0x00000010ff067819 */ /* 0x000fc400000116a2 */
[----:B------:R-:W-:Y:S01]  /*4d70*/  LOP3.LUT R151, R206, 0xffff, RZ, 0xc0, !PT ;  /* 0x0000ffffce977812 */ /* 0x000fe200078ec0ff */
[----:B------:R-:W5:Y:S01]  /*4d80*/  MUFU.EX2 R144, R144 ;  /* 0x0000009000907308 */ /* 0x000f620000000800 */
[----:B------:R-:W-:Y:S02]  /*4d90*/  LOP3.LUT R4, R162, 0xff, RZ, 0xc0, !PT ;  /* 0x000000ffa2047812 */ /* 0x000fe400078ec0ff */
[----:B------:R-:W-:Y:S02]  /*4da0*/  SHF.R.U32.HI R5, RZ, 0x8, R5 ;  /* 0x00000008ff057819 */ /* 0x000fe40000011605 */
[----:B------:R-:W-:Y:S02]  /*4db0*/  SHF.R.U32.HI R162, RZ, 0x18, R162 ;  /* 0x00000018ffa27819 */ /* 0x000fe400000116a2 */
[----:B------:R-:W-:Y:S02]  /*4dc0*/  LOP3.LUT R6, R6, 0xff, RZ, 0xc0, !PT ;  /* 0x000000ff06067812 */ /* 0x000fe400078ec0ff */
[----:B------:R-:W-:Y:S01]  /*4dd0*/  LOP3.LUT R7, R206, 0xff, RZ, 0xc0, !PT ;  /* 0x000000ffce077812 */ /* 0x000fe200078ec0ff */
[----:B-1----:R-:W-:Y:S01]  /*4de0*/  HMMA.16816.F32.BF16 R124, R24, R20, R124 ;  /* 0x00000014187c723c */ /* 0x002fe2000004187c */
[----:B------:R-:W-:-:S02]  /*4df0*/  SHF.R.U32.HI R151, RZ, 0x8, R151 ;  /* 0x00000008ff977819 */ /* 0x000fc40000011697 */
[----:B------:R-:W-:Y:S02]  /*4e00*/  SHF.R.U32.HI R206, RZ, 0x18, R206 ;  /* 0x00000018ffce7819 */ /* 0x000fe400000116ce */
[----:B------:R-:W-:Y:S01]  /*4e10*/  PRMT R4, R4, 0x5410, R5 ;  /* 0x0000541004047816 */ /* 0x000fe20000000005 */
[C---:B------:R-:W-:Y:S01]  /*4e20*/  HMMA.16816.F32.BF16 R120, R24.reuse, R22, R120 ;  /* 0x000000161878723c */ /* 0x040fe20000041878 */
[----:B------:R-:W-:Y:S01]  /*4e30*/  PRMT R6, R6, 0x5410, R162 ;  /* 0x0000541006067816 */ /* 0x000fe200000000a2 */
[----:B-----5:R-:W-:Y:S01]  /*4e40*/  FADD.FTZ R61, R144, R61 ;  /* 0x0000003d903d7221 */ /* 0x020fe20000010000 */
[----:B------:R-:W-:Y:S02]  /*4e50*/  PRMT R7, R7, 0x5410, R151 ;  /* 0x0000541007077816 */ /* 0x000fe40000000097 */
[----:B------:R-:W-:Y:S01]  /*4e60*/  PRMT R5, R148, 0x5410, R206 ;  /* 0x0000541094057816 */ /* 0x000fe200000000ce */
[----:B------:R-:W-:Y:S01]  /*4e70*/  FADD.FTZ R61, R56, R61 ;  /* 0x0000003d383d7221 */ /* 0x000fe20000010000 */
[--C-:B------:R-:W-:Y:S01]  /*4e80*/  HSET2.LE.AND R57, R4, R54.reuse, PT ;  /* 0x0000003604397233 */ /* 0x100fe20003803000 */
[----:B--2---:R-:W-:Y:S01]  /*4e90*/  HMMA.16816.F32.BF16 R108, R24, R16, R108 ;  /* 0x00000010186c723c */ /* 0x004fe2000004186c */
[--C-:B------:R-:W-:Y:S01]  /*4ea0*/  HSET2.LE.AND R4, R6, R54.reuse, PT ;  /* 0x0000003606047233 */ /* 0x100fe20003803000 */
[----:B------:R-:W-:Y:S01]  /*4eb0*/  FADD.FTZ R61, R150, R61 ;  /* 0x0000003d963d7221 */ /* 0x000fe20000010000 */
[----:B------:R-:W-:-:S02]  /*4ec0*/  HSET2.LE.AND R63, R7, R54, PT ;  /* 0x00000036073f7233 */ /* 0x000fc40003803000 */
[----:B------:R-:W-:Y:S01]  /*4ed0*/  HSET2.LE.AND R5, R5, R54, PT ;  /* 0x0000003605057233 */ /* 0x000fe20003803000 */
[C---:B------:R-:W-:Y:S01]  /*4ee0*/  HMMA.16816.F32.BF16 R104, R24.reuse, R18, R104 ;  /* 0x000000121868723c */ /* 0x040fe20000041868 */
[C---:B------:R-:W-:Y:S01]  /*4ef0*/  F2FP.BF16.F32.PACK_AB R7, R201.reuse, R150 ;  /* 0x00000096c907723e */ /* 0x040fe200000010ff */
[----:B------:R-:W-:Y:S01]  /*4f00*/  FADD.FTZ R201, R201, R61 ;  /* 0x0000003dc9c97221 */ /* 0x000fe20000010000 */
[----:B------:R-:W-:Y:S02]  /*4f10*/  F2FP.BF16.F32.PACK_AB R54, R147, R160 ;  /* 0x000000a09336723e */ /* 0x000fe400000010ff */
[----:B------:R-:W-:Y:S01]  /*4f20*/  F2FP.BF16.F32.PACK_AB R6, R202, R143 ;  /* 0x0000008fca06723e */ /* 0x000fe200000010ff */
[----:B---3--:R-:W-:Y:S01]  /*4f30*/  HMMA.16816.F32.BF16 R76, R24, R12, R76 ;  /* 0x0000000c184c723c */ /* 0x008fe2000004184c */
[----:B------:R-:W-:Y:S01]  /*4f40*/  F2FP.BF16.F32.PACK_AB R64, R56, R144 ;  /* 0x000000903840723e */ /* 0x000fe200000010ff */
[----:B------:R-:W-:Y:S01]  /*4f50*/  FADD.FTZ R202, R202, R53 ;  /* 0x00000035caca7221 */ /* 0x000fe20000010000 */
[----:B------:R-:W-:-:S02]  /*4f60*/  LOP3.LUT R7, R4, R7, RZ, 0xc0, !PT ;  /* 0x0000000704077212 */ /* 0x000fc400078ec0ff */
[----:B------:R-:W-:Y:S01]  /*4f70*/  LOP3.LUT R6, R57, R6, RZ, 0xc0, !PT ;  /* 0x0000000639067212 */ /* 0x000fe200078ec0ff */
[----:B------:R-:W-:Y:S01]  /*4f80*/  HMMA.16816.F32.BF16 R100, R24, R14, R100 ;  /* 0x0000000e1864723c */ /* 0x000fe20000041864 */
[----:B------:R-:W-:Y:S02]  /*4f90*/  LOP3.LUT R4, R63, R54, RZ, 0xc0, !PT ;  /* 0x000000363f047212 */ /* 0x000fe400078ec0ff */
[----:B------:R-:W-:-:S03]  /*4fa0*/  LOP3.LUT R5, R5, R64, RZ, 0xc0, !PT ;  /* 0x0000004005057212 */ /* 0x000fc600078ec0ff */
[C---:B----4-:R-:W-:Y:S06]  /*4fb0*/  HMMA.16816.F32.BF16 R84, R24.reuse, R8, R84 ;  /* 0x000000081854723c */ /* 0x050fec0000041854 */
        /* <DEDUP_REMOVED lines=9> */
[----:B------:R-:W-:-:S08]  /*5050*/  NOP ;  /* 0x0000000000007918 */ /* 0x000fd00000000000 */
[----:B------:R-:W-:-:S15]  /*5060*/  @!P0 BRA `(.L_x_730) ;  /* 0x0000004000888947 */ /* 0x000fde0003800000 */
[----:B------:R-:W-:Y:S01]  /*5070*/  VIADD R195, R132, 0xfffffffe ;  /* 0xfffffffe84c37836 */ /* 0x000fe20000000000 */
[----:B------:R-:W-:-:S04]  /*5080*/  DEPBAR.LE SB0, 0x0 ;  /* 0x000080000000791a */ /* 0x000fc80000000000 */
[----:B------:R-:W-:Y:S01]  /*5090*/  SHF.R.S32.HI R0, RZ, 0x1f, R195 ;  /* 0x0000001fff007819 */ /* 0x000fe200000114c3 */
[C---:B------:R-:W-:Y:S02]  /*50a0*/  IMAD R2, R195.reuse, UR12, RZ ;  /* 0x0000000cc3027c24 */ /* 0x040fe4000f8e02ff */
[----:B------:R-:W-:-:S04]  /*50b0*/  IMAD.WIDE.U32 R4, R195, UR13, R222 ;  /* 0x0000000dc3047c25 */ /* 0x000fc8000f8e00de */
[----:B------:R-:W-:Y:S01]  /*50c0*/  IMAD R0, R0, UR13, R2 ;  /* 0x0000000d00007c24 */ /* 0x000fe2000f8e0202 */
[----:B------:R-:W-:Y:S01]  /*50d0*/  BAR.SYNC.DEFER_BLOCKING 0x0 ;  /* 0x0000000000007b1d */ /* 0x000fe20000010000 */
[----:B------:R-:W-:Y:S02]  /*50e0*/  LEA R6, P1, R4, UR6, 0x1 ;  /* 0x0000000604067c11 */ /* 0x000fe4000f8208ff */
[----:B------:R-:W-:Y:S02]  /*50f0*/  IMAD.IADD R0, R5, 0x1, R0 ;  /* 0x0000000105007824 */ /* 0x000fe400078e0200 */
[----:B------:R-:W-:-:S03]  /*5100*/  IADD3 R8, P0, R6, UR17, RZ ;  /* 0x0000001106087c10 */ /* 0x000fc6000ff1e0ff */
[----:B------:R-:W-:Y:S01]  /*5110*/  LEA.HI.X R7, R4, UR7, R0, 0x1, P1 ;  /* 0x0000000704077c11 */ /* 0x000fe200088f0c00 */
[----:B------:R-:W-:Y:S01]  /*5120*/  VIADD R0, R132, 0xfffffffe ;  /* 0xfffffffe84007836 */ /* 0x000fe20000000000 */
[----:B------:R-:W-:Y:S02]  /*5130*/  IADD3 R10, P1, R8, UR17, RZ ;  /* 0x00000011080a7c10 */ /* 0x000fe4000ff3e0ff */
[----:B------:R-:W-:Y:S01]  /*5140*/  IADD3.X R9, R7, UR16, RZ, P0, !PT ;  /* 0x0000001007097c10 */ /* 0x000fe200087fe4ff */
[----:B------:R-:W-:Y:S01]  /*5150*/  IMAD R0, R0, 0x40, R231 ;  /* 0x0000004000007824 */ /* 0x000fe200078e02e7 */
[----:B------:R-:W-:Y:S02]  /*5160*/  IADD3 R4, P0, R10, UR17, RZ ;  /* 0x000000110a047c10 */ /* 0x000fe4000ff1e0ff */
[----:B------:R-:W-:Y:S01]  /*5170*/  IADD3.X R11, R9, UR16, RZ, P1, !PT ;  /* 0x00000010090b7c10 */ /* 0x000fe20008ffe4ff */
[C---:B------:R-:W-:Y:S01]  /*5180*/  VIADD R2, R0.reuse, 0x1 ;  /* 0x0000000100027836 */ /* 0x040fe20000000000 */
[----:B------:R-:W-:-:S02]  /*5190*/  ISETP.GE.AND P5, PT, R0, R230, PT ;  /* 0x000000e60000720c */ /* 0x000fc40003fa6270 */
[----:B------:R-:W-:Y:S02]  /*51a0*/  IADD3.X R5, R11, UR16, RZ, P0, !PT ;  /* 0x000000100b057c10 */ /* 0x000fe400087fe4ff */
[-C--:B------:R-:W-:Y:S01]  /*51b0*/  ISETP.GE.AND P1, PT, R0, R229.reuse, PT ;  /* 0x000000e50000720c */ /* 0x080fe20003f26270 */
[----:B------:R-:W-:Y:S01]  /*51c0*/  @!PT LDS RZ, [RZ] ;  /* 0x00000000fffff984 */ /* 0x000fe20000000800 */
[----:B------:R-:W-:Y:S01]  /*51d0*/  @!PT LDS RZ, [RZ] ;  /* 0x00000000fffff984 */ /* 0x000fe20000000800 */
[----:B------:R-:W-:Y:S01]  /*51e0*/  @!PT LDS RZ, [RZ] ;  /* 0x00000000fffff984 */ /* 0x000fe20000000800 */
[----:B------:R-:W-:Y:S01]  /*51f0*/  LDGSTS.E.BYPASS.LTC128B.128 [R187+0x6000], desc[UR30][R6.64] ;  /* 0x0600000006bb7fae */ /* 0x000fe2000b901d5e */
[C---:B------:R-:W-:Y:S02]  /*5200*/  ISETP.GE.AND P2, PT, R2.reuse, R230, PT ;  /* 0x000000e60200720c */ /* 0x040fe40003f46270 */
[C---:B------:R-:W-:Y:S01]  /*5210*/  ISETP.GE.AND P0, PT, R2.reuse, R229, PT ;  /* 0x000000e50200720c */ /* 0x040fe20003f06270 */
[----:B------:R-:W-:Y:S01]  /*5220*/  LDGSTS.E.BYPASS.LTC128B.128 [R187+0x6800], desc[UR30][R8.64] ;  /* 0x0680000008bb7fae */ /* 0x000fe2000b901d5e */
[C---:B------:R-:W-:Y:S02]  /*5230*/  ISETP.GE.AND P4, PT, R2.reuse, R228, PT ;  /* 0x000000e40200720c */ /* 0x040fe40003f86270 */
[----:B------:R-:W-:Y:S01]  /*5240*/  ISETP.GE.AND P3, PT, R2, R198, PT ;  /* 0x000000c60200720c */ /* 0x000fe20003f66270 */
[----:B------:R-:W-:Y:S01]  /*5250*/  LDGSTS.E.BYPASS.LTC128B.128 [R187+0x7000], desc[UR30][R10.64] ;  /* 0x070000000abb7fae */ /* 0x000fe2000b901d5e */
[----:B------:R-:W-:-:S03]  /*5260*/  VIADD R2, R0, 0x8 ;  /* 0x0000000800027836 */ /* 0x000fc60000000000 */
[----:B------:R1:W-:Y:S02]  /*5270*/  LDGSTS.E.BYPASS.LTC128B.128 [R187+0x7800], desc[UR30][R4.64] ;  /* 0x0780000004bb7fae */ /* 0x0003e4000b901d5e */
[----:B------:R-:W-:Y:S02]  /*5280*/  ISETP.GE.AND P6, PT, R2, R229, PT ;  /* 0x000000e50200720c */ /* 0x000fe40003fc6270 */
[----:B------:R-:W-:Y:S04]  /*5290*/  LDSM.16.M88.4 R148, [R186] ;  /* 0x00000000ba94783b */ /* 0x000fe80000000200 */
[----:B------:R-:W2:Y:S04]  /*52a0*/  LDSM.16.M88.4 R36, [R185] ;  /* 0x00000000b924783b */ /* 0x000ea80000000200 */
[----:B------:R-:W3:Y:S04]  /*52b0*/  LDSM.16.M88.4 R12, [R186+0x2000] ;  /* 0x00200000ba0c783b */ /* 0x000ee80000000200 */
[----:B------:R-:W4:Y:S04]  /*52c0*/  LDSM.16.M88.4 R164, [R185+0x800] ;  /* 0x00080000b9a4783b */ /* 0x000f280000000200 */
[----:B------:R-:W5:Y:S04]  /*52d0*/  LDSM.16.M88.4 R156, [R185+0x1000] ;  /* 0x00100000b99c783b */ /* 0x000f680000000200 */
[----:B------:R-:W5:Y:S04]  /*52e0*/  LDSM.16.M88.4 R52, [R185+0x1800] ;  /* 0x00180000b934783b */ /* 0x000f680000000200 */
[----:B-1----:R-:W-:Y:S04]  /*52f0*/  LDSM.16.M88.4 R4, [R183] ;  /* 0x00000000b704783b */ /* 0x002fe80000000200 */
[----:B------:R-:W1:Y:S04]  /*5300*/  LDSM.16.M88.4 R216, [R184] ;  /* 0x00000000b8d8783b */ /* 0x000e680000000200 */
[----:B------:R-:W1:Y:S04]  /*5310*/  LDSM.16.M88.4 R8, [R184+0x2000] ;  /* 0x00200000b808783b */ /* 0x000e680000000200 */
[----:B------:R-:W1:Y:S04]  /*5320*/  LDSM.16.M88.4 R212, [R183+0x800] ;  /* 0x00080000b7d4783b */ /* 0x000e680000000200 */
[----:B------:R-:W1:Y:S04]  /*5330*/  LDSM.16.M88.4 R208, [R183+0x1000] ;  /* 0x00100000b7d0783b */ /* 0x000e680000000200 */
[----:B------:R-:W1:Y:S01]  /*5340*/  LDSM.16.M88.4 R204, [R183+0x1800] ;  /* 0x00180000b7cc783b */ /* 0x000e620000000200 */
[-C--:B--2---:R-:W-:Y:S03]  /*5350*/  HMMA.16816.F32.BF16 R48, R148, R36.reuse, RZ ;  /* 0x000000249430723c */ /* 0x084fe600000418ff */
[----:B------:R-:W-:Y:S03]  /*5360*/  LDSM.16.M88.4 R64, [R181] ;  /* 0x00000000b540783b */ /* 0x000fe60000000200 */
[C---:B---3--:R-:W-:Y:S01]  /*5370*/  HMMA.16816.F32.BF16 R44, R12.reuse, R36, RZ ;  /* 0x000000240c2c723c */ /* 0x048fe200000418ff */
[----:B------:R-:W2:Y:S04]  /*5380*/  LDSM.16.M88.4 R144, [R182] ;  /* 0x00000000b690783b */ /* 0x000ea80000000200 */
[----:B------:R-:W3:Y:S01]  /*5390*/  LDSM.16.M88.4 R140, [R182+0x2000] ;  /* 0x00200000b68c783b */ /* 0x000ee20000000200 */
[-C--:B------:R-:W-:Y:S03]  /*53a0*/  HMMA.16816.F32.BF16 R40, R12, R38.reuse, RZ ;  /* 0x000000260c28723c */ /* 0x080fe600000418ff */
[----:B------:R-:W3:Y:S03]  /*53b0*/  LDSM.16.M88.4 R60, [R175] ;  /* 0x00000000af3c783b */ /* 0x000ee60000000200 */
[----:B------:R-:W-:Y:S01]  /*53c0*/  HMMA.16816.F32.BF16 R36, R148, R38, RZ ;  /* 0x000000269424723c */ /* 0x000fe200000418ff */
[----:B------:R-:W-:Y:S04]  /*53d0*/  LDSM.16.M88.4 R56, [R174] ;  /* 0x00000000ae38783b */ /* 0x000fe80000000200 */
[----:B------:R-:W0:Y:S01]  /*53e0*/  LDGDEPBAR ;  /* 0x00000000000079af */ /* 0x000e220000000000 */
[C---:B----4-:R-:W-:Y:S06]  /*53f0*/  HMMA.16816.F32.BF16 R32, R12.reuse, R164, RZ ;  /* 0x000000a40c20723c */ /* 0x050fec00000418ff */
[C---:B------:R-:W-:Y:S06]  /*5400*/  HMMA.16816.F32.BF16 R28, R12.reuse, R166, RZ ;  /* 0x000000a60c1c723c */ /* 0x040fec00000418ff */
[C---:B-----5:R-:W-:Y:S06]  /*5410*/  HMMA.16816.F32.BF16 R24, R12.reuse, R156, RZ ;  /* 0x0000009c0c18723c */ /* 0x060fec00000418ff */
[C---:B------:R-:W-:Y:S06]  /*5420*/  HMMA.16816.F32.BF16 R20, R12.reuse, R158, RZ ;  /* 0x0000009e0c14723c */ /* 0x040fec00000418ff */
[C---:B------:R-:W-:Y:S06]  /*5430*/  HMMA.16816.F32.BF16 R16, R12.reuse, R52, RZ ;  /* 0x000000340c10723c */ /* 0x040fec00000418ff */
[----:B------:R-:W-:Y:S06]  /*5440*/  HMMA.16816.F32.BF16 R12, R12, R54, RZ ;  /* 0x000000360c0c723c */ /* 0x000fec00000418ff */
[C---:B------:R-:W-:Y:S06]  /*5450*/  HMMA.16816.F32.BF16 R160, R148.reuse, R156, RZ ;  /* 0x0000009c94a0723c */ /* 0x040fec00000418ff */
[C---:B------:R-:W-:Y:S06]  /*5460*/  HMMA.16816.F32.BF16 R156, R148.reuse, R158, RZ ;  /* 0x0000009e949c723c */ /* 0x040fec00000418ff */
[C---:B------:R-:W-:Y:S06]  /*5470*/  HMMA.16816.F32.BF16 R152, R148.reuse, R52, RZ ;  /* 0x000000349498723c */ /* 0x040fec00000418ff */
[C---:B------:R-:W-:Y:S06]  /*5480*/  HMMA.16816.F32.BF16 R168, R148.reuse, R164, RZ ;  /* 0x000000a494a8723c */ /* 0x040fec00000418ff */
[----:B------:R-:W-:Y:S06]  /*5490*/  HMMA.16816.F32.BF16 R164, R148, R166, RZ ;  /* 0x000000a694a4723c */ /* 0x000fec00000418ff */
[----:B-1----:R-:W-:Y:S06]  /*54a0*/  HMMA.16816.F32.BF16 R48, R216, R4, R48 ;  /* 0x00000004d830723c */ /* 0x002fec0000041830 */
[----:B------:R-:W-:Y:S01]  /*54b0*/  HMMA.16816.F32.BF16 R148, R148, R54, RZ ;  /* 0x000000369494723c */ /* 0x000fe200000418ff */
[----:B------:R-:W-:Y:S05]  /*54c0*/  LDSM.16.M88.4 R52, [R173] ;  /* 0x00000000ad34783b */ /* 0x000fea0000000200 */
[C---:B------:R-:W-:Y:S06]  /*54d0*/  HMMA.16816.F32.BF16 R44, R8.reuse, R4, R44 ;  /* 0x00000004082c723c */ /* 0x040fec000004182c */
[-C--:B------:R-:W-:Y:S06]  /*54e0*/  HMMA.16816.F32.BF16 R40, R8, R6.reuse, R40 ;  /* 0x000000060828723c */ /* 0x080fec0000041828 */
[----:B------:R-:W-:Y:S01]  /*54f0*/  HMMA.16816.F32.BF16 R36, R216, R6, R36 ;  /* 0x00000006d824723c */ /* 0x000fe20000041824 */
[----:B------:R-:W-:Y:S05]  /*5500*/  LDSM.16.M88.4 R4, [R172] ;  /* 0x00000000ac04783b */ /* 0x000fea0000000200 */
[C---:B------:R-:W-:Y:S06]  /*5510*/  HMMA.16816.F32.BF16 R32, R8.reuse, R212, R32 ;  /* 0x000000d40820723c */ /* 0x040fec0000041820 */
[C---:B------:R-:W-:Y:S06]  /*5520*/  HMMA.16816.F32.BF16 R28, R8.reuse, R214, R28 ;  /* 0x000000d6081c723c */ /* 0x040fec000004181c */
[C---:B------:R-:W-:Y:S06]  /*5530*/  HMMA.16816.F32.BF16 R24, R8.reuse, R208, R24 ;  /* 0x000000d00818723c */ /* 0x040fec0000041818 */
[C---:B------:R-:W-:Y:S06]  /*5540*/  HMMA.16816.F32.BF16 R20, R8.reuse, R210, R20 ;  /* 0x000000d20814723c */ /* 0x040fec0000041814 */
[C---:B------:R-:W-:Y:S06]  /*5550*/  HMMA.16816.F32.BF16 R16, R8.reuse, R204, R16 ;  /* 0x000000cc0810723c */ /* 0x040fec0000041810 */
[----:B------:R-:W-:Y:S01]  /*5560*/  HMMA.16816.F32.BF16 R12, R8, R206, R12 ;  /* 0x000000ce080c723c */ /* 0x000fe2000004180c */
[----:B------:R-:W1:Y:S05]  /*5570*/  LDSM.16.M88.4 R8, [R180] ;  /* 0x00000000b408783b */ /* 0x000e6a0000000200 */
[C---:B------:R-:W-:Y:S06]  /*5580*/  HMMA.16816.F32.BF16 R160, R216.reuse, R208, R160 ;  /* 0x000000d0d8a0723c */ /* 0x040fec00000418a0 */
[C---:B------:R-:W-:Y:S06]  /*5590*/  HMMA.16816.F32.BF16 R156, R216.reuse, R210, R156 ;  /* 0x000000d2d89c723c */ /* 0x040fec000004189c */
[C---:B------:R-:W-:Y:S01]  /*55a0*/  HMMA.16816.F32.BF16 R208, R216.reuse, R204, R152 ;  /* 0x000000ccd8d0723c */ /* 0x040fe20000041898 */
[----:B------:R-:W4:Y:S05]  /*55b0*/  LDSM.16.M88.4 R152, [R180+0x2000] ;  /* 0x00200000b498783b */ /* 0x000f2a0000000200 */
[----:B------:R-:W-:Y:S06]  /*55c0*/  HMMA.16816.F32.BF16 R168, R216, R212, R168 ;  /* 0x000000d4d8a8723c */ /* 0x000fec00000418a8 */
[----:B--2---:R-:W-:Y:S06]  /*55d0*/  HMMA.16816.F32.BF16 R48, R144, R64, R48 ;  /* 0x000000409030723c */ /* 0x004fec0000041830 */
[----:B------:R-:W-:Y:S01]  /*55e0*/  HMMA.16816.F32.BF16 R148, R216, R206, R148 ;  /* 0x000000ced894723c */ /* 0x000fe20000041894 */
[----:B------:R-:W2:Y:S05]  /*55f0*/  LDSM.16.M88.4 R204, [R172+0x800] ;  /* 0x00080000accc783b */ /* 0x000eaa0000000200 */
[C---:B---3--:R-:W-:Y:S06]  /*5600*/  HMMA.16816.F32.BF16 R44, R140.reuse, R64, R44 ;  /* 0x000000408c2c723c */ /* 0x048fec000004182c */
[-C--:B------:R-:W-:Y:S06]  /*5610*/  HMMA.16816.F32.BF16 R40, R140, R66.reuse, R40 ;  /* 0x000000428c28723c */ /* 0x080fec0000041828 */
[----:B------:R-:W-:Y:S06]  /*5620*/  HMMA.16816.F32.BF16 R36, R144, R66, R36 ;  /* 0x000000429024723c */ /* 0x000fec0000041824 */
[----:B------:R-:W-:Y:S06]  /*5630*/  HMMA.16816.F32.BF16 R164, R216, R214, R164 ;  /* 0x000000d6d8a4723c */ /* 0x000fec00000418a4 */
[----:B------:R-:W-:Y:S06]  /*5640*/  HMMA.16816.F32.BF16 R168, R144, R60, R168 ;  /* 0x0000003c90a8723c */ /* 0x000fec00000418a8 */
[----:B-1----:R-:W-:Y:S06]  /*5650*/  HMMA.16816.F32.BF16 R48, R8, R4, R48 ;  /* 0x000000040830723c */ /* 0x002fec0000041830 */
[----:B------:R-:W-:Y:S06]  /*5660*/  HMMA.16816.F32.BF16 R32, R140, R60, R32 ;  /* 0x0000003c8c20723c */ /* 0x000fec0000041820 */
[C---:B----4-:R-:W-:Y:S06]  /*5670*/  HMMA.16816.F32.BF16 R44, R152.reuse, R4, R44 ;  /* 0x00000004982c723c */ /* 0x050fec000004182c */
[-C--:B------:R-:W-:Y:S06]  /*5680*/  HMMA.16816.F32.BF16 R40, R152, R6.reuse, R40 ;  /* 0x000000069828723c */ /* 0x080fec0000041828 */
[----:B------:R-:W-:Y:S01]  /*5690*/  HMMA.16816.F32.BF16 R36, R8, R6, R36 ;  /* 0x000000060824723c */ /* 0x000fe20000041824 */
[----:B------:R-:W1:Y:S01]  /*56a0*/  LDSM.16.M88.4 R4, [R172+0x1000] ;  /* 0x00100000ac04783b */ /* 0x000e620000000200 */
[----:B------:R-:W-:-:S02]  /*56b0*/  FSEL R67, R49, -INF , !P2 ;  /* 0xff80000031437808 */ /* 0x000fc40005000000 */
[----:B------:R-:W-:Y:S02]  /*56c0*/  ISETP.GE.AND P2, PT, R2, R198, PT ;  /* 0x000000c60200720c */ /* 0x000fe40003f46270 */
[-C--:B------:R-:W-:Y:S06]  /*56d0*/  HMMA.16816.F32.BF16 R28, R140, R62.reuse, R28 ;  /* 0x0000003e8c1c723c */ /* 0x080fec000004181c */
[----:B------:R-:W-:Y:S01]  /*56e0*/  HMMA.16816.F32.BF16 R164, R144, R62, R164 ;  /* 0x0000003e90a4723c */ /* 0x000fe200000418a4 */
[----:B------:R-:W-:Y:S01]  /*56f0*/  FSEL R218, R45, -INF , !P4 ;  /* 0xff8000002dda7808 */ /* 0x000fe20006000000 */
[----:B------:R-:W-:-:S04]  /*5700*/  VIADD R45, R0, 0x19 ;  /* 0x00000019002d7836 */ /* 0x000fc80000000000 */
[----:B--2---:R-:W-:Y:S01]  /*5710*/  HMMA.16816.F32.BF16 R168, R8, R204, R168 ;  /* 0x000000cc08a8723c */ /* 0x004fe200000418a8 */
[----:B------:R-:W-:-:S05]  /*5720*/  FSEL R42, R42, -INF , !P2 ;  /* 0xff8000002a2a7808 */ /* 0x000fca0005000000 */
[----:B------:R-:W-:Y:S01]  /*5730*/  HMMA.16816.F32.BF16 R160, R144, R56, R160 ;  /* 0x0000003890a0723c */ /* 0x000fe200000418a0 */
[----:B------:R-:W-:-:S05]  /*5740*/  FSEL R214, R38, -INF , !P6 ;  /* 0xff80000026d67808 */ /* 0x000fca0007000000 */
[C---:B------:R-:W-:Y:S06]  /*5750*/  HMMA.16816.F32.BF16 R24, R140.reuse, R56, R24 ;  /* 0x000000388c18723c */ /* 0x040fec0000041818 */
[----:B------:R-:W-:Y:S01]  /*5760*/  HMMA.16816.F32.BF16 R16, R140, R52, R16 ;  /* 0x000000348c10723c */ /* 0x000fe20000041810 */
[----:B------:R-:W-:Y:S01]  /*5770*/  FSEL R57, R48, -INF , !P5 ;  /* 0xff80000030397808 */ /* 0x000fe20006800000 */
[----:B------:R-:W-:Y:S01]  /*5780*/  VIADD R48, R0, 0x9 ;  /* 0x0000000900307836 */ /* 0x000fe20000000000 */
[----:B------:R-:W-:-:S03]  /*5790*/  ISETP.GE.AND P5, PT, R2, R230, PT ;  /* 0x000000e60200720c */ /* 0x000fc60003fa6270 */
[----:B------:R-:W-:Y:S01]  /*57a0*/  HMMA.16816.F32.BF16 R208, R144, R52, R208 ;  /* 0x0000003490d0723c */ /* 0x000fe200000418d0 */
[----:B------:R-:W-:-:S05]  /*57b0*/  ISETP.GE.AND P4, PT, R48, R228, PT ;  /* 0x000000e43000720c */ /* 0x000fca0003f86270 */
[----:B------:R-:W-:Y:S01]  /*57c0*/  HMMA.16816.F32.BF16 R156, R144, R58, R156 ;  /* 0x0000003a909c723c */ /* 0x000fe2000004189c */
[----:B------:R-:W-:Y:S02]  /*57d0*/  FSEL R53, R50, -INF , !P1 ;  /* 0xff80000032357808 */ /* 0x000fe40004800000 */
[-C--:B------:R-:W-:Y:S02]  /*57e0*/  ISETP.GE.AND P1, PT, R0, R228.reuse, PT ;  /* 0x000000e40000720c */ /* 0x080fe40003f26270 */
[----:B------:R-:W-:Y:S01]  /*57f0*/  FSEL R50, R51, -INF , !P0 ;  /* 0xff80000033327808 */ /* 0x000fe20004000000 */
[C---:B------:R-:W-:Y:S01]  /*5800*/  HMMA.16816.F32.BF16 R32, R152.reuse, R204, R32 ;  /* 0x000000cc9820723c */ /* 0x040fe20000041820 */
[----:B------:R-:W-:Y:S01]  /*5810*/  ISETP.GE.AND P0, PT, R2, R228, PT ;  /* 0x000000e40200720c */ /* 0x000fe20003f06270 */
[----:B------:R-:W-:Y:S01]  /*5820*/  VIADD R2, R0, 0x10 ;  /* 0x0000001000027836 */ /* 0x000fe20000000000 */
[----:B------:R-:W-:Y:S02]  /*5830*/  FSEL R219, R44, -INF , !P1 ;  /* 0xff8000002cdb7808 */ /* 0x000fe40004800000 */
[----:B------:R-:W-:Y:S01]  /*5840*/  ISETP.GE.AND P1, PT, R0, R198, PT ;  /* 0x000000c60000720c */ /* 0x000fe20003f26270 */
[----:B------:R-:W-:Y:S01]  /*5850*/  HMMA.16816.F32.BF16 R28, R152, R206, R28 ;  /* 0x000000ce981c723c */ /* 0x000fe2000004181c */
[----:B------:R-:W-:-:S02]  /*5860*/  FSEL R52, R41, -INF , !P4 ;  /* 0xff80000029347808 */ /* 0x000fc40006000000 */
[----:B------:R-:W-:Y:S02]  /*5870*/  FSEL R49, R46, -INF , !P1 ;  /* 0xff8000002e317808 */ /* 0x000fe40004800000 */
[CC--:B------:R-:W-:Y:S01]  /*5880*/  ISETP.GE.AND P4, PT, R48.reuse, R229.reuse, PT ;  /* 0x000000e53000720c */ /* 0x0c0fe20003f86270 */
[----:B------:R-:W-:Y:S01]  /*5890*/  HMMA.16816.F32.BF16 R20, R140, R58, R20 ;  /* 0x0000003a8c14723c */ /* 0x000fe20000041814 */
[----:B------:R-:W-:Y:S02]  /*58a0*/  ISETP.GE.AND P1, PT, R48, R198, PT ;  /* 0x000000c63000720c */ /* 0x000fe40003f26270 */
[----:B------:R-:W-:Y:S02]  /*58b0*/  FSEL R41, R36, -INF , !P5 ;  /* 0xff80000024297808 */ /* 0x000fe40006800000 */
[----:B------:R-:W-:Y:S01]  /*58c0*/  ISETP.GE.AND P5, PT, R2, R229, PT ;  /* 0x000000e50200720c */ /* 0x000fe20003fa6270 */
[----:B------:R-:W-:Y:S01]  /*58d0*/  HMMA.16816.F32.BF16 R164, R8, R206, R164 ;  /* 0x000000ce08a4723c */ /* 0x000fe200000418a4 */
[----:B------:R-:W-:-:S02]  /*58e0*/  FSEL R58, R40, -INF , !P0 ;  /* 0xff800000283a7808 */ /* 0x000fc40004000000 */
[-C--:B------:R-:W-:Y:S02]  /*58f0*/  ISETP.GE.AND P0, PT, R48, R230.reuse, PT ;  /* 0x000000e63000720c */ /* 0x080fe40003f06270 */
[----:B------:R-:W-:Y:S01]  /*5900*/  FSEL R48, R47, -INF , !P3 ;  /* 0xff8000002f307808 */ /* 0x000fe20005800000 */
[C---:B-1----:R-:W-:Y:S01]  /*5910*/  HMMA.16816.F32.BF16 R160, R8.reuse, R4, R160 ;  /* 0x0000000408a0723c */ /* 0x042fe200000418a0 */
[----:B------:R-:W-:Y:S02]  /*5920*/  FSEL R44, R37, -INF , !P0 ;  /* 0xff800000252c7808 */ /* 0x000fe40004000000 */
[C---:B------:R-:W-:Y:S02]  /*5930*/  ISETP.GE.AND P3, PT, R2.reuse, R230, PT ;  /* 0x000000e60200720c */ /* 0x040fe40003f66270 */
[C---:B------:R-:W-:Y:S01]  /*5940*/  ISETP.GE.AND P0, PT, R2.reuse, R228, PT ;  /* 0x000000e40200720c */ /* 0x040fe20003f06270 */
[----:B------:R-:W-:Y:S01]  /*5950*/  HMMA.16816.F32.BF16 R156, R8, R6, R156 ;  /* 0x00000006089c723c */ /* 0x000fe2000004189c */
[----:B------:R-:W-:Y:S01]  /*5960*/  ISETP.GE.AND P2, PT, R2, R198, PT ;  /* 0x000000c60200720c */ /* 0x000fe20003f46270 */
[----:B------:R-:W-:Y:S01]  /*5970*/  VIADD R2, R0, 0x11 ;  /* 0x0000001100027836 */ /* 0x000fe20000000000 */
[----:B------:R-:W-:-:S02]  /*5980*/  FSEL R40, R39, -INF , !P4 ;  /* 0xff80000027287808 */ /* 0x000fc40006000000 */
[----:B------:R-:W1:Y:S01]  /*5990*/  LDSM.16.M88.4 R36, [R172+0x1800] ;  /* 0x00180000ac24783b */ /* 0x000e620000000200 */
[----:B------:R-:W-:Y:S01]  /*59a0*/  FSEL R231, R43, -INF , !P1 ;  /* 0xff8000002be77808 */ /* 0x000fe20004800000 */
[----:B------:R-:W-:Y:S01]  /*59b0*/  HMMA.16816.F32.BF16 R148, R144, R54, R148 ;  /* 0x000000369094723c */ /* 0x000fe20000041894 */
[----:B------:R-:W-:Y:S01]  /*59c0*/  FSEL R51, R168, -INF , !P3 ;  /* 0xff800000a8337808 */ /* 0x000fe20005800000 */
[----:B------:R-:W-:-:S04]  /*59d0*/  DEPBAR.LE SB0, 0x0 ;  /* 0x000080000000791a */ /* 0x000fc80000000000 */
[C---:B------:R-:W-:Y:S01]  /*59e0*/  ISETP.GE.AND P6, PT, R2.reuse, R230, PT ;  /* 0x000000e60200720c */ /* 0x040fe20003fc6270 */
[----:B------:R-:W-:Y:S01]  /*59f0*/  HMMA.16816.F32.BF16 R12, R140, R54, R12 ;  /* 0x000000368c0c723c */ /* 0x000fe2000004180c */
[C---:B------:R-:W-:Y:S02]  /*5a00*/  ISETP.GE.AND P1, PT, R2.reuse, R229, PT ;  /* 0x000000e50200720c */ /* 0x040fe40003f26270 */
[C---:B------:R-:W-:Y:S02]  /*5a10*/  ISETP.GE.AND P4, PT, R2.reuse, R228, PT ;  /* 0x000000e40200720c */ /* 0x040fe40003f86270 */
[----:B------:R-:W-:Y:S01]  /*5a20*/  ISETP.GE.AND P3, PT, R2, R198, PT ;  /* 0x000000c60200720c */ /* 0x000fe20003f66270 */
[----:B------:R-:W-:Y:S01]  /*5a30*/  VIADD R2, R0, 0x18 ;  /* 0x0000001800027836 */ /* 0x000fe20000000000 */
[----:B------:R-:W-:Y:S01]  /*5a40*/  FSEL R171, R171, -INF , !P1 ;  /* 0xff800000abab7808 */ /* 0x000fe20004800000 */
[----:B------:R-:W-:Y:S01]  /*5a50*/  HMMA.16816.F32.BF16 R24, R152, R4, R24 ;  /* 0x000000049818723c */ /* 0x000fe20000041818 */
[----:B------:R-:W-:-:S02]  /*5a60*/  FSEL R43, R169, -INF , !P6 ;  /* 0xff800000a92b7808 */ /* 0x000fc40007000000 */
[----:B------:R-:W-:Y:S02]  /*5a70*/  ISETP.GE.AND P1, PT, R2, R228, PT ;  /* 0x000000e40200720c */ /* 0x000fe40003f26270 */
[----:B------:R-:W-:Y:S01]  /*5a80*/  FSEL R170, R170, -INF , !P5 ;  /* 0xff800000aaaa7808 */ /* 0x000fe20006800000 */
[----:B------:R-:W-:Y:S01]  /*5a90*/  HMMA.16816.F32.BF16 R20, R152, R6, R20 ;  /* 0x000000069814723c */ /* 0x000fe20000041814 */
[----:B------:R-:W-:Y:S01]  /*5aa0*/  FSEL R60, R32, -INF , !P0 ;  /* 0xff800000203c7808 */ /* 0x000fe20004000000 */
[----:B------:R-:W-:Y:S01]  /*5ab0*/  VIADD R4, R0, 0x28 ;  /* 0x0000002800047836 */ /* 0x000fe20000000000 */
[C---:B------:R-:W-:Y:S02]  /*5ac0*/  ISETP.GE.AND P5, PT, R2.reuse, R230, PT ;  /* 0x000000e60200720c */ /* 0x040fe40003fa6270 */
[C---:B------:R-:W-:Y:S02]  /*5ad0*/  ISETP.GE.AND P6, PT, R2.reuse, R229, PT ;  /* 0x000000e50200720c */ /* 0x040fe40003fc6270 */
[----:B------:R-:W-:Y:S01]  /*5ae0*/  ISETP.GE.AND P0, PT, R2, R198, PT ;  /* 0x000000c60200720c */ /* 0x000fe20003f06270 */
[----:B------:R-:W-:Y:S01]  /*5af0*/  VIADD R2, R0, 0x20 ;  /* 0x0000002000027836 */ /* 0x000fe20000000000 */
[----:B------:R-:W-:Y:S01]  /*5b00*/  FSEL R66, R28, -INF , !P1 ;  /* 0xff8000001c427808 */ /* 0x000fe20004800000 */
[----:B------:R-:W-:Y:S01]  /*5b10*/  VIADD R6, R0, 0x30 ;  /* 0x0000003000067836 */ /* 0x000fe20000000000 */
[----:B------:R-:W-:-:S02]  /*5b20*/  FSEL R65, R33, -INF , !P4 ;  /* 0xff80000021417808 */ /* 0x000fc40006000000 */
[C---:B------:R-:W-:Y:S02]  /*5b30*/  ISETP.GE.AND P1, PT, R45.reuse, R230, PT ;  /* 0x000000e62d00720c */ /* 0x040fe40003f26270 */
[----:B------:R-:W-:Y:S02]  /*5b40*/  ISETP.GE.AND P4, PT, R45, R228, PT ;  /* 0x000000e42d00720c */ /* 0x000fe40003f86270 */
[----:B------:R-:W-:Y:S01]  /*5b50*/  FSEL R144, R35, -INF , !P3 ;  /* 0xff80000023907808 */ /* 0x000fe20005800000 */
[C---:B-1----:R-:W-:Y:S01]  /*5b60*/  HMMA.16816.F32.BF16 R208, R8.reuse, R36, R208 ;  /* 0x0000002408d0723c */ /* 0x042fe200000418d0 */
[----:B------:R-:W-:Y:S02]  /*5b70*/  FSEL R56, R164, -INF , !P5 ;  /* 0xff800000a4387808 */ /* 0x000fe40006800000 */
[----:B------:R-:W-:Y:S02]  /*5b80*/  FSEL R61, R165, -INF , !P1 ;  /* 0xff800000a53d7808 */ /* 0x000fe40004800000 */
[----:B------:R-:W-:Y:S01]  /*5b90*/  FSEL R146, R30, -INF , !P0 ;  /* 0xff8000001e927808 */ /* 0x000fe20004000000 */
[----:B------:R-:W-:Y:S01]  /*5ba0*/  HMMA.16816.F32.BF16 R148, R8, R38, R148 ;  /* 0x000000260894723c */ /* 0x000fe20000041894 */
[----:B------:R-:W-:-:S02]  /*5bb0*/  FSEL R142, R29, -INF , !P4 ;  /* 0xff8000001d8e7808 */ /* 0x000fc40006000000 */
[----:B------:R-:W-:Y:S02]  /*5bc0*/  FSEL R145, R34, -INF , !P2 ;  /* 0xff80000022917808 */ /* 0x000fe40005000000 */
[C---:B------:R-:W-:Y:S01]  /*5bd0*/  ISETP.GE.AND P5, PT, R2.reuse, R230, PT ;  /* 0x000000e60200720c */ /* 0x040fe20003fa6270 */
[C---:B------:R-:W-:Y:S01]  /*5be0*/  HMMA.16816.F32.BF16 R16, R152.reuse, R36, R16 ;  /* 0x000000249810723c */ /* 0x040fe20000041810 */
[CC--:B------:R-:W-:Y:S02]  /*5bf0*/  ISETP.GE.AND P3, PT, R2.reuse, R229.reuse, PT ;  /* 0x000000e50200720c */ /* 0x0c0fe40003f66270 */
[C---:B------:R-:W-:Y:S02]  /*5c00*/  ISETP.GE.AND P1, PT, R2.reuse, R228, PT ;  /* 0x000000e40200720c */ /* 0x040fe40003f26270 */
[-C--:B------:R-:W-:Y:S01]  /*5c10*/  ISETP.GE.AND P0, PT, R2, R198.reuse, PT ;  /* 0x000000c60200720c */ /* 0x080fe20003f06270 */
[----:B------:R-:W-:Y:S01]  /*5c20*/  VIADD R2, R0, 0x21 ;  /* 0x0000002100027836 */ /* 0x000fe20000000000 */
[C---:B------:R-:W-:Y:S01]  /*5c30*/  ISETP.GE.AND P4, PT, R45.reuse, R229, PT ;  /* 0x000000e52d00720c */ /* 0x040fe20003f86270 */
[----:B------:R-:W-:Y:S01]  /*5c40*/  HMMA.16816.F32.BF16 R12, R152, R38, R12 ;  /* 0x00000026980c723c */ /* 0x000fe2000004180c */
[----:B------:R-:W-:Y:S01]  /*5c50*/  BAR.SYNC.DEFER_BLOCKING 0x0 ;  /* 0x0000000000007b1d */ /* 0x000fe20000010000 */
[----:B------:R-:W-:-:S02]  /*5c60*/  ISETP.GE.AND P2, PT, R45, R198, PT ;  /* 0x000000c62d00720c */ /* 0x000fc40003f46270 */
[----:B------:R-:W-:Y:S02]  /*5c70*/  FMNMX.FTZ R5, R136, R57, !PT ;  /* 0x0000003988057209 */ /* 0x000fe40007810000 */
[----:B------:R-:W-:Y:S02]  /*5c80*/  FSEL R213, R31, -INF , !P2 ;  /* 0xff8000001fd57808 */ /* 0x000fe40005000000 */
[----:B------:R-:W-:Y:S02]  /*5c90*/  FSEL R167, R167, -INF , !P4 ;  /* 0xff800000a7a77808 */ /* 0x000fe40006000000 */
[----:B------:R-:W-:Y:S02]  /*5ca0*/  FMNMX.FTZ R5, R67, R5, !PT ;  /* 0x0000000543057209 */ /* 0x000fe40007810000 */
[C---:B------:R-:W-:Y:S02]  /*5cb0*/  ISETP.GE.AND P4, PT, R2.reuse, R230, PT ;  /* 0x000000e60200720c */ /* 0x040fe40003f86270 */
[----:B------:R-:W-:-:S02]  /*5cc0*/  ISETP.GE.AND P2, PT, R2, R229, PT ;  /* 0x000000e50200720c */ /* 0x000fc40003f46270 */
[----:B------:R-:W-:Y:S02]  /*5cd0*/  FMNMX.FTZ R5, R41, R5, !PT ;  /* 0x0000000529057209 */ /* 0x000fe40007810000 */
[----:B------:R-:W-:Y:S02]  /*5ce0*/  FSEL R169, R166, -INF , !P6 ;  /* 0xff800000a6a97808 */ /* 0x000fe40007000000 */
[----:B------:R-:W-:Y:S02]  /*5cf0*/  FSEL R212, R160, -INF , !P5 ;  /* 0xff800000a0d47808 */ /* 0x000fe40006800000 */
[----:B------:R-:W-:Y:S02]  /*5d00*/  FSEL R205, R161, -INF , !P4 ;  /* 0xff800000a1cd7808 */ /* 0x000fe40006000000 */
[----:B------:R-:W-:Y:S02]  /*5d10*/  FSEL R163, R163, -INF , !P2 ;  /* 0xff800000a3a37808 */ /* 0x000fe40005000000 */
[----:B------:R-:W-:-:S02]  /*5d20*/  ISETP.GE.AND P6, PT, R2, R228, PT ;  /* 0x000000e40200720c */ /* 0x000fc40003fc6270 */
[----:B------:R-:W-:Y:S01]  /*5d30*/  ISETP.GE.AND P5, PT, R2, R198, PT ;  /* 0x000000c60200720c */ /* 0x000fe20003fa6270 */
[----:B------:R-:W-:Y:S01]  /*5d40*/  VIADD R2, R0, 0x29 ;  /* 0x0000002900027836 */ /* 0x000fe20000000000 */
[C---:B------:R-:W-:Y:S02]  /*5d50*/  ISETP.GE.AND P4, PT, R4.reuse, R230, PT ;  /* 0x000000e60400720c */ /* 0x040fe40003f86270 */
[----:B------:R-:W-:Y:S02]  /*5d60*/  ISETP.GE.AND P2, PT, R4, R229, PT ;  /* 0x000000e50400720c */ /* 0x000fe40003f46270 */
[----:B------:R-:W-:Y:S02]  /*5d70*/  FMNMX.FTZ R5, R44, R5, !PT ;  /* 0x000000052c057209 */ /* 0x000fe40007810000 */
[----:B------:R-:W-:Y:S02]  /*5d80*/  FSEL R168, R156, -INF , !P4 ;  /* 0xff8000009ca87808 */ /* 0x000fe40006000000 */
[----:B------:R-:W-:-:S02]  /*5d90*/  FSEL R158, R158, -INF , !P2 ;  /* 0xff8000009e9e7808 */ /* 0x000fc40005000000 */
[----:B------:R-:W-:Y:S02]  /*5da0*/  FSEL R162, R162, -INF , !P3 ;  /* 0xff800000a2a27808 */ /* 0x000fe40005800000 */
[C---:B------:R-:W-:Y:S02]  /*5db0*/  ISETP.GE.AND P4, PT, R4.reuse, R228, PT ;  /* 0x000000e40400720c */ /* 0x040fe40003f86270 */
[----:B------:R-:W-:Y:S02]  /*5dc0*/  ISETP.GE.AND P2, PT, R4, R198, PT ;  /* 0x000000c60400720c */ /* 0x000fe40003f46270 */
[----:B------:R-:W-:Y:S02]  /*5dd0*/  ISETP.GE.AND P3, PT, R2, R230, PT ;  /* 0x000000e60200720c */ /* 0x000fe40003f66270 */
[----:B------:R-:W-:Y:S01]  /*5de0*/  FMNMX.FTZ R4, R51, R5, !PT ;  /* 0x0000000533047209 */ /* 0x000fe20007810000 */
[----:B------:R-:W-:Y:S01]  /*5df0*/  VIADD R5, R0, 0x31 ;  /* 0x0000003100057836 */ /* 0x000fe20000000000 */
[----:B------:R-:W-:-:S02]  /*5e00*/  FSEL R164, R157, -INF , !P3 ;  /* 0xff8000009da47808 */ /* 0x000fc40005800000 */
[----:B------:R-:W-:Y:S02]  /*5e10*/  FMNMX.FTZ R4, R43, R4, !PT ;  /* 0x000000042b047209 */ /* 0x000fe40007810000 */
[----:B------:R-:W-:Y:S02]  /*5e20*/  ISETP.GE.AND P3, PT, R2, R229, PT ;  /* 0x000000e50200720c */ /* 0x000fe40003f66270 */
[----:B------:R-:W-:Y:S01]  /*5e30*/  FMNMX.FTZ R7, R56, R4, !PT ;  /* 0x0000000438077209 */ /* 0x000fe20007810000 */
[----:B------:R-:W-:Y:S01]  /*5e40*/  VIADD R4, R0, 0x38 ;  /* 0x0000003800047836 */ /* 0x000fe20000000000 */
[----:B------:R-:W-:Y:S02]  /*5e50*/  FSEL R159, R159, -INF , !P3 ;  /* 0xff8000009f9f7808 */ /* 0x000fe40005800000 */
[----:B------:R-:W-:Y:S02]  /*5e60*/  FSEL R166, R24, -INF , !P1 ;  /* 0xff80000018a67808 */ /* 0x000fe40004800000 */
[----:B------:R-:W-:-:S02]  /*5e70*/  ISETP.GE.AND P3, PT, R2, R228, PT ;  /* 0x000000e40200720c */ /* 0x000fc40003f66270 */
[----:B------:R-:W-:Y:S01]  /*5e80*/  ISETP.GE.AND P1, PT, R2, R198, PT ;  /* 0x000000c60200720c */ /* 0x000fe20003f26270 */
[----:B------:R-:W-:Y:S01]  /*5e90*/  VIADD R2, R0, 0x39 ;  /* 0x0000003900027836 */ /* 0x000fe20000000000 */
[----:B------:R-:W-:Y:S02]  /*5ea0*/  FMNMX.FTZ R0, R61, R7, !PT ;  /* 0x000000073d007209 */ /* 0x000fe40007810000 */
[----:B------:R-:W-:Y:S02]  /*5eb0*/  FSEL R165, R25, -INF , !P6 ;  /* 0xff80000019a57808 */ /* 0x000fe40007000000 */
[----:B------:R-:W-:Y:S02]  /*5ec0*/  FMNMX.FTZ R0, R212, R0, !PT ;  /* 0x00000000d4007209 */ /* 0x000fe40007810000 */
[----:B------:R-:W-:Y:S02]  /*5ed0*/  FSEL R156, R26, -INF , !P0 ;  /* 0xff8000001a9c7808 */ /* 0x000fe40004000000 */
[----:B------:R-:W-:-:S02]  /*5ee0*/  FMNMX.FTZ R0, R205, R0, !PT ;  /* 0x00000000cd007209 */ /* 0x000fc40007810000 */
[-C--:B------:R-:W-:Y:S02]  /*5ef0*/  ISETP.GE.AND P6, PT, R6, R230.reuse, PT ;  /* 0x000000e60600720c */ /* 0x080fe40003fc6270 */
[----:B------:R-:W-:Y:S02]  /*5f00*/  ISETP.GE.AND P0, PT, R2, R230, PT ;  /* 0x000000e60200720c */ /* 0x000fe40003f06270 */
[----:B------:R-:W-:Y:S02]  /*5f10*/  FMNMX.FTZ R0, R168, R0, !PT ;  /* 0x00000000a8007209 */ /* 0x000fe40007810000 */
[----:B------:R-:W-:Y:S02]  /*5f20*/  FSEL R161, R20, -INF , !P4 ;  /* 0xff80000014a17808 */ /* 0x000fe40006000000 */
[----:B------:R-:W-:Y:S02]  /*5f30*/  ISETP.GE.AND P4, PT, R5, R230, PT ;  /* 0x000000e60500720c */ /* 0x000fe40003f86270 */
[----:B------:R-:W-:-:S02]  /*5f40*/  FSEL R208, R208, -INF , !P6 ;  /* 0xff800000d0d07808 */ /* 0x000fc40007000000 */
[----:B------:R-:W-:Y:S02]  /*5f50*/  FMNMX.FTZ R0, R164, R0, !PT ;  /* 0x00000000a4007209 */ /* 0x000fe40007810000 */
[----:B------:R-:W-:Y:S02]  /*5f60*/  FSEL R149, R149, -INF , !P0 ;  /* 0xff80000095957808 */ /* 0x000fe40004000000 */
[----:B------:R-:W-:Y:S02]  /*5f70*/  ISETP.NE.AND P0, PT, R132, 0x2, PT ;  /* 0x000000028400780c */ /* 0x000fe40003f05270 */
[----:B------:R-:W-:Y:S02]  /*5f80*/  FSEL R157, R21, -INF , !P3 ;  /* 0xff800000159d7808 */ /* 0x000fe40005800000 */
[----:B------:R-:W-:Y:S02]  /*5f90*/  ISETP.GE.AND P3, PT, R4, R230, PT ;  /* 0x000000e60400720c */ /* 0x000fe40003f66270 */
[----:B------:R-:W-:-:S02]  /*5fa0*/  FSEL R209, R209, -INF , !P4 ;  /* 0xff800000d1d17808 */ /* 0x000fc40006000000 */
[----:B------:R-:W-:Y:S02]  /*5fb0*/  FMNMX.FTZ R0, R208, R0, !PT ;  /* 0x00000000d0007209 */ /* 0x000fe40007810000 */
[----:B------:R-:W-:Y:S02]  /*5fc0*/  FSEL R148, R148, -INF , !P3 ;  /* 0xff80000094947808 */ /* 0x000fe40005800000 */
[----:B------:R-:W-:Y:S02]  /*5fd0*/  FMNMX.FTZ R0, R209, R0, !PT ;  /* 0x00000000d1007209 */ /* 0x000fe40007810000 */
[----:B------:R-:W-:Y:S02]  /*5fe0*/  FSEL R160, R27, -INF , !P5 ;  /* 0xff8000001ba07808 */ /* 0x000fe40006800000 */
[----:B------:R-:W-:Y:S02]  /*5ff0*/  FMNMX.FTZ R0, R148, R0, !PT ;  /* 0x0000000094007209 */ /* 0x000fe40007810000 */
[----:B------:R-:W-:-:S02]  /*6000*/  ISETP.GE.AND P6, PT, R6, R229, PT ;  /* 0x000000e50600720c */ /* 0x000fc40003fc6270 */
[-C--:B------:R-:W-:Y:S02]  /*6010*/  ISETP.GE.AND P5, PT, R5, R229.reuse, PT ;  /* 0x000000e50500720c */ /* 0x080fe40003fa6270 */
[-C--:B------:R-:W-:Y:S02]  /*6020*/  ISETP.GE.AND P4, PT, R4, R229.reuse, PT ;  /* 0x000000e50400720c */ /* 0x080fe40003f86270 */
[----:B------:R-:W-:Y:S02]  /*6030*/  ISETP.GE.AND P3, PT, R2, R229, PT ;  /* 0x000000e50200720c */ /* 0x000fe40003f66270 */
[----:B------:R-:W-:Y:S02]  /*6040*/  FMNMX.FTZ R9, R135, R53, !PT ;  /* 0x0000003587097209 */ /* 0x000fe40007810000 */
[----:B------:R-:W-:Y:S01]  /*6050*/  FMNMX.FTZ R8, R149, R0, !PT ;  /* 0x0000000095087209 */ /* 0x000fe20007810000 */
[----:B------:R-:W-:Y:S08]  /*6060*/  @!P0 BRA `(.L_x_731) ;  /* 0x0000000000608947 */ /* 0x000ff00003800000 */
[----:B------:R-:W-:-:S04]  /*6070*/  VIADD R7, R132, 0xfffffffd ;  /* 0xfffffffd84077836 */ /* 0x000fc80000000000 */
[----:B------:R-:W-:Y:S01]  /*6080*/  IMAD.WIDE.U32 R10, R7, UR10, RZ ;  /* 0x0000000a070a7c25 */ /* 0x000fe2000f8e00ff */
[----:B------:R-:W-:-:S05]  /*6090*/  SHF.R.S32.HI R0, RZ, 0x1f, R7 ;  /* 0x0000001fff007819 */ /* 0x000fca0000011407 */
[----:B------:R-:W-:-:S04]  /*60a0*/  IMAD R0, R0, UR10, RZ ;  /* 0x0000000a00007c24 */ /* 0x000fc8000f8e02ff */
[----:B------:R-:W-:Y:S01]  /*60b0*/  IMAD R0, R7, UR11, R0 ;  /* 0x0000000b07007c24 */ /* 0x000fe2000f8e0200 */
[----:B------:R-:W-:-:S03]  /*60c0*/  LEA R7, P0, R10, R188, 0x6 ;  /* 0x000000bc0a077211 */ /* 0x000fc600078030ff */
[----:B------:R-:W-:-:S05]  /*60d0*/  IMAD.IADD R0, R11, 0x1, R0 ;  /* 0x000000010b007824 */ /* 0x000fca00078e0200 */
[----:B------:R-:W-:Y:S02]  /*60e0*/  LEA.HI.X R0, R10, R191, R0, 0x6, P0 ;  /* 0x000000bf0a007211 */ /* 0x000fe400000f3400 */
        /* <DEDUP_REMOVED lines=16> */
.L_x_731:
[----:B------:R-:W-:Y:S01]  /*61f0*/  FMNMX.FTZ R9, R50, R9, !PT ;  /* 0x0000000932097209 */ /* 0x000fe20007810000 */
[----:B------:R-:W2:Y:S01]  /*6200*/  SHFL.BFLY PT, R7, R8, 0x2, 0x1f ;  /* 0x0c401f0008077f89 */ /* 0x000ea200000e0000 */
[----:B------:R-:W-:Y:S01]  /*6210*/  FSEL R210, R210, -INF , !P6 ;  /* 0xff800000d2d27808 */ /* 0x000fe20007000000 */
[----:B-1----:R-:W-:Y:S01]  /*6220*/  IMAD.SHL.U32 R20, R195, 0x2, RZ ;  /* 0x00000002c3147824 */ /* 0x002fe200078e00ff */
[C---:B------:R-:W-:Y:S01]  /*6230*/  ISETP.GE.AND P0, PT, R6.reuse, R228, PT ;  /* 0x000000e40600720c */ /* 0x040fe20003f06270 */
[----:B------:R-:W-:Y:S01]  /*6240*/  IMAD R147, R203, -0x326172a9, RZ ;  /* 0xcd9e8d57cb937824 */ /* 0x000fe200078e02ff */
[----:B------:R-:W-:Y:S01]  /*6250*/  ISETP.GE.AND P6, PT, R6, R198, PT ;  /* 0x000000c60600720c */ /* 0x000fe20003fc6270 */
[----:B------:R-:W-:Y:S01]  /*6260*/  IMAD.WIDE.U32 R236, R139, -0x326172a9, RZ ;  /* 0xcd9e8d578bec7825 */ /* 0x000fe200078e00ff */
[----:B------:R-:W-:Y:S02]  /*6270*/  FMNMX.FTZ R6, R214, R9, !PT ;  /* 0x00000009d6067209 */ /* 0x000fe40007810000 */
[----:B------:R-:W-:-:S02]  /*6280*/  FSEL R211, R211, -INF , !P5 ;  /* 0xff800000d3d37808 */ /* 0x000fc40006800000 */
[----:B------:R-:W-:Y:S02]  /*6290*/  FMNMX.FTZ R6, R40, R6, !PT ;  /* 0x0000000628067209 */ /* 0x000fe40007810000 */
[----:B------:R-:W-:Y:S02]  /*62a0*/  FSEL R0, R150, -INF , !P4 ;  /* 0xff80000096007808 */ /* 0x000fe40006000000 */
[----:B------:R-:W-:Y:S02]  /*62b0*/  FMNMX.FTZ R6, R170, R6, !PT ;  /* 0x00000006aa067209 */ /* 0x000fe40007810000 */
[C---:B------:R-:W-:Y:S02]  /*62c0*/  ISETP.GE.AND P5, PT, R5.reuse, R228, PT ;  /* 0x000000e40500720c */ /* 0x040fe40003fa6270 */
        /* <DEDUP_REMOVED lines=13> */
[----:B------:R-:W-:-:S02]  /*63a0*/  FSEL R151, R151, -INF , !P3 ;  /* 0xff80000097977808 */ /* 0x000fc40005800000 */
[----:B------:R-:W-:Y:S02]  /*63b0*/  FSEL R141, R17, -INF , !P5 ;  /* 0xff800000118d7808 */ /* 0x000fe40006800000 */
[C---:B------:R-:W-:Y:S02]  /*63c0*/  ISETP.GE.AND P3, PT, R4.reuse, R228, PT ;  /* 0x000000e40400720c */ /* 0x040fe40003f66270 */
[----:B------:R-:W-:Y:S02]  /*63d0*/  ISETP.GE.AND P5, PT, R4, R198, PT ;  /* 0x000000c60400720c */ /* 0x000fe40003fa6270 */
[----:B------:R-:W-:Y:S02]  /*63e0*/  FMNMX.FTZ R6, R159, R6, !PT ;  /* 0x000000069f067209 */ /* 0x000fe40007810000 */
[----:B--2---:R-:W-:Y:S02]  /*63f0*/  FMNMX.FTZ R4, R8, R7, !PT ;  /* 0x0000000708047209 */ /* 0x004fe40007810000 */
        /* <DEDUP_REMOVED lines=11> */
[----:B------:R-:W-:Y:S02]  /*64b0*/  FSEL R143, R16, -INF , !P0 ;  /* 0xff800000108f7808 */ /* 0x000fe40004000000 */
[----:B------:R-:W-:-:S02]  /*64c0*/  FSEL R140, R12, -INF , !P3 ;  /* 0xff8000000c8c7808 */ /* 0x000fc40005800000 */
[----:B------:R-:W-:Y:S02]  /*64d0*/  FMNMX.FTZ R6, R151, R6, !PT ;  /* 0x0000000697067209 */ /* 0x000fe40007810000 */
[C---:B------:R-:W-:Y:S02]  /*64e0*/  ISETP.GE.AND P0, PT, R2.reuse, R228, PT ;  /* 0x000000e40200720c */ /* 0x040fe40003f06270 */
[----:B------:R-:W-:Y:S01]  /*64f0*/  ISETP.GE.AND P3, PT, R2, R198, PT ;  /* 0x000000c60200720c */ /* 0x000fe20003f66270 */
[----:B------:R-:W-:Y:S01]  /*6500*/  SHFL.BFLY PT, R31, R6, 0x2, 0x1f ;  /* 0x0c401f00061f7f89 */ /* 0x000fe200000e0000 */
[----:B------:R-:W-:Y:S02]  /*6510*/  FMNMX.FTZ R30, R161, R30, !PT ;  /* 0x0000001ea11e7209 */ /* 0x000fe40007810000 */
[----:B------:R-:W-:Y:S01]  /*6520*/  FMNMX.FTZ R7, R145, R7, !PT ;  /* 0x0000000791077209 */ /* 0x000fe20007810000 */
[----:B------:R-:W1:Y:S01]  /*6530*/  SHFL.BFLY PT, R2, R4, 0x1, 0x1f ;  /* 0x0c201f0004027f89 */ /* 0x000e6200000e0000 */
[----:B------:R-:W-:Y:S01]  /*6540*/  LOP3.LUT R16, R233, UR33, R20, 0x96, !PT ;  /* 0x00000021e9107c12 */ /* 0x000fe2000f8e9614 */
[----:B------:R-:W-:Y:S01]  /*6550*/  VIADD R20, R20, 0x1 ;  /* 0x0000000114147836 */ /* 0x000fe20000000000 */
[----:B------:R-:W-:-:S02]  /*6560*/  FMNMX.FTZ R30, R157, R30, !PT ;  /* 0x0000001e9d1e7209 */ /* 0x000fc40007810000 */
[----:B------:R-:W-:Y:S01]  /*6570*/  FMNMX.FTZ R7, R144, R7, !PT ;  /* 0x0000000790077209 */ /* 0x000fe20007810000 */
[----:B------:R-:W-:Y:S01]  /*6580*/  IMAD.WIDE.U32 R16, R16, -0x326172a9, RZ ;  /* 0xcd9e8d5710107825 */ /* 0x000fe200078e00ff */
[----:B------:R-:W-:Y:S02]  /*6590*/  FMNMX.FTZ R30, R143, R30, !PT ;  /* 0x0000001e8f1e7209 */ /* 0x000fe40007810000 */
[----:B------:R-:W-:Y:S02]  /*65a0*/  FMNMX.FTZ R7, R146, R7, !PT ;  /* 0x0000000792077209 */ /* 0x000fe40007810000 */
[----:B------:R-:W-:Y:S02]  /*65b0*/  FMNMX.FTZ R30, R141, R30, !PT ;  /* 0x0000001e8d1e7209 */ /* 0x000fe40007810000 */
[----:B------:R-:W-:Y:S02]  /*65c0*/  FMNMX.FTZ R7, R213, R7, !PT ;  /* 0x00000007d5077209 */ /* 0x000fe40007810000 */
[----:B------:R-:W-:-:S02]  /*65d0*/  LOP3.LUT R8, R17, UR27, R147, 0x96, !PT ;  /* 0x0000001b11087c12 */ /* 0x000fc4000f8e9693 */
[----:B------:R-:W-:Y:S02]  /*65e0*/  LOP3.LUT R10, R225, UR25, R16, 0x96, !PT ;  /* 0x00000019e10a7c12 */ /* 0x000fe4000f8e9610 */
[----:B------:R-:W-:Y:S01]  /*65f0*/  FSEL R64, R13, -INF , !P0 ;  /* 0xff8000000d407808 */ /* 0x000fe20004000000 */
[----:B------:R-:W-:Y:S01]  /*6600*/  IMAD.WIDE.U32 R8, R8, -0x2daee0ad, RZ ;  /* 0xd2511f5308087825 */ /* 0x000fe200078e00ff */
[----:B------:R-:W-:Y:S02]  /*6610*/  FMNMX.FTZ R30, R140, R30, !PT ;  /* 0x0000001e8c1e7209 */ /* 0x000fe40007810000 */
[----:B------:R-:W-:Y:S01]  /*6620*/  FMNMX.FTZ R7, R156, R7, !PT ;  /* 0x000000079c077209 */ /* 0x000fe20007810000 */
[----:B------:R-:W-:Y:S01]  /*6630*/  IMAD.WIDE.U32 R10, R10, -0x2daee0ad, RZ ;  /* 0xd2511f530a0a7825 */ /* 0x000fe200078e00ff */
[----:B------:R-:W-:Y:S02]  /*6640*/  FMNMX.FTZ R30, R64, R30, !PT ;  /* 0x0000001e401e7209 */ /* 0x000fe40007810000 */
[----:B------:R-:W-:-:S02]  /*6650*/  FSEL R204, R22, -INF , !P2 ;  /* 0xff80000016cc7808 */ /* 0x000fc40005000000 */
[----:B------:R-:W-:Y:S02]  /*6660*/  FMNMX.FTZ R7, R160, R7, !PT ;  /* 0x00000007a0077209 */ /* 0x000fe40007810000 */
[----:B------:R-:W-:Y:S02]  /*6670*/  LOP3.LUT R216, R11, UR22, R8, 0x96, !PT ;  /* 0x000000160bd87c12 */ /* 0x000fe4000f8e9608 */
[----:B-1----:R-:W-:Y:S01]  /*6680*/  FMNMX.FTZ R2, R4, R2, !PT ;  /* 0x0000000204027209 */ /* 0x002fe20007810000 */
[----:B------:R-:W1:Y:S01]  /*6690*/  SHFL.BFLY PT, R8, R30, 0x2, 0x1f ;  /* 0x0c401f001e087f89 */ /* 0x000e6200000e0000 */
[----:B------:R-:W-:Y:S01]  /*66a0*/  FSEL R198, R23, -INF , !P1 ;  /* 0xff80000017c67808 */ /* 0x000fe20004800000 */
[----:B------:R-:W-:Y:S01]  /*66b0*/  IMAD.WIDE.U32 R216, R216, -0x326172a9, RZ ;  /* 0xcd9e8d57d8d87825 */ /* 0x000fe200078e00ff */
[----:B------:R-:W-:-:S03]  /*66c0*/  FMNMX.FTZ R7, R204, R7, !PT ;  /* 0x00000007cc077209 */ /* 0x000fc60007810000 */
[----:B------:R-:W-:Y:S01]  /*66d0*/  FMUL.FTZ R55, R2, UR4 ;  /* 0x0000000402377c20 */ /* 0x000fe20008410000 */
[----:B------:R-:W-:Y:S02]  /*66e0*/  FMNMX.FTZ R31, R6, R31, !PT ;  /* 0x0000001f061f7209 */ /* 0x000fe40007810000 */
[----:B------:R-:W-:Y:S02]  /*66f0*/  FSEL R63, R18, -INF , !P6 ;  /* 0xff800000123f7808 */ /* 0x000fe40007000000 */
[----:B------:R-:W-:Y:S02]  /*6700*/  FMNMX.FTZ R6, R198, R7, !PT ;  /* 0x00000007c6067209 */ /* 0x000fe40007810000 */
[----:B------:R-:W-:Y:S02]  /*6710*/  FSETP.NEU.FTZ.AND P0, PT, R2, -INF , PT ;  /* 0xff8000000200780b */ /* 0x000fe40003f1d000 */
[----:B------:R-:W-:Y:S02]  /*6720*/  FSEL R62, R19, -INF , !P4 ;  /* 0xff800000133e7808 */ /* 0x000fe40006000000 */
[----:B------:R-:W-:-:S02]  /*6730*/  FMNMX.FTZ R6, R63, R6, !PT ;  /* 0x000000063f067209 */ /* 0x000fc40007810000 */
[----:B------:R-:W-:Y:S02]  /*6740*/  FSEL R55, R55, RZ, P0 ;  /* 0x000000ff37377208 */ /* 0x000fe40000000000 */
[----:B------:R-:W-:Y:S02]  /*6750*/  FSEL R59, R14, -INF , !P5 ;  /* 0xff8000000e3b7808 */ /* 0x000fe40006800000 */
[----:B------:R-:W-:Y:S01]  /*6760*/  FMNMX.FTZ R6, R62, R6, !PT ;  /* 0x000000063e067209 */ /* 0x000fe20007810000 */
[--C-:B------:R-:W-:Y:S01]  /*6770*/  FFMA.FTZ R28, R57, UR4, -R55.reuse ;  /* 0x00000004391c7c23 */ /* 0x100fe20008010837 */
[----:B------:R-:W-:Y:S01]  /*6780*/  FSEL R57, R15, -INF , !P3 ;  /* 0xff8000000f397808 */ /* 0x000fe20005800000 */
[--C-:B------:R-:W-:Y:S01]  /*6790*/  FFMA.FTZ R47, R67, UR4, -R55.reuse ;  /* 0x00000004432f7c23 */ /* 0x100fe20008010837 */
[----:B------:R-:W-:Y:S01]  /*67a0*/  FMNMX.FTZ R6, R59, R6, !PT ;  /* 0x000000063b067209 */ /* 0x000fe20007810000 */
[--C-:B------:R-:W-:Y:S01]  /*67b0*/  FFMA.FTZ R45, R44, UR4, -R55.reuse ;  /* 0x000000042c2d7c23 */ /* 0x100fe20008010837 */
[----:B------:R-:W-:Y:S01]  /*67c0*/  LOP3.LUT R4, R9, UR24, R226, 0x96, !PT ;  /* 0x0000001809047c12 */ /* 0x000fe2000f8e96e2 */
[--C-:B------:R-:W-:Y:S01]  /*67d0*/  FFMA.FTZ R44, R51, UR4, -R55.reuse ;  /* 0x00000004332c7c23 */ /* 0x100fe20008010837 */
[----:B------:R-:W-:Y:S01]  /*67e0*/  FMNMX.FTZ R6, R57, R6, !PT ;  /* 0x0000000639067209 */ /* 0x000fe20007810000 */
[----:B------:R-:W-:Y:S01]  /*67f0*/  FFMA.FTZ R46, R41, UR4, -R55 ;  /* 0x00000004292e7c23 */ /* 0x000fe20008010837 */
[----:B-1----:R-:W-:Y:S01]  /*6800*/  FMNMX.FTZ R30, R30, R8, !PT ;  /* 0x000000081e1e7209 */ /* 0x002fe20007810000 */
[----:B------:R-:W-:Y:S01]  /*6810*/  IMAD.WIDE.U32 R154, R4, -0x326172a9, RZ ;  /* 0xcd9e8d57049a7825 */ /* 0x000fe200078e00ff */
[----:B------:R-:W-:Y:S01]  /*6820*/  LOP3.LUT R228, R237, R138, RZ, 0x3c, !PT ;  /* 0x0000008aede47212 */ /* 0x000fe200078e3cff */
[----:B------:R-:W1:Y:S01]  /*6830*/  SHFL.BFLY PT, R29, R6, 0x2, 0x1f ;  /* 0x0c401f00061d7f89 */ /* 0x000e6200000e0000 */
[----:B------:R-:W-:Y:S01]  /*6840*/  LOP3.LUT R5, R17, UR27, R236, 0x96, !PT ;  /* 0x0000001b11057c12 */ /* 0x000fe2000f8e96ec */
[----:B------:R-:W-:Y:S01]  /*6850*/  MUFU.EX2 R46, R46 ;  /* 0x0000002e002e7308 */ /* 0x000fe20000000800 */
[----:B------:R-:W-:Y:S01]  /*6860*/  LOP3.LUT R20, R233, UR33, R20, 0x96, !PT ;  /* 0x00000021e9147c12 */ /* 0x000fe2000f8e9614 */
[----:B------:R-:W2:Y:S01]  /*6870*/  SHFL.BFLY PT, R4, R30, 0x1, 0x1f ;  /* 0x0c201f001e047f89 */ /* 0x000ea200000e0000 */
[----:B------:R-:W-:Y:S01]  /*6880*/  IMAD.WIDE.U32 R228, R228, -0x2daee0ad, RZ ;  /* 0xd2511f53e4e47825 */ /* 0x000fe200078e00ff */
[----:B------:R-:W-:-:S03]  /*6890*/  LOP3.LUT R8, R155, UR23, R224, 0x96, !PT ;  /* 0x000000179b087c12 */ /* 0x000fc6000f8e96e0 */
[----:B------:R-:W-:Y:S01]  /*68a0*/  FFMA.FTZ R56, R56, UR4, -R55 ;  /* 0x0000000438387c23 */ /* 0x000fe20008010837 */
[----:B------:R-:W-:Y:S01]  /*68b0*/  LOP3.LUT R154, R217, UR21, R154, 0x96, !PT ;  /* 0x00000015d99a7c12 */ /* 0x000fe2000f8e969a */
[----:B------:R-:W-:Y:S01]  /*68c0*/  IMAD.WIDE.U32 R234, R5, -0x2daee0ad, RZ ;  /* 0xd2511f5305ea7825 */ /* 0x000fe200078e00ff */
[----:B------:R-:W-:Y:S01]  /*68d0*/  LOP3.LUT R206, R229, UR26, R232, 0x96, !PT ;  /* 0x0000001ae5ce7c12 */ /* 0x000fe2000f8e96e8 */
[----:B------:R-:W3:Y:S01]  /*68e0*/  SHFL.BFLY PT, R5, R31, 0x1, 0x1f ;  /* 0x0c201f001f057f89 */ /* 0x000ee200000e0000 */
[----:B------:R-:W4:Y:S01]  /*68f0*/  MUFU.EX2 R45, R45 ;  /* 0x0000002d002d7308 */ /* 0x000f220000000800 */
[----:B------:R-:W-:Y:S01]  /*6900*/  IMAD.WIDE.U32 R12, R8, -0x2daee0ad, RZ ;  /* 0xd2511f53080c7825 */ /* 0x000fe200078e00ff */
[----:B------:R-:W-:-:S03]  /*6910*/  LOP3.LUT R7, R235, UR24, R228, 0x96, !PT ;  /* 0x00000018eb077c12 */ /* 0x000fc6000f8e96e4 */
[--C-:B------:R-:W-:Y:S01]  /*6920*/  FFMA.FTZ R61, R61, UR4, -R55.reuse ;  /* 0x000000043d3d7c23 */ /* 0x100fe20008010837 */
[----:B------:R-:W-:Y:S01]  /*6930*/  FFMA.FTZ R43, R43, UR4, -R55 ;  /* 0x000000042b2b7c23 */ /* 0x000fe20008010837 */
[----:B------:R-:W-:Y:S01]  /*6940*/  IMAD.WIDE.U32 R206, R206, -0x326172a9, RZ ;  /* 0xcd9e8d57cece7825 */ /* 0x000fe200078e00ff */
[----:B------:R-:W-:-:S03]  /*6950*/  LOP3.LUT R215, R13, UR20, R10, 0x96, !PT ;  /* 0x000000140dd77c12 */ /* 0x000fc6000f8e960a */
[----:B------:R-:W-:Y:S01]  /*6960*/  FFMA.FTZ R168, R168, UR4, -R55 ;  /* 0x00000004a8a87c23 */ /* 0x000fe20008010837 */
[----:B------:R-:W-:Y:S01]  /*6970*/  MUFU.EX2 R28, R28 ;  /* 0x0000001c001c7308 */ /* 0x000fe20000000800 */
[----:B------:R-:W-:Y:S01]  /*6980*/  IMAD.WIDE.U32 R152, R7, -0x326172a9, RZ ;  /* 0xcd9e8d5707987825 */ /* 0x000fe200078e00ff */
[----:B------:R-:W-:-:S03]  /*6990*/  LOP3.LUT R232, R207, UR25, R16, 0x96, !PT ;  /* 0x00000019cfe87c12 */ /* 0x000fc6000f8e9610 */
[----:B------:R-:W-:Y:S01]  /*69a0*/  FFMA.FTZ R164, R164, UR4, -R55 ;  /* 0x00000004a4a47c23 */ /* 0x000fe20008010837 */
[----:B-1----:R-:W-:Y:S01]  /*69b0*/  FMNMX.FTZ R29, R6, R29, !PT ;  /* 0x0000001d061d7209 */ /* 0x002fe20007810000 */
[----:B------:R-:W-:Y:S01]  /*69c0*/  IMAD.WIDE.U32 R154, R154, -0x2daee0ad, RZ ;  /* 0xd2511f539a9a7825 */ /* 0x000fe200078e00ff */
[----:B------:R-:W-:Y:S01]  /*69d0*/  LOP3.LUT R7, R153, UR23, R206, 0x96, !PT ;  /* 0x0000001799077c12 */ /* 0x000fe2000f8e96ce */
[----:B------:R-:W-:Y:S01]  /*69e0*/  LDSM.16.MT88.4 R16, [R179+0x6000] ;  /* 0x00600000b310783b */ /* 0x000fe20000004200 */
[----:B--2---:R-:W-:Y:S01]  /*69f0*/  FMNMX.FTZ R30, R30, R4, !PT ;  /* 0x000000041e1e7209 */ /* 0x004fe20007810000 */
[----:B------:R-:W-:Y:S01]  /*6a00*/  IMAD.WIDE.U32 R232, R232, -0x2daee0ad, RZ ;  /* 0xd2511f53e8e87825 */ /* 0x000fe200078e00ff */
[----:B----4-:R-:W-:Y:S01]  /*6a10*/  F2FP.BF16.F32.PACK_AB R22, R45, R46 ;  /* 0x0000002e2d16723e */ /* 0x010fe200000010ff */
[----:B------:R-:W1:Y:S01]  /*6a20*/  SHFL.BFLY PT, R4, R29, 0x1, 0x1f ;  /* 0x0c201f001d047f89 */ /* 0x000e6200000e0000 */
[C---:B------:R-:W-:Y:S01]  /*6a30*/  FSETP.NEU.FTZ.AND P2, PT, R30.reuse, -INF , PT ;  /* 0xff8000001e00780b */ /* 0x040fe20003f5d000 */
[----:B------:R-:W-:Y:S01]  /*6a40*/  FMUL.FTZ R67, R30, UR4 ;  /* 0x000000041e437c20 */ /* 0x000fe20008410000 */
[----:B------:R-:W-:Y:S01]  /*6a50*/  LOP3.LUT R234, R233, UR22, R234, 0x96, !PT ;  /* 0x00000016e9ea7c12 */ /* 0x000fe2000f8e96ea */
[----:B------:R-:W-:Y:S01]  /*6a60*/  IMAD.WIDE.U32 R8, R7, -0x2daee0ad, RZ ;  /* 0xd2511f5307087825 */ /* 0x000fe200078e00ff */
[----:B---3--:R-:W-:Y:S01]  /*6a70*/  FMNMX.FTZ R31, R31, R5, !PT ;  /* 0x000000051f1f7209 */ /* 0x008fe20007810000 */
[----:B------:R-:W-:Y:S01]  /*6a80*/  MUFU.EX2 R47, R47 ;  /* 0x0000002f002f7308 */ /* 0x000fe20000000800 */
[----:B------:R-:W-:Y:S01]  /*6a90*/  FSEL R67, R67, RZ, P2 ;  /* 0x000000ff43437208 */ /* 0x000fe20001000000 */
[----:B------:R-:W-:Y:S01]  /*6aa0*/  IMAD.WIDE.U32 R234, R234, -0x326172a9, RZ ;  /* 0xcd9e8d57eaea7825 */ /* 0x000fe200078e00ff */
[----:B------:R-:W-:-:S03]  /*6ab0*/  FSETP.NEU.FTZ.AND P3, PT, R31, -INF , PT ;  /* 0xff8000001f00780b */ /* 0x000fc60003f7d000 */
[----:B------:R-:W-:Y:S01]  /*6ac0*/  FMUL.FTZ R5, R31, UR4 ;  /* 0x000000041f057c20 */ /* 0x000fe20008410000 */
[----:B------:R-:W-:Y:S01]  /*6ad0*/  LOP3.LUT R232, R9, UR20, R232, 0x96, !PT ;  /* 0x0000001409e87c12 */ /* 0x000fe2000f8e96e8 */
[--C-:B------:R-:W-:Y:S01]  /*6ae0*/  FFMA.FTZ R37, R58, UR4, -R67.reuse ;  /* 0x000000043a257c23 */ /* 0x100fe20008010843 */
[----:B------:R-:W-:Y:S01]  /*6af0*/  LOP3.LUT R152, R235, UR21, R152, 0x96, !PT ;  /* 0x00000015eb987c12 */ /* 0x000fe2000f8e9698 */
[----:B------:R-:W-:Y:S01]  /*6b00*/  FFMA.FTZ R39, R219, UR4, -R67 ;  /* 0x00000004db277c23 */ /* 0x000fe20008010843 */
[----:B------:R-:W-:Y:S01]  /*6b10*/  FSEL R51, R5, RZ, P3 ;  /* 0x000000ff05337208 */ /* 0x000fe20001800000 */
[----:B------:R-:W-:Y:S01]  /*6b20*/  IMAD.WIDE.U32 R232, R232, -0x326172a9, RZ ;  /* 0xcd9e8d57e8e87825 */ /* 0x000fe200078e00ff */
[----:B------:R-:W-:-:S03]  /*6b30*/  LOP3.LUT R5, R155, UR18, R12, 0x96, !PT ;  /* 0x000000129b057c12 */ /* 0x000fc6000f8e960c */
[--C-:B------:R-:W-:Y:S01]  /*6b40*/  FFMA.FTZ R38, R218, UR4, -R67.reuse ;  /* 0x00000004da267c23 */ /* 0x100fe20008010843 */
[----:B------:R-:W-:Y:S01]  /*6b50*/  FFMA.FTZ R36, R52, UR4, -R67 ;  /* 0x0000000434247c23 */ /* 0x000fe20008010843 */
[----:B------:R-:W-:-:S04]  /*6b60*/  IMAD.WIDE.U32 R152, R152, -0x2daee0ad, RZ ;  /* 0xd2511f5398987825 */ /* 0x000fc800078e00ff */
[--C-:B------:R-:W-:Y:S01]  /*6b70*/  FFMA.FTZ R41, R214, UR4, -R51.reuse ;  /* 0x00000004d6297c23 */ /* 0x100fe20008010833 */
[----:B------:R-:W-:Y:S01]  /*6b80*/  FFMA.FTZ R40, R40, UR4, -R51 ;  /* 0x0000000428287c23 */ /* 0x000fe20008010833 */
[----:B------:R-:W-:Y:S01]  /*6b90*/  MUFU.EX2 R39, R39 ;  /* 0x0000002700277308 */ /* 0x000fe20000000800 */
[----:B-1----:R-:W-:Y:S01]  /*6ba0*/  FMNMX.FTZ R29, R29, R4, !PT ;  /* 0x000000041d1d7209 */ /* 0x002fe20007810000 */
[----:B------:R-:W-:Y:S01]  /*6bb0*/  IMAD.WIDE.U32 R14, R5, -0x326172a9, RZ ;  /* 0xcd9e8d57050e7825 */ /* 0x000fe200078e00ff */
[----:B------:R-:W-:-:S03]  /*6bc0*/  LOP3.LUT R5, R153, UR18, R8, 0x96, !PT ;  /* 0x0000001299057c12 */ /* 0x000fc6000f8e9608 */
[----:B------:R-:W-:Y:S01]  /*6bd0*/  FFMA.FTZ R50, R50, UR4, -R51 ;  /* 0x0000000432327c23 */ /* 0x000fe20008010833 */
[C---:B------:R-:W-:Y:S01]  /*6be0*/  FSETP.NEU.FTZ.AND P1, PT, R29.reuse, -INF , PT ;  /* 0xff8000001d00780b */ /* 0x040fe20003f3d000 */
[----:B------:R-:W-:Y:S01]  /*6bf0*/  FMUL.FTZ R58, R29, UR4 ;  /* 0x000000041d3a7c20 */ /* 0x000fe20008410000 */
[----:B------:R-:W-:Y:S01]  /*6c00*/  IMAD.WIDE.U32 R214, R215, -0x326172a9, RZ ;  /* 0xcd9e8d57d7d67825 */ /* 0x000fe200078e00ff */
[----:B------:R-:W-:Y:S01]  /*6c10*/  LOP3.LUT R11, R14, 0xffff, RZ, 0xc0, !PT ;  /* 0x0000ffff0e0b7812 */ /* 0x000fe200078ec0ff */
[----:B------:R-:W-:Y:S01]  /*6c20*/  MUFU.EX2 R41, R41 ;  /* 0x0000002900297308 */ /* 0x000fe20000000800 */
[----:B------:R-:W-:Y:S01]  /*6c30*/  SHF.R.U32.HI R10, RZ, 0x10, R14 ;  /* 0x00000010ff0a7819 */ /* 0x000fe2000001160e */
[----:B------:R-:W-:Y:S01]  /*6c40*/  IMAD.WIDE.U32 R12, R5, -0x326172a9, RZ ;  /* 0xcd9e8d57050c7825 */ /* 0x000fe200078e00ff */
[----:B------:R-:W-:-:S03]  /*6c50*/  FSEL R58, R58, RZ, P1 ;  /* 0x000000ff3a3a7208 */ /* 0x000fc60000800000 */
[----:B------:R-:W-:Y:S01]  /*6c60*/  FFMA.FTZ R60, R60, UR4, -R67 ;  /* 0x000000043c3c7c23 */ /* 0x000fe20008010843 */
[----:B------:R-:W-:Y:S01]  /*6c70*/  LOP3.LUT R9, R15, UR29, R214, 0x96, !PT ;  /* 0x0000001d0f097c12 */ /* 0x000fe2000f8e96d6 */
[----:B------:R-:W-:Y:S01]  /*6c80*/  IMAD.WIDE.U32 R218, R20, -0x326172a9, RZ ;  /* 0xcd9e8d5714da7825 */ /* 0x000fe200078e00ff */
[----:B------:R-:W-:-:S03]  /*6c90*/  LOP3.LUT R8, R12, 0xffff, RZ, 0xc0, !PT ;  /* 0x0000ffff0c087812 */ /* 0x000fc600078ec0ff */
[--C-:B------:R-:W-:Y:S01]  /*6ca0*/  FFMA.FTZ R33, R42, UR4, -R58.reuse ;  /* 0x000000042a217c23 */ /* 0x100fe2000801083a */
[--C-:B------:R-:W-:Y:S01]  /*6cb0*/  FFMA.FTZ R32, R231, UR4, -R58.reuse ;  /* 0x00000004e7207c23 */ /* 0x100fe2000801083a */
[--C-:B------:R-:W-:Y:S01]  /*6cc0*/  FFMA.FTZ R35, R49, UR4, -R58.reuse ;  /* 0x0000000431237c23 */ /* 0x100fe2000801083a */
[----:B------:R-:W-:Y:S01]  /*6cd0*/  FFMA.FTZ R34, R48, UR4, -R58 ;  /* 0x0000000430227c23 */ /* 0x000fe2000801083a */
[----:B------:R-:W-:Y:S01]  /*6ce0*/  LOP3.LUT R6, R14, 0xff, RZ, 0xc0, !PT ;  /* 0x000000ff0e067812 */ /* 0x000fe200078ec0ff */
[----:B------:R-:W-:Y:S01]  /*6cf0*/  MUFU.EX2 R40, R40 ;  /* 0x0000002800287308 */ /* 0x000fe20000000800 */
[----:B------:R-:W-:Y:S01]  /*6d00*/  SHF.R.U32.HI R23, RZ, 0x18, R14 ;  /* 0x00000018ff177819 */ /* 0x000fe2000001160e */
[----:B------:R-:W-:Y:S01]  /*6d10*/  FFMA.FTZ R42, R53, UR4, -R51 ;  /* 0x00000004352a7c23 */ /* 0x000fe20008010833 */
[----:B------:R-:W-:Y:S01]  /*6d20*/  SHF.R.U32.HI R11, RZ, 0x8, R11 ;  /* 0x00000008ff0b7819 */ /* 0x000fe2000001160b */
[--C-:B------:R-:W-:Y:S01]  /*6d30*/  FFMA.FTZ R145, R145, UR4, -R58.reuse ;  /* 0x0000000491917c23 */ /* 0x100fe2000801083a */
[----:B------:R-:W-:Y:S01]  /*6d40*/  LOP3.LUT R26, R12, 0xff, RZ, 0xc0, !PT ;  /* 0x000000ff0c1a7812 */ /* 0x000fe200078ec0ff */
[----:B------:R-:W-:Y:S01]  /*6d50*/  FFMA.FTZ R144, R144, UR4, -R58 ;  /* 0x0000000490907c23 */ /* 0x000fe2000801083a */
[----:B------:R-:W-:Y:S01]  /*6d60*/  LOP3.LUT R10, R10, 0xff, RZ, 0xc0, !PT ;  /* 0x000000ff0a0a7812 */ /* 0x000fe200078ec0ff */
[----:B------:R-:W-:Y:S01]  /*6d70*/  MUFU.EX2 R33, R33 ;  /* 0x0000002100217308 */ /* 0x000fe20000000800 */
[----:B------:R-:W-:Y:S01]  /*6d80*/  SHF.R.U32.HI R8, RZ, 0x8, R8 ;  /* 0x00000008ff087819 */ /* 0x000fe20000011608 */
[--C-:B------:R-:W-:Y:S01]  /*6d90*/  FFMA.FTZ R65, R65, UR4, -R67.reuse ;  /* 0x0000000441417c23 */ /* 0x100fe20008010843 */
[----:B------:R-:W-:Y:S01]  /*6da0*/  LOP3.LUT R5, R13, UR29, R232, 0x96, !PT ;  /* 0x0000001d0d057c12 */ /* 0x000fe2000f8e96e8 */
[--C-:B------:R-:W-:Y:S01]  /*6db0*/  FFMA.FTZ R66, R66, UR4, -R67.reuse ;  /* 0x0000000442427c23 */ /* 0x100fe20008010843 */
[----:B------:R-:W-:Y:S01]  /*6dc0*/  SHF.R.U32.HI R7, RZ, 0x10, R12 ;  /* 0x00000010ff077819 */ /* 0x000fe2000001160c */
[----:B------:R-:W-:Y:S01]  /*6dd0*/  FFMA.FTZ R142, R142, UR4, -R67 ;  /* 0x000000048e8e7c23 */ /* 0x000fe20008010843 */
[----:B------:R-:W-:Y:S01]  /*6de0*/  SHF.R.U32.HI R21, RZ, 0x10, R9 ;  /* 0x00000010ff157819 */ /* 0x000fe20000011609 */
[----:B------:R-:W1:Y:S01]  /*6df0*/  MUFU.EX2 R32, R32 ;  /* 0x0000002000207308 */ /* 0x000e620000000800 */
[----:B------:R-:W-:Y:S01]  /*6e00*/  PRMT R6, R6, 0x5410, R11 ;  /* 0x0000541006067816 */ /* 0x000fe2000000000b */
[----:B------:R-:W-:Y:S01]  /*6e10*/  FFMA.FTZ R155, R167, UR4, -R51 ;  /* 0x00000004a79b7c23 */ /* 0x000fe20008010833 */
[----:B------:R-:W-:Y:S01]  /*6e20*/  PRMT R23, R10, 0x5410, R23 ;  /* 0x000054100a177816 */ /* 0x000fe20000000017 */
[--C-:B------:R-:W-:Y:S01]  /*6e30*/  FFMA.FTZ R150, R170, UR4, -R51.reuse ;  /* 0x00000004aa967c23 */ /* 0x100fe20008010833 */
[----:B------:R-:W-:Y:S01]  /*6e40*/  PRMT R26, R26, 0x5410, R8 ;  /* 0x000054101a1a7816 */ /* 0x000fe20000000008 */
[----:B------:R-:W-:Y:S01]  /*6e50*/  FFMA.FTZ R167, R171, UR4, -R51 ;  /* 0x00000004aba77c23 */ /* 0x000fe20008010833 */
[----:B------:R-:W-:Y:S01]  /*6e60*/  PRMT R52, R3, 0x7054, R3 ;  /* 0x0000705403347816 */ /* 0x000fe20000000003 */
[----:B------:R-:W-:Y:S01]  /*6e70*/  MUFU.EX2 R38, R38 ;  /* 0x0000002600267308 */ /* 0x000fe20000000800 */
[----:B------:R-:W-:Y:S01]  /*6e80*/  SHF.R.U32.HI R27, RZ, 0x18, R12 ;  /* 0x00000018ff1b7819 */ /* 0x000fe2000001160c */
[----:B------:R-:W-:Y:S01]  /*6e90*/  FFMA.FTZ R153, R212, UR4, -R55 ;  /* 0x00000004d4997c23 */ /* 0x000fe20008010837 */
[C---:B------:R-:W-:Y:S01]  /*6ea0*/  LOP3.LUT R11, R9.reuse, 0xffff, RZ, 0xc0, !PT ;  /* 0x0000ffff090b7812 */ /* 0x040fe200078ec0ff */
[----:B------:R-:W2:Y:S01]  /*6eb0*/  LDSM.16.MT88.4 R12, [R178+0x6000] ;  /* 0x00600000b20c783b */ /* 0x000ea20000004200 */
[----:B------:R-:W-:Y:S01]  /*6ec0*/  LOP3.LUT R4, R9, 0xff, RZ, 0xc0, !PT ;  /* 0x000000ff09047812 */ /* 0x000fe200078ec0ff */
[--C-:B------:R-:W-:Y:S01]  /*6ed0*/  FFMA.FTZ R166, R166, UR4, -R67.reuse ;  /* 0x00000004a6a67c23 */ /* 0x100fe20008010843 */
[----:B------:R-:W-:Y:S01]  /*6ee0*/  LOP3.LUT R8, R7, 0xff, RZ, 0xc0, !PT ;  /* 0x000000ff07087812 */ /* 0x000fe200078ec0ff */
[----:B------:R-:W-:Y:S01]  /*6ef0*/  MUFU.EX2 R37, R37 ;  /* 0x0000002500257308 */ /* 0x000fe20000000800 */
[----:B------:R-:W-:Y:S01]  /*6f00*/  LOP3.LUT R10, R5, 0xffff, RZ, 0xc0, !PT ;  /* 0x0000ffff050a7812 */ /* 0x000fe200078ec0ff */
[----:B------:R-:W-:Y:S01]  /*6f10*/  FFMA.FTZ R165, R165, UR4, -R67 ;  /* 0x00000004a5a57c23 */ /* 0x000fe20008010843 */
[----:B------:R-:W-:Y:S01]  /*6f20*/  SHF.R.U32.HI R9, RZ, 0x18, R9 ;  /* 0x00000018ff097819 */ /* 0x000fe20000011609 */
[--C-:B------:R-:W-:Y:S01]  /*6f30*/  FFMA.FTZ R156, R156, UR4, -R58.reuse ;  /* 0x000000049c9c7c23 */ /* 0x100fe2000801083a */
[----:B------:R-:W-:Y:S01]  /*6f40*/  LOP3.LUT R21, R21, 0xff, RZ, 0xc0, !PT ;  /* 0x000000ff15157812 */ /* 0x000fe200078ec0ff */
[----:B------:R-:W-:Y:S01]  /*6f50*/  FFMA.FTZ R160, R160, UR4, -R58 ;  /* 0x00000004a0a07c23 */ /* 0x000fe2000801083a */
[----:B------:R-:W-:Y:S01]  /*6f60*/  SHF.R.U32.HI R25, RZ, 0x10, R5 ;  /* 0x00000010ff197819 */ /* 0x000fe20000011605 */
[----:B------:R-:W3:Y:S01]  /*6f70*/  MUFU.EX2 R36, R36 ;  /* 0x0000002400247308 */ /* 0x000ee20000000800 */
[----:B------:R-:W-:Y:S01]  /*6f80*/  LOP3.LUT R7, R5, 0xff, RZ, 0xc0, !PT ;  /* 0x000000ff05077812 */ /* 0x000fe200078ec0ff */
[--C-:B------:R-:W-:Y:S01]  /*6f90*/  FFMA.FTZ R161, R161, UR4, -R67.reuse ;  /* 0x00000004a1a17c23 */ /* 0x100fe20008010843 */
[----:B------:R-:W-:Y:S01]  /*6fa0*/  SHF.R.U32.HI R10, RZ, 0x8, R10 ;  /* 0x00000008ff0a7819 */ /* 0x000fe2000001160a */
[----:B------:R-:W-:Y:S01]  /*6fb0*/  FFMA.FTZ R157, R157, UR4, -R67 ;  /* 0x000000049d9d7c23 */ /* 0x000fe20008010843 */
[----:B------:R-:W-:Y:S01]  /*6fc0*/  PRMT R27, R8, 0x5410, R27 ;  /* 0x00005410081b7816 */ /* 0x000fe2000000001b */
[----:B------:R-:W-:Y:S01]  /*6fd0*/  FFMA.FTZ R158, R158, UR4, -R51 ;  /* 0x000000049e9e7c23 */ /* 0x000fe20008010833 */
[--C-:B------:R-:W-:Y:S01]  /*6fe0*/  HSET2.LE.AND R6, R6, R52.reuse, PT ;  /* 0x0000003406067233 */ /* 0x100fe20003803000 */
[----:B------:R-:W-:Y:S01]  /*6ff0*/  MUFU.EX2 R35, R35 ;  /* 0x0000002300237308 */ /* 0x000fe20000000800 */
[----:B------:R-:W-:Y:S01]  /*7000*/  PRMT R21, R21, 0x5410, R9 ;  /* 0x0000541015157816 */ /* 0x000fe20000000009 */
[----:B------:R-:W-:Y:S01]  /*7010*/  FFMA.FTZ R159, R159, UR4, -R51 ;  /* 0x000000049f9f7c23 */ /* 0x000fe20008010833 */
[----:B------:R-:W-:Y:S01]  /*7020*/  SHF.R.U32.HI R9, RZ, 0x18, R5 ;  /* 0x00000018ff097819 */ /* 0x000fe20000011605 */
[--C-:B------:R-:W-:Y:S01]  /*7030*/  FFMA.FTZ R162, R162, UR4, -R51.reuse ;  /* 0x00000004a2a27c23 */ /* 0x100fe20008010833 */
[----:B------:R-:W-:Y:S01]  /*7040*/  LOP3.LUT R25, R25, 0xff, RZ, 0xc0, !PT ;  /* 0x000000ff19197812 */ /* 0x000fe200078ec0ff */
[----:B------:R-:W-:Y:S01]  /*7050*/  FFMA.FTZ R163, R163, UR4, -R51 ;  /* 0x00000004a3a37c23 */ /* 0x000fe20008010833 */
[----:B------:R-:W-:Y:S01]  /*7060*/  PRMT R5, R7, 0x5410, R10 ;  /* 0x0000541007057816 */ /* 0x000fe2000000000a */
[----:B------:R-:W4:Y:S01]  /*7070*/  MUFU.EX2 R34, R34 ;  /* 0x0000002200227308 */ /* 0x000f220000000800 */
[----:B------:R-:W-:Y:S01]  /*7080*/  FSEL R7, R2, RZ, P0 ;  /* 0x000000ff02077208 */ /* 0x000fe20000000000 */
[--C-:B------:R-:W-:Y:S01]  /*7090*/  FFMA.FTZ R143, R143, UR4, -R67.reuse ;  /* 0x000000048f8f7c23 */ /* 0x100fe20008010843 */
[----:B------:R-:W-:Y:S01]  /*70a0*/  LOP3.LUT R22, R6, R22, RZ, 0xc0, !PT ;  /* 0x0000001606167212 */ /* 0x000fe200078ec0ff */
[----:B------:R-:W-:Y:S01]  /*70b0*/  FFMA.FTZ R141, R141, UR4, -R67 ;  /* 0x000000048d8d7c23 */ /* 0x000fe20008010843 */
[--C-:B------:R-:W-:Y:S01]  /*70c0*/  HSET2.LE.AND R27, R27, R52.reuse, PT ;  /* 0x000000341b1b7233 */ /* 0x100fe20003803000 */
[----:B------:R-:W-:Y:S01]  /*70d0*/  FADD.FTZ R136, R136, -R7 ;  /* 0x8000000788887221 */ /* 0x000fe20000010000 */
[----:B------:R-:W-:Y:S01]  /*70e0*/  PRMT R25, R25, 0x5410, R9 ;  /* 0x0000541019197816 */ /* 0x000fe20000000009 */
[----:B------:R-:W-:Y:S01]  /*70f0*/  MUFU.EX2 R42, R42 ;  /* 0x0000002a002a7308 */ /* 0x000fe20000000800 */
[----:B-1----:R-:W-:Y:S01]  /*7100*/  F2FP.BF16.F32.PACK_AB R6, R32, R33 ;  /* 0x000000212006723e */ /* 0x002fe200000010ff */
[----:B------:R-:W-:Y:S01]  /*7110*/  FMUL.FTZ R53, R136, UR4 ;  /* 0x0000000488357c20 */ /* 0x000fe20008410000 */
[----:B------:R-:W-:Y:S01]  /*7120*/  SHF.R.U32.HI R11, RZ, 0x8, R11 ;  /* 0x00000008ff0b7819 */ /* 0x000fe2000001160b */
[--C-:B------:R-:W-:Y:S01]  /*7130*/  FFMA.FTZ R59, R59, UR4, -R58.reuse ;  /* 0x000000043b3b7c23 */ /* 0x100fe2000801083a */
[----:B------:R-:W-:Y:S01]  /*7140*/  FSEL R48, R29, RZ, P1 ;  /* 0x000000ff1d307208 */ /* 0x000fe20000800000 */
[----:B------:R-:W-:Y:S01]  /*7150*/  FFMA.FTZ R57, R57, UR4, -R58 ;  /* 0x0000000439397c23 */ /* 0x000fe2000801083a */
[----:B------:R-:W-:Y:S01]  /*7160*/  LOP3.LUT R27, R27, R6, RZ, 0xc0, !PT ;  /* 0x000000061b1b7212 */ /* 0x000fe200078ec0ff */
[----:B------:R-:W-:Y:S01]  /*7170*/  MUFU.EX2 R50, R50 ;  /* 0x0000003200327308 */ /* 0x000fe20000000800 */
[--C-:B------:R-:W-:Y:S01]  /*7180*/  HSET2.LE.AND R24, R5, R52.reuse, PT ;  /* 0x0000003405187233 */ /* 0x100fe20003803000 */
[----:B------:R-:W-:Y:S01]  /*7190*/  FADD.FTZ R48, R133, -R48 ;  /* 0x8000003085307221 */ /* 0x000fe20000010000 */
[----:B------:R-:W-:Y:S01]  /*71a0*/  PRMT R4, R4, 0x5410, R11 ;  /* 0x0000541004047816 */ /* 0x000fe2000000000b */
[--C-:B------:R-:W-:Y:S01]  /*71b0*/  FFMA.FTZ R140, R140, UR4, -R67.reuse ;  /* 0x000000048c8c7c23 */ /* 0x100fe20008010843 */
[--C-:B------:R-:W-:Y:S01]  /*71c0*/  HSET2.LE.AND R23, R23, R52.reuse, PT ;  /* 0x0000003417177233 */ /* 0x100fe20003803000 */
[----:B------:R-:W-:Y:S01]  /*71d0*/  FMUL.FTZ R48, R48, UR4 ;  /* 0x0000000430307c20 */ /* 0x000fe20008410000 */
[--C-:B------:R-:W-:Y:S01]  /*71e0*/  HSET2.LE.AND R26, R26, R52.reuse, PT ;  /* 0x000000341a1a7233 */ /* 0x100fe20003803000 */
[----:B------:R-:W1:Y:S01]  /*71f0*/  MUFU.EX2 R53, R53 ;  /* 0x0000003500357308 */ /* 0x000e620000000800 */
[----:B------:R-:W-:Y:S01]  /*7200*/  F2FP.BF16.F32.PACK_AB R8, R40, R41 ;  /* 0x000000292808723e */ /* 0x000fe200000010ff */
[----:B------:R-:W-:Y:S01]  /*7210*/  FFMA.FTZ R64, R64, UR4, -R67 ;  /* 0x0000000440407c23 */ /* 0x000fe20008010843 */
[----:B---3--:R-:W-:Y:S01]  /*7220*/  F2FP.BF16.F32.PACK_AB R7, R36, R37 ;  /* 0x000000252407723e */ /* 0x008fe200000010ff */
[--C-:B------:R-:W-:Y:S01]  /*7230*/  FFMA.FTZ R63, R63, UR4, -R58.reuse ;  /* 0x000000043f3f7c23 */ /* 0x100fe2000801083a */
[----:B------:R-:W-:Y:S01]  /*7240*/  F2FP.BF16.F32.PACK_AB R6, R38, R39 ;  /* 0x000000272606723e */ /* 0x000fe200000010ff */
[----:B------:R-:W-:Y:S01]  /*7250*/  FFMA.FTZ R62, R62, UR4, -R58 ;  /* 0x000000043e3e7c23 */ /* 0x000fe2000801083a */
[--C-:B------:R-:W-:Y:S01]  /*7260*/  HSET2.LE.AND R25, R25, R52.reuse, PT ;  /* 0x0000003419197233 */ /* 0x100fe20003803000 */
[----:B------:R-:W3:Y:S01]  /*7270*/  MUFU.EX2 R48, R48 ;  /* 0x0000003000307308 */ /* 0x000ee20000000800 */
[----:B----4-:R-:W-:Y:S01]  /*7280*/  F2FP.BF16.F32.PACK_AB R5, R34, R35 ;  /* 0x000000232205723e */ /* 0x010fe200000010ff */
[--C-:B------:R-:W-:Y:S01]  /*7290*/  FFMA.FTZ R67, R210, UR4, -R51.reuse ;  /* 0x00000004d2437c23 */ /* 0x100fe20008010833 */
[----:B------:R-:W-:Y:S01]  /*72a0*/  LOP3.LUT R23, R23, R8, RZ, 0xc0, !PT ;  /* 0x0000000817177212 */ /* 0x000fe200078ec0ff */
[----:B------:R-:W-:Y:S01]  /*72b0*/  FFMA.FTZ R0, R0, UR4, -R51 ;  /* 0x0000000400007c23 */ /* 0x000fe20008010833 */
[----:B------:R-:W-:Y:S01]  /*72c0*/  LOP3.LUT R26, R26, R7, RZ, 0xc0, !PT ;  /* 0x000000071a1a7212 */ /* 0x000fe200078ec0ff */
[----:B------:R-:W4:Y:S01]  /*72d0*/  LDSM.16.MT88.4 R8, [R177+0x6000] ;  /* 0x00600000b108783b */ /* 0x000f220000004200 */
[----:B------:R-:W-:Y:S01]  /*72e0*/  LOP3.LUT R24, R24, R6, RZ, 0xc0, !PT ;  /* 0x0000000618187212 */ /* 0x000fe200078ec0ff */
[----:B------:R-:W-:Y:S01]  /*72f0*/  MUFU.EX2 R145, R145 ;  /* 0x0000009100917308 */ /* 0x000fe20000000800 */
[----:B------:R-:W-:Y:S01]  /*7300*/  LOP3.LUT R25, R25, R5, RZ, 0xc0, !PT ;  /* 0x0000000519197212 */ /* 0x000fe200078ec0ff */
[-C--:B-1----:R-:W-:Y:S01]  /*7310*/  FMUL.FTZ R80, R80, R53.reuse ;  /* 0x0000003550507220 */ /* 0x082fe20000410000 */
[--C-:B------:R-:W-:Y:S01]  /*7320*/  HSET2.LE.AND R133, R4, R52.reuse, PT ;  /* 0x0000003404857233 */ /* 0x100fe20003803000 */
[-C--:B------:R-:W-:Y:S01]  /*7330*/  FMUL.FTZ R81, R81, R53.reuse ;  /* 0x0000003551517220 */ /* 0x080fe20000410000 */
[----:B------:R-:W1:Y:S01]  /*7340*/  LDSM.16.MT88.4 R4, [R176+0x6000] ;  /* 0x00600000b004783b */ /* 0x000e620000004200 */
[----:B------:R-:W-:Y:S01]  /*7350*/  FSEL R49, R30, RZ, P2 ;  /* 0x000000ff1e317208 */ /* 0x000fe20001000000 */
[-C--:B------:R-:W-:Y:S01]  /*7360*/  FMUL.FTZ R128, R128, R53.reuse ;  /* 0x0000003580807220 */ /* 0x080fe20000410000 */
[----:B------:R-:W-:Y:S01]  /*7370*/  FSEL R54, R31, RZ, P3 ;  /* 0x000000ff1f367208 */ /* 0x000fe20001800000 */
[-C--:B---3--:R-:W-:Y:S01]  /*7380*/  FMUL.FTZ R126, R126, R48.reuse ;  /* 0x000000307e7e7220 */ /* 0x088fe20000410000 */
[-C--:B------:R-:W-:Y:S01]  /*7390*/  FMUL.FTZ R127, R127, R48.reuse ;  /* 0x000000307f7f7220 */ /* 0x080fe20000410000 */
[----:B------:R-:W-:Y:S01]  /*73a0*/  FADD.FTZ R49, R134, -R49 ;  /* 0x8000003186317221 */ /* 0x000fe20000010000 */
[-C--:B------:R-:W-:Y:S01]  /*73b0*/  FMUL.FTZ R122, R122, R48.reuse ;  /* 0x000000307a7a7220 */ /* 0x080fe20000410000 */
[----:B------:R-:W-:Y:S01]  /*73c0*/  FADD.FTZ R54, R135, -R54 ;  /* 0x8000003687367221 */ /* 0x000fe20000010000 */
[-C--:B------:R-:W-:Y:S01]  /*73d0*/  FMUL.FTZ R123, R123, R48.reuse ;  /* 0x000000307b7b7220 */ /* 0x080fe20000410000 */
[----:B------:R-:W-:Y:S01]  /*73e0*/  FMUL.FTZ R49, R49, UR4 ;  /* 0x0000000431317c20 */ /* 0x000fe20008410000 */
[-C--:B------:R-:W-:Y:S01]  /*73f0*/  FMUL.FTZ R110, R110, R48.reuse ;  /* 0x000000306e6e7220 */ /* 0x080fe20000410000 */
[----:B------:R-:W-:Y:S01]  /*7400*/  FMUL.FTZ R54, R54, UR4 ;  /* 0x0000000436367c20 */ /* 0x000fe20008410000 */
[-C--:B------:R-:W-:Y:S01]  /*7410*/  FMUL.FTZ R111, R111, R48.reuse ;  /* 0x000000306f6f7220 */ /* 0x080fe20000410000 */
[-C--:B------:R-:W-:Y:S01]  /*7420*/  FMUL.FTZ R106, R106, R48.reuse ;  /* 0x000000306a6a7220 */ /* 0x080fe20000410000 */
[-C--:B------:R-:W-:Y:S01]  /*7430*/  FMUL.FTZ R107, R107, R48.reuse ;  /* 0x000000306b6b7220 */ /* 0x080fe20000410000 */
[----:B------:R-:W3:Y:S01]  /*7440*/  MUFU.EX2 R49, R49 ;  /* 0x0000003100317308 */ /* 0x000ee20000000800 */
[-C--:B------:R-:W-:Y:S01]  /*7450*/  FMUL.FTZ R78, R78, R48.reuse ;  /* 0x000000304e4e7220 */ /* 0x080fe20000410000 */
[-C--:B------:R-:W-:Y:S01]  /*7460*/  FMUL.FTZ R79, R79, R48.reuse ;  /* 0x000000304f4f7220 */ /* 0x080fe20000410000 */
[-C--:B------:R-:W-:Y:S01]  /*7470*/  FMUL.FTZ R102, R102, R48.reuse ;  /* 0x0000003066667220 */ /* 0x080fe20000410000 */
[-C--:B------:R-:W-:Y:S01]  /*7480*/  FMUL.FTZ R103, R103, R48.reuse ;  /* 0x0000003067677220 */ /* 0x080fe20000410000 */
[-C--:B------:R-:W-:Y:S01]  /*7490*/  FMUL.FTZ R86, R86, R48.reuse ;  /* 0x0000003056567220 */ /* 0x080fe20000410000 */
[-C--:B------:R-:W-:Y:S01]  /*74a0*/  FMUL.FTZ R87, R87, R48.reuse ;  /* 0x0000003057577220 */ /* 0x080fe20000410000 */
[-C--:B------:R-:W-:Y:S01]  /*74b0*/  FMUL.FTZ R90, R90, R48.reuse ;  /* 0x000000305a5a7220 */ /* 0x080fe20000410000 */
[----:B------:R-:W5:Y:S01]  /*74c0*/  MUFU.EX2 R54, R54 ;  /* 0x0000003600367308 */ /* 0x000f620000000800 */
[----:B------:R-:W-:Y:S01]  /*74d0*/  FMUL.FTZ R91, R91, R48 ;  /* 0x000000305b5b7220 */ /* 0x000fe20000410000 */
[----:B------:R-:W-:Y:S01]  /*74e0*/  LOP3.LUT R232, R233, UR19, R234, 0x96, !PT ;  /* 0x00000013e9e87c12 */ /* 0x000fe2000f8e96ea */
[-C--:B------:R-:W-:Y:S01]  /*74f0*/  FMUL.FTZ R129, R129, R53.reuse ;  /* 0x0000003581817220 */ /* 0x080fe20000410000 */
[----:B------:R-:W-:Y:S01]  /*7500*/  HSET2.LE.AND R21, R21, R52, PT ;  /* 0x0000003415157233 */ /* 0x000fe20003803000 */
[----:B------:R-:W-:Y:S01]  /*7510*/  FMUL.FTZ R96, R96, R53 ;  /* 0x0000003560607220 */ /* 0x000fe20000410000 */
[----:B------:R-:W-:Y:S01]  /*7520*/  F2FP.BF16.F32.PACK_AB R134, R47, R28 ;  /* 0x0000001c2f86723e */ /* 0x000fe200000010ff */
[----:B------:R-:W-:Y:S01]  /*7530*/  IMAD.WIDE.U32 R232, R232, -0x2daee0ad, RZ ;  /* 0xd2511f53e8e87825 */ /* 0x000fe200078e00ff */
[----:B------:R-:W-:-:S03]  /*7540*/  F2FP.BF16.F32.PACK_AB R135, R50, R42 ;  /* 0x0000002a3287723e */ /* 0x000fc600000010ff */
        /* <DEDUP_REMOVED lines=16> */
[C---:B------:R-:W-:Y:S01]  /*7650*/  HMMA.16816.F32.BF16 R124, R24.reuse, R16, R124 ;  /* 0x00000010187c723c */ /* 0x040fe2000004187c */
[----:B------:R-:W-:Y:S01]  /*7660*/  LOP3.LUT R20, R133, R134, RZ, 0xc0, !PT ;  /* 0x0000008685147212 */ /* 0x000fe200078ec0ff */
[-C--:B-----5:R-:W-:Y:S01]  /*7670*/  FMUL.FTZ R82, R82, R54.reuse ;  /* 0x0000003652527220 */ /* 0x0a0fe20000410000 */
[----:B------:R-:W-:Y:S01]  /*7680*/  LOP3.LUT R21, R21, R135, RZ, 0xc0, !PT ;  /* 0x0000008715157212 */ /* 0x000fe200078ec0ff */
[-C--:B------:R-:W-:Y:S01]  /*7690*/  FMUL.FTZ R83, R83, R54.reuse ;  /* 0x0000003653537220 */ /* 0x080fe20000410000 */
[----:B------:R-:W-:Y:S01]  /*76a0*/  LOP3.LUT R152, R233, UR28, R152, 0x96, !PT ;  /* 0x0000001ce9987c12 */ /* 0x000fe2000f8e9698 */
[C---:B------:R-:W-:Y:S01]  /*76b0*/  HMMA.16816.F32.BF16 R120, R24.reuse, R18, R120 ;  /* 0x000000121878723c */ /* 0x040fe20000041878 */
[----:B------:R-:W3:Y:S01]  /*76c0*/  MUFU.EX2 R144, R144 ;  /* 0x0000009000907308 */ /* 0x000ee20000000800 */
[----:B------:R-:W-:Y:S01]  /*76d0*/  LOP3.LUT R134, R225, UR25, R218, 0x96, !PT ;  /* 0x00000019e1867c12 */ /* 0x000fe2000f8e96da */
[-C--:B------:R-:W-:Y:S01]  /*76e0*/  FMUL.FTZ R130, R130, R54.reuse ;  /* 0x0000003682827220 */ /* 0x080fe20000410000 */
[----:B------:R-:W-:Y:S01]  /*76f0*/  LOP3.LUT R214, R215, UR19, R216, 0x96, !PT ;  /* 0x00000013d7d67c12 */ /* 0x000fe2000f8e96d8 */
[-C--:B------:R-:W-:Y:S01]  /*7700*/  FMUL.FTZ R131, R131, R54.reuse ;  /* 0x0000003683837220 */ /* 0x080fe20000410000 */
[C---:B--2---:R-:W-:Y:S01]  /*7710*/  HMMA.16816.F32.BF16 R108, R24.reuse, R12, R108 ;  /* 0x0000000c186c723c */ /* 0x044fe2000004186c */
[----:B------:R-:W-:Y:S01]  /*7720*/  IMAD.WIDE.U32 R134, R134, -0x2daee0ad, RZ ;  /* 0xd2511f5386867825 */ /* 0x000fe200078e00ff */
[----:B------:R-:W-:Y:S01]  /*7730*/  LOP3.LUT R236, R219, UR27, R236, 0x96, !PT ;  /* 0x0000001bdbec7c12 */ /* 0x000fe2000f8e96ec */
[----:B------:R-:W-:Y:S01]  /*7740*/  MUFU.EX2 R60, R60 ;  /* 0x0000003c003c7308 */ /* 0x000fe20000000800 */
[----:B------:R-:W-:Y:S01]  /*7750*/  LOP3.LUT R218, R207, UR25, R218, 0x96, !PT ;  /* 0x00000019cfda7c12 */ /* 0x000fe2000f8e96da */
[----:B------:R-:W-:Y:S01]  /*7760*/  IMAD.WIDE.U32 R214, R214, -0x2daee0ad, RZ ;  /* 0xd2511f53d6d67825 */ /* 0x000fe200078e00ff */
[C---:B------:R-:W-:Y:S03]  /*7770*/  HMMA.16816.F32.BF16 R104, R24.reuse, R14, R104 ;  /* 0x0000000e1868723c */ /* 0x040fe60000041868 */
[-C--:B------:R-:W-:Y:S01]  /*7780*/  FMUL.FTZ R97, R97, R53.reuse ;  /* 0x0000003561617220 */ /* 0x080fe20000410000 */
[-C--:B------:R-:W-:Y:S01]  /*7790*/  FMUL.FTZ R98, R98, R54.reuse ;  /* 0x0000003662627220 */ /* 0x080fe20000410000 */
[-C--:B------:R-:W-:Y:S01]  /*77a0*/  FMUL.FTZ R99, R99, R54.reuse ;  /* 0x0000003663637220 */ /* 0x080fe20000410000 */
[----:B------:R-:W-:Y:S01]  /*77b0*/  LOP3.LUT R207, R215, UR28, R154, 0x96, !PT ;  /* 0x0000001cd7cf7c12 */ /* 0x000fe2000f8e969a */
[----:B------:R-:W2:Y:S01]  /*77c0*/  MUFU.EX2 R65, R65 ;  /* 0x0000004100417308 */ /* 0x000ea20000000800 */
[C---:B----4-:R-:W-:Y:S01]  /*77d0*/  HMMA.16816.F32.BF16 R76, R24.reuse, R8, R76 ;  /* 0x00000008184c723c */ /* 0x050fe2000004184c */
        /* <DEDUP_REMOVED lines=10> */
[----:B------:R-:W-:Y:S01]  /*7880*/  FMUL.FTZ R73, R73, R53 ;  /* 0x0000003549497220 */ /* 0x000fe20000410000 */
[C---:B-1----:R-:W-:Y:S01]  /*7890*/  HMMA.16816.F32.BF16 R84, R24.reuse, R4, R84 ;  /* 0x000000041854723c */ /* 0x042fe20000041854 */
[-C--:B------:R-:W-:Y:S01]  /*78a0*/  FMUL.FTZ R74, R74, R54.reuse ;  /* 0x000000364a4a7220 */ /* 0x080fe20000410000 */
[-C--:B------:R-:W-:Y:S01]  /*78b0*/  FMUL.FTZ R75, R75, R54.reuse ;  /* 0x000000364b4b7220 */ /* 0x080fe20000410000 */
[----:B---3--:R-:W-:Y:S01]  /*78c0*/  F2FP.BF16.F32.PACK_AB R154, R144, R145 ;  /* 0x00000091909a723e */ /* 0x008fe200000010ff */
[----:B------:R-:W-:Y:S01]  /*78d0*/  MUFU.EX2 R66, R66 ;  /* 0x0000004200427308 */ /* 0x000fe20000000800 */
[-C--:B------:R-:W-:Y:S01]  /*78e0*/  FMUL.FTZ R68, R68, R53.reuse ;  /* 0x0000003544447220 */ /* 0x080fe20000410000 */
[----:B------:R-:W-:Y:S01]  /*78f0*/  HMMA.16816.F32.BF16 R88, R24, R6, R88 ;  /* 0x000000061858723c */ /* 0x000fe20000041858 */
[-C--:B------:R-:W-:Y:S01]  /*7900*/  FMUL.FTZ R69, R69, R53.reuse ;  /* 0x0000003545457220 */ /* 0x080fe20000410000 */
[-C--:B------:R-:W-:Y:S01]  /*7910*/  FMUL.FTZ R70, R70, R54.reuse ;  /* 0x0000003646467220 */ /* 0x080fe20000410000 */
[----:B------:R-:W-:Y:S01]  /*7920*/  FMUL.FTZ R71, R71, R54 ;  /* 0x0000003647477220 */ /* 0x000fe20000410000 */
[-C--:B------:R-:W-:Y:S01]  /*7930*/  FMUL.FTZ R92, R92, R53.reuse ;  /* 0x000000355c5c7220 */ /* 0x080fe20000410000 */
[----:B------:R-:W-:Y:S01]  /*7940*/  FMUL.FTZ R93, R93, R53 ;  /* 0x000000355d5d7220 */ /* 0x000fe20000410000 */
[C---:B------:R-:W-:Y:S01]  /*7950*/  HMMA.16816.F32.BF16 R80, R20.reuse, R10, R80 ;  /* 0x0000000a1450723c */ /* 0x040fe20000041850 */
[----:B------:R-:W-:Y:S01]  /*7960*/  LOP3.LUT R24, R219, UR27, R147, 0x96, !PT ;  /* 0x0000001bdb187c12 */ /* 0x000fe2000f8e9693 */
[--C-:B------:R-:W-:Y:S01]  /*7970*/  FFMA.FTZ R147, R146, UR4, -R58.reuse ;  /* 0x0000000492937c23 */ /* 0x100fe2000801083a */
[----:B------:R-:W-:Y:S01]  /*7980*/  FFMA.FTZ R146, R213, UR4, -R58 ;  /* 0x00000004d5927c23 */ /* 0x000fe2000801083a */
[----:B------:R-:W-:Y:S01]  /*7990*/  IMAD.WIDE.U32 R218, R218, -0x2daee0ad, RZ ;  /* 0xd2511f53dada7825 */ /* 0x000fe200078e00ff */
[----:B------:R-:W-:Y:S01]  /*79a0*/  MUFU.EX2 R142, R142 ;  /* 0x0000008e008e7308 */ /* 0x000fe20000000800 */
[----:B------:R-:W-:Y:S01]  /*79b0*/  HMMA.16816.F32.BF16 R128, R20, R16, R128 ;  /* 0x000000101480723c */ /* 0x000fe20000041880 */
[----:B------:R-:W-:Y:S01]  /*79c0*/  SHF.R.U32.HI R10, RZ, 0x10, R152 ;  /* 0x00000010ff0a7819 */ /* 0x000fe20000011698 */
[----:B------:R-:W-:Y:S01]  /*79d0*/  IMAD.WIDE.U32 R24, R24, -0x2daee0ad, RZ ;  /* 0xd2511f5318187825 */ /* 0x000fe200078e00ff */
[----:B------:R-:W-:-:S03]  /*79e0*/  LOP3.LUT R11, R152, 0xffff, RZ, 0xc0, !PT ;  /* 0x0000ffff980b7812 */ /* 0x000fc600078ec0ff */
[-C--:B------:R-:W-:Y:S01]  /*79f0*/  FMUL.FTZ R94, R94, R54.reuse ;  /* 0x000000365e5e7220 */ /* 0x080fe20000410000 */
[----:B------:R-:W-:Y:S01]  /*7a00*/  LOP3.LUT R10, R10, 0xff, RZ, 0xc0, !PT ;  /* 0x000000ff0a0a7812 */ /* 0x000fe200078ec0ff */
[C---:B------:R-:W-:Y:S01]  /*7a10*/  HMMA.16816.F32.BF16 R96, R20.reuse, R4, R96 ;  /* 0x000000041460723c */ /* 0x040fe20000041860 */
[----:B------:R-:W-:Y:S01]  /*7a20*/  LOP3.LUT R226, R25, UR24, R226, 0x96, !PT ;  /* 0x0000001819e27c12 */ /* 0x000fe2000f8e96e2 */
[----:B------:R-:W-:Y:S01]  /*7a30*/  IMAD.WIDE.U32 R16, R236, -0x2daee0ad, RZ ;  /* 0xd2511f53ec107825 */ /* 0x000fe200078e00ff */
[----:B------:R-:W-:Y:S01]  /*7a40*/  SHF.R.U32.HI R25, RZ, 0x18, R152 ;  /* 0x00000018ff197819 */ /* 0x000fe20000011698 */
[----:B------:R-:W-:Y:S01]  /*7a50*/  MUFU.EX2 R147, R147 ;  /* 0x0000009300937308 */ /* 0x000fe20000000800 */
[----:B------:R-:W-:Y:S01]  /*7a60*/  LOP3.LUT R133, R135, UR22, R24, 0x96, !PT ;  /* 0x0000001687857c12 */ /* 0x000fe2000f8e9618 */
[----:B------:R-:W-:Y:S01]  /*7a70*/  FMUL.FTZ R95, R95, R54 ;  /* 0x000000365f5f7220 */ /* 0x000fe20000410000 */
[----:B------:R-:W-:Y:S01]  /*7a80*/  PRMT R25, R10, 0x5410, R25 ;  /* 0x000054100a197816 */ /* 0x000fe20000000019 */
[C---:B------:R-:W-:Y:S01]  /*7a90*/  HMMA.16816.F32.BF16 R116, R20.reuse, R18, R116 ;  /* 0x000000121474723c */ /* 0x040fe20000041874 */
[----:B------:R-:W-:Y:S01]  /*7aa0*/  LOP3.LUT R24, R152, 0xff, RZ, 0xc0, !PT ;  /* 0x000000ff98187812 */ /* 0x000fe200078ec0ff */
[----:B------:R-:W-:Y:S01]  /*7ab0*/  IMAD.WIDE.U32 R226, R226, -0x326172a9, RZ ;  /* 0xcd9e8d57e2e27825 */ /* 0x000fe200078e00ff */
[----:B------:R-:W-:Y:S01]  /*7ac0*/  SHF.R.U32.HI R11, RZ, 0x8, R11 ;  /* 0x00000008ff0b7819 */ /* 0x000fe2000001160b */
[----:B------:R-:W1:Y:S01]  /*7ad0*/  MUFU.EX2 R146, R146 ;  /* 0x0000009200927308 */ /* 0x000e620000000800 */
[--C-:B------:R-:W-:Y:S01]  /*7ae0*/  HSET2.LE.AND R25, R25, R52.reuse, PT ;  /* 0x0000003419197233 */ /* 0x100fe20003803000 */
[C---:B------:R-:W-:Y:S01]  /*7af0*/  HMMA.16816.F32.BF16 R112, R20.reuse, R12, R112 ;  /* 0x0000000c1470723c */ /* 0x040fe20000041870 */
[----:B------:R-:W-:Y:S01]  /*7b00*/  PRMT R24, R24, 0x5410, R11 ;  /* 0x0000541018187816 */ /* 0x000fe2000000000b */
[----:B------:R-:W-:Y:S01]  /*7b10*/  FFMA.FTZ R152, R205, UR4, -R55 ;  /* 0x00000004cd987c23 */ /* 0x000fe20008010837 */
[----:B------:R-:W-:Y:S01]  /*7b20*/  LOP3.LUT R135, R17, UR24, R228, 0x96, !PT ;  /* 0x0000001811877c12 */ /* 0x000fe2000f8e96e4 */
[----:B------:R-:W-:Y:S01]  /*7b30*/  FFMA.FTZ R28, R202, R53, R28 ;  /* 0x00000035ca1c7223 */ /* 0x000fe2000001001c */
[----:B------:R-:W-:Y:S01]  /*7b40*/  LOP3.LUT R25, R25, R154, RZ, 0xc0, !PT ;  /* 0x0000009a19197212 */ /* 0x000fe200078ec0ff */
[----:B------:R-:W-:Y:S01]  /*7b50*/  FFMA.FTZ R154, R169, UR4, -R51 ;  /* 0x00000004a99a7c23 */ /* 0x000fe20008010833 */
[----:B------:R-:W-:Y:S01]  /*7b60*/  HSET2.LE.AND R24, R24, R52, PT ;  /* 0x0000003418187233 */ /* 0x000fe20003803000 */
[C---:B------:R-:W-:Y:S01]  /*7b70*/  HMMA.16816.F32.BF16 R72, R20.reuse, R8, R72 ;  /* 0x000000081448723c */ /* 0x040fe20000041848 */
[----:B------:R-:W-:Y:S01]  /*7b80*/  LOP3.LUT R136, R219, UR22, R16, 0x96, !PT ;  /* 0x00000016db887c12 */ /* 0x000fe2000f8e9610 */
[----:B------:R-:W-:Y:S01]  /*7b90*/  MUFU.EX2 R155, R155 ;  /* 0x0000009b009b7308 */ /* 0x000fe20000000800 */
[----:B--2---:R-:W-:Y:S01]  /*7ba0*/  F2FP.BF16.F32.PACK_AB R4, R65, R60 ;  /* 0x0000003c4104723e */ /* 0x004fe200000010ff */
[----:B------:R-:W2:Y:S01]  /*7bb0*/  LDSM.16.MT88.4 R16, [R179+0x6800] ;  /* 0x00680000b310783b */ /* 0x000ea20000004200 */
[----:B------:R-:W-:Y:S01]  /*7bc0*/  LOP3.LUT R13, R232, 0xffff, RZ, 0xc0, !PT ;  /* 0x0000ffffe80d7812 */ /* 0x000fe200078ec0ff */
[C---:B------:R-:W-:Y:S01]  /*7bd0*/  HMMA.16816.F32.BF16 R68, R20.reuse, R14, R68 ;  /* 0x0000000e1444723c */ /* 0x040fe20000041844 */
[--C-:B------:R-:W-:Y:S01]  /*7be0*/  SHF.R.U32.HI R8, RZ, 0x10, R232.reuse ;  /* 0x00000010ff087819 */ /* 0x100fe200000116e8 */
[----:B------:R-:W-:Y:S01]  /*7bf0*/  IMAD.WIDE.U32 R212, R136, -0x326172a9, RZ ;  /* 0xcd9e8d5788d47825 */ /* 0x000fe200078e00ff */
[----:B------:R-:W-:Y:S01]  /*7c00*/  LOP3.LUT R24, R24, R4, RZ, 0xc0, !PT ;  /* 0x0000000418187212 */ /* 0x000fe200078ec0ff */
[----:B------:R-:W-:Y:S01]  /*7c10*/  MUFU.EX2 R154, R154 ;  /* 0x0000009a009a7308 */ /* 0x000fe20000000800 */
[----:B------:R-:W-:Y:S01]  /*7c20*/  LOP3.LUT R9, R232, 0xff, RZ, 0xc0, !PT ;  /* 0x000000ffe8097812 */ /* 0x000fe200078ec0ff */
[----:B------:R-:W-:Y:S01]  /*7c30*/  HMMA.16816.F32.BF16 R92, R20, R6, R92 ;  /* 0x00000006145c723c */ /* 0x000fe2000004185c */
[----:B------:R-:W-:Y:S01]  /*7c40*/  SHF.R.U32.HI R12, RZ, 0x18, R232 ;  /* 0x00000018ff0c7819 */ /* 0x000fe200000116e8 */
[----:B------:R-:W-:Y:S01]  /*7c50*/  FFMA.FTZ R42, R201, R54, R42 ;  /* 0x00000036c92a7223 */ /* 0x000fe2000001002a */
[----:B------:R-:W-:Y:S01]  /*7c60*/  SHF.R.U32.HI R13, RZ, 0x8, R13 ;  /* 0x00000008ff0d7819 */ /* 0x000fe2000001160d */
[----:B------:R-:W-:Y:S01]  /*7c70*/  FFMA.FTZ R39, R200, R49, R39 ;  /* 0x00000031c8277223 */ /* 0x000fe20000010027 */
[----:B------:R-:W-:Y:S01]  /*7c80*/  LOP3.LUT R8, R8, 0xff, RZ, 0xc0, !PT ;  /* 0x000000ff08087812 */ /* 0x000fe200078ec0ff */
[----:B------:R-:W-:Y:S01]  /*7c90*/  MUFU.EX2 R56, R56 ;  /* 0x0000003800387308 */ /* 0x000fe20000000800 */
[----:B------:R-:W-:Y:S01]  /*7ca0*/  LOP3.LUT R4, R214, 0xffff, RZ, 0xc0, !PT ;  /* 0x0000ffffd6047812 */ /* 0x000fe200078ec0ff */
[----:B------:R-:W-:Y:S01]  /*7cb0*/  FFMA.FTZ R35, R199, R48, R35 ;  /* 0x00000030c7237223 */ /* 0x000fe20000010023 */
[----:B------:R-:W-:Y:S01]  /*7cc0*/  SHF.R.U32.HI R23, RZ, 0x10, R214 ;  /* 0x00000010ff177819 */ /* 0x000fe200000116d6 */
[----:B------:R-:W-:Y:S01]  /*7cd0*/  FADD.FTZ R28, R47, R28 ;  /* 0x0000001c2f1c7221 */ /* 0x000fe20000010000 */
[----:B------:R-:W-:Y:S01]  /*7ce0*/  PRMT R9, R9, 0x5410, R13 ;  /* 0x0000541009097816 */ /* 0x000fe2000000000d */
[----:B------:R-:W-:Y:S01]  /*7cf0*/  FADD.FTZ R42, R50, R42 ;  /* 0x0000002a322a7221 */ /* 0x000fe20000010000 */
[----:B------:R-:W-:Y:S01]  /*7d00*/  PRMT R8, R8, 0x5410, R12 ;  /* 0x0000541008087816 */ /* 0x000fe2000000000c */
[----:B------:R-:W-:Y:S01]  /*7d10*/  MUFU.EX2 R61, R61 ;  /* 0x0000003d003d7308 */ /* 0x000fe20000000800 */
[----:B------:R-:W-:Y:S01]  /*7d20*/  LOP3.LUT R20, R214, 0xff, RZ, 0xc0, !PT ;  /* 0x000000ffd6147812 */ /* 0x000fe200078ec0ff */
[----:B------:R-:W3:Y:S01]  /*7d30*/  LDSM.16.MT88.4 R12, [R178+0x6800] ;  /* 0x00680000b20c783b */ /* 0x000ee20000004200 */
[----:B------:R-:W-:Y:S01]  /*7d40*/  SHF.R.U32.HI R21, RZ, 0x8, R4 ;  /* 0x00000008ff157819 */ /* 0x000fe20000011604 */
[----:B------:R-:W-:Y:S01]  /*7d50*/  FADD.FTZ R39, R38, R39 ;  /* 0x0000002726277221 */ /* 0x000fe20000010000 */
[----:B------:R-:W-:Y:S01]  /*7d60*/  LOP3.LUT R169, R207, 0xffff, RZ, 0xc0, !PT ;  /* 0x0000ffffcfa97812 */ /* 0x000fe200078ec0ff */
[----:B------:R-:W-:Y:S01]  /*7d70*/  FADD.FTZ R35, R34, R35 ;  /* 0x0000002322237221 */ /* 0x000fe20000010000 */
[----:B------:R-:W-:Y:S01]  /*7d80*/  SHF.R.U32.HI R22, RZ, 0x18, R214 ;  /* 0x00000018ff167819 */ /* 0x000fe200000116d6 */
[----:B------:R-:W4:Y:S01]  /*7d90*/  MUFU.EX2 R44, R44 ;  /* 0x0000002c002c7308 */ /* 0x000f220000000800 */
[----:B------:R-:W-:Y:S01]  /*7da0*/  LOP3.LUT R23, R23, 0xff, RZ, 0xc0, !PT ;  /* 0x000000ff17177812 */ /* 0x000fe200078ec0ff */
[----:B------:R-:W-:Y:S01]  /*7db0*/  IMAD.WIDE.U32 R214, R133, -0x326172a9, RZ ;  /* 0xcd9e8d5785d67825 */ /* 0x000fe200078e00ff */
[----:B------:R-:W-:-:S03]  /*7dc0*/  PRMT R20, R20, 0x5410, R21 ;  /* 0x0000541014147816 */ /* 0x000fc60000000015 */
[----:B------:R-:W-:Y:S01]  /*7dd0*/  FADD.FTZ R28, R46, R28 ;  /* 0x0000001c2e1c7221 */ /* 0x000fe20000010000 */
[--C-:B------:R-:W-:Y:S01]  /*7de0*/  HSET2.LE.AND R9, R9, R52.reuse, PT ;  /* 0x0000003409097233 */ /* 0x100fe20003803000 */
[----:B------:R-:W-:Y:S01]  /*7df0*/  FADD.FTZ R42, R41, R42 ;  /* 0x0000002a292a7221 */ /* 0x000fe20000010000 */
[--C-:B------:R-:W-:Y:S01]  /*7e00*/  HSET2.LE.AND R27, R8, R52.reuse, PT ;  /* 0x00000034081b7233 */ /* 0x100fe20003803000 */
[----:B------:R-:W-:Y:S01]  /*7e10*/  MUFU.EX2 R43, R43 ;  /* 0x0000002b002b7308 */ /* 0x000fe20000000800 */
[----:B-1----:R-:W-:Y:S01]  /*7e20*/  F2FP.BF16.F32.PACK_AB R5, R146, R147 ;  /* 0x000000939205723e */ /* 0x002fe200000010ff */
[----:B------:R-:W-:Y:S01]  /*7e30*/  FADD.FTZ R39, R37, R39 ;  /* 0x0000002725277221 */ /* 0x000fe20000010000 */
[----:B------:R-:W-:Y:S01]  /*7e40*/  LOP3.LUT R21, R207, 0xff, RZ, 0xc0, !PT ;  /* 0x000000ffcf157812 */ /* 0x000fe200078ec0ff */
[----:B------:R-:W-:Y:S01]  /*7e50*/  FADD.FTZ R35, R33, R35 ;  /* 0x0000002321237221 */ /* 0x000fe20000010000 */
[----:B------:R-:W-:Y:S01]  /*7e60*/  SHF.R.U32.HI R169, RZ, 0x8, R169 ;  /* 0x00000008ffa97819 */ /* 0x000fe200000116a9 */
[----:B------:R-:W-:Y:S01]  /*7e70*/  FADD.FTZ R28, R45, R28 ;  /* 0x0000001c2d1c7221 */ /* 0x000fe20000010000 */
[----:B------:R-:W-:Y:S01]  /*7e80*/  F2FP.BF16.F32.PACK_AB R26, R142, R66 ;  /* 0x000000428e1a723e */ /* 0x000fe200000010ff */
[----:B------:R-:W1:Y:S01]  /*7e90*/  MUFU.EX2 R150, R150 ;  /* 0x0000009600967308 */ /* 0x000e620000000800 */
[----:B------:R-:W-:Y:S01]  /*7ea0*/  PRMT R22, R23, 0x5410, R22 ;  /* 0x0000541017167816 */ /* 0x000fe20000000016 */
[----:B------:R-:W-:Y:S01]  /*7eb0*/  FADD.FTZ R42, R40, R42 ;  /* 0x0000002a282a7221 */ /* 0x000fe20000010000 */
[----:B------:R-:W-:Y:S01]  /*7ec0*/  SHF.R.U32.HI R23, RZ, 0x10, R207 ;  /* 0x00000010ff177819 */ /* 0x000fe200000116cf */
[----:B------:R-:W-:Y:S01]  /*7ed0*/  FADD.FTZ R39, R36, R39 ;  /* 0x0000002724277221 */ /* 0x000fe20000010000 */
[----:B------:R-:W-:Y:S01]  /*7ee0*/  PRMT R21, R21, 0x5410, R169 ;  /* 0x0000541015157816 */ /* 0x000fe200000000a9 */
[----:B------:R-:W-:Y:S01]  /*7ef0*/  FADD.FTZ R35, R32, R35 ;  /* 0x0000002320237221 */ /* 0x000fe20000010000 */
[----:B------:R-:W-:Y:S01]  /*7f00*/  LOP3.LUT R26, R9, R26, RZ, 0xc0, !PT ;  /* 0x0000001a091a7212 */ /* 0x000fe200078ec0ff */
[----:B------:R-:W5:Y:S01]  /*7f10*/  MUFU.EX2 R167, R167 ;  /* 0x000000a700a77308 */ /* 0x000f620000000800 */
[----:B------:R-:W-:Y:S01]  /*7f20*/  LOP3.LUT R27, R27, R5, RZ, 0xc0, !PT ;  /* 0x000000051b1b7212 */ /* 0x000fe200078ec0ff */
[----:B------:R-:W5:Y:S01]  /*7f30*/  LDSM.16.MT88.4 R8, [R177+0x6800] ;  /* 0x00680000b108783b */ /* 0x000f620000004200 */
[--C-:B------:R-:W-:Y:S01]  /*7f40*/  HSET2.LE.AND R169, R20, R52.reuse, PT ;  /* 0x0000003414a97233 */ /* 0x100fe20003803000 */
[----:B----4-:R-:W-:Y:S01]  /*7f50*/  FADD.FTZ R28, R44, R28 ;  /* 0x0000001c2c1c7221 */ /* 0x010fe20000010000 */
[----:B------:R-:W-:Y:S01]  /*7f60*/  SHF.R.U32.HI R207, RZ, 0x18, R207 ;  /* 0x00000018ffcf7819 */ /* 0x000fe200000116cf */
[----:B------:R-:W4:Y:S01]  /*7f70*/  LDSM.16.MT88.4 R4, [R176+0x6800] ;  /* 0x00680000b004783b */ /* 0x000f220000004200 */
[----:B------:R-:W-:Y:S01]  /*7f80*/  LOP3.LUT R23, R23, 0xff, RZ, 0xc0, !PT ;  /* 0x000000ff17177812 */ /* 0x000fe200078ec0ff */
[C---:B--2---:R-:W-:Y:S01]  /*7f90*/  HMMA.16816.F32.BF16 R124, R24.reuse, R16, R124 ;  /* 0x00000010187c723c */ /* 0x044fe2000004187c */
[--C-:B------:R-:W-:Y:S01]  /*7fa0*/  HSET2.LE.AND R20, R22, R52.reuse, PT ;  /* 0x0000003416147233 */ /* 0x100fe20003803000 */
[----:B------:R-:W2:Y:S01]  /*7fb0*/  MUFU.EX2 R166, R166 ;  /* 0x000000a600a67308 */ /* 0x000ea20000000800 */
[----:B------:R-:W-:Y:S01]  /*7fc0*/  F2FP.BF16.F32.PACK_AB R170, R155, R154 ;  /* 0x0000009a9baa723e */ /* 0x000fe200000010ff */
[----:B-1----:R-:W-:Y:S01]  /*7fd0*/  FADD.FTZ R42, R150, R42 ;  /* 0x0000002a962a7221 */ /* 0x002fe20000010000 */
[----:B------:R-:W-:Y:S01]  /*7fe0*/  PRMT R207, R23, 0x5410, R207 ;  /* 0x0000541017cf7816 */ /* 0x000fe200000000cf */
[C---:B---3--:R-:W-:Y:S01]  /*7ff0*/  HMMA.16816.F32.BF16 R104, R24.reuse, R14, R104 ;  /* 0x0000000e1868723c */ /* 0x048fe20000041868 */
[----:B------:R-:W-:Y:S01]  /*8000*/  F2FP.BF16.F32.PACK_AB R22, R61, R56 ;  /* 0x000000383d16723e */ /* 0x000fe200000010ff */
[----:B------:R-:W-:Y:S01]  /*8010*/  FADD.FTZ R39, R60, R39 ;  /* 0x000000273c277221 */ /* 0x000fe20000010000 */
[----:B------:R-:W-:Y:S01]  /*8020*/  LOP3.LUT R23, R20, R170, RZ, 0xc0, !PT ;  /* 0x000000aa14177212 */ /* 0x000fe200078ec0ff */
[----:B------:R-:W-:Y:S01]  /*8030*/  MUFU.EX2 R165, R165 ;  /* 0x000000a500a57308 */ /* 0x000fe20000000800 */
[--C-:B------:R-:W-:Y:S01]  /*8040*/  HSET2.LE.AND R20, R21, R52.reuse, PT ;  /* 0x0000003415147233 */ /* 0x100fe20003803000 */
[C---:B------:R-:W-:Y:S01]  /*8050*/  HMMA.16816.F32.BF16 R120, R24.reuse, R18, R120 ;  /* 0x000000121878723c */ /* 0x040fe20000041878 */
[----:B------:R-:W-:Y:S01]  /*8060*/  F2FP.BF16.F32.PACK_AB R170, R43, R44 ;  /* 0x0000002c2baa723e */ /* 0x000fe200000010ff */
[----:B------:R-:W-:Y:S01]  /*8070*/  FADD.FTZ R35, R145, R35 ;  /* 0x0000002391237221 */ /* 0x000fe20000010000 */
[----:B------:R-:W-:Y:S01]  /*8080*/  LOP3.LUT R22, R169, R22, RZ, 0xc0, !PT ;  /* 0x00000016a9167212 */ /* 0x000fe200078ec0ff */
[----:B------:R-:W-:Y:S01]  /*8090*/  FADD.FTZ R28, R43, R28 ;  /* 0x0000001c2b1c7221 */ /* 0x000fe20000010000 */
[----:B------:R-:W-:Y:S01]  /*80a0*/  HSET2.LE.AND R21, R207, R52, PT ;  /* 0x00000034cf157233 */ /* 0x000fe20003803000 */
[----:B------:R-:W1:Y:S01]  /*80b0*/  MUFU.EX2 R156, R156 ;  /* 0x0000009c009c7308 */ /* 0x000e620000000800 */
[----:B-----5:R-:W-:Y:S01]  /*80c0*/  F2FP.BF16.F32.PACK_AB R169, R167, R150 ;  /* 0x00000096a7a9723e */ /* 0x020fe200000010ff */
[----:B------:R-:W-:Y:S01]  /*80d0*/  HMMA.16816.F32.BF16 R108, R24, R12, R108 ;  /* 0x0000000c186c723c */ /* 0x000fe2000004186c */
[----:B------:R-:W-:Y:S01]  /*80e0*/  LOP3.LUT R20, R20, R170, RZ, 0xc0, !PT ;  /* 0x000000aa14147212 */ /* 0x000fe200078ec0ff */
[----:B------:R-:W-:Y:S01]  /*80f0*/  IMAD.WIDE.U32 R170, R135, -0x326172a9, RZ ;  /* 0xcd9e8d5787aa7825 */ /* 0x000fe200078e00ff */
[----:B------:R-:W-:-:S03]  /*8100*/  LOP3.LUT R21, R21, R169, RZ, 0xc0, !PT ;  /* 0x000000a915157212 */ /* 0x000fc600078ec0ff */
[----:B------:R-:W-:Y:S01]  /*8110*/  FFMA.FTZ R169, R204, UR4, -R58 ;  /* 0x00000004cca97c23 */ /* 0x000fe2000801083a */
[----:B------:R-:W-:Y:S01]  /*8120*/  LOP3.LUT R224, R227, UR23, R224, 0x96, !PT ;  /* 0x00000017e3e07c12 */ /* 0x000fe2000f8e96e0 */
[----:B------:R-:W3:Y:S01]  /*8130*/  MUFU.EX2 R160, R160 ;  /* 0x000000a000a07308 */ /* 0x000ee20000000800 */
[----:B------:R-:W-:Y:S01]  /*8140*/  LOP3.LUT R207, R171, UR23, R206, 0x96, !PT ;  /* 0x00000017abcf7c12 */ /* 0x000fe2000f8e96ce */
[--C-:B------:R-:W-:Y:S01]  /*8150*/  FFMA.FTZ R171, R208, UR4, -R55.reuse ;  /* 0x00000004d0ab7c23 */ /* 0x100fe20008010837 */
[----:B------:R-:W-:Y:S01]  /*8160*/  LOP3.LUT R206, R213, UR21, R170, 0x96, !PT ;  /* 0x00000015d5ce7c12 */ /* 0x000fe2000f8e96aa */
[C---:B------:R-:W-:Y:S01]  /*8170*/  HMMA.16816.F32.BF16 R128, R20.reuse, R16, R128 ;  /* 0x000000101480723c */ /* 0x040fe20000041880 */
[----:B------:R-:W-:Y:S01]  /*8180*/  FFMA.FTZ R170, R198, UR4, -R58 ;  /* 0x00000004c6aa7c23 */ /* 0x000fe2000801083a */
[----:B------:R-:W-:Y:S01]  /*8190*/  LOP3.LUT R216, R215, UR21, R226, 0x96, !PT ;  /* 0x00000015d7d87c12 */ /* 0x000fe2000f8e96e2 */
[----:B------:R-:W-:Y:S01]  /*81a0*/  IMAD.WIDE.U32 R224, R224, -0x2daee0ad, RZ ;  /* 0xd2511f53e0e07825 */ /* 0x000fe200078e00ff */
[----:B------:R-:W-:Y:S03]  /*81b0*/  MUFU.EX2 R169, R169 ;  /* 0x000000a900a97308 */ /* 0x000fe60000000800 */
[----:B------:R-:W-:Y:S01]  /*81c0*/  FFMA.FTZ R198, R209, UR4, -R55 ;  /* 0x00000004d1c67c23 */ /* 0x000fe20008010837 */
[----:B------:R-:W-:Y:S01]  /*81d0*/  HMMA.16816.F32.BF16 R68, R20, R14, R68 ;  /* 0x0000000e1444723c */ /* 0x000fe20000041844 */
[----:B------:R-:W-:Y:S01]  /*81e0*/  IMAD.WIDE.U32 R16, R207, -0x2daee0ad, RZ ;  /* 0xd2511f53cf107825 */ /* 0x000fe200078e00ff */
[----:B------:R-:W-:-:S03]  /*81f0*/  LOP3.LUT R134, R225, UR20, R134, 0x96, !PT ;  /* 0x00000014e1867c12 */ /* 0x000fc6000f8e9686 */
[----:B------:R-:W-:Y:S01]  /*8200*/  FADD.FTZ R42, R167, R42 ;  /* 0x0000002aa72a7221 */ /* 0x000fe20000010000 */
[----:B------:R-:W-:Y:S01]  /*8210*/  FADD.FTZ R39, R65, R39 ;  /* 0x0000002741277221 */ /* 0x000fe20000010000 */
[----:B------:R-:W-:Y:S01]  /*8220*/  IMAD.WIDE.U32 R206, R206, -0x2daee0ad, RZ ;  /* 0xd2511f53cece7825 */ /* 0x000fe200078e00ff */
[----:B------:R-:W-:Y:S01]  /*8230*/  LOP3.LUT R218, R17, UR20, R218, 0x96, !PT ;  /* 0x0000001411da7c12 */ /* 0x000fe2000f8e96da */
[----:B------:R-:W-:Y:S01]  /*8240*/  HMMA.16816.F32.BF16 R76, R24, R8, R76 ;  /* 0x00000008184c723c */ /* 0x000fe2000004184c */
[----:B------:R-:W-:Y:S01]  /*8250*/  MUFU.EX2 R170, R170 ;  /* 0x000000aa00aa7308 */ /* 0x000fe20000000800 */
[----:B------:R-:W-:Y:S01]  /*8260*/  IMAD.WIDE.U32 R216, R216, -0x2daee0ad, RZ ;  /* 0xd2511f53d8d87825 */ /* 0x000fe200078e00ff */
[----:B------:R-:W-:-:S03]  /*8270*/  LOP3.LUT R16, R207, UR18, R16, 0x96, !PT ;  /* 0x00000012cf107c12 */ /* 0x000fc6000f8e9610 */
[----:B------:R-:W-:Y:S01]  /*8280*/  FADD.FTZ R35, R144, R35 ;  /* 0x0000002390237221 */ /* 0x000fe20000010000 */
[----:B------:R-:W-:Y:S01]  /*8290*/  FFMA.FTZ R58, R148, UR4, -R55 ;  /* 0x00000004943a7c23 */ /* 0x000fe20008010837 */
[----:B------:R-:W-:Y:S01]  /*82a0*/  IMAD.WIDE.U32 R218, R218, -0x326172a9, RZ ;  /* 0xcd9e8d57dada7825 */ /* 0x000fe200078e00ff */
[----:B------:R-:W-:Y:S03]  /*82b0*/  HMMA.16816.F32.BF16 R100, R24, R10, R100 ;  /* 0x0000000a1864723c */ /* 0x000fe60000041864 */
[----:B------:R-:W-:Y:S01]  /*82c0*/  FFMA.FTZ R148, R211, UR4, -R51 ;  /* 0x00000004d3947c23 */ /* 0x000fe20008010833 */
[----:B------:R-:W5:Y:S01]  /*82d0*/  MUFU.EX2 R161, R161 ;  /* 0x000000a100a17308 */ /* 0x000f620000000800 */
[----:B------:R-:W-:Y:S01]  /*82e0*/  IMAD.WIDE.U32 R16, R16, -0x326172a9, RZ ;  /* 0xcd9e8d5710107825 */ /* 0x000fe200078e00ff */
[----:B------:R-:W-:-:S03]  /*82f0*/  LOP3.LUT R212, R219, UR19, R212, 0x96, !PT ;  /* 0x00000013dbd47c12 */ /* 0x000fc6000f8e96d4 */
[----:B------:R-:W-:Y:S01]  /*8300*/  FFMA.FTZ R55, R149, UR4, -R55 ;  /* 0x0000000495377c23 */ /* 0x000fe20008010837 */
[----:B----4-:R-:W-:Y:S01]  /*8310*/  HMMA.16816.F32.BF16 R84, R24, R4, R84 ;  /* 0x000000041854723c */ /* 0x010fe20000041854 */
[----:B------:R-:W-:Y:S01]  /*8320*/  IMAD.WIDE.U32 R134, R134, -0x326172a9, RZ ;  /* 0xcd9e8d5786867825 */ /* 0x000fe200078e00ff */
[----:B------:R-:W-:-:S03]  /*8330*/  LOP3.LUT R14, R17, UR29, R218, 0x96, !PT ;  /* 0x0000001d110e7c12 */ /* 0x000fc6000f8e96da */
[----:B------:R-:W-:Y:S01]  /*8340*/  FFMA.FTZ R51, R151, UR4, -R51 ;  /* 0x0000000497337c23 */ /* 0x000fe20008010833 */
[----:B------:R-:W-:Y:S01]  /*8350*/  LOP3.LUT R15, R16, 0xffff, RZ, 0xc0, !PT ;  /* 0x0000ffff100f7812 */ /* 0x000fe200078ec0ff */
[----:B------:R-:W4:Y:S01]  /*8360*/  MUFU.EX2 R157, R157 ;  /* 0x0000009d009d7308 */ /* 0x000f220000000800 */
[----:B------:R-:W-:Y:S01]  /*8370*/  HMMA.16816.F32.BF16 R88, R24, R6, R88 ;  /* 0x000000061858723c */ /* 0x000fe20000041858 */
[----:B------:R-:W-:-:S04]  /*8380*/  IMAD.WIDE.U32 R212, R212, -0x2daee0ad, RZ ;  /* 0xd2511f53d4d47825 */ /* 0x000fc800078e00ff */
[----:B------:R-:W-:Y:S01]  /*8390*/  FADD.FTZ R28, R56, R28 ;  /* 0x0000001c381c7221 */ /* 0x000fe20000010000 */
[----:B------:R-:W-:Y:S01]  /*83a0*/  FADD.FTZ R42, R154, R42 ;  /* 0x0000002a9a2a7221 */ /* 0x000fe20000010000 */
[----:B------:R-:W-:Y:S01]  /*83b0*/  FADD.FTZ R39, R66, R39 ;  /* 0x0000002742277221 */ /* 0x000fe20000010000 */
[----:B------:R-:W-:Y:S01]  /*83c0*/  FADD.FTZ R35, R147, R35 ;  /* 0x0000002393237221 */ /* 0x000fe20000010000 */
[C---:B------:R-:W-:Y:S01]  /*83d0*/  HMMA.16816.F32.BF16 R112, R20.reuse, R12, R112 ;  /* 0x0000000c1470723c */ /* 0x040fe20000041870 */
[----:B------:R-:W-:Y:S01]  /*83e0*/  SHF.R.U32.HI R24, RZ, 0x18, R16 ;  /* 0x00000018ff187819 */ /* 0x000fe20000011610 */
[----:B------:R-:W-:Y:S01]  /*83f0*/  MUFU.EX2 R168, R168 ;  /* 0x000000a800a87308 */ /* 0x000fe20000000800 */
[----:B------:R-:W-:Y:S01]  /*8400*/  LOP3.LUT R25, R14, 0xffff, RZ, 0xc0, !PT ;  /* 0x0000ffff0e197812 */ /* 0x000fe200078ec0ff */
[----:B------:R-:W-:Y:S01]  /*8410*/  FADD.FTZ R28, R61, R28 ;  /* 0x0000001c3d1c7221 */ /* 0x000fe20000010000 */
[----:B------:R-:W-:Y:S01]  /*8420*/  LOP3.LUT R26, R217, UR18, R224, 0x96, !PT ;  /* 0x00000012d91a7c12 */ /* 0x000fe2000f8e96e0 */
[C---:B------:R-:W-:Y:S01]  /*8430*/  HMMA.16816.F32.BF16 R72, R20.reuse, R8, R72 ;  /* 0x000000081448723c */ /* 0x040fe20000041848 */
[----:B------:R-:W-:Y:S01]  /*8440*/  LOP3.LUT R13, R16, 0xff, RZ, 0xc0, !PT ;  /* 0x000000ff100d7812 */ /* 0x000fe200078ec0ff */
[----:B------:R-:W-:Y:S01]  /*8450*/  FADD.FTZ R42, R155, R42 ;  /* 0x0000002a9b2a7221 */ /* 0x000fe20000010000 */
[----:B------:R-:W-:Y:S01]  /*8460*/  SHF.R.U32.HI R12, RZ, 0x10, R16 ;  /* 0x00000010ff0c7819 */ /* 0x000fe20000011610 */
[----:B------:R-:W-:Y:S01]  /*8470*/  IMAD.WIDE.U32 R204, R26, -0x326172a9, RZ ;  /* 0xcd9e8d571acc7825 */ /* 0x000fe200078e00ff */
[--C-:B------:R-:W-:Y:S01]  /*8480*/  SHF.R.U32.HI R16, RZ, 0x10, R14.reuse ;  /* 0x00000010ff107819 */ /* 0x100fe2000001160e */
[C---:B------:R-:W-:Y:S01]  /*8490*/  HMMA.16816.F32.BF16 R80, R20.reuse, R10, R80 ;  /* 0x0000000a1450723c */ /* 0x040fe20000041850 */
[----:B------:R-:W-:Y:S01]  /*84a0*/  LOP3.LUT R9, R14, 0xff, RZ, 0xc0, !PT ;  /* 0x000000ff0e097812 */ /* 0x000fe200078ec0ff */
[----:B------:R-:W-:Y:S01]  /*84b0*/  MUFU.EX2 R164, R164 ;  /* 0x000000a400a47308 */ /* 0x000fe20000000800 */
[----:B------:R-:W-:Y:S01]  /*84c0*/  SHF.R.U32.HI R8, RZ, 0x8, R15 ;  /* 0x00000008ff087819 */ /* 0x000fe2000001160f */
[----:B------:R-:W-:Y:S01]  /*84d0*/  FADD.FTZ R39, R142, R39 ;  /* 0x000000278e277221 */ /* 0x000fe20000010000 */
[----:B------:R-:W-:Y:S01]  /*84e0*/  SHF.R.U32.HI R14, RZ, 0x18, R14 ;  /* 0x00000018ff0e7819 */ /* 0x000fe2000001160e */
[C---:B------:R-:W-:Y:S01]  /*84f0*/  HMMA.16816.F32.BF16 R96, R20.reuse, R4, R96 ;  /* 0x000000041460723c */ /* 0x040fe20000041860 */
[----:B------:R-:W-:Y:S01]  /*8500*/  SHF.R.U32.HI R25, RZ, 0x8, R25 ;  /* 0x00000008ff197819 */ /* 0x000fe20000011619 */
[----:B------:R-:W-:Y:S01]  /*8510*/  FADD.FTZ R35, R146, R35 ;  /* 0x0000002392237221 */ /* 0x000fe20000010000 */
[----:B------:R-:W-:Y:S01]  /*8520*/  LOP3.LUT R15, R16, 0xff, RZ, 0xc0, !PT ;  /* 0x000000ff100f7812 */ /* 0x000fe200078ec0ff */
[----:B------:R-:W-:Y:S01]  /*8530*/  MUFU.EX2 R158, R158 ;  /* 0x0000009e009e7308 */ /* 0x000fe20000000800 */
[----:B------:R-:W-:Y:S01]  /*8540*/  PRMT R8, R13, 0x5410, R8 ;  /* 0x000054100d087816 */ /* 0x000fe20000000008 */
[C---:B------:R-:W-:Y:S01]  /*8550*/  HMMA.16816.F32.BF16 R116, R20.reuse, R18, R116 ;  /* 0x000000121474723c */ /* 0x040fe20000041874 */
[----:B------:R-:W-:Y:S01]  /*8560*/  LOP3.LUT R27, R12, 0xff, RZ, 0xc0, !PT ;  /* 0x000000ff0c1b7812 */ /* 0x000fe200078ec0ff */
[----:B------:R-:W4:Y:S01]  /*8570*/  LDSM.16.MT88.4 R16, [R179+0x7000] ;  /* 0x00700000b310783b */ /* 0x000f220000004200 */
[----:B------:R-:W-:Y:S01]  /*8580*/  PRMT R9, R9, 0x5410, R25 ;  /* 0x0000541009097816 */ /* 0x000fe20000000019 */
[----:B--2---:R-:W-:Y:S01]  /*8590*/  FADD.FTZ R39, R166, R39 ;  /* 0x00000027a6277221 */ /* 0x004fe20000010000 */
[----:B------:R-:W-:Y:S01]  /*85a0*/  PRMT R13, R15, 0x5410, R14 ;  /* 0x000054100f0d7816 */ /* 0x000fe2000000000e */
[----:B------:R-:W-:Y:S01]  /*85b0*/  HMMA.16816.F32.BF16 R92, R20, R6, R92 ;  /* 0x00000006145c723c */ /* 0x000fe2000004185c */
[----:B------:R-:W-:Y:S01]  /*85c0*/  PRMT R27, R27, 0x5410, R24 ;  /* 0x000054101b1b7816 */ /* 0x000fe20000000018 */
[----:B------:R-:W-:Y:S01]  /*85d0*/  MUFU.EX2 R159, R159 ;  /* 0x0000009f009f7308 */ /* 0x000fe20000000800 */
[--C-:B------:R-:W-:Y:S01]  /*85e0*/  HSET2.LE.AND R9, R9, R52.reuse, PT ;  /* 0x0000003409097233 */ /* 0x100fe20003803000 */
[----:B-1----:R-:W-:Y:S01]  /*85f0*/  FADD.FTZ R35, R156, R35 ;  /* 0x000000239c237221 */ /* 0x002fe20000010000 */
[--C-:B------:R-:W-:Y:S01]  /*8600*/  HSET2.LE.AND R25, R13, R52.reuse, PT ;  /* 0x000000340d197233 */ /* 0x100fe20003803000 */
[C---:B------:R-:W-:Y:S01]  /*8610*/  FADD.FTZ R39, R165.reuse, R39 ;  /* 0x00000027a5277221 */ /* 0x040fe20000010000 */
[----:B------:R-:W-:Y:S01]  /*8620*/  F2FP.BF16.F32.PACK_AB R11, R165, R166 ;  /* 0x000000a6a50b723e */ /* 0x000fe200000010ff */
[----:B------:R-:W1:Y:S01]  /*8630*/  LDSM.16.MT88.4 R12, [R178+0x7000] ;  /* 0x00700000b20c783b */ /* 0x000e620000004200 */
[C---:B---3--:R-:W-:Y:S01]  /*8640*/  F2FP.BF16.F32.PACK_AB R10, R160.reuse, R156 ;  /* 0x0000009ca00a723e */ /* 0x048fe200000010ff */
[----:B------:R-:W2:Y:S01]  /*8650*/  MUFU.EX2 R153, R153 ;  /* 0x0000009900997308 */ /* 0x000ea20000000800 */
[--C-:B------:R-:W-:Y:S01]  /*8660*/  HSET2.LE.AND R5, R8, R52.reuse, PT ;  /* 0x0000003408057233 */ /* 0x100fe20003803000 */
[----:B------:R-:W-:Y:S01]  /*8670*/  FADD.FTZ R35, R160, R35 ;  /* 0x00000023a0237221 */ /* 0x000fe20000010000 */
[----:B------:R-:W-:Y:S01]  /*8680*/  HSET2.LE.AND R27, R27, R52, PT ;  /* 0x000000341b1b7233 */ /* 0x000fe20003803000 */
[----:B-----5:R-:W-:Y:S01]  /*8690*/  FADD.FTZ R39, R161, R39 ;  /* 0x00000027a1277221 */ /* 0x020fe20000010000 */
[C---:B------:R-:W-:Y:S01]  /*86a0*/  F2FP.BF16.F32.PACK_AB R4, R170.reuse, R169 ;  /* 0x000000a9aa04723e */ /* 0x040fe200000010ff */
[----:B------:R-:W-:Y:S01]  /*86b0*/  FADD.FTZ R35, R169, R35 ;  /* 0x00000023a9237221 */ /* 0x000fe20000010000 */
[----:B----4-:R-:W-:Y:S01]  /*86c0*/  F2FP.BF16.F32.PACK_AB R133, R157, R161 ;  /* 0x000000a19d85723e */ /* 0x010fe200000010ff */
[----:B------:R-:W3:Y:S01]  /*86d0*/  MUFU.EX2 R152, R152 ;  /* 0x0000009800987308 */ /* 0x000ee20000000800 */
[----:B------:R-:W-:Y:S01]  /*86e0*/  LOP3.LUT R24, R9, R11, RZ, 0xc0, !PT ;  /* 0x0000000b09187212 */ /* 0x000fe200078ec0ff */
[----:B------:R-:W-:Y:S01]  /*86f0*/  FADD.FTZ R39, R157, R39 ;  /* 0x000000279d277221 */ /* 0x000fe20000010000 */
[----:B------:R-:W-:Y:S01]  /*8700*/  LOP3.LUT R25, R25, R10, RZ, 0xc0, !PT ;  /* 0x0000000a19197212 */ /* 0x000fe200078ec0ff */
[----:B------:R-:W-:Y:S01]  /*8710*/  FADD.FTZ R35, R170, R35 ;  /* 0x00000023aa237221 */ /* 0x000fe20000010000 */
[----:B------:R-:W4:Y:S01]  /*8720*/  LDSM.16.MT88.4 R8, [R177+0x7000] ;  /* 0x00700000b108783b */ /* 0x000f220000004200 */
[----:B------:R-:W-:-:S02]  /*8730*/  LOP3.LUT R20, R205, UR29, R134, 0x96, !PT ;  /* 0x0000001dcd147c12 */ /* 0x000fc4000f8e9686 */
[----:B------:R-:W-:Y:S01]  /*8740*/  LOP3.LUT R26, R5, R133, RZ, 0xc0, !PT ;  /* 0x00000085051a7212 */ /* 0x000fe200078ec0ff */
[----:B------:R-:W5:Y:S01]  /*8750*/  MUFU.EX2 R162, R162 ;  /* 0x000000a200a27308 */ /* 0x000f620000000800 */
[----:B------:R-:W-:Y:S01]  /*8760*/  LOP3.LUT R27, R27, R4, RZ, 0xc0, !PT ;  /* 0x000000041b1b7212 */ /* 0x000fe200078ec0ff */
[----:B--2---:R-:W-:Y:S01]  /*8770*/  FADD.FTZ R28, R153, R28 ;  /* 0x0000001c991c7221 */ /* 0x004fe20000010000 */
[----:B------:R-:W2:Y:S01]  /*8780*/  LDSM.16.MT88.4 R4, [R176+0x7000] ;  /* 0x00700000b004783b */ /* 0x000ea20000004200 */
[--C-:B------:R-:W-:Y:S02]  /*8790*/  SHF.R.U32.HI R23, RZ, 0x10, R204.reuse ;  /* 0x00000010ff177819 */ /* 0x100fe400000116cc */
[----:B------:R-:W-:Y:S02]  /*87a0*/  LOP3.LUT R134, R20, 0xffff, RZ, 0xc0, !PT ;  /* 0x0000ffff14867812 */ /* 0x000fe400078ec0ff */
[----:B------:R-:W-:Y:S01]  /*87b0*/  SHF.R.U32.HI R21, RZ, 0x18, R204 ;  /* 0x00000018ff157819 */ /* 0x000fe200000116cc */
[----:B------:R-:W1:Y:S01]  /*87c0*/  MUFU.EX2 R163, R163 ;  /* 0x000000a300a37308 */ /* 0x000e620000000800 */
[----:B------:R-:W-:Y:S01]  /*87d0*/  LOP3.LUT R23, R23, 0xff, RZ, 0xc0, !PT ;  /* 0x000000ff17177812 */ /* 0x000fe200078ec0ff */
[----:B------:R-:W-:Y:S01]  /*87e0*/  HMMA.16816.F32.BF16 R124, R24, R16, R124 ;  /* 0x00000010187c723c */ /* 0x000fe2000004187c */
[----:B------:R-:W-:Y:S01]  /*87f0*/  LOP3.LUT R136, R204, 0xffff, RZ, 0xc0, !PT ;  /* 0x0000ffffcc887812 */ /* 0x000fe200078ec0ff */
[----:B---3--:R-:W-:Y:S01]  /*8800*/  FADD.FTZ R28, R152, R28 ;  /* 0x0000001c981c7221 */ /* 0x008fe20000010000 */
[----:B------:R-:W-:-:S02]  /*8810*/  LOP3.LUT R133, R20, 0xff, RZ, 0xc0, !PT ;  /* 0x000000ff14857812 */ /* 0x000fc400078ec0ff */
[----:B------:R-:W-:Y:S01]  /*8820*/  SHF.R.U32.HI R134, RZ, 0x8, R134 ;  /* 0x00000008ff867819 */ /* 0x000fe20000011686 */
[----:B------:R-:W3:Y:S01]  /*8830*/  MUFU.EX2 R143, R143 ;  /* 0x0000008f008f7308 */ /* 0x000ee20000000800 */
[----:B------:R-:W-:Y:S01]  /*8840*/  PRMT R21, R23, 0x5410, R21 ;  /* 0x0000541017157816 */ /* 0x000fe20000000015 */
[C---:B------:R-:W-:Y:S01]  /*8850*/  HMMA.16816.F32.BF16 R120, R24.reuse, R18, R120 ;  /* 0x000000121878723c */ /* 0x040fe20000041878 */
[----:B------:R-:W-:Y:S01]  /*8860*/  LOP3.LUT R22, R204, 0xff, RZ, 0xc0, !PT ;  /* 0x000000ffcc167812 */ /* 0x000fe200078ec0ff */
[----:B-----5:R-:W-:Y:S01]  /*8870*/  FADD.FTZ R42, R162, R42 ;  /* 0x0000002aa22a7221 */ /* 0x020fe20000010000 */
[----:B------:R-:W-:Y:S01]  /*8880*/  SHF.R.U32.HI R136, RZ, 0x8, R136 ;  /* 0x00000008ff887819 */ /* 0x000fe20000011688 */
[----:B------:R-:W-:Y:S01]  /*8890*/  FADD.FTZ R28, R168, R28 ;  /* 0x0000001ca81c7221 */ /* 0x000fe20000010000 */
[----:B------:R-:W-:Y:S01]  /*88a0*/  PRMT R23, R133, 0x5410, R134 ;  /* 0x0000541085177816 */ /* 0x000fe20000000086 */
[----:B------:R-:W5:Y:S01]  /*88b0*/  MUFU.EX2 R141, R141 ;  /* 0x0000008d008d7308 */ /* 0x000f620000000800 */
[----:B------:R-:W-:Y:S01]  /*88c0*/  SHF.R.U32.HI R133, RZ, 0x10, R20 ;  /* 0x00000010ff857819 */ /* 0x000fe20000011614 */
[C---:B-1----:R-:W-:Y:S01]  /*88d0*/  HMMA.16816.F32.BF16 R108, R24.reuse, R12, R108 ;  /* 0x0000000c186c723c */ /* 0x042fe2000004186c */
[----:B------:R-:W-:Y:S01]  /*88e0*/  PRMT R22, R22, 0x5410, R136 ;  /* 0x0000541016167816 */ /* 0x000fe20000000088 */
[----:B------:R-:W-:Y:S01]  /*88f0*/  FADD.FTZ R42, R163, R42 ;  /* 0x0000002aa32a7221 */ /* 0x000fe20000010000 */
[----:B------:R-:W-:Y:S01]  /*8900*/  SHF.R.U32.HI R20, RZ, 0x18, R20 ;  /* 0x00000018ff147819 */ /* 0x000fe20000011614 */
[----:B------:R-:W-:Y:S01]  /*8910*/  FADD.FTZ R28, R164, R28 ;  /* 0x0000001ca41c7221 */ /* 0x000fe20000010000 */
[----:B------:R-:W-:Y:S01]  /*8920*/  LOP3.LUT R133, R133, 0xff, RZ, 0xc0, !PT ;  /* 0x000000ff85857812 */ /* 0x000fe200078ec0ff */
[----:B------:R-:W-:Y:S01]  /*8930*/  MUFU.EX2 R59, R59 ;  /* 0x0000003b003b7308 */ /* 0x000fe20000000800 */
[--C-:B------:R-:W-:Y:S01]  /*8940*/  HSET2.LE.AND R22, R22, R52.reuse, PT ;  /* 0x0000003416167233 */ /* 0x100fe20003803000 */
[C---:B------:R-:W-:Y:S01]  /*8950*/  HMMA.16816.F32.BF16 R104, R24.reuse, R14, R104 ;  /* 0x0000000e1868723c */ /* 0x040fe20000041868 */
[----:B------:R-:W-:Y:S01]  /*8960*/  PRMT R133, R133, 0x5410, R20 ;  /* 0x0000541085857816 */ /* 0x000fe20000000014 */
[----:B------:R-:W-:Y:S01]  /*8970*/  FADD.FTZ R42, R158, R42 ;  /* 0x0000002a9e2a7221 */ /* 0x000fe20000010000 */
[----:B------:R-:W-:Y:S01]  /*8980*/  F2FP.BF16.F32.PACK_AB R134, R164, R168 ;  /* 0x000000a8a486723e */ /* 0x000fe200000010ff */
[----:B---3--:R-:W-:Y:S01]  /*8990*/  FADD.FTZ R39, R143, R39 ;  /* 0x000000278f277221 */ /* 0x008fe20000010000 */
[--C-:B------:R-:W-:Y:S01]  /*89a0*/  HSET2.LE.AND R21, R21, R52.reuse, PT ;  /* 0x0000003415157233 */ /* 0x100fe20003803000 */
[----:B------:R-:W-:Y:S01]  /*89b0*/  MUFU.EX2 R57, R57 ;  /* 0x0000003900397308 */ /* 0x000fe20000000800 */
[--C-:B------:R-:W-:Y:S01]  /*89c0*/  HSET2.LE.AND R20, R23, R52.reuse, PT ;  /* 0x0000003417147233 */ /* 0x100fe20003803000 */
[C---:B----4-:R-:W-:Y:S01]  /*89d0*/  HMMA.16816.F32.BF16 R76, R24.reuse, R8, R76 ;  /* 0x00000008184c723c */ /* 0x050fe2000004184c */
[----:B------:R-:W-:Y:S01]  /*89e0*/  LOP3.LUT R22, R22, R134, RZ, 0xc0, !PT ;  /* 0x0000008616167212 */ /* 0x000fe200078ec0ff */
[----:B------:R-:W-:Y:S01]  /*89f0*/  FADD.FTZ R42, R159, R42 ;  /* 0x0000002a9f2a7221 */ /* 0x000fe20000010000 */
[----:B------:R-:W-:Y:S01]  /*8a00*/  HSET2.LE.AND R133, R133, R52, PT ;  /* 0x0000003485857233 */ /* 0x000fe20003803000 */
[----:B-----5:R-:W-:Y:S01]  /*8a10*/  FADD.FTZ R39, R141, R39 ;  /* 0x000000278d277221 */ /* 0x020fe20000010000 */
[----:B------:R-:W-:Y:S01]  /*8a20*/  F2FP.BF16.F32.PACK_AB R23, R159, R158 ;  /* 0x0000009e9f17723e */ /* 0x000fe200000010ff */
[----:B------:R-:W1:Y:S01]  /*8a30*/  MUFU.EX2 R140, R140 ;  /* 0x0000008c008c7308 */ /* 0x000e620000000800 */
[----:B------:R-:W-:Y:S01]  /*8a40*/  F2FP.BF16.F32.PACK_AB R134, R152, R153 ;  /* 0x000000999886723e */ /* 0x000fe200000010ff */
[----:B------:R-:W-:Y:S01]  /*8a50*/  HMMA.16816.F32.BF16 R100, R24, R10, R100 ;  /* 0x0000000a1864723c */ /* 0x000fe20000041864 */
[----:B------:R-:W-:-:S02]  /*8a60*/  F2FP.BF16.F32.PACK_AB R136, R163, R162 ;  /* 0x000000a2a388723e */ /* 0x000fc400000010ff */
[----:B------:R-:W-:Y:S02]  /*8a70*/  LOP3.LUT R23, R21, R23, RZ, 0xc0, !PT ;  /* 0x0000001715177212 */ /* 0x000fe400078ec0ff */
[----:B------:R-:W-:Y:S01]  /*8a80*/  LOP3.LUT R20, R20, R134, RZ, 0xc0, !PT ;  /* 0x0000008614147212 */ /* 0x000fe200078ec0ff */
[----:B------:R-:W3:Y:S01]  /*8a90*/  MUFU.EX2 R64, R64 ;  /* 0x0000004000407308 */ /* 0x000ee20000000800 */
[----:B------:R-:W-:Y:S01]  /*8aa0*/  LOP3.LUT R21, R133, R136, RZ, 0xc0, !PT ;  /* 0x0000008885157212 */ /* 0x000fe200078ec0ff */
[----:B--2---:R-:W-:Y:S01]  /*8ab0*/  HMMA.16816.F32.BF16 R84, R24, R4, R84 ;  /* 0x000000041854723c */ /* 0x004fe20000041854 */
[----:B------:R-:W-:Y:S01]  /*8ac0*/  LOP3.LUT R206, R213, UR28, R206, 0x96, !PT ;  /* 0x0000001cd5ce7c12 */ /* 0x000fe2000f8e96ce */
[----:B------:R-:W-:Y:S01]  /*8ad0*/  IMAD.MOV.U32 R136, RZ, RZ, R2 ;  /* 0x000000ffff887224 */ /* 0x000fe200078e0002 */
[----:B------:R-:W-:Y:S02]  /*8ae0*/  LOP3.LUT R134, R135, UR19, R214, 0x96, !PT ;  /* 0x0000001387867c12 */ /* 0x000fe4000f8e96d6 */
[----:B------:R-:W-:Y:S01]  /*8af0*/  ISETP.GE.AND P0, PT, R132, 0x3, PT ;  /* 0x000000038400780c */ /* 0x000fe20003f06270 */
[----:B------:R-:W-:Y:S01]  /*8b00*/  HMMA.16816.F32.BF16 R128, R20, R16, R128 ;  /* 0x000000101480723c */ /* 0x000fe20000041880 */
[----:B------:R-:W2:Y:S01]  /*8b10*/  MUFU.EX2 R63, R63 ;  /* 0x0000003f003f7308 */ /* 0x000ea20000000800 */
[----:B------:R-:W-:-:S04]  /*8b20*/  IMAD.WIDE.U32 R134, R134, -0x2daee0ad, RZ ;  /* 0xd2511f5386867825 */ /* 0x000fc800078e00ff */
[----:B-1----:R-:W-:Y:S01]  /*8b30*/  FADD.FTZ R39, R140, R39 ;  /* 0x000000278c277221 */ /* 0x002fe20000010000 */
[C---:B------:R-:W-:Y:S01]  /*8b40*/  HMMA.16816.F32.BF16 R112, R20.reuse, R12, R112 ;  /* 0x0000000c1470723c */ /* 0x040fe20000041870 */
[----:B------:R-:W-:Y:S01]  /*8b50*/  LOP3.LUT R16, R212, 0xffff, RZ, 0xc0, !PT ;  /* 0x0000ffffd4107812 */ /* 0x000fe200078ec0ff */
[----:B------:R-:W1:Y:S01]  /*8b60*/  MUFU.EX2 R62, R62 ;  /* 0x0000003e003e7308 */ /* 0x000e620000000800 */
[----:B------:R-:W-:Y:S01]  /*8b70*/  LOP3.LUT R216, R135, UR28, R216, 0x96, !PT ;  /* 0x0000001c87d87c12 */ /* 0x000fe2000f8e96d8 */
[----:B---3--:R-:W-:Y:S02]  /*8b80*/  FADD.FTZ R200, R64, R39 ;  /* 0x0000002740c87221 */ /* 0x008fe40000010000 */
[----:B------:R-:W-:Y:S01]  /*8b90*/  HMMA.16816.F32.BF16 R68, R20, R14, R68 ;  /* 0x0000000e1444723c */ /* 0x000fe20000041844 */
[----:B------:R-:W-:Y:S01]  /*8ba0*/  SHF.R.U32.HI R13, RZ, 0x10, R212 ;  /* 0x00000010ff0d7819 */ /* 0x000fe200000116d4 */
[----:B------:R-:W-:Y:S01]  /*8bb0*/  @P0 IMAD.MOV.U32 R136, RZ, RZ, R2 ;  /* 0x000000ffff880224 */ /* 0x000fe200078e0002 */
[----:B------:R-:W-:-:S02]  /*8bc0*/  SHF.R.U32.HI R16, RZ, 0x8, R16 ;  /* 0x00000008ff107819 */ /* 0x000fc40000011610 */
[----:B------:R-:W-:Y:S01]  /*8bd0*/  SHF.R.U32.HI R12, RZ, 0x18, R212 ;  /* 0x00000018ff0c7819 */ /* 0x000fe200000116d4 */
[----:B------:R-:W-:Y:S01]  /*8be0*/  HMMA.16816.F32.BF16 R72, R20, R8, R72 ;  /* 0x000000081448723c */ /* 0x000fe20000041848 */
[C---:B------:R-:W-:Y:S01]  /*8bf0*/  LOP3.LUT R14, R206.reuse, 0xffff, RZ, 0xc0, !PT ;  /* 0x0000ffffce0e7812 */ /* 0x040fe200078ec0ff */
[----:B------:R-:W3:Y:S01]  /*8c00*/  MUFU.EX2 R171, R171 ;  /* 0x000000ab00ab7308 */ /* 0x000ee20000000800 */
[----:B------:R-:W-:Y:S01]  /*8c10*/  LOP3.LUT R15, R13, 0xff, RZ, 0xc0, !PT ;  /* 0x000000ff0d0f7812 */ /* 0x000fe200078ec0ff */
[----:B--2---:R-:W-:Y:S01]  /*8c20*/  FADD.FTZ R35, R63, R35 ;  /* 0x000000233f237221 */ /* 0x004fe20000010000 */
[----:B------:R-:W-:Y:S01]  /*8c30*/  LOP3.LUT R13, R206, 0xff, RZ, 0xc0, !PT ;  /* 0x000000ffce0d7812 */ /* 0x000fe200078ec0ff */
[----:B------:R-:W-:Y:S01]  /*8c40*/  HMMA.16816.F32.BF16 R88, R24, R6, R88 ;  /* 0x000000061858723c */ /* 0x000fe20000041858 */
[----:B------:R-:W-:Y:S01]  /*8c50*/  SHF.R.U32.HI R9, RZ, 0x10, R206 ;  /* 0x00000010ff097819 */ /* 0x000fe200000116ce */
[----:B-1----:R-:W-:Y:S01]  /*8c60*/  FADD.FTZ R35, R62, R35 ;  /* 0x000000233e237221 */ /* 0x002fe20000010000 */
[----:B------:R-:W-:Y:S01]  /*8c70*/  SHF.R.U32.HI R14, RZ, 0x8, R14 ;  /* 0x00000008ff0e7819 */ /* 0x000fe2000001160e */
[----:B------:R-:W1:Y:S01]  /*8c80*/  MUFU.EX2 R198, R198 ;  /* 0x000000c600c67308 */ /* 0x000e620000000800 */
[----:B------:R-:W-:Y:S01]  /*8c90*/  PRMT R8, R15, 0x5410, R12 ;  /* 0x000054100f087816 */ /* 0x000fe2000000000c */
[----:B------:R-:W-:Y:S01]  /*8ca0*/  HMMA.16816.F32.BF16 R80, R20, R10, R80 ;  /* 0x0000000a1450723c */ /* 0x000fe20000041850 */
[----:B------:R-:W-:Y:S01]  /*8cb0*/  LOP3.LUT R25, R212, 0xff, RZ, 0xc0, !PT ;  /* 0x000000ffd4197812 */ /* 0x000fe200078ec0ff */
[----:B------:R-:W-:Y:S01]  /*8cc0*/  FADD.FTZ R35, R59, R35 ;  /* 0x000000233b237221 */ /* 0x000fe20000010000 */
[----:B------:R-:W-:-:S02]  /*8cd0*/  SHF.R.U32.HI R26, RZ, 0x18, R206 ;  /* 0x00000018ff1a7819 */ /* 0x000fc400000116ce */
[----:B------:R-:W-:Y:S01]  /*8ce0*/  PRMT R25, R25, 0x5410, R16 ;  /* 0x0000541019197816 */ /* 0x000fe20000000010 */
[C---:B------:R-:W-:Y:S01]  /*8cf0*/  HMMA.16816.F32.BF16 R96, R20.reuse, R4, R96 ;  /* 0x000000041460723c */ /* 0x040fe20000041860 */
[----:B------:R-:W-:Y:S01]  /*8d00*/  LOP3.LUT R10, R9, 0xff, RZ, 0xc0, !PT ;  /* 0x000000ff090a7812 */ /* 0x000fe200078ec0ff */
[----:B------:R-:W2:Y:S01]  /*8d10*/  MUFU.EX2 R58, R58 ;  /* 0x0000003a003a7308 */ /* 0x000ea20000000800 */
[----:B------:R-:W-:Y:S01]  /*8d20*/  PRMT R13, R13, 0x5410, R14 ;  /* 0x000054100d0d7816 */ /* 0x000fe2000000000e */
[----:B---3--:R-:W-:Y:S01]  /*8d30*/  FADD.FTZ R28, R171, R28 ;  /* 0x0000001cab1c7221 */ /* 0x008fe20000010000 */
[----:B------:R-:W-:Y:S01]  /*8d40*/  PRMT R26, R10, 0x5410, R26 ;  /* 0x000054100a1a7816 */ /* 0x000fe2000000001a */
[C---:B------:R-:W-:Y:S01]  /*8d50*/  HMMA.16816.F32.BF16 R116, R20.reuse, R18, R116 ;  /* 0x000000121474723c */ /* 0x040fe20000041874 */
[--C-:B------:R-:W-:Y:S01]  /*8d60*/  HSET2.LE.AND R4, R25, R52.reuse, PT ;  /* 0x0000003419047233 */ /* 0x100fe20003803000 */
[----:B------:R-:W3:Y:S01]  /*8d70*/  LDSM.16.MT88.4 R16, [R179+0x7800] ;  /* 0x00780000b310783b */ /* 0x000ee20000004200 */
[--C-:B------:R-:W-:Y:S01]  /*8d80*/  HSET2.LE.AND R24, R13, R52.reuse, PT ;  /* 0x000000340d187233 */ /* 0x100fe20003803000 */
[----:B------:R-:W4:Y:S01]  /*8d90*/  MUFU.EX2 R55, R55 ;  /* 0x0000003700377308 */ /* 0x000f220000000800 */
[----:B------:R-:W-:Y:S01]  /*8da0*/  F2FP.BF16.F32.PACK_AB R9, R141, R143 ;  /* 0x0000008f8d09723e */ /* 0x000fe200000010ff */
[----:B------:R-:W-:Y:S01]  /*8db0*/  HMMA.16816.F32.BF16 R92, R20, R6, R92 ;  /* 0x00000006145c723c */ /* 0x000fe2000004185c */
[--C-:B------:R-:W-:Y:S01]  /*8dc0*/  HSET2.LE.AND R27, R8, R52.reuse, PT ;  /* 0x00000034081b7233 */ /* 0x100fe20003803000 */
[----:B------:R-:W5:Y:S01]  /*8dd0*/  LDSM.16.MT88.4 R12, [R178+0x7800] ;  /* 0x00780000b20c783b */ /* 0x000f620000004200 */
[----:B------:R-:W-:Y:S01]  /*8de0*/  HSET2.LE.AND R25, R26, R52, PT ;  /* 0x000000341a197233 */ /* 0x000fe20003803000 */
[----:B-1----:R-:W-:Y:S01]  /*8df0*/  FADD.FTZ R28, R198, R28 ;  /* 0x0000001cc61c7221 */ /* 0x002fe20000010000 */
[C---:B------:R-:W-:Y:S01]  /*8e00*/  F2FP.BF16.F32.PACK_AB R5, R57.reuse, R59 ;  /* 0x0000003b3905723e */ /* 0x040fe200000010ff */
[----:B------:R-:W1:Y:S01]  /*8e10*/  MUFU.EX2 R67, R67 ;  /* 0x0000004300437308 */ /* 0x000e620000000800 */
[----:B------:R-:W-:Y:S01]  /*8e20*/  F2FP.BF16.F32.PACK_AB R26, R64, R140 ;  /* 0x0000008c401a723e */ /* 0x000fe200000010ff */
[----:B--2---:R-:W-:Y:S01]  /*8e30*/  FADD.FTZ R28, R58, R28 ;  /* 0x0000001c3a1c7221 */ /* 0x004fe20000010000 */
[----:B------:R-:W-:Y:S01]  /*8e40*/  LOP3.LUT R24, R24, R9, RZ, 0xc0, !PT ;  /* 0x0000000918187212 */ /* 0x000fe200078ec0ff */
[----:B------:R-:W-:Y:S01]  /*8e50*/  FADD.FTZ R199, R57, R35 ;  /* 0x0000002339c77221 */ /* 0x000fe20000010000 */
[----:B------:R-:W-:Y:S01]  /*8e60*/  LOP3.LUT R26, R4, R26, RZ, 0xc0, !PT ;  /* 0x0000001a041a7212 */ /* 0x000fe200078ec0ff */
[----:B------:R-:W2:Y:S01]  /*8e70*/  LDSM.16.MT88.4 R8, [R177+0x7800] ;  /* 0x00780000b108783b */ /* 0x000ea20000004200 */
[----:B------:R-:W-:Y:S01]  /*8e80*/  LOP3.LUT R27, R27, R5, RZ, 0xc0, !PT ;  /* 0x000000051b1b7212 */ /* 0x000fe200078ec0ff */
[----:B------:R-:W3:Y:S01]  /*8e90*/  MUFU.EX2 R148, R148 ;  /* 0x0000009400947308 */ /* 0x000ee20000000800 */
[----:B------:R-:W-:Y:S01]  /*8ea0*/  F2FP.BF16.F32.PACK_AB R133, R62, R63 ;  /* 0x0000003f3e85723e */ /* 0x000fe200000010ff */
[----:B------:R-:W2:Y:S01]  /*8eb0*/  LDSM.16.MT88.4 R4, [R176+0x7800] ;  /* 0x00780000b004783b */ /* 0x000ea20000004200 */
[----:B------:R-:W-:Y:S01]  /*8ec0*/  LOP3.LUT R22, R134, 0xffff, RZ, 0xc0, !PT ;  /* 0x0000ffff86167812 */ /* 0x000fe200078ec0ff */
[----:B----4-:R-:W-:Y:S01]  /*8ed0*/  FADD.FTZ R202, R55, R28 ;  /* 0x0000001c37ca7221 */ /* 0x010fe20000010000 */
[----:B------:R-:W-:-:S02]  /*8ee0*/  LOP3.LUT R25, R25, R133, RZ, 0xc0, !PT ;  /* 0x0000008519197212 */ /* 0x000fc400078ec0ff */
[----:B------:R-:W-:Y:S01]  /*8ef0*/  SHF.R.U32.HI R21, RZ, 0x10, R134 ;  /* 0x00000010ff157819 */ /* 0x000fe20000011686 */
[----:B------:R-:W4:Y:S01]  /*8f00*/  MUFU.EX2 R0, R0 ;  /* 0x0000000000007308 */ /* 0x000f220000000800 */
[----:B------:R-:W-:Y:S01]  /*8f10*/  LOP3.LUT R135, R216, 0xffff, RZ, 0xc0, !PT ;  /* 0x0000ffffd8877812 */ /* 0x000fe200078ec0ff */
[----:B-1----:R-:W-:Y:S01]  /*8f20*/  FADD.FTZ R42, R67, R42 ;  /* 0x0000002a432a7221 */ /* 0x002fe20000010000 */
[----:B------:R-:W-:Y:S02]  /*8f30*/  SHF.R.U32.HI R133, RZ, 0x10, R216 ;  /* 0x00000010ff857819 */ /* 0x000fe400000116d8 */
[----:B------:R-:W-:Y:S02]  /*8f40*/  LOP3.LUT R20, R134, 0xff, RZ, 0xc0, !PT ;  /* 0x000000ff86147812 */ /* 0x000fe400078ec0ff */
[----:B------:R-:W-:Y:S01]  /*8f50*/  SHF.R.U32.HI R134, RZ, 0x18, R134 ;  /* 0x00000018ff867819 */ /* 0x000fe20000011686 */
[----:B------:R-:W1:Y:S01]  /*8f60*/  MUFU.EX2 R51, R51 ;  /* 0x0000003300337308 */ /* 0x000e620000000800 */
[----:B------:R-:W-:Y:S01]  /*8f70*/  LOP3.LUT R23, R216, 0xff, RZ, 0xc0, !PT ;  /* 0x000000ffd8177812 */ /* 0x000fe200078ec0ff */
[----:B---3--:R-:W-:Y:S01]  /*8f80*/  FADD.FTZ R42, R148, R42 ;  /* 0x0000002a942a7221 */ /* 0x008fe20000010000 */
[----:B------:R-:W-:-:S02]  /*8f90*/  LOP3.LUT R21, R21, 0xff, RZ, 0xc0, !PT ;  /* 0x000000ff15157812 */ /* 0x000fc400078ec0ff */
[----:B------:R-:W-:Y:S01]  /*8fa0*/  SHF.R.U32.HI R216, RZ, 0x18, R216 ;  /* 0x00000018ffd87819 */ /* 0x000fe200000116d8 */
[C---:B------:R-:W-:Y:S01]  /*8fb0*/  HMMA.16816.F32.BF16 R124, R24.reuse, R16, R124 ;  /* 0x00000010187c723c */ /* 0x040fe2000004187c */
[----:B------:R-:W-:Y:S02]  /*8fc0*/  SHF.R.U32.HI R22, RZ, 0x8, R22 ;  /* 0x00000008ff167819 */ /* 0x000fe40000011616 */
[----:B------:R-:W-:Y:S01]  /*8fd0*/  SHF.R.U32.HI R135, RZ, 0x8, R135 ;  /* 0x00000008ff877819 */ /* 0x000fe20000011687 */
[----:B----4-:R-:W-:Y:S01]  /*8fe0*/  FADD.FTZ R42, R0, R42 ;  /* 0x0000002a002a7221 */ /* 0x010fe20000010000 */
[----:B------:R-:W-:Y:S01]  /*8ff0*/  LOP3.LUT R133, R133, 0xff, RZ, 0xc0, !PT ;  /* 0x000000ff85857812 */ /* 0x000fe200078ec0ff */
[----:B------:R-:W-:Y:S01]  /*9000*/  HMMA.16816.F32.BF16 R120, R24, R18, R120 ;  /* 0x000000121878723c */ /* 0x000fe20000041878 */
[----:B------:R-:W-:Y:S02]  /*9010*/  PRMT R21, R21, 0x5410, R134 ;  /* 0x0000541015157816 */ /* 0x000fe40000000086 */
[----:B------:R-:W-:-:S02]  /*9020*/  PRMT R22, R20, 0x5410, R22 ;  /* 0x0000541014167816 */ /* 0x000fc40000000016 */
[----:B------:R-:W-:Y:S01]  /*9030*/  PRMT R135, R23, 0x5410, R135 ;  /* 0x0000541017877816 */ /* 0x000fe20000000087 */
[C---:B-----5:R-:W-:Y:S01]  /*9040*/  HMMA.16816.F32.BF16 R108, R24.reuse, R12, R108 ;  /* 0x0000000c186c723c */ /* 0x060fe2000004186c */
[----:B------:R-:W-:Y:S01]  /*9050*/  PRMT R133, R133, 0x5410, R216 ;  /* 0x0000541085857816 */ /* 0x000fe200000000d8 */
[----:B-1----:R-:W-:Y:S01]  /*9060*/  FADD.FTZ R201, R51, R42 ;  /* 0x0000002a33c97221 */ /* 0x002fe20000010000 */
[--C-:B------:R-:W-:Y:S02]  /*9070*/  HSET2.LE.AND R23, R21, R52.reuse, PT ;  /* 0x0000003415177233 */ /* 0x100fe40003803000 */
[--C-:B------:R-:W-:Y:S01]  /*9080*/  HSET2.LE.AND R22, R22, R52.reuse, PT ;  /* 0x0000003416167233 */ /* 0x100fe20003803000 */
[C---:B------:R-:W-:Y:S01]  /*9090*/  HMMA.16816.F32.BF16 R104, R24.reuse, R14, R104 ;  /* 0x0000000e1868723c */ /* 0x040fe20000041868 */
[--C-:B------:R-:W-:Y:S01]  /*90a0*/  HSET2.LE.AND R20, R135, R52.reuse, PT ;  /* 0x0000003487147233 */ /* 0x100fe20003803000 */
[--C-:B------:R-:W-:Y:S01]  /*90b0*/  IMAD.MOV.U32 R135, RZ, RZ, R31.reuse ;  /* 0x000000ffff877224 */ /* 0x100fe200078e001f */
[----:B------:R-:W-:Y:S01]  /*90c0*/  HSET2.LE.AND R21, R133, R52, PT ;  /* 0x0000003485157233 */ /* 0x000fe20003803000 */
[----:B------:R-:W-:Y:S01]  /*90d0*/  @P0 IMAD.MOV.U32 R135, RZ, RZ, R31 ;  /* 0x000000ffff870224 */ /* 0x000fe200078e001f */
[----:B------:R-:W-:Y:S01]  /*90e0*/  F2FP.BF16.F32.PACK_AB R52, R198, R171 ;  /* 0x000000abc634723e */ /* 0x000fe200000010ff */
[----:B--2---:R-:W-:Y:S01]  /*90f0*/  HMMA.16816.F32.BF16 R76, R24, R8, R76 ;  /* 0x00000008184c723c */ /* 0x004fe2000004184c */
[----:B------:R-:W-:Y:S01]  /*9100*/  F2FP.BF16.F32.PACK_AB R133, R148, R67 ;  /* 0x000000439485723e */ /* 0x000fe200000010ff */
[----:B------:R-:W-:Y:S01]  /*9110*/  @P0 VIADD R198, R132, 0xfffffffd ;  /* 0xfffffffd84c60836 */ /* 0x000fe20000000000 */
[----:B------:R-:W-:-:S02]  /*9120*/  LOP3.LUT R20, R20, R52, RZ, 0xc0, !PT ;  /* 0x0000003414147212 */ /* 0x000fc400078ec0ff */
[----:B------:R-:W-:Y:S01]  /*9130*/  F2FP.BF16.F32.PACK_AB R134, R55, R58 ;  /* 0x0000003a3786723e */ /* 0x000fe200000010ff */
[C---:B------:R-:W-:Y:S01]  /*9140*/  HMMA.16816.F32.BF16 R100, R24.reuse, R10, R100 ;  /* 0x0000000a1864723c */ /* 0x040fe20000041864 */
[----:B------:R-:W-:Y:S02]  /*9150*/  F2FP.BF16.F32.PACK_AB R52, R51, R0 ;  /* 0x000000003334723e */ /* 0x000fe400000010ff */
[----:B------:R-:W-:Y:S01]  /*9160*/  LOP3.LUT R21, R21, R133, RZ, 0xc0, !PT ;  /* 0x0000008515157212 */ /* 0x000fe200078ec0ff */
[--C-:B------:R-:W-:Y:S01]  /*9170*/  IMAD.MOV.U32 R133, RZ, RZ, R29.reuse ;  /* 0x000000ffff857224 */ /* 0x100fe200078e001d */
[----:B------:R-:W-:Y:S01]  /*9180*/  LOP3.LUT R22, R22, R134, RZ, 0xc0, !PT ;  /* 0x0000008616167212 */ /* 0x000fe200078ec0ff */
[----:B------:R-:W-:Y:S01]  /*9190*/  HMMA.16816.F32.BF16 R84, R24, R4, R84 ;  /* 0x000000041854723c */ /* 0x000fe20000041854 */
[----:B------:R-:W-:Y:S01]  /*91a0*/  LOP3.LUT R23, R23, R52, RZ, 0xc0, !PT ;  /* 0x0000003417177212 */ /* 0x000fe200078ec0ff */
[----:B------:R-:W-:Y:S02]  /*91b0*/  IMAD.MOV.U32 R134, RZ, RZ, R30 ;  /* 0x000000ffff867224 */ /* 0x000fe400078e001e */
[----:B------:R-:W-:-:S02]  /*91c0*/  @P0 IMAD.MOV.U32 R133, RZ, RZ, R29 ;  /* 0x000000ffff850224 */ /* 0x000fc400078e001d */
[----:B------:R-:W-:Y:S01]  /*91d0*/  HMMA.16816.F32.BF16 R88, R24, R6, R88 ;  /* 0x000000061858723c */ /* 0x000fe20000041858 */
[----:B------:R-:W-:-:S05]  /*91e0*/  @P0 IMAD.MOV.U32 R134, RZ, RZ, R30 ;  /* 0x000000ffff860224 */ /* 0x000fca00078e001e */
        /* <DEDUP_REMOVED lines=9> */
[----:B------:R-:W-:-:S15]  /*9280*/  @P0 BRA `(.L_x_732) ;  /* 0x0000000000040947 */ /* 0x000fde0003800000 */
.L_x_730:
[----:B------:R-:W-:-:S07]  /*9290*/  IADD3 R198, R195, -0x1, RZ ;  /* 0xffffffffc3c67810 */ /* 0x000fce0007ffe0ff */
.L_x_732:
[----:B------:R-:W-:-:S13]  /*92a0*/  ISETP.GE.AND P0, PT, R198, RZ, PT ;  /* 0x000000ffc600720c */ /* 0x000fda0003f06270 */
[----:B------:R-:W-:Y:S05]  /*92b0*/  @!P0 BRA `(.L_x_733) ;  /* 0x0000003800648947 */ /* 0x000fea0003800000 */
[----:B------:R-:W-:Y:S01]  /*92c0*/  IMAD.WIDE.U32 R210, R203, -0x326172a9, RZ ;  /* 0xcd9e8d57cbd27825 */ /* 0x000fe200078e00ff */
[----:B------:R-:W-:Y:S01]  /*92d0*/  PRMT R195, R3, 0x7054, R3 ;  /* 0x0000705403c37816 */ /* 0x000fe20000000003 */
[----:B------:R-:W-:Y:S01]  /*92e0*/  ULDC UR4, c[0x0][0x2ec] ;  /* 0x0000bb0000047ab9 */ /* 0x000fe20000000800 */
[----:B------:R-:W-:Y:S01]  /*92f0*/  MOV R132, R135 ;  /* 0x0000008700847202 */ /* 0x000fe20000000f00 */
[----:B------:R-:W-:Y:S01]  /*9300*/  IMAD.WIDE.U32 R206, R139, -0x326172a9, RZ ;  /* 0xcd9e8d578bce7825 */ /* 0x000fe200078e00ff */
[----:B------:R-:W-:Y:S01]  /*9310*/  LOP3.LUT R208, R211, R138, RZ, 0x3c, !PT ;  /* 0x0000008ad3d07212 */ /* 0x000fe200078e3cff */
[----:B------:R-:W-:Y:S01]  /*9320*/  ULDC.64 UR10, c[0x0][0x220] ;  /* 0x00008800000a7ab9 */ /* 0x000fe20000000a00 */
[----:B------:R-:W-:Y:S01]  /*9330*/  MOV R3, R136 ;  /* 0x0000008800037202 */ /* 0x000fe20000000f00 */
[----:B------:R-:W-:Y:S01]  /*9340*/  IMAD.MOV.U32 R2, RZ, RZ, R134 ;  /* 0x000000ffff027224 */ /* 0x000fe200078e0086 */
[----:B------:R-:W-:Y:S01]  /*9350*/  LOP3.LUT R204, R207, R138, RZ, 0x3c, !PT ;  /* 0x0000008acfcc7212 */ /* 0x000fe200078e3cff */
[----:B------:R-:W-:Y:S01]  /*9360*/  IMAD.WIDE.U32 R212, R137, -0x2daee0ad, RZ ;  /* 0xd2511f5389d47825 */ /* 0x000fe200078e00ff */
[----:B------:R-:W-:Y:S01]  /*9370*/  MOV R0, R133 ;  /* 0x0000008500007202 */ /* 0x000fe20000000f00 */
[----:B------:R-:W-:Y:S01]  /*9380*/  ULDC.64 UR6, c[0x0][0x218] ;  /* 0x0000860000067ab9 */ /* 0x000fe20000000a00 */
[----:B------:R-:W-:Y:S01]  /*9390*/  MOV R214, R220 ;  /* 0x000000dc00d67202 */ /* 0x000fe20000000f00 */
[----:B------:R-:W-:Y:S01]  /*93a0*/  IMAD.WIDE.U32 R208, R208, -0x2daee0ad, RZ ;  /* 0xd2511f53d0d07825 */ /* 0x000fe200078e00ff */
[----:B------:R-:W-:-:S03]  /*93b0*/  ULDC.64 UR8, c[0x0][0x248] ;  /* 0x0000920000087ab9 */ /* 0x000fc60000000a00 */
[----:B------:R-:W-:-:S04]  /*93c0*/  IMAD.WIDE.U32 R204, R204, -0x2daee0ad, RZ ;  /* 0xd2511f53cccc7825 */ /* 0x000fc800078e00ff */
[----:B------:R-:W-:Y:S01]  /*93d0*/  IMAD.MOV.U32 R215, RZ, RZ, R223 ;  /* 0x000000ffffd77224 */ /* 0x000fe200078e00df */
[----:B------:R-:W-:Y:S06]  /*93e0*/  BRA `(.L_x_734) ;  /* 0x0000000000647947 */ /* 0x000fec0003800000 */
.L_x_736:
[----:B------:R-:W-:Y:S04]  /*93f0*/  VIADD R137, R198, 0xffffffff ;  /* 0xffffffffc6897836 */ /* 0x000fe80000000000 */
[----:B------:R-:W-:Y:S01]  /*9400*/  IMAD.WIDE.U32 R138, R137, UR8, RZ ;  /* 0x00000008898a7c25 */ /* 0x000fe2000f8e00ff */
[----:B------:R-:W-:Y:S05]  /*9410*/  SHF.R.S32.HI R135, RZ, 0x1f, R137 ;  /* 0x0000001fff877819 */ /* 0x000fea0000011489 */
[----:B------:R-:W-:Y:S04]  /*9420*/  IMAD R135, R135, UR8, RZ ;  /* 0x0000000887877c24 */ /* 0x000fe8000f8e02ff */
[----:B------:R-:W-:Y:S01]  /*9430*/  IMAD R135, R137, UR9, R135 ;  /* 0x0000000989877c24 */ /* 0x000fe2000f8e0287 */
[C---:B------:R-:W-:Y:S03]  /*9440*/  LEA R137, P1, R138.reuse, R188, 0x6 ;  /* 0x000000bc8a897211 */ /* 0x040fe600078230ff */
[----:B------:R-:W-:Y:S01]  /*9450*/  IMAD.IADD R135, R139, 0x1, R135 ;  /* 0x000000018b877824 */ /* 0x000fe200078e0287 */
[C---:B------:R-:W-:Y:S04]  /*9460*/  LEA R140, P2, R137.reuse, UR6, 0x1 ;  /* 0x00000006898c7c11 */ /* 0x040fe8000f8408ff */
[----:B------:R-:W-:Y:S02]  /*9470*/  LEA.HI.X R135, R138, R191, R135, 0x6, P1 ;  /* 0x000000bf8a877211 */ /* 0x000fe400008f3487 */
        /* <DEDUP_REMOVED lines=10> */
[----:B------:R1:W-:Y:S03]  /*9520*/  LDGSTS.E.BYPASS.LTC128B.128 [R187+0x4800], desc[UR30][R138.64] ;  /* 0x048000008abb7fae */ /* 0x0003e6000b901d5e */
[----:B------:R-:W-:Y:S01]  /*9530*/  IADD3.X R143, R145, UR14, RZ, P1, !PT ;  /* 0x0000000e918f7c10 */ /* 0x000fe20008ffe4ff */
[----:B------:R1:W-:Y:S04]  /*9540*/  LDGSTS.E.BYPASS.LTC128B.128 [R187+0x5000], desc[UR30][R144.64] ;  /* 0x0500000090bb7fae */ /* 0x0003e8000b901d5e */
[----:B------:R1:W-:Y:S04]  /*9550*/  LDGSTS.E.BYPASS.LTC128B.128 [R187+0x5800], desc[UR30][R142.64] ;  /* 0x058000008ebb7fae */ /* 0x0003e8000b901d5e */
[----:B------:R-:W0:Y:S01]  /*9560*/  LDGDEPBAR ;  /* 0x00000000000079af */ /* 0x000e220000000000 */
[----:B------:R-:W-:Y:S05]  /*9570*/  BRA `(.L_x_735) ;  /* 0x0000000800787947 */ /* 0x000fea0003800000 */
.L_x_734:
[----:B------:R-:W-:Y:S04]  /*9580*/  DEPBAR.LE SB0, 0x0 ;  /* 0x000080000000791a */ /* 0x000fe80000000000 */
[----:B------:R-:W-:Y:S01]  /*9590*/  BAR.SYNC.DEFER_BLOCKING 0x0 ;  /* 0x0000000000007b1d */ /* 0x000fe20000010000 */
[----:B------:R-:W-:Y:S01]  /*95a0*/  SHF.R.S32.HI R5, RZ, 0x1f, R198 ;  /* 0x0000001fff057819 */ /* 0x000fe200000114c6 */
[C---:B------:R-:W-:Y:S02]  /*95b0*/  IMAD R4, R198.reuse, UR12, RZ ;  /* 0x0000000cc6047c24 */ /* 0x040fe4000f8e02ff */
[----:B------:R-:W-:Y:S04]  /*95c0*/  IMAD.WIDE.U32 R6, R198, UR13, R214 ;  /* 0x0000000dc6067c25 */ /* 0x000fe8000f8e00d6 */
[----:B------:R-:W-:Y:S01]  /*95d0*/  IMAD R4, R5, UR13, R4 ;  /* 0x0000000d05047c24 */ /* 0x000fe2000f8e0204 */
[----:B------:R-:W-:Y:S03]  /*95e0*/  LEA R8, P1, R6, UR10, 0x1 ;  /* 0x0000000a06087c11 */ /* 0x000fe6000f8208ff */
[----:B------:R-:W-:Y:S01]  /*95f0*/  IMAD.IADD R4, R7, 0x1, R4 ;  /* 0x0000000107047824 */ /* 0x000fe200078e0204 */
[----:B------:R-:W-:Y:S04]  /*9600*/  IADD3 R10, P0, R8, UR17, RZ ;  /* 0x00000011080a7c10 */ /* 0x000fe8000ff1e0ff */
[----:B------:R-:W-:Y:S02]  /*9610*/  LEA.HI.X R9, R6, UR11, R4, 0x1, P1 ;  /* 0x0000000b06097c11 */ /* 0x000fe400088f0c04 */
[----:B------:R-:W-:Y:S02]  /*9620*/  IADD3 R6, P1, R10, UR17, RZ ;  /* 0x000000110a067c10 */ /* 0x000fe4000ff3e0ff */
[----:B------:R-:W-:Y:S02]  /*9630*/  IADD3.X R11, R9, UR16, RZ, P0, !PT ;  /* 0x00000010090b7c10 */ /* 0x000fe400087fe4ff */
[----:B------:R-:W-:Y:S01]  /*9640*/  IADD3 R4, P0, R6, UR17, RZ ;  /* 0x0000001106047c10 */ /* 0x000fe2000ff1e0ff */
[----:B------:R-:W-:Y:S01]  /*9650*/  @!PT LDS RZ, [RZ] ;  /* 0x00000000fffff984 */ /* 0x000fe20000000800 */
[----:B------:R-:W-:Y:S01]  /*9660*/  @!PT LDS RZ, [RZ] ;  /* 0x00000000fffff984 */ /* 0x000fe20000000800 */
[----:B------:R-:W-:Y:S01]  /*9670*/  @!PT LDS RZ, [RZ] ;  /* 0x00000000fffff984 */ /* 0x000fe20000000800 */
[----:B------:R-:W-:Y:S01]  /*9680*/  LDGSTS.E.BYPASS.LTC128B.128 [R187+0x6000], desc[UR30][R8.64] ;  /* 0x0600000008bb7fae */ /* 0x000fe2000b901d5e */
[----:B------:R-:W-:Y:S05]  /*9690*/  IADD3.X R7, R11, UR16, RZ, P1, !PT ;  /* 0x000000100b077c10 */ /* 0x000fea0008ffe4ff */
[----:B------:R-:W-:Y:S01]  /*96a0*/  LDGSTS.E.BYPASS.LTC128B.128 [R187+0x6800], desc[UR30][R10.64] ;  /* 0x068000000abb7fae */ /* 0x000fe2000b901d5e */
[----:B------:R-:W-:Y:S02]  /*96b0*/  IADD3.X R5, R7, UR16, RZ, P0, !PT ;  /* 0x0000001007057c10 */ /* 0x000fe400087fe4ff */
[----:B------:R-:W-:Y:S03]  /*96c0*/  ISETP.GT.AND P0, PT, R198, RZ, PT ;  /* 0x000000ffc600720c */ /* 0x000fe60003f04270 */
[----:B------:R-:W-:Y:S06]  /*96d0*/  LDGSTS.E.BYPASS.LTC128B.128 [R187+0x7000], desc[UR30][R6.64] ;  /* 0x0700000006bb7fae */ /* 0x000fec000b901d5e */
[----:B------:R1:W-:Y:S06]  /*96e0*/  LDGSTS.E.BYPASS.LTC128B.128 [R187+0x7800], desc[UR30][R4.64] ;  /* 0x0780000004bb7fae */ /* 0x0003ec000b901d5e */
[----:B------:R-:W-:Y:S06]  /*96f0*/  LDSM.16.M88.4 R64, [R186] ;  /* 0x00000000ba40783b */ /* 0x000fec0000000200 */
[----:B------:R-:W1:Y:S06]  /*9700*/  LDSM.16.M88.4 R16, [R185] ;  /* 0x00000000b910783b */ /* 0x000e6c0000000200 */
[----:B------:R-:W2:Y:S06]  /*9710*/  LDSM.16.M88.4 R60, [R186+0x2000] ;  /* 0x00200000ba3c783b */ /* 0x000eac0000000200 */
[----:B------:R-:W3:Y:S06]  /*9720*/  LDSM.16.M88.4 R32, [R185+0x800] ;  /* 0x00080000b920783b */ /* 0x000eec0000000200 */
[----:B------:R-:W0:Y:S06]  /*9730*/  LDGDEPBAR ;  /* 0x00000000000079af */ /* 0x000e2c0000000000 */
[----:B------:R-:W4:Y:S06]  /*9740*/  LDSM.16.M88.4 R48, [R185+0x1000] ;  /* 0x00100000b930783b */ /* 0x000f2c0000000200 */
[----:B------:R-:W5:Y:S06]  /*9750*/  LDSM.16.M88.4 R136, [R185+0x1800] ;  /* 0x00180000b988783b */ /* 0x000f6c0000000200 */
[----:B------:R-:W-:Y:S01]  /*9760*/  LDSM.16.M88.4 R140, [R184] ;  /* 0x00000000b88c783b */ /* 0x000fe20000000200 */
[-C--:B-1----:R-:W-:Y:S05]  /*9770*/  HMMA.16816.F32.BF16 R4, R64, R16.reuse, RZ ;  /* 0x000000104004723c */ /* 0x082fea00000418ff */
[----:B------:R-:W1:Y:S01]  /*9780*/  LDSM.16.M88.4 R144, [R183] ;  /* 0x00000000b790783b */ /* 0x000e620000000200 */
[C---:B--2---:R-:W-:Y:S05]  /*9790*/  HMMA.16816.F32.BF16 R8, R60.reuse, R16, RZ ;  /* 0x000000103c08723c */ /* 0x044fea00000418ff */
[----:B------:R-:W2:Y:S01]  /*97a0*/  LDSM.16.M88.4 R148, [R184+0x2000] ;  /* 0x00200000b894783b */ /* 0x000ea20000000200 */
[-C--:B------:R-:W-:Y:S05]  /*97b0*/  HMMA.16816.F32.BF16 R12, R60, R18.reuse, RZ ;  /* 0x000000123c0c723c */ /* 0x080fea00000418ff */
[----:B------:R-:W2:Y:S01]  /*97c0*/  LDSM.16.M88.4 R152, [R183+0x800] ;  /* 0x00080000b798783b */ /* 0x000ea20000000200 */
[C---:B------:R-:W-:Y:S05]  /*97d0*/  HMMA.16816.F32.BF16 R16, R64.reuse, R18, RZ ;  /* 0x000000124010723c */ /* 0x040fea00000418ff */
[----:B------:R-:W2:Y:S01]  /*97e0*/  LDSM.16.M88.4 R156, [R183+0x1000] ;  /* 0x00100000b79c783b */ /* 0x000ea20000000200 */
[-C--:B---3--:R-:W-:Y:S05]  /*97f0*/  HMMA.16816.F32.BF16 R20, R64, R32.reuse, RZ ;  /* 0x000000204014723c */ /* 0x088fea00000418ff */
[----:B------:R-:W-:Y:S01]  /*9800*/  LDSM.16.M88.4 R160, [R182] ;  /* 0x00000000b6a0783b */ /* 0x000fe20000000200 */
[C---:B------:R-:W-:Y:S05]  /*9810*/  HMMA.16816.F32.BF16 R24, R60.reuse, R32, RZ ;  /* 0x000000203c18723c */ /* 0x040fea00000418ff */
[----:B------:R-:W-:Y:S01]  /*9820*/  LDSM.16.M88.4 R164, [R181] ;  /* 0x00000000b5a4783b */ /* 0x000fe20000000200 */
[-C--:B------:R-:W-:Y:S05]  /*9830*/  HMMA.16816.F32.BF16 R28, R60, R34.reuse, RZ ;  /* 0x000000223c1c723c */ /* 0x080fea00000418ff */
[----:B------:R-:W-:Y:S01]  /*9840*/  LDSM.16.M88.4 R168, [R182+0x2000] ;  /* 0x00200000b6a8783b */ /* 0x000fe20000000200 */
        /* <DEDUP_REMOVED lines=10> */
[-C--:B-1----:R-:W-:Y:S06]  /*98f0*/  HMMA.16816.F32.BF16 R4, R140, R144.reuse, R4 ;  /* 0x000000908c04723c */ /* 0x082fec0000041804 */
[C---:B--2---:R-:W-:Y:S06]  /*9900*/  HMMA.16816.F32.BF16 R8, R148.reuse, R144, R8 ;  /* 0x000000909408723c */ /* 0x044fec0000041808 */
[-C--:B------:R-:W-:Y:S06]  /*9910*/  HMMA.16816.F32.BF16 R12, R148, R146.reuse, R12 ;  /* 0x00000092940c723c */ /* 0x080fec000004180c */
[C---:B------:R-:W-:Y:S01]  /*9920*/  HMMA.16816.F32.BF16 R16, R140.reuse, R146, R16 ;  /* 0x000000928c10723c */ /* 0x040fe20000041810 */
[----:B------:R-:W1:Y:S05]  /*9930*/  LDSM.16.M88.4 R144, [R175] ;  /* 0x00000000af90783b */ /* 0x000e6a0000000200 */
[-C--:B------:R-:W-:Y:S06]  /*9940*/  HMMA.16816.F32.BF16 R20, R140, R152.reuse, R20 ;  /* 0x000000988c14723c */ /* 0x080fec0000041814 */
        /* <DEDUP_REMOVED lines=14> */
[----:B------:R-:W3:Y:S05]  /*9a30*/  LDSM.16.M88.4 R136, [R173] ;  /* 0x00000000ad88783b */ /* 0x000eea0000000200 */
[-C--:B------:R-:W-:Y:S01]  /*9a40*/  HMMA.16816.F32.BF16 R4, R160, R164.reuse, R4 ;  /* 0x000000a4a004723c */ /* 0x080fe20000041804 */
[----:B------:R-:W4:Y:S05]  /*9a50*/  LDSM.16.M88.4 R140, [R180] ;  /* 0x00000000b48c783b */ /* 0x000f2a0000000200 */
[C---:B------:R-:W-:Y:S06]  /*9a60*/  HMMA.16816.F32.BF16 R8, R168.reuse, R164, R8 ;  /* 0x000000a4a808723c */ /* 0x040fec0000041808 */
[-C--:B------:R-:W-:Y:S06]  /*9a70*/  HMMA.16816.F32.BF16 R12, R168, R166.reuse, R12 ;  /* 0x000000a6a80c723c */ /* 0x080fec000004180c */
[C---:B------:R-:W-:Y:S01]  /*9a80*/  HMMA.16816.F32.BF16 R16, R160.reuse, R166, R16 ;  /* 0x000000a6a010723c */ /* 0x040fe20000041810 */
[----:B------:R-:W5:Y:S05]  /*9a90*/  LDSM.16.M88.4 R164, [R172+0x800] ;  /* 0x00080000aca4783b */ /* 0x000f6a0000000200 */
        /* <DEDUP_REMOVED lines=11> */
[-C--:B---3--:R-:W-:Y:S01]  /*9b50*/  HMMA.16816.F32.BF16 R52, R160, R136.reuse, R52 ;  /* 0x00000088a034723c */ /* 0x088fe20000041834 */
[----:B------:R-:W-:Y:S05]  /*9b60*/  BAR.SYNC.DEFER_BLOCKING 0x0 ;  /* 0x0000000000007b1d */ /* 0x000fea0000010000 */
[C---:B------:R-:W-:Y:S06]  /*9b70*/  HMMA.16816.F32.BF16 R56, R168.reuse, R136, R56 ;  /* 0x00000088a838723c */ /* 0x040fec0000041838 */
[-C--:B------:R-:W-:Y:S06]  /*9b80*/  HMMA.16816.F32.BF16 R60, R168, R138.reuse, R60 ;  /* 0x0000008aa83c723c */ /* 0x080fec000004183c */
[----:B------:R-:W-:Y:S06]  /*9b90*/  HMMA.16816.F32.BF16 R64, R160, R138, R64 ;  /* 0x0000008aa040723c */ /* 0x000fec0000041840 */
[-C--:B----4-:R-:W-:Y:S06]  /*9ba0*/  HMMA.16816.F32.BF16 R4, R140, R148.reuse, R4 ;  /* 0x000000948c04723c */ /* 0x090fec0000041804 */
[C---:B------:R-:W-:Y:S06]  /*9bb0*/  HMMA.16816.F32.BF16 R8, R156.reuse, R148, R8 ;  /* 0x000000949c08723c */ /* 0x040fec0000041808 */
[-C--:B------:R-:W-:Y:S06]  /*9bc0*/  HMMA.16816.F32.BF16 R12, R156, R150.reuse, R12 ;  /* 0x000000969c0c723c */ /* 0x080fec000004180c */
[C---:B------:R-:W-:Y:S06]  /*9bd0*/  HMMA.16816.F32.BF16 R16, R140.reuse, R150, R16 ;  /* 0x000000968c10723c */ /* 0x040fec0000041810 */
[----:B------:R-:W-:Y:S01]  /*9be0*/  FMNMX.FTZ R133, R4, R3, !PT ;  /* 0x0000000304857209 */ /* 0x000fe20007810000 */
[-C--:B-----5:R-:W-:Y:S04]  /*9bf0*/  HMMA.16816.F32.BF16 R20, R140, R164.reuse, R20 ;  /* 0x000000a48c14723c */ /* 0x0a0fe80000041814 */
[----:B------:R-:W-:Y:S02]  /*9c00*/  FMNMX.FTZ R133, R5, R133, !PT ;  /* 0x0000008505857209 */ /* 0x000fe40007810000 */
[----:B------:R-:W-:Y:S01]  /*9c10*/  FMNMX.FTZ R134, R6, R132, !PT ;  /* 0x0000008406867209 */ /* 0x000fe20007810000 */
[C---:B------:R-:W-:Y:S04]  /*9c20*/  HMMA.16816.F32.BF16 R24, R156.reuse, R164, R24 ;  /* 0x000000a49c18723c */ /* 0x040fe80000041818 */
[----:B------:R-:W-:Y:S02]  /*9c30*/  FMNMX.FTZ R134, R7, R134, !PT ;  /* 0x0000008607867209 */ /* 0x000fe40007810000 */
        /* <DEDUP_REMOVED lines=50> */
.L_x_735:
[----:B------:R-:W-:Y:S01]  /*9f60*/  FMNMX.FTZ R133, R57, R133, !PT ;  /* 0x0000008539857209 */ /* 0x000fe20007810000 */
[----:B-1----:R-:W1:Y:S01]  /*9f70*/  SHFL.BFLY PT, R139, R136, 0x2, 0x1f ;  /* 0x0c401f00888b7f89 */ /* 0x002e6200000e0000 */
[----:B------:R-:W-:Y:S02]  /*9f80*/  FMNMX.FTZ R134, R66, R134, !PT ;  /* 0x0000008642867209 */ /* 0x000fe40007810000 */
[----:B------:R-:W-:Y:S02]  /*9f90*/  FMNMX.FTZ R135, R60, R133, !PT ;  /* 0x000000853c877209 */ /* 0x000fe40007810000 */
[----:B------:R-:W-:Y:S01]  /*9fa0*/  FMNMX.FTZ R140, R67, R134, !PT ;  /* 0x00000086438c7209 */ /* 0x000fe20007810000 */
[C---:B------:R-:W-:Y:S01]  /*9fb0*/  IMAD.SHL.U32 R134, R198.reuse, 0x2, RZ ;  /* 0x00000002c6867824 */ /* 0x040fe200078e00ff */
[----:B------:R-:W-:Y:S01]  /*9fc0*/  FMNMX.FTZ R135, R61, R135, !PT ;  /* 0x000000873d877209 */ /* 0x000fe20007810000 */
[----:B------:R-:W-:Y:S01]  /*9fd0*/  VIADD R198, R198, 0xffffffff ;  /* 0xffffffffc6c67836 */ /* 0x000fe20000000000 */
[----:B------:R-:W-:Y:S01]  /*9fe0*/  FMNMX.FTZ R143, R10, R0, !PT ;  /* 0x000000000a8f7209 */ /* 0x000fe20007810000 */
[----:B------:R-:W2:Y:S01]  /*9ff0*/  SHFL.BFLY PT, R142, R140, 0x2, 0x1f ;  /* 0x0c401f008c8e7f89 */ /* 0x000ea200000e0000 */
[----:B------:R-:W-:Y:S01]  /*a000*/  LOP3.LUT R154, R209, UR26, R212, 0x96, !PT ;  /* 0x0000001ad19a7c12 */ /* 0x000fe2000f8e96d4 */
[----:B------:R-:W-:Y:S01]  /*a010*/  VIADD R133, R134, 0x1 ;  /* 0x0000000186857836 */ /* 0x000fe20000000000 */
[----:B------:R-:W-:Y:S05]  /*a020*/  LOP3.LUT R134, R213, UR33, R134, 0x96, !PT ;  /* 0x00000021d5867c12 */ /* 0x000fea000f8e9686 */
[----:B------:R-:W3:Y:S01]  /*a030*/  SHFL.BFLY PT, R141, R135, 0x2, 0x1f ;  /* 0x0c401f00878d7f89 */ /* 0x000ee200000e0000 */
[----:B------:R-:W-:Y:S01]  /*a040*/  FMNMX.FTZ R143, R11, R143, !PT ;  /* 0x0000008f0b8f7209 */ /* 0x000fe20007810000 */
[----:B------:R-:W-:Y:S01]  /*a050*/  IMAD.WIDE.U32 R154, R154, -0x326172a9, RZ ;  /* 0xcd9e8d579a9a7825 */ /* 0x000fe200078e00ff */
[----:B------:R-:W-:Y:S02]  /*a060*/  LOP3.LUT R133, R213, UR33, R133, 0x96, !PT ;  /* 0x00000021d5857c12 */ /* 0x000fe4000f8e9685 */
[----:B------:R-:W-:Y:S01]  /*a070*/  FMNMX.FTZ R143, R14, R143, !PT ;  /* 0x0000008f0e8f7209 */ /* 0x000fe20007810000 */
[----:B------:R-:W-:Y:S01]  /*a080*/  IMAD.WIDE.U32 R146, R134, -0x326172a9, RZ ;  /* 0xcd9e8d5786927825 */ /* 0x000fe200078e00ff */
[----:B------:R-:W-:Y:S02]  /*a090*/  LOP3.LUT R152, R205, UR26, R212, 0x96, !PT ;  /* 0x0000001acd987c12 */ /* 0x000fe4000f8e96d4 */
[----:B------:R-:W-:Y:S01]  /*a0a0*/  FMNMX.FTZ R143, R15, R143, !PT ;  /* 0x0000008f0f8f7209 */ /* 0x000fe20007810000 */
[----:B------:R-:W-:Y:S01]  /*a0b0*/  IMAD.WIDE.U32 R230, R133, -0x326172a9, RZ ;  /* 0xcd9e8d5785e67825 */ /* 0x000fe200078e00ff */
[----:B-1----:R-:W-:Y:S02]  /*a0c0*/  FMNMX.FTZ R139, R136, R139, !PT ;  /* 0x0000008b888b7209 */ /* 0x002fe40007810000 */
[----:B------:R-:W-:Y:S01]  /*a0d0*/  LOP3.LUT R134, R147, UR27, R210, 0x96, !PT ;  /* 0x0000001b93867c12 */ /* 0x000fe2000f8e96d2 */
[----:B------:R-:W-:Y:S01]  /*a0e0*/  IMAD.WIDE.U32 R152, R152, -0x326172a9, RZ ;  /* 0xcd9e8d5798987825 */ /* 0x000fe200078e00ff */
[----:B------:R-:W-:Y:S01]  /*a0f0*/  FMNMX.FTZ R143, R26, R143, !PT ;  /* 0x0000008f1a8f7209 */ /* 0x000fe20007810000 */
[----:B------:R-:W1:Y:S01]  /*a100*/  SHFL.BFLY PT, R136, R139, 0x1, 0x1f ;  /* 0x0c201f008b887f89 */ /* 0x000e6200000e0000 */
[----:B------:R-:W-:Y:S01]  /*a110*/  LOP3.LUT R133, R231, UR27, R206, 0x96, !PT ;  /* 0x0000001be7857c12 */ /* 0x000fe2000f8e96ce */
[----:B------:R-:W-:Y:S01]  /*a120*/  IMAD.WIDE.U32 R148, R134, -0x2daee0ad, RZ ;  /* 0xd2511f5386947825 */ /* 0x000fe200078e00ff */
[----:B------:R-:W-:Y:S02]  /*a130*/  FMNMX.FTZ R143, R27, R143, !PT ;  /* 0x0000008f1b8f7209 */ /* 0x000fe40007810000 */
[----:B--2---:R-:W-:Y:S01]  /*a140*/  FMNMX.FTZ R142, R140, R142, !PT ;  /* 0x0000008e8c8e7209 */ /* 0x004fe20007810000 */
[----:B------:R-:W-:Y:S01]  /*a150*/  IMAD.WIDE.U32 R226, R133, -0x2daee0ad, RZ ;  /* 0xd2511f5385e27825 */ /* 0x000fe200078e00ff */
[----:B------:R-:W-:Y:S02]  /*a160*/  FMNMX.FTZ R143, R30, R143, !PT ;  /* 0x0000008f1e8f7209 */ /* 0x000fe40007810000 */
[----:B---3--:R-:W-:Y:S02]  /*a170*/  FMNMX.FTZ R141, R135, R141, !PT ;  /* 0x0000008d878d7209 */ /* 0x008fe40007810000 */
[----:B------:R-:W-:Y:S01]  /*a180*/  LOP3.LUT R150, R155, UR25, R146, 0x96, !PT ;  /* 0x000000199b967c12 */ /* 0x000fe2000f8e9692 */
[----:B------:R-:W2:Y:S01]  /*a190*/  SHFL.BFLY PT, R135, R142, 0x1, 0x1f ;  /* 0x0c201f008e877f89 */ /* 0x000ea200000e0000 */
[----:B------:R-:W-:Y:S02]  /*a1a0*/  LOP3.LUT R138, R147, UR27, R206, 0x96, !PT ;  /* 0x0000001b938a7c12 */ /* 0x000fe4000f8e96ce */
[----:B------:R-:W-:Y:S05]  /*a1b0*/  LOP3.LUT R146, R153, UR25, R146, 0x96, !PT ;  /* 0x0000001999927c12 */ /* 0x000fea000f8e9692 */
[----:B------:R-:W3:Y:S01]  /*a1c0*/  SHFL.BFLY PT, R134, R141, 0x1, 0x1f ;  /* 0x0c201f008d867f89 */ /* 0x000ee200000e0000 */
[----:B------:R-:W-:Y:S01]  /*a1d0*/  LOP3.LUT R137, R231, UR27, R210, 0x96, !PT ;  /* 0x0000001be7897c12 */ /* 0x000fe2000f8e96d2 */
[----:B------:R-:W-:Y:S01]  /*a1e0*/  IMAD.WIDE.U32 R150, R150, -0x2daee0ad, RZ ;  /* 0xd2511f5396967825 */ /* 0x000fe200078e00ff */
[----:B------:R-:W-:Y:S02]  /*a1f0*/  LOP3.LUT R140, R149, UR24, R208, 0x96, !PT ;  /* 0x00000018958c7c12 */ /* 0x000fe4000f8e96d0 */
[--C-:B------:R-:W-:Y:S01]  /*a200*/  LOP3.LUT R234, R155, UR25, R230.reuse, 0x96, !PT ;  /* 0x000000199bea7c12 */ /* 0x100fe2000f8e96e6 */
[----:B------:R-:W-:Y:S01]  /*a210*/  IMAD.WIDE.U32 R146, R146, -0x2daee0ad, RZ ;  /* 0xd2511f5392927825 */ /* 0x000fe200078e00ff */
[----:B------:R-:W-:Y:S02]  /*a220*/  LOP3.LUT R230, R153, UR25, R230, 0x96, !PT ;  /* 0x0000001999e67c12 */ /* 0x000fe4000f8e96e6 */
[----:B-1----:R-:W-:Y:S01]  /*a230*/  FMNMX.FTZ R136, R139, R136, !PT ;  /* 0x000000888b887209 */ /* 0x002fe20007810000 */
[----:B------:R-:W-:Y:S01]  /*a240*/  IMAD.WIDE.U32 R234, R234, -0x2daee0ad, RZ ;  /* 0xd2511f53eaea7825 */ /* 0x000fe200078e00ff */
[----:B------:R-:W-:Y:S02]  /*a250*/  LOP3.LUT R148, R151, UR22, R148, 0x96, !PT ;  /* 0x0000001697947c12 */ /* 0x000fe4000f8e9694 */
[C---:B------:R-:W-:Y:S01]  /*a260*/  FSETP.NEU.FTZ.AND P1, PT, R136.reuse, -INF , PT ;  /* 0xff8000008800780b */ /* 0x040fe20003f3d000 */
[----:B------:R-:W-:Y:S01]  /*a270*/  FADD.FTZ R133, -R136, R3 ;  /* 0x0000000388857221 */ /* 0x000fe20000010100 */
[----:B------:R-:W-:Y:S01]  /*a280*/  FMNMX.FTZ R3, R31, R143, !PT ;  /* 0x0000008f1f037209 */ /* 0x000fe20007810000 */
[----:B------:R-:W-:Y:S01]  /*a290*/  IMAD.WIDE.U32 R230, R230, -0x2daee0ad, RZ ;  /* 0xd2511f53e6e67825 */ /* 0x000fe200078e00ff */
[----:B------:R-:W-:Y:S03]  /*a2a0*/  LOP3.LUT R139, R227, UR24, R204, 0x96, !PT ;  /* 0x00000018e38b7c12 */ /* 0x000fe6000f8e96cc */
[----:B------:R-:W-:Y:S01]  /*a2b0*/  FMUL.FTZ R133, R133, UR4 ;  /* 0x0000000485857c20 */ /* 0x000fe20008410000 */
[----:B--2---:R-:W-:Y:S01]  /*a2c0*/  FMNMX.FTZ R135, R142, R135, !PT ;  /* 0x000000878e877209 */ /* 0x004fe20007810000 */
[----:B------:R-:W-:Y:S01]  /*a2d0*/  IMAD.WIDE.U32 R148, R148, -0x326172a9, RZ ;  /* 0xcd9e8d5794947825 */ /* 0x000fe200078e00ff */
[----:B------:R-:W-:Y:S02]  /*a2e0*/  LOP3.LUT R226, R231, UR22, R226, 0x96, !PT ;  /* 0x00000016e7e27c12 */ /* 0x000fe4000f8e96e2 */
[----:B---3--:R-:W-:Y:S01]  /*a2f0*/  FMNMX.FTZ R134, R141, R134, !PT ;  /* 0x000000868d867209 */ /* 0x008fe20007810000 */
[----:B------:R-:W-:Y:S01]  /*a300*/  FMUL.FTZ R228, R136, UR4 ;  /* 0x0000000488e47c20 */ /* 0x000fe20008410000 */
[----:B------:R-:W-:Y:S01]  /*a310*/  FMNMX.FTZ R141, R42, R3, !PT ;  /* 0x000000032a8d7209 */ /* 0x000fe20007810000 */
[C---:B------:R-:W-:Y:S01]  /*a320*/  FADD.FTZ R3, -R135.reuse, R132 ;  /* 0x0000008487037221 */ /* 0x040fe20000010100 */
[----:B------:R-:W-:Y:S01]  /*a330*/  IMAD.WIDE.U32 R226, R226, -0x326172a9, RZ ;  /* 0xcd9e8d57e2e27825 */ /* 0x000fe200078e00ff */
[----:B------:R1:W2:Y:S02]  /*a340*/  MUFU.EX2 R132, R133 ;  /* 0x0000008500847308 */ /* 0x0002a40000000800 */
[----:B------:R-:W-:Y:S01]  /*a350*/  FSEL R228, R228, RZ, P1 ;  /* 0x000000ffe4e47208 */ /* 0x000fe20000800000 */
[----:B------:R-:W-:Y:S01]  /*a360*/  IMAD.WIDE.U32 R144, R138, -0x2daee0ad, RZ ;  /* 0xd2511f538a907825 */ /* 0x000fe200078e00ff */
[C---:B------:R-:W-:Y:S03]  /*a370*/  FSETP.NEU.FTZ.AND P1, PT, R135.reuse, -INF , PT ;  /* 0xff8000008700780b */ /* 0x040fe60003f3d000 */
[----:B------:R-:W-:Y:S01]  /*a380*/  FMUL.FTZ R220, R135, UR4 ;  /* 0x0000000487dc7c20 */ /* 0x000fe20008410000 */
[----:B------:R-:W-:Y:S01]  /*a390*/  FFMA.FTZ R165, R32, UR4, -R228 ;  /* 0x0000000420a57c23 */ /* 0x000fe200080108e4 */
[----:B------:R-:W-:Y:S01]  /*a3a0*/  LOP3.LUT R138, R145, UR24, R204, 0x96, !PT ;  /* 0x00000018918a7c12 */ /* 0x000fe2000f8e96cc */
[----:B------:R-:W-:Y:S01]  /*a3b0*/  FFMA.FTZ R167, R33, UR4, -R228 ;  /* 0x0000000421a77c23 */ /* 0x000fe200080108e4 */
[----:B------:R-:W-:Y:S01]  /*a3c0*/  LOP3.LUT R144, R147, UR22, R144, 0x96, !PT ;  /* 0x0000001693907c12 */ /* 0x000fe2000f8e9690 */
[----:B------:R-:W-:Y:S04]  /*a3d0*/  IMAD.WIDE.U32 R232, R137, -0x2daee0ad, RZ ;  /* 0xd2511f5389e87825 */ /* 0x000fe800078e00ff */
[----:B------:R-:W-:Y:S01]  /*a3e0*/  FFMA.FTZ R16, R16, UR4, -R228 ;  /* 0x0000000410107c23 */ /* 0x000fe200080108e4 */
[----:B------:R-:W-:Y:S01]  /*a3f0*/  MUFU.EX2 R165, R165 ;  /* 0x000000a500a57308 */ /* 0x000fe20000000800 */
[----:B------:R-:W-:Y:S01]  /*a400*/  FSEL R220, R220, RZ, P1 ;  /* 0x000000ffdcdc7208 */ /* 0x000fe20000800000 */
[----:B------:R-:W-:Y:S01]  /*a410*/  IMAD.WIDE.U32 R156, R138, -0x326172a9, RZ ;  /* 0xcd9e8d578a9c7825 */ /* 0x000fe200078e00ff */
[----:B------:R-:W-:Y:S02]  /*a420*/  LOP3.LUT R137, R233, UR24, R208, 0x96, !PT ;  /* 0x00000018e9897c12 */ /* 0x000fe4000f8e96d0 */
[----:B-1----:R-:W-:Y:S01]  /*a430*/  FMNMX.FTZ R133, R43, R141, !PT ;  /* 0x0000008d2b857209 */ /* 0x002fe20007810000 */
[----:B------:R-:W-:Y:S01]  /*a440*/  FFMA.FTZ R166, R34, UR4, -R220 ;  /* 0x0000000422a67c23 */ /* 0x000fe200080108dc */
[----:B------:R-:W-:Y:S03]  /*a450*/  LOP3.LUT R232, R235, UR22, R232, 0x96, !PT ;  /* 0x00000016ebe87c12 */ /* 0x000fe6000f8e96e8 */
[----:B------:R-:W-:Y:S01]  /*a460*/  MUFU.EX2 R167, R167 ;  /* 0x000000a700a77308 */ /* 0x000fe20000000800 */
[----:B------:R-:W-:Y:S01]  /*a470*/  FMNMX.FTZ R133, R46, R133, !PT ;  /* 0x000000852e857209 */ /* 0x000fe20007810000 */
[----:B------:R-:W-:Y:S01]  /*a480*/  IMAD.WIDE.U32 R144, R144, -0x326172a9, RZ ;  /* 0xcd9e8d5790907825 */ /* 0x000fe200078e00ff */
[----:B------:R-:W-:Y:S02]  /*a490*/  FSETP.NEU.FTZ.AND P1, PT, R134, -INF , PT ;  /* 0xff8000008600780b */ /* 0x000fe40003f3d000 */
[----:B------:R-:W-:Y:S01]  /*a4a0*/  FMNMX.FTZ R133, R47, R133, !PT ;  /* 0x000000852f857209 */ /* 0x000fe20007810000 */
[----:B------:R-:W-:Y:S01]  /*a4b0*/  IMAD.WIDE.U32 R218, R140, -0x326172a9, RZ ;  /* 0xcd9e8d578cda7825 */ /* 0x000fe200078e00ff */
[----:B------:R-:W-:Y:S03]  /*a4c0*/  LOP3.LUT R140, R157, UR23, R152, 0x96, !PT ;  /* 0x000000179d8c7c12 */ /* 0x000fe6000f8e9698 */
[----:B------:R-:W-:Y:S01]  /*a4d0*/  MUFU.EX2 R166, R166 ;  /* 0x000000a600a67308 */ /* 0x000fe20000000800 */
[----:B------:R-:W-:Y:S01]  /*a4e0*/  LOP3.LUT R141, R145, UR21, R156, 0x96, !PT ;  /* 0x00000015918d7c12 */ /* 0x000fe2000f8e969c */
[----:B------:R-:W-:Y:S01]  /*a4f0*/  IMAD.WIDE.U32 R156, R137, -0x326172a9, RZ ;  /* 0xcd9e8d57899c7825 */ /* 0x000fe200078e00ff */
[----:B------:R-:W-:Y:S02]  /*a500*/  FMNMX.FTZ R133, R58, R133, !PT ;  /* 0x000000853a857209 */ /* 0x000fe40007810000 */
[----:B------:R-:W-:Y:S01]  /*a510*/  LOP3.LUT R142, R219, UR23, R154, 0x96, !PT ;  /* 0x00000017db8e7c12 */ /* 0x000fe2000f8e969a */
[----:B------:R-:W-:Y:S01]  /*a520*/  FFMA.FTZ R168, R35, UR4, -R220 ;  /* 0x0000000423a87c23 */ /* 0x000fe200080108dc */
[----:B------:R-:W-:Y:S03]  /*a530*/  FMNMX.FTZ R133, R59, R133, !PT ;  /* 0x000000853b857209 */ /* 0x000fe60007810000 */
[----:B------:R1:W-:Y:S01]  /*a540*/  MUFU.EX2 R137, R16 ;  /* 0x0000001000897308 */ /* 0x0003e20000000800 */
[----:B------:R-:W-:Y:S01]  /*a550*/  LOP3.LUT R235, R157, UR23, R154, 0x96, !PT ;  /* 0x000000179deb7c12 */ /* 0x000fe2000f8e969a */
[----:B------:R-:W-:Y:S01]  /*a560*/  LDSM.16.MT88.4 R32, [R179+0x6000] ;  /* 0x00600000b320783b */ /* 0x000fe20000004200 */
[----:B------:R-:W-:Y:S01]  /*a570*/  FMNMX.FTZ R133, R62, R133, !PT ;  /* 0x000000853e857209 */ /* 0x000fe20007810000 */
[----:B------:R-:W-:Y:S01]  /*a580*/  FFMA.FTZ R38, R38, UR4, -R220 ;  /* 0x0000000426267c23 */ /* 0x000fe200080108dc */
[----:B------:R-:W-:Y:S01]  /*a590*/  LOP3.LUT R218, R149, UR21, R218, 0x96, !PT ;  /* 0x0000001595da7c12 */ /* 0x000fe2000f8e96da */
[----:B------:R-:W-:Y:S01]  /*a5a0*/  FFMA.FTZ R236, R67, UR4, -R220 ;  /* 0x0000000443ec7c23 */ /* 0x000fe200080108dc */
[----:B------:R-:W-:Y:S03]  /*a5b0*/  FMNMX.FTZ R133, R63, R133, !PT ;  /* 0x000000853f857209 */ /* 0x000fe60007810000 */
[----:B------:R-:W-:Y:S01]  /*a5c0*/  MUFU.EX2 R168, R168 ;  /* 0x000000a800a87308 */ /* 0x000fe20000000800 */
[----:B------:R-:W-:Y:S01]  /*a5d0*/  FFMA.FTZ R153, R4, UR4, -R228 ;  /* 0x0000000404997c23 */ /* 0x000fe200080108e4 */
[----:B------:R-:W-:Y:S04]  /*a5e0*/  IMAD.WIDE.U32 R154, R139, -0x326172a9, RZ ;  /* 0xcd9e8d578b9a7825 */ /* 0x000fe800078e00ff */
[--C-:B------:R-:W-:Y:S01]  /*a5f0*/  FFMA.FTZ R54, R54, UR4, -R220.reuse ;  /* 0x0000000436367c23 */ /* 0x100fe200080108dc */
[----:B------:R-:W-:Y:S01]  /*a600*/  FFMA.FTZ R139, R18, UR4, -R220 ;  /* 0x00000004128b7c23 */ /* 0x000fe200080108dc */
[----:B------:R-:W-:Y:S01]  /*a610*/  IMAD.WIDE.U32 R142, R142, -0x2daee0ad, RZ ;  /* 0xd2511f538e8e7825 */ /* 0x000fe200078e00ff */
[----:B------:R-:W-:Y:S01]  /*a620*/  LOP3.LUT R231, R155, UR23, R152, 0x96, !PT ;  /* 0x000000179be77c12 */ /* 0x000fe2000f8e9698 */
[----:B------:R-:W-:Y:S01]  /*a630*/  MUFU.EX2 R153, R153 ;  /* 0x0000009900997308 */ /* 0x000fe20000000800 */
[----:B------:R-:W-:Y:S01]  /*a640*/  LOP3.LUT R229, R227, UR21, R154, 0x96, !PT ;  /* 0x00000015e3e57c12 */ /* 0x000fe2000f8e969a */
[----:B-1----:R-:W1:Y:S01]  /*a650*/  SHFL.BFLY PT, R16, R133, 0x2, 0x1f ;  /* 0x0c401f0085107f89 */ /* 0x002e6200000e0000 */
[--C-:B------:R-:W-:Y:S01]  /*a660*/  FFMA.FTZ R152, R19, UR4, -R220.reuse ;  /* 0x0000000413987c23 */ /* 0x100fe200080108dc */
[----:B------:R-:W-:Y:S04]  /*a670*/  IMAD.WIDE.U32 R18, R141, -0x2daee0ad, RZ ;  /* 0xd2511f538d127825 */ /* 0x000fe800078e00ff */
[--C-:B------:R-:W-:Y:S01]  /*a680*/  FFMA.FTZ R158, R6, UR4, -R220.reuse ;  /* 0x00000004069e7c23 */ /* 0x100fe200080108dc */
[--C-:B------:R-:W-:Y:S01]  /*a690*/  FFMA.FTZ R157, R7, UR4, -R220.reuse ;  /* 0x00000004079d7c23 */ /* 0x100fe200080108dc */
[----:B------:R-:W-:Y:S04]  /*a6a0*/  IMAD.WIDE.U32 R232, R232, -0x326172a9, RZ ;  /* 0xcd9e8d57e8e87825 */ /* 0x000fe800078e00ff */
[--C-:B------:R-:W-:Y:S01]  /*a6b0*/  FFMA.FTZ R203, R22, UR4, -R220.reuse ;  /* 0x0000000416cb7c23 */ /* 0x100fe200080108dc */
[----:B------:R-:W-:Y:S01]  /*a6c0*/  MUFU.EX2 R139, R139 ;  /* 0x0000008b008b7308 */ /* 0x000fe20000000800 */
[----:B------:R-:W-:Y:S01]  /*a6d0*/  FFMA.FTZ R216, R23, UR4, -R220 ;  /* 0x0000000417d87c23 */ /* 0x000fe200080108dc */
[C---:B--2---:R-:W-:Y:S01]  /*a6e0*/  FMUL.FTZ R80, R132.reuse, R80 ;  /* 0x0000005084507220 */ /* 0x044fe20000410000 */
[----:B------:R-:W-:Y:S01]  /*a6f0*/  LOP3.LUT R233, R233, UR21, R156, 0x96, !PT ;  /* 0x00000015e9e97c12 */ /* 0x000fe2000f8e969c */
[----:B------:R-:W-:Y:S01]  /*a700*/  FMUL.FTZ R81, R132, R81 ;  /* 0x0000005184517220 */ /* 0x000fe20000410000 */
[--C-:B------:R-:W-:Y:S01]  /*a710*/  FFMA.FTZ R227, R50, UR4, -R220.reuse ;  /* 0x0000000432e37c23 */ /* 0x100fe200080108dc */
[----:B------:R-:W-:Y:S01]  /*a720*/  FFMA.FTZ R225, R51, UR4, -R220 ;  /* 0x0000000433e17c23 */ /* 0x000fe200080108dc */
[----:B------:R-:W-:Y:S01]  /*a730*/  FFMA.FTZ R138, R17, UR4, -R228 ;  /* 0x00000004118a7c23 */ /* 0x000fe200080108e4 */
[----:B------:R-:W-:Y:S02]  /*a740*/  LOP3.LUT R17, R143, UR20, R150, 0x96, !PT ;  /* 0x000000148f117c12 */ /* 0x000fe4000f8e9696 */
[----:B------:R-:W-:Y:S01]  /*a750*/  MUFU.EX2 R203, R203 ;  /* 0x000000cb00cb7308 */ /* 0x000fe20000000800 */
[----:B------:R-:W-:Y:S04]  /*a760*/  IMAD.WIDE.U32 R218, R218, -0x2daee0ad, RZ ;  /* 0xd2511f53dada7825 */ /* 0x000fe800078e00ff */
[C---:B------:R-:W-:Y:S01]  /*a770*/  FMUL.FTZ R68, R132.reuse, R68 ;  /* 0x0000004484447220 */ /* 0x040fe20000410000 */
[----:B------:R-:W-:Y:S01]  /*a780*/  FMUL.FTZ R69, R132, R69 ;  /* 0x0000004584457220 */ /* 0x000fe20000410000 */
[----:B------:R-:W-:Y:S01]  /*a790*/  IMAD.WIDE.U32 R154, R140, -0x2daee0ad, RZ ;  /* 0xd2511f538c9a7825 */ /* 0x000fe200078e00ff */
[----:B------:R-:W-:Y:S02]  /*a7a0*/  LOP3.LUT R140, R219, UR18, R142, 0x96, !PT ;  /* 0x00000012db8c7c12 */ /* 0x000fe4000f8e968e */
[----:B-1----:R-:W-:Y:S01]  /*a7b0*/  FMNMX.FTZ R4, R133, R16, !PT ;  /* 0x0000001085047209 */ /* 0x002fe20007810000 */
[----:B------:R-:W-:Y:S01]  /*a7c0*/  IMAD.WIDE.U32 R142, R17, -0x326172a9, RZ ;  /* 0xcd9e8d57118e7825 */ /* 0x000fe200078e00ff */
[----:B------:R-:W-:Y:S01]  /*a7d0*/  LOP3.LUT R19, R19, UR18, R154, 0x96, !PT ;  /* 0x0000001213137c12 */ /* 0x000fe2000f8e969a */
[----:B------:R-:W-:Y:S01]  /*a7e0*/  MUFU.EX2 R216, R216 ;  /* 0x000000d800d87308 */ /* 0x000fe20000000800 */
[----:B------:R-:W-:Y:S01]  /*a7f0*/  LOP3.LUT R146, R155, UR20, R146, 0x96, !PT ;  /* 0x000000149b927c12 */ /* 0x000fe2000f8e9692 */
[----:B------:R-:W1:Y:S01]  /*a800*/  SHFL.BFLY PT, R133, R4, 0x1, 0x1f ;  /* 0x0c201f0004857f89 */ /* 0x000e6200000e0000 */
[----:B------:R-:W-:Y:S01]  /*a810*/  LOP3.LUT R17, R143, UR19, R148, 0x96, !PT ;  /* 0x000000138f117c12 */ /* 0x000fe2000f8e9694 */
[----:B------:R-:W-:Y:S04]  /*a820*/  IMAD.WIDE.U32 R150, R140, -0x326172a9, RZ ;  /* 0xcd9e8d578c967825 */ /* 0x000fe800078e00ff */
[----:B------:R-:W-:Y:S01]  /*a830*/  FFMA.FTZ R154, R5, UR4, -R228 ;  /* 0x00000004059a7c23 */ /* 0x000fe200080108e4 */
[----:B------:R-:W-:Y:S01]  /*a840*/  FMUL.FTZ R72, R132, R72 ;  /* 0x0000004884487220 */ /* 0x000fe20000410000 */
[----:B------:R-:W-:Y:S01]  /*a850*/  IMAD.WIDE.U32 R148, R19, -0x326172a9, RZ ;  /* 0xcd9e8d5713947825 */ /* 0x000fe200078e00ff */
[----:B------:R-:W-:Y:S01]  /*a860*/  LOP3.LUT R141, R150, 0xffff, RZ, 0xc0, !PT ;  /* 0x0000ffff968d7812 */ /* 0x000fe200078ec0ff */
[----:B------:R-:W-:Y:S01]  /*a870*/  MUFU.EX2 R138, R138 ;  /* 0x0000008a008a7308 */ /* 0x000fe20000000800 */
[----:B------:R-:W-:Y:S01]  /*a880*/  SHF.R.U32.HI R19, RZ, 0x10, R150 ;  /* 0x00000010ff137819 */ /* 0x000fe20000011696 */
[----:B------:R-:W-:Y:S01]  /*a890*/  IMAD.WIDE.U32 R146, R146, -0x326172a9, RZ ;  /* 0xcd9e8d5792927825 */ /* 0x000fe200078e00ff */
[----:B------:R-:W-:Y:S02]  /*a8a0*/  LOP3.LUT R6, R148, 0xffff, RZ, 0xc0, !PT ;  /* 0x0000ffff94067812 */ /* 0x000fe400078ec0ff */
[----:B------:R-:W-:Y:S01]  /*a8b0*/  SHF.R.U32.HI R7, RZ, 0x10, R148 ;  /* 0x00000010ff077819 */ /* 0x000fe20000011694 */
[----:B------:R-:W-:Y:S01]  /*a8c0*/  FMUL.FTZ R73, R132, R73 ;  /* 0x0000004984497220 */ /* 0x000fe20000410000 */
[----:B------:R-:W-:Y:S01]  /*a8d0*/  LOP3.LUT R140, R151, UR29, R142, 0x96, !PT ;  /* 0x0000001d978c7c12 */ /* 0x000fe2000f8e968e */
[----:B------:R-:W-:Y:S01]  /*a8e0*/  FFMA.FTZ R36, R36, UR4, -R228 ;  /* 0x0000000424247c23 */ /* 0x000fe200080108e4 */
[----:B------:R-:W-:Y:S01]  /*a8f0*/  LOP3.LUT R16, R147, UR19, R144, 0x96, !PT ;  /* 0x0000001393107c12 */ /* 0x000fe2000f8e9690 */
[C---:B------:R-:W-:Y:S01]  /*a900*/  FMUL.FTZ R92, R132.reuse, R92 ;  /* 0x0000005c845c7220 */ /* 0x040fe20000410000 */
[----:B------:R-:W-:Y:S01]  /*a910*/  LOP3.LUT R5, R149, UR29, R146, 0x96, !PT ;  /* 0x0000001d95057c12 */ /* 0x000fe2000f8e9692 */
[----:B------:R-:W-:Y:S01]  /*a920*/  FMUL.FTZ R93, R132, R93 ;  /* 0x0000005d845d7220 */ /* 0x000fe20000410000 */
[----:B------:R-:W-:Y:S01]  /*a930*/  LOP3.LUT R142, R150, 0xff, RZ, 0xc0, !PT ;  /* 0x000000ff968e7812 */ /* 0x000fe200078ec0ff */
[----:B------:R-:W-:Y:S01]  /*a940*/  FMUL.FTZ R217, R134, UR4 ;  /* 0x0000000486d97c20 */ /* 0x000fe20008410000 */
[----:B------:R-:W-:Y:S01]  /*a950*/  LOP3.LUT R146, R148, 0xff, RZ, 0xc0, !PT ;  /* 0x000000ff94927812 */ /* 0x000fe200078ec0ff */
[----:B------:R-:W-:Y:S01]  /*a960*/  IMAD.WIDE.U32 R144, R17, -0x2daee0ad, RZ ;  /* 0xd2511f5311907825 */ /* 0x000fe200078e00ff */
[----:B-1----:R-:W-:Y:S01]  /*a970*/  FMNMX.FTZ R133, R4, R133, !PT ;  /* 0x0000008504857209 */ /* 0x002fe20007810000 */
[----:B------:R-:W-:Y:S01]  /*a980*/  MUFU.EX2 R152, R152 ;  /* 0x0000009800987308 */ /* 0x000fe20000000800 */
[----:B------:R-:W-:Y:S01]  /*a990*/  FSEL R217, R217, RZ, P1 ;  /* 0x000000ffd9d97208 */ /* 0x000fe20000800000 */
[----:B------:R-:W-:Y:S01]  /*a9a0*/  FMUL.FTZ R3, R3, UR4 ;  /* 0x0000000403037c20 */ /* 0x000fe20008410000 */
[C---:B------:R-:W-:Y:S01]  /*a9b0*/  FSETP.NEU.FTZ.AND P1, PT, R133.reuse, -INF , PT ;  /* 0xff8000008500780b */ /* 0x040fe20003f3d000 */
[----:B------:R-:W-:Y:S01]  /*a9c0*/  FMUL.FTZ R171, R133, UR4 ;  /* 0x0000000485ab7c20 */ /* 0x000fe20008410000 */
[----:B------:R-:W-:Y:S01]  /*a9d0*/  SHF.R.U32.HI R141, RZ, 0x8, R141 ;  /* 0x00000008ff8d7819 */ /* 0x000fe2000001168d */
[--C-:B------:R-:W-:Y:S01]  /*a9e0*/  FFMA.FTZ R25, R25, UR4, -R217.reuse ;  /* 0x0000000419197c23 */ /* 0x100fe200080108d9 */
[----:B------:R-:W-:Y:S03]  /*a9f0*/  SHF.R.U32.HI R147, RZ, 0x18, R148 ;  /* 0x00000018ff937819 */ /* 0x000fe60000011694 */
[----:B------:R-:W1:Y:S01]  /*aa00*/  MUFU.EX2 R3, R3 ;  /* 0x0000000300037308 */ /* 0x000e620000000800 */
[----:B------:R-:W-:Y:S01]  /*aa10*/  FSEL R171, R171, RZ, P1 ;  /* 0x000000ffabab7208 */ /* 0x000fe20000800000 */
[--C-:B------:R-:W-:Y:S01]  /*aa20*/  FFMA.FTZ R24, R24, UR4, -R217.reuse ;  /* 0x0000000418187c23 */ /* 0x100fe200080108d9 */
[----:B------:R-:W-:Y:S01]  /*aa30*/  SHF.R.U32.HI R6, RZ, 0x8, R6 ;  /* 0x00000008ff067819 */ /* 0x000fe20000011606 */
[----:B------:R-:W-:Y:S01]  /*aa40*/  FFMA.FTZ R238, R56, UR4, -R217 ;  /* 0x0000000438ee7c23 */ /* 0x000fe200080108d9 */
[----:B------:R-:W-:Y:S01]  /*aa50*/  LOP3.LUT R7, R7, 0xff, RZ, 0xc0, !PT ;  /* 0x000000ff07077812 */ /* 0x000fe200078ec0ff */
[--C-:B------:R-:W-:Y:S01]  /*aa60*/  FFMA.FTZ R243, R62, UR4, -R171.reuse ;  /* 0x000000043ef37c23 */ /* 0x100fe200080108ab */
[----:B------:R-:W-:Y:S01]  /*aa70*/  SHF.R.U32.HI R143, RZ, 0x18, R150 ;  /* 0x00000018ff8f7819 */ /* 0x000fe20000011696 */
[--C-:B------:R-:W-:Y:S01]  /*aa80*/  FFMA.FTZ R159, R14, UR4, -R171.reuse ;  /* 0x000000040e9f7c23 */ /* 0x100fe200080108ab */
[----:B------:R-:W-:Y:S01]  /*aa90*/  LOP3.LUT R19, R19, 0xff, RZ, 0xc0, !PT ;  /* 0x000000ff13137812 */ /* 0x000fe200078ec0ff */
[----:B------:R-:W-:Y:S01]  /*aaa0*/  FFMA.FTZ R160, R15, UR4, -R171 ;  /* 0x000000040fa07c23 */ /* 0x000fe200080108ab */
[----:B------:R-:W-:Y:S01]  /*aab0*/  PRMT R142, R142, 0x5410, R141 ;  /* 0x000054108e8e7816 */ /* 0x000fe2000000008d */
[--C-:B------:R-:W-:Y:S01]  /*aac0*/  FFMA.FTZ R163, R10, UR4, -R171.reuse ;  /* 0x000000040aa37c23 */ /* 0x100fe200080108ab */
[----:B------:R-:W-:Y:S01]  /*aad0*/  PRMT R146, R146, 0x5410, R6 ;  /* 0x0000541092927816 */ /* 0x000fe20000000006 */
[----:B------:R-:W-:Y:S01]  /*aae0*/  FFMA.FTZ R164, R11, UR4, -R171 ;  /* 0x000000040ba47c23 */ /* 0x000fe200080108ab */
[----:B------:R-:W-:Y:S01]  /*aaf0*/  PRMT R147, R7, 0x5410, R147 ;  /* 0x0000541007937816 */ /* 0x000fe20000000093 */
[--C-:B------:R-:W-:Y:S01]  /*ab00*/  FFMA.FTZ R155, R12, UR4, -R217.reuse ;  /* 0x000000040c9b7c23 */ /* 0x100fe200080108d9 */
[C---:B------:R-:W-:Y:S01]  /*ab10*/  LOP3.LUT R4, R140.reuse, 0xffff, RZ, 0xc0, !PT ;  /* 0x0000ffff8c047812 */ /* 0x040fe200078ec0ff */
[----:B------:R-:W2:Y:S01]  /*ab20*/  MUFU.EX2 R154, R154 ;  /* 0x0000009a009a7308 */ /* 0x000ea20000000800 */
[--C-:B------:R-:W-:Y:S01]  /*ab30*/  SHF.R.U32.HI R6, RZ, 0x10, R140.reuse ;  /* 0x00000010ff067819 */ /* 0x100fe2000001168c */
[--C-:B------:R-:W-:Y:S01]  /*ab40*/  FFMA.FTZ R156, R13, UR4, -R217.reuse ;  /* 0x000000040d9c7c23 */ /* 0x100fe200080108d9 */
[----:B------:R-:W-:Y:S01]  /*ab50*/  LOP3.LUT R7, R140, 0xff, RZ, 0xc0, !PT ;  /* 0x000000ff8c077812 */ /* 0x000fe200078ec0ff */
[--C-:B------:R-:W-:Y:S01]  /*ab60*/  FFMA.FTZ R162, R8, UR4, -R217.reuse ;  /* 0x0000000408a27c23 */ /* 0x100fe200080108d9 */
[----:B------:R-:W-:Y:S01]  /*ab70*/  SHF.R.U32.HI R141, RZ, 0x18, R140 ;  /* 0x00000018ff8d7819 */ /* 0x000fe2000001168c */
[----:B------:R-:W-:Y:S01]  /*ab80*/  FFMA.FTZ R161, R9, UR4, -R217 ;  /* 0x0000000409a17c23 */ /* 0x000fe200080108d9 */
[----:B------:R-:W-:Y:S03]  /*ab90*/  PRMT R143, R19, 0x5410, R143 ;  /* 0x00005410138f7816 */ /* 0x000fe6000000008f */
[----:B------:R-:W-:Y:S01]  /*aba0*/  MUFU.EX2 R158, R158 ;  /* 0x0000009e009e7308 */ /* 0x000fe20000000800 */
[----:B------:R-:W-:Y:S01]  /*abb0*/  SHF.R.U32.HI R140, RZ, 0x10, R5 ;  /* 0x00000010ff8c7819 */ /* 0x000fe20000011605 */
[----:B------:R-:W-:Y:S01]  /*abc0*/  IMAD.WIDE.U32 R12, R16, -0x2daee0ad, RZ ;  /* 0xd2511f53100c7825 */ /* 0x000fe200078e00ff */
[----:B------:R-:W-:Y:S01]  /*abd0*/  LOP3.LUT R218, R145, UR28, R218, 0x96, !PT ;  /* 0x0000001c91da7c12 */ /* 0x000fe2000f8e96da */
[----:B------:R-:W3:Y:S01]  /*abe0*/  LDSM.16.MT88.4 R148, [R178+0x6000] ;  /* 0x00600000b294783b */ /* 0x000ee20000004200 */
[----:B------:R-:W-:Y:S01]  /*abf0*/  LOP3.LUT R17, R144, 0xffff, RZ, 0xc0, !PT ;  /* 0x0000ffff90117812 */ /* 0x000fe200078ec0ff */
[--C-:B------:R-:W-:Y:S01]  /*ac00*/  FFMA.FTZ R221, R30, UR4, -R171.reuse ;  /* 0x000000041edd7c23 */ /* 0x100fe200080108ab */
[--C-:B------:R-:W-:Y:S03]  /*ac10*/  SHF.R.U32.HI R19, RZ, 0x10, R144.reuse ;  /* 0x00000010ff137819 */ /* 0x100fe60000011690 */
[----:B------:R-:W4:Y:S01]  /*ac20*/  MUFU.EX2 R157, R157 ;  /* 0x0000009d009d7308 */ /* 0x000f220000000800 */
[----:B------:R-:W-:Y:S01]  /*ac30*/  LOP3.LUT R16, R144, 0xff, RZ, 0xc0, !PT ;  /* 0x000000ff90107812 */ /* 0x000fe200078ec0ff */
[----:B------:R-:W-:Y:S01]  /*ac40*/  FFMA.FTZ R222, R31, UR4, -R171 ;  /* 0x000000041fde7c23 */ /* 0x000fe200080108ab */
[----:B------:R-:W-:Y:S01]  /*ac50*/  SHF.R.U32.HI R14, RZ, 0x18, R144 ;  /* 0x00000018ff0e7819 */ /* 0x000fe20000011690 */
[----:B-1----:R-:W-:Y:S01]  /*ac60*/  FMUL.FTZ R82, R3, R82 ;  /* 0x0000005203527220 */ /* 0x002fe20000410000 */
[----:B------:R-:W-:Y:S01]  /*ac70*/  LOP3.LUT R8, R5, 0xffff, RZ, 0xc0, !PT ;  /* 0x0000ffff05087812 */ /* 0x000fe200078ec0ff */
[----:B------:R-:W-:Y:S01]  /*ac80*/  FMUL.FTZ R83, R3, R83 ;  /* 0x0000005303537220 */ /* 0x000fe20000410000 */
[----:B------:R-:W-:Y:S03]  /*ac90*/  LOP3.LUT R144, R5, 0xff, RZ, 0xc0, !PT ;  /* 0x000000ff05907812 */ /* 0x000fe600078ec0ff */
[----:B------:R-:W-:Y:S01]  /*aca0*/  MUFU.EX2 R155, R155 ;  /* 0x0000009b009b7308 */ /* 0x000fe20000000800 */
[----:B------:R-:W-:Y:S01]  /*acb0*/  SHF.R.U32.HI R145, RZ, 0x18, R5 ;  /* 0x00000018ff917819 */ /* 0x000fe20000011605 */
[----:B------:R-:W-:Y:S01]  /*acc0*/  FFMA.FTZ R240, R58, UR4, -R171 ;  /* 0x000000043af07c23 */ /* 0x000fe200080108ab */
[----:B------:R-:W-:Y:S01]  /*acd0*/  SHF.R.U32.HI R5, RZ, 0x8, R4 ;  /* 0x00000008ff057819 */ /* 0x000fe20000011604 */
[----:B------:R-:W-:Y:S01]  /*ace0*/  FADD.FTZ R2, -R134, R2 ;  /* 0x0000000286027221 */ /* 0x000fe20000010100 */
[----:B------:R-:W-:Y:S01]  /*acf0*/  LOP3.LUT R6, R6, 0xff, RZ, 0xc0, !PT ;  /* 0x000000ff06067812 */ /* 0x000fe200078ec0ff */
[----:B------:R-:W-:Y:S01]  /*ad00*/  FADD.FTZ R0, -R133, R0 ;  /* 0x0000000085007221 */ /* 0x000fe20000010100 */
[----:B------:R-:W-:Y:S03]  /*ad10*/  LOP3.LUT R4, R140, 0xff, RZ, 0xc0, !PT ;  /* 0x000000ff8c047812 */ /* 0x000fe600078ec0ff */
[----:B------:R-:W1:Y:S01]  /*ad20*/  MUFU.EX2 R156, R156 ;  /* 0x0000009c009c7308 */ /* 0x000e620000000800 */
[----:B------:R-:W-:Y:S01]  /*ad30*/  PRMT R140, R7, 0x5410, R5 ;  /* 0x00005410078c7816 */ /* 0x000fe20000000005 */
[----:B------:R-:W-:Y:S01]  /*ad40*/  FMUL.FTZ R2, R2, UR4 ;  /* 0x0000000402027c20 */ /* 0x000fe20008410000 */
[----:B------:R-:W-:Y:S01]  /*ad50*/  PRMT R141, R6, 0x5410, R141 ;  /* 0x00005410068d7816 */ /* 0x000fe2000000008d */
[----:B------:R-:W-:Y:S01]  /*ad60*/  FMUL.FTZ R0, R0, UR4 ;  /* 0x0000000400007c20 */ /* 0x000fe20008410000 */
[----:B------:R-:W-:Y:S01]  /*ad70*/  PRMT R145, R4, 0x5410, R145 ;  /* 0x0000541004917816 */ /* 0x000fe20000000091 */
[--C-:B------:R-:W-:Y:S01]  /*ad80*/  FFMA.FTZ R241, R59, UR4, -R171.reuse ;  /* 0x000000043bf17c23 */ /* 0x100fe200080108ab */
[--C-:B------:R-:W-:Y:S03]  /*ad90*/  HSET2.LE.AND R142, R142, R195.reuse, PT ;  /* 0x000000c38e8e7233 */ /* 0x100fe60003803000 */
[----:B------:R-:W-:Y:S01]  /*ada0*/  MUFU.EX2 R159, R159 ;  /* 0x0000009f009f7308 */ /* 0x000fe20000000800 */
[----:B------:R-:W-:Y:S01]  /*adb0*/  SHF.R.U32.HI R8, RZ, 0x8, R8 ;  /* 0x00000008ff087819 */ /* 0x000fe20000011608 */
[C---:B------:R-:W-:Y:S01]  /*adc0*/  FMUL.FTZ R22, R3.reuse, R114 ;  /* 0x0000007203167220 */ /* 0x040fe20000410000 */
[----:B------:R-:W-:Y:S01]  /*add0*/  F2FP.BF16.F32.PACK_AB R4, R138, R137 ;  /* 0x000000898a04723e */ /* 0x000fe200000010ff */
[C---:B------:R-:W-:Y:S01]  /*ade0*/  FMUL.FTZ R23, R3.reuse, R115 ;  /* 0x0000007303177220 */ /* 0x040fe20000410000 */
[----:B------:R-:W-:Y:S01]  /*adf0*/  PRMT R144, R144, 0x5410, R8 ;  /* 0x0000541090907816 */ /* 0x000fe20000000008 */
[C---:B------:R-:W-:Y:S01]  /*ae00*/  FMUL.FTZ R70, R3.reuse, R70 ;  /* 0x0000004603467220 */ /* 0x040fe20000410000 */
[----:B------:R-:W-:Y:S03]  /*ae10*/  LOP3.LUT R142, R142, R4, RZ, 0xc0, !PT ;  /* 0x000000048e8e7212 */ /* 0x000fe600078ec0ff */
[----:B------:R-:W5:Y:S01]  /*ae20*/  MUFU.EX2 R160, R160 ;  /* 0x000000a000a07308 */ /* 0x000f620000000800 */
[--C-:B------:R-:W-:Y:S01]  /*ae30*/  HSET2.LE.AND R143, R143, R195.reuse, PT ;  /* 0x000000c38f8f7233 */ /* 0x100fe20003803000 */
[C---:B------:R-:W-:Y:S01]  /*ae40*/  FMUL.FTZ R71, R3.reuse, R71 ;  /* 0x0000004703477220 */ /* 0x040fe20000410000 */
[--C-:B------:R-:W-:Y:S01]  /*ae50*/  HSET2.LE.AND R140, R140, R195.reuse, PT ;  /* 0x000000c38c8c7233 */ /* 0x100fe20003803000 */
[C---:B------:R-:W-:Y:S01]  /*ae60*/  FMUL.FTZ R74, R3.reuse, R74 ;  /* 0x0000004a034a7220 */ /* 0x040fe20000410000 */
[--C-:B------:R-:W-:Y:S01]  /*ae70*/  HSET2.LE.AND R141, R141, R195.reuse, PT ;  /* 0x000000c38d8d7233 */ /* 0x100fe20003803000 */
[----:B------:R-:W-:Y:S01]  /*ae80*/  FMUL.FTZ R75, R3, R75 ;  /* 0x0000004b034b7220 */ /* 0x000fe20000410000 */
[----:B------:R-:W-:Y:S03]  /*ae90*/  F2FP.BF16.F32.PACK_AB R6, R152, R139 ;  /* 0x0000008b9806723e */ /* 0x000fe600000010ff */
[----:B------:R-:W-:Y:S01]  /*aea0*/  MUFU.EX2 R162, R162 ;  /* 0x000000a200a27308 */ /* 0x000fe20000000800 */
[----:B--2---:R-:W-:Y:S01]  /*aeb0*/  F2FP.BF16.F32.PACK_AB R5, R154, R153 ;  /* 0x000000999a05723e */ /* 0x004fe200000010ff */
[--C-:B------:R-:W-:Y:S01]  /*aec0*/  FFMA.FTZ R169, R20, UR4, -R228.reuse ;  /* 0x0000000414a97c23 */ /* 0x100fe200080108e4 */
[----:B----4-:R-:W-:Y:S01]  /*aed0*/  F2FP.BF16.F32.PACK_AB R4, R157, R158 ;  /* 0x0000009e9d04723e */ /* 0x010fe200000010ff */
[----:B------:R-:W-:Y:S01]  /*aee0*/  FFMA.FTZ R170, R21, UR4, -R228 ;  /* 0x0000000415aa7c23 */ /* 0x000fe200080108e4 */
[----:B------:R-:W-:Y:S01]  /*aef0*/  LOP3.LUT R143, R143, R6, RZ, 0xc0, !PT ;  /* 0x000000068f8f7212 */ /* 0x000fe200078ec0ff */
[----:B------:R-:W-:Y:S01]  /*af00*/  FMUL.FTZ R20, R132, R112 ;  /* 0x0000007084147220 */ /* 0x000fe20000410000 */
[----:B------:R-:W-:Y:S03]  /*af10*/  LOP3.LUT R140, R140, R5, RZ, 0xc0, !PT ;  /* 0x000000058c8c7212 */ /* 0x000fe600078ec0ff */
[----:B------:R-:W2:Y:S01]  /*af20*/  MUFU.EX2 R161, R161 ;  /* 0x000000a100a17308 */ /* 0x000ea20000000800 */
[----:B------:R-:W-:Y:S01]  /*af30*/  LOP3.LUT R141, R141, R4, RZ, 0xc0, !PT ;  /* 0x000000048d8d7212 */ /* 0x000fe200078ec0ff */
[----:B------:R-:W-:Y:S01]  /*af40*/  FMUL.FTZ R21, R132, R113 ;  /* 0x0000007184157220 */ /* 0x000fe20000410000 */
[--C-:B------:R-:W-:Y:S01]  /*af50*/  HSET2.LE.AND R146, R146, R195.reuse, PT ;  /* 0x000000c392927233 */ /* 0x100fe20003803000 */
[----:B------:R-:W-:Y:S01]  /*af60*/  FFMA.FTZ R112, R27, UR4, -R171 ;  /* 0x000000041b707c23 */ /* 0x000fe200080108ab */
[--C-:B------:R-:W-:Y:S01]  /*af70*/  HSET2.LE.AND R147, R147, R195.reuse, PT ;  /* 0x000000c393937233 */ /* 0x100fe20003803000 */
[C---:B------:R-:W-:Y:S01]  /*af80*/  FMUL.FTZ R50, R3.reuse, R98 ;  /* 0x0000006203327220 */ /* 0x040fe20000410000 */
[--C-:B------:R-:W-:Y:S03]  /*af90*/  HSET2.LE.AND R144, R144, R195.reuse, PT ;  /* 0x000000c390907233 */ /* 0x100fe60003803000 */
[----:B------:R-:W-:Y:S01]  /*afa0*/  MUFU.EX2 R163, R163 ;  /* 0x000000a300a37308 */ /* 0x000fe20000000800 */
[--C-:B------:R-:W-:Y:S01]  /*afb0*/  HSET2.LE.AND R145, R145, R195.reuse, PT ;  /* 0x000000c391917233 */ /* 0x100fe20003803000 */
[C---:B------:R-:W-:Y:S01]  /*afc0*/  FMUL.FTZ R51, R3.reuse, R99 ;  /* 0x0000006303337220 */ /* 0x040fe20000410000 */
[----:B-1----:R-:W-:Y:S01]  /*afd0*/  F2FP.BF16.F32.PACK_AB R7, R156, R155 ;  /* 0x0000009b9c07723e */ /* 0x002fe200000010ff */
[C---:B------:R-:W-:Y:S01]  /*afe0*/  FMUL.FTZ R94, R3.reuse, R94 ;  /* 0x0000005e035e7220 */ /* 0x040fe20000410000 */
[----:B-----5:R-:W-:Y:S01]  /*aff0*/  F2FP.BF16.F32.PACK_AB R6, R160, R159 ;  /* 0x0000009fa006723e */ /* 0x020fe200000010ff */
[----:B------:R-:W-:Y:S01]  /*b000*/  FMUL.FTZ R95, R3, R95 ;  /* 0x0000005f035f7220 */ /* 0x000fe20000410000 */
[----:B------:R-:W-:Y:S03]  /*b010*/  LOP3.LUT R146, R146, R7, RZ, 0xc0, !PT ;  /* 0x0000000792927212 */ /* 0x000fe600078ec0ff */
[----:B------:R-:W1:Y:S01]  /*b020*/  MUFU.EX2 R164, R164 ;  /* 0x000000a400a47308 */ /* 0x000e620000000800 */
[----:B--2---:R-:W-:Y:S01]  /*b030*/  F2FP.BF16.F32.PACK_AB R5, R161, R162 ;  /* 0x000000a2a105723e */ /* 0x004fe200000010ff */
[----:B------:R-:W-:Y:S01]  /*b040*/  FMUL.FTZ R7, R3, R131 ;  /* 0x0000008303077220 */ /* 0x000fe20000410000 */
[----:B------:R-:W-:Y:S01]  /*b050*/  LOP3.LUT R147, R147, R6, RZ, 0xc0, !PT ;  /* 0x0000000693937212 */ /* 0x000fe200078ec0ff */
[----:B------:R-:W-:Y:S01]  /*b060*/  FMUL.FTZ R6, R3, R130 ;  /* 0x0000008203067220 */ /* 0x000fe20000410000 */
[----:B------:R-:W-:Y:S01]  /*b070*/  LOP3.LUT R144, R144, R5, RZ, 0xc0, !PT ;  /* 0x0000000590907212 */ /* 0x000fe200078ec0ff */
[----:B------:R-:W-:Y:S01]  /*b080*/  FMUL.FTZ R5, R132, R129 ;  /* 0x0000008184057220 */ /* 0x000fe20000410000 */
[----:B------:R-:W-:Y:S03]  /*b090*/  LOP3.LUT R219, R13, UR28, R18, 0x96, !PT ;  /* 0x0000001c0ddb7c12 */ /* 0x000fe6000f8e9612 */
[----:B------:R-:W2:Y:S01]  /*b0a0*/  MUFU.EX2 R2, R2 ;  /* 0x0000000200027308 */ /* 0x000ea20000000800 */
[----:B------:R-:W-:Y:S01]  /*b0b0*/  LOP3.LUT R18, R12, 0xffff, RZ, 0xc0, !PT ;  /* 0x0000ffff0c127812 */ /* 0x000fe200078ec0ff */
[----:B------:R-:W-:Y:S01]  /*b0c0*/  FFMA.FTZ R239, R57, UR4, -R217 ;  /* 0x0000000439ef7c23 */ /* 0x000fe200080108d9 */
[----:B------:R-:W-:Y:S01]  /*b0d0*/  SHF.R.U32.HI R15, RZ, 0x10, R12 ;  /* 0x00000010ff0f7819 */ /* 0x000fe2000001160c */
[----:B------:R-:W-:Y:S01]  /*b0e0*/  FFMA.FTZ R224, R48, UR4, -R228 ;  /* 0x0000000430e07c23 */ /* 0x000fe200080108e4 */
[----:B------:R-:W-:Y:S01]  /*b0f0*/  LOP3.LUT R13, R12, 0xff, RZ, 0xc0, !PT ;  /* 0x000000ff0c0d7812 */ /* 0x000fe200078ec0ff */
[----:B------:R-:W-:Y:S01]  /*b100*/  FMUL.FTZ R48, R132, R96 ;  /* 0x0000006084307220 */ /* 0x000fe20000410000 */
[----:B------:R-:W-:Y:S03]  /*b110*/  SHF.R.U32.HI R12, RZ, 0x18, R12 ;  /* 0x00000018ff0c7819 */ /* 0x000fe6000001160c */
[----:B------:R-:W4:Y:S01]  /*b120*/  MUFU.EX2 R0, R0 ;  /* 0x0000000000007308 */ /* 0x000f220000000800 */
[----:B-1----:R-:W-:Y:S01]  /*b130*/  F2FP.BF16.F32.PACK_AB R4, R164, R163 ;  /* 0x000000a3a404723e */ /* 0x002fe200000010ff */
[----:B------:R-:W-:Y:S01]  /*b140*/  FFMA.FTZ R223, R49, UR4, -R228 ;  /* 0x0000000431df7c23 */ /* 0x000fe200080108e4 */
[----:B------:R-:W-:Y:S01]  /*b150*/  LOP3.LUT R19, R19, 0xff, RZ, 0xc0, !PT ;  /* 0x000000ff13137812 */ /* 0x000fe200078ec0ff */
[C---:B------:R-:W-:Y:S01]  /*b160*/  FMUL.FTZ R49, R132.reuse, R97 ;  /* 0x0000006184317220 */ /* 0x040fe20000410000 */
[----:B------:R-:W-:Y:S01]  /*b170*/  LOP3.LUT R145, R145, R4, RZ, 0xc0, !PT ;  /* 0x0000000491917212 */ /* 0x000fe200078ec0ff */
[----:B------:R-:W-:Y:S01]  /*b180*/  FMUL.FTZ R4, R132, R128 ;  /* 0x0000008084047220 */ /* 0x000fe20000410000 */
[----:B------:R-:W-:Y:S03]  /*b190*/  F2FP.BF16.F32.PACK_AB R98, R167, R165 ;  /* 0x000000a5a762723e */ /* 0x000fe600000010ff */
[----:B------:R-:W-:Y:S01]  /*b1a0*/  MUFU.EX2 R238, R238 ;  /* 0x000000ee00ee7308 */ /* 0x000fe20000000800 */
[C---:B--2---:R-:W-:Y:S01]  /*b1b0*/  FMUL.FTZ R8, R2.reuse, R124 ;  /* 0x0000007c02087220 */ /* 0x044fe20000410000 */
[C---:B------:R-:W-:Y:S01]  /*b1c0*/  FMUL.FTZ R9, R2.reuse, R125 ;  /* 0x0000007d02097220 */ /* 0x040fe20000410000 */
[----:B------:R-:W-:Y:S01]  /*b1d0*/  SHF.R.U32.HI R17, RZ, 0x8, R17 ;  /* 0x00000008ff117819 */ /* 0x000fe20000011611 */
[----:B------:R-:W-:Y:S01]  /*b1e0*/  FMUL.FTZ R76, R2, R76 ;  /* 0x0000004c024c7220 */ /* 0x000fe20000410000 */
[-C--:B------:R-:W-:Y:S05]  /*b1f0*/  HMMA.16816.F32.BF16 R4, R140, R32.reuse, R4 ;  /* 0x000000208c04723c */ /* 0x080fea0000041804 */
[----:B------:R-:W-:Y:S01]  /*b200*/  MUFU.EX2 R169, R169 ;  /* 0x000000a900a97308 */ /* 0x000fe20000000800 */
[C---:B----4-:R-:W-:Y:S01]  /*b210*/  FMUL.FTZ R10, R0.reuse, R126 ;  /* 0x0000007e000a7220 */ /* 0x050fe20000410000 */
[C---:B------:R-:W-:Y:S01]  /*b220*/  FMUL.FTZ R11, R0.reuse, R127 ;  /* 0x0000007f000b7220 */ /* 0x040fe20000410000 */
[----:B------:R-:W-:Y:S03]  /*b230*/  SHF.R.U32.HI R18, RZ, 0x8, R18 ;  /* 0x00000008ff127819 */ /* 0x000fe60000011612 */
[C---:B------:R-:W-:Y:S01]  /*b240*/  FMUL.FTZ R27, R0.reuse, R107 ;  /* 0x0000006b001b7220 */ /* 0x040fe20000410000 */
[----:B------:R-:W-:Y:S01]  /*b250*/  LOP3.LUT R15, R15, 0xff, RZ, 0xc0, !PT ;  /* 0x000000ff0f0f7812 */ /* 0x000fe200078ec0ff */
[C---:B------:R-:W-:Y:S01]  /*b260*/  FMUL.FTZ R30, R0.reuse, R102 ;  /* 0x00000066001e7220 */ /* 0x040fe20000410000 */
[C---:B------:R-:W-:Y:S01]  /*b270*/  HMMA.16816.F32.BF16 R8, R144.reuse, R32, R8 ;  /* 0x000000209008723c */ /* 0x040fe20000041808 */
[----:B------:R-:W1:Y:S03]  /*b280*/  MUFU.EX2 R170, R170 ;  /* 0x000000aa00aa7308 */ /* 0x000e660000000800 */
[----:B------:R-:W-:Y:S01]  /*b290*/  PRMT R126, R19, 0x5410, R14 ;  /* 0x00005410137e7816 */ /* 0x000fe2000000000e */
[----:B------:R-:W-:Y:S01]  /*b2a0*/  FMUL.FTZ R14, R0, R122 ;  /* 0x0000007a000e7220 */ /* 0x000fe20000410000 */
[----:B------:R-:W-:Y:S01]  /*b2b0*/  PRMT R124, R15, 0x5410, R12 ;  /* 0x000054100f7c7816 */ /* 0x000fe2000000000c */
[C---:B------:R-:W-:Y:S01]  /*b2c0*/  FMUL.FTZ R12, R2.reuse, R120 ;  /* 0x00000078020c7220 */ /* 0x040fe20000410000 */
[----:B------:R-:W-:Y:S03]  /*b2d0*/  PRMT R125, R13, 0x5410, R18 ;  /* 0x000054100d7d7816 */ /* 0x000fe60000000012 */
[----:B------:R-:W-:Y:S01]  /*b2e0*/  MUFU.EX2 R239, R239 ;  /* 0x000000ef00ef7308 */ /* 0x000fe20000000800 */
[----:B------:R-:W-:Y:S01]  /*b2f0*/  FMUL.FTZ R13, R2, R121 ;  /* 0x00000079020d7220 */ /* 0x000fe20000410000 */
[----:B------:R-:W-:Y:S01]  /*b300*/  FMUL.FTZ R15, R0, R123 ;  /* 0x0000007b000f7220 */ /* 0x000fe20000410000 */
[----:B------:R-:W-:Y:S01]  /*b310*/  PRMT R127, R16, 0x5410, R17 ;  /* 0x00005410107f7816 */ /* 0x000fe20000000011 */
[C---:B------:R-:W-:Y:S01]  /*b320*/  FMUL.FTZ R16, R132.reuse, R116 ;  /* 0x0000007484107220 */ /* 0x040fe20000410000 */
[----:B------:R-:W-:Y:S01]  /*b330*/  FMUL.FTZ R17, R132, R117 ;  /* 0x0000007584117220 */ /* 0x000fe20000410000 */
[C---:B------:R-:W-:Y:S01]  /*b340*/  FMUL.FTZ R18, R3.reuse, R118 ;  /* 0x0000007603127220 */ /* 0x040fe20000410000 */
[----:B------:R-:W-:Y:S01]  /*b350*/  FMUL.FTZ R19, R3, R119 ;  /* 0x0000007703137220 */ /* 0x000fe20000410000 */
[C---:B------:R-:W-:Y:S01]  /*b360*/  FMUL.FTZ R32, R2.reuse, R108 ;  /* 0x0000006c02207220 */ /* 0x040fe20000410000 */
[-C--:B------:R-:W-:Y:S01]  /*b370*/  HMMA.16816.F32.BF16 R12, R144, R34.reuse, R12 ;  /* 0x00000022900c723c */ /* 0x080fe2000004180c */
[----:B------:R-:W-:Y:S02]  /*b380*/  MUFU.EX2 R221, R221 ;  /* 0x000000dd00dd7308 */ /* 0x000fe40000000800 */
[----:B------:R-:W-:Y:S01]  /*b390*/  FMUL.FTZ R33, R2, R109 ;  /* 0x0000006d02217220 */ /* 0x000fe20000410000 */
[C---:B------:R-:W-:Y:S01]  /*b3a0*/  FMUL.FTZ R31, R0.reuse, R103 ;  /* 0x00000067001f7220 */ /* 0x040fe20000410000 */
[--C-:B------:R-:W-:Y:S01]  /*b3b0*/  SHF.R.U32.HI R121, RZ, 0x10, R219.reuse ;  /* 0x00000010ff797819 */ /* 0x100fe200000116db */
[C---:B------:R-:W-:Y:S05]  /*b3c0*/  HMMA.16816.F32.BF16 R16, R140.reuse, R34, R16 ;  /* 0x000000228c10723c */ /* 0x040fea0000041810 */
[----:B------:R-:W-:Y:S01]  /*b3d0*/  MUFU.EX2 R222, R222 ;  /* 0x000000de00de7308 */ /* 0x000fe20000000800 */
[----:B------:R-:W-:Y:S01]  /*b3e0*/  SHF.R.U32.HI R116, RZ, 0x18, R219 ;  /* 0x00000018ff747819 */ /* 0x000fe200000116db */
[-C--:B---3--:R-:W-:Y:S04]  /*b3f0*/  HMMA.16816.F32.BF16 R20, R140, R148.reuse, R20 ;  /* 0x000000948c14723c */ /* 0x088fe80000041814 */
[C---:B------:R-:W-:Y:S01]  /*b400*/  FMUL.FTZ R34, R0.reuse, R110 ;  /* 0x0000006e00227220 */ /* 0x040fe20000410000 */
[----:B------:R-:W-:Y:S01]  /*b410*/  FMUL.FTZ R35, R0, R111 ;  /* 0x0000006f00237220 */ /* 0x000fe20000410000 */
[----:B------:R-:W-:Y:S01]  /*b420*/  LOP3.LUT R120, R218, 0xffff, RZ, 0xc0, !PT ;  /* 0x0000ffffda787812 */ /* 0x000fe200078ec0ff */
[----:B------:R-:W2:Y:S01]  /*b430*/  LDSM.16.MT88.4 R108, [R177+0x6000] ;  /* 0x00600000b16c783b */ /* 0x000ea20000004200 */
[----:B------:R-:W-:Y:S03]  /*b440*/  MUFU.EX2 R224, R224 ;  /* 0x000000e000e07308 */ /* 0x000fe60000000800 */
[--C-:B------:R-:W-:Y:S01]  /*b450*/  SHF.R.U32.HI R118, RZ, 0x10, R218.reuse ;  /* 0x00000010ff767819 */ /* 0x100fe200000116da */
[----:B------:R-:W-:Y:S01]  /*b460*/  FFMA.FTZ R119, R26, UR4, -R171 ;  /* 0x000000041a777c23 */ /* 0x000fe200080108ab */
[C---:B------:R-:W-:Y:S04]  /*b470*/  HMMA.16816.F32.BF16 R32, R144.reuse, R148, R32 ;  /* 0x000000949020723c */ /* 0x040fe80000041820 */
[----:B------:R-:W-:Y:S01]  /*b480*/  LOP3.LUT R115, R218, 0xff, RZ, 0xc0, !PT ;  /* 0x000000ffda737812 */ /* 0x000fe200078ec0ff */
[----:B------:R3:W-:Y:S01]  /*b490*/  MUFU.EX2 R149, R25 ;  /* 0x0000001900957308 */ /* 0x0007e20000000800 */
[----:B------:R-:W-:Y:S01]  /*b4a0*/  SHF.R.U32.HI R114, RZ, 0x18, R218 ;  /* 0x00000018ff727819 */ /* 0x000fe200000116da */
[----:B------:R-:W-:Y:S01]  /*b4b0*/  FMUL.FTZ R26, R0, R106 ;  /* 0x0000006a001a7220 */ /* 0x000fe20000410000 */
[C---:B------:R-:W-:Y:S03]  /*b4c0*/  LOP3.LUT R117, R219.reuse, 0xffff, RZ, 0xc0, !PT ;  /* 0x0000ffffdb757812 */ /* 0x040fe600078ec0ff */
[----:B------:R-:W-:Y:S01]  /*b4d0*/  LOP3.LUT R113, R219, 0xff, RZ, 0xc0, !PT ;  /* 0x000000ffdb717812 */ /* 0x000fe200078ec0ff */
[----:B------:R-:W-:Y:S03]  /*b4e0*/  FMUL.FTZ R77, R2, R77 ;  /* 0x0000004d024d7220 */ /* 0x000fe60000410000 */
[----:B------:R4:W5:Y:S01]  /*b4f0*/  MUFU.EX2 R218, R24 ;  /* 0x0000001800da7308 */ /* 0x0009620000000800 */
[C---:B------:R-:W-:Y:S01]  /*b500*/  FMUL.FTZ R78, R0.reuse, R78 ;  /* 0x0000004e004e7220 */ /* 0x040fe20000410000 */
[----:B------:R-:W-:Y:S01]  /*b510*/  FMUL.FTZ R79, R0, R79 ;  /* 0x0000004f004f7220 */ /* 0x000fe20000410000 */
[----:B------:R-:W-:Y:S01]  /*b520*/  SHF.R.U32.HI R120, RZ, 0x8, R120 ;  /* 0x00000008ff787819 */ /* 0x000fe20000011678 */
[C---:B------:R-:W-:Y:S01]  /*b530*/  FMUL.FTZ R84, R2.reuse, R84 ;  /* 0x0000005402547220 */ /* 0x040fe20000410000 */
[----:B------:R-:W-:Y:S01]  /*b540*/  FMUL.FTZ R85, R2, R85 ;  /* 0x0000005502557220 */ /* 0x000fe20000410000 */
[C---:B------:R-:W-:Y:S01]  /*b550*/  FMUL.FTZ R86, R0.reuse, R86 ;  /* 0x0000005600567220 */ /* 0x040fe20000410000 */
[----:B------:R-:W-:Y:S03]  /*b560*/  FMUL.FTZ R87, R0, R87 ;  /* 0x0000005700577220 */ /* 0x000fe60000410000 */
[----:B------:R1:W-:Y:S01]  /*b570*/  MUFU.EX2 R219, R112 ;  /* 0x0000007000db7308 */ /* 0x0003e20000000800 */
[C---:B---3--:R-:W-:Y:S01]  /*b580*/  FMUL.FTZ R25, R2.reuse, R105 ;  /* 0x0000006902197220 */ /* 0x048fe20000410000 */
[----:B------:R-:W-:Y:S01]  /*b590*/  PRMT R115, R115, 0x5410, R120 ;  /* 0x0000541073737816 */ /* 0x000fe20000000078 */
[C---:B------:R-:W-:Y:S01]  /*b5a0*/  FMUL.FTZ R88, R2.reuse, R88 ;  /* 0x0000005802587220 */ /* 0x040fe20000410000 */
[----:B------:R-:W-:Y:S01]  /*b5b0*/  SHF.R.U32.HI R117, RZ, 0x8, R117 ;  /* 0x00000008ff757819 */ /* 0x000fe20000011675 */
[----:B------:R-:W-:Y:S01]  /*b5c0*/  FMUL.FTZ R89, R2, R89 ;  /* 0x0000005902597220 */ /* 0x000fe20000410000 */
[----:B------:R-:W-:Y:S01]  /*b5d0*/  LOP3.LUT R118, R118, 0xff, RZ, 0xc0, !PT ;  /* 0x000000ff76767812 */ /* 0x000fe200078ec0ff */
[----:B------:R-:W-:Y:S03]  /*b5e0*/  FMUL.FTZ R90, R0, R90 ;  /* 0x0000005a005a7220 */ /* 0x000fe60000410000 */
[----:B------:R-:W3:Y:S01]  /*b5f0*/  MUFU.EX2 R148, R119 ;  /* 0x0000007700947308 */ /* 0x000ee20000000800 */
[----:B----4-:R-:W-:Y:S01]  /*b600*/  FMUL.FTZ R24, R2, R104 ;  /* 0x0000006802187220 */ /* 0x010fe20000410000 */
[----:B------:R-:W-:Y:S01]  /*b610*/  LOP3.LUT R104, R121, 0xff, RZ, 0xc0, !PT ;  /* 0x000000ff79687812 */ /* 0x000fe200078ec0ff */
[----:B------:R-:W-:Y:S01]  /*b620*/  FMUL.FTZ R91, R0, R91 ;  /* 0x0000005b005b7220 */ /* 0x000fe20000410000 */
[----:B------:R-:W-:Y:S01]  /*b630*/  PRMT R113, R113, 0x5410, R117 ;  /* 0x0000541071717816 */ /* 0x000fe20000000075 */
[----:B------:R-:W-:Y:S01]  /*b640*/  FFMA.FTZ R237, R52, UR4, -R228 ;  /* 0x0000000434ed7c23 */ /* 0x000fe200080108e4 */
[----:B------:R-:W-:Y:S01]  /*b650*/  PRMT R114, R118, 0x5410, R114 ;  /* 0x0000541076727816 */ /* 0x000fe20000000072 */
[--C-:B------:R-:W-:Y:S01]  /*b660*/  FFMA.FTZ R242, R60, UR4, -R217.reuse ;  /* 0x000000043cf27c23 */ /* 0x100fe200080108d9 */
[-C--:B------:R-:W-:Y:S02]  /*b670*/  HMMA.16816.F32.BF16 R24, R144, R150.reuse, R24 ;  /* 0x000000969018723c */ /* 0x080fe40000041818 */
[----:B------:R-:W-:Y:S01]  /*b680*/  MUFU.EX2 R223, R223 ;  /* 0x000000df00df7308 */ /* 0x000fe20000000800 */
[----:B-1----:R-:W-:Y:S01]  /*b690*/  PRMT R112, R104, 0x5410, R116 ;  /* 0x0000541068707816 */ /* 0x002fe20000000074 */
[----:B------:R-:W-:Y:S01]  /*b6a0*/  IMAD.WIDE.U32 R116, R231, -0x2daee0ad, RZ ;  /* 0xd2511f53e7747825 */ /* 0x000fe200078e00ff */
[----:B------:R-:W1:Y:S01]  /*b6b0*/  LDSM.16.MT88.4 R104, [R176+0x6000] ;  /* 0x00600000b068783b */ /* 0x000e620000004200 */
[C---:B------:R-:W-:Y:S06]  /*b6c0*/  HMMA.16816.F32.BF16 R68, R140.reuse, R150, R68 ;  /* 0x000000968c44723c */ /* 0x040fec0000041844 */
[----:B------:R-:W-:Y:S01]  /*b6d0*/  MUFU.EX2 R227, R227 ;  /* 0x000000e300e37308 */ /* 0x000fe20000000800 */
[----:B------:R-:W-:Y:S01]  /*b6e0*/  LOP3.LUT R230, R117, UR20, R230, 0x96, !PT ;  /* 0x0000001475e67c12 */ /* 0x000fe2000f8e96e6 */
[-C--:B--2---:R-:W-:Y:S03]  /*b6f0*/  HMMA.16816.F32.BF16 R72, R140, R108.reuse, R72 ;  /* 0x0000006c8c48723c */ /* 0x084fe60000041848 */
[--C-:B------:R-:W-:Y:S03]  /*b700*/  FFMA.FTZ R151, R29, UR4, -R217.reuse ;  /* 0x000000041d977c23 */ /* 0x100fe600080108d9 */
[C---:B------:R-:W-:Y:S02]  /*b710*/  HMMA.16816.F32.BF16 R76, R144.reuse, R108, R76 ;  /* 0x0000006c904c723c */ /* 0x040fe4000004184c */
[----:B------:R-:W-:Y:S03]  /*b720*/  MUFU.EX2 R225, R225 ;  /* 0x000000e100e17308 */ /* 0x000fe60000000800 */
[--C-:B------:R-:W-:Y:S01]  /*b730*/  FFMA.FTZ R150, R28, UR4, -R217.reuse ;  /* 0x000000041c967c23 */ /* 0x100fe200080108d9 */
[C---:B------:R-:W-:Y:S01]  /*b740*/  FMUL.FTZ R29, R2.reuse, R101 ;  /* 0x00000065021d7220 */ /* 0x040fe20000410000 */
[----:B------:R-:W-:Y:S01]  /*b750*/  FMUL.FTZ R28, R2, R100 ;  /* 0x00000064021c7220 */ /* 0x000fe20000410000 */
[--C-:B------:R-:W-:Y:S04]  /*b760*/  HSET2.LE.AND R100, R127, R195.reuse, PT ;  /* 0x000000c37f647233 */ /* 0x100fe80003803000 */
[----:B------:R-:W-:Y:S01]  /*b770*/  MUFU.EX2 R151, R151 ;  /* 0x0000009700977308 */ /* 0x000fe20000000800 */
[--C-:B------:R-:W-:Y:S01]  /*b780*/  HSET2.LE.AND R109, R126, R195.reuse, PT ;  /* 0x000000c37e6d7233 */ /* 0x100fe20003803000 */
[--C-:B------:R-:W-:Y:S01]  /*b790*/  FFMA.FTZ R231, R64, UR4, -R228.reuse ;  /* 0x0000000440e77c23 */ /* 0x100fe200080108e4 */
[----:B------:R-:W-:Y:S01]  /*b7a0*/  LOP3.LUT R98, R100, R98, RZ, 0xc0, !PT ;  /* 0x0000006264627212 */ /* 0x000fe200078ec0ff */
[-C--:B------:R-:W-:Y:S01]  /*b7b0*/  HMMA.16816.F32.BF16 R28, R144, R110.reuse, R28 ;  /* 0x0000006e901c723c */ /* 0x080fe2000004181c */
[----:B------:R-:W2:Y:S02]  /*b7c0*/  LDSM.16.MT88.4 R100, [R179+0x6800] ;  /* 0x00680000b364783b */ /* 0x000ea40000004200 */
[--C-:B------:R-:W-:Y:S03]  /*b7d0*/  HSET2.LE.AND R108, R115, R195.reuse, PT ;  /* 0x000000c3736c7233 */ /* 0x100fe60003803000 */
[----:B------:R-:W4:Y:S01]  /*b7e0*/  MUFU.EX2 R150, R150 ;  /* 0x0000009600967308 */ /* 0x000f220000000800 */
[--C-:B------:R-:W-:Y:S01]  /*b7f0*/  HSET2.LE.AND R97, R114, R195.reuse, PT ;  /* 0x000000c372617233 */ /* 0x100fe20003803000 */
[C---:B------:R-:W-:Y:S04]  /*b800*/  HMMA.16816.F32.BF16 R80, R140.reuse, R110, R80 ;  /* 0x0000006e8c50723c */ /* 0x040fe80000041850 */
[----:B------:R-:W-:Y:S01]  /*b810*/  F2FP.BF16.F32.PACK_AB R99, R168, R166 ;  /* 0x000000a6a863723e */ /* 0x000fe200000010ff */
[----:B------:R-:W-:Y:S01]  /*b820*/  IMAD.WIDE.U32 R114, R229, -0x2daee0ad, RZ ;  /* 0xd2511f53e5727825 */ /* 0x000fe200078e00ff */
[-C--:B-1----:R-:W-:Y:S02]  /*b830*/  HMMA.16816.F32.BF16 R48, R140, R104.reuse, R48 ;  /* 0x000000688c30723c */ /* 0x082fe40000041830 */
[----:B------:R-:W-:Y:S03]  /*b840*/  MUFU.EX2 R231, R231 ;  /* 0x000000e700e77308 */ /* 0x000fe60000000800 */
[----:B------:R-:W-:Y:S01]  /*b850*/  F2FP.BF16.F32.PACK_AB R110, R216, R203 ;  /* 0x000000cbd86e723e */ /* 0x000fe200000010ff */
[--C-:B------:R-:W-:Y:S01]  /*b860*/  FFMA.FTZ R229, R44, UR4, -R217.reuse ;  /* 0x000000042ce57c23 */ /* 0x100fe200080108d9 */
[C---:B------:R-:W-:Y:S05]  /*b870*/  HMMA.16816.F32.BF16 R84, R144.reuse, R104, R84 ;  /* 0x000000689054723c */ /* 0x040fea0000041854 */
[----:B------:R-:W-:Y:S01]  /*b880*/  MUFU.EX2 R236, R236 ;  /* 0x000000ec00ec7308 */ /* 0x000fe20000000800 */
[----:B------:R-:W-:Y:S01]  /*b890*/  F2FP.BF16.F32.PACK_AB R96, R170, R169 ;  /* 0x000000a9aa60723e */ /* 0x000fe200000010ff */
[-C--:B------:R-:W-:Y:S04]  /*b8a0*/  HMMA.16816.F32.BF16 R88, R144, R106.reuse, R88 ;  /* 0x0000006a9058723c */ /* 0x080fe80000041858 */
[----:B------:R-:W-:Y:S02]  /*b8b0*/  LOP3.LUT R99, R109, R99, RZ, 0xc0, !PT ;  /* 0x000000636d637212 */ /* 0x000fe400078ec0ff */
[----:B------:R-:W-:Y:S02]  /*b8c0*/  HMMA.16816.F32.BF16 R92, R140, R106, R92 ;  /* 0x0000006a8c5c723c */ /* 0x000fe4000004185c */
[----:B------:R1:W-:Y:S03]  /*b8d0*/  MUFU.EX2 R144, R36 ;  /* 0x0000002400907308 */ /* 0x0003e60000000800 */
[----:B------:R-:W-:Y:S01]  /*b8e0*/  LOP3.LUT R96, R108, R96, RZ, 0xc0, !PT ;  /* 0x000000606c607212 */ /* 0x000fe200078ec0ff */
[----:B------:R-:W-:Y:S01]  /*b8f0*/  FFMA.FTZ R145, R37, UR4, -R228 ;  /* 0x0000000425917c23 */ /* 0x000fe200080108e4 */
[--C-:B------:R-:W-:Y:S01]  /*b900*/  HSET2.LE.AND R104, R113, R195.reuse, PT ;  /* 0x000000c371687233 */ /* 0x100fe20003803000 */
[----:B------:R-:W-:Y:S04]  /*b910*/  FFMA.FTZ R141, R39, UR4, -R220 ;  /* 0x00000004278d7c23 */ /* 0x000fe800080108dc */
[----:B------:R-:W-:Y:S01]  /*b920*/  MUFU.EX2 R140, R38 ;  /* 0x00000026008c7308 */ /* 0x000fe20000000800 */
[--C-:B------:R-:W-:Y:S01]  /*b930*/  HSET2.LE.AND R105, R112, R195.reuse, PT ;  /* 0x000000c370697233 */ /* 0x100fe20003803000 */
[--C-:B------:R-:W-:Y:S01]  /*b940*/  FFMA.FTZ R142, R40, UR4, -R217.reuse ;  /* 0x00000004288e7c23 */ /* 0x100fe200080108d9 */
[----:B-----5:R-:W-:Y:S01]  /*b950*/  F2FP.BF16.F32.PACK_AB R109, R149, R218 ;  /* 0x000000da956d723e */ /* 0x020fe200000010ff */
[----:B------:R-:W-:Y:S01]  /*b960*/  FFMA.FTZ R143, R41, UR4, -R217 ;  /* 0x00000004298f7c23 */ /* 0x000fe200080108d9 */
[----:B---3--:R-:W-:Y:S01]  /*b970*/  F2FP.BF16.F32.PACK_AB R108, R219, R148 ;  /* 0x00000094db6c723e */ /* 0x008fe200000010ff */
[--C-:B------:R-:W-:Y:S01]  /*b980*/  FFMA.FTZ R146, R42, UR4, -R171.reuse ;  /* 0x000000042a927c23 */ /* 0x100fe200080108ab */
[----:B------:R-:W-:Y:S01]  /*b990*/  LOP3.LUT R97, R97, R110, RZ, 0xc0, !PT ;  /* 0x0000006e61617212 */ /* 0x000fe200078ec0ff */
[----:B------:R-:W-:Y:S01]  /*b9a0*/  FFMA.FTZ R147, R43, UR4, -R171 ;  /* 0x000000042b937c23 */ /* 0x000fe200080108ab */
[----:B------:R-:W-:Y:S01]  /*b9b0*/  LOP3.LUT R104, R104, R109, RZ, 0xc0, !PT ;  /* 0x0000006d68687212 */ /* 0x000fe200078ec0ff */
[----:B------:R-:W3:Y:S01]  /*b9c0*/  MUFU.EX2 R141, R141 ;  /* 0x0000008d008d7308 */ /* 0x000ee20000000800 */
[----:B------:R-:W-:Y:S01]  /*b9d0*/  LOP3.LUT R105, R105, R108, RZ, 0xc0, !PT ;  /* 0x0000006c69697212 */ /* 0x000fe200078ec0ff */
[----:B------:R-:W-:Y:S01]  /*b9e0*/  FFMA.FTZ R153, R132, R202, R153 ;  /* 0x000000ca84997223 */ /* 0x000fe20000010099 */
[----:B------:R-:W5:Y:S01]  /*b9f0*/  LDSM.16.MT88.4 R108, [R178+0x6800] ;  /* 0x00680000b26c783b */ /* 0x000f620000004200 */
[-C--:B--2---:R-:W-:Y:S06]  /*ba00*/  HMMA.16816.F32.BF16 R4, R96, R100.reuse, R4 ;  /* 0x000000646004723c */ /* 0x084fec0000041804 */
[----:B------:R-:W2:Y:S01]  /*ba10*/  MUFU.EX2 R145, R145 ;  /* 0x0000009100917308 */ /* 0x000ea20000000800 */
[--C-:B-1----:R-:W-:Y:S01]  /*ba20*/  HSET2.LE.AND R36, R124, R195.reuse, PT ;  /* 0x000000c37c247233 */ /* 0x102fe20003803000 */
[----:B------:R-:W-:Y:S03]  /*ba30*/  IMAD.MOV.U32 R132, RZ, RZ, R135 ;  /* 0x000000ffff847224 */ /* 0x000fe600078e0087 */
[--C-:B------:R-:W-:Y:S01]  /*ba40*/  HSET2.LE.AND R112, R125, R195.reuse, PT ;  /* 0x000000c37d707233 */ /* 0x100fe20003803000 */
[----:B------:R-:W-:Y:S01]  /*ba50*/  FFMA.FTZ R158, R3, R201, R158 ;  /* 0x000000c9039e7223 */ /* 0x000fe2000001009e */
[----:B------:R-:W-:Y:S03]  /*ba60*/  F2FP.BF16.F32.PACK_AB R37, R222, R221 ;  /* 0x000000ddde25723e */ /* 0x000fe600000010ff */
[----:B------:R-:W-:Y:S01]  /*ba70*/  MUFU.EX2 R142, R142 ;  /* 0x0000008e008e7308 */ /* 0x000fe20000000800 */
[----:B----4-:R-:W-:Y:S01]  /*ba80*/  F2FP.BF16.F32.PACK_AB R113, R151, R150 ;  /* 0x000000969771723e */ /* 0x010fe200000010ff */
[----:B------:R-:W-:Y:S01]  /*ba90*/  FFMA.FTZ R162, R2, R200, R162 ;  /* 0x000000c802a27223 */ /* 0x000fe200000100a2 */
[----:B------:R-:W-:Y:S01]  /*baa0*/  LOP3.LUT R107, R36, R37, RZ, 0xc0, !PT ;  /* 0x00000025246b7212 */ /* 0x000fe200078ec0ff */
[----:B------:R-:W-:Y:S01]  /*bab0*/  IMAD.WIDE.U32 R36, R235, -0x2daee0ad, RZ ;  /* 0xd2511f53eb247825 */ /* 0x000fe200078e00ff */
[----:B------:R-:W-:Y:S02]  /*bac0*/  LOP3.LUT R106, R112, R113, RZ, 0xc0, !PT ;  /* 0x00000071706a7212 */ /* 0x000fe400078ec0ff */
[----:B---3--:R-:W-:Y:S01]  /*bad0*/  F2FP.BF16.F32.PACK_AB R52, R141, R140 ;  /* 0x0000008c8d34723e */ /* 0x008fe200000010ff */
[----:B------:R-:W-:Y:S01]  /*bae0*/  IMAD.WIDE.U32 R112, R233, -0x2daee0ad, RZ ;  /* 0xd2511f53e9707825 */ /* 0x000fe200078e00ff */
[----:B------:R-:W-:Y:S01]  /*baf0*/  LOP3.LUT R234, R37, UR20, R234, 0x96, !PT ;  /* 0x0000001425ea7c12 */ /* 0x000fe2000f8e96ea */
[----:B------:R-:W1:Y:S02]  /*bb00*/  MUFU.EX2 R143, R143 ;  /* 0x0000008f008f7308 */ /* 0x000e640000000800 */
[----:B------:R-:W-:Y:S01]  /*bb10*/  FFMA.FTZ R233, R46, UR4, -R171 ;  /* 0x000000042ee97c23 */ /* 0x000fe200080108ab */
[C---:B------:R-:W-:Y:S04]  /*bb20*/  HMMA.16816.F32.BF16 R8, R104.reuse, R100, R8 ;  /* 0x000000646808723c */ /* 0x040fe80000041808 */
[----:B------:R-:W-:Y:S01]  /*bb30*/  LOP3.LUT R113, R113, UR18, R36, 0x96, !PT ;  /* 0x0000001271717c12 */ /* 0x000fe2000f8e9624 */
[----:B------:R-:W-:Y:S01]  /*bb40*/  IMAD.WIDE.U32 R234, R234, -0x326172a9, RZ ;  /* 0xcd9e8d57eaea7825 */ /* 0x000fe200078e00ff */
[-C--:B------:R-:W-:Y:S01]  /*bb50*/  HMMA.16816.F32.BF16 R12, R104, R102.reuse, R12 ;  /* 0x00000066680c723c */ /* 0x080fe2000004180c */
[----:B------:R-:W3:Y:S01]  /*bb60*/  LDSM.16.MT88.4 R36, [R177+0x6800] ;  /* 0x00680000b124783b */ /* 0x000ee20000004200 */
[----:B------:R-:W-:Y:S03]  /*bb70*/  MUFU.EX2 R233, R233 ;  /* 0x000000e900e97308 */ /* 0x000fe60000000800 */
[----:B------:R-:W-:Y:S01]  /*bb80*/  IMAD.WIDE.U32 R118, R113, -0x326172a9, RZ ;  /* 0xcd9e8d5771767825 */ /* 0x000fe200078e00ff */
[C---:B------:R-:W-:Y:S06]  /*bb90*/  HMMA.16816.F32.BF16 R16, R96.reuse, R102, R16 ;  /* 0x000000666010723c */ /* 0x040fec0000041810 */
[----:B------:R-:W-:Y:S01]  /*bba0*/  MUFU.EX2 R229, R229 ;  /* 0x000000e500e57308 */ /* 0x000fe20000000800 */
[C---:B------:R-:W-:Y:S01]  /*bbb0*/  LOP3.LUT R40, R118.reuse, 0xff, RZ, 0xc0, !PT ;  /* 0x000000ff76287812 */ /* 0x040fe200078ec0ff */
[-C--:B-----5:R-:W-:Y:S03]  /*bbc0*/  HMMA.16816.F32.BF16 R20, R96, R108.reuse, R20 ;  /* 0x0000006c6014723c */ /* 0x0a0fe60000041814 */
[----:B------:R-:W-:Y:S03]  /*bbd0*/  SHF.R.U32.HI R41, RZ, 0x18, R118 ;  /* 0x00000018ff297819 */ /* 0x000fe60000011676 */
[C---:B------:R-:W-:Y:S02]  /*bbe0*/  HMMA.16816.F32.BF16 R32, R104.reuse, R108, R32 ;  /* 0x0000006c6820723c */ /* 0x040fe40000041820 */
[----:B------:R-:W-:Y:S03]  /*bbf0*/  MUFU.EX2 R146, R146 ;  /* 0x0000009200927308 */ /* 0x000fe60000000800 */
[----:B------:R-:W-:Y:S01]  /*bc00*/  LOP3.LUT R100, R115, UR18, R116, 0x96, !PT ;  /* 0x0000001273647c12 */ /* 0x000fe2000f8e9674 */
[-C--:B------:R-:W-:Y:S06]  /*bc10*/  HMMA.16816.F32.BF16 R24, R104, R110.reuse, R24 ;  /* 0x0000006e6818723c */ /* 0x080fec0000041818 */
[----:B------:R-:W-:Y:S01]  /*bc20*/  MUFU.EX2 R147, R147 ;  /* 0x0000009300937308 */ /* 0x000fe20000000800 */
[----:B------:R-:W-:Y:S01]  /*bc30*/  SHF.R.U32.HI R116, RZ, 0x10, R118 ;  /* 0x00000010ff747819 */ /* 0x000fe20000011676 */
[C---:B------:R-:W-:Y:S04]  /*bc40*/  HMMA.16816.F32.BF16 R68, R96.reuse, R110, R68 ;  /* 0x0000006e6044723c */ /* 0x040fe80000041844 */
[----:B------:R-:W-:Y:S01]  /*bc50*/  LOP3.LUT R115, R119, UR29, R234, 0x96, !PT ;  /* 0x0000001d77737c12 */ /* 0x000fe2000f8e96ea */
[--C-:B------:R-:W-:Y:S01]  /*bc60*/  FFMA.FTZ R234, R65, UR4, -R228.reuse ;  /* 0x0000000441ea7c23 */ /* 0x100fe200080108e4 */
[----:B------:R-:W-:Y:S01]  /*bc70*/  LOP3.LUT R101, R118, 0xffff, RZ, 0xc0, !PT ;  /* 0x0000ffff76657812 */ /* 0x000fe200078ec0ff */
[----:B------:R-:W-:Y:S01]  /*bc80*/  FFMA.FTZ R228, R53, UR4, -R228 ;  /* 0x0000000435e47c23 */ /* 0x000fe200080108e4 */
[----:B------:R-:W-:Y:S01]  /*bc90*/  MUFU.EX2 R237, R237 ;  /* 0x000000ed00ed7308 */ /* 0x000fe20000000800 */
[-C--:B---3--:R-:W-:Y:S03]  /*bca0*/  HMMA.16816.F32.BF16 R72, R96, R36.reuse, R72 ;  /* 0x000000246048723c */ /* 0x088fe60000041848 */
[----:B------:R-:W-:Y:S01]  /*bcb0*/  IMAD.WIDE.U32 R118, R100, -0x326172a9, RZ ;  /* 0xcd9e8d5764767825 */ /* 0x000fe200078e00ff */
[----:B------:R-:W-:Y:S02]  /*bcc0*/  LOP3.LUT R108, R116, 0xff, RZ, 0xc0, !PT ;  /* 0x000000ff746c7812 */ /* 0x000fe400078ec0ff */
[C---:B------:R-:W-:Y:S03]  /*bcd0*/  HMMA.16816.F32.BF16 R76, R104.reuse, R36, R76 ;  /* 0x00000024684c723c */ /* 0x040fe6000004184c */
[----:B------:R-:W-:Y:S02]  /*bce0*/  MUFU.EX2 R234, R234 ;  /* 0x000000ea00ea7308 */ /* 0x000fe40000000800 */
[----:B------:R-:W-:Y:S01]  /*bcf0*/  LOP3.LUT R42, R118, 0xffff, RZ, 0xc0, !PT ;  /* 0x0000ffff762a7812 */ /* 0x000fe200078ec0ff */
[-C--:B------:R-:W-:Y:S07]  /*bd00*/  HMMA.16816.F32.BF16 R28, R104, R38.reuse, R28 ;  /* 0x00000026681c723c */ /* 0x080fee000004181c */
[----:B------:R-:W-:Y:S01]  /*bd10*/  MUFU.EX2 R228, R228 ;  /* 0x000000e400e47308 */ /* 0x000fe20000000800 */
[----:B------:R-:W-:Y:S01]  /*bd20*/  SHF.R.U32.HI R43, RZ, 0x10, R118 ;  /* 0x00000010ff2b7819 */ /* 0x000fe20000011676 */
[C---:B------:R-:W-:Y:S04]  /*bd30*/  HMMA.16816.F32.BF16 R80, R96.reuse, R38, R80 ;  /* 0x000000266050723c */ /* 0x040fe80000041850 */
[----:B------:R-:W-:Y:S01]  /*bd40*/  SHF.R.U32.HI R109, RZ, 0x8, R101 ;  /* 0x00000008ff6d7819 */ /* 0x000fe20000011665 */
[----:B------:R-:W-:Y:S01]  /*bd50*/  IMAD.WIDE.U32 R102, R230, -0x326172a9, RZ ;  /* 0xcd9e8d57e6667825 */ /* 0x000fe200078e00ff */
[----:B------:R-:W-:Y:S02]  /*bd60*/  PRMT R108, R108, 0x5410, R41 ;  /* 0x000054106c6c7816 */ /* 0x000fe40000000029 */
[----:B------:R-:W-:Y:S03]  /*bd70*/  MUFU.EX2 R240, R240 ;  /* 0x000000f000f07308 */ /* 0x000fe60000000800 */
[----:B------:R-:W-:Y:S01]  /*bd80*/  PRMT R109, R40, 0x5410, R109 ;  /* 0x00005410286d7816 */ /* 0x000fe2000000006d */
[--C-:B------:R-:W-:Y:S01]  /*bd90*/  FFMA.FTZ R230, R45, UR4, -R217.reuse ;  /* 0x000000042de67c23 */ /* 0x100fe200080108d9 */
[----:B------:R-:W-:Y:S01]  /*bda0*/  SHF.R.U32.HI R110, RZ, 0x8, R42 ;  /* 0x00000008ff6e7819 */ /* 0x000fe2000001162a */
[----:B------:R-:W-:Y:S01]  /*bdb0*/  FFMA.FTZ R217, R61, UR4, -R217 ;  /* 0x000000043dd97c23 */ /* 0x000fe200080108d9 */
[----:B------:R-:W-:Y:S01]  /*bdc0*/  LOP3.LUT R44, R43, 0xff, RZ, 0xc0, !PT ;  /* 0x000000ff2b2c7812 */ /* 0x000fe200078ec0ff */
[----:B------:R-:W-:Y:S01]  /*bdd0*/  FFMA.FTZ R163, R0, R199, R163 ;  /* 0x000000c700a37223 */ /* 0x000fe200000100a3 */
[----:B------:R-:W3:Y:S01]  /*bde0*/  LDSM.16.MT88.4 R40, [R176+0x6800] ;  /* 0x00680000b028783b */ /* 0x000ee20000004200 */
[----:B------:R-:W-:Y:S01]  /*bdf0*/  SHF.R.U32.HI R101, RZ, 0x18, R118 ;  /* 0x00000018ff657819 */ /* 0x000fe20000011676 */
[----:B------:R-:W4:Y:S01]  /*be00*/  MUFU.EX2 R230, R230 ;  /* 0x000000e600e67308 */ /* 0x000f220000000800 */
[----:B------:R-:W-:Y:S01]  /*be10*/  LOP3.LUT R102, R119, UR29, R102, 0x96, !PT ;  /* 0x0000001d77667c12 */ /* 0x000fe2000f8e9666 */
[----:B------:R-:W-:Y:S01]  /*be20*/  IMAD.MOV.U32 R0, RZ, RZ, R133 ;  /* 0x000000ffff007224 */ /* 0x000fe200078e0085 */
[----:B------:R-:W-:Y:S01]  /*be30*/  LOP3.LUT R100, R118, 0xff, RZ, 0xc0, !PT ;  /* 0x000000ff76647812 */ /* 0x000fe200078ec0ff */
[----:B------:R-:W-:Y:S01]  /*be40*/  FADD.FTZ R153, R154, R153 ;  /* 0x000000999a997221 */ /* 0x000fe20000010000 */
[----:B------:R-:W-:Y:S01]  /*be50*/  PRMT R101, R44, 0x5410, R101 ;  /* 0x000054102c657816 */ /* 0x000fe20000000065 */
[----:B------:R-:W-:Y:S01]  /*be60*/  LDSM.16.MT88.4 R116, [R179+0x7800] ;  /* 0x00780000b374783b */ /* 0x000fe20000004200 */
[----:B------:R-:W-:Y:S03]  /*be70*/  LOP3.LUT R46, R115, 0xffff, RZ, 0xc0, !PT ;  /* 0x0000ffff732e7812 */ /* 0x000fe600078ec0ff */
[----:B------:R-:W-:Y:S01]  /*be80*/  MUFU.EX2 R241, R241 ;  /* 0x000000f100f17308 */ /* 0x000fe20000000800 */
[----:B------:R-:W-:Y:S01]  /*be90*/  SHF.R.U32.HI R45, RZ, 0x10, R115 ;  /* 0x00000010ff2d7819 */ /* 0x000fe20000011673 */
[----:B------:R-:W-:Y:S01]  /*bea0*/  FADD.FTZ R158, R157, R158 ;  /* 0x0000009e9d9e7221 */ /* 0x000fe20000010000 */
[----:B------:R-:W-:Y:S01]  /*beb0*/  LOP3.LUT R44, R102, 0xffff, RZ, 0xc0, !PT ;  /* 0x0000ffff662c7812 */ /* 0x000fe200078ec0ff */
[----:B------:R-:W-:Y:S01]  /*bec0*/  FADD.FTZ R162, R161, R162 ;  /* 0x000000a2a1a27221 */ /* 0x000fe20000010000 */
[----:B------:R-:W-:Y:S01]  /*bed0*/  PRMT R100, R100, 0x5410, R110 ;  /* 0x0000541064647816 */ /* 0x000fe2000000006e */
[----:B------:R-:W-:Y:S01]  /*bee0*/  FADD.FTZ R163, R164, R163 ;  /* 0x000000a3a4a37221 */ /* 0x000fe20000010000 */
[----:B------:R-:W-:Y:S03]  /*bef0*/  SHF.R.U32.HI R46, RZ, 0x8, R46 ;  /* 0x00000008ff2e7819 */ /* 0x000fe6000001162e */
[----:B------:R-:W-:Y:S01]  /*bf00*/  MUFU.EX2 R242, R242 ;  /* 0x000000f200f27308 */ /* 0x000fe20000000800 */
[----:B------:R-:W-:Y:S01]  /*bf10*/  LOP3.LUT R45, R45, 0xff, RZ, 0xc0, !PT ;  /* 0x000000ff2d2d7812 */ /* 0x000fe200078ec0ff */
[----:B------:R-:W-:Y:S01]  /*bf20*/  FADD.FTZ R153, R137, R153 ;  /* 0x0000009989997221 */ /* 0x000fe20000010000 */
[----:B------:R-:W-:Y:S01]  /*bf30*/  SHF.R.U32.HI R44, RZ, 0x8, R44 ;  /* 0x00000008ff2c7819 */ /* 0x000fe2000001162c */
[----:B------:R-:W-:Y:S01]  /*bf40*/  FADD.FTZ R158, R139, R158 ;  /* 0x0000009e8b9e7221 */ /* 0x000fe20000010000 */
[----:B------:R-:W-:Y:S01]  /*bf50*/  LOP3.LUT R111, R115, 0xff, RZ, 0xc0, !PT ;  /* 0x000000ff736f7812 */ /* 0x000fe200078ec0ff */
[----:B------:R-:W-:Y:S01]  /*bf60*/  FADD.FTZ R162, R155, R162 ;  /* 0x000000a29ba27221 */ /* 0x000fe20000010000 */
[----:B------:R-:W-:Y:S03]  /*bf70*/  SHF.R.U32.HI R110, RZ, 0x18, R115 ;  /* 0x00000018ff6e7819 */ /* 0x000fe60000011673 */
[----:B------:R-:W-:Y:S01]  /*bf80*/  MUFU.EX2 R217, R217 ;  /* 0x000000d900d97308 */ /* 0x000fe20000000800 */
[----:B------:R-:W-:Y:S01]  /*bf90*/  LOP3.LUT R36, R102, 0xff, RZ, 0xc0, !PT ;  /* 0x000000ff66247812 */ /* 0x000fe200078ec0ff */
[----:B------:R-:W-:Y:S01]  /*bfa0*/  FADD.FTZ R163, R159, R163 ;  /* 0x000000a39fa37221 */ /* 0x000fe20000010000 */
[----:B------:R-:W-:Y:S01]  /*bfb0*/  LOP3.LUT R113, R235, UR19, R232, 0x96, !PT ;  /* 0x00000013eb717c12 */ /* 0x000fe2000f8e96e8 */
[--C-:B------:R-:W-:Y:S01]  /*bfc0*/  FFMA.FTZ R232, R47, UR4, -R171.reuse ;  /* 0x000000042fe87c23 */ /* 0x100fe200080108ab */
[----:B------:R-:W-:Y:S01]  /*bfd0*/  PRMT R111, R111, 0x5410, R46 ;  /* 0x000054106f6f7816 */ /* 0x000fe2000000002e */
[----:B------:R-:W-:Y:S01]  /*bfe0*/  FFMA.FTZ R235, R66, UR4, -R220 ;  /* 0x0000000442eb7c23 */ /* 0x000fe200080108dc */
[----:B------:R-:W-:Y:S01]  /*bff0*/  PRMT R110, R45, 0x5410, R110 ;  /* 0x000054102d6e7816 */ /* 0x000fe2000000006e */
[----:B------:R-:W-:Y:S01]  /*c000*/  FFMA.FTZ R220, R55, UR4, -R220 ;  /* 0x0000000437dc7c23 */ /* 0x000fe200080108dc */
[----:B------:R-:W-:Y:S01]  /*c010*/  PRMT R64, R36, 0x5410, R44 ;  /* 0x0000541024407816 */ /* 0x000fe2000000002c */
[----:B------:R-:W-:Y:S01]  /*c020*/  FFMA.FTZ R171, R63, UR4, -R171 ;  /* 0x000000043fab7c23 */ /* 0x000fe200080108ab */
[----:B------:R-:W5:Y:S01]  /*c030*/  LDSM.16.MT88.4 R44, [R179+0x7000] ;  /* 0x00700000b32c783b */ /* 0x000f620000004200 */
[----:B------:R-:W4:Y:S01]  /*c040*/  MUFU.EX2 R232, R232 ;  /* 0x000000e800e87308 */ /* 0x000f220000000800 */
[--C-:B------:R-:W-:Y:S01]  /*c050*/  HSET2.LE.AND R38, R109, R195.reuse, PT ;  /* 0x000000c36d267233 */ /* 0x100fe20003803000 */
[-C--:B---3--:R-:W-:Y:S03]  /*c060*/  HMMA.16816.F32.BF16 R48, R96, R40.reuse, R48 ;  /* 0x000000286030723c */ /* 0x088fe60000041830 */
[--C-:B------:R-:W-:Y:S01]  /*c070*/  SHF.R.U32.HI R37, RZ, 0x10, R102.reuse ;  /* 0x00000010ff257819 */ /* 0x100fe20000011666 */
[----:B------:R-:W-:Y:S01]  /*c080*/  FADD.FTZ R153, R138, R153 ;  /* 0x000000998a997221 */ /* 0x000fe20000010000 */
[----:B------:R-:W-:Y:S01]  /*c090*/  SHF.R.U32.HI R102, RZ, 0x18, R102 ;  /* 0x00000018ff667819 */ /* 0x000fe20000011666 */
[C---:B------:R-:W-:Y:S02]  /*c0a0*/  HMMA.16816.F32.BF16 R84, R104.reuse, R40, R84 ;  /* 0x000000286854723c */ /* 0x040fe40000041854 */
[----:B------:R-:W-:Y:S03]  /*c0b0*/  MUFU.EX2 R220, R220 ;  /* 0x000000dc00dc7308 */ /* 0x000fe60000000800 */
[----:B------:R-:W-:Y:S01]  /*c0c0*/  LOP3.LUT R37, R37, 0xff, RZ, 0xc0, !PT ;  /* 0x000000ff25257812 */ /* 0x000fe200078ec0ff */
[-C--:B------:R-:W-:Y:S06]  /*c0d0*/  HMMA.16816.F32.BF16 R88, R104, R42.reuse, R88 ;  /* 0x0000002a6858723c */ /* 0x080fec0000041858 */
[----:B------:R-:W-:Y:S01]  /*c0e0*/  MUFU.EX2 R235, R235 ;  /* 0x000000eb00eb7308 */ /* 0x000fe20000000800 */
[----:B------:R-:W-:Y:S01]  /*c0f0*/  PRMT R102, R37, 0x5410, R102 ;  /* 0x0000541025667816 */ /* 0x000fe20000000066 */
[----:B------:R-:W-:Y:S04]  /*c100*/  HMMA.16816.F32.BF16 R92, R96, R42, R92 ;  /* 0x0000002a605c723c */ /* 0x000fe8000004185c */
[----:B------:R-:W-:Y:S04]  /*c110*/  F2FP.BF16.F32.PACK_AB R37, R223, R224 ;  /* 0x000000e0df25723e */ /* 0x000fe800000010ff */
[----:B------:R-:W-:Y:S03]  /*c120*/  MUFU.EX2 R243, R243 ;  /* 0x000000f300f37308 */ /* 0x000fe60000000800 */
[--C-:B------:R-:W-:Y:S01]  /*c130*/  HSET2.LE.AND R39, R108, R195.reuse, PT ;  /* 0x000000c36c277233 */ /* 0x100fe20003803000 */
[----:B------:R-:W-:Y:S01]  /*c140*/  FADD.FTZ R158, R152, R158 ;  /* 0x0000009e989e7221 */ /* 0x000fe20000010000 */
[----:B------:R-:W-:Y:S01]  /*c150*/  LOP3.LUT R38, R38, R37, RZ, 0xc0, !PT ;  /* 0x0000002526267212 */ /* 0x000fe200078ec0ff */
[----:B------:R-:W-:Y:S01]  /*c160*/  FADD.FTZ R162, R156, R162 ;  /* 0x000000a29ca27221 */ /* 0x000fe20000010000 */
[----:B------:R-:W-:Y:S03]  /*c170*/  F2FP.BF16.F32.PACK_AB R36, R225, R227 ;  /* 0x000000e3e124723e */ /* 0x000fe600000010ff */
[----:B------:R-:W-:Y:S01]  /*c180*/  MUFU.EX2 R171, R171 ;  /* 0x000000ab00ab7308 */ /* 0x000fe20000000800 */
[--C-:B------:R-:W-:Y:S01]  /*c190*/  HSET2.LE.AND R37, R110, R195.reuse, PT ;  /* 0x000000c36e257233 */ /* 0x100fe20003803000 */
[----:B------:R-:W-:Y:S01]  /*c1a0*/  FADD.FTZ R163, R160, R163 ;  /* 0x000000a3a0a37221 */ /* 0x000fe20000010000 */
[----:B------:R-:W-:Y:S01]  /*c1b0*/  LOP3.LUT R39, R39, R36, RZ, 0xc0, !PT ;  /* 0x0000002427277212 */ /* 0x000fe200078ec0ff */
[----:B------:R-:W-:Y:S01]  /*c1c0*/  FADD.FTZ R153, R169, R153 ;  /* 0x00000099a9997221 */ /* 0x000fe20000010000 */
[--C-:B------:R-:W-:Y:S01]  /*c1d0*/  HSET2.LE.AND R40, R64, R195.reuse, PT ;  /* 0x000000c340287233 */ /* 0x100fe20003803000 */
[----:B------:R-:W-:Y:S01]  /*c1e0*/  FADD.FTZ R158, R203, R158 ;  /* 0x0000009ecb9e7221 */ /* 0x000fe20000010000 */
[--C-:B------:R-:W-:Y:S01]  /*c1f0*/  HSET2.LE.AND R36, R111, R195.reuse, PT ;  /* 0x000000c36f247233 */ /* 0x100fe20003803000 */
[----:B------:R-:W3:Y:S01]  /*c200*/  LDSM.16.MT88.4 R64, [R178+0x7000] ;  /* 0x00700000b240783b */ /* 0x000ee20000004200 */
[----:B------:R-:W-:Y:S01]  /*c210*/  LOP3.LUT R37, R37, R52, RZ, 0xc0, !PT ;  /* 0x0000003425257212 */ /* 0x000fe200078ec0ff */
[----:B------:R-:W-:Y:S01]  /*c220*/  FADD.FTZ R162, R218, R162 ;  /* 0x000000a2daa27221 */ /* 0x000fe20000010000 */
[----:B--2---:R-:W-:Y:S01]  /*c230*/  F2FP.BF16.F32.PACK_AB R53, R145, R144 ;  /* 0x000000909135723e */ /* 0x004fe200000010ff */
[----:B------:R-:W-:Y:S01]  /*c240*/  FADD.FTZ R163, R148, R163 ;  /* 0x000000a394a37221 */ /* 0x000fe20000010000 */
[----:B-1----:R-:W-:Y:S01]  /*c250*/  F2FP.BF16.F32.PACK_AB R41, R143, R142 ;  /* 0x0000008e8f29723e */ /* 0x002fe200000010ff */
[----:B------:R-:W-:Y:S01]  /*c260*/  FADD.FTZ R153, R170, R153 ;  /* 0x00000099aa997221 */ /* 0x000fe20000010000 */
[--C-:B------:R-:W-:Y:S01]  /*c270*/  HSET2.LE.AND R52, R101, R195.reuse, PT ;  /* 0x000000c365347233 */ /* 0x100fe20003803000 */
[----:B------:R-:W-:Y:S01]  /*c280*/  FADD.FTZ R158, R216, R158 ;  /* 0x0000009ed89e7221 */ /* 0x000fe20000010000 */
[--C-:B------:R-:W-:Y:S01]  /*c290*/  HSET2.LE.AND R100, R100, R195.reuse, PT ;  /* 0x000000c364647233 */ /* 0x100fe20003803000 */
[----:B------:R-:W-:Y:S01]  /*c2a0*/  FADD.FTZ R162, R149, R162 ;  /* 0x000000a295a27221 */ /* 0x000fe20000010000 */
[----:B----4-:R-:W-:Y:S01]  /*c2b0*/  F2FP.BF16.F32.PACK_AB R101, R230, R229 ;  /* 0x000000e5e665723e */ /* 0x010fe200000010ff */
[----:B------:R-:W-:Y:S01]  /*c2c0*/  FADD.FTZ R163, R219, R163 ;  /* 0x000000a3dba37221 */ /* 0x000fe20000010000 */
[----:B------:R-:W-:Y:S01]  /*c2d0*/  LOP3.LUT R36, R36, R53, RZ, 0xc0, !PT ;  /* 0x0000003524247212 */ /* 0x000fe200078ec0ff */
[----:B------:R-:W-:Y:S01]  /*c2e0*/  FADD.FTZ R153, R165, R153 ;  /* 0x00000099a5997221 */ /* 0x000fe20000010000 */
[----:B------:R-:W-:Y:S01]  /*c2f0*/  LOP3.LUT R40, R40, R41, RZ, 0xc0, !PT ;  /* 0x0000002928287212 */ /* 0x000fe200078ec0ff */
[----:B------:R-:W-:Y:S01]  /*c300*/  FADD.FTZ R158, R166, R158 ;  /* 0x0000009ea69e7221 */ /* 0x000fe20000010000 */
[--C-:B------:R-:W-:Y:S01]  /*c310*/  HSET2.LE.AND R41, R102, R195.reuse, PT ;  /* 0x000000c366297233 */ /* 0x100fe20003803000 */
[----:B------:R-:W-:Y:S01]  /*c320*/  FADD.FTZ R162, R150, R162 ;  /* 0x000000a296a27221 */ /* 0x000fe20000010000 */
[----:B------:R-:W-:Y:S01]  /*c330*/  F2FP.BF16.F32.PACK_AB R53, R232, R233 ;  /* 0x000000e9e835723e */ /* 0x000fe200000010ff */
[-C--:B-----5:R-:W-:Y:S05]  /*c340*/  HMMA.16816.F32.BF16 R4, R36, R44.reuse, R4 ;  /* 0x0000002c2404723c */ /* 0x0a0fea0000041804 */
[----:B------:R-:W-:Y:S01]  /*c350*/  LOP3.LUT R42, R100, R101, RZ, 0xc0, !PT ;  /* 0x00000065642a7212 */ /* 0x000fe200078ec0ff */
[----:B------:R-:W-:Y:S01]  /*c360*/  FADD.FTZ R163, R221, R163 ;  /* 0x000000a3dda37221 */ /* 0x000fe20000010000 */
[----:B------:R-:W-:Y:S01]  /*c370*/  F2FP.BF16.F32.PACK_AB R102, R147, R146 ;  /* 0x000000929366723e */ /* 0x000fe200000010ff */
[----:B------:R-:W-:Y:S03]  /*c380*/  FADD.FTZ R153, R167, R153 ;  /* 0x00000099a7997221 */ /* 0x000fe60000010000 */
[----:B------:R-:W-:Y:S01]  /*c390*/  LOP3.LUT R100, R103, UR19, R226, 0x96, !PT ;  /* 0x0000001367647c12 */ /* 0x000fe2000f8e96e2 */
[----:B------:R-:W-:Y:S01]  /*c3a0*/  FADD.FTZ R158, R168, R158 ;  /* 0x0000009ea89e7221 */ /* 0x000fe20000010000 */
[----:B------:R1:W2:Y:S01]  /*c3b0*/  MUFU.EX2 R226, R54 ;  /* 0x0000003600e27308 */ /* 0x0002a20000000800 */
[----:B------:R-:W-:Y:S01]  /*c3c0*/  LOP3.LUT R41, R41, R102, RZ, 0xc0, !PT ;  /* 0x0000006629297212 */ /* 0x000fe200078ec0ff */
[----:B------:R-:W-:Y:S01]  /*c3d0*/  FADD.FTZ R162, R151, R162 ;  /* 0x000000a297a27221 */ /* 0x000fe20000010000 */
[----:B------:R-:W-:Y:S01]  /*c3e0*/  LOP3.LUT R43, R52, R53, RZ, 0xc0, !PT ;  /* 0x00000035342b7212 */ /* 0x000fe200078ec0ff */
[----:B------:R-:W-:Y:S04]  /*c3f0*/  IMAD.WIDE.U32 R52, R113, -0x2daee0ad, RZ ;  /* 0xd2511f5371347825 */ /* 0x000fe800078e00ff */
[----:B------:R-:W-:Y:S01]  /*c400*/  FADD.FTZ R163, R222, R163 ;  /* 0x000000a3dea37221 */ /* 0x000fe20000010000 */
[----:B------:R-:W-:Y:S01]  /*c410*/  FADD.FTZ R153, R144, R153 ;  /* 0x0000009990997221 */ /* 0x000fe20000010000 */
[----:B------:R-:W-:Y:S01]  /*c420*/  IMAD.WIDE.U32 R100, R100, -0x2daee0ad, RZ ;  /* 0xd2511f5364647825 */ /* 0x000fe200078e00ff */
[----:B------:R-:W-:Y:S01]  /*c430*/  LOP3.LUT R112, R53, UR28, R112, 0x96, !PT ;  /* 0x0000001c35707c12 */ /* 0x000fe2000f8e9670 */
[C---:B------:R-:W-:Y:S04]  /*c440*/  HMMA.16816.F32.BF16 R8, R40.reuse, R44, R8 ;  /* 0x0000002c2808723c */ /* 0x040fe80000041808 */
[----:B------:R-:W-:Y:S01]  /*c450*/  SHF.R.U32.HI R97, RZ, 0x10, R52 ;  /* 0x00000010ff617819 */ /* 0x000fe20000011634 */
[----:B------:R-:W-:Y:S01]  /*c460*/  IMAD.MOV.U32 R3, RZ, RZ, R136 ;  /* 0x000000ffff037224 */ /* 0x000fe200078e0088 */
[-C--:B------:R-:W-:Y:S05]  /*c470*/  HMMA.16816.F32.BF16 R12, R40, R46.reuse, R12 ;  /* 0x0000002e280c723c */ /* 0x080fea000004180c */
[C---:B------:R-:W-:Y:S01]  /*c480*/  LOP3.LUT R45, R52.reuse, 0xffff, RZ, 0xc0, !PT ;  /* 0x0000ffff342d7812 */ /* 0x040fe200078ec0ff */
[C---:B------:R-:W-:Y:S05]  /*c490*/  HMMA.16816.F32.BF16 R16, R36.reuse, R46, R16 ;  /* 0x0000002e2410723c */ /* 0x040fea0000041810 */
[----:B------:R-:W-:Y:S01]  /*c4a0*/  LOP3.LUT R98, R52, 0xff, RZ, 0xc0, !PT ;  /* 0x000000ff34627812 */ /* 0x000fe200078ec0ff */
[-C--:B---3--:R-:W-:Y:S05]  /*c4b0*/  HMMA.16816.F32.BF16 R20, R36, R64.reuse, R20 ;  /* 0x000000402414723c */ /* 0x088fea0000041814 */
[----:B------:R-:W-:Y:S01]  /*c4c0*/  SHF.R.U32.HI R44, RZ, 0x18, R52 ;  /* 0x00000018ff2c7819 */ /* 0x000fe20000011634 */
[C---:B------:R-:W-:Y:S01]  /*c4d0*/  HMMA.16816.F32.BF16 R32, R40.reuse, R64, R32 ;  /* 0x000000402820723c */ /* 0x040fe20000041820 */
[----:B-1----:R-:W1:Y:S04]  /*c4e0*/  LDSM.16.MT88.4 R52, [R177+0x7000] ;  /* 0x00700000b134783b */ /* 0x002e680000004200 */
[----:B------:R-:W-:Y:S01]  /*c4f0*/  LOP3.LUT R56, R97, 0xff, RZ, 0xc0, !PT ;  /* 0x000000ff61387812 */ /* 0x000fe200078ec0ff */
[-C--:B------:R-:W-:Y:S05]  /*c500*/  HMMA.16816.F32.BF16 R24, R40, R66.reuse, R24 ;  /* 0x000000422818723c */ /* 0x080fea0000041818 */
[----:B------:R-:W-:Y:S01]  /*c510*/  LOP3.LUT R46, R100, 0xffff, RZ, 0xc0, !PT ;  /* 0x0000ffff642e7812 */ /* 0x000fe200078ec0ff */
[C---:B------:R-:W-:Y:S05]  /*c520*/  HMMA.16816.F32.BF16 R68, R36.reuse, R66, R68 ;  /* 0x000000422444723c */ /* 0x040fea0000041844 */
[----:B------:R-:W-:Y:S01]  /*c530*/  SHF.R.U32.HI R47, RZ, 0x10, R100 ;  /* 0x00000010ff2f7819 */ /* 0x000fe20000011664 */
[----:B------:R-:W-:Y:S01]  /*c540*/  FADD.FTZ R158, R140, R158 ;  /* 0x0000009e8c9e7221 */ /* 0x000fe20000010000 */
[----:B------:R-:W-:Y:S01]  /*c550*/  PRMT R56, R56, 0x5410, R44 ;  /* 0x0000541038387816 */ /* 0x000fe2000000002c */
[----:B------:R-:W-:Y:S03]  /*c560*/  FADD.FTZ R162, R142, R162 ;  /* 0x000000a28ea27221 */ /* 0x000fe60000010000 */
[----:B------:R-:W-:Y:S01]  /*c570*/  SHF.R.U32.HI R45, RZ, 0x8, R45 ;  /* 0x00000008ff2d7819 */ /* 0x000fe2000001162d */
[----:B------:R-:W-:Y:S01]  /*c580*/  FADD.FTZ R163, R146, R163 ;  /* 0x000000a392a37221 */ /* 0x000fe20000010000 */
[----:B------:R-:W-:Y:S01]  /*c590*/  SHF.R.U32.HI R46, RZ, 0x8, R46 ;  /* 0x00000008ff2e7819 */ /* 0x000fe2000001162e */
[----:B------:R-:W-:Y:S01]  /*c5a0*/  FADD.FTZ R153, R145, R153 ;  /* 0x0000009991997221 */ /* 0x000fe20000010000 */
[----:B------:R-:W-:Y:S01]  /*c5b0*/  LOP3.LUT R44, R112, 0xffff, RZ, 0xc0, !PT ;  /* 0x0000ffff702c7812 */ /* 0x000fe200078ec0ff */
[----:B------:R-:W-:Y:S01]  /*c5c0*/  FADD.FTZ R158, R141, R158 ;  /* 0x0000009e8d9e7221 */ /* 0x000fe20000010000 */
[----:B------:R-:W-:Y:S01]  /*c5d0*/  LOP3.LUT R47, R47, 0xff, RZ, 0xc0, !PT ;  /* 0x000000ff2f2f7812 */ /* 0x000fe200078ec0ff */
[----:B------:R-:W-:Y:S01]  /*c5e0*/  FADD.FTZ R162, R143, R162 ;  /* 0x000000a28fa27221 */ /* 0x000fe20000010000 */
[----:B------:R-:W-:Y:S01]  /*c5f0*/  LOP3.LUT R96, R100, 0xff, RZ, 0xc0, !PT ;  /* 0x000000ff64607812 */ /* 0x000fe200078ec0ff */
[----:B------:R-:W-:Y:S01]  /*c600*/  FADD.FTZ R163, R147, R163 ;  /* 0x000000a393a37221 */ /* 0x000fe20000010000 */
[----:B------:R-:W-:Y:S01]  /*c610*/  SHF.R.U32.HI R97, RZ, 0x18, R100 ;  /* 0x00000018ff617819 */ /* 0x000fe20000011664 */
[----:B------:R-:W-:Y:S01]  /*c620*/  FADD.FTZ R153, R224, R153 ;  /* 0x00000099e0997221 */ /* 0x000fe20000010000 */
[----:B------:R-:W-:Y:S01]  /*c630*/  PRMT R98, R98, 0x5410, R45 ;  /* 0x0000541062627816 */ /* 0x000fe2000000002d */
[----:B------:R-:W-:Y:S01]  /*c640*/  FADD.FTZ R158, R227, R158 ;  /* 0x0000009ee39e7221 */ /* 0x000fe20000010000 */
[----:B------:R-:W-:Y:S01]  /*c650*/  SHF.R.U32.HI R58, RZ, 0x8, R44 ;  /* 0x00000008ff3a7819 */ /* 0x000fe2000001162c */
[----:B------:R-:W-:Y:S01]  /*c660*/  FADD.FTZ R162, R229, R162 ;  /* 0x000000a2e5a27221 */ /* 0x000fe20000010000 */
[----:B------:R-:W-:Y:S01]  /*c670*/  PRMT R96, R96, 0x5410, R46 ;  /* 0x0000541060607816 */ /* 0x000fe2000000002e */
[----:B------:R-:W-:Y:S01]  /*c680*/  FADD.FTZ R163, R233, R163 ;  /* 0x000000a3e9a37221 */ /* 0x000fe20000010000 */
[-C--:B-1----:R-:W-:Y:S03]  /*c690*/  HMMA.16816.F32.BF16 R72, R36, R52.reuse, R72 ;  /* 0x000000342448723c */ /* 0x082fe60000041848 */
[----:B------:R-:W-:Y:S01]  /*c6a0*/  PRMT R97, R47, 0x5410, R97 ;  /* 0x000054102f617816 */ /* 0x000fe20000000061 */
[----:B------:R-:W-:Y:S01]  /*c6b0*/  FADD.FTZ R153, R223, R153 ;  /* 0x00000099df997221 */ /* 0x000fe20000010000 */
[----:B------:R-:W1:Y:S01]  /*c6c0*/  LDSM.16.MT88.4 R44, [R176+0x7000] ;  /* 0x00700000b02c783b */ /* 0x000e620000004200 */
[C---:B------:R-:W-:Y:S05]  /*c6d0*/  HMMA.16816.F32.BF16 R76, R40.reuse, R52, R76 ;  /* 0x00000034284c723c */ /* 0x040fea000004184c */
[----:B------:R-:W-:Y:S01]  /*c6e0*/  SHF.R.U32.HI R64, RZ, 0x10, R112 ;  /* 0x00000010ff407819 */ /* 0x000fe20000011670 */
[-C--:B------:R-:W-:Y:S05]  /*c6f0*/  HMMA.16816.F32.BF16 R28, R40, R54.reuse, R28 ;  /* 0x00000036281c723c */ /* 0x080fea000004181c */
[----:B------:R-:W-:Y:S01]  /*c700*/  LOP3.LUT R64, R64, 0xff, RZ, 0xc0, !PT ;  /* 0x000000ff40407812 */ /* 0x000fe200078ec0ff */
[C---:B------:R-:W-:Y:S05]  /*c710*/  HMMA.16816.F32.BF16 R80, R36.reuse, R54, R80 ;  /* 0x000000362450723c */ /* 0x040fea0000041850 */
[----:B------:R-:W-:Y:S01]  /*c720*/  LOP3.LUT R114, R101, UR28, R114, 0x96, !PT ;  /* 0x0000001c65727c12 */ /* 0x000fe2000f8e9672 */
[----:B------:R-:W-:Y:S01]  /*c730*/  FADD.FTZ R158, R225, R158 ;  /* 0x0000009ee19e7221 */ /* 0x000fe20000010000 */
[----:B------:R-:W-:Y:S01]  /*c740*/  LOP3.LUT R57, R112, 0xff, RZ, 0xc0, !PT ;  /* 0x000000ff70397812 */ /* 0x000fe200078ec0ff */
[----:B------:R-:W-:Y:S03]  /*c750*/  FADD.FTZ R162, R230, R162 ;  /* 0x000000a2e6a27221 */ /* 0x000fe60000010000 */
[----:B------:R-:W-:Y:S01]  /*c760*/  SHF.R.U32.HI R99, RZ, 0x18, R112 ;  /* 0x00000018ff637819 */ /* 0x000fe20000011670 */
[----:B------:R-:W-:Y:S01]  /*c770*/  FADD.FTZ R163, R232, R163 ;  /* 0x000000a3e8a37221 */ /* 0x000fe20000010000 */
[----:B------:R-:W-:Y:S01]  /*c780*/  SHF.R.U32.HI R61, RZ, 0x18, R114 ;  /* 0x00000018ff3d7819 */ /* 0x000fe20000011672 */
[----:B------:R-:W-:Y:S01]  /*c790*/  FADD.FTZ R153, R237, R153 ;  /* 0x00000099ed997221 */ /* 0x000fe20000010000 */
[----:B------:R-:W-:Y:S01]  /*c7a0*/  PRMT R99, R64, 0x5410, R99 ;  /* 0x0000541040637816 */ /* 0x000fe20000000063 */
[----:B--2---:R-:W-:Y:S01]  /*c7b0*/  FADD.FTZ R158, R226, R158 ;  /* 0x0000009ee29e7221 */ /* 0x004fe20000010000 */
[----:B------:R-:W2:Y:S01]  /*c7c0*/  LDSM.16.MT88.4 R64, [R178+0x7800] ;  /* 0x00780000b240783b */ /* 0x000ea20000004200 */
[----:B------:R-:W-:Y:S01]  /*c7d0*/  F2FP.BF16.F32.PACK_AB R53, R220, R226 ;  /* 0x000000e2dc35723e */ /* 0x000fe200000010ff */
[----:B------:R-:W-:Y:S01]  /*c7e0*/  FADD.FTZ R162, R238, R162 ;  /* 0x000000a2eea27221 */ /* 0x000fe20000010000 */
[----:B------:R-:W-:Y:S01]  /*c7f0*/  LOP3.LUT R60, R114, 0xff, RZ, 0xc0, !PT ;  /* 0x000000ff723c7812 */ /* 0x000fe200078ec0ff */
[----:B------:R-:W-:Y:S01]  /*c800*/  FADD.FTZ R163, R240, R163 ;  /* 0x000000a3f0a37221 */ /* 0x000fe20000010000 */
[----:B------:R-:W-:Y:S01]  /*c810*/  F2FP.BF16.F32.PACK_AB R52, R234, R231 ;  /* 0x000000e7ea34723e */ /* 0x000fe200000010ff */
[----:B------:R-:W-:Y:S01]  /*c820*/  FADD.FTZ R153, R228, R153 ;  /* 0x00000099e4997221 */ /* 0x000fe20000010000 */
[----:B------:R-:W-:Y:S01]  /*c830*/  F2FP.BF16.F32.PACK_AB R55, R236, R235 ;  /* 0x000000ebec37723e */ /* 0x000fe200000010ff */
[----:B------:R-:W-:Y:S01]  /*c840*/  FADD.FTZ R158, R220, R158 ;  /* 0x0000009edc9e7221 */ /* 0x000fe20000010000 */
[----:B------:R-:W-:Y:S01]  /*c850*/  F2FP.BF16.F32.PACK_AB R54, R228, R237 ;  /* 0x000000ede436723e */ /* 0x000fe200000010ff */
[-C--:B-1----:R-:W-:Y:S03]  /*c860*/  HMMA.16816.F32.BF16 R48, R36, R44.reuse, R48 ;  /* 0x0000002c2430723c */ /* 0x082fe60000041830 */
[----:B------:R-:W-:Y:S01]  /*c870*/  LOP3.LUT R59, R114, 0xffff, RZ, 0xc0, !PT ;  /* 0x0000ffff723b7812 */ /* 0x000fe200078ec0ff */
[----:B------:R-:W-:Y:S01]  /*c880*/  FADD.FTZ R162, R239, R162 ;  /* 0x000000a2efa27221 */ /* 0x000fe20000010000 */
[----:B------:R-:W-:Y:S01]  /*c890*/  PRMT R57, R57, 0x5410, R58 ;  /* 0x0000541039397816 */ /* 0x000fe2000000003a */
[C---:B------:R-:W-:Y:S05]  /*c8a0*/  HMMA.16816.F32.BF16 R84, R40.reuse, R44, R84 ;  /* 0x0000002c2854723c */ /* 0x040fea0000041854 */
[----:B------:R-:W-:Y:S01]  /*c8b0*/  SHF.R.U32.HI R58, RZ, 0x10, R114 ;  /* 0x00000010ff3a7819 */ /* 0x000fe20000011672 */
[-C--:B------:R-:W-:Y:S05]  /*c8c0*/  HMMA.16816.F32.BF16 R88, R40, R46.reuse, R88 ;  /* 0x0000002e2858723c */ /* 0x080fea0000041858 */
[----:B------:R-:W-:Y:S01]  /*c8d0*/  SHF.R.U32.HI R59, RZ, 0x8, R59 ;  /* 0x00000008ff3b7819 */ /* 0x000fe2000001163b */
[----:B------:R-:W-:Y:S05]  /*c8e0*/  HMMA.16816.F32.BF16 R92, R36, R46, R92 ;  /* 0x0000002e245c723c */ /* 0x000fea000004185c */
[----:B------:R-:W-:Y:S01]  /*c8f0*/  LOP3.LUT R58, R58, 0xff, RZ, 0xc0, !PT ;  /* 0x000000ff3a3a7812 */ /* 0x000fe200078ec0ff */
[----:B------:R-:W-:Y:S01]  /*c900*/  FADD.FTZ R163, R241, R163 ;  /* 0x000000a3f1a37221 */ /* 0x000fe20000010000 */
[----:B------:R-:W-:Y:S01]  /*c910*/  PRMT R60, R60, 0x5410, R59 ;  /* 0x000054103c3c7816 */ /* 0x000fe2000000003b */
[----:B------:R-:W-:Y:S03]  /*c920*/  FADD.FTZ R153, R231, R153 ;  /* 0x00000099e7997221 */ /* 0x000fe60000010000 */
[--C-:B------:R-:W-:Y:S01]  /*c930*/  HSET2.LE.AND R59, R56, R195.reuse, PT ;  /* 0x000000c3383b7233 */ /* 0x100fe20003803000 */
[----:B------:R-:W-:Y:S01]  /*c940*/  FADD.FTZ R158, R235, R158 ;  /* 0x0000009eeb9e7221 */ /* 0x000fe20000010000 */
[----:B------:R-:W-:Y:S01]  /*c950*/  PRMT R61, R58, 0x5410, R61 ;  /* 0x000054103a3d7816 */ /* 0x000fe2000000003d */
[----:B------:R-:W-:Y:S01]  /*c960*/  FADD.FTZ R162, R242, R162 ;  /* 0x000000a2f2a27221 */ /* 0x000fe20000010000 */
[--C-:B------:R-:W-:Y:S01]  /*c970*/  HSET2.LE.AND R56, R57, R195.reuse, PT ;  /* 0x000000c339387233 */ /* 0x100fe20003803000 */
[----:B------:R-:W-:Y:S01]  /*c980*/  FADD.FTZ R163, R243, R163 ;  /* 0x000000a3f3a37221 */ /* 0x000fe20000010000 */
[--C-:B------:R-:W-:Y:S01]  /*c990*/  HSET2.LE.AND R58, R98, R195.reuse, PT ;  /* 0x000000c3623a7233 */ /* 0x100fe20003803000 */
[----:B------:R-:W-:Y:S01]  /*c9a0*/  FADD.FTZ R202, R234, R153 ;  /* 0x00000099eaca7221 */ /* 0x000fe20000010000 */
[--C-:B------:R-:W-:Y:S01]  /*c9b0*/  HSET2.LE.AND R57, R99, R195.reuse, PT ;  /* 0x000000c363397233 */ /* 0x100fe20003803000 */
[----:B------:R-:W-:Y:S01]  /*c9c0*/  FADD.FTZ R201, R236, R158 ;  /* 0x0000009eecc97221 */ /* 0x000fe20000010000 */
[----:B------:R-:W-:Y:S01]  /*c9d0*/  LOP3.LUT R59, R59, R55, RZ, 0xc0, !PT ;  /* 0x000000373b3b7212 */ /* 0x000fe200078ec0ff */
[----:B------:R-:W-:Y:S01]  /*c9e0*/  FADD.FTZ R200, R217, R162 ;  /* 0x000000a2d9c87221 */ /* 0x000fe20000010000 */
[----:B------:R-:W-:Y:S01]  /*c9f0*/  LOP3.LUT R58, R58, R52, RZ, 0xc0, !PT ;  /* 0x000000343a3a7212 */ /* 0x000fe200078ec0ff */
[----:B------:R-:W-:Y:S01]  /*ca00*/  FADD.FTZ R199, R171, R163 ;  /* 0x000000a3abc77221 */ /* 0x000fe20000010000 */
[----:B------:R-:W-:Y:S01]  /*ca10*/  LOP3.LUT R56, R56, R54, RZ, 0xc0, !PT ;  /* 0x0000003638387212 */ /* 0x000fe200078ec0ff */
[----:B------:R-:W-:Y:S01]  /*ca20*/  IMAD.MOV.U32 R2, RZ, RZ, R134 ;  /* 0x000000ffff027224 */ /* 0x000fe200078e0086 */
[----:B------:R-:W-:Y:S02]  /*ca30*/  LOP3.LUT R57, R57, R53, RZ, 0xc0, !PT ;  /* 0x0000003539397212 */ /* 0x000fe400078ec0ff */
[--C-:B------:R-:W-:Y:S02]  /*ca40*/  HSET2.LE.AND R53, R61, R195.reuse, PT ;  /* 0x000000c33d357233 */ /* 0x100fe40003803000 */
[--C-:B------:R-:W-:Y:S02]  /*ca50*/  HSET2.LE.AND R52, R60, R195.reuse, PT ;  /* 0x000000c33c347233 */ /* 0x100fe40003803000 */
[--C-:B------:R-:W-:Y:S01]  /*ca60*/  HSET2.LE.AND R54, R96, R195.reuse, PT ;  /* 0x000000c360367233 */ /* 0x100fe20003803000 */
[-C--:B------:R-:W-:Y:S01]  /*ca70*/  HMMA.16816.F32.BF16 R128, R56, R116.reuse, R4 ;  /* 0x000000743880723c */ /* 0x080fe20000041804 */
[----:B------:R-:W-:Y:S04]  /*ca80*/  LDSM.16.MT88.4 R4, [R176+0x7800] ;  /* 0x00780000b004783b */ /* 0x000fe80000004200 */
[----:B------:R-:W-:Y:S02]  /*ca90*/  HSET2.LE.AND R55, R97, R195, PT ;  /* 0x000000c361377233 */ /* 0x000fe40003803000 */
[----:B------:R-:W-:Y:S04]  /*caa0*/  F2FP.BF16.F32.PACK_AB R60, R239, R238 ;  /* 0x000000eeef3c723e */ /* 0x000fe800000010ff */
[----:B------:R-:W-:Y:S02]  /*cab0*/  F2FP.BF16.F32.PACK_AB R96, R241, R240 ;  /* 0x000000f0f160723e */ /* 0x000fe400000010ff */
[----:B------:R-:W-:Y:S02]  /*cac0*/  F2FP.BF16.F32.PACK_AB R45, R217, R242 ;  /* 0x000000f2d92d723e */ /* 0x000fe400000010ff */
[----:B------:R-:W-:Y:S02]  /*cad0*/  F2FP.BF16.F32.PACK_AB R44, R171, R243 ;  /* 0x000000f3ab2c723e */ /* 0x000fe400000010ff */
[----:B------:R-:W-:Y:S02]  /*cae0*/  LOP3.LUT R52, R52, R60, RZ, 0xc0, !PT ;  /* 0x0000003c34347212 */ /* 0x000fe400078ec0ff */
[----:B------:R-:W-:Y:S01]  /*caf0*/  LOP3.LUT R53, R53, R96, RZ, 0xc0, !PT ;  /* 0x0000006035357212 */ /* 0x000fe200078ec0ff */
[----:B------:R-:W1:Y:S01]  /*cb00*/  LDSM.16.MT88.4 R60, [R177+0x7800] ;  /* 0x00780000b13c783b */ /* 0x000e620000004200 */
[----:B------:R-:W-:Y:S02]  /*cb10*/  LOP3.LUT R54, R54, R45, RZ, 0xc0, !PT ;  /* 0x0000002d36367212 */ /* 0x000fe400078ec0ff */
[----:B------:R-:W-:Y:S07]  /*cb20*/  LOP3.LUT R55, R55, R44, RZ, 0xc0, !PT ;  /* 0x0000002c37377212 */ /* 0x000fee00078ec0ff */
[C---:B------:R-:W-:Y:S06]  /*cb30*/  HMMA.16816.F32.BF16 R124, R52.reuse, R116, R8 ;  /* 0x00000074347c723c */ /* 0x040fec0000041808 */
[-C--:B------:R-:W-:Y:S06]  /*cb40*/  HMMA.16816.F32.BF16 R120, R52, R118.reuse, R12 ;  /* 0x000000763478723c */ /* 0x080fec000004180c */
[C---:B------:R-:W-:Y:S06]  /*cb50*/  HMMA.16816.F32.BF16 R116, R56.reuse, R118, R16 ;  /* 0x000000763874723c */ /* 0x040fec0000041810 */
[-C--:B--2---:R-:W-:Y:S06]  /*cb60*/  HMMA.16816.F32.BF16 R112, R56, R64.reuse, R20 ;  /* 0x000000403870723c */ /* 0x084fec0000041814 */
[C---:B------:R-:W-:Y:S06]  /*cb70*/  HMMA.16816.F32.BF16 R108, R52.reuse, R64, R32 ;  /* 0x00000040346c723c */ /* 0x040fec0000041820 */
[-C--:B------:R-:W-:Y:S06]  /*cb80*/  HMMA.16816.F32.BF16 R104, R52, R66.reuse, R24 ;  /* 0x000000423468723c */ /* 0x080fec0000041818 */
[C---:B------:R-:W-:Y:S06]  /*cb90*/  HMMA.16816.F32.BF16 R68, R56.reuse, R66, R68 ;  /* 0x000000423844723c */ /* 0x040fec0000041844 */
[-C--:B-1----:R-:W-:Y:S06]  /*cba0*/  HMMA.16816.F32.BF16 R72, R56, R60.reuse, R72 ;  /* 0x0000003c3848723c */ /* 0x082fec0000041848 */
[C---:B------:R-:W-:Y:S06]  /*cbb0*/  HMMA.16816.F32.BF16 R76, R52.reuse, R60, R76 ;  /* 0x0000003c344c723c */ /* 0x040fec000004184c */
[-C--:B------:R-:W-:Y:S06]  /*cbc0*/  HMMA.16816.F32.BF16 R100, R52, R62.reuse, R28 ;  /* 0x0000003e3464723c */ /* 0x080fec000004181c */
[C---:B------:R-:W-:Y:S06]  /*cbd0*/  HMMA.16816.F32.BF16 R80, R56.reuse, R62, R80 ;  /* 0x0000003e3850723c */ /* 0x040fec0000041850 */
[-C--:B------:R-:W-:Y:S06]  /*cbe0*/  HMMA.16816.F32.BF16 R96, R56, R4.reuse, R48 ;  /* 0x000000043860723c */ /* 0x080fec0000041830 */
[C---:B------:R-:W-:Y:S06]  /*cbf0*/  HMMA.16816.F32.BF16 R84, R52.reuse, R4, R84 ;  /* 0x000000043454723c */ /* 0x040fec0000041854 */
[-C--:B------:R-:W-:Y:S06]  /*cc00*/  HMMA.16816.F32.BF16 R88, R52, R6.reuse, R88 ;  /* 0x000000063458723c */ /* 0x080fec0000041858 */
[----:B------:R-:W-:Y:S01]  /*cc10*/  HMMA.16816.F32.BF16 R92, R56, R6, R92 ;  /* 0x00000006385c723c */ /* 0x000fe2000004185c */
[----:B------:R-:W-:Y:S11]  /*cc20*/  @!UPT UIADD3 URZ, URZ, URZ, URZ ;  /* 0x0000003f3f3ff290 */ /* 0x000ff6000fffe03f */
[----:B------:R-:W-:Y:S01]  /*cc30*/  @!UPT UIADD3 URZ, URZ, URZ, URZ ;  /* 0x0000003f3f3ff290 */ /* 0x000fe2000fffe03f */
[----:B------:R-:W-:Y:S11]  /*cc40*/  @P0 BRA `(.L_x_734) ;  /* 0xffffffc8004c0947 */ /* 0x000ff6000383ffff */
.L_x_733:
[----:B------:R-:W1:Y:S01]  /*cc50*/  SHFL.BFLY PT, R0, R201, 0x2, 0x1f ;  /* 0x0c401f00c9007f89 */ /* 0x000e6200000e0000 */
[----:B------:R-:W-:Y:S01]  /*cc60*/  MOV R10, 0x3f800000 ;  /* 0x3f800000000a7802 */ /* 0x000fe20000000f00 */
[----:B------:R-:W-:Y:S01]  /*cc70*/  ULDC UR4, c[0x0][0x38c] ;  /* 0x0000e30000047ab9 */ /* 0x000fe20000000800 */
[----:B------:R-:W-:Y:S01]  /*cc80*/  MOV R11, 0x3f800000 ;  /* 0x3f800000000b7802 */ /* 0x000fe20000000f00 */
[----:B------:R-:W2:Y:S01]  /*cc90*/  SHFL.BFLY PT, R2, R202, 0x2, 0x1f ;  /* 0x0c401f00ca027f89 */ /* 0x000ea200000e0000 */
[----:B------:R-:W-:Y:S01]  /*cca0*/  UMOV UR5, 0x400 ;  /* 0x0000040000057882 */ /* 0x000fe20000000000 */
[----:B------:R-:W-:Y:S01]  /*ccb0*/  S2UR UR11, SR_CTAID.Y ;  /* 0x00000000000b79c3 */ /* 0x000fe20000002600 */
[----:B------:R-:W-:Y:S01]  /*ccc0*/  UMOV UR14, URZ ;  /* 0x0000003f000e7c82 */ /* 0x000fe20008000000 */
[----:B------:R-:W3:Y:S01]  /*ccd0*/  SHFL.BFLY PT, R4, R200, 0x2, 0x1f ;  /* 0x0c401f00c8047f89 */ /* 0x000ee200000e0000 */
[----:B------:R-:W-:Y:S01]  /*cce0*/  UMOV UR15, URZ ;  /* 0x0000003f000f7c82 */ /* 0x000fe20008000000 */
[----:B------:R-:W-:Y:S01]  /*ccf0*/  BSSY B0, `(.L_x_737) ;  /* 0x0000123000007945 */ /* 0x000fe20003800000 */
[----:B------:R-:W-:Y:S01]  /*cd00*/  MOV R16, 0x7f800000 ;  /* 0x7f80000000107802 */ /* 0x000fe20000000f00 */
[----:B------:R-:W4:Y:S01]  /*cd10*/  SHFL.BFLY PT, R3, R199, 0x2, 0x1f ;  /* 0x0c401f00c7037f89 */ /* 0x000f2200000e0000 */
[----:B------:R-:W-:Y:S01]  /*cd20*/  MOV R14, 0x7f800000 ;  /* 0x7f800000000e7802 */ /* 0x000fe20000000f00 */
[----:B------:R-:W-:Y:S01]  /*cd30*/  S2UR UR10, SR_CTAID.X ;  /* 0x00000000000a79c3 */ /* 0x000fe20000002500 */
[----:B------:R-:W-:Y:S01]  /*cd40*/  MOV R15, 0x7f800000 ;  /* 0x7f800000000f7802 */ /* 0x000fe20000000f00 */
[----:B-1----:R-:W-:-:S02]  /*cd50*/  FADD.FTZ R201, R0, R201 ;  /* 0x000000c900c97221 */ /* 0x002fc40000010000 */
[----:B------:R-:W1:Y:S01]  /*cd60*/  S2R R0, SR_TID.X ;  /* 0x0000000000007919 */ /* 0x000e620000002100 */
[----:B--2---:R-:W-:Y:S02]  /*cd70*/  FADD.FTZ R202, R2, R202 ;  /* 0x000000ca02ca7221 */ /* 0x004fe40000010000 */
[----:B------:R-:W2:Y:S01]  /*cd80*/  SHFL.BFLY PT, R6, R201, 0x1, 0x1f ;  /* 0x0c201f00c9067f89 */ /* 0x000ea200000e0000 */
[----:B---3--:R-:W-:-:S03]  /*cd90*/  FADD.FTZ R200, R4, R200 ;  /* 0x000000c804c87221 */ /* 0x008fc60000010000 */
[----:B------:R-:W3:Y:S01]  /*cda0*/  SHFL.BFLY PT, R2, R202, 0x1, 0x1f ;  /* 0x0c201f00ca027f89 */ /* 0x000ee200000e0000 */
[----:B----4-:R-:W-:-:S03]  /*cdb0*/  FADD.FTZ R199, R3, R199 ;  /* 0x000000c703c77221 */ /* 0x010fc60000010000 */
[----:B------:R-:W4:Y:S04]  /*cdc0*/  SHFL.BFLY PT, R5, R200, 0x1, 0x1f ;  /* 0x0c201f00c8057f89 */ /* 0x000f2800000e0000 */
[----:B------:R-:W5:Y:S01]  /*cdd0*/  SHFL.BFLY PT, R12, R199, 0x1, 0x1f ;  /* 0x0c201f00c70c7f89 */ /* 0x000f6200000e0000 */
[----:B--2---:R-:W-:Y:S01]  /*cde0*/  FADD.FTZ R6, R201, R6 ;  /* 0x00000006c9067221 */ /* 0x004fe20000010000 */
[----:B-1----:R-:W-:Y:S01]  /*cdf0*/  SHF.R.S32.HI R4, RZ, 0x1f, R0 ;  /* 0x0000001fff047819 */ /* 0x002fe20000011400 */
[----:B---3--:R-:W-:-:S03]  /*ce00*/  FADD.FTZ R2, R202, R2 ;  /* 0x00000002ca027221 */ /* 0x008fc60000010000 */
[----:B------:R-:W-:Y:S02]  /*ce10*/  FSETP.NE.FTZ.AND P4, PT, R6, RZ, PT ;  /* 0x000000ff0600720b */ /* 0x000fe40003f95000 */
[-C--:B------:R-:W-:Y:S01]  /*ce20*/  LEA.HI R7, R4, R0.reuse, RZ, 0x2 ;  /* 0x0000000004077211 */ /* 0x080fe200078f10ff */
[----:B----4-:R-:W-:Y:S01]  /*ce30*/  FADD.FTZ R5, R200, R5 ;  /* 0x00000005c8057221 */ /* 0x010fe20000010000 */
[----:B------:R-:W-:Y:S01]  /*ce40*/  LEA.HI R4, R4, R0, RZ, 0x5 ;  /* 0x0000000004047211 */ /* 0x000fe200078f28ff */
[----:B-----5:R-:W-:Y:S01]  /*ce50*/  FADD.FTZ R12, R199, R12 ;  /* 0x0000000cc70c7221 */ /* 0x020fe20000010000 */
[----:B------:R-:W-:Y:S02]  /*ce60*/  FSETP.NE.FTZ.AND P5, PT, R2, RZ, PT ;  /* 0x000000ff0200720b */ /* 0x000fe40003fb5000 */
[----:B------:R-:W-:Y:S02]  /*ce70*/  LOP3.LUT R3, R4, 0xffffffe0, RZ, 0xc0, !PT ;  /* 0xffffffe004037812 */ /* 0x000fe400078ec0ff */
[----:B------:R-:W-:-:S02]  /*ce80*/  FSETP.NE.FTZ.AND P3, PT, R5, RZ, PT ;  /* 0x000000ff0500720b */ /* 0x000fc40003f75000 */
[----:B------:R-:W-:Y:S01]  /*ce90*/  FSETP.NE.FTZ.AND P0, PT, R12, RZ, PT ;  /* 0x000000ff0c00720b */ /* 0x000fe20003f15000 */
[----:B------:R-:W1:Y:S01]  /*cea0*/  @P4 MUFU.RCP R11, R6 ;  /* 0x00000006000b4308 */ /* 0x000e620000001000 */
[--C-:B------:R-:W-:Y:S02]  /*ceb0*/  SHF.R.S32.HI R9, RZ, 0x2, R7.reuse ;  /* 0x00000002ff097819 */ /* 0x100fe40000011407 */
[----:B------:R-:W-:Y:S02]  /*cec0*/  SHF.R.S32.HI R8, RZ, 0x1f, R7 ;  /* 0x0000001fff087819 */ /* 0x000fe40000011407 */
[----:B------:R-:W-:Y:S02]  /*ced0*/  LOP3.LUT R7, R7, 0x3ffffffc, RZ, 0xc0, !PT ;  /* 0x3ffffffc07077812 */ /* 0x000fe400078ec0ff */
[-C--:B------:R-:W-:Y:S01]  /*cee0*/  IADD3 R3, -R3, R0.reuse, RZ ;  /* 0x0000000003037210 */ /* 0x080fe20007ffe1ff */
[----:B------:R-:W2:Y:S01]  /*cef0*/  @P5 MUFU.RCP R10, R2 ;  /* 0x00000002000a5308 */ /* 0x000ea20000001000 */
[----:B------:R-:W-:-:S02]  /*cf00*/  IADD3 R7, -R7, R0, RZ ;  /* 0x0000000007077210 */ /* 0x000fc40007ffe1ff */
[----:B------:R-:W-:Y:S02]  /*cf10*/  LOP3.LUT P6, RZ, R3, 0x3, RZ, 0xc0, !PT ;  /* 0x0000000303ff7812 */ /* 0x000fe400078cc0ff */
[----:B------:R-:W-:Y:S02]  /*cf20*/  MOV R0, 0x3f800000 ;  /* 0x3f80000000007802 */ /* 0x000fe40000000f00 */
[----:B------:R-:W-:Y:S02]  /*cf30*/  MOV R3, 0x3f800000 ;  /* 0x3f80000000037802 */ /* 0x000fe40000000f00 */
[----:B------:R-:W-:Y:S01]  /*cf40*/  LEA.HI R8, R8, R9, RZ, 0x3 ;  /* 0x0000000908087211 */ /* 0x000fe200078f18ff */
[----:B-1----:R-:W-:Y:S01]  /*cf50*/  FMUL.FTZ R11, R11, UR4 ;  /* 0x000000040b0b7c20 */ /* 0x002fe20008410000 */
[----:B------:R-:W1:Y:S01]  /*cf60*/  @P3 MUFU.RCP R0, R5 ;  /* 0x0000000500003308 */ /* 0x000e620000001000 */
[----:B------:R-:W-:Y:S02]  /*cf70*/  SHF.R.S32.HI R4, RZ, 0x5, R4 ;  /* 0x00000005ff047819 */ /* 0x000fe40000011404 */
[----:B------:R-:W-:Y:S01]  /*cf80*/  LOP3.LUT R8, R8, 0xfffffff8, RZ, 0xc0, !PT ;  /* 0xfffffff808087812 */ /* 0x000fe200078ec0ff */
[----:B------:R-:W-:Y:S01]  /*cf90*/  FMUL.FTZ R130, R11, R130 ;  /* 0x000000820b827220 */ /* 0x000fe20000410000 */
[----:B------:R-:W-:Y:S01]  /*cfa0*/  LEA R7, R4, R7, 0x9 ;  /* 0x0000000704077211 */ /* 0x000fe200078e48ff */
[----:B--2---:R-:W-:Y:S01]  /*cfb0*/  FMUL.FTZ R10, R10, UR4 ;  /* 0x000000040a0a7c20 */ /* 0x004fe20008410000 */
[----:B------:R-:W-:Y:S01]  /*cfc0*/  IADD3 R8, R9, -R8, RZ ;  /* 0x8000000809087210 */ /* 0x000fe20007ffe0ff */
[----:B------:R-:W2:Y:S01]  /*cfd0*/  @P0 MUFU.RCP R3, R12 ;  /* 0x0000000c00030308 */ /* 0x000ea20000001000 */
[----:B------:R-:W-:Y:S01]  /*cfe0*/  FMUL.FTZ R131, R11, R131 ;  /* 0x000000830b837220 */ /* 0x000fe20000410000 */
[----:B------:R-:W-:Y:S01]  /*cff0*/  FMUL.FTZ R128, R10, R128 ;  /* 0x000000800a807220 */ /* 0x000fe20000410000 */
[----:B------:R-:W-:Y:S01]  /*d000*/  LOP3.LUT R9, R8, 0x1, RZ, 0xc0, !PT ;  /* 0x0000000108097812 */ /* 0x000fe200078ec0ff */
[C---:B------:R-:W-:Y:S01]  /*d010*/  FMUL.FTZ R129, R10.reuse, R129 ;  /* 0x000000810a817220 */ /* 0x040fe20000410000 */
[C---:B------:R-:W-:Y:S01]  /*d020*/  FMUL.FTZ R116, R10.reuse, R116 ;  /* 0x000000740a747220 */ /* 0x040fe20000410000 */
[----:B------:R-:W-:Y:S01]  /*d030*/  FMUL.FTZ R117, R10, R117 ;  /* 0x000000750a757220 */ /* 0x000fe20000410000 */
[----:B------:R-:W-:Y:S01]  /*d040*/  ISETP.NE.U32.AND P1, PT, R9, 0x1, PT ;  /* 0x000000010900780c */ /* 0x000fe20003f25070 */
[C---:B------:R-:W-:Y:S01]  /*d050*/  FMUL.FTZ R118, R11.reuse, R118 ;  /* 0x000000760b767220 */ /* 0x040fe20000410000 */
[----:B-1----:R-:W-:Y:S01]  /*d060*/  FMUL.FTZ R0, R0, UR4 ;  /* 0x0000000400007c20 */ /* 0x002fe20008410000 */
[----:B------:R-:W-:Y:S01]  /*d070*/  MOV R9, 0xfffffff0 ;  /* 0xfffffff000097802 */ /* 0x000fe20000000f00 */
[----:B------:R-:W-:Y:S01]  /*d080*/  FMUL.FTZ R119, R11, R119 ;  /* 0x000000770b777220 */ /* 0x000fe20000410000 */
[----:B------:R-:W-:Y:S01]  /*d090*/  F2FP.BF16.F32.PACK_AB R128, R129, R128 ;  /* 0x000000808180723e */ /* 0x000fe200000010ff */
[C---:B------:R-:W-:Y:S01]  /*d0a0*/  FMUL.FTZ R124, R0.reuse, R124 ;  /* 0x0000007c007c7220 */ /* 0x040fe20000410000 */
[----:B------:R-:W-:Y:S01]  /*d0b0*/  SEL R9, R9, 0x10, !P1 ;  /* 0x0000001009097807 */ /* 0x000fe20004800000 */
[----:B------:R-:W-:Y:S01]  /*d0c0*/  FMUL.FTZ R125, R0, R125 ;  /* 0x0000007d007d7220 */ /* 0x000fe20000410000 */
[C---:B------:R-:W-:Y:S01]  /*d0d0*/  R2P PR, R8.reuse, 0x6 ;  /* 0x0000000608007804 */ /* 0x040fe20000000000 */
[----:B--2---:R-:W-:Y:S01]  /*d0e0*/  FMUL.FTZ R3, R3, UR4 ;  /* 0x0000000403037c20 */ /* 0x004fe20008410000 */
[----:B------:R-:W1:Y:S01]  /*d0f0*/  S2UR UR4, SR_CgaCtaId ;  /* 0x00000000000479c3 */ /* 0x000e620000008800 */
[----:B------:R-:W-:Y:S01]  /*d100*/  SHF.L.U32 R8, R8, 0x6, RZ ;  /* 0x0000000608087819 */ /* 0x000fe200000006ff */
[----:B------:R-:W-:Y:S01]  /*d110*/  FMUL.FTZ R120, R0, R120 ;  /* 0x0000007800787220 */ /* 0x000fe20000410000 */
[C---:B------:R-:W-:Y:S01]  /*d120*/  FMUL.FTZ R126, R3.reuse, R126 ;  /* 0x0000007e037e7220 */ /* 0x040fe20000410000 */
[C---:B------:R-:W-:Y:S01]  /*d130*/  FMUL.FTZ R127, R3.reuse, R127 ;  /* 0x0000007f037f7220 */ /* 0x040fe20000410000 */
[----:B------:R-:W-:Y:S01]  /*d140*/  LOP3.LUT R8, R8, 0x1c0, RZ, 0xc0, !PT ;  /* 0x000001c008087812 */ /* 0x000fe200078ec0ff */
[C---:B------:R-:W-:Y:S01]  /*d150*/  FMUL.FTZ R122, R3.reuse, R122 ;  /* 0x0000007a037a7220 */ /* 0x040fe20000410000 */
[C---:B------:R-:W-:Y:S01]  /*d160*/  FMUL.FTZ R123, R3.reuse, R123 ;  /* 0x0000007b037b7220 */ /* 0x040fe20000410000 */
[C---:B------:R-:W-:Y:S01]  /*d170*/  FMUL.FTZ R110, R3.reuse, R110 ;  /* 0x0000006e036e7220 */ /* 0x040fe20000410000 */
[----:B------:R-:W-:Y:S01]  /*d180*/  LEA.HI R8, R8, R8, RZ, 0x1d ;  /* 0x0000000808087211 */ /* 0x000fe200078fe8ff */
        /* <DEDUP_REMOVED lines=11> */
[----:B------:R-:W-:Y:S01]  /*d240*/  LEA R7, R7, R8, 0x1 ;  /* 0x0000000807077211 */ /* 0x000fe200078e08ff */
[C---:B------:R-:W-:Y:S01]  /*d250*/  FMUL.FTZ R121, R0.reuse, R121 ;  /* 0x0000007900797220 */ /* 0x040fe20000410000 */
[C---:B------:R-:W-:Y:S01]  /*d260*/  FMUL.FTZ R108, R0.reuse, R108 ;  /* 0x0000006c006c7220 */ /* 0x040fe20000410000 */
[----:B-1----:R-:W-:Y:S01]  /*d270*/  ULEA UR4, UR4, UR5, 0x18 ;  /* 0x0000000504047291 */ /* 0x002fe2000f8ec03f */
        /* <DEDUP_REMOVED lines=11> */
[----:B------:R-:W-:Y:S01]  /*d330*/  LEA R7, R7, UR4, 0x1 ;  /* 0x0000000407077c11 */ /* 0x000fe2000f8e08ff */
[C---:B------:R-:W-:Y:S01]  /*d340*/  FMUL.FTZ R112, R10.reuse, R112 ;  /* 0x000000700a707220 */ /* 0x040fe20000410000 */
[----:B------:R-:W-:Y:S01]  /*d350*/  F2FP.BF16.F32.PACK_AB R90, R3, R90 ;  /* 0x0000005a035a723e */ /* 0x000fe200000010ff */
[----:B------:R-:W-:Y:S01]  /*d360*/  FMUL.FTZ R113, R10, R113 ;  /* 0x000000710a717220 */ /* 0x000fe20000410000 */
[----:B------:R-:W-:Y:S01]  /*d370*/  MOV R3, 0x20 ;  /* 0x0000002000037802 */ /* 0x000fe20000000f00 */
[----:B------:R-:W-:Y:S01]  /*d380*/  FMUL.FTZ R114, R11, R114 ;  /* 0x000000720b727220 */ /* 0x000fe20000410000 */
[----:B------:R-:W-:Y:S01]  /*d390*/  F2FP.BF16.F32.PACK_AB R130, R131, R130 ;  /* 0x000000828382723e */ /* 0x000fe200000010ff */
[----:B------:R-:W-:Y:S01]  /*d3a0*/  FMUL.FTZ R115, R11, R115 ;  /* 0x000000730b737220 */ /* 0x000fe20000410000 */
[----:B------:R-:W-:Y:S01]  /*d3b0*/  F2FP.BF16.F32.PACK_AB R88, R0, R88 ;  /* 0x000000580058723e */ /* 0x000fe200000010ff */
[C---:B------:R-:W-:Y:S01]  /*d3c0*/  FMUL.FTZ R68, R10.reuse, R68 ;  /* 0x000000440a447220 */ /* 0x040fe20000410000 */
[----:B------:R-:W-:Y:S01]  /*d3d0*/  F2FP.BF16.F32.PACK_AB R116, R117, R116 ;  /* 0x000000747574723e */ /* 0x000fe200000010ff */
[C---:B------:R-:W-:Y:S01]  /*d3e0*/  FMUL.FTZ R69, R10.reuse, R69 ;  /* 0x000000450a457220 */ /* 0x040fe20000410000 */
[----:B------:R-:W-:Y:S01]  /*d3f0*/  F2FP.BF16.F32.PACK_AB R118, R119, R118 ;  /* 0x000000767776723e */ /* 0x000fe200000010ff */
[----:B------:R-:W-:Y:S01]  /*d400*/  FMUL.FTZ R70, R11, R70 ;  /* 0x000000460b467220 */ /* 0x000fe20000410000 */
[----:B------:R-:W-:Y:S01]  /*d410*/  IADD3 R0, R7, R9, RZ ;  /* 0x0000000907007210 */ /* 0x000fe20007ffe0ff */
[----:B------:R-:W-:Y:S01]  /*d420*/  FMUL.FTZ R71, R11, R71 ;  /* 0x000000470b477220 */ /* 0x000fe20000410000 */
[----:B------:R-:W-:Y:S01]  /*d430*/  F2FP.BF16.F32.PACK_AB R124, R125, R124 ;  /* 0x0000007c7d7c723e */ /* 0x000fe200000010ff */
[----:B------:R-:W-:Y:S01]  /*d440*/  STS [R7], R128 ;  /* 0x0000008007007388 */ /* 0x000fe20000000800 */
[----:B------:R-:W-:Y:S01]  /*d450*/  F2FP.BF16.F32.PACK_AB R126, R127, R126 ;  /* 0x0000007e7f7e723e */ /* 0x000fe200000010ff */
[C---:B------:R-:W-:Y:S01]  /*d460*/  FMUL.FTZ R72, R10.reuse, R72 ;  /* 0x000000480a487220 */ /* 0x040fe20000410000 */
[----:B------:R-:W-:Y:S01]  /*d470*/  F2FP.BF16.F32.PACK_AB R120, R121, R120 ;  /* 0x000000787978723e */ /* 0x000fe200000010ff */
[----:B------:R-:W-:Y:S01]  /*d480*/  STS [R7+0x400], R130 ;  /* 0x0004008207007388 */ /* 0x000fe20000000800 */
[----:B------:R-:W-:Y:S01]  /*d490*/  F2FP.BF16.F32.PACK_AB R122, R123, R122 ;  /* 0x0000007a7b7a723e */ /* 0x000fe200000010ff */
[C---:B------:R-:W-:Y:S01]  /*d4a0*/  FMUL.FTZ R73, R10.reuse, R73 ;  /* 0x000000490a497220 */ /* 0x040fe20000410000 */
[----:B------:R-:W-:Y:S01]  /*d4b0*/  SEL R8, R3, 0xffffffe0, !P1 ;  /* 0xffffffe003087807 */ /* 0x000fe20004800000 */
[----:B------:R-:W-:Y:S01]  /*d4c0*/  STS [R0], R116 ;  /* 0x0000007400007388 */ /* 0x000fe20000000800 */
[----:B------:R-:W-:Y:S01]  /*d4d0*/  IADD3 R3, R7, 0x40, RZ ;  /* 0x0000004007037810 */ /* 0x000fe20007ffe0ff */
[----:B------:R-:W-:Y:S01]  /*d4e0*/  FMUL.FTZ R74, R11, R74 ;  /* 0x0000004a0b4a7220 */ /* 0x000fe20000410000 */
[C---:B------:R-:W-:Y:S01]  /*d4f0*/  @P2 IADD3 R3, R7.reuse, -0x40, RZ ;  /* 0xffffffc007032810 */ /* 0x040fe20007ffe0ff */
[----:B------:R-:W-:Y:S01]  /*d500*/  STS [R0+0x400], R118 ;  /* 0x0004007600007388 */ /* 0x000fe20000000800 */
[----:B------:R-:W-:Y:S01]  /*d510*/  IADD3 R13, R7, R8, RZ ;  /* 0x00000008070d7210 */ /* 0x000fe20007ffe0ff */
[C---:B------:R-:W-:Y:S01]  /*d520*/  FMUL.FTZ R75, R11.reuse, R75 ;  /* 0x0000004b0b4b7220 */ /* 0x040fe20000410000 */
[C---:B------:R-:W-:Y:S01]  /*d530*/  FMUL.FTZ R80, R10.reuse, R80 ;  /* 0x000000500a507220 */ /* 0x040fe20000410000 */
[----:B------:R-:W-:Y:S01]  /*d540*/  STS [R7+0x2000], R124 ;  /* 0x0020007c07007388 */ /* 0x000fe20000000800 */
[C---:B------:R-:W-:Y:S01]  /*d550*/  FMUL.FTZ R81, R10.reuse, R81 ;  /* 0x000000510a517220 */ /* 0x040fe20000410000 */
[C---:B------:R-:W-:Y:S01]  /*d560*/  FMUL.FTZ R82, R11.reuse, R82 ;  /* 0x000000520b527220 */ /* 0x040fe20000410000 */
[----:B------:R-:W-:Y:S01]  /*d570*/  FMUL.FTZ R83, R11, R83 ;  /* 0x000000530b537220 */ /* 0x000fe20000410000 */
[----:B------:R1:W-:Y:S01]  /*d580*/  STS [R7+0x2400], R126 ;  /* 0x0024007e07007388 */ /* 0x0003e20000000800 */
[----:B------:R-:W-:Y:S01]  /*d590*/  F2FP.BF16.F32.PACK_AB R112, R113, R112 ;  /* 0x000000707170723e */ /* 0x000fe200000010ff */
[----:B------:R-:W-:Y:S01]  /*d5a0*/  ULDC.U8 UR4, c[0x0][0x3d9] ;  /* 0x0000f64000047ab9 */ /* 0x000fe20000000000 */
[----:B------:R-:W-:Y:S01]  /*d5b0*/  F2FP.BF16.F32.PACK_AB R114, R115, R114 ;  /* 0x000000727372723e */ /* 0x000fe200000010ff */
[----:B------:R-:W-:Y:S01]  /*d5c0*/  STS [R0+0x2000], R120 ;  /* 0x0020007800007388 */ /* 0x000fe20000000800 */
[----:B------:R-:W-:Y:S01]  /*d5d0*/  F2FP.BF16.F32.PACK_AB R68, R69, R68 ;  /* 0x000000444544723e */ /* 0x000fe200000010ff */
[----:B------:R-:W-:Y:S01]  /*d5e0*/  UISETP.NE.AND UP0, UPT, UR4, URZ, UPT ;  /* 0x0000003f0400728c */ /* 0x000fe2000bf05270 */
[----:B------:R-:W-:Y:S01]  /*d5f0*/  F2FP.BF16.F32.PACK_AB R70, R71, R70 ;  /* 0x000000464746723e */ /* 0x000fe200000010ff */
[----:B------:R2:W-:Y:S01]  /*d600*/  STS [R0+0x2400], R122 ;  /* 0x0024007a00007388 */ /* 0x0005e20000000800 */
[----:B------:R-:W-:Y:S01]  /*d610*/  F2FP.BF16.F32.PACK_AB R108, R109, R108 ;  /* 0x0000006c6d6c723e */ /* 0x000fe200000010ff */
[C---:B------:R-:W-:Y:S01]  /*d620*/  FMUL.FTZ R96, R10.reuse, R96 ;  /* 0x000000600a607220 */ /* 0x040fe20000410000 */
[----:B------:R-:W-:Y:S01]  /*d630*/  F2FP.BF16.F32.PACK_AB R110, R111, R110 ;  /* 0x0000006e6f6e723e */ /* 0x000fe200000010ff */
[----:B------:R-:W-:Y:S01]  /*d640*/  STS [R13], R112 ;  /* 0x000000700d007388 */ /* 0x000fe20000000800 */
[----:B------:R-:W-:Y:S01]  /*d650*/  F2FP.BF16.F32.PACK_AB R104, R105, R104 ;  /* 0x000000686968723e */ /* 0x000fe200000010ff */
[C---:B------:R-:W-:Y:S01]  /*d660*/  FMUL.FTZ R97, R10.reuse, R97 ;  /* 0x000000610a617220 */ /* 0x040fe20000410000 */
[----:B------:R-:W-:Y:S01]  /*d670*/  F2FP.BF16.F32.PACK_AB R106, R107, R106 ;  /* 0x0000006a6b6a723e */ /* 0x000fe200000010ff */
[----:B------:R-:W-:Y:S01]  /*d680*/  STS [R13+0x400], R114 ;  /* 0x000400720d007388 */ /* 0x000fe20000000800 */
[----:B------:R-:W-:Y:S01]  /*d690*/  F2FP.BF16.F32.PACK_AB R72, R73, R72 ;  /* 0x000000484948723e */ /* 0x000fe200000010ff */
[----:B------:R-:W-:Y:S01]  /*d6a0*/  @UP0 ULDC.64 UR8, c[0x0][0x2c0] ;  /* 0x0000b00000080ab9 */ /* 0x000fe20000000a00 */
[----:B------:R-:W-:Y:S01]  /*d6b0*/  F2FP.BF16.F32.PACK_AB R74, R75, R74 ;  /* 0x0000004a4b4a723e */ /* 0x000fe200000010ff */
[----:B------:R-:W-:Y:S01]  /*d6c0*/  FMUL.FTZ R92, R10, R92 ;  /* 0x0000005c0a5c7220 */ /* 0x000fe20000410000 */
[----:B------:R-:W-:Y:S01]  /*d6d0*/  F2FP.BF16.F32.PACK_AB R80, R81, R80 ;  /* 0x000000505150723e */ /* 0x000fe200000010ff */
[----:B------:R-:W-:Y:S01]  /*d6e0*/  FMUL.FTZ R98, R11, R98 ;  /* 0x000000620b627220 */ /* 0x000fe20000410000 */
[----:B------:R-:W-:Y:S01]  /*d6f0*/  F2FP.BF16.F32.PACK_AB R82, R83, R82 ;  /* 0x000000525352723e */ /* 0x000fe200000010ff */
[----:B------:R-:W-:Y:S01]  /*d700*/  FMUL.FTZ R99, R11, R99 ;  /* 0x000000630b637220 */ /* 0x000fe20000410000 */
[----:B-1----:R-:W-:Y:S01]  /*d710*/  IADD3 R7, R0, R8, RZ ;  /* 0x0000000800077210 */ /* 0x002fe20007ffe0ff */
[----:B------:R-:W-:Y:S01]  /*d720*/  FMUL.FTZ R10, R10, R93 ;  /* 0x0000005d0a0a7220 */ /* 0x000fe20000410000 */
[----:B------:R-:W-:Y:S01]  /*d730*/  F2FP.BF16.F32.PACK_AB R76, R77, R76 ;  /* 0x0000004c4d4c723e */ /* 0x000fe200000010ff */
[----:B------:R-:W-:Y:S01]  /*d740*/  FMUL.FTZ R94, R11, R94 ;  /* 0x0000005e0b5e7220 */ /* 0x000fe20000410000 */
[----:B------:R-:W-:Y:S01]  /*d750*/  F2FP.BF16.F32.PACK_AB R78, R79, R78 ;  /* 0x0000004e4f4e723e */ /* 0x000fe200000010ff */
[----:B------:R-:W-:Y:S01]  /*d760*/  STS [R7], R68 ;  /* 0x0000004407007388 */ /* 0x000fe20000000800 */
[----:B------:R-:W-:Y:S01]  /*d770*/  @UP0 UIMAD UR13, UR9, UR8, URZ ;  /* 0x00000008090d02a4 */ /* 0x000fe2000f8e023f */
[----:B------:R-:W-:Y:S01]  /*d780*/  FMUL.FTZ R11, R11, R95 ;  /* 0x0000005f0b0b7220 */ /* 0x000fe20000410000 */
[----:B--2---:R-:W-:Y:S01]  /*d790*/  IADD3 R0, R8, 0x400, R3 ;  /* 0x0000040008007810 */ /* 0x004fe20007ffe003 */
[----:B------:R-:W-:Y:S01]  /*d7a0*/  STS [R7+0x400], R70 ;  /* 0x0004004607007388 */ /* 0x000fe20000000800 */
[----:B------:R-:W1:Y:S01]  /*d7b0*/  S2UR UR8, SR_CTAID.Z ;  /* 0x00000000000879c3 */ /* 0x000e620000002700 */
[----:B------:R-:W-:Y:S01]  /*d7c0*/  ULDC.U8 UR5, c[0x0][0x3d8] ;  /* 0x0000f60000057ab9 */ /* 0x000fe20000000000 */
[C---:B------:R-:W-:Y:S01]  /*d7d0*/  IADD3 R0, R9.reuse, R0, RZ ;  /* 0x0000000009007210 */ /* 0x040fe20007ffe0ff */
[----:B------:R-:W-:Y:S01]  /*d7e0*/  STS [R13+0x2000], R108 ;  /* 0x0020006c0d007388 */ /* 0x000fe20000000800 */
[----:B------:R-:W-:Y:S01]  /*d7f0*/  IADD3 R9, R9, R3, RZ ;  /* 0x0000000309097210 */ /* 0x000fe20007ffe0ff */
[----:B------:R-:W-:Y:S01]  /*d800*/  UISETP.NE.AND UP1, UPT, UR5, URZ, UPT ;  /* 0x0000003f0500728c */ /* 0x000fe2000bf25270 */
[----:B------:R-:W-:Y:S01]  /*d810*/  F2FP.BF16.F32.PACK_AB R100, R101, R100 ;  /* 0x000000646564723e */ /* 0x000fe200000010ff */
[----:B------:R-:W-:Y:S01]  /*d820*/  STS [R13+0x2400], R110 ;  /* 0x0024006e0d007388 */ /* 0x000fe20000000800 */
[----:B------:R-:W-:Y:S01]  /*d830*/  F2FP.BF16.F32.PACK_AB R102, R103, R102 ;  /* 0x000000666766723e */ /* 0x000fe200000010ff */
[----:B------:R-:W-:Y:S01]  /*d840*/  @!UP0 ULDC UR6, c[0x0][0x2e4] ;  /* 0x0000b90000068ab9 */ /* 0x000fe20000000800 */
[----:B------:R-:W-:Y:S01]  /*d850*/  F2FP.BF16.F32.PACK_AB R96, R97, R96 ;  /* 0x000000606160723e */ /* 0x000fe200000010ff */
[----:B------:R-:W-:Y:S01]  /*d860*/  STS [R7+0x2000], R104 ;  /* 0x0020006807007388 */ /* 0x000fe20000000800 */
[----:B------:R-:W-:Y:S01]  /*d870*/  F2FP.BF16.F32.PACK_AB R98, R99, R98 ;  /* 0x000000626362723e */ /* 0x000fe200000010ff */
[----:B------:R-:W-:Y:S01]  /*d880*/  @!UP0 ULDC UR9, c[0x0][0x2c4] ;  /* 0x0000b10000098ab9 */ /* 0x000fe20000000800 */
[----:B------:R-:W-:Y:S01]  /*d890*/  F2FP.BF16.F32.PACK_AB R10, R10, R92 ;  /* 0x0000005c0a0a723e */ /* 0x000fe200000010ff */
[----:B------:R2:W-:Y:S01]  /*d8a0*/  STS [R7+0x2400], R106 ;  /* 0x0024006a07007388 */ /* 0x0005e20000000800 */
[----:B------:R-:W-:Y:S01]  /*d8b0*/  F2FP.BF16.F32.PACK_AB R11, R11, R94 ;  /* 0x0000005e0b0b723e */ /* 0x000fe200000010ff */
[----:B------:R-:W-:Y:S01]  /*d8c0*/  UISETP.NE.OR UP2, UPT, UR4, URZ, !UP1 ;  /* 0x0000003f0400728c */ /* 0x000fe2000cf45670 */
[----:B------:R-:W-:Y:S01]  /*d8d0*/  F2FP.BF16.F32.PACK_AB R84, R85, R84 ;  /* 0x000000545554723e */ /* 0x000fe200000010ff */
[----:B------:R-:W-:Y:S01]  /*d8e0*/  STS [R3], R72 ;  /* 0x0000004803007388 */ /* 0x000fe20000000800 */
[----:B------:R-:W-:Y:S01]  /*d8f0*/  F2FP.BF16.F32.PACK_AB R86, R87, R86 ;  /* 0x000000565756723e */ /* 0x000fe200000010ff */
[----:B------:R-:W-:Y:S01]  /*d900*/  @!UP0 USEL UR13, UR9, UR6, !UP1 ;  /* 0x00000006090d8287 */ /* 0x000fe2000c800000 */
[----:B------:R-:W3:Y:S01]  /*d910*/  @P0 MUFU.LG2 R12, R12 ;  /* 0x0000000c000c0308 */ /* 0x000ee20000000c00 */
[----:B------:R-:W-:Y:S01]  /*d920*/  STS [R3+0x400], R74 ;  /* 0x0004004a03007388 */ /* 0x000fe20000000800 */
[----:B------:R-:W-:Y:S01]  /*d930*/  @!UP0 ULDC UR4, c[0x0][0x270] ;  /* 0x00009c0000048ab9 */ /* 0x000fe20000000800 */
[----:B------:R-:W-:Y:S01]  /*d940*/  @UP0 UMOV UR7, 0x1 ;  /* 0x0000000100070882 */ /* 0x000fe20000000000 */
[----:B------:R-:W-:Y:S01]  /*d950*/  @!UP0 UIMAD UR7, UR13, UR4, URZ ;  /* 0x000000040d0782a4 */ /* 0x000fe2000f8e023f */
[----:B------:R-:W-:Y:S01]  /*d960*/  STS [R9], R80 ;  /* 0x0000005009007388 */ /* 0x000fe20000000800 */
[----:B------:R-:W-:Y:S01]  /*d970*/  @UP0 ULDC UR12, c[0x0][0x2c0] ;  /* 0x0000b000000c0ab9 */ /* 0x000fe20000000800 */
[----:B------:R-:W-:Y:S01]  /*d980*/  @!UP2 ULDC UR5, c[0x0][0x2c4] ;  /* 0x0000b1000005aab9 */ /* 0x000fe20000000800 */
[----:B------:R-:W-:Y:S01]  /*d990*/  UIMAD UR6, UR11, UR7, URZ ;  /* 0x000000070b0672a4 */ /* 0x000fe2000f8e023f */
[----:B------:R-:W-:Y:S01]  /*d9a0*/  STS [R9+0x400], R82 ;  /* 0x0004005209007388 */ /* 0x000fe20000000800 */
[----:B------:R-:W-:Y:S01]  /*d9b0*/  @!UP0 UMOV UR12, 0x1 ;  /* 0x00000001000c8882 */ /* 0x000fe20000000000 */
[----:B------:R-:W-:-:S02]  /*d9c0*/  @!UP2 UIMAD UR5, UR11, UR5, URZ ;  /* 0x000000050b05a2a4 */ /* 0x000fc4000f8e023f */
[----:B------:R-:W-:Y:S01]  /*d9d0*/  STS [R3+0x2000], R76 ;  /* 0x0020004c03007388 */ /* 0x000fe20000000800 */
[----:B------:R-:W-:Y:S02]  /*d9e0*/  USEL UR6, UR6, URZ, UP2 ;  /* 0x0000003f06067287 */ /* 0x000fe40009000000 */
[----:B------:R-:W-:Y:S01]  /*d9f0*/  UIMAD UR4, UR10, UR12, URZ ;  /* 0x0000000c0a0472a4 */ /* 0x000fe2000f8e023f */
[----:B------:R4:W-:Y:S01]  /*da00*/  STS [R3+0x2400], R78 ;  /* 0x0024004e03007388 */ /* 0x0009e20000000800 */
[C---:B--2---:R-:W-:Y:S01]  /*da10*/  IADD3 R7, R8.reuse, R3, RZ ;  /* 0x0000000308077210 */ /* 0x044fe20007ffe0ff */
[----:B-1----:R-:W-:Y:S01]  /*da20*/  UIMAD UR13, UR8, UR13, UR6 ;  /* 0x0000000d080d72a4 */ /* 0x002fe2000f8e0206 */
[----:B------:R-:W-:Y:S01]  /*da30*/  IADD3 R8, R8, R9, RZ ;  /* 0x0000000908087210 */ /* 0x000fe20007ffe0ff */
[----:B------:R-:W-:Y:S01]  /*da40*/  STS [R9+0x2000], R100 ;  /* 0x0020006409007388 */ /* 0x000fe20000000800 */
[----:B------:R-:W-:Y:S01]  /*da50*/  USHF.L.U32 UR7, UR4, 0x7, URZ ;  /* 0x0000000704077899 */ /* 0x000fe2000800063f */
[----:B---3--:R-:W-:Y:S01]  /*da60*/  @P0 FMUL.FTZ R12, R12, 0.69314718246459960938 ;  /* 0x3f3172180c0c0820 */ /* 0x008fe20000410000 */
[----:B------:R-:W-:Y:S01]  /*da70*/  @!UP2 UMOV UR14, UR5 ;  /* 0x00000005000eac82 */ /* 0x000fe20008000000 */
[----:B------:R1:W-:Y:S01]  /*da80*/  STS [R9+0x2400], R102 ;  /* 0x0024006609007388 */ /* 0x0003e20000000800 */
[----:B------:R-:W-:-:S02]  /*da90*/  USHF.R.S32.HI UR6, URZ, 0x1f, UR13 ;  /* 0x0000001f3f067899 */ /* 0x000fc4000801140d */
[----:B------:R-:W-:Y:S01]  /*daa0*/  @!UP2 USHF.R.S32.HI UR15, URZ, 0x1f, UR5 ;  /* 0x0000001f3f0fa899 */ /* 0x000fe20008011405 */
[----:B------:R-:W-:Y:S01]  /*dab0*/  STS [R7], R96 ;  /* 0x0000006007007388 */ /* 0x000fe20000000800 */
[----:B------:R-:W-:Y:S02]  /*dac0*/  USHF.R.S32.HI UR4, URZ, 0x1f, UR7 ;  /* 0x0000001f3f047899 */ /* 0x000fe40008011407 */
[----:B------:R-:W-:Y:S01]  /*dad0*/  UIADD3 UR13, UP1, UP0, UR7, UR14, UR13 ;  /* 0x0000000e070d7290 */ /* 0x000fe2000f83e00d */
[----:B------:R-:W-:Y:S03]  /*dae0*/  STS [R7+0x400], R98 ;  /* 0x0004006207007388 */ /* 0x000fe60000000800 */
[----:B------:R-:W-:Y:S01]  /*daf0*/  UIADD3.X UR14, UR4, UR15, UR6, UP1, UP0 ;  /* 0x0000000f040e7290 */ /* 0x000fe20008fe0406 */
[----:B------:R-:W-:Y:S04]  /*db00*/  STS [R8], R10 ;  /* 0x0000000a08007388 */ /* 0x000fe80000000800 */
[----:B------:R2:W-:Y:S01]  /*db10*/  STS [R0], R11 ;  /* 0x0000000b00007388 */ /* 0x0005e20000000800 */
[----:B----4-:R3:W4:Y:S03]  /*db20*/  @P5 MUFU.LG2 R3, R2 ;  /* 0x0000000200035308 */ /* 0x0107260000000c00 */
[----:B------:R-:W-:Y:S04]  /*db30*/  STS [R7+0x2000], R84 ;  /* 0x0020005407007388 */ /* 0x000fe80000000800 */
[----:B------:R-:W-:Y:S01]  /*db40*/  STS [R7+0x2400], R86 ;  /* 0x0024005607007388 */ /* 0x000fe20000000800 */
[----:B-1----:R-:W1:Y:S03]  /*db50*/  @P3 LDC R9, c[0x0][0x2e8] ;  /* 0x0000ba00ff093b82 */ /* 0x002e660000000800 */
[----:B------:R5:W-:Y:S04]  /*db60*/  STS [R8+0x2000], R88 ;  /* 0x0020005808007388 */ /* 0x000be80000000800 */
[----:B------:R5:W-:Y:S01]  /*db70*/  STS [R0+0x2000], R90 ;  /* 0x0020005a00007388 */ /* 0x000be20000000800 */
[----:B---3--:R-:W3:Y:S01]  /*db80*/  @P5 LDC R2, c[0x0][0x2e8] ;  /* 0x0000ba00ff025b82 */ /* 0x008ee20000000800 */
[----:B----4-:R-:W-:Y:S01]  /*db90*/  @P5 FMUL.FTZ R3, R3, 0.69314718246459960938 ;  /* 0x3f31721803035820 */ /* 0x010fe20000410000 */
[----:B--2---:R2:W4:Y:S06]  /*dba0*/  @P3 MUFU.LG2 R11, R5 ;  /* 0x00000005000b3308 */ /* 0x00452c0000000c00 */
[----:B------:R-:W1:Y:S02]  /*dbb0*/  @P4 LDC R10, c[0x0][0x2e8] ;  /* 0x0000ba00ff0a4b82 */ /* 0x000e640000000800 */
[----:B-----5:R-:W5:Y:S01]  /*dbc0*/  @P4 MUFU.LG2 R8, R6 ;  /* 0x0000000600084308 */ /* 0x020f620000000c00 */
[----:B------:R-:W-:-:S05]  /*dbd0*/  MOV R0, 0x7f800000 ;  /* 0x7f80000000007802 */ /* 0x000fca0000000f00 */
[----:B--2---:R-:W2:Y:S01]  /*dbe0*/  @P0 LDC R5, c[0x0][0x2e8] ;  /* 0x0000ba00ff050b82 */ /* 0x004ea20000000800 */
[----:B---3--:R-:W-:Y:S01]  /*dbf0*/  @P5 FFMA.FTZ R0, R136, R2, R3 ;  /* 0x0000000288005223 */ /* 0x008fe20000010003 */
[----:B----4-:R-:W-:-:S04]  /*dc00*/  @P3 FMUL.FTZ R11, R11, 0.69314718246459960938 ;  /* 0x3f3172180b0b3820 */ /* 0x010fc80000410000 */
[----:B-1----:R-:W-:Y:S02]  /*dc10*/  @P3 FFMA.FTZ R14, R134, R9, R11 ;  /* 0x00000009860e3223 */ /* 0x002fe4000001000b */
[----:B------:R-:W1:Y:S01]  /*dc20*/  LDC.64 R2, c[0x0][0x2a0] ;  /* 0x0000a800ff027b82 */ /* 0x000e620000000a00 */
[----:B-----5:R-:W-:-:S07]  /*dc30*/  @P4 FMUL.FTZ R8, R8, 0.69314718246459960938 ;  /* 0x3f31721808084820 */ /* 0x020fce0000410000 */
[----:B------:R-:W3:Y:S01]  /*dc40*/  LDC.64 R6, c[0x0][0x290] ;  /* 0x0000a400ff067b82 */ /* 0x000ee20000000a00 */
[----:B------:R-:W-:Y:S01]  /*dc50*/  @P4 FFMA.FTZ R16, R135, R10, R8 ;  /* 0x0000000a87104223 */ /* 0x000fe20000010008 */
[----:B--2---:R-:W-:-:S06]  /*dc60*/  @P0 FFMA.FTZ R15, R133, R5, R12 ;  /* 0x00000005850f0223 */ /* 0x004fcc000001000c */
[----:B------:R-:W-:Y:S06]  /*dc70*/  BAR.SYNC.DEFER_BLOCKING 0x0 ;  /* 0x0000000000007b1d */ /* 0x000fec0000010000 */
[----:B------:R-:W-:Y:S05]  /*dc80*/  @P6 BRA `(.L_x_738) ;  /* 0x0000000000a46947 */ /* 0x000fea0003800000 */
[----:B------:R-:W-:Y:S01]  /*dc90*/  SHF.R.S32.HI R5, RZ, 0x1f, R4 ;  /* 0x0000001fff057819 */ /* 0x000fe20000011404 */
[----:B------:R-:W-:-:S03]  /*dca0*/  UIMAD UR4, UR10, -0x80, UR9 ;  /* 0xffffff800a0478a4 */ /* 0x000fc6000f8e0209 */
[----:B------:R-:W-:-:S04]  /*dcb0*/  LEA.HI R5, R5, R4, RZ, 0x2 ;  /* 0x0000000405057211 */ /* 0x000fc800078f10ff */
[----:B------:R-:W-:-:S05]  /*dcc0*/  LOP3.LUT R5, R5, 0xffffffc, RZ, 0xc0, !PT ;  /* 0x0ffffffc05057812 */ /* 0x000fca00078ec0ff */
[----:B------:R-:W-:-:S04]  /*dcd0*/  IMAD.IADD R5, R4, 0x1, -R5 ;  /* 0x0000000104057824 */ /* 0x000fc800078e0a05 */
        /* <DEDUP_REMOVED lines=8> */
[----:B------:R-:W2:Y:S01]  /*dd60*/  @!P6 LDC.64 R12, c[0x0][0x2b0] ;  /* 0x0000ac00ff0ceb82 */ /* 0x000ea20000000a00 */
[----:B------:R-:W-:-:S03]  /*dd70*/  @!P6 IMAD R17, R17, UR12, RZ ;  /* 0x0000000c1111ec24 */ /* 0x000fc6000f8e02ff */
[----:B------:R-:W-:Y:S02]  /*dd80*/  @!P5 IMAD R21, R21, UR12, RZ ;  /* 0x0000000c1515dc24 */ /* 0x000fe4000f8e02ff */
[----:B------:R-:W-:Y:S01]  /*dd90*/  @!P6 IADD3 R18, P0, R17, UR13, RZ ;  /* 0x0000000d1112ec10 */ /* 0x000fe2000ff1e0ff */
[----:B------:R-:W-:Y:S01]  /*dda0*/  @!P4 IMAD R20, R20, UR12, RZ ;  /* 0x0000000c1414cc24 */ /* 0x000fe2000f8e02ff */
[----:B------:R-:W4:Y:S01]  /*ddb0*/  @!P5 LDC.64 R10, c[0x0][0x2b0] ;  /* 0x0000ac00ff0adb82 */ /* 0x000f220000000a00 */
[----:B------:R-:W-:Y:S01]  /*ddc0*/  @!P3 IMAD R19, R19, UR12, RZ ;  /* 0x0000000c1313bc24 */ /* 0x000fe2000f8e02ff */
[----:B------:R-:W-:-:S06]  /*ddd0*/  @!P6 LEA.HI.X.SX32 R17, R17, UR14, 0x1, P0 ;  /* 0x0000000e1111ec11 */ /* 0x000fcc00080f0eff */
[----:B------:R-:W5:Y:S08]  /*dde0*/  @!P4 LDC.64 R8, c[0x0][0x2b0] ;  /* 0x0000ac00ff08cb82 */ /* 0x000f700000000a00 */
[----:B------:R-:W1:Y:S01]  /*ddf0*/  @!P3 LDC.64 R4, c[0x0][0x2b0] ;  /* 0x0000ac00ff04bb82 */ /* 0x000e620000000a00 */
[----:B--2---:R-:W-:Y:S02]  /*de00*/  @!P6 LEA R22, P1, R18, R12, 0x2 ;  /* 0x0000000c1216e211 */ /* 0x004fe400078210ff */
[----:B------:R-:W-:-:S02]  /*de10*/  @!P5 IADD3 R12, P0, R21, UR13, RZ ;  /* 0x0000000d150cdc10 */ /* 0x000fc4000ff1e0ff */
[----:B------:R-:W-:Y:S02]  /*de20*/  @!P6 LEA.HI.X R23, R18, R13, R17, 0x2, P1 ;  /* 0x0000000d1217e211 */ /* 0x000fe400008f1411 */
[----:B------:R-:W-:Y:S02]  /*de30*/  @!P5 LEA.HI.X.SX32 R21, R21, UR14, 0x1, P0 ;  /* 0x0000000e1515dc11 */ /* 0x000fe400080f0eff */
[----:B----4-:R-:W-:Y:S01]  /*de40*/  @!P5 LEA R24, P2, R12, R10, 0x2 ;  /* 0x0000000a0c18d211 */ /* 0x010fe200078410ff */
[----:B------:R2:W-:Y:S01]  /*de50*/  @!P6 STG.E desc[UR30][R22.64], R0 ;  /* 0x000000001600e986 */ /* 0x0005e2000c10191e */
[C---:B------:R-:W-:Y:S02]  /*de60*/  @!P4 IADD3 R10, P1, R20.reuse, UR13, RZ ;  /* 0x0000000d140acc10 */ /* 0x040fe4000ff3e0ff */
[----:B------:R-:W-:Y:S02]  /*de70*/  @!P3 IADD3 R13, P0, R19, UR13, RZ ;  /* 0x0000000d130dbc10 */ /* 0x000fe4000ff1e0ff */
[----:B------:R-:W-:-:S02]  /*de80*/  @!P4 LEA.HI.X.SX32 R20, R20, UR14, 0x1, P1 ;  /* 0x0000000e1414cc11 */ /* 0x000fc400088f0eff */
[----:B------:R-:W-:Y:S02]  /*de90*/  @!P3 LEA.HI.X.SX32 R19, R19, UR14, 0x1, P0 ;  /* 0x0000000e1313bc11 */ /* 0x000fe400080f0eff */
[----:B-----5:R-:W-:Y:S02]  /*dea0*/  @!P4 LEA R8, P1, R10, R8, 0x2 ;  /* 0x000000080a08c211 */ /* 0x020fe400078210ff */
[----:B------:R-:W-:Y:S02]  /*deb0*/  @!P5 LEA.HI.X R25, R12, R11, R21, 0x2, P2 ;  /* 0x0000000b0c19d211 */ /* 0x000fe400010f1415 */
[----:B------:R-:W-:Y:S02]  /*dec0*/  @!P4 LEA.HI.X R9, R10, R9, R20, 0x2, P1 ;  /* 0x000000090a09c211 */ /* 0x000fe400008f1414 */
[C---:B-1----:R-:W-:Y:S01]  /*ded0*/  @!P3 LEA R4, P0, R13.reuse, R4, 0x2 ;  /* 0x000000040d04b211 */ /* 0x042fe200078010ff */
[----:B------:R2:W-:Y:S03]  /*dee0*/  @!P5 STG.E desc[UR30][R24.64], R16 ;  /* 0x000000101800d986 */ /* 0x0005e6000c10191e */
[----:B------:R-:W-:Y:S01]  /*def0*/  @!P3 LEA.HI.X R5, R13, R5, R19, 0x2, P0 ;  /* 0x000000050d05b211 */ /* 0x000fe200000f1413 */
[----:B------:R2:W-:Y:S04]  /*df00*/  @!P4 STG.E desc[UR30][R8.64], R14 ;  /* 0x0000000e0800c986 */ /* 0x0005e8000c10191e */
[----:B------:R2:W-:Y:S04]  /*df10*/  @!P3 STG.E desc[UR30][R4.64], R15 ;  /* 0x0000000f0400b986 */ /* 0x0005e8000c10191e */
.L_x_738:
[----:B------:R-:W-:Y:S05]  /*df20*/  BSYNC B0 ;  /* 0x0000000000007941 */ /* 0x000fea0003800000 */
.L_x_737:
[----:B------:R-:W-:Y:S01]  /*df30*/  USHF.R.S32.HI UR4, URZ, 0x1f, UR11 ;  /* 0x0000001f3f047899 */ /* 0x000fe2000801140b */
[--C-:B--2---:R-:W-:Y:S01]  /*df40*/  SHF.R.S32.HI R5, RZ, 0x1f, R192.reuse ;  /* 0x0000001fff057819 */ /* 0x104fe200000114c0 */
[----:B------:R-:W-:Y:S01]  /*df50*/  IMAD.MOV.U32 R4, RZ, RZ, R192 ;  /* 0x000000ffff047224 */ /* 0x000fe200078e00c0 */
[----:B------:R-:W-:Y:S01]  /*df60*/  ULDC.64 UR6, c[0x0][0x298] ;  /* 0x0000a60000067ab9 */ /* 0x000fe20000000a00 */
[----:B------:R-:W2:Y:S02]  /*df70*/  LDS.128 R8, [R187] ;  /* 0x00000000bb087984 */ /* 0x000ea40000000c00 */
[C---:B---3--:R-:W-:Y:S01]  /*df80*/  IMAD R0, R6.reuse, UR4, RZ ;  /* 0x0000000406007c24 */ /* 0x048fe2000f8e02ff */
[----:B------:R-:W-:Y:S01]  /*df90*/  USHF.R.S32.HI UR4, URZ, 0x1f, UR8 ;  /* 0x0000001f3f047899 */ /* 0x000fe20008011408 */
[----:B------:R-:W-:Y:S01]  /*dfa0*/  IMAD.WIDE.U32 R4, R6, UR11, R4 ;  /* 0x0000000b06047c25 */ /* 0x000fe2000f8e0004 */
[----:B------:R-:W-:Y:S03]  /*dfb0*/  LDS.128 R28, [R187+0x1000] ;  /* 0x00100000bb1c7984 */ /* 0x000fe60000000c00 */
[----:B------:R-:W-:Y:S01]  /*dfc0*/  IMAD R7, R7, UR11, R0 ;  /* 0x0000000b07077c24 */ /* 0x000fe2000f8e0200 */
[----:B------:R-:W-:Y:S01]  /*dfd0*/  LDS.128 R24, [R187+0x1800] ;  /* 0x00180000bb187984 */ /* 0x000fe20000000c00 */
[----:B-1----:R-:W-:Y:S01]  /*dfe0*/  IMAD R0, R2, UR4, RZ ;  /* 0x0000000402007c24 */ /* 0x002fe2000f8e02ff */
[----:B------:R-:W-:Y:S01]  /*dff0*/  ULDC.64 UR4, c[0x0][0x280] ;  /* 0x0000a00000047ab9 */ /* 0x000fe20000000a00 */
[----:B------:R-:W-:Y:S01]  /*e000*/  IMAD.IADD R5, R5, 0x1, R7 ;  /* 0x0000000105057824 */ /* 0x000fe200078e0207 */
[----:B------:R-:W-:Y:S01]  /*e010*/  LDS.128 R20, [R187+0x2000] ;  /* 0x00200000bb147984 */ /* 0x000fe20000000c00 */
[----:B------:R-:W-:-:S02]  /*e020*/  IMAD R3, R3, UR8, R0 ;  /* 0x0000000803037c24 */ /* 0x000fc4000f8e0200 */
[----:B------:R-:W-:Y:S01]  /*e030*/  IMAD.WIDE.U32 R4, R2, UR8, R4 ;  /* 0x0000000802047c25 */ /* 0x000fe2000f8e0004 */
[----:B------:R-:W-:Y:S03]  /*e040*/  LDS.128 R16, [R187+0x2800] ;  /* 0x00280000bb107984 */ /* 0x000fe60000000c00 */
[----:B------:R-:W-:Y:S01]  /*e050*/  IMAD R0, R197, UR6, RZ ;  /* 0x00000006c5007c24 */ /* 0x000fe2000f8e02ff */
[----:B------:R-:W-:Y:S01]  /*e060*/  LDS.128 R12, [R187+0x3000] ;  /* 0x00300000bb0c7984 */ /* 0x000fe20000000c00 */
[----:B------:R-:W-:Y:S02]  /*e070*/  IMAD.IADD R3, R5, 0x1, R3 ;  /* 0x0000000105037824 */ /* 0x000fe400078e0203 */
[----:B------:R-:W-:Y:S01]  /*e080*/  IMAD.MOV.U32 R2, RZ, RZ, R4 ;  /* 0x000000ffff027224 */ /* 0x000fe200078e0004 */
[----:B------:R-:W-:Y:S01]  /*e090*/  LDS.128 R32, [R187+0x3800] ;  /* 0x00380000bb207984 */ /* 0x000fe20000000c00 */
[----:B------:R-:W-:-:S02]  /*e0a0*/  IMAD R0, R196, UR7, R0 ;  /* 0x00000007c4007c24 */ /* 0x000fc4000f8e0200 */
[----:B------:R-:W-:Y:S01]  /*e0b0*/  IMAD.WIDE.U32 R196, R196, UR6, R2 ;  /* 0x00000006c4c47c25 */ /* 0x000fe2000f8e0002 */
[----:B------:R-:W1:Y:S03]  /*e0c0*/  LDS.128 R4, [R187+0x800] ;  /* 0x00080000bb047984 */ /* 0x000e660000000c00 */
[----:B------:R-:W-:Y:S01]  /*e0d0*/  IMAD.IADD R0, R197, 0x1, R0 ;  /* 0x00000001c5007824 */ /* 0x000fe200078e0200 */
[C---:B------:R-:W-:Y:S01]  /*e0e0*/  LEA R2, P0, R196.reuse, UR4, 0x1 ;  /* 0x00000004c4027c11 */ /* 0x040fe2000f8008ff */
[----:B------:R-:W-:Y:S02]  /*e0f0*/  USHF.L.U32 UR4, UR6, 0x5, URZ ;  /* 0x0000000506047899 */ /* 0x000fe4000800063f */
[----:B------:R-:W-:Y:S01]  /*e100*/  USHF.L.U64.HI UR6, UR6, 0x5, UR7 ;  /* 0x0000000506067899 */ /* 0x000fe20008010207 */
[----:B------:R-:W-:-:S03]  /*e110*/  LEA.HI.X R3, R196, UR5, R0, 0x1, P0 ;  /* 0x00000005c4037c11 */ /* 0x000fc600080f0c00 */
[----:B------:R-:W-:Y:S02]  /*e120*/  IADD3 R44, P0, R2, UR4, RZ ;  /* 0x00000004022c7c10 */ /* 0x000fe4000ff1e0ff */
[----:B--2---:R2:W-:Y:S02]  /*e130*/  STG.E.128 desc[UR30][R2.64], R8 ;  /* 0x0000000802007986 */ /* 0x0045e4000c101d1e */
[----:B------:R-:W-:Y:S02]  /*e140*/  IADD3.X R45, R3, UR6, RZ, P0, !PT ;  /* 0x00000006032d7c10 */ /* 0x000fe400087fe4ff */
[----:B------:R-:W-:-:S04]  /*e150*/  IADD3 R42, P0, R44, UR4, RZ ;  /* 0x000000042c2a7c10 */ /* 0x000fc8000ff1e0ff */
[----:B------:R-:W-:Y:S02]  /*e160*/  IADD3.X R43, R45, UR6, RZ, P0, !PT ;  /* 0x000000062d2b7c10 */ /* 0x000fe400087fe4ff */
[----:B------:R-:W-:-:S04]  /*e170*/  IADD3 R40, P0, R42, UR4, RZ ;  /* 0x000000042a287c10 */ /* 0x000fc8000ff1e0ff */
[----:B------:R-:W-:Y:S02]  /*e180*/  IADD3.X R41, R43, UR6, RZ, P0, !PT ;  /* 0x000000062b297c10 */ /* 0x000fe400087fe4ff */
[----:B------:R-:W-:-:S04]  /*e190*/  IADD3 R38, P0, R40, UR4, RZ ;  /* 0x0000000428267c10 */ /* 0x000fc8000ff1e0ff */
[----:B------:R-:W-:Y:S02]  /*e1a0*/  IADD3.X R39, R41, UR6, RZ, P0, !PT ;  /* 0x0000000629277c10 */ /* 0x000fe400087fe4ff */
[----:B------:R-:W-:-:S04]  /*e1b0*/  IADD3 R36, P0, R38, UR4, RZ ;  /* 0x0000000426247c10 */ /* 0x000fc8000ff1e0ff */
[----:B------:R-:W-:Y:S01]  /*e1c0*/  IADD3.X R37, R39, UR6, RZ, P0, !PT ;  /* 0x0000000627257c10 */ /* 0x000fe200087fe4ff */
[----:B-1----:R1:W-:Y:S04]  /*e1d0*/  STG.E.128 desc[UR30][R44.64], R4 ;  /* 0x000000042c007986 */ /* 0x0023e8000c101d1e */
[----:B------:R-:W-:Y:S01]  /*e1e0*/  STG.E.128 desc[UR30][R42.64], R28 ;  /* 0x0000001c2a007986 */ /* 0x000fe2000c101d1e */
[----:B--2---:R-:W-:-:S03]  /*e1f0*/  IADD3 R2, P0, R36, UR4, RZ ;  /* 0x0000000424027c10 */ /* 0x004fc6000ff1e0ff */
[----:B------:R-:W-:Y:S01]  /*e200*/  STG.E.128 desc[UR30][R40.64], R24 ;  /* 0x0000001828007986 */ /* 0x000fe2000c101d1e */
[----:B------:R-:W-:-:S03]  /*e210*/  IADD3.X R3, R37, UR6, RZ, P0, !PT ;  /* 0x0000000625037c10 */ /* 0x000fc600087fe4ff */
[----:B------:R-:W-:Y:S04]  /*e220*/  STG.E.128 desc[UR30][R38.64], R20 ;  /* 0x0000001426007986 */ /* 0x000fe8000c101d1e */
[----:B------:R-:W-:Y:S04]  /*e230*/  STG.E.128 desc[UR30][R36.64], R16 ;  /* 0x0000001024007986 */ /* 0x000fe8000c101d1e */
[----:B------:R-:W-:Y:S01]  /*e240*/  STG.E.128 desc[UR30][R2.64], R12 ;  /* 0x0000000c02007986 */ /* 0x000fe2000c101d1e */
[----:B-1----:R-:W-:-:S04]  /*e250*/  IADD3 R4, P0, R2, UR4, RZ ;  /* 0x0000000402047c10 */ /* 0x002fc8000ff1e0ff */
[----:B------:R-:W-:-:S05]  /*e260*/  IADD3.X R5, R3, UR6, RZ, P0, !PT ;  /* 0x0000000603057c10 */ /* 0x000fca00087fe4ff */
[----:B------:R-:W-:Y:S01]  /*e270*/  STG.E.128 desc[UR30][R4.64], R32 ;  /* 0x0000002004007986 */ /* 0x000fe2000c101d1e */
[----:B------:R-:W-:Y:S05]  /*e280*/  EXIT ;  /* 0x000000000000794d */ /* 0x000fea0003800000 */
.L_x_728:
[----:B------:R-:W-:Y:S01]  /*e290*/  LEA.HI R2, R4, R119, RZ, 0x3 ;  /* 0x0000007704027211 */ /* 0x000fe200078f18ff */
[----:B------:R-:W-:Y:S01]  /*e2a0*/  ULDC.U8 UR8, c[0x0][0x3d9] ;  /* 0x0000f64000087ab9 */ /* 0x000fe20000000000 */
[----:B------:R-:W-:Y:S01]  /*e2b0*/  SHF.R.S32.HI R3, RZ, 0x1f, R15 ;  /* 0x0000001fff037819 */ /* 0x000fe2000001140f */
[----:B------:R-:W-:Y:S01]  /*e2c0*/  UISETP.NE.AND UP1, UPT, UR8, URZ, UPT ;  /* 0x0000003f0800728c */ /* 0x000fe2000bf25270 */
[----:B------:R-:W-:Y:S01]  /*e2d0*/  LOP3.LUT R4, R2, 0x1ffffff8, RZ, 0xc0, !PT ;  /* 0x1ffffff802047812 */ /* 0x000fe200078ec0ff */
[----:B------:R-:W-:Y:S01]  /*e2e0*/  ULDC.64 UR4, c[0x0][0x290] ;  /* 0x0000a40000047ab9 */ /* 0x000fe20000000a00 */
[----:B------:R-:W-:Y:S01]  /*e2f0*/  ULDC.U8 UR10, c[0x0][0x3d8] ;  /* 0x0000f600000a7ab9 */ /* 0x000fe20000000000 */
[----:B------:R-:W-:Y:S01]  /*e300*/  IMAD R3, R3, UR4, RZ ;  /* 0x0000000403037c24 */ /* 0x000fe2000f8e02ff */
[----:B------:R-:W-:Y:S01]  /*e310*/  SHF.R.S32.HI R2, RZ, 0x3, R2 ;  /* 0x00000003ff027819 */ /* 0x000fe20000011402 */
[----:B------:R-:W-:Y:S01]  /*e320*/  IMAD.IADD R4, R119, 0x1, -R4 ;  /* 0x0000000177047824 */ /* 0x000fe200078e0a04 */
[----:B------:R-:W-:Y:S01]  /*e330*/  SHF.R.S32.HI R0, RZ, 0x1f, R9 ;  /* 0x0000001fff007819 */ /* 0x000fe20000011409 */
[C---:B------:R-:W-:Y:S01]  /*e340*/  IMAD R3, R15.reuse, UR5, R3 ;  /* 0x000000050f037c24 */ /* 0x040fe2000f8e0203 */
[----:B------:R-:W-:Y:S01]  /*e350*/  ISETP.NE.AND P1, PT, RZ, UR10, PT ;  /* 0x0000000aff007c0c */ /* 0x000fe2000bf25270 */
[----:B------:R-:W-:Y:S01]  /*e360*/  IMAD.SHL.U32 R4, R4, 0x8, RZ ;  /* 0x0000000804047824 */ /* 0x000fe200078e00ff */
[----:B------:R-:W-:Y:S01]  /*e370*/  @!UP1 UISETP.NE.AND UP0, UPT, UR10, URZ, UPT ;  /* 0x0000003f0a00928c */ /* 0x000fe2000bf05270 */
[----:B------:R-:W-:Y:S01]  /*e380*/  BSSY B0, `(.L_x_739) ;  /* 0x0000052000007945 */ /* 0x000fe20003800000 */
[----:B------:R-:W-:Y:S01]  /*e390*/  @UP1 ULDC UR9, c[0x0][0x2c0] ;  /* 0x0000b00000091ab9 */ /* 0x000fe20000000800 */
[----:B------:R-:W-:Y:S01]  /*e3a0*/  @!UP1 ULDC UR7, c[0x0][0x2e4] ;  /* 0x0000b90000079ab9 */ /* 0x000fe20000000800 */
[--C-:B------:R-:W-:Y:S01]  /*e3b0*/  SHF.R.S32.HI R5, RZ, 0x1f, R4.reuse ;  /* 0x0000001fff057819 */ /* 0x100fe20000011404 */
[----:B------:R-:W-:Y:S01]  /*e3c0*/  @UP1 UIMAD UR9, UR23, UR9, URZ ;  /* 0x00000009170912a4 */ /* 0x000fe2000f8e023f */
[----:B------:R-:W-:Y:S01]  /*e3d0*/  ISETP.EQ.AND P1, PT, RZ, UR8, P1 ;  /* 0x00000008ff007c0c */ /* 0x000fe20008f22270 */
[----:B------:R-:W-:Y:S01]  /*e3e0*/  @!UP1 USEL UR9, UR23, UR7, !UP0 ;  /* 0x0000000717099287 */ /* 0x000fe2000c000000 */
[----:B------:R-:W-:Y:S01]  /*e3f0*/  IMAD.WIDE.U32 R4, R15, UR4, R4 ;  /* 0x000000040f047c25 */ /* 0x000fe2000f8e0004 */
[----:B------:R-:W-:-:S03]  /*e400*/  ULDC.64 UR4, c[0x0][0x2a0] ;  /* 0x0000a80000047ab9 */ /* 0x000fc60000000a00 */
[----:B------:R-:W-:Y:S01]  /*e410*/  IMAD.IADD R5, R3, 0x1, R5 ;  /* 0x0000000103057824 */ /* 0x000fe200078e0205 */
[----:B------:R-:W-:Y:S01]  /*e420*/  SHF.R.S32.HI R3, RZ, 0x1f, R2 ;  /* 0x0000001fff037819 */ /* 0x000fe20000011402 */
[----:B------:R-:W-:Y:S02]  /*e430*/  IMAD R0, R0, UR4, RZ ;  /* 0x0000000400007c24 */ /* 0x000fe4000f8e02ff */
[----:B------:R-:W-:Y:S01]  /*e440*/  IMAD.WIDE.U32 R6, R9, UR4, R4 ;  /* 0x0000000409067c25 */ /* 0x000fe2000f8e0004 */
[----:B------:R-:W-:Y:S01]  /*e450*/  @UP1 UMOV UR4, 0x1 ;  /* 0x0000000100041882 */ /* 0x000fe20000000000 */
[----:B------:R-:W-:Y:S02]  /*e460*/  @!UP1 UIMAD UR4, UR9, UR6, URZ ;  /* 0x00000006090492a4 */ /* 0x000fe4000f8e023f */
[----:B------:R-:W-:Y:S01]  /*e470*/  IMAD.WIDE R10, R122, 0x80, R2 ;  /* 0x000000807a0a7825 */ /* 0x000fe200078e0202 */
[----:B------:R-:W-:-:S03]  /*e480*/  ULDC.64 UR6, c[0x0][0x298] ;  /* 0x0000a60000067ab9 */ /* 0x000fc60000000a00 */
[----:B------:R-:W-:Y:S02]  /*e490*/  IMAD R0, R9, UR5, R0 ;  /* 0x0000000509007c24 */ /* 0x000fe4000f8e0200 */
[----:B------:R-:W-:Y:S02]  /*e4a0*/  IMAD R4, R11, UR6, RZ ;  /* 0x000000060b047c24 */ /* 0x000fe4000f8e02ff */
[----:B------:R-:W-:Y:S02]  /*e4b0*/  IMAD.IADD R7, R0, 0x1, R7 ;  /* 0x0000000100077824 */ /* 0x000fe400078e0207 */
[----:B------:R-:W-:Y:S01]  /*e4c0*/  IMAD R0, R15, UR4, RZ ;  /* 0x000000040f007c24 */ /* 0x000fe2000f8e02ff */
[----:B------:R-:W-:Y:S01]  /*e4d0*/  ULDC.64 UR4, c[0x0][0x280] ;  /* 0x0000a00000047ab9 */ /* 0x000fe20000000a00 */
[C---:B------:R-:W-:Y:S01]  /*e4e0*/  IMAD R4, R10.reuse, UR7, R4 ;  /* 0x000000070a047c24 */ /* 0x040fe2000f8e0204 */
[----:B------:R-:W-:Y:S01]  /*e4f0*/  USHF.L.U64.HI UR7, UR6, 0x5, UR7 ;  /* 0x0000000506077899 */ /* 0x000fe20008010207 */
[----:B------:R-:W-:Y:S01]  /*e500*/  IMAD.WIDE.U32 R10, R10, UR6, R6 ;  /* 0x000000060a0a7c25 */ /* 0x000fe2000f8e0006 */
[----:B------:R-:W-:-:S03]  /*e510*/  SEL R0, R0, RZ, !P1 ;  /* 0x000000ff00007207 */ /* 0x000fc60004800000 */
[----:B------:R-:W-:Y:S01]  /*e520*/  IMAD.IADD R4, R4, 0x1, R11 ;  /* 0x0000000104047824 */ /* 0x000fe200078e020b */
[C---:B------:R-:W-:Y:S01]  /*e530*/  LEA R6, P0, R10.reuse, UR4, 0x1 ;  /* 0x000000040a067c11 */ /* 0x040fe2000f8008ff */
[----:B------:R-:W-:Y:S01]  /*e540*/  USHF.L.U32 UR4, UR6, 0x5, URZ ;  /* 0x0000000506047899 */ /* 0x000fe2000800063f */
[----:B------:R-:W-:Y:S02]  /*e550*/  IMAD R9, R9, UR9, R0 ;  /* 0x0000000909097c24 */ /* 0x000fe4000f8e0200 */
[----:B------:R-:W-:Y:S01]  /*e560*/  IMAD R0, R15, UR23, RZ ;  /* 0x000000170f007c24 */ /* 0x000fe2000f8e02ff */
[----:B------:R-:W-:Y:S01]  /*e570*/  LEA.HI.X R7, R10, UR5, R4, 0x1, P0 ;  /* 0x000000050a077c11 */ /* 0x000fe200080f0c04 */
[----:B------:R-:W-:Y:S01]  /*e580*/  @UP1 ULDC UR6, c[0x0][0x2c0] ;  /* 0x0000b00000061ab9 */ /* 0x000fe20000000800 */
[----:B------:R-:W-:Y:S01]  /*e590*/  IADD3 R10, P0, R6, UR4, RZ ;  /* 0x00000004060a7c10 */ /* 0x000fe2000ff1e0ff */
[----:B------:R-:W-:Y:S01]  /*e5a0*/  @!UP1 UMOV UR6, 0x1 ;  /* 0x0000000100069882 */ /* 0x000fe20000000000 */
[----:B------:R-:W-:Y:S01]  /*e5b0*/  SHF.R.S32.HI R4, RZ, 0x1f, R0 ;  /* 0x0000001fff047819 */ /* 0x000fe20000011400 */
[----:B------:R-:W-:Y:S01]  /*e5c0*/  IMAD R5, R124, UR6, RZ ;  /* 0x000000067c057c24 */ /* 0x000fe2000f8e02ff */
[----:B------:R-:W-:Y:S01]  /*e5d0*/  SEL R0, R0, RZ, P1 ;  /* 0x000000ff00007207 */ /* 0x000fe20000800000 */
[----:B------:R-:W-:Y:S01]  /*e5e0*/  STG.E.128 desc[UR30][R6.64], RZ ;  /* 0x000000ff06007986 */ /* 0x000fe2000c101d1e */
[----:B------:R-:W-:-:S02]  /*e5f0*/  IADD3.X R11, R7, UR7, RZ, P0, !PT ;  /* 0x00000007070b7c10 */ /* 0x000fc400087fe4ff */
[----:B------:R-:W-:Y:S02]  /*e600*/  IADD3 R8, P0, R10, UR4, RZ ;  /* 0x000000040a087c10 */ /* 0x000fe4000ff1e0ff */
[--C-:B------:R-:W-:Y:S01]  /*e610*/  IADD3 R0, P3, P2, R5, R0, R9.reuse ;  /* 0x0000000005007210 */ /* 0x100fe20007a7e009 */
[----:B------:R1:W-:Y:S01]  /*e620*/  STG.E.128 desc[UR30][R10.64], RZ ;  /* 0x000000ff0a007986 */ /* 0x0003e2000c101d1e */
[----:B------:R-:W-:Y:S02]  /*e630*/  SHF.R.S32.HI R12, RZ, 0x1f, R9 ;  /* 0x0000001fff0c7819 */ /* 0x000fe40000011409 */
[----:B------:R-:W-:Y:S02]  /*e640*/  IADD3.X R9, R11, UR7, RZ, P0, !PT ;  /* 0x000000070b097c10 */ /* 0x000fe400087fe4ff */
[----:B------:R-:W-:Y:S02]  /*e650*/  SEL R4, R4, RZ, P1 ;  /* 0x000000ff04047207 */ /* 0x000fe40000800000 */
[----:B------:R-:W-:Y:S01]  /*e660*/  SHF.R.S32.HI R5, RZ, 0x1f, R5 ;  /* 0x0000001fff057819 */ /* 0x000fe20000011405 */
[----:B------:R2:W-:Y:S01]  /*e670*/  STG.E.128 desc[UR30][R8.64], RZ ;  /* 0x000000ff08007986 */ /* 0x0005e2000c101d1e */
[----:B------:R-:W-:-:S02]  /*e680*/  IADD3 R14, P0, R8, UR4, RZ ;  /* 0x00000004080e7c10 */ /* 0x000fc4000ff1e0ff */
[----:B------:R-:W-:Y:S02]  /*e690*/  IADD3.X R4, R5, R4, R12, P3, P2 ;  /* 0x0000000405047210 */ /* 0x000fe40001fe440c */
[----:B------:R-:W-:Y:S02]  /*e6a0*/  IADD3.X R15, R9, UR7, RZ, P0, !PT ;  /* 0x00000007090f7c10 */ /* 0x000fe400087fe4ff */
[----:B------:R-:W-:Y:S02]  /*e6b0*/  IADD3 R12, P0, R14, UR4, RZ ;  /* 0x000000040e0c7c10 */ /* 0x000fe4000ff1e0ff */
[----:B------:R-:W-:Y:S01]  /*e6c0*/  LOP3.LUT P1, RZ, R119, 0x7, RZ, 0xc0, !PT ;  /* 0x0000000777ff7812 */ /* 0x000fe2000782c0ff */
[----:B------:R3:W-:Y:S01]  /*e6d0*/  STG.E.128 desc[UR30][R14.64], RZ ;  /* 0x000000ff0e007986 */ /* 0x0007e2000c101d1e */
[----:B------:R-:W-:Y:S02]  /*e6e0*/  IADD3.X R13, R15, UR7, RZ, P0, !PT ;  /* 0x000000070f0d7c10 */ /* 0x000fe400087fe4ff */
[----:B------:R-:W-:-:S02]  /*e6f0*/  IADD3 R16, P0, R12, UR4, RZ ;  /* 0x000000040c107c10 */ /* 0x000fc4000ff1e0ff */
[----:B------:R-:W-:Y:S01]  /*e700*/  IADD3 R124, -R124, UR23, RZ ;  /* 0x000000177c7c7c10 */ /* 0x000fe2000fffe1ff */
[----:B------:R4:W-:Y:S01]  /*e710*/  STG.E.128 desc[UR30][R12.64], RZ ;  /* 0x000000ff0c007986 */ /* 0x0009e2000c101d1e */
[----:B------:R-:W-:Y:S01]  /*e720*/  IADD3.X R17, R13, UR7, RZ, P0, !PT ;  /* 0x000000070d117c10 */ /* 0x000fe200087fe4ff */
[----:B-1----:R-:W-:Y:S01]  /*e730*/  VIADD R11, R2, 0x20 ;  /* 0x00000020020b7836 */ /* 0x002fe20000000000 */
[----:B------:R-:W-:Y:S01]  /*e740*/  IADD3 R6, P0, R16, UR4, RZ ;  /* 0x0000000410067c10 */ /* 0x000fe2000ff1e0ff */
[C---:B------:R-:W-:Y:S01]  /*e750*/  VIADD R10, R2.reuse, 0x30 ;  /* 0x00000030020a7836 */ /* 0x040fe20000000000 */
[C---:B------:R-:W-:Y:S01]  /*e760*/  ISETP.GE.OR P2, PT, R2.reuse, R124, P1 ;  /* 0x0000007c0200720c */ /* 0x040fe20000f46670 */
[----:B------:R-:W-:Y:S01]  /*e770*/  STG.E.128 desc[UR30][R16.64], RZ ;  /* 0x000000ff10007986 */ /* 0x000fe2000c101d1e */
[----:B------:R-:W-:Y:S01]  /*e780*/  IADD3.X R7, R17, UR7, RZ, P0, !PT ;  /* 0x0000000711077c10 */ /* 0x000fe200087fe4ff */
[C---:B--2---:R-:W-:Y:S02]  /*e790*/  VIADD R9, R2.reuse, 0x40 ;  /* 0x0000004002097836 */ /* 0x044fe40000000000 */
[----:B------:R-:W-:-:S02]  /*e7a0*/  VIADD R8, R2, 0x50 ;  /* 0x0000005002087836 */ /* 0x000fc40000000000 */
[----:B------:R1:W-:Y:S01]  /*e7b0*/  STG.E.128 desc[UR30][R6.64], RZ ;  /* 0x000000ff06007986 */ /* 0x0003e2000c101d1e */
[----:B---3--:R-:W-:-:S04]  /*e7c0*/  IADD3 R14, P0, R6, UR4, RZ ;  /* 0x00000004060e7c10 */ /* 0x008fc8000ff1e0ff */
[----:B------:R-:W-:Y:S01]  /*e7d0*/  IADD3.X R15, R7, UR7, RZ, P0, !PT ;  /* 0x00000007070f7c10 */ /* 0x000fe200087fe4ff */
[----:B----4-:R-:W-:-:S04]  /*e7e0*/  VIADD R12, R2, 0x10 ;  /* 0x00000010020c7836 */ /* 0x010fc80000000000 */
[----:B------:R2:W-:Y:S01]  /*e7f0*/  STG.E.128 desc[UR30][R14.64], RZ ;  /* 0x000000ff0e007986 */ /* 0x0005e2000c101d1e */
[----:B-1----:R-:W-:Y:S01]  /*e800*/  VIADD R7, R2, 0x60 ;  /* 0x0000006002077836 */ /* 0x002fe20000000000 */
[----:B------:R-:W-:Y:S06]  /*e810*/  @P2 BRA `(.L_x_740) ;  /* 0x0000000000202947 */ /* 0x000fec0003800000 */
[----:B------:R-:W-:Y:S01]  /*e820*/  IMAD R5, R2, UR6, RZ ;  /* 0x0000000602057c24 */ /* 0x000fe2000f8e02ff */
[----:B------:R-:W-:-:S04]  /*e830*/  ULDC.64 UR4, c[0x0][0x2b0] ;  /* 0x0000ac0000047ab9 */ /* 0x000fc80000000a00 */
[----:B------:R-:W-:-:S04]  /*e840*/  IADD3 R6, P0, R5, R0, RZ ;  /* 0x0000000005067210 */ /* 0x000fc80007f1e0ff */
[----:B------:R-:W-:Y:S02]  /*e850*/  LEA.HI.X.SX32 R5, R5, R4, 0x1, P0 ;  /* 0x0000000405057211 */ /* 0x000fe400000f0eff */
[----:B--2---:R-:W-:-:S04]  /*e860*/  LEA R14, P0, R6, UR4, 0x2 ;  /* 0x00000004060e7c11 */ /* 0x004fc8000f8010ff */
[----:B------:R-:W-:Y:S01]  /*e870*/  LEA.HI.X R15, R6, UR5, R5, 0x2, P0 ;  /* 0x00000005060f7c11 */ /* 0x000fe200080f1405 */
[----:B------:R-:W-:-:S05]  /*e880*/  IMAD.MOV.U32 R5, RZ, RZ, 0x7f800000 ;  /* 0x7f800000ff057424 */ /* 0x000fca00078e00ff */
[----:B------:R1:W-:Y:S03]  /*e890*/  STG.E desc[UR30][R14.64], R5 ;  /* 0x000000050e007986 */ /* 0x0003e6000c10191e */
.L_x_740:
[----:B------:R-:W-:Y:S05]  /*e8a0*/  BSYNC B0 ;  /* 0x0000000000007941 */ /* 0x000fea0003800000 */
.L_x_739:
        /* <DEDUP_REMOVED lines=12> */
[----:B-1----:R-:W-:-:S04]  /*e970*/  IADD3 R5, P0, R3, R0, RZ ;  /* 0x0000000003057210 */ /* 0x002fc80007f1e0ff */
[----:B------:R-:W-:Y:S02]  /*e980*/  LEA.HI.X.SX32 R3, R3, R4, 0x1, P0 ;  /* 0x0000000403037211 */ /* 0x000fe400000f0eff */
[----:B------:R-:W-:-:S04]  /*e990*/  LEA R12, P0, R5, UR4, 0x2 ;  /* 0x00000004050c7c11 */ /* 0x000fc8000f8010ff */
[----:B------:R-:W-:Y:S01]  /*e9a0*/  LEA.HI.X R13, R5, UR5, R3, 0x2, P0 ;  /* 0x00000005050d7c11 */ /* 0x000fe200080f1403 */
[----:B------:R-:W-:-:S05]  /*e9b0*/  IMAD.MOV.U32 R3, RZ, RZ, 0x7f800000 ;  /* 0x7f800000ff037424 */ /* 0x000fca00078e00ff */
[----:B------:R3:W-:Y:S03]  /*e9c0*/  STG.E desc[UR30][R12.64], R3 ;  /* 0x000000030c007986 */ /* 0x0007e6000c10191e */
.L_x_742:
[----:B------:R-:W-:Y:S05]  /*e9d0*/  BSYNC B0 ;  /* 0x0000000000007941 */ /* 0x000fea0003800000 */
.L_x_741:
[----:B------:R-:W-:Y:S04]  /*e9e0*/  BSSY B0, `(.L_x_743) ;  /* 0x000000a000007945 */ /* 0x000fe80003800000 */
[----:B------:R-:W-:Y:S05]  /*e9f0*/  @P6 BRA `(.L_x_744) ;  /* 0x0000000000206947 */ /* 0x000fea0003800000 */
[----:B---3--:R-:W-:Y:S01]  /*ea00*/  IMAD R3, R11, UR6, RZ ;  /* 0x000000060b037c24 */ /* 0x008fe2000f8e02ff */
[----:B------:R-:W-:-:S04]  /*ea10*/  ULDC.64 UR4, c[0x0][0x2b0] ;  /* 0x0000ac0000047ab9 */ /* 0x000fc80000000a00 */
[----:B-1----:R-:W-:-:S04]  /*ea20*/  IADD3 R5, P0, R3, R0, RZ ;  /* 0x0000000003057210 */ /* 0x002fc80007f1e0ff */
[----:B------:R-:W-:Y:S02]  /*ea30*/  LEA.HI.X.SX32 R3, R3, R4, 0x1, P0 ;  /* 0x0000000403037211 */ /* 0x000fe400000f0eff */
[----:B------:R-:W-:-:S04]  /*ea40*/  LEA R12, P0, R5, UR4, 0x2 ;  /* 0x00000004050c7c11 */ /* 0x000fc8000f8010ff */
[----:B------:R-:W-:Y:S01]  /*ea50*/  LEA.HI.X R13, R5, UR5, R3, 0x2, P0 ;  /* 0x00000005050d7c11 */ /* 0x000fe200080f1403 */
[----:B------:R-:W-:-:S05]  /*ea60*/  IMAD.MOV.U32 R3, RZ, RZ, 0x7f800000 ;  /* 0x7f800000ff037424 */ /* 0x000fca00078e00ff */
[----:B------:R4:W-:Y:S03]  /*ea70*/  STG.E desc[UR30][R12.64], R3 ;  /* 0x000000030c007986 */ /* 0x0009e6000c10191e */
.L_x_744:
[----:B------:R-:W-:Y:S05]  /*ea80*/  BSYNC B0 ;  /* 0x0000000000007941 */ /* 0x000fea0003800000 */
.L_x_743:
[----:B------:R-:W-:Y:S04]  /*ea90*/  BSSY B0, `(.L_x_745) ;  /* 0x000000a000007945 */ /* 0x000fe80003800000 */
[----:B------:R-:W-:Y:S05]  /*eaa0*/  @P5 BRA `(.L_x_746) ;  /* 0x0000000000205947 */ /* 0x000fea0003800000 */
[----:B---34-:R-:W-:Y:S01]  /*eab0*/  IMAD R3, R10, UR6, RZ ;  /* 0x000000060a037c24 */ /* 0x018fe2000f8e02ff */
[----:B------:R-:W-:-:S04]  /*eac0*/  ULDC.64 UR4, c[0x0][0x2b0] ;  /* 0x0000ac0000047ab9 */ /* 0x000fc80000000a00 */
[----:B-1----:R-:W-:-:S04]  /*ead0*/  IADD3 R5, P0, R3, R0, RZ ;  /* 0x0000000003057210 */ /* 0x002fc80007f1e0ff */
[----:B------:R-:W-:Y:S02]  /*eae0*/  LEA.HI.X.SX32 R3, R3, R4, 0x1, P0 ;  /* 0x0000000403037211 */ /* 0x000fe400000f0eff */
[----:B------:R-:W-:-:S04]  /*eaf0*/  LEA R10, P0, R5, UR4, 0x2 ;  /* 0x00000004050a7c11 */ /* 0x000fc8000f8010ff */
[----:B------:R-:W-:Y:S01]  /*eb00*/  LEA.HI.X R11, R5, UR5, R3, 0x2, P0 ;  /* 0x00000005050b7c11 */ /* 0x000fe200080f1403 */
[----:B------:R-:W-:-:S05]  /*eb10*/  IMAD.MOV.U32 R3, RZ, RZ, 0x7f800000 ;  /* 0x7f800000ff037424 */ /* 0x000fca00078e00ff */
[----:B------:R1:W-:Y:S03]  /*eb20*/  STG.E desc[UR30][R10.64], R3 ;  /* 0x000000030a007986 */ /* 0x0003e6000c10191e */
.L_x_746:
[----:B------:R-:W-:Y:S05]  /*eb30*/  BSYNC B0 ;  /* 0x0000000000007941 */ /* 0x000fea0003800000 */
.L_x_745:
[----:B------:R-:W-:Y:S04]  /*eb40*/  BSSY B0, `(.L_x_747) ;  /* 0x000000a000007945 */ /* 0x000fe80003800000 */
[----:B------:R-:W-:Y:S05]  /*eb50*/  @P4 BRA `(.L_x_748) ;  /* 0x0000000000204947 */ /* 0x000fea0003800000 */
[----:B-1-34-:R-:W-:Y:S01]  /*eb60*/  IMAD R3, R9, UR6, RZ ;  /* 0x0000000609037c24 */ /* 0x01afe2000f8e02ff */
[----:B------:R-:W-:-:S04]  /*eb70*/  ULDC.64 UR4, c[0x0][0x2b0] ;  /* 0x0000ac0000047ab9 */ /* 0x000fc80000000a00 */
[----:B------:R-:W-:-:S04]  /*eb80*/  IADD3 R5, P0, R3, R0, RZ ;  /* 0x0000000003057210 */ /* 0x000fc80007f1e0ff */
[----:B------:R-:W-:Y:S02]  /*eb90*/  LEA.HI.X.SX32 R3, R3, R4, 0x1, P0 ;  /* 0x0000000403037211 */ /* 0x000fe400000f0eff */
[----:B------:R-:W-:-:S04]  /*eba0*/  LEA R10, P0, R5, UR4, 0x2 ;  /* 0x00000004050a7c11 */ /* 0x000fc8000f8010ff */
[----:B------:R-:W-:Y:S01]  /*ebb0*/  LEA.HI.X R11, R5, UR5, R3, 0x2, P0 ;  /* 0x00000005050b7c11 */ /* 0x000fe200080f1403 */
[----:B------:R-:W-:-:S05]  /*ebc0*/  IMAD.MOV.U32 R3, RZ, RZ, 0x7f800000 ;  /* 0x7f800000ff037424 */ /* 0x000fca00078e00ff */
[----:B------:R1:W-:Y:S03]  /*ebd0*/  STG.E desc[UR30][R10.64], R3 ;  /* 0x000000030a007986 */ /* 0x0003e6000c10191e */
.L_x_748:
[----:B------:R-:W-:Y:S05]  /*ebe0*/  BSYNC B0 ;  /* 0x0000000000007941 */ /* 0x000fea0003800000 */
.L_x_747:
        /* <DEDUP_REMOVED lines=10> */
.L_x_750:
[----:B------:R-:W-:Y:S05]  /*ec90*/  BSYNC B0 ;  /* 0x0000000000007941 */ /* 0x000fea0003800000 */
.L_x_749:
        /* <DEDUP_REMOVED lines=10> */
.L_x_752:
[----:B------:R-:W-:Y:S05]  /*ed40*/  BSYNC B0 ;  /* 0x0000000000007941 */ /* 0x000fea0003800000 */
.L_x_751:
[----:B------:R-:W-:Y:S05]  /*ed50*/  @P1 EXIT ;  /* 0x000000000000194d */ /* 0x000fea0003800000 */
[----:B------:R-:W-:Y:S01]  /*ed60*/  IMAD R2, R2, UR6, RZ ;  /* 0x0000000602027c24 */ /* 0x000fe2000f8e02ff */
[----:B------:R-:W-:-:S04]  /*ed70*/  ULDC.64 UR4, c[0x0][0x2b0] ;  /* 0x0000ac0000047ab9 */ /* 0x000fc80000000a00 */
[----:B------:R-:W-:-:S04]  /*ed80*/  IADD3 R0, P0, R2, R0, RZ ;  /* 0x0000000002007210 */ /* 0x000fc80007f1e0ff */
[----:B------:R-:W-:Y:S02]  /*ed90*/  LEA.HI.X.SX32 R2, R2, R4, 0x1, P0 ;  /* 0x0000000402027211 */ /* 0x000fe400000f0eff */
[----:B------:R-:W-:-:S04]  /*eda0*/  LEA R4, P0, R0, UR4, 0x2 ;  /* 0x0000000400047c11 */ /* 0x000fc8000f8010ff */
[----:B-1----:R-:W-:Y:S01]  /*edb0*/  LEA.HI.X R5, R0, UR5, R2, 0x2, P0 ;  /* 0x0000000500057c11 */ /* 0x002fe200080f1402 */
[----:B------:R-:W-:-:S05]  /*edc0*/  IMAD.MOV.U32 R0, RZ, RZ, 0x7f800000 ;  /* 0x7f800000ff007424 */ /* 0x000fca00078e00ff */
[----:B------:R-:W-:Y:S01]  /*edd0*/  STG.E desc[UR30][R4.64], R0 ;  /* 0x0000000004007986 */ /* 0x000fe2000c10191e */
[----:B------:R-:W-:Y:S05]  /*ede0*/  EXIT ;  /* 0x000000000000794d */ /* 0x000fea0003800000 */
.L_x_753:
        /* <DEDUP_REMOVED lines=9> */
.L_x_1424:


//--------------------- .text._ZN5flash16flash_fwd_kernelI23Flash_fwd_kernel_traitsILi64ELi128ELi64ELi4ELb0ELb0EN7cutlass10bfloat16_tE19Flash_kernel_traitsILi64ELi128ELi64ELi4ES3_EELb0ELb1ELb0ELb0ELb1ELb1ELb1ELb0EEEvNS_16Flash_fwd_paramsE --------------------------
	.section	.text._ZN5flash16flash_fwd_kernelI23Flash_fwd_kernel_traitsILi64ELi128ELi64ELi4ELb0ELb0EN7cutlass10bfloat16_tE19Flash_kernel_traitsILi64ELi128ELi64ELi4ES3_EELb0ELb1ELb0ELb0ELb1ELb1ELb1ELb0EEEvNS_16Flash_fwd_paramsE,"ax",@progbits
	.align	128
        .global         _ZN5flash16flash_fwd_kernelI23Flash_fwd_kernel_traitsILi64ELi128ELi64ELi4ELb0ELb0EN7cutlass10bfloat16_tE19Flash_kernel_traitsILi64ELi128ELi64ELi4ES3_EELb0ELb1ELb0ELb0ELb1ELb1ELb1ELb0EEEvNS_16Flash_fwd_paramsE
        .type           _ZN5flash16flash_fwd_kernelI23Flash_fwd_kernel_traitsILi64ELi128ELi64ELi4ELb0ELb0EN7cutlass10bfloat16_tE19Flash_kernel_traitsILi64ELi128ELi64ELi4ES3_EELb0ELb1ELb0ELb0ELb1ELb1ELb1ELb0EEEvNS_16Flash_fwd_paramsE,@function
        .size           _ZN5flash16flash_fwd_kernelI23Flash_fwd_kernel_traitsILi64ELi128ELi64ELi4ELb0ELb0EN7cutlass10bfloat16_tE19Flash_kernel_traitsILi64ELi128ELi64ELi4ES3_EELb0ELb1ELb0ELb0ELb1ELb1ELb1ELb0EEEvNS_16Flash_fwd_paramsE,(.L_x_1425 - _ZN5flash16flash_fwd_kernelI23Flash_fwd_kernel_traitsILi64ELi128ELi64ELi4ELb0ELb0EN7cutlass10bfloat16_tE19Flash_kernel_traitsILi64ELi128ELi64ELi4ES3_EELb0ELb1ELb0ELb0ELb1ELb1ELb1ELb0EEEvNS_16Flash_fwd_paramsE)
        .other          _ZN5flash16flash_fwd_kernelI23Flash_fwd_kernel_traitsILi64ELi128ELi64ELi4ELb0ELb0EN7cutlass10bfloat16_tE19Flash_kernel_traitsILi64ELi128ELi64ELi4ES3_EELb0ELb1ELb0ELb0ELb1ELb1ELb1ELb0EEEvNS_16Flash_fwd_paramsE,@"STO_CUDA_ENTRY STV_DEFAULT"
_ZN5flash16flash_fwd_kernelI23Flash_fwd_kernel_traitsILi64ELi128ELi64ELi4ELb0ELb0EN7cutlass10bfloat16_tE19Flash_kernel_traitsILi64ELi128ELi64ELi4ES3_EELb0ELb1ELb0ELb0ELb1ELb1ELb1ELb0EEEvNS_16Flash_fwd_paramsE:
.text._ZN5flash16flash_fwd_kernelI23Flash_fwd_kernel_traitsILi64ELi128ELi64ELi4ELb0ELb0EN7cutlass10bfloat16_tE19Flash_kernel_traitsILi64ELi128ELi64ELi4ES3_EELb0ELb1ELb0ELb0ELb1ELb1ELb1ELb0EEEvNS_16Flash_fwd_paramsE:
[----:B------:R-:W-:Y:S08]  /*0000*/  LDC R1, c[0x0][0x28] ;  /* 0x00000a00ff017b82 */ /* 0x000ff00000000800 */
[----:B------:R-:W1:Y:S01]  /*0010*/  LDC.64 R4, c[0x0][0x300] ;  /* 0x0000c000ff047b82 */ /* 0x000e620000000a00 */
[----:B------:R-:W2:Y:S01]  /*0020*/  S2R R17, SR_CTAID.Y ;  /* 0x0000000000117919 */ /* 0x000ea20000002600 */
[----:B------:R-:W-:Y:S01]  /*0030*/  IMAD.MOV.U32 R13, RZ, RZ, RZ ;  /* 0x000000ffff0d7224 */ /* 0x000fe200078e00ff */
[----:B------:R-:W-:Y:S01]  /*0040*/  ULDC.64 UR20, c[0x0][0x208] ;  /* 0x0000820000147ab9 */ /* 0x000fe20000000a00 */
[----:B------:R-:W-:-:S04]  /*0050*/  ULDC UR17, c[0x0][0x2c4] ;  /* 0x0000b10000117ab9 */ /* 0x000fc80000000800 */
[----:B------:R-:W3:Y:S01]  /*0060*/  LDC.64 R2, c[0x0][0x308] ;  /* 0x0000c200ff027b82 */ /* 0x000ee20000000a00 */
[----:B-1----:R-:W-:-:S04]  /*0070*/  ISETP.NE.U32.AND P0, PT, R4, RZ, PT ;  /* 0x000000ff0400720c */ /* 0x002fc80003f05070 */
[----:B------:R-:W-:Y:S02]  /*0080*/  ISETP.NE.AND.EX P0, PT, R5, RZ, PT, P0 ;  /* 0x000000ff0500720c */ /* 0x000fe40003f05300 */
[----:B---3--:R-:W-:-:S04]  /*0090*/  ISETP.NE.U32.AND P2, PT, R2, RZ, PT ;  /* 0x000000ff0200720c */ /* 0x008fc80003f45070 */
[----:B------:R-:W-:-:S07]  /*00a0*/  ISETP.NE.AND.EX P2, PT, R3, RZ, PT, P2 ;  /* 0x000000ff0300720c */ /* 0x000fce0003f45320 */
[----:B------:R-:W2:Y:S08]  /*00b0*/  @P0 LDC.64 R4, c[0x0][0x300] ;  /* 0x0000c000ff040b82 */ /* 0x000eb00000000a00 */
[----:B------:R-:W1:Y:S01]  /*00c0*/  @P2 LDC.64 R2, c[0x0][0x308] ;  /* 0x0000c200ff022b82 */ /* 0x000e620000000a00 */
[C---:B--2---:R-:W-:Y:S01]  /*00d0*/  @P0 IMAD.WIDE R6, R17.reuse, 0x4, R4 ;  /* 0x0000000411060825 */ /* 0x044fe200078e0204 */
[----:B------:R-:W2:Y:S06]  /*00e0*/  S2R R212, SR_CTAID.X ;  /* 0x0000000000d47919 */ /* 0x000eac0000002500 */
[----:B------:R-:W3:Y:S01]  /*00f0*/  @!P2 LDC.64 R4, c[0x0][0x318] ;  /* 0x0000c600ff04ab82 */ /* 0x000ee20000000a00 */
[----:B------:R-:W4:Y:S01]  /*0100*/  @P0 LDG.E R13, desc[UR20][R6.64] ;  /* 0x00000014060d0981 */ /* 0x000f22000c1e1900 */
[----:B-1----:R-:W-:-:S06]  /*0110*/  @P2 IMAD.WIDE R8, R17, 0x4, R2 ;  /* 0x0000000411082825 */ /* 0x002fcc00078e0202 */
[----:B------:R-:W1:Y:S01]  /*0120*/  @!P2 LDC.64 R2, c[0x0][0x2c8] ;  /* 0x0000b200ff02ab82 */ /* 0x000e620000000a00 */
[----:B------:R-:W4:Y:S01]  /*0130*/  @P2 LDG.E R110, desc[UR20][R8.64] ;  /* 0x00000014086e2981 */ /* 0x000f22000c1e1900 */
[----:B--2---:R-:W-:-:S05]  /*0140*/  IMAD.SHL.U32 R115, R212, 0x80, RZ ;  /* 0x00000080d4737824 */ /* 0x004fca00078e00ff */
[----:B------:R-:W-:Y:S02]  /*0150*/  ISETP.GE.AND P1, PT, R115, UR17, PT ;  /* 0x0000001173007c0c */ /* 0x000fe4000bf26270 */
[----:B---3--:R-:W-:-:S04]  /*0160*/  @!P2 ISETP.NE.U32.AND P0, PT, R4, RZ, PT ;  /* 0x000000ff0400a20c */ /* 0x008fc80003f05070 */
[----:B------:R-:W-:-:S04]  /*0170*/  @!P2 ISETP.NE.AND.EX P0, PT, R5, RZ, PT, P0 ;  /* 0x000000ff0500a20c */ /* 0x000fc80003f05300 */
[----:B-1----:R-:W-:Y:S01]  /*0180*/  @!P2 SEL R0, R3, RZ, P0 ;  /* 0x000000ff0300a207 */ /* 0x002fe20000000000 */
[----:B----4-:R-:W-:Y:S02]  /*0190*/  @P2 IMAD.IADD R110, R110, 0x1, -R13 ;  /* 0x000000016e6e2824 */ /* 0x010fe400078e0a0d */
        /* <DEDUP_REMOVED lines=16> */
[----:B------:R-:W-:-:S13]  /*02a0*/  ISETP.GE.AND P0, PT, R3, 0x1, PT ;  /* 0x000000010300780c */ /* 0x000fda0003f06270 */
[----:B-12---:R-:W-:Y:S05]  /*02b0*/  @!P0 BRA `(.L_x_754) ;  /* 0x000000bc00908947 */ /* 0x006fea0003800000 */
[----:B------:R-:W1:Y:S01]  /*02c0*/  LDC R10, c[0x0][0x278] ;  /* 0x00009e00ff0a7b82 */ /* 0x000e620000000800 */
[----:B------:R-:W-:Y:S01]  /*02d0*/  ULDC.64 UR10, c[0x0][0x248] ;  /* 0x00009200000a7ab9 */ /* 0x000fe20000000a00 */
[----:B------:R-:W-:Y:S01]  /*02e0*/  ULDC.64 UR12, c[0x0][0x250] ;  /* 0x00009400000c7ab9 */ /* 0x000fe20000000a00 */
[----:B------:R-:W-:Y:S01]  /*02f0*/  USHF.L.U64.HI UR18, UR10, 0x6, UR11 ;  /* 0x000000060a127899 */ /* 0x000fe2000801020b */
[----:B------:R-:W-:Y:S01]  /*0300*/  VIADD R137, R3, 0xffffffff ;  /* 0xffffffff03897836 */ /* 0x000fe20000000000 */
[----:B------:R-:W-:Y:S01]  /*0310*/  USHF.L.U64.HI UR14, UR12, 0x6, UR13 ;  /* 0x000000060c0e7899 */ /* 0x000fe2000801020d */
[----:B------:R-:W-:Y:S01]  /*0320*/  SHF.R.S32.HI R8, RZ, 0x1f, R111 ;  /* 0x0000001fff087819 */ /* 0x000fe2000001146f */
[----:B------:R-:W-:Y:S01]  /*0330*/  USHF.L.U32 UR19, UR10, 0x6, URZ ;  /* 0x000000060a137899 */ /* 0x000fe2000800063f */
[----:B------:R-:W2:Y:S01]  /*0340*/  S2UR UR22, SR_CgaCtaId ;  /* 0x00000000001679c3 */ /* 0x000ea20000008800 */
[----:B------:R-:W-:Y:S01]  /*0350*/  USHF.L.U32 UR15, UR12, 0x6, URZ ;  /* 0x000000060c0f7899 */ /* 0x000fe2000800063f */
[----:B------:R-:W-:Y:S01]  /*0360*/  SHF.R.S32.HI R5, RZ, 0x1f, R137 ;  /* 0x0000001fff057819 */ /* 0x000fe20000011489 */
[C---:B------:R-:W-:Y:S01]  /*0370*/  IMAD R2, R137.reuse, UR18, RZ ;  /* 0x0000001289027c24 */ /* 0x040fe2000f8e02ff */
[CC--:B------:R-:W-:Y:S01]  /*0380*/  LEA.HI R0, R8.reuse, R111.reuse, RZ, 0x4 ;  /* 0x0000006f08007211 */ /* 0x0c0fe200078f20ff */
[----:B------:R-:W-:Y:S01]  /*0390*/  IMAD R4, R137, UR14, RZ ;  /* 0x0000000e89047c24 */ /* 0x000fe2000f8e02ff */
[----:B------:R-:W-:Y:S01]  /*03a0*/  LEA.HI R7, R8, R111, RZ, 0x3 ;  /* 0x0000006f08077211 */ /* 0x000fe200078f18ff */
[C---:B------:R-:W-:Y:S01]  /*03b0*/  IMAD R9, R5.reuse, UR19, R2 ;  /* 0x0000001305097c24 */ /* 0x040fe2000f8e0202 */
[----:B------:R-:W-:Y:S01]  /*03c0*/  ULDC.64 UR4, c[0x0][0x228] ;  /* 0x00008a0000047ab9 */ /* 0x000fe20000000a00 */
[----:B------:R-:W-:Y:S01]  /*03d0*/  IMAD R4, R5, UR15, R4 ;  /* 0x0000000f05047c24 */ /* 0x000fe2000f8e0204 */
[----:B------:R-:W-:Y:S01]  /*03e0*/  SHF.R.S32.HI R5, RZ, 0x4, R0 ;  /* 0x00000004ff057819 */ /* 0x000fe20000011400 */
[----:B------:R-:W-:Y:S01]  /*03f0*/  ULDC.64 UR6, c[0x0][0x258] ;  /* 0x0000960000067ab9 */ /* 0x000fe20000000a00 */
[----:B------:R-:W-:Y:S01]  /*0400*/  LOP3.LUT R6, R7, 0xfffffff8, RZ, 0xc0, !PT ;  /* 0xfffffff807067812 */ /* 0x000fe200078ec0ff */
[----:B------:R-:W-:Y:S01]  /*0410*/  ULDC.64 UR8, c[0x0][0x240] ;  /* 0x0000900000087ab9 */ /* 0x000fe20000000a00 */
[----:B------:R-:W-:Y:S01]  /*0420*/  LEA.HI R2, R0, R5, RZ, 0x1 ;  /* 0x0000000500027211 */ /* 0x000fe200078f08ff */
[----:B------:R-:W-:Y:S01]  /*0430*/  USHF.L.U32 UR23, UR10, 0x5, URZ ;  /* 0x000000050a177899 */ /* 0x000fe2000800063f */
[----:B-1----:R-:W-:Y:S01]  /*0440*/  IABS R11, R10 ;  /* 0x0000000a000b7213 */ /* 0x002fe20000000000 */
[----:B------:R-:W-:Y:S01]  /*0450*/  IMAD.IADD R6, R111, 0x1, -R6 ;  /* 0x000000016f067824 */ /* 0x000fe200078e0a06 */
[----:B------:R-:W-:-:S02]  /*0460*/  SHF.R.S32.HI R22, RZ, 0x3, R7 ;  /* 0x00000003ff167819 */ /* 0x000fc40000011407 */
[----:B------:R-:W1:Y:S01]  /*0470*/  I2F.RP R18, R11 ;  /* 0x0000000b00127306 */ /* 0x000e620000209400 */
[----:B------:R-:W-:Y:S01]  /*0480*/  LOP3.LUT R2, R2, 0xfffffffe, RZ, 0xc0, !PT ;  /* 0xfffffffe02027812 */ /* 0x000fe200078ec0ff */
[----:B------:R-:W-:Y:S01]  /*0490*/  IMAD.SHL.U32 R208, R6, 0x8, RZ ;  /* 0x0000000806d07824 */ /* 0x000fe200078e00ff */
[C---:B------:R-:W-:Y:S02]  /*04a0*/  SHF.L.U32 R203, R22.reuse, 0x6, RZ ;  /* 0x0000000616cb7819 */ /* 0x040fe400000006ff */
[----:B------:R-:W-:Y:S01]  /*04b0*/  SHF.R.S32.HI R23, RZ, 0x1f, R22 ;  /* 0x0000001fff177819 */ /* 0x000fe20000011416 */
[----:B------:R-:W-:Y:S01]  /*04c0*/  IMAD.IADD R2, R5, 0x1, -R2 ;  /* 0x0000000105027824 */ /* 0x000fe200078e0a02 */
[----:B------:R-:W-:Y:S02]  /*04d0*/  LOP3.LUT R203, R203, 0x1c0, RZ, 0xc0, !PT ;  /* 0x000001c0cbcb7812 */ /* 0x000fe400078ec0ff */
[----:B------:R-:W-:Y:S01]  /*04e0*/  IADD3 R21, P0, R22, R13, RZ ;  /* 0x0000000d16157210 */ /* 0x000fe20007f1e0ff */
[----:B------:R-:W-:Y:S01]  /*04f0*/  IMAD.WIDE R212, R212, 0x80, R22 ;  /* 0x00000080d4d47825 */ /* 0x000fe200078e0216 */
[----:B------:R-:W-:-:S02]  /*0500*/  LOP3.LUT R16, R203, 0x38, R208, 0xf8, !PT ;  /* 0x00000038cb107812 */ /* 0x000fc400078ef8d0 */
[----:B------:R-:W-:Y:S01]  /*0510*/  SHF.R.U32.HI R203, RZ, 0x3, R203 ;  /* 0x00000003ffcb7819 */ /* 0x000fe200000116cb */
[----:B-1----:R-:W1:Y:S01]  /*0520*/  MUFU.RCP R18, R18 ;  /* 0x0000001200127308 */ /* 0x002e620000001000 */
[----:B------:R-:W-:Y:S02]  /*0530*/  LEA.HI.X.SX32 R12, R13, R23, 0x1, P0 ;  /* 0x000000170d0c7211 */ /* 0x000fe400000f0eff */
[----:B------:R-:W-:Y:S02]  /*0540*/  LOP3.LUT R203, R16, R203, RZ, 0x3c, !PT ;  /* 0x000000cb10cb7212 */ /* 0x000fe400078e3cff */
[----:B------:R-:W-:Y:S01]  /*0550*/  SHF.R.S32.HI R13, RZ, 0x1f, R17 ;  /* 0x0000001fff0d7819 */ /* 0x000fe20000011411 */
[C---:B------:R-:W-:Y:S01]  /*0560*/  IMAD R22, R12.reuse, UR10, RZ ;  /* 0x0000000a0c167c24 */ /* 0x040fe2000f8e02ff */
[--C-:B------:R-:W-:Y:S01]  /*0570*/  SHF.R.S32.HI R209, RZ, 0x1f, R208.reuse ;  /* 0x0000001fffd17819 */ /* 0x100fe200000114d0 */
[----:B------:R-:W-:Y:S01]  /*0580*/  IMAD R12, R12, UR12, RZ ;  /* 0x0000000c0c0c7c24 */ /* 0x000fe2000f8e02ff */
[----:B------:R-:W-:Y:S01]  /*0590*/  LOP3.LUT R0, R0, 0xfffffff0, RZ, 0xc0, !PT ;  /* 0xfffffff000007812 */ /* 0x000fe200078ec0ff */
[----:B------:R-:W-:Y:S01]  /*05a0*/  IMAD R24, R13, UR4, RZ ;  /* 0x000000040d187c24 */ /* 0x000fe2000f8e02ff */
[----:B------:R-:W-:Y:S01]  /*05b0*/  ISETP.NE.AND P2, PT, R10, RZ, PT ;  /* 0x000000ff0a00720c */ /* 0x000fe20003f45270 */
[----:B------:R-:W-:Y:S01]  /*05c0*/  IMAD.WIDE.U32 R28, R17, UR4, R208 ;  /* 0x00000004111c7c25 */ /* 0x000fe2000f8e00d0 */
[----:B------:R-:W-:-:S02]  /*05d0*/  LEA.HI R113, R8, R111, RZ, 0x5 ;  /* 0x0000006f08717211 */ /* 0x000fc400078f28ff */
[----:B------:R-:W-:Y:S01]  /*05e0*/  SHF.L.U32 R158, R111, 0x1, RZ ;  /* 0x000000016f9e7819 */ /* 0x000fe200000006ff */
[----:B------:R-:W-:Y:S01]  /*05f0*/  IMAD R24, R17, UR5, R24 ;  /* 0x0000000511187c24 */ /* 0x000fe2000f8e0218 */
[----:B------:R-:W-:Y:S01]  /*0600*/  ULDC.64 UR4, c[0x0][0x230] ;  /* 0x00008c0000047ab9 */ /* 0x000fe20000000a00 */
[----:B-1----:R-:W-:Y:S01]  /*0610*/  VIADD R18, R18, 0xffffffe ;  /* 0x0ffffffe12127836 */ /* 0x002fe20000000000 */
[----:B------:R-:W-:Y:S01]  /*0620*/  SHF.R.S32.HI R112, RZ, 0x5, R113 ;  /* 0x00000005ff707819 */ /* 0x000fe20000011471 */
[C---:B------:R-:W-:Y:S01]  /*0630*/  IMAD R22, R21.reuse, UR11, R22 ;  /* 0x0000000b15167c24 */ /* 0x040fe2000f8e0216 */
[----:B------:R-:W-:Y:S01]  /*0640*/  LOP3.LUT R158, R158, 0x6, RZ, 0xc0, !PT ;  /* 0x000000069e9e7812 */ /* 0x000fe200078ec0ff */
[----:B------:R1:W3:Y:S01]  /*0650*/  F2I.FTZ.U32.TRUNC.NTZ R19, R18 ;  /* 0x0000001200137305 */ /* 0x0002e2000021f000 */
[----:B------:R-:W-:-:S04]  /*0660*/  IMAD.WIDE.U32 R26, R21, UR10, R208 ;  /* 0x0000000a151a7c25 */ /* 0x000fc8000f8e00d0 */
[----:B------:R-:W-:Y:S02]  /*0670*/  IMAD.IADD R25, R29, 0x1, R24 ;  /* 0x000000011d197824 */ /* 0x000fe400078e0218 */
[----:B------:R-:W-:Y:S02]  /*0680*/  IMAD.MOV.U32 R24, RZ, RZ, R28 ;  /* 0x000000ffff187224 */ /* 0x000fe400078e001c */
[----:B------:R-:W-:Y:S02]  /*0690*/  IMAD.IADD R23, R27, 0x1, R22 ;  /* 0x000000011b177824 */ /* 0x000fe400078e0216 */
[----:B------:R-:W-:Y:S02]  /*06a0*/  IMAD.MOV.U32 R22, RZ, RZ, R26 ;  /* 0x000000ffff167224 */ /* 0x000fe400078e001a */
[----:B------:R-:W-:Y:S01]  /*06b0*/  IMAD.WIDE.U32 R26, R15, UR6, R24 ;  /* 0x000000060f1a7c25 */ /* 0x000fe2000f8e0018 */
[----:B-1----:R-:W-:-:S03]  /*06c0*/  MOV R18, RZ ;  /* 0x000000ff00127202 */ /* 0x002fc60000000f00 */
[----:B---3--:R-:W-:Y:S02]  /*06d0*/  IMAD.MOV R14, RZ, RZ, -R19 ;  /* 0x000000ffff0e7224 */ /* 0x008fe400078e0a13 */
[----:B------:R-:W-:-:S04]  /*06e0*/  IMAD.WIDE.U32 R28, R17, UR4, R22 ;  /* 0x00000004111c7c25 */ /* 0x000fc8000f8e0016 */
[----:B------:R-:W-:Y:S01]  /*06f0*/  IMAD R5, R14, R11, RZ ;  /* 0x0000000b0e057224 */ /* 0x000fe200078e02ff */
[----:B------:R-:W-:Y:S01]  /*0700*/  LEA.HI R14, R8, R111, RZ, 0x6 ;  /* 0x0000006f080e7211 */ /* 0x000fe200078f30ff */
[----:B------:R-:W-:Y:S02]  /*0710*/  IMAD R115, R112, 0x10, R115 ;  /* 0x0000001070737824 */ /* 0x000fe400078e0273 */
[----:B------:R-:W-:Y:S01]  /*0720*/  IMAD.HI.U32 R5, R19, R5, R18 ;  /* 0x0000000513057227 */ /* 0x000fe200078e0012 */
[----:B------:R-:W-:-:S03]  /*0730*/  IABS R18, R15 ;  /* 0x0000000f00127213 */ /* 0x000fc60000000000 */
[----:B------:R-:W-:Y:S02]  /*0740*/  IMAD.SHL.U32 R14, R14, 0x8, RZ ;  /* 0x000000080e0e7824 */ /* 0x000fe400078e00ff */
[----:B------:R-:W-:-:S03]  /*0750*/  IMAD.HI.U32 R16, R5, R18, RZ ;  /* 0x0000001205107227 */ /* 0x000fc600078e00ff */
[----:B------:R-:W-:Y:S01]  /*0760*/  LOP3.LUT R203, R203, 0x7ffffe00, R14, 0xf8, !PT ;  /* 0x7ffffe00cbcb7812 */ /* 0x000fe200078ef80e */
[----:B------:R-:W-:Y:S01]  /*0770*/  IMAD R5, R21, UR13, R12 ;  /* 0x0000000d15057c24 */ /* 0x000fe2000f8e020c */
[----:B------:R-:W-:Y:S01]  /*0780*/  IADD3 R14, -R16, RZ, RZ ;  /* 0x000000ff100e7210 */ /* 0x000fe20007ffe1ff */
[----:B------:R-:W-:Y:S01]  /*0790*/  IMAD.IADD R19, R111, 0x1, -R0 ;  /* 0x000000016f137824 */ /* 0x000fe200078e0a00 */
[----:B------:R-:W-:Y:S01]  /*07a0*/  SHF.R.S32.HI R12, RZ, 0x1f, R15 ;  /* 0x0000001fff0c7819 */ /* 0x000fe2000001140f */
[----:B------:R-:W-:Y:S01]  /*07b0*/  IMAD.WIDE.U32 R20, R21, UR12, R208 ;  /* 0x0000000c15147c25 */ /* 0x000fe2000f8e00d0 */
[----:B------:R-:W-:Y:S02]  /*07c0*/  USHF.L.U64.HI UR13, UR12, 0x5, UR13 ;  /* 0x000000050c0d7899 */ /* 0x000fe4000801020d */
[----:B------:R-:W-:Y:S01]  /*07d0*/  SHF.R.S32.HI R0, RZ, 0x1f, R19 ;  /* 0x0000001fff007819 */ /* 0x000fe20000011413 */
[----:B------:R-:W-:Y:S01]  /*07e0*/  IMAD R14, R11, R14, R18 ;  /* 0x0000000e0b0e7224 */ /* 0x000fe200078e0212 */
[----:B------:R-:W-:Y:S01]  /*07f0*/  IADD3 R21, R21, R5, RZ ;  /* 0x0000000515157210 */ /* 0x000fe20007ffe0ff */
[----:B------:R-:W-:Y:S01]  /*0800*/  IMAD R12, R12, UR6, RZ ;  /* 0x000000060c0c7c24 */ /* 0x000fe2000f8e02ff */
[----:B------:R-:W-:Y:S01]  /*0810*/  LEA.HI R0, R0, R19, RZ, 0x3 ;  /* 0x0000001300007211 */ /* 0x000fe200078f18ff */
[----:B------:R-:W-:Y:S01]  /*0820*/  IMAD R18, R13, UR4, RZ ;  /* 0x000000040d127c24 */ /* 0x000fe2000f8e02ff */
[----:B------:R-:W-:Y:S01]  /*0830*/  ISETP.GT.U32.AND P0, PT, R11, R14, PT ;  /* 0x0000000e0b00720c */ /* 0x000fe20003f04070 */
[C---:B------:R-:W-:Y:S01]  /*0840*/  IMAD R12, R15.reuse, UR7, R12 ;  /* 0x000000070f0c7c24 */ /* 0x040fe2000f8e020c */
[----:B------:R-:W-:Y:S01]  /*0850*/  LOP3.LUT R15, R15, R10, RZ, 0x3c, !PT ;  /* 0x0000000a0f0f7212 */ /* 0x000fe200078e3cff */
[----:B------:R-:W-:Y:S01]  /*0860*/  IMAD R18, R17, UR5, R18 ;  /* 0x0000000511127c24 */ /* 0x000fe2000f8e0212 */
[----:B------:R-:W-:Y:S01]  /*0870*/  ULDC.64 UR4, c[0x0][0x238] ;  /* 0x00008e0000047ab9 */ /* 0x000fe20000000a00 */
[----:B------:R-:W-:Y:S01]  /*0880*/  IMAD.IADD R27, R27, 0x1, R12 ;  /* 0x000000011b1b7824 */ /* 0x000fe200078e020c */
[----:B------:R-:W-:Y:S01]  /*0890*/  ISETP.GE.AND P1, PT, R15, RZ, PT ;  /* 0x000000ff0f00720c */ /* 0x000fe20003f26270 */
[----:B------:R-:W-:Y:S01]  /*08a0*/  IMAD R22, R13, UR4, RZ ;  /* 0x000000040d167c24 */ /* 0x000fe2000f8e02ff */
[----:B------:R-:W-:Y:S01]  /*08b0*/  ULDC.64 UR6, c[0x0][0x210] ;  /* 0x0000840000067ab9 */ /* 0x000fe20000000a00 */
[----:B------:R-:W-:Y:S01]  /*08c0*/  IMAD.WIDE.U32 R26, R212, UR8, R26 ;  /* 0x00000008d41a7c25 */ /* 0x000fe2000f8e001a */
[C---:B------:R-:W-:Y:S01]  /*08d0*/  LOP3.LUT R24, R0.reuse, 0xfffffff8, RZ, 0xc0, !PT ;  /* 0xfffffff800187812 */ /* 0x040fe200078ec0ff */
[----:B------:R-:W-:Y:S01]  /*08e0*/  USHF.L.U32 UR12, UR12, 0x5, URZ ;  /* 0x000000050c0c7899 */ /* 0x000fe2000800063f */
[----:B------:R-:W-:Y:S01]  /*08f0*/  SHF.L.U32 R109, R0, 0x6, RZ ;  /* 0x00000006006d7819 */ /* 0x000fe200000006ff */
[----:B------:R-:W-:Y:S01]  /*0900*/  IMAD.WIDE.U32 R20, R17, UR4, R20 ;  /* 0x0000000411147c25 */ /* 0x000fe2000f8e0014 */
[-C--:B------:R-:W-:Y:S01]  /*0910*/  @!P0 IADD3 R14, R14, -R11.reuse, RZ ;  /* 0x8000000b0e0e8210 */ /* 0x080fe20007ffe0ff */
[----:B------:R-:W-:Y:S01]  /*0920*/  USHF.L.U32 UR4, UR8, 0x5, URZ ;  /* 0x0000000508047899 */ /* 0x000fe2000800063f */
[----:B------:R-:W-:Y:S01]  /*0930*/  LOP3.LUT R109, R109, 0xfffffe00, RZ, 0xc0, !PT ;  /* 0xfffffe006d6d7812 */ /* 0x000fe200078ec0ff */
[----:B------:R-:W-:Y:S01]  /*0940*/  IMAD R22, R17, UR5, R22 ;  /* 0x0000000511167c24 */ /* 0x000fe2000f8e0216 */
[----:B------:R-:W-:Y:S01]  /*0950*/  ISETP.GE.U32.AND P3, PT, R14, R11, PT ;  /* 0x0000000b0e00720c */ /* 0x000fe20003f66070 */
[----:B------:R-:W-:Y:S01]  /*0960*/  IMAD R11, R213, UR8, RZ ;  /* 0x00000008d50b7c24 */ /* 0x000fe2000f8e02ff */
[----:B------:R-:W-:Y:S01]  /*0970*/  UMOV UR5, 0x400 ;  /* 0x0000040000057882 */ /* 0x000fe20000000000 */
[----:B------:R-:W-:Y:S01]  /*0980*/  @!P0 VIADD R16, R16, 0x1 ;  /* 0x0000000110108836 */ /* 0x000fe20000000000 */
[----:B------:R-:W-:Y:S01]  /*0990*/  LEA R14, P0, R26, UR6, 0x1 ;  /* 0x000000061a0e7c11 */ /* 0x000fe2000f8008ff */
[----:B------:R-:W-:Y:S01]  /*09a0*/  IMAD R11, R212, UR9, R11 ;  /* 0x00000009d40b7c24 */ /* 0x000fe2000f8e020b */
[----:B--2---:R-:W-:Y:S01]  /*09b0*/  ULEA UR5, UR22, UR5, 0x18 ;  /* 0x0000000516057291 */ /* 0x004fe2000f8ec03f */
[----:B------:R-:W-:Y:S01]  /*09c0*/  IMAD.IADD R5, R19, 0x1, -R24 ;  /* 0x0000000113057824 */ /* 0x000fe200078e0a18 */
[----:B------:R-:W-:Y:S01]  /*09d0*/  USHF.L.U64.HI UR22, UR8, 0x5, UR9 ;  /* 0x0000000508167899 */ /* 0x000fe20008010209 */
[----:B------:R-:W-:Y:S01]  /*09e0*/  IMAD.IADD R11, R27, 0x1, R11 ;  /* 0x000000011b0b7824 */ /* 0x000fe200078e020b */
[----:B------:R-:W-:Y:S01]  /*09f0*/  IADD3 R21, R21, R22, RZ ;  /* 0x0000001615157210 */ /* 0x000fe20007ffe0ff */
[----:B------:R-:W-:Y:S01]  /*0a00*/  IMAD.IADD R29, R29, 0x1, R18 ;  /* 0x000000011d1d7824 */ /* 0x000fe200078e0212 */
[----:B------:R-:W-:Y:S01]  /*0a10*/  LEA R203, R203, UR5, 0x1 ;  /* 0x00000005cbcb7c11 */ /* 0x000fe2000f8e08ff */
[----:B------:R-:W-:Y:S01]  /*0a20*/  @P3 VIADD R16, R16, 0x1 ;  /* 0x0000000110103836 */ /* 0x000fe20000000000 */
[----:B------:R-:W-:Y:S01]  /*0a30*/  LEA.HI.X R15, R26, UR7, R11, 0x1, P0 ;  /* 0x000000071a0f7c11 */ /* 0x000fe200080f0c0b */
[----:B------:R-:W-:Y:S01]  /*0a40*/  ULDC.64 UR6, c[0x0][0x260] ;  /* 0x0000980000067ab9 */ /* 0x000fe20000000a00 */
[----:B------:R-:W-:Y:S01]  /*0a50*/  IADD3 R24, P0, R14, UR4, RZ ;  /* 0x000000040e187c10 */ /* 0x000fe2000ff1e0ff */
[----:B------:R-:W-:Y:S01]  /*0a60*/  @!P1 IMAD.MOV R16, RZ, RZ, -R16 ;  /* 0x000000ffff109224 */ /* 0x000fe200078e0a10 */
[----:B------:R-:W-:Y:S01]  /*0a70*/  @!P2 LOP3.LUT R16, RZ, R10, RZ, 0x33, !PT ;  /* 0x0000000aff10a212 */ /* 0x000fe200078e33ff */
[----:B------:R-:W-:Y:S01]  /*0a80*/  @!PT LDS RZ, [RZ] ;  /* 0x00000000fffff984 */ /* 0x000fe20000000800 */
[----:B------:R-:W-:Y:S01]  /*0a90*/  @!PT LDS RZ, [RZ] ;  /* 0x00000000fffff984 */ /* 0x000fe20000000800 */
[----:B------:R-:W-:Y:S01]  /*0aa0*/  @!PT LDS RZ, [RZ] ;  /* 0x00000000fffff984 */ /* 0x000fe20000000800 */
[----:B------:R-:W-:Y:S01]  /*0ab0*/  LDGSTS.E.BYPASS.LTC128B.128 [R203], desc[UR20][R14.64] ;  /* 0x000000000ecb7fae */ /* 0x000fe2000b901d54 */
[----:B------:R-:W-:Y:S01]  /*0ac0*/  IADD3.X R25, R15, UR22, RZ, P0, !PT ;  /* 0x000000160f197c10 */ /* 0x000fe200087fe4ff */
[----:B------:R-:W-:Y:S01]  /*0ad0*/  ULDC.64 UR8, c[0x0][0x218] ;  /* 0x0000860000087ab9 */ /* 0x000fe20000000a00 */
[----:B------:R-:W-:Y:S01]  /*0ae0*/  IADD3 R18, P0, R24, UR4, RZ ;  /* 0x0000000418127c10 */ /* 0x000fe2000ff1e0ff */
[----:B------:R-:W-:Y:S01]  /*0af0*/  IMAD.WIDE.U32 R204, R16, UR6, R28 ;  /* 0x0000000610cc7c25 */ /* 0x000fe2000f8e001c */
[----:B------:R-:W-:Y:S01]  /*0b00*/  SHF.R.S32.HI R10, RZ, 0x1f, R16 ;  /* 0x0000001fff0a7819 */ /* 0x000fe20000011410 */
[----:B------:R1:W-:Y:S01]  /*0b10*/  LDGSTS.E.BYPASS.LTC128B.128 [R203+0x800], desc[UR20][R24.64] ;  /* 0x0080000018cb7fae */ /* 0x0003e2000b901d54 */
[----:B------:R-:W-:Y:S01]  /*0b20*/  IADD3.X R19, R25, UR22, RZ, P0, !PT ;  /* 0x0000001619137c10 */ /* 0x000fe200087fe4ff */
[----:B------:R-:W-:Y:S01]  /*0b30*/  IMAD.MOV.U32 R206, RZ, RZ, R204 ;  /* 0x000000ffffce7224 */ /* 0x000fe200078e00cc */
[----:B------:R-:W-:Y:S01]  /*0b40*/  IADD3 R12, P0, R18, UR4, RZ ;  /* 0x00000004120c7c10 */ /* 0x000fe2000ff1e0ff */
[----:B------:R-:W-:-:S02]  /*0b50*/  IMAD R11, R10, UR6, RZ ;  /* 0x000000060a0b7c24 */ /* 0x000fc4000f8e02ff */
[----:B------:R2:W-:Y:S01]  /*0b60*/  LDGSTS.E.BYPASS.LTC128B.128 [R203+0x1000], desc[UR20][R18.64] ;  /* 0x0100000012cb7fae */ /* 0x0005e2000b901d54 */
[----:B------:R-:W-:Y:S01]  /*0b70*/  IADD3.X R13, R19, UR22, RZ, P0, !PT ;  /* 0x00000016130d7c10 */ /* 0x000fe200087fe4ff */
[----:B------:R-:W-:Y:S01]  /*0b80*/  IMAD R11, R16, UR7, R11 ;  /* 0x00000007100b7c24 */ /* 0x000fe2000f8e020b */
[----:B------:R-:W-:Y:S01]  /*0b90*/  IADD3 R22, P0, R12, UR4, RZ ;  /* 0x000000040c167c10 */ /* 0x000fe2000ff1e0ff */
[----:B------:R-:W-:Y:S01]  /*0ba0*/  ULDC.64 UR6, c[0x0][0x268] ;  /* 0x00009a0000067ab9 */ /* 0x000fe20000000a00 */
[----:B------:R-:W-:Y:S01]  /*0bb0*/  IMAD.SHL.U32 R108, R5, 0x40, RZ ;  /* 0x00000040056c7824 */ /* 0x000fe200078e00ff */
[----:B------:R3:W-:Y:S01]  /*0bc0*/  LDGSTS.E.BYPASS.LTC128B.128 [R203+0x1800], desc[UR20][R12.64] ;  /* 0x018000000ccb7fae */ /* 0x0007e2000b901d54 */
[----:B------:R-:W-:Y:S01]  /*0bd0*/  IADD3.X R23, R13, UR22, RZ, P0, !PT ;  /* 0x000000160d177c10 */ /* 0x000fe200087fe4ff */
[----:B------:R-:W-:Y:S01]  /*0be0*/  IMAD.WIDE.U32 R152, R16, UR6, R20 ;  /* 0x0000000610987c25 */ /* 0x000fe2000f8e0014 */
[----:B------:R-:W-:Y:S02]  /*0bf0*/  IADD3 R26, P0, R22, UR4, RZ ;  /* 0x00000004161a7c10 */ /* 0x000fe4000ff1e0ff */
[----:B------:R-:W-:Y:S01]  /*0c00*/  IADD3 R207, R205, R11, RZ ;  /* 0x0000000bcdcf7210 */ /* 0x000fe20007ffe0ff */
[----:B------:R4:W-:Y:S01]  /*0c10*/  LDGSTS.E.BYPASS.LTC128B.128 [R203+0x2000], desc[UR20][R22.64] ;  /* 0x0200000016cb7fae */ /* 0x0009e2000b901d54 */
[----:B------:R-:W-:Y:S01]  /*0c20*/  IADD3.X R27, R23, UR22, RZ, P0, !PT ;  /* 0x00000016171b7c10 */ /* 0x000fe200087fe4ff */
[----:B------:R-:W-:Y:S01]  /*0c30*/  IMAD.MOV.U32 R154, RZ, RZ, R152 ;  /* 0x000000ffff9a7224 */ /* 0x000fe200078e0098 */
[----:B------:R-:W-:Y:S01]  /*0c40*/  LOP3.LUT R108, R108, 0x1c0, RZ, 0xc0, !PT ;  /* 0x000001c06c6c7812 */ /* 0x000fe200078ec0ff */
[----:B------:R-:W-:-:S02]  /*0c50*/  IMAD.MOV.U32 R0, RZ, RZ, 0x20 ;  /* 0x00000020ff007424 */ /* 0x000fc400078e00ff */
[----:B------:R-:W-:Y:S01]  /*0c60*/  LDGSTS.E.BYPASS.LTC128B.128 [R203+0x2800], desc[UR20][R26.64] ;  /* 0x028000001acb7fae */ /* 0x000fe2000b901d54 */
[----:B-1----:R-:W-:-:S04]  /*0c70*/  IADD3 R24, P0, R26, UR4, RZ ;  /* 0x000000041a187c10 */ /* 0x002fc8000ff1e0ff */
[----:B------:R-:W-:Y:S01]  /*0c80*/  IADD3.X R25, R27, UR22, RZ, P0, !PT ;  /* 0x000000161b197c10 */ /* 0x000fe200087fe4ff */
[----:B--2---:R-:W-:Y:S01]  /*0c90*/  IMAD.WIDE.U32 R18, R137, UR19, R206 ;  /* 0x0000001389127c25 */ /* 0x004fe2000f8e00ce */
[----:B------:R-:W-:Y:S01]  /*0ca0*/  IADD3 R14, P1, R24, UR4, RZ ;  /* 0x00000004180e7c10 */ /* 0x000fe2000ff3e0ff */
[----:B------:R-:W-:Y:S02]  /*0cb0*/  UIADD3 UR4, UR5, 0x4000, URZ ;  /* 0x0000400005047890 */ /* 0x000fe4000fffe03f */
[----:B------:R-:W-:Y:S01]  /*0cc0*/  LDGSTS.E.BYPASS.LTC128B.128 [R203+0x3000], desc[UR20][R24.64] ;  /* 0x0300000018cb7fae */ /* 0x000fe2000b901d54 */
[----:B------:R-:W-:Y:S01]  /*0cd0*/  IMAD.IADD R9, R19, 0x1, R9 ;  /* 0x0000000113097824 */ /* 0x000fe200078e0209 */
[----:B------:R-:W-:Y:S01]  /*0ce0*/  IADD3.X R15, R25, UR22, RZ, P1, !PT ;  /* 0x00000016190f7c10 */ /* 0x000fe20008ffe4ff */
[----:B------:R-:W-:Y:S01]  /*0cf0*/  USHF.L.U64.HI UR22, UR10, 0x5, UR11 ;  /* 0x000000050a167899 */ /* 0x000fe2000801020b */
[C---:B---3--:R-:W-:Y:S02]  /*0d00*/  LEA R12, P0, R18.reuse, UR8, 0x1 ;  /* 0x00000008120c7c11 */ /* 0x048fe4000f8008ff */
[----:B------:R-:W-:Y:S01]  /*0d10*/  LOP3.LUT P1, RZ, R5, 0x2, RZ, 0xc0, !PT ;  /* 0x0000000205ff7812 */ /* 0x000fe2000782c0ff */
[----:B------:R1:W-:Y:S01]  /*0d20*/  LDGSTS.E.BYPASS.LTC128B.128 [R203+0x3800], desc[UR20][R14.64] ;  /* 0x038000000ecb7fae */ /* 0x0003e2000b901d54 */
[----:B------:R-:W-:Y:S01]  /*0d30*/  LEA.HI.X R13, R18, UR9, R9, 0x1, P0 ;  /* 0x00000009120d7c11 */ /* 0x000fe200080f0c09 */
[----:B------:R-:W-:Y:S01]  /*0d40*/  IMAD R9, R10, UR6, RZ ;  /* 0x000000060a097c24 */ /* 0x000fe2000f8e02ff */
[----:B----4-:R-:W-:-:S02]  /*0d50*/  IADD3 R22, P0, R12, UR23, RZ ;  /* 0x000000170c167c10 */ /* 0x010fc4000ff1e0ff */
[----:B------:R-:W-:Y:S01]  /*0d60*/  SHF.L.U32 R10, R6, 0x6, RZ ;  /* 0x00000006060a7819 */ /* 0x000fe200000006ff */
[----:B------:R-:W-:Y:S01]  /*0d70*/  IMAD R9, R16, UR7, R9 ;  /* 0x0000000710097c24 */ /* 0x000fe2000f8e0209 */
[----:B------:R-:W-:Y:S01]  /*0d80*/  IADD3.X R23, R13, UR22, RZ, P0, !PT ;  /* 0x000000160d177c10 */ /* 0x000fe200087fe4ff */
[----:B------:R2:W-:Y:S01]  /*0d90*/  LDGSTS.E.BYPASS.LTC128B.128 [R203+0x4000], desc[UR20][R12.64] ;  /* 0x040000000ccb7fae */ /* 0x0005e2000b901d54 */
[----:B------:R-:W-:Y:S01]  /*0da0*/  IADD3 R18, P0, R22, UR23, RZ ;  /* 0x0000001716127c10 */ /* 0x000fe2000ff1e0ff */
[----:B------:R-:W-:Y:S01]  /*0db0*/  IMAD.IADD R155, R153, 0x1, R9 ;  /* 0x00000001999b7824 */ /* 0x000fe200078e0209 */
[----:B------:R-:W-:Y:S01]  /*0dc0*/  LOP3.LUT R10, R10, 0x1c0, RZ, 0xc0, !PT ;  /* 0x000001c00a0a7812 */ /* 0x000fe200078ec0ff */
[----:B------:R-:W-:Y:S01]  /*0dd0*/  LDGSTS.E.BYPASS.LTC128B.128 [R203+0x4800], desc[UR20][R22.64] ;  /* 0x0480000016cb7fae */ /* 0x000fe2000b901d54 */
[----:B------:R-:W-:Y:S01]  /*0de0*/  IADD3.X R19, R23, UR22, RZ, P0, !PT ;  /* 0x0000001617137c10 */ /* 0x000fe200087fe4ff */
[----:B------:R-:W-:Y:S01]  /*0df0*/  ULDC.64 UR6, c[0x0][0x220] ;  /* 0x0000880000067ab9 */ /* 0x000fe20000000a00 */
[----:B------:R-:W-:Y:S01]  /*0e00*/  IADD3 R16, P0, R18, UR23, RZ ;  /* 0x0000001712107c10 */ /* 0x000fe2000ff1e0ff */
[----:B------:R-:W-:-:S02]  /*0e10*/  IMAD.SHL.U32 R9, R2, 0x8, RZ ;  /* 0x0000000802097824 */ /* 0x000fc400078e00ff */
[----:B------:R-:W-:Y:S01]  /*0e20*/  LDGSTS.E.BYPASS.LTC128B.128 [R203+0x5000], desc[UR20][R18.64] ;  /* 0x0500000012cb7fae */ /* 0x000fe2000b901d54 */
[----:B------:R-:W-:Y:S02]  /*0e30*/  IADD3.X R17, R19, UR22, RZ, P0, !PT ;  /* 0x0000001613117c10 */ /* 0x000fe400087fe4ff */
[----:B------:R-:W-:Y:S02]  /*0e40*/  LOP3.LUT R9, R108, 0x8, R9, 0xf8, !PT ;  /* 0x000000086c097812 */ /* 0x000fe400078ef809 */
[----:B------:R-:W-:Y:S01]  /*0e50*/  SHF.R.U32.HI R108, RZ, 0x3, R108 ;  /* 0x00000003ff6c7819 */ /* 0x000fe2000001166c */
[----:B------:R3:W-:Y:S01]  /*0e60*/  LDGSTS.E.BYPASS.LTC128B.128 [R203+0x5800], desc[UR20][R16.64] ;  /* 0x0580000010cb7fae */ /* 0x0007e2000b901d54 */
[----:B-1----:R-:W-:-:S03]  /*0e70*/  IMAD.WIDE.U32 R14, R137, UR15, R154 ;  /* 0x0000000f890e7c25 */ /* 0x002fc6000f8e009a */
[----:B------:R-:W0:Y:S01]  /*0e80*/  LDGDEPBAR ;  /* 0x00000000000079af */ /* 0x000e220000000000 */
[----:B------:R-:W-:Y:S02]  /*0e90*/  LOP3.LUT R108, R9, R108, RZ, 0x3c, !PT ;  /* 0x0000006c096c7212 */ /* 0x000fe400078e3cff */
[----:B------:R-:W-:Y:S02]  /*0ea0*/  IADD3 R4, R15, R4, RZ ;  /* 0x000000040f047210 */ /* 0x000fe40007ffe0ff */
[----:B--2---:R-:W-:Y:S02]  /*0eb0*/  LOP3.LUT R12, R10, 0x8, R7, 0xf8, !PT ;  /* 0x000000080a0c7812 */ /* 0x004fe400078ef807 */
[----:B------:R-:W-:Y:S02]  /*0ec0*/  SHF.R.U32.HI R7, RZ, 0x3, R10 ;  /* 0x00000003ff077819 */ /* 0x000fe4000001160a */
[----:B------:R-:W-:Y:S02]  /*0ed0*/  LEA R10, P0, R14, UR6, 0x1 ;  /* 0x000000060e0a7c11 */ /* 0x000fe4000f8008ff */
[----:B------:R-:W-:-:S02]  /*0ee0*/  LOP3.LUT R7, R12, R7, RZ, 0x3c, !PT ;  /* 0x000000070c077212 */ /* 0x000fc400078e3cff */
[----:B------:R-:W-:-:S03]  /*0ef0*/  LEA.HI.X R11, R14, UR7, R4, 0x1, P0 ;  /* 0x000000070e0b7c11 */ /* 0x000fc600080f0c04 */
[----:B------:R-:W-:Y:S02]  /*0f00*/  IMAD R2, R2, 0x200, R7 ;  /* 0x0000020002027824 */ /* 0x000fe400078e0207 */
[----:B------:R-:W-:Y:S01]  /*0f10*/  IMAD R7, R112, 0x400, R109 ;  /* 0x0000040070077824 */ /* 0x000fe200078e026d */
[----:B---3--:R-:W-:Y:S01]  /*0f20*/  IADD3 R16, P0, R10, UR12, RZ ;  /* 0x0000000c0a107c10 */ /* 0x008fe2000ff1e0ff */
[----:B------:R-:W-:-:S04]  /*0f30*/  DEPBAR.LE SB0, 0x0 ;  /* 0x000080000000791a */ /* 0x000fc80000000000 */
[----:B------:R-:W-:Y:S01]  /*0f40*/  BAR.SYNC.DEFER_BLOCKING 0x0 ;  /* 0x0000000000007b1d */ /* 0x000fe20000010000 */
[----:B------:R-:W-:Y:S02]  /*0f50*/  IADD3.X R17, R11, UR13, RZ, P0, !PT ;  /* 0x0000000d0b117c10 */ /* 0x000fe400087fe4ff */
[----:B------:R-:W-:Y:S02]  /*0f60*/  IADD3 R8, P0, R16, UR12, RZ ;  /* 0x0000000c10087c10 */ /* 0x000fe4000ff1e0ff */
[----:B------:R-:W-:Y:S02]  /*0f70*/  IADD3 R202, R7, R108, RZ ;  /* 0x0000006c07ca7210 */ /* 0x000fe40007ffe0ff */
[----:B------:R-:W-:Y:S02]  /*0f80*/  IADD3.X R9, R17, UR13, RZ, P0, !PT ;  /* 0x0000000d11097c10 */ /* 0x000fe400087fe4ff */
[----:B------:R-:W-:Y:S02]  /*0f90*/  IADD3 R18, P0, R8, UR12, RZ ;  /* 0x0000000c08127c10 */ /* 0x000fe4000ff1e0ff */
[----:B------:R-:W-:-:S02]  /*0fa0*/  LEA R56, R2, UR5, 0x1 ;  /* 0x0000000502387c11 */ /* 0x000fc4000f8e08ff */
[----:B------:R-:W-:Y:S02]  /*0fb0*/  IADD3.X R19, R9, UR13, RZ, P0, !PT ;  /* 0x0000000d09137c10 */ /* 0x000fe400087fe4ff */
[----:B------:R-:W-:Y:S02]  /*0fc0*/  LEA R202, R202, UR5, 0x1 ;  /* 0x00000005caca7c11 */ /* 0x000fe4000f8e08ff */
[----:B------:R-:W-:Y:S02]  /*0fd0*/  LOP3.LUT P0, RZ, R6, 0x2, RZ, 0xc0, !PT ;  /* 0x0000000206ff7812 */ /* 0x000fe4000780c0ff */
[----:B------:R-:W-:Y:S01]  /*0fe0*/  LEA R201, R2, UR4, 0x1 ;  /* 0x0000000402c97c11 */ /* 0x000fe2000f8e08ff */
[----:B------:R-:W-:Y:S01]  /*0ff0*/  IMAD.MOV.U32 R2, RZ, RZ, 0x40 ;  /* 0x00000040ff027424 */ /* 0x000fe200078e00ff */
[C---:B------:R-:W-:Y:S01]  /*1000*/  SEL R4, R0.reuse, 0xffffffe0, !P0 ;  /* 0xffffffe000047807 */ /* 0x040fe20004000000 */
[----:B------:R-:W-:Y:S01]  /*1010*/  ULDC UR4, c[0x0][0x39c] ;  /* 0x0000e70000047ab9 */ /* 0x000fe20000000800 */
[----:B------:R-:W-:Y:S01]  /*1020*/  SEL R0, R0, 0xffffffe0, !P1 ;  /* 0xffffffe000007807 */ /* 0x000fe20004800000 */
[----:B------:R-:W-:Y:S01]  /*1030*/  @!PT LDS RZ, [RZ] ;  /* 0x00000000fffff984 */ /* 0x000fe20000000800 */
[----:B------:R-:W-:Y:S01]  /*1040*/  @!PT LDS RZ, [RZ] ;  /* 0x00000000fffff984 */ /* 0x000fe20000000800 */
[----:B------:R-:W-:Y:S01]  /*1050*/  @!PT LDS RZ, [RZ] ;  /* 0x00000000fffff984 */ /* 0x000fe20000000800 */
[----:B------:R-:W-:Y:S01]  /*1060*/  LDGSTS.E.BYPASS.LTC128B.128 [R203+0x6000], desc[UR20][R10.64] ;  /* 0x060000000acb7fae */ /* 0x000fe2000b901d54 */
[C---:B------:R-:W-:Y:S01]  /*1070*/  IADD3 R199, R201.reuse, R4, RZ ;  /* 0x00000004c9c77210 */ /* 0x040fe20007ffe0ff */
[----:B------:R-:W-:Y:S01]  /*1080*/  VIADD R197, R201, 0x40 ;  /* 0x00000040c9c57836 */ /* 0x000fe20000000000 */
[----:B------:R-:W-:Y:S01]  /*1090*/  LOP3.LUT P0, RZ, R6, 0x4, RZ, 0xc0, !PT ;  /* 0x0000000406ff7812 */ /* 0x000fe2000780c0ff */
[----:B------:R-:W-:Y:S01]  /*10a0*/  LDGSTS.E.BYPASS.LTC128B.128 [R203+0x6800], desc[UR20][R16.64] ;  /* 0x0680000010cb7fae */ /* 0x000fe2000b901d54 */
[----:B------:R-:W-:Y:S01]  /*10b0*/  IMAD.IADD R200, R202, 0x1, R0 ;  /* 0x00000001cac87824 */ /* 0x000fe200078e0200 */
[----:B------:R-:W-:-:S02]  /*10c0*/  LOP3.LUT P1, RZ, R5, 0x4, RZ, 0xc0, !PT ;  /* 0x0000000405ff7812 */ /* 0x000fc4000782c0ff */
[----:B------:R-:W-:Y:S02]  /*10d0*/  LDGSTS.E.BYPASS.LTC128B.128 [R203+0x7000], desc[UR20][R8.64] ;  /* 0x0700000008cb7fae */ /* 0x000fe4000b901d54 */
[----:B------:R-:W-:Y:S02]  /*10e0*/  SEL R2, R2, 0xffffffc0, !P1 ;  /* 0xffffffc002027807 */ /* 0x000fe40004800000 */
[----:B------:R1:W-:Y:S03]  /*10f0*/  LDGSTS.E.BYPASS.LTC128B.128 [R203+0x7800], desc[UR20][R18.64] ;  /* 0x0780000012cb7fae */ /* 0x0003e6000b901d54 */
[----:B------:R-:W-:Y:S01]  /*1100*/  IMAD.IADD R198, R202, 0x1, R2 ;  /* 0x00000001cac67824 */ /* 0x000fe200078e0202 */
[----:B------:R-:W-:Y:S01]  /*1110*/  LDSM.16.M88.4 R12, [R202] ;  /* 0x00000000ca0c783b */ /* 0x000fe20000000200 */
[----:B------:R-:W-:Y:S02]  /*1120*/  @P0 IADD3 R197, R201, -0x40, RZ ;  /* 0xffffffc0c9c50810 */ /* 0x000fe40007ffe0ff */
[----:B------:R-:W-:Y:S01]  /*1130*/  ISETP.NE.AND P0, PT, R3, 0x1, PT ;  /* 0x000000010300780c */ /* 0x000fe20003f05270 */
[----:B------:R-:W2:Y:S01]  /*1140*/  LDSM.16.M88.4 R36, [R56+0x4000] ;  /* 0x004000003824783b */ /* 0x000ea20000000200 */
[----:B------:R-:W-:Y:S01]  /*1150*/  IADD3 R196, R0, R198, RZ ;  /* 0x000000c600c47210 */ /* 0x000fe20007ffe0ff */
[----:B------:R-:W-:-:S02]  /*1160*/  IMAD.IADD R188, R4, 0x1, R197 ;  /* 0x0000000104bc7824 */ /* 0x000fc400078e02c5 */
[----:B------:R-:W3:Y:S04]  /*1170*/  LDSM.16.M88.4 R48, [R202+0x2000] ;  /* 0x00200000ca30783b */ /* 0x000ee80000000200 */
[----:B------:R-:W-:Y:S04]  /*1180*/  LDSM.16.M88.4 R28, [R200] ;  /* 0x00000000c81c783b */ /* 0x000fe80000000200 */
[----:B------:R-:W4:Y:S04]  /*1190*/  LDSM.16.M88.4 R52, [R199] ;  /* 0x00000000c734783b */ /* 0x000f280000000200 */
[----:B------:R-:W5:Y:S04]  /*11a0*/  LDSM.16.M88.4 R24, [R200+0x2000] ;  /* 0x00200000c818783b */ /* 0x000f680000000200 */
[----:B------:R-:W-:Y:S04]  /*11b0*/  LDSM.16.M88.4 R44, [R197] ;  /* 0x00000000c52c783b */ /* 0x000fe80000000200 */
[----:B------:R-:W5:Y:S04]  /*11c0*/  LDSM.16.M88.4 R20, [R198] ;  /* 0x00000000c614783b */ /* 0x000f680000000200 */
[----:B-1----:R-:W1:Y:S04]  /*11d0*/  LDSM.16.M88.4 R16, [R198+0x2000] ;  /* 0x00200000c610783b */ /* 0x002e680000000200 */
[----:B------:R-:W1:Y:S04]  /*11e0*/  LDSM.16.M88.4 R76, [R56+0x4800] ;  /* 0x00480000384c783b */ /* 0x000e680000000200 */
[----:B------:R-:W-:Y:S01]  /*11f0*/  LDSM.16.M88.4 R104, [R188] ;  /* 0x00000000bc68783b */ /* 0x000fe20000000200 */
[-C--:B--2---:R-:W-:Y:S03]  /*1200*/  HMMA.16816.F32.BF16 R100, R12, R36.reuse, RZ ;  /* 0x000000240c64723c */ /* 0x084fe600000418ff */
[----:B------:R-:W2:Y:S04]  /*1210*/  LDSM.16.M88.4 R4, [R196] ;  /* 0x00000000c404783b */ /* 0x000ea80000000200 */
[----:B------:R-:W2:Y:S01]  /*1220*/  LDSM.16.M88.4 R8, [R196+0x2000] ;  /* 0x00200000c408783b */ /* 0x000ea20000000200 */
[C---:B---3--:R-:W-:Y:S03]  /*1230*/  HMMA.16816.F32.BF16 R32, R48.reuse, R36, RZ ;  /* 0x000000243020723c */ /* 0x048fe600000418ff */
[----:B------:R-:W3:Y:S03]  /*1240*/  LDSM.16.M88.4 R92, [R199+0x800] ;  /* 0x00080000c75c783b */ /* 0x000ee60000000200 */
[-C--:B------:R-:W-:Y:S01]  /*1250*/  HMMA.16816.F32.BF16 R40, R48, R38.reuse, RZ ;  /* 0x000000263028723c */ /* 0x080fe200000418ff */
[----:B------:R-:W3:Y:S04]  /*1260*/  LDSM.16.M88.4 R60, [R56+0x5000] ;  /* 0x00500000383c783b */ /* 0x000ee80000000200 */
[----:B------:R-:W3:Y:S01]  /*1270*/  LDSM.16.M88.4 R96, [R56+0x5800] ;  /* 0x005800003860783b */ /* 0x000ee20000000200 */
[----:B------:R-:W-:Y:S03]  /*1280*/  HMMA.16816.F32.BF16 R36, R12, R38, RZ ;  /* 0x000000260c24723c */ /* 0x000fe600000418ff */
[----:B------:R-:W0:Y:S03]  /*1290*/  LDGDEPBAR ;  /* 0x00000000000079af */ /* 0x000e260000000000 */
[-C--:B----4-:R-:W-:Y:S06]  /*12a0*/  HMMA.16816.F32.BF16 R100, R28, R52.reuse, R100 ;  /* 0x000000341c64723c */ /* 0x090fec0000041864 */
[C---:B-----5:R-:W-:Y:S06]  /*12b0*/  HMMA.16816.F32.BF16 R32, R24.reuse, R52, R32 ;  /* 0x000000341820723c */ /* 0x060fec0000041820 */
[-C--:B------:R-:W-:Y:S06]  /*12c0*/  HMMA.16816.F32.BF16 R40, R24, R54.reuse, R40 ;  /* 0x000000361828723c */ /* 0x080fec0000041828 */
[----:B------:R-:W-:Y:S06]  /*12d0*/  HMMA.16816.F32.BF16 R36, R28, R54, R36 ;  /* 0x000000361c24723c */ /* 0x000fec0000041824 */
[-C--:B------:R-:W-:Y:S06]  /*12e0*/  HMMA.16816.F32.BF16 R100, R20, R44.reuse, R100 ;  /* 0x0000002c1464723c */ /* 0x080fec0000041864 */
[----:B-1----:R-:W-:Y:S06]  /*12f0*/  HMMA.16816.F32.BF16 R32, R16, R44, R32 ;  /* 0x0000002c1020723c */ /* 0x002fec0000041820 */
[-C--:B------:R-:W-:Y:S06]  /*1300*/  HMMA.16816.F32.BF16 R84, R48, R76.reuse, RZ ;  /* 0x0000004c3054723c */ /* 0x080fec00000418ff */
[----:B------:R-:W-:Y:S06]  /*1310*/  HMMA.16816.F32.BF16 R88, R12, R76, RZ ;  /* 0x0000004c0c58723c */ /* 0x000fec00000418ff */
[----:B--2---:R-:W-:Y:S06]  /*1320*/  HMMA.16816.F32.BF16 R100, R4, R104, R100 ;  /* 0x000000680464723c */ /* 0x004fec0000041864 */
[-C--:B------:R-:W-:Y:S06]  /*1330*/  HMMA.16816.F32.BF16 R40, R16, R46.reuse, R40 ;  /* 0x0000002e1028723c */ /* 0x080fec0000041828 */
[----:B------:R-:W-:Y:S01]  /*1340*/  HMMA.16816.F32.BF16 R36, R20, R46, R36 ;  /* 0x0000002e1424723c */ /* 0x000fe20000041824 */
[----:B------:R-:W1:Y:S05]  /*1350*/  LDSM.16.M88.4 R44, [R197+0x800] ;  /* 0x00080000c52c783b */ /* 0x000e6a0000000200 */
[----:B------:R-:W-:Y:S06]  /*1360*/  HMMA.16816.F32.BF16 R32, R8, R104, R32 ;  /* 0x000000680820723c */ /* 0x000fec0000041820 */
[-C--:B---3--:R-:W-:Y:S01]  /*1370*/  HMMA.16816.F32.BF16 R88, R28, R92.reuse, R88 ;  /* 0x0000005c1c58723c */ /* 0x088fe20000041858 */
[----:B------:R-:W-:Y:S01]  /*1380*/  FMUL.FTZ R100, R100, UR4 ;  /* 0x0000000464647c20 */ /* 0x000fe20008410000 */
[----:B------:R-:W-:Y:S01]  /*1390*/  FMUL.FTZ R101, R101, UR4 ;  /* 0x0000000465657c20 */ /* 0x000fe20008410000 */
[----:B------:R-:W-:Y:S01]  /*13a0*/  FMUL.FTZ R102, R102, UR4 ;  /* 0x0000000466667c20 */ /* 0x000fe20008410000 */
[----:B------:R-:W-:Y:S01]  /*13b0*/  FMUL.FTZ R116, R103, UR4 ;  /* 0x0000000467747c20 */ /* 0x000fe20008410000 */
[----:B------:R-:W2:Y:S01]  /*13c0*/  MUFU.TANH R105, R100 ;  /* 0x0000006400697308 */ /* 0x000ea20000002400 */
[----:B------:R-:W-:Y:S06]  /*13d0*/  HMMA.16816.F32.BF16 R84, R24, R92, R84 ;  /* 0x0000005c1854723c */ /* 0x000fec0000041854 */
[C---:B------:R-:W-:Y:S01]  /*13e0*/  HMMA.16816.F32.BF16 R68, R48.reuse, R60, RZ ;  /* 0x0000003c3044723c */ /* 0x040fe200000418ff */
[----:B------:R-:W3:Y:S05]  /*13f0*/  MUFU.TANH R114, R101 ;  /* 0x0000006500727308 */ /* 0x000eea0000002400 */
[C---:B------:R-:W-:Y:S01]  /*1400*/  HMMA.16816.F32.BF16 R80, R48.reuse, R78, RZ ;  /* 0x0000004e3050723c */ /* 0x040fe200000418ff */
[----:B------:R-:W-:Y:S01]  /*1410*/  FMUL.FTZ R32, R32, UR4 ;  /* 0x0000000420207c20 */ /* 0x000fe20008410000 */
[----:B------:R-:W-:Y:S01]  /*1420*/  FMUL.FTZ R33, R33, UR4 ;  /* 0x0000000421217c20 */ /* 0x000fe20008410000 */
[----:B------:R4:W1:Y:S01]  /*1430*/  MUFU.TANH R104, R102 ;  /* 0x0000006600687308 */ /* 0x0008620000002400 */
[----:B------:R-:W-:Y:S01]  /*1440*/  FMUL.FTZ R34, R34, UR4 ;  /* 0x0000000422227c20 */ /* 0x000fe20008410000 */
[----:B------:R-:W-:Y:S01]  /*1450*/  FMUL.FTZ R35, R35, UR4 ;  /* 0x0000000423237c20 */ /* 0x000fe20008410000 */
[----:B------:R-:W-:Y:S05]  /*1460*/  HMMA.16816.F32.BF16 R64, R48, R62, RZ ;  /* 0x0000003e3040723c */ /* 0x000fea00000418ff */
[----:B------:R-:W1:Y:S01]  /*1470*/  MUFU.TANH R117, R32 ;  /* 0x0000002000757308 */ /* 0x000e620000002400 */
[----:B------:R-:W-:Y:S06]  /*1480*/  HMMA.16816.F32.BF16 R72, R12, R60, RZ ;  /* 0x0000003c0c48723c */ /* 0x000fec00000418ff */
[----:B------:R-:W-:Y:S01]  /*1490*/  HMMA.16816.F32.BF16 R52, R48, R96, RZ ;  /* 0x000000603034723c */ /* 0x000fe200000418ff */
[----:B------:R-:W1:Y:S01]  /*14a0*/  MUFU.TANH R118, R33 ;  /* 0x0000002100767308 */ /* 0x000e620000002400 */
[----:B----4-:R-:W-:Y:S04]  /*14b0*/  LDSM.16.M88.4 R100, [R199+0x1000] ;  /* 0x00100000c764783b */ /* 0x010fe80000000200 */
[C---:B------:R-:W-:Y:S03]  /*14c0*/  HMMA.16816.F32.BF16 R76, R12.reuse, R78, RZ ;  /* 0x0000004e0c4c723c */ /* 0x040fe600000418ff */
[----:B------:R-:W4:Y:S03]  /*14d0*/  MUFU.TANH R92, R34 ;  /* 0x00000022005c7308 */ /* 0x000f260000002400 */
[C---:B------:R-:W-:Y:S05]  /*14e0*/  HMMA.16816.F32.BF16 R60, R12.reuse, R62, RZ ;  /* 0x0000003e0c3c723c */ /* 0x040fea00000418ff */
[----:B------:R5:W1:Y:S01]  /*14f0*/  MUFU.TANH R93, R35 ;  /* 0x00000023005d7308 */ /* 0x000a620000002400 */
[----:B------:R-:W-:Y:S06]  /*1500*/  HMMA.16816.F32.BF16 R56, R12, R96, RZ ;  /* 0x000000600c38723c */ /* 0x000fec00000418ff */
[-C--:B------:R-:W-:Y:S01]  /*1510*/  HMMA.16816.F32.BF16 R48, R48, R98.reuse, RZ ;  /* 0x000000623030723c */ /* 0x080fe200000418ff */
[----:B------:R-:W1:Y:S05]  /*1520*/  MUFU.TANH R116, R116 ;  /* 0x0000007400747308 */ /* 0x000e6a0000002400 */
[----:B------:R-:W-:Y:S01]  /*1530*/  HMMA.16816.F32.BF16 R12, R12, R98, RZ ;  /* 0x000000620c0c723c */ /* 0x000fe200000418ff */
[----:B------:R-:W2:Y:S04]  /*1540*/  LDSM.16.M88.4 R96, [R188+0x800] ;  /* 0x00080000bc60783b */ /* 0x000ea80000000200 */
[----:B-----5:R-:W5:Y:S01]  /*1550*/  LDSM.16.M88.4 R32, [R199+0x1800] ;  /* 0x00180000c720783b */ /* 0x020f620000000200 */
[-C--:B------:R-:W-:Y:S06]  /*1560*/  HMMA.16816.F32.BF16 R36, R4, R106.reuse, R36 ;  /* 0x0000006a0424723c */ /* 0x080fec0000041824 */
[----:B------:R-:W-:Y:S06]  /*1570*/  HMMA.16816.F32.BF16 R40, R8, R106, R40 ;  /* 0x0000006a0828723c */ /* 0x000fec0000041828 */
[-C--:B-1----:R-:W-:Y:S06]  /*1580*/  HMMA.16816.F32.BF16 R88, R20, R44.reuse, R88 ;  /* 0x0000002c1458723c */ /* 0x082fec0000041858 */
[----:B------:R-:W-:Y:S06]  /*1590*/  HMMA.16816.F32.BF16 R84, R16, R44, R84 ;  /* 0x0000002c1054723c */ /* 0x000fec0000041854 */
[----:B------:R-:W-:Y:S01]  /*15a0*/  FMUL.FTZ R36, R36, UR4 ;  /* 0x0000000424247c20 */ /* 0x000fe20008410000 */
[----:B------:R-:W-:Y:S01]  /*15b0*/  FMUL.FTZ R37, R37, UR4 ;  /* 0x0000000425257c20 */ /* 0x000fe20008410000 */
[----:B------:R-:W-:Y:S01]  /*15c0*/  FMUL.FTZ R38, R38, UR4 ;  /* 0x0000000426267c20 */ /* 0x000fe20008410000 */
[----:B------:R-:W-:Y:S01]  /*15d0*/  FMUL.FTZ R39, R39, UR4 ;  /* 0x0000000427277c20 */ /* 0x000fe20008410000 */
[-C--:B------:R-:W-:Y:S01]  /*15e0*/  HMMA.16816.F32.BF16 R80, R24, R94.reuse, R80 ;  /* 0x0000005e1850723c */ /* 0x080fe20000041850 */
[----:B------:R-:W1:Y:S01]  /*15f0*/  MUFU.TANH R106, R36 ;  /* 0x00000024006a7308 */ /* 0x000e620000002400 */
[----:B------:R-:W-:Y:S01]  /*1600*/  FMUL.FTZ R40, R40, UR4 ;  /* 0x0000000428287c20 */ /* 0x000fe20008410000 */
[----:B------:R-:W-:Y:S01]  /*1610*/  FMUL.FTZ R41, R41, UR4 ;  /* 0x0000000429297c20 */ /* 0x000fe20008410000 */
[----:B------:R-:W-:Y:S01]  /*1620*/  FMUL.FTZ R42, R42, UR4 ;  /* 0x000000042a2a7c20 */ /* 0x000fe20008410000 */
[----:B------:R-:W-:Y:S01]  /*1630*/  FMUL.FTZ R43, R43, UR4 ;  /* 0x000000042b2b7c20 */ /* 0x000fe20008410000 */
[----:B------:R-:W-:Y:S03]  /*1640*/  HMMA.16816.F32.BF16 R76, R28, R94, R76 ;  /* 0x0000005e1c4c723c */ /* 0x000fe6000004184c */
[----:B------:R-:W1:Y:S03]  /*1650*/  MUFU.TANH R107, R37 ;  /* 0x00000025006b7308 */ /* 0x000e660000002400 */
[----:B--2---:R-:W-:Y:S05]  /*1660*/  HMMA.16816.F32.BF16 R88, R4, R96, R88 ;  /* 0x000000600458723c */ /* 0x004fea0000041858 */
[----:B------:R-:W2:Y:S01]  /*1670*/  MUFU.TANH R94, R38 ;  /* 0x00000026005e7308 */ /* 0x000ea20000002400 */
[-C--:B------:R-:W-:Y:S06]  /*1680*/  HMMA.16816.F32.BF16 R72, R28, R100.reuse, R72 ;  /* 0x000000641c48723c */ /* 0x080fec0000041848 */
[----:B------:R-:W-:Y:S01]  /*1690*/  HMMA.16816.F32.BF16 R68, R24, R100, R68 ;  /* 0x000000641844723c */ /* 0x000fe20000041844 */
[----:B------:R3:W1:Y:S05]  /*16a0*/  MUFU.TANH R44, R39 ;  /* 0x00000027002c7308 */ /* 0x00066a0000002400 */
[----:B------:R-:W-:Y:S03]  /*16b0*/  HMMA.16816.F32.BF16 R84, R8, R96, R84 ;  /* 0x000000600854723c */ /* 0x000fe60000041854 */
[----:B------:R-:W1:Y:S03]  /*16c0*/  MUFU.TANH R45, R40 ;  /* 0x00000028002d7308 */ /* 0x000e660000002400 */
[----:B-----5:R-:W-:Y:S01]  /*16d0*/  HMMA.16816.F32.BF16 R52, R24, R32, R52 ;  /* 0x000000201834723c */ /* 0x020fe20000041834 */
[----:B------:R-:W-:-:S04]  /*16e0*/  FMUL.FTZ R88, R88, UR4 ;  /* 0x0000000458587c20 */ /* 0x000fc80008410000 */
[----:B------:R-:W1:Y:S01]  /*16f0*/  MUFU.TANH R95, R41 ;  /* 0x00000029005f7308 */ /* 0x000e620000002400 */
[----:B---3--:R-:W3:Y:S01]  /*1700*/  LDSM.16.M88.4 R36, [R197+0x1000] ;  /* 0x00100000c524783b */ /* 0x008ee20000000200 */
[C---:B------:R-:W-:Y:S06]  /*1710*/  HMMA.16816.F32.BF16 R64, R24.reuse, R102, R64 ;  /* 0x000000661840723c */ /* 0x040fec0000041840 */
[----:B------:R-:W1:Y:S01]  /*1720*/  MUFU.TANH R100, R42 ;  /* 0x0000002a00647308 */ /* 0x000e620000002400 */
[----:B------:R-:W-:Y:S01]  /*1730*/  HMMA.16816.F32.BF16 R48, R24, R34, R48 ;  /* 0x000000221830723c */ /* 0x000fe20000041830 */
[----:B------:R-:W-:Y:S03]  /*1740*/  LDSM.16.M88.4 R24, [R188+0x1000] ;  /* 0x00100000bc18783b */ /* 0x000fe60000000200 */
[----:B------:R-:W-:Y:S01]  /*1750*/  FMUL.FTZ R84, R84, UR4 ;  /* 0x0000000454547c20 */ /* 0x000fe20008410000 */
[----:B------:R-:W-:Y:S01]  /*1760*/  FMUL.FTZ R85, R85, UR4 ;  /* 0x0000000455557c20 */ /* 0x000fe20008410000 */
[----:B------:R-:W-:Y:S01]  /*1770*/  HMMA.16816.F32.BF16 R60, R28, R102, R60 ;  /* 0x000000661c3c723c */ /* 0x000fe2000004183c */
[----:B------:R5:W1:Y:S05]  /*1780*/  MUFU.TANH R96, R43 ;  /* 0x0000002b00607308 */ /* 0x000a6a0000002400 */
[-C--:B------:R-:W-:Y:S03]  /*1790*/  HMMA.16816.F32.BF16 R76, R20, R46.reuse, R76 ;  /* 0x0000002e144c723c */ /* 0x080fe6000004184c */
[----:B------:R-:W1:Y:S03]  /*17a0*/  MUFU.TANH R88, R88 ;  /* 0x0000005800587308 */ /* 0x000e660000002400 */
[----:B------:R-:W-:Y:S05]  /*17b0*/  HMMA.16816.F32.BF16 R80, R16, R46, R80 ;  /* 0x0000002e1050723c */ /* 0x000fea0000041850 */
[----:B------:R-:W1:Y:S01]  /*17c0*/  MUFU.TANH R84, R84 ;  /* 0x0000005400547308 */ /* 0x000e620000002400 */
[----:B-----5:R-:W5:Y:S01]  /*17d0*/  LDSM.16.M88.4 R40, [R197+0x1800] ;  /* 0x00180000c528783b */ /* 0x020f620000000200 */
[----:B------:R-:W-:Y:S01]  /*17e0*/  HMMA.16816.F32.BF16 R56, R28, R32, R56 ;  /* 0x000000201c38723c */ /* 0x000fe20000041838 */
[----:B------:R-:W-:Y:S01]  /*17f0*/  FMUL.FTZ R46, R89, UR4 ;  /* 0x00000004592e7c20 */ /* 0x000fe20008410000 */
[----:B------:R-:W-:Y:S01]  /*1800*/  FMUL.FTZ R47, R90, UR4 ;  /* 0x000000045a2f7c20 */ /* 0x000fe20008410000 */
[----:B------:R-:W-:-:S03]  /*1810*/  FMUL.FTZ R89, R91, UR4 ;  /* 0x000000045b597c20 */ /* 0x000fc60008410000 */
[----:B------:R-:W-:Y:S01]  /*1820*/  HMMA.16816.F32.BF16 R12, R28, R34, R12 ;  /* 0x000000221c0c723c */ /* 0x000fe2000004180c */
[----:B------:R-:W-:Y:S01]  /*1830*/  FMUL.FTZ R32, R86, UR4 ;  /* 0x0000000456207c20 */ /* 0x000fe20008410000 */
[----:B------:R-:W-:Y:S01]  /*1840*/  FMUL.FTZ R33, R87, UR4 ;  /* 0x0000000457217c20 */ /* 0x000fe20008410000 */
[----:B------:R-:W1:Y:S03]  /*1850*/  MUFU.TANH R46, R46 ;  /* 0x0000002e002e7308 */ /* 0x000e660000002400 */
[----:B---3--:R-:W-:Y:S01]  /*1860*/  HMMA.16816.F32.BF16 R72, R20, R36, R72 ;  /* 0x000000241448723c */ /* 0x008fe20000041848 */
[----:B------:R-:W-:-:S04]  /*1870*/  LOP3.LUT R34, R113, 0xffffffe0, RZ, 0xc0, !PT ;  /* 0xffffffe071227812 */ /* 0x000fc800078ec0ff */
[----:B------:R-:W3:Y:S01]  /*1880*/  MUFU.TANH R47, R47 ;  /* 0x0000002f002f7308 */ /* 0x000ee20000002400 */
[----:B------:R-:W-:Y:S01]  /*1890*/  HMMA.16816.F32.BF16 R68, R16, R36, R68 ;  /* 0x000000241044723c */ /* 0x000fe20000041844 */
[----:B------:R-:W-:-:S05]  /*18a0*/  IMAD.IADD R34, R111, 0x1, -R34 ;  /* 0x000000016f227824 */ /* 0x000fca00078e0a22 */
[-C--:B------:R-:W-:Y:S01]  /*18b0*/  HMMA.16816.F32.BF16 R64, R16, R38.reuse, R64 ;  /* 0x000000261040723c */ /* 0x080fe20000041840 */
[----:B------:R-:W1:Y:S05]  /*18c0*/  MUFU.TANH R89, R89 ;  /* 0x0000005900597308 */ /* 0x000e6a0000002400 */
[----:B------:R-:W-:Y:S03]  /*18d0*/  HMMA.16816.F32.BF16 R60, R20, R38, R60 ;  /* 0x00000026143c723c */ /* 0x000fe6000004183c */
[----:B------:R-:W1:Y:S03]  /*18e0*/  MUFU.TANH R85, R85 ;  /* 0x0000005500557308 */ /* 0x000e660000002400 */
[----:B------:R-:W-:Y:S05]  /*18f0*/  HMMA.16816.F32.BF16 R76, R4, R98, R76 ;  /* 0x00000062044c723c */ /* 0x000fea000004184c */
[----:B------:R-:W1:Y:S01]  /*1900*/  MUFU.TANH R32, R32 ;  /* 0x0000002000207308 */ /* 0x000e620000002400 */
[C---:B-----5:R-:W-:Y:S06]  /*1910*/  HMMA.16816.F32.BF16 R52, R16.reuse, R40, R52 ;  /* 0x000000281034723c */ /* 0x060fec0000041834 */
[----:B------:R-:W-:Y:S01]  /*1920*/  HMMA.16816.F32.BF16 R48, R16, R42, R48 ;  /* 0x0000002a1030723c */ /* 0x000fe20000041830 */
[----:B------:R-:W5:Y:S01]  /*1930*/  LDSM.16.M88.4 R16, [R188+0x1800] ;  /* 0x00180000bc10783b */ /* 0x000f620000000200 */
[----:B------:R-:W1:Y:S01]  /*1940*/  MUFU.TANH R33, R33 ;  /* 0x0000002100217308 */ /* 0x000e620000002400 */
[----:B------:R-:W-:-:S04]  /*1950*/  DEPBAR.LE SB0, 0x0 ;  /* 0x000080000000791a */ /* 0x000fc80000000000 */
[----:B------:R-:W-:Y:S05]  /*1960*/  HMMA.16816.F32.BF16 R80, R8, R98, R80 ;  /* 0x000000620850723c */ /* 0x000fea0000041850 */
[----:B------:R-:W-:Y:S01]  /*1970*/  FMUL.FTZ R76, R76, UR4 ;  /* 0x000000044c4c7c20 */ /* 0x000fe20008410000 */
[-C--:B------:R-:W-:Y:S01]  /*1980*/  HMMA.16816.F32.BF16 R72, R4, R24.reuse, R72 ;  /* 0x000000180448723c */ /* 0x080fe20000041848 */
[----:B------:R-:W-:Y:S01]  /*1990*/  FMUL.FTZ R77, R77, UR4 ;  /* 0x000000044d4d7c20 */ /* 0x000fe20008410000 */
[----:B------:R-:W-:Y:S01]  /*19a0*/  FMUL.FTZ R78, R78, UR4 ;  /* 0x000000044e4e7c20 */ /* 0x000fe20008410000 */
[----:B------:R-:W-:Y:S02]  /*19b0*/  FMUL.FTZ R79, R79, UR4 ;  /* 0x000000044f4f7c20 */ /* 0x000fe40008410000 */
[----:B------:R-:W1:Y:S01]  /*19c0*/  MUFU.TANH R76, R76 ;  /* 0x0000004c004c7308 */ /* 0x000e620000002400 */
[----:B------:R-:W-:Y:S06]  /*19d0*/  HMMA.16816.F32.BF16 R68, R8, R24, R68 ;  /* 0x000000180844723c */ /* 0x000fec0000041844 */
[C---:B------:R-:W-:Y:S01]  /*19e0*/  HMMA.16816.F32.BF16 R56, R20.reuse, R40, R56 ;  /* 0x000000281438723c */ /* 0x040fe20000041838 */
[----:B------:R-:W1:Y:S05]  /*19f0*/  MUFU.TANH R77, R77 ;  /* 0x0000004d004d7308 */ /* 0x000e6a0000002400 */
[----:B------:R-:W-:Y:S01]  /*1a00*/  HMMA.16816.F32.BF16 R12, R20, R42, R12 ;  /* 0x0000002a140c723c */ /* 0x000fe2000004180c */
[----:B------:R-:W-:Y:S01]  /*1a10*/  FMUL.FTZ R28, R80, UR4 ;  /* 0x00000004501c7c20 */ /* 0x000fe20008410000 */
[----:B------:R-:W-:Y:S01]  /*1a20*/  FMUL.FTZ R29, R81, UR4 ;  /* 0x00000004511d7c20 */ /* 0x000fe20008410000 */
[----:B------:R-:W-:Y:S01]  /*1a30*/  FMUL.FTZ R30, R82, UR4 ;  /* 0x00000004521e7c20 */ /* 0x000fe20008410000 */
[----:B------:R-:W-:Y:S01]  /*1a40*/  FMUL.FTZ R31, R83, UR4 ;  /* 0x00000004531f7c20 */ /* 0x000fe20008410000 */
[----:B------:R1:W1:Y:S01]  /*1a50*/  MUFU.TANH R142, R78 ;  /* 0x0000004e008e7308 */ /* 0x0002620000002400 */
[-C--:B------:R-:W-:Y:S01]  /*1a60*/  HMMA.16816.F32.BF16 R60, R4, R26.reuse, R60 ;  /* 0x0000001a043c723c */ /* 0x080fe2000004183c */
[----:B------:R-:W-:Y:S01]  /*1a70*/  SHF.R.S32.HI R21, RZ, 0x1f, R34 ;  /* 0x0000001fff157819 */ /* 0x000fe20000011422 */
[----:B------:R-:W-:Y:S01]  /*1a80*/  FMUL.FTZ R24, R72, UR4 ;  /* 0x0000000448187c20 */ /* 0x000fe20008410000 */
[----:B------:R-:W-:Y:S01]  /*1a90*/  FMUL.FTZ R25, R73, UR4 ;  /* 0x0000000449197c20 */ /* 0x000fe20008410000 */
[----:B------:R-:W-:Y:S01]  /*1aa0*/  FMUL.FTZ R74, R74, UR4 ;  /* 0x000000044a4a7c20 */ /* 0x000fe20008410000 */
[----:B------:R-:W-:Y:S01]  /*1ab0*/  LEA.HI R21, R21, R34, RZ, 0x2 ;  /* 0x0000002215157211 */ /* 0x000fe200078f10ff */
[----:B------:R-:W-:Y:S01]  /*1ac0*/  FMUL.FTZ R75, R75, UR4 ;  /* 0x000000044b4b7c20 */ /* 0x000fe20008410000 */
[----:B------:R-:W-:Y:S01]  /*1ad0*/  FMUL.FTZ R68, R68, UR4 ;  /* 0x0000000444447c20 */ /* 0x000fe20008410000 */
[----:B------:R-:W-:Y:S01]  /*1ae0*/  FMUL.FTZ R69, R69, UR4 ;  /* 0x0000000445457c20 */ /* 0x000fe20008410000 */
[----:B------:R-:W-:Y:S01]  /*1af0*/  SHF.R.S32.HI R210, RZ, 0x2, R21 ;  /* 0x00000002ffd27819 */ /* 0x000fe20000011415 */
[----:B------:R-:W-:Y:S01]  /*1b00*/  FMUL.FTZ R70, R70, UR4 ;  /* 0x0000000446467c20 */ /* 0x000fe20008410000 */
[----:B------:R-:W-:Y:S01]  /*1b10*/  FMUL.FTZ R71, R71, UR4 ;  /* 0x0000000447477c20 */ /* 0x000fe20008410000 */
[----:B------:R-:W-:Y:S01]  /*1b20*/  HMMA.16816.F32.BF16 R64, R8, R26, R64 ;  /* 0x0000001a0840723c */ /* 0x000fe20000041840 */
[----:B------:R-:W-:Y:S01]  /*1b30*/  IADD3 R23, R115, 0x1, R210 ;  /* 0x0000000173177810 */ /* 0x000fe20007ffe0d2 */
[----:B------:R1:W1:Y:S01]  /*1b40*/  MUFU.TANH R216, R79 ;  /* 0x0000004f00d87308 */ /* 0x0002620000002400 */
[----:B------:R-:W-:-:S02]  /*1b50*/  IMAD R21, R137, 0x40, R158 ;  /* 0x0000004089157824 */ /* 0x000fc400078e029e */
[----:B------:R-:W-:Y:S01]  /*1b60*/  IADD3 R23, R110, -UR17, R23 ;  /* 0x800000116e177c10 */ /* 0x000fe2000fffe017 */
[C---:B-----5:R-:W-:Y:S04]  /*1b70*/  HMMA.16816.F32.BF16 R52, R8.reuse, R16, R52 ;  /* 0x000000100834723c */ /* 0x060fe80000041834 */
[----:B------:R-:W1:Y:S01]  /*1b80*/  MUFU.TANH R28, R28 ;  /* 0x0000001c001c7308 */ /* 0x000e620000002400 */
[----:B------:R-:W-:Y:S01]  /*1b90*/  VIADD R23, R23, UR16 ;  /* 0x0000001017177c36 */ /* 0x000fe20008000000 */
[----:B------:R-:W-:Y:S04]  /*1ba0*/  HMMA.16816.F32.BF16 R48, R8, R18, R48 ;  /* 0x000000120830723c */ /* 0x000fe80000041830 */
[----:B------:R-:W-:-:S02]  /*1bb0*/  VIMNMX R156, R23, R110, PT ;  /* 0x0000006e179c7248 */ /* 0x000fc40003fe0100 */
[C---:B------:R-:W-:Y:S01]  /*1bc0*/  HMMA.16816.F32.BF16 R56, R4.reuse, R16, R56 ;  /* 0x000000100438723c */ /* 0x040fe20000041838 */
[----:B------:R-:W1:Y:S01]  /*1bd0*/  MUFU.TANH R29, R29 ;  /* 0x0000001d001d7308 */ /* 0x000e620000002400 */
[----:B------:R-:W-:Y:S01]  /*1be0*/  IADD3 R9, R21, 0x1, RZ ;  /* 0x0000000115097810 */ /* 0x000fe20007ffe0ff */
[----:B------:R-:W-:Y:S01]  /*1bf0*/  FMUL.FTZ R8, R60, UR4 ;  /* 0x000000043c087c20 */ /* 0x000fe20008410000 */
[C-C-:B------:R-:W-:Y:S02]  /*1c00*/  VIADDMNMX R139, R23.reuse, 0x8, R110.reuse, PT ;  /* 0x00000008178b7846 */ /* 0x140fe4000380016e */
[C-C-:B------:R-:W-:Y:S01]  /*1c10*/  VIADDMNMX R138, R23.reuse, 0x40, R110.reuse, PT ;  /* 0x00000040178a7846 */ /* 0x140fe2000380016e */
[----:B------:R-:W-:Y:S01]  /*1c20*/  HMMA.16816.F32.BF16 R12, R4, R18, R12 ;  /* 0x00000012040c723c */ /* 0x000fe2000004180c */
[----:B------:R-:W-:Y:S01]  /*1c30*/  VIADDMNMX R132, R23, 0x48, R110, PT ;  /* 0x0000004817847846 */ /* 0x000fe2000380016e */
[----:B------:R-:W1:Y:S01]  /*1c40*/  MUFU.TANH R30, R30 ;  /* 0x0000001e001e7308 */ /* 0x000e620000002400 */
[----:B------:R-:W-:-:S02]  /*1c50*/  ISETP.GE.AND P6, PT, R9, R156, PT ;  /* 0x0000009c0900720c */ /* 0x000fc40003fc6270 */
[C---:B------:R-:W-:Y:S02]  /*1c60*/  ISETP.GE.AND P4, PT, R9.reuse, R139, PT ;  /* 0x0000008b0900720c */ /* 0x040fe40003f86270 */
[----:B------:R-:W-:Y:S01]  /*1c70*/  ISETP.GE.AND P5, PT, R9, R138, PT ;  /* 0x0000008a0900720c */ /* 0x000fe20003fa6270 */
[----:B------:R-:W-:Y:S01]  /*1c80*/  VIADD R7, R21, 0x8 ;  /* 0x0000000815077836 */ /* 0x000fe20000000000 */
[----:B------:R-:W-:Y:S01]  /*1c90*/  ISETP.GE.AND P2, PT, R9, R132, PT ;  /* 0x000000840900720c */ /* 0x000fe20003f46270 */
[----:B------:R-:W1:Y:S08]  /*1ca0*/  MUFU.TANH R31, R31 ;  /* 0x0000001f001f7308 */ /* 0x000e700000002400 */
[----:B------:R-:W1:Y:S08]  /*1cb0*/  MUFU.TANH R24, R24 ;  /* 0x0000001800187308 */ /* 0x000e700000002400 */
[----:B------:R-:W1:Y:S08]  /*1cc0*/  MUFU.TANH R25, R25 ;  /* 0x0000001900197308 */ /* 0x000e700000002400 */
[----:B------:R1:W1:Y:S08]  /*1cd0*/  MUFU.TANH R190, R74 ;  /* 0x0000004a00be7308 */ /* 0x0002700000002400 */
[----:B------:R1:W1:Y:S08]  /*1ce0*/  MUFU.TANH R186, R75 ;  /* 0x0000004b00ba7308 */ /* 0x0002700000002400 */
[----:B------:R1:W1:Y:S08]  /*1cf0*/  MUFU.TANH R144, R68 ;  /* 0x0000004400907308 */ /* 0x0002700000002400 */
[----:B------:R1:W1:Y:S08]  /*1d00*/  MUFU.TANH R148, R69 ;  /* 0x0000004500947308 */ /* 0x0002700000002400 */
[----:B------:R1:W1:Y:S08]  /*1d10*/  MUFU.TANH R10, R70 ;  /* 0x00000046000a7308 */ /* 0x0002700000002400 */
[----:B------:R1:W1:Y:S01]  /*1d20*/  MUFU.TANH R17, R71 ;  /* 0x0000004700117308 */ /* 0x0002620000002400 */
[----:B------:R-:W-:Y:S06]  /*1d30*/  BAR.SYNC.DEFER_BLOCKING 0x0 ;  /* 0x0000000000007b1d */ /* 0x000fec0000010000 */
[----:B--234-:R-:W-:Y:S05]  /*1d40*/  @!P0 BRA `(.L_x_755) ;  /* 0x0000000000588947 */ /* 0x01cfea0003800000 */
[----:B------:R-:W-:-:S04]  /*1d50*/  VIADD R9, R3, 0xfffffffe ;  /* 0xfffffffe03097836 */ /* 0x000fc80000000000 */
[C---:B------:R-:W-:Y:S01]  /*1d60*/  IMAD R4, R9.reuse, UR18, RZ ;  /* 0x0000001209047c24 */ /* 0x040fe2000f8e02ff */
[----:B------:R-:W-:Y:S01]  /*1d70*/  SHF.R.S32.HI R5, RZ, 0x1f, R9 ;  /* 0x0000001fff057819 */ /* 0x000fe20000011409 */
[----:B------:R-:W-:-:S04]  /*1d80*/  IMAD.WIDE.U32 R18, R9, UR19, R206 ;  /* 0x0000001309127c25 */ /* 0x000fc8000f8e00ce */
[----:B------:R-:W-:Y:S01]  /*1d90*/  IMAD R4, R5, UR19, R4 ;  /* 0x0000001305047c24 */ /* 0x000fe2000f8e0204 */
[----:B------:R-:W-:-:S03]  /*1da0*/  LEA R22, P1, R18, UR8, 0x1 ;  /* 0x0000000812167c11 */ /* 0x000fc6000f8208ff */
[----:B------:R-:W-:Y:S01]  /*1db0*/  IMAD.IADD R4, R19, 0x1, R4 ;  /* 0x0000000113047824 */ /* 0x000fe200078e0204 */
[----:B------:R-:W-:-:S04]  /*1dc0*/  IADD3 R26, P0, R22, UR23, RZ ;  /* 0x00000017161a7c10 */ /* 0x000fc8000ff1e0ff */
        /* <DEDUP_REMOVED lines=13> */
[----:B------:R-:W0:Y:S02]  /*1ea0*/  LDGDEPBAR ;  /* 0x00000000000079af */ /* 0x000e240000000000 */
.L_x_755:
[----:B--2---:R-:W-:Y:S01]  /*1eb0*/  FSEL R5, R114, -INF , !P6 ;  /* 0xff80000072057808 */ /* 0x004fe20007000000 */
[----:B------:R-:W-:Y:S01]  /*1ec0*/  VIADD R11, R21, 0x9 ;  /* 0x00000009150b7836 */ /* 0x000fe20000000000 */
[----:B------:R-:W-:Y:S01]  /*1ed0*/  ISETP.GE.AND P6, PT, R7, R132, PT ;  /* 0x000000840700720c */ /* 0x000fe20003fc6270 */
[----:B------:R-:W-:Y:S01]  /*1ee0*/  VIADD R9, R21, 0x10 ;  /* 0x0000001015097836 */ /* 0x000fe20000000000 */
[-C--:B------:R-:W-:Y:S01]  /*1ef0*/  ISETP.GE.AND P3, PT, R7, R156.reuse, PT ;  /* 0x0000009c0700720c */ /* 0x080fe20003f66270 */
[----:B------:R-:W-:Y:S01]  /*1f00*/  FMUL.FTZ R63, R63, UR4 ;  /* 0x000000043f3f7c20 */ /* 0x000fe20008410000 */
[----:B-1----:R-:W-:Y:S01]  /*1f10*/  FSEL R100, R100, -INF , !P6 ;  /* 0xff80000064647808 */ /* 0x002fe20007000000 */
[C---:B------:R-:W-:Y:S01]  /*1f20*/  VIADD R75, R21.reuse, 0x11 ;  /* 0x00000011154b7836 */ /* 0x040fe20000000000 */
[-C--:B------:R-:W-:Y:S01]  /*1f30*/  ISETP.GE.AND P6, PT, R21, R156.reuse, PT ;  /* 0x0000009c1500720c */ /* 0x080fe20003fc6270 */
[----:B------:R1:W-:Y:S01]  /*1f40*/  MUFU.TANH R172, R63 ;  /* 0x0000003f00ac7308 */ /* 0x0003e20000002400 */
[----:B------:R-:W-:Y:S01]  /*1f50*/  ISETP.GE.AND P1, PT, R7, R139, PT ;  /* 0x0000008b0700720c */ /* 0x000fe20003f26270 */
[----:B------:R-:W-:Y:S01]  /*1f60*/  VIADD R73, R21, 0x18 ;  /* 0x0000001815497836 */ /* 0x000fe20000000000 */
[----:B------:R-:W-:Y:S01]  /*1f70*/  FSEL R105, R105, -INF , !P6 ;  /* 0xff80000069697808 */ /* 0x000fe20007000000 */
[----:B------:R-:W-:Y:S01]  /*1f80*/  VIADD R71, R21, 0x19 ;  /* 0x0000001915477836 */ /* 0x000fe20000000000 */
[----:B------:R-:W-:Y:S01]  /*1f90*/  FSEL R22, R116, -INF , !P4 ;  /* 0xff80000074167808 */ /* 0x000fe20006000000 */
[----:B------:R-:W-:Y:S01]  /*1fa0*/  FMUL.FTZ R61, R61, UR4 ;  /* 0x000000043d3d7c20 */ /* 0x000fe20008410000 */
[-C--:B------:R-:W-:Y:S01]  /*1fb0*/  ISETP.GE.AND P4, PT, R11, R156.reuse, PT ;  /* 0x0000009c0b00720c */ /* 0x080fe20003f86270 */
[----:B------:R-:W2:Y:S01]  /*1fc0*/  MUFU.TANH R8, R8 ;  /* 0x0000000800087308 */ /* 0x000ea20000002400 */
[----:B------:R-:W-:Y:S01]  /*1fd0*/  FSEL R23, R106, -INF , !P3 ;  /* 0xff8000006a177808 */ /* 0x000fe20005800000 */
[----:B------:R-:W-:Y:S01]  /*1fe0*/  VIADD R69, R21, 0x20 ;  /* 0x0000002015457836 */ /* 0x000fe20000000000 */
[----:B------:R-:W-:Y:S01]  /*1ff0*/  FMNMX.FTZ R16, R105, R5, !PT ;  /* 0x0000000569107209 */ /* 0x000fe20007810000 */
[----:B------:R-:W-:Y:S01]  /*2000*/  FMUL.FTZ R214, R67, UR4 ;  /* 0x0000000443d67c20 */ /* 0x000fe20008410000 */
[----:B------:R-:W-:Y:S01]  /*2010*/  FSEL R118, R118, -INF , !P5 ;  /* 0xff80000076767808 */ /* 0x000fe20006800000 */
[----:B------:R-:W-:Y:S01]  /*2020*/  VIADD R67, R21, 0x21 ;  /* 0x0000002115437836 */ /* 0x000fe20000000000 */
[-C--:B------:R-:W-:Y:S01]  /*2030*/  ISETP.GE.AND P5, PT, R11, R139.reuse, PT ;  /* 0x0000008b0b00720c */ /* 0x080fe20003fa6270 */
[----:B------:R-:W-:Y:S01]  /*2040*/  FMUL.FTZ R26, R65, UR4 ;  /* 0x00000004411a7c20 */ /* 0x000fe20008410000 */
[----:B------:R-:W-:Y:S01]  /*2050*/  FSEL R94, R94, -INF , !P1 ;  /* 0xff8000005e5e7808 */ /* 0x000fe20004800000 */
[----:B------:R-:W-:Y:S01]  /*2060*/  VIADD R65, R21, 0x28 ;  /* 0x0000002815417836 */ /* 0x000fe20000000000 */
[----:B------:R-:W-:Y:S01]  /*2070*/  ISETP.GE.AND P1, PT, R9, R156, PT ;  /* 0x0000009c0900720c */ /* 0x000fe20003f26270 */
[----:B------:R-:W-:Y:S01]  /*2080*/  FMUL.FTZ R12, R12, UR4 ;  /* 0x000000040c0c7c20 */ /* 0x000fe20008410000 */
[----:B------:R-:W-:Y:S01]  /*2090*/  FSEL R107, R107, -INF , !P4 ;  /* 0xff8000006b6b7808 */ /* 0x000fe20006000000 */
[----:B------:R-:W-:Y:S01]  /*20a0*/  VIADD R37, R21, 0x30 ;  /* 0x0000003015257836 */ /* 0x000fe20000000000 */
[----:B------:R-:W-:Y:S01]  /*20b0*/  FMNMX.FTZ R16, R23, R16, !PT ;  /* 0x0000001017107209 */ /* 0x000fe20007810000 */
[----:B------:R-:W-:Y:S01]  /*20c0*/  VIADD R19, R21, 0x31 ;  /* 0x0000003115137836 */ /* 0x000fe20000000000 */
[----:B------:R-:W-:Y:S01]  /*20d0*/  FSEL R34, R44, -INF , !P5 ;  /* 0xff8000002c227808 */ /* 0x000fe20006800000 */
[----:B------:R-:W-:Y:S01]  /*20e0*/  MUFU.TANH R12, R12 ;  /* 0x0000000c000c7308 */ /* 0x000fe20000002400 */
[----:B------:R-:W-:Y:S01]  /*20f0*/  ISETP.GE.AND P5, PT, R75, R156, PT ;  /* 0x0000009c4b00720c */ /* 0x000fe20003fa6270 */
[----:B------:R-:W-:Y:S01]  /*2100*/  VIADD R39, R21, 0x39 ;  /* 0x0000003915277836 */ /* 0x000fe20000000000 */
[----:B-1----:R-:W-:Y:S01]  /*2110*/  FSEL R63, R88, -INF , !P1 ;  /* 0xff800000583f7808 */ /* 0x002fe20004800000 */
[----:B------:R-:W-:Y:S01]  /*2120*/  FMUL.FTZ R64, R64, UR4 ;  /* 0x0000000440407c20 */ /* 0x000fe20008410000 */
[----:B------:R-:W-:Y:S01]  /*2130*/  FMNMX.FTZ R16, R107, R16, !PT ;  /* 0x000000106b107209 */ /* 0x000fe20007810000 */
[----:B------:R-:W-:Y:S01]  /*2140*/  FMUL.FTZ R52, R52, UR4 ;  /* 0x0000000434347c20 */ /* 0x000fe20008410000 */
[----:B------:R-:W-:Y:S01]  /*2150*/  ISETP.GE.AND P0, PT, R7, R138, PT ;  /* 0x0000008a0700720c */ /* 0x000fe20003f06270 */
[----:B------:R-:W-:Y:S01]  /*2160*/  MUFU.TANH R146, R64 ;  /* 0x0000004000927308 */ /* 0x000fe20000002400 */
[----:B------:R-:W-:Y:S01]  /*2170*/  ISETP.GE.AND P1, PT, R73, R156, PT ;  /* 0x0000009c4900720c */ /* 0x000fe20003f26270 */
[----:B------:R-:W-:Y:S01]  /*2180*/  FMUL.FTZ R66, R66, UR4 ;  /* 0x0000000442427c20 */ /* 0x000fe20008410000 */
[----:B------:R-:W-:Y:S01]  /*2190*/  FSEL R43, R46, -INF , !P5 ;  /* 0xff8000002e2b7808 */ /* 0x000fe20006800000 */
[----:B------:R-:W-:Y:S01]  /*21a0*/  FMUL.FTZ R160, R14, UR4 ;  /* 0x000000040ea07c20 */ /* 0x000fe20008410000 */
[----:B------:R-:W-:Y:S01]  /*21b0*/  FMNMX.FTZ R18, R63, R16, !PT ;  /* 0x000000103f127209 */ /* 0x000fe20007810000 */
[----:B------:R-:W-:Y:S01]  /*21c0*/  FMUL.FTZ R16, R13, UR4 ;  /* 0x000000040d107c20 */ /* 0x000fe20008410000 */
[----:B------:R-:W-:Y:S01]  /*21d0*/  FSEL R6, R45, -INF , !P0 ;  /* 0xff8000002d067808 */ /* 0x000fe20004000000 */
[----:B------:R1:W3:Y:S01]  /*21e0*/  MUFU.TANH R7, R61 ;  /* 0x0000003d00077308 */ /* 0x0002e20000002400 */
[----:B------:R-:W-:Y:S01]  /*21f0*/  ISETP.GE.AND P0, PT, R9, R139, PT ;  /* 0x0000008b0900720c */ /* 0x000fe20003f06270 */
[----:B------:R-:W-:Y:S01]  /*2200*/  VIADD R45, R21, 0x38 ;  /* 0x00000038152d7836 */ /* 0x000fe20000000000 */
[----:B------:R-:W-:Y:S01]  /*2210*/  ISETP.GE.AND P4, PT, R9, R138, PT ;  /* 0x0000008a0900720c */ /* 0x000fe20003f86270 */
[----:B------:R-:W-:Y:S01]  /*2220*/  FMUL.FTZ R15, R15, UR4 ;  /* 0x000000040f0f7c20 */ /* 0x000fe20008410000 */
[----:B------:R-:W-:Y:S01]  /*2230*/  ISETP.GE.AND P6, PT, R9, R132, PT ;  /* 0x000000840900720c */ /* 0x000fe20003fc6270 */
[----:B------:R-:W-:Y:S01]  /*2240*/  FMUL.FTZ R9, R56, UR4 ;  /* 0x0000000438097c20 */ /* 0x000fe20008410000 */
[----:B------:R-:W-:Y:S01]  /*2250*/  ISETP.GE.AND P5, PT, R71, R156, PT ;  /* 0x0000009c4700720c */ /* 0x000fe20003fa6270 */
[----:B------:R-:W-:Y:S01]  /*2260*/  MUFU.TANH R16, R16 ;  /* 0x0000001000107308 */ /* 0x000fe20000002400 */
[----:B------:R-:W-:Y:S01]  /*2270*/  FSEL R41, R76, -INF , !P1 ;  /* 0xff8000004c297808 */ /* 0x000fe20004800000 */
[----:B------:R-:W-:Y:S01]  /*2280*/  FMUL.FTZ R54, R54, UR4 ;  /* 0x0000000436367c20 */ /* 0x000fe20008410000 */
[----:B------:R-:W-:Y:S01]  /*2290*/  FMNMX.FTZ R18, R43, R18, !PT ;  /* 0x000000122b127209 */ /* 0x000fe20007810000 */
[----:B------:R-:W-:Y:S01]  /*22a0*/  FMUL.FTZ R55, R55, UR4 ;  /* 0x0000000437377c20 */ /* 0x000fe20008410000 */
[----:B------:R-:W-:Y:S01]  /*22b0*/  FSEL R4, R93, -INF , !P2 ;  /* 0xff8000005d047808 */ /* 0x000fe20005000000 */
[----:B------:R-:W-:Y:S01]  /*22c0*/  ULDC UR16, c[0x0][0x2ec] ;  /* 0x0000bb0000107ab9 */ /* 0x000fe20000000800 */
[C---:B------:R-:W-:Y:S01]  /*22d0*/  ISETP.GE.AND P2, PT, R11.reuse, R138, PT ;  /* 0x0000008a0b00720c */ /* 0x040fe20003f46270 */
[----:B------:R-:W4:Y:S01]  /*22e0*/  MUFU.TANH R9, R9 ;  /* 0x0000000900097308 */ /* 0x000f220000002400 */
[----:B------:R-:W-:Y:S01]  /*22f0*/  ISETP.GE.AND P3, PT, R11, R132, PT ;  /* 0x000000840b00720c */ /* 0x000fe20003f66270 */
[----:B------:R-:W-:Y:S01]  /*2300*/  FMUL.FTZ R11, R57, UR4 ;  /* 0x00000004390b7c20 */ /* 0x000fe20008410000 */
[----:B------:R-:W-:Y:S01]  /*2310*/  ISETP.GE.AND P1, PT, R69, R156, PT ;  /* 0x0000009c4500720c */ /* 0x000fe20003f26270 */
[----:B-1----:R-:W-:Y:S01]  /*2320*/  VIADD R61, R21, 0x29 ;  /* 0x00000029153d7836 */ /* 0x002fe20000000000 */
[----:B------:R-:W-:Y:S01]  /*2330*/  FSEL R77, R77, -INF , !P5 ;  /* 0xff8000004d4d7808 */ /* 0x000fe20006800000 */
[----:B------:R-:W-:Y:S01]  /*2340*/  FMUL.FTZ R53, R53, UR4 ;  /* 0x0000000435357c20 */ /* 0x000fe20008410000 */
[----:B------:R-:W-:Y:S01]  /*2350*/  FMNMX.FTZ R18, R41, R18, !PT ;  /* 0x0000001229127209 */ /* 0x000fe20007810000 */
[----:B------:R-:W1:Y:S01]  /*2360*/  MUFU.TANH R11, R11 ;  /* 0x0000000b000b7308 */ /* 0x000e620000002400 */
[----:B------:R-:W-:Y:S01]  /*2370*/  ISETP.GE.AND P5, PT, R67, R156, PT ;  /* 0x0000009c4300720c */ /* 0x000fe20003fa6270 */
[----:B------:R-:W-:Y:S01]  /*2380*/  FMUL.FTZ R48, R48, UR4 ;  /* 0x0000000430307c20 */ /* 0x000fe20008410000 */
[----:B------:R-:W-:Y:S01]  /*2390*/  FSEL R35, R24, -INF , !P1 ;  /* 0xff80000018237808 */ /* 0x000fe20004800000 */
[----:B------:R-:W-:Y:S01]  /*23a0*/  FMUL.FTZ R49, R49, UR4 ;  /* 0x0000000431317c20 */ /* 0x000fe20008410000 */
[----:B------:R-:W-:Y:S01]  /*23b0*/  FMNMX.FTZ R18, R77, R18, !PT ;  /* 0x000000124d127209 */ /* 0x000fe20007810000 */
[----:B------:R-:W-:Y:S01]  /*23c0*/  FMUL.FTZ R62, R62, UR4 ;  /* 0x000000043e3e7c20 */ /* 0x000fe20008410000 */
[----:B------:R-:W-:Y:S01]  /*23d0*/  ISETP.GE.AND P1, PT, R65, R156, PT ;  /* 0x0000009c4100720c */ /* 0x000fe20003f26270 */
[----:B------:R5:W-:Y:S01]  /*23e0*/  MUFU.TANH R180, R52 ;  /* 0x0000003400b47308 */ /* 0x000be20000002400 */
[----:B------:R-:W-:Y:S01]  /*23f0*/  FSEL R27, R25, -INF , !P5 ;  /* 0xff800000191b7808 */ /* 0x000fe20006800000 */
[----:B------:R-:W-:Y:S01]  /*2400*/  FMUL.FTZ R51, R51, UR4 ;  /* 0x0000000433337c20 */ /* 0x000fe20008410000 */
[----:B------:R-:W-:Y:S01]  /*2410*/  FMNMX.FTZ R18, R35, R18, !PT ;  /* 0x0000001223127209 */ /* 0x000fe20007810000 */
[----:B------:R-:W-:Y:S01]  /*2420*/  FMUL.FTZ R50, R50, UR4 ;  /* 0x0000000432327c20 */ /* 0x000fe20008410000 */
[----:B--2---:R-:W-:Y:S01]  /*2430*/  FSEL R25, R8, -INF , !P1 ;  /* 0xff80000008197808 */ /* 0x004fe20004800000 */
[----:B------:R-:W-:Y:S01]  /*2440*/  FMUL.FTZ R58, R58, UR4 ;  /* 0x000000043a3a7c20 */ /* 0x000fe20008410000 */
[----:B------:R-:W-:Y:S01]  /*2450*/  ISETP.GE.AND P5, PT, R61, R156, PT ;  /* 0x0000009c3d00720c */ /* 0x000fe20003fa6270 */
[----:B------:R2:W2:Y:S01]  /*2460*/  MUFU.TANH R24, R66 ;  /* 0x0000004200187308 */ /* 0x0004a20000002400 */
[----:B------:R-:W-:Y:S01]  /*2470*/  FMNMX.FTZ R8, R27, R18, !PT ;  /* 0x000000121b087209 */ /* 0x000fe20007810000 */
[----:B------:R-:W-:Y:S01]  /*2480*/  FMUL.FTZ R59, R59, UR4 ;  /* 0x000000043b3b7c20 */ /* 0x000fe20008410000 */
[----:B------:R-:W-:Y:S01]  /*2490*/  ISETP.GE.AND P1, PT, R37, R156, PT ;  /* 0x0000009c2500720c */ /* 0x000fe20003f26270 */
[----:B------:R-:W-:Y:S01]  /*24a0*/  VIADD R191, R197, 0x800 ;  /* 0x00000800c5bf7836 */ /* 0x000fe20000000000 */
[----:B---3--:R-:W-:Y:S01]  /*24b0*/  FSEL R13, R7, -INF , !P5 ;  /* 0xff800000070d7808 */ /* 0x008fe20006800000 */
[----:B------:R-:W-:Y:S01]  /*24c0*/  VIADD R189, R197, 0x1800 ;  /* 0x00001800c5bd7836 */ /* 0x000fe20000000000 */
[----:B------:R-:W-:Y:S01]  /*24d0*/  FMNMX.FTZ R8, R25, R8, !PT ;  /* 0x0000000819087209 */ /* 0x000fe20007810000 */
[----:B------:R-:W3:Y:S01]  /*24e0*/  MUFU.TANH R26, R26 ;  /* 0x0000001a001a7308 */ /* 0x000ee20000002400 */
[----:B------:R-:W-:-:S02]  /*24f0*/  ISETP.GE.AND P5, PT, R19, R156, PT ;  /* 0x0000009c1300720c */ /* 0x000fc40003fa6270 */
[----:B----4-:R-:W-:Y:S02]  /*2500*/  FSEL R7, R9, -INF , !P1 ;  /* 0xff80000009077808 */ /* 0x010fe40004800000 */
[----:B------:R-:W-:Y:S02]  /*2510*/  FMNMX.FTZ R8, R13, R8, !PT ;  /* 0x000000080d087209 */ /* 0x000fe40007810000 */
[----:B------:R-:W-:Y:S01]  /*2520*/  ISETP.GE.AND P1, PT, R45, R156, PT ;  /* 0x0000009c2d00720c */ /* 0x000fe20003f26270 */
[----:B------:R-:W4:Y:S01]  /*2530*/  MUFU.TANH R214, R214 ;  /* 0x000000d600d67308 */ /* 0x000f220000002400 */
[----:B-1----:R-:W-:Y:S02]  /*2540*/  FSEL R11, R11, -INF , !P5 ;  /* 0xff8000000b0b7808 */ /* 0x002fe40006800000 */
[----:B------:R-:W-:Y:S02]  /*2550*/  FMNMX.FTZ R8, R7, R8, !PT ;  /* 0x0000000807087209 */ /* 0x000fe40007810000 */
[----:B------:R-:W-:-:S02]  /*2560*/  FSEL R9, R12, -INF , !P1 ;  /* 0xff8000000c097808 */ /* 0x000fc40004800000 */
[----:B------:R-:W-:Y:S01]  /*2570*/  ISETP.GE.AND P5, PT, R39, R156, PT ;  /* 0x0000009c2700720c */ /* 0x000fe20003fa6270 */
[----:B------:R1:W-:Y:S01]  /*2580*/  MUFU.TANH R150, R15 ;  /* 0x0000000f00967308 */ /* 0x0003e20000002400 */
[----:B------:R-:W-:Y:S02]  /*2590*/  FMNMX.FTZ R12, R11, R8, !PT ;  /* 0x000000080b0c7209 */ /* 0x000fe40007810000 */
[----:B------:R-:W-:Y:S02]  /*25a0*/  FSEL R8, R16, -INF , !P5 ;  /* 0xff80000010087808 */ /* 0x000fe40006800000 */
[----:B------:R-:W-:Y:S02]  /*25b0*/  FMNMX.FTZ R57, R9, R12, !PT ;  /* 0x0000000c09397209 */ /* 0x000fe40007810000 */
[----:B------:R-:W-:Y:S01]  /*25c0*/  FSEL R218, R47, -INF , !P0 ;  /* 0xff8000002fda7808 */ /* 0x000fe20004000000 */
[----:B------:R-:W4:Y:S01]  /*25d0*/  MUFU.TANH R168, R54 ;  /* 0x0000003600a87308 */ /* 0x000f220000002400 */
[----:B------:R-:W-:-:S02]  /*25e0*/  FMNMX.FTZ R12, R8, R57, !PT ;  /* 0x00000039080c7209 */ /* 0x000fc40007810000 */
[----:B------:R-:W-:Y:S02]  /*25f0*/  ISETP.GE.AND P0, PT, R73, R138, PT ;  /* 0x0000008a4900720c */ /* 0x000fe40003f06270 */
[----:B------:R-:W-:Y:S01]  /*2600*/  ISETP.GE.AND P1, PT, R75, R139, PT ;  /* 0x0000008b4b00720c */ /* 0x000fe20003f26270 */
[----:B------:R-:W3:Y:S01]  /*2610*/  SHFL.BFLY PT, R57, R12, 0x2, 0x1f ;  /* 0x0c401f000c397f89 */ /* 0x000ee200000e0000 */
[----:B-----5:R-:W-:Y:S01]  /*2620*/  FSEL R52, R28, -INF , !P0 ;  /* 0xff8000001c347808 */ /* 0x020fe20004000000 */
[----:B------:R-:W5:Y:S01]  /*2630*/  MUFU.TANH R166, R55 ;  /* 0x0000003700a67308 */ /* 0x000f620000002400 */
[----:B------:R-:W-:Y:S02]  /*2640*/  ISETP.GE.AND P0, PT, R69, R132, PT ;  /* 0x000000844500720c */ /* 0x000fe40003f06270 */
[----:B------:R-:W-:Y:S02]  /*2650*/  FSEL R140, R89, -INF , !P1 ;  /* 0xff800000598c7808 */ /* 0x000fe40004800000 */
[----:B------:R-:W-:-:S02]  /*2660*/  FSEL R46, R95, -INF , !P2 ;  /* 0xff8000005f2e7808 */ /* 0x000fc40005000000 */
[-C--:B------:R-:W-:Y:S01]  /*2670*/  ISETP.GE.AND P1, PT, R71, R138.reuse, PT ;  /* 0x0000008a4700720c */ /* 0x080fe20003f26270 */
[----:B------:R-:W5:Y:S01]  /*2680*/  MUFU.TANH R178, R53 ;  /* 0x0000003500b27308 */ /* 0x000f620000002400 */
[-C--:B------:R-:W-:Y:S02]  /*2690*/  ISETP.GE.AND P2, PT, R75, R138.reuse, PT ;  /* 0x0000008a4b00720c */ /* 0x080fe40003f46270 */
[----:B------:R-:W-:Y:S02]  /*26a0*/  FSEL R14, R10, -INF , !P0 ;  /* 0xff8000000a0e7808 */ /* 0x000fe40004000000 */
[----:B------:R-:W-:Y:S02]  /*26b0*/  ISETP.GE.AND P0, PT, R65, R138, PT ;  /* 0x0000008a4100720c */ /* 0x000fe40003f06270 */
[----:B------:R-:W-:Y:S01]  /*26c0*/  FSEL R28, R29, -INF , !P1 ;  /* 0xff8000001d1c7808 */ /* 0x000fe20004800000 */
[----:B------:R-:W5:Y:S01]  /*26d0*/  MUFU.TANH R176, R48 ;  /* 0x0000003000b07308 */ /* 0x000f620000002400 */
[----:B--2---:R-:W-:-:S02]  /*26e0*/  FSEL R66, R85, -INF , !P2 ;  /* 0xff80000055427808 */ /* 0x004fc40005000000 */
[----:B------:R-:W-:Y:S02]  /*26f0*/  ISETP.GE.AND P1, PT, R67, R138, PT ;  /* 0x0000008a4300720c */ /* 0x000fe40003f26270 */
[----:B------:R-:W-:Y:S02]  /*2700*/  FSEL R68, R84, -INF , !P4 ;  /* 0xff80000054447808 */ /* 0x000fe40006000000 */
[-C--:B------:R-:W-:Y:S01]  /*2710*/  ISETP.GE.AND P2, PT, R71, R132.reuse, PT ;  /* 0x000000844700720c */ /* 0x080fe20003f46270 */
[----:B------:R-:W2:Y:S01]  /*2720*/  MUFU.TANH R170, R49 ;  /* 0x0000003100aa7308 */ /* 0x000ea20000002400 */
[----:B------:R-:W-:Y:S02]  /*2730*/  ISETP.GE.AND P4, PT, R73, R132, PT ;  /* 0x000000844900720c */ /* 0x000fe40003f86270 */
[----:B------:R-:W-:Y:S02]  /*2740*/  FSEL R146, R146, -INF , !P0 ;  /* 0xff80000092927808 */ /* 0x000fe40004000000 */
[----:B------:R-:W-:-:S02]  /*2750*/  ISETP.GE.AND P0, PT, R21, R138, PT ;  /* 0x0000008a1500720c */ /* 0x000fc40003f06270 */
[----:B------:R-:W-:Y:S01]  /*2760*/  FSEL R148, R148, -INF , !P1 ;  /* 0xff80000094947808 */ /* 0x000fe20004800000 */
[----:B------:R-:W2:Y:S01]  /*2770*/  MUFU.TANH R184, R62 ;  /* 0x0000003e00b87308 */ /* 0x000ea20000002400 */
[----:B------:R-:W-:Y:S02]  /*2780*/  FSEL R20, R31, -INF , !P2 ;  /* 0xff8000001f147808 */ /* 0x000fe40005000000 */
[-C--:B------:R-:W-:Y:S02]  /*2790*/  ISETP.GE.AND P1, PT, R65, R132.reuse, PT ;  /* 0x000000844100720c */ /* 0x080fe40003f26270 */
[----:B---3--:R-:W-:Y:S02]  /*27a0*/  FMNMX.FTZ R57, R12, R57, !PT ;  /* 0x000000390c397209 */ /* 0x008fe40007810000 */
[----:B------:R-:W-:Y:S01]  /*27b0*/  FSEL R16, R30, -INF , !P4 ;  /* 0xff8000001e107808 */ /* 0x000fe20006000000 */
[----:B------:R-:W3:Y:S01]  /*27c0*/  MUFU.TANH R162, R51 ;  /* 0x0000003300a27308 */ /* 0x000ee20000002400 */
[----:B------:R-:W-:Y:S01]  /*27d0*/  ISETP.GE.AND P2, PT, R67, R132, PT ;  /* 0x000000844300720c */ /* 0x000fe20003f46270 */
[----:B------:R-:W5:Y:S01]  /*27e0*/  SHFL.BFLY PT, R136, R57, 0x1, 0x1f ;  /* 0x0c201f0039887f89 */ /* 0x000f6200000e0000 */
[----:B------:R-:W-:-:S02]  /*27f0*/  FSEL R30, R117, -INF , !P0 ;  /* 0xff800000751e7808 */ /* 0x000fc40004000000 */
[----:B------:R-:W-:Y:S02]  /*2800*/  FSEL R24, R24, -INF , !P1 ;  /* 0xff80000018187808 */ /* 0x000fe40004800000 */
[----:B------:R-:W-:Y:S01]  /*2810*/  FSEL R12, R17, -INF , !P2 ;  /* 0xff800000110c7808 */ /* 0x000fe20005000000 */
[----:B------:R2:W3:Y:S01]  /*2820*/  MUFU.TANH R164, R50 ;  /* 0x0000003200a47308 */ /* 0x0004e20000002400 */
[----:B------:R-:W-:Y:S02]  /*2830*/  ISETP.GE.AND P1, PT, R61, R138, PT ;  /* 0x0000008a3d00720c */ /* 0x000fe40003f26270 */
[----:B------:R-:W-:Y:S02]  /*2840*/  FMNMX.FTZ R17, R30, R118, !PT ;  /* 0x000000761e117209 */ /* 0x000fe40007810000 */
[----:B------:R-:W-:Y:S02]  /*2850*/  FSEL R26, R26, -INF , !P1 ;  /* 0xff8000001a1a7808 */ /* 0x000fe40004800000 */
[----:B------:R-:W-:Y:S01]  /*2860*/  ISETP.GE.AND P1, PT, R37, R138, PT ;  /* 0x0000008a2500720c */ /* 0x000fe20003f26270 */
[----:B------:R-:W3:Y:S01]  /*2870*/  MUFU.TANH R182, R58 ;  /* 0x0000003a00b67308 */ /* 0x000ee20000002400 */
[----:B-1----:R-:W-:-:S02]  /*2880*/  FMNMX.FTZ R15, R6, R17, !PT ;  /* 0x00000011060f7209 */ /* 0x002fc40007810000 */
[----:B------:R-:W-:Y:S02]  /*2890*/  FSEL R180, R180, -INF , !P1 ;  /* 0xff800000b4b47808 */ /* 0x000fe40004800000 */
[----:B------:R-:W-:Y:S02]  /*28a0*/  FMNMX.FTZ R15, R46, R15, !PT ;  /* 0x0000000f2e0f7209 */ /* 0x000fe40007810000 */
[----:B------:R-:W-:Y:S01]  /*28b0*/  ISETP.GE.AND P1, PT, R21, R132, PT ;  /* 0x000000841500720c */ /* 0x000fe20003f26270 */
[----:B------:R-:W1:Y:S01]  /*28c0*/  MUFU.TANH R174, R59 ;  /* 0x0000003b00ae7308 */ /* 0x000e620000002400 */
[----:B------:R-:W-:Y:S02]  /*28d0*/  FMNMX.FTZ R17, R68, R15, !PT ;  /* 0x0000000f44117209 */ /* 0x000fe40007810000 */
[----:B------:R-:W-:Y:S02]  /*28e0*/  FSEL R92, R92, -INF , !P1 ;  /* 0xff8000005c5c7808 */ /* 0x000fe40004800000 */
[----:B------:R-:W-:-:S02]  /*28f0*/  FSEL R96, R96, -INF , !P3 ;  /* 0xff80000060607808 */ /* 0x000fc40005800000 */
[----:B------:R-:W-:Y:S01]  /*2900*/  ISETP.GE.AND P3, PT, R73, R139, PT ;  /* 0x0000008b4900720c */ /* 0x000fe20003f66270 */
[----:B------:R-:W1:Y:S01]  /*2910*/  MUFU.TANH R160, R160 ;  /* 0x000000a000a07308 */ /* 0x000e620000002400 */
[----:B------:R-:W-:Y:S02]  /*2920*/  ISETP.GE.AND P0, PT, R61, R132, PT ;  /* 0x000000843d00720c */ /* 0x000fe40003f06270 */
[----:B------:R-:W-:Y:S02]  /*2930*/  FMNMX.FTZ R17, R66, R17, !PT ;  /* 0x0000001142117209 */ /* 0x000fe40007810000 */
[----:B------:R-:W-:Y:S02]  /*2940*/  FMNMX.FTZ R15, R92, R4, !PT ;  /* 0x000000045c0f7209 */ /* 0x000fe40007810000 */
[----:B------:R-:W-:Y:S02]  /*2950*/  FSEL R142, R142, -INF , !P3 ;  /* 0xff8000008e8e7808 */ /* 0x000fe40005800000 */
[----:B----4-:R-:W-:-:S02]  /*2960*/  FSEL R214, R214, -INF , !P0 ;  /* 0xff800000d6d67808 */ /* 0x010fc40004000000 */
[----:B------:R-:W-:Y:S02]  /*2970*/  ISETP.GE.AND P3, PT, R69, R138, PT ;  /* 0x0000008a4500720c */ /* 0x000fe40003f66270 */
[----:B------:R-:W-:Y:S02]  /*2980*/  ISETP.GE.AND P0, PT, R37, R132, PT ;  /* 0x000000842500720c */ /* 0x000fe40003f06270 */
[----:B------:R-:W-:Y:S02]  /*2990*/  FMNMX.FTZ R17, R52, R17, !PT ;  /* 0x0000001134117209 */ /* 0x000fe40007810000 */
[----:B------:R-:W-:Y:S02]  /*29a0*/  FMNMX.FTZ R15, R100, R15, !PT ;  /* 0x0000000f640f7209 */ /* 0x000fe40007810000 */
[----:B------:R-:W-:Y:S02]  /*29b0*/  FSEL R144, R144, -INF , !P3 ;  /* 0xff80000090907808 */ /* 0x000fe40005800000 */
[----:B-----5:R-:W-:-:S02]  /*29c0*/  FMNMX.FTZ R136, R57, R136, !PT ;  /* 0x0000008839887209 */ /* 0x020fc40007810000 */
[----:B------:R-:W-:Y:S02]  /*29d0*/  FSEL R168, R168, -INF , !P0 ;  /* 0xff800000a8a87808 */ /* 0x000fe40004000000 */
[----:B------:R-:W-:Y:S01]  /*29e0*/  FMNMX.FTZ R17, R28, R17, !PT ;  /* 0x000000111c117209 */ /* 0x000fe20007810000 */
[----:B------:R-:W-:Y:S01]  /*29f0*/  FMUL.FTZ R10, R136, UR16 ;  /* 0x00000010880a7c20 */ /* 0x000fe20008410000 */
[-C--:B------:R-:W-:Y:S02]  /*2a00*/  ISETP.GE.AND P5, PT, R75, R132.reuse, PT ;  /* 0x000000844b00720c */ /* 0x080fe40003fa6270 */
[----:B------:R-:W-:Y:S02]  /*2a10*/  FSEL R32, R32, -INF , !P6 ;  /* 0xff80000020207808 */ /* 0x000fe40007000000 */
[----:B------:R-:W-:Y:S02]  /*2a20*/  ISETP.GE.AND P0, PT, R19, R132, PT ;  /* 0x000000841300720c */ /* 0x000fe40003f06270 */
[----:B------:R-:W-:-:S02]  /*2a30*/  FMNMX.FTZ R15, R96, R15, !PT ;  /* 0x0000000f600f7209 */ /* 0x000fc40007810000 */
[----:B------:R-:W-:Y:S02]  /*2a40*/  FMNMX.FTZ R17, R144, R17, !PT ;  /* 0x0000001190117209 */ /* 0x000fe40007810000 */
[----:B------:R-:W-:Y:S02]  /*2a50*/  FSEL R18, R33, -INF , !P5 ;  /* 0xff80000021127808 */ /* 0x000fe40006800000 */
[----:B------:R-:W-:Y:S02]  /*2a60*/  FSEL R166, R166, -INF , !P0 ;  /* 0xff800000a6a67808 */ /* 0x000fe40004000000 */
[----:B------:R-:W-:Y:S02]  /*2a70*/  FMNMX.FTZ R15, R32, R15, !PT ;  /* 0x0000000f200f7209 */ /* 0x000fe40007810000 */
[----:B------:R-:W-:Y:S02]  /*2a80*/  FSETP.NEU.FTZ.AND P0, PT, R136, -INF , PT ;  /* 0xff8000008800780b */ /* 0x000fe40003f1d000 */
[----:B------:R-:W-:-:S02]  /*2a90*/  FMNMX.FTZ R17, R148, R17, !PT ;  /* 0x0000001194117209 */ /* 0x000fc40007810000 */
[----:B------:R-:W-:Y:S02]  /*2aa0*/  FMNMX.FTZ R15, R18, R15, !PT ;  /* 0x0000000f120f7209 */ /* 0x000fe40007810000 */
[----:B------:R-:W-:Y:S02]  /*2ab0*/  FSEL R10, R10, RZ, P0 ;  /* 0x000000ff0a0a7208 */ /* 0x000fe40000000000 */
[----:B------:R-:W-:Y:S02]  /*2ac0*/  ISETP.GE.AND P0, PT, R21, R139, PT ;  /* 0x0000008b1500720c */ /* 0x000fe40003f06270 */
[----:B------:R-:W-:Y:S01]  /*2ad0*/  FMNMX.FTZ R21, R146, R17, !PT ;  /* 0x0000001192157209 */ /* 0x000fe20007810000 */
[--C-:B------:R-:W-:Y:S01]  /*2ae0*/  FFMA.FTZ R64, R5, UR16, -R10.reuse ;  /* 0x0000001005407c23 */ /* 0x100fe2000801080a */
[----:B------:R-:W-:Y:S01]  /*2af0*/  FMNMX.FTZ R17, R16, R15, !PT ;  /* 0x0000000f10117209 */ /* 0x000fe20007810000 */
[--C-:B------:R-:W-:Y:S01]  /*2b00*/  FFMA.FTZ R141, R105, UR16, -R10.reuse ;  /* 0x00000010698d7c23 */ /* 0x100fe2000801080a */
[----:B------:R-:W-:Y:S01]  /*2b10*/  FSEL R104, R104, -INF , !P0 ;  /* 0xff80000068687808 */ /* 0x000fe20004000000 */
[--C-:B--2---:R-:W-:Y:S01]  /*2b20*/  FFMA.FTZ R50, R107, UR16, -R10.reuse ;  /* 0x000000106b327c23 */ /* 0x104fe2000801080a */
[----:B------:R-:W-:Y:S01]  /*2b30*/  FMNMX.FTZ R17, R20, R17, !PT ;  /* 0x0000001114117209 */ /* 0x000fe20007810000 */
[----:B------:R-:W-:Y:S01]  /*2b40*/  MUFU.EX2 R64, R64 ;  /* 0x0000004000407308 */ /* 0x000fe20000000800 */
[----:B------:R-:W-:Y:S01]  /*2b50*/  ISETP.GE.AND P1, PT, R19, R138, PT ;  /* 0x0000008a1300720c */ /* 0x000fe20003f26270 */
[--C-:B------:R-:W-:Y:S01]  /*2b60*/  FFMA.FTZ R44, R63, UR16, -R10.reuse ;  /* 0x000000103f2c7c23 */ /* 0x100fe2000801080a */
[----:B------:R-:W-:Y:S01]  /*2b70*/  FMNMX.FTZ R5, R14, R17, !PT ;  /* 0x000000110e057209 */ /* 0x000fe20007810000 */
[--C-:B------:R-:W-:Y:S01]  /*2b80*/  FFMA.FTZ R40, R35, UR16, -R10.reuse ;  /* 0x0000001023287c23 */ /* 0x100fe2000801080a */
[----:B------:R-:W-:Y:S01]  /*2b90*/  FMNMX.FTZ R15, R26, R21, !PT ;  /* 0x000000151a0f7209 */ /* 0x000fe20007810000 */
[--C-:B------:R-:W-:Y:S01]  /*2ba0*/  FFMA.FTZ R42, R41, UR16, -R10.reuse ;  /* 0x00000010292a7c23 */ /* 0x100fe2000801080a */
[----:B------:R-:W-:Y:S01]  /*2bb0*/  FMNMX.FTZ R17, R104, R22, !PT ;  /* 0x0000001668117209 */ /* 0x000fe20007810000 */
[----:B------:R-:W-:Y:S01]  /*2bc0*/  MUFU.EX2 R141, R141 ;  /* 0x0000008d008d7308 */ /* 0x000fe20000000800 */
[----:B------:R-:W-:Y:S01]  /*2bd0*/  FSEL R178, R178, -INF , !P1 ;  /* 0xff800000b2b27808 */ /* 0x000fe20004800000 */
[--C-:B------:R-:W-:Y:S01]  /*2be0*/  FFMA.FTZ R43, R43, UR16, -R10.reuse ;  /* 0x000000102b2b7c23 */ /* 0x100fe2000801080a */
[-C--:B------:R-:W-:Y:S01]  /*2bf0*/  ISETP.GE.AND P1, PT, R45, R138.reuse, PT ;  /* 0x0000008a2d00720c */ /* 0x080fe20003f26270 */
[--C-:B------:R-:W-:Y:S01]  /*2c00*/  FFMA.FTZ R41, R77, UR16, -R10.reuse ;  /* 0x000000104d297c23 */ /* 0x100fe2000801080a */
[----:B------:R-:W-:Y:S01]  /*2c10*/  FMNMX.FTZ R15, R180, R15, !PT ;  /* 0x0000000fb40f7209 */ /* 0x000fe20007810000 */
[--C-:B------:R-:W-:Y:S01]  /*2c20*/  FFMA.FTZ R38, R25, UR16, -R10.reuse ;  /* 0x0000001019267c23 */ /* 0x100fe2000801080a */
[----:B------:R-:W-:Y:S01]  /*2c30*/  FMNMX.FTZ R17, R94, R17, !PT ;  /* 0x000000115e117209 */ /* 0x000fe20007810000 */
[----:B------:R-:W-:Y:S01]  /*2c40*/  MUFU.EX2 R50, R50 ;  /* 0x0000003200327308 */ /* 0x000fe20000000800 */
[----:B------:R-:W-:Y:S01]  /*2c50*/  FSEL R176, R176, -INF , !P1 ;  /* 0xff800000b0b07808 */ /* 0x000fe20004800000 */
[--C-:B------:R-:W-:Y:S01]  /*2c60*/  FFMA.FTZ R47, R11, UR16, -R10.reuse ;  /* 0x000000100b2f7c23 */ /* 0x100fe2000801080a */
[----:B------:R-:W-:Y:S01]  /*2c70*/  ISETP.GE.AND P0, PT, R39, R138, PT ;  /* 0x0000008a2700720c */ /* 0x000fe20003f06270 */
[----:B------:R-:W-:Y:S01]  /*2c80*/  FFMA.FTZ R219, R8, UR16, -R10 ;  /* 0x0000001008db7c23 */ /* 0x000fe2000801080a */
[----:B------:R-:W-:-:S02]  /*2c90*/  FMNMX.FTZ R15, R178, R15, !PT ;  /* 0x0000000fb20f7209 */ /* 0x000fc40007810000 */
[----:B------:R-:W-:Y:S01]  /*2ca0*/  FMNMX.FTZ R17, R34, R17, !PT ;  /* 0x0000001122117209 */ /* 0x000fe20007810000 */
[----:B------:R-:W-:Y:S01]  /*2cb0*/  MUFU.EX2 R44, R44 ;  /* 0x0000002c002c7308 */ /* 0x000fe20000000800 */
[----:B------:R-:W-:Y:S02]  /*2cc0*/  FSEL R170, R170, -INF , !P0 ;  /* 0xff800000aaaa7808 */ /* 0x000fe40004000000 */
[----:B------:R-:W-:Y:S02]  /*2cd0*/  FMNMX.FTZ R15, R176, R15, !PT ;  /* 0x0000000fb00f7209 */ /* 0x000fe40007810000 */
[----:B------:R-:W-:Y:S02]  /*2ce0*/  FMNMX.FTZ R17, R218, R17, !PT ;  /* 0x00000011da117209 */ /* 0x000fe40007810000 */
[----:B------:R-:W-:Y:S01]  /*2cf0*/  ISETP.GE.AND P6, PT, R71, R139, PT ;  /* 0x0000008b4700720c */ /* 0x000fe20003fc6270 */
[----:B------:R-:W-:Y:S01]  /*2d00*/  MUFU.EX2 R43, R43 ;  /* 0x0000002b002b7308 */ /* 0x000fe20000000800 */
[----:B------:R-:W-:-:S02]  /*2d10*/  FMNMX.FTZ R134, R170, R15, !PT ;  /* 0x0000000faa867209 */ /* 0x000fc40007810000 */
[----:B------:R-:W-:Y:S02]  /*2d20*/  FMNMX.FTZ R17, R140, R17, !PT ;  /* 0x000000118c117209 */ /* 0x000fe40007810000 */
[----:B------:R-:W-:Y:S01]  /*2d30*/  ISETP.GE.AND P5, PT, R69, R139, PT ;  /* 0x0000008b4500720c */ /* 0x000fe20003fa6270 */
[----:B------:R-:W2:Y:S01]  /*2d40*/  SHFL.BFLY PT, R15, R134, 0x2, 0x1f ;  /* 0x0c401f00860f7f89 */ /* 0x000ea200000e0000 */
[----:B------:R-:W-:Y:S01]  /*2d50*/  FSEL R216, R216, -INF , !P6 ;  /* 0xff800000d8d87808 */ /* 0x000fe20007000000 */
[----:B------:R-:W-:Y:S01]  /*2d60*/  MUFU.EX2 R42, R42 ;  /* 0x0000002a002a7308 */ /* 0x000fe20000000800 */
[----:B------:R-:W-:Y:S02]  /*2d70*/  FMNMX.FTZ R17, R142, R17, !PT ;  /* 0x000000118e117209 */ /* 0x000fe40007810000 */
[----:B------:R-:W-:Y:S02]  /*2d80*/  FMNMX.FTZ R5, R12, R5, !PT ;  /* 0x000000050c057209 */ /* 0x000fe40007810000 */
[----:B------:R-:W-:-:S02]  /*2d90*/  ISETP.GE.AND P4, PT, R67, R139, PT ;  /* 0x0000008b4300720c */ /* 0x000fc40003f86270 */
[----:B------:R-:W-:Y:S01]  /*2da0*/  FSEL R190, R190, -INF , !P5 ;  /* 0xff800000bebe7808 */ /* 0x000fe20006800000 */
[----:B------:R-:W-:Y:S01]  /*2db0*/  MUFU.EX2 R41, R41 ;  /* 0x0000002900297308 */ /* 0x000fe20000000800 */
[----:B------:R-:W-:Y:S02]  /*2dc0*/  FMNMX.FTZ R17, R216, R17, !PT ;  /* 0x00000011d8117209 */ /* 0x000fe40007810000 */
[----:B------:R-:W-:Y:S02]  /*2dd0*/  FMNMX.FTZ R5, R24, R5, !PT ;  /* 0x0000000518057209 */ /* 0x000fe40007810000 */
[----:B------:R-:W-:Y:S02]  /*2de0*/  ISETP.GE.AND P3, PT, R65, R139, PT ;  /* 0x0000008b4100720c */ /* 0x000fe40003f66270 */
[----:B------:R-:W-:Y:S01]  /*2df0*/  FSEL R186, R186, -INF , !P4 ;  /* 0xff800000baba7808 */ /* 0x000fe20006000000 */
[----:B------:R-:W-:Y:S01]  /*2e00*/  MUFU.EX2 R40, R40 ;  /* 0x0000002800287308 */ /* 0x000fe20000000800 */
[----:B------:R-:W-:-:S02]  /*2e10*/  FMNMX.FTZ R17, R190, R17, !PT ;  /* 0x00000011be117209 */ /* 0x000fc40007810000 */
[----:B------:R-:W-:Y:S02]  /*2e20*/  FMNMX.FTZ R5, R214, R5, !PT ;  /* 0x00000005d6057209 */ /* 0x000fe40007810000 */
[-C--:B------:R-:W-:Y:S02]  /*2e30*/  ISETP.GE.AND P0, PT, R39, R132.reuse, PT ;  /* 0x000000842700720c */ /* 0x080fe40003f06270 */
[----:B------:R-:W-:Y:S01]  /*2e40*/  ISETP.GE.AND P2, PT, R61, R139, PT ;  /* 0x0000008b3d00720c */ /* 0x000fe20003f46270 */
[----:B------:R-:W-:Y:S01]  /*2e50*/  FFMA.FTZ R61, R23, UR16, -R10 ;  /* 0x00000010173d7c23 */ /* 0x000fe2000801080a */
[----:B------:R-:W-:Y:S01]  /*2e60*/  FSEL R184, R184, -INF , !P3 ;  /* 0xff800000b8b87808 */ /* 0x000fe20005800000 */
[----:B------:R-:W-:Y:S01]  /*2e70*/  MUFU.EX2 R38, R38 ;  /* 0x0000002600267308 */ /* 0x000fe20000000800 */
[----:B------:R-:W-:Y:S02]  /*2e80*/  FMNMX.FTZ R17, R186, R17, !PT ;  /* 0x00000011ba117209 */ /* 0x000fe40007810000 */
[----:B------:R-:W-:-:S02]  /*2e90*/  ISETP.GE.AND P1, PT, R45, R132, PT ;  /* 0x000000842d00720c */ /* 0x000fc40003f26270 */
[----:B------:R-:W-:Y:S02]  /*2ea0*/  FMNMX.FTZ R5, R168, R5, !PT ;  /* 0x00000005a8057209 */ /* 0x000fe40007810000 */
[----:B---3--:R-:W-:Y:S01]  /*2eb0*/  FSEL R162, R162, -INF , !P0 ;  /* 0xff800000a2a27808 */ /* 0x008fe20004000000 */
[----:B------:R-:W3:Y:S01]  /*2ec0*/  MUFU.EX2 R61, R61 ;  /* 0x0000003d003d7308 */ /* 0x000ee20000000800 */
[----:B------:R-:W-:Y:S01]  /*2ed0*/  ISETP.GE.AND P0, PT, R37, R139, PT ;  /* 0x0000008b2500720c */ /* 0x000fe20003f06270 */
[----:B------:R-:W-:Y:S01]  /*2ee0*/  FFMA.FTZ R37, R13, UR16, -R10 ;  /* 0x000000100d257c23 */ /* 0x000fe2000801080a */
[----:B------:R-:W-:Y:S02]  /*2ef0*/  FSEL R172, R172, -INF , !P2 ;  /* 0xff800000acac7808 */ /* 0x000fe40005000000 */
[----:B------:R-:W-:Y:S02]  /*2f00*/  FMNMX.FTZ R17, R184, R17, !PT ;  /* 0x00000011b8117209 */ /* 0x000fe40007810000 */
[----:B------:R-:W-:Y:S01]  /*2f10*/  FSEL R164, R164, -INF , !P1 ;  /* 0xff800000a4a47808 */ /* 0x000fe20004800000 */
[----:B------:R-:W-:Y:S01]  /*2f20*/  MUFU.EX2 R37, R37 ;  /* 0x0000002500257308 */ /* 0x000fe20000000800 */
[----:B------:R-:W-:-:S02]  /*2f30*/  FMNMX.FTZ R5, R166, R5, !PT ;  /* 0x00000005a6057209 */ /* 0x000fc40007810000 */
[----:B------:R-:W-:Y:S02]  /*2f40*/  ISETP.GE.AND P1, PT, R19, R139, PT ;  /* 0x0000008b1300720c */ /* 0x000fe40003f26270 */
[----:B------:R-:W-:Y:S02]  /*2f50*/  FSEL R182, R182, -INF , !P0 ;  /* 0xff800000b6b67808 */ /* 0x000fe40004000000 */
[----:B------:R-:W-:Y:S01]  /*2f60*/  FMNMX.FTZ R17, R172, R17, !PT ;  /* 0x00000011ac117209 */ /* 0x000fe20007810000 */
[----:B------:R-:W-:Y:S01]  /*2f70*/  MUFU.EX2 R47, R47 ;  /* 0x0000002f002f7308 */ /* 0x000fe20000000800 */
[----:B------:R-:W-:Y:S02]  /*2f80*/  FMNMX.FTZ R5, R164, R5, !PT ;  /* 0x00000005a4057209 */ /* 0x000fe40007810000 */
[----:B------:R-:W-:Y:S02]  /*2f90*/  ISETP.GE.AND P0, PT, R45, R139, PT ;  /* 0x0000008b2d00720c */ /* 0x000fe40003f06270 */
[----:B-1----:R-:W-:-:S02]  /*2fa0*/  FSEL R174, R174, -INF , !P1 ;  /* 0xff800000aeae7808 */ /* 0x002fc40004800000 */
[----:B------:R-:W-:Y:S01]  /*2fb0*/  FMNMX.FTZ R17, R182, R17, !PT ;  /* 0x00000011b6117209 */ /* 0x000fe20007810000 */
[----:B------:R-:W-:Y:S01]  /*2fc0*/  MUFU.EX2 R219, R219 ;  /* 0x000000db00db7308 */ /* 0x000fe20000000800 */
[----:B------:R-:W-:Y:S02]  /*2fd0*/  FMNMX.FTZ R5, R162, R5, !PT ;  /* 0x00000005a2057209 */ /* 0x000fe40007810000 */
[----:B--2---:R-:W-:Y:S02]  /*2fe0*/  FMNMX.FTZ R134, R134, R15, !PT ;  /* 0x0000000f86867209 */ /* 0x004fe40007810000 */
[----:B------:R-:W-:Y:S01]  /*2ff0*/  ISETP.GE.AND P1, PT, R39, R139, PT ;  /* 0x0000008b2700720c */ /* 0x000fe20003f26270 */
[----:B------:R-:W1:Y:S01]  /*3000*/  SHFL.BFLY PT, R36, R5, 0x2, 0x1f ;  /* 0x0c401f0005247f89 */ /* 0x000e6200000e0000 */
[----:B------:R-:W-:Y:S01]  /*3010*/  FSEL R160, R160, -INF , !P0 ;  /* 0xff800000a0a07808 */ /* 0x000fe20004000000 */
[----:B------:R-:W-:Y:S01]  /*3020*/  FFMA.FTZ R39, R27, UR16, -R10 ;  /* 0x000000101b277c23 */ /* 0x000fe2000801080a */
[----:B------:R-:W-:Y:S01]  /*3030*/  FMNMX.FTZ R17, R174, R17, !PT ;  /* 0x00000011ae117209 */ /* 0x000fe20007810000 */
[----:B------:R-:W2:Y:S01]  /*3040*/  SHFL.BFLY PT, R15, R134, 0x1, 0x1f ;  /* 0x0c201f00860f7f89 */ /* 0x000ea200000e0000 */
[----:B------:R-:W-:-:S02]  /*3050*/  FSEL R150, R150, -INF , !P1 ;  /* 0xff80000096967808 */ /* 0x000fc40004800000 */
[----:B------:R-:W-:Y:S01]  /*3060*/  FMNMX.FTZ R17, R160, R17, !PT ;  /* 0x00000011a0117209 */ /* 0x000fe20007810000 */
[----:B------:R-:W-:Y:S01]  /*3070*/  MUFU.EX2 R39, R39 ;  /* 0x0000002700277308 */ /* 0x000fe20000000800 */
[----:B------:R-:W-:Y:S02]  /*3080*/  LOP3.LUT R195, R108, R109, RZ, 0xfc, !PT ;  /* 0x0000006d6cc37212 */ /* 0x000fe400078efcff */
[----:B------:R-:W-:Y:S02]  /*3090*/  FMNMX.FTZ R135, R150, R17, !PT ;  /* 0x0000001196877209 */ /* 0x000fe40007810000 */
[----:B------:R-:W-:Y:S02]  /*30a0*/  LEA R195, R195, UR5, 0x1 ;  /* 0x00000005c3c37c11 */ /* 0x000fe4000f8e08ff */
[----:B---3--:R-:W-:Y:S01]  /*30b0*/  F2FP.BF16.F32.PACK_AB R70, R50, R61 ;  /* 0x0000003d3246723e */ /* 0x008fe200000010ff */
[----:B------:R-:W3:Y:S02]  /*30c0*/  SHFL.BFLY PT, R54, R135, 0x2, 0x1f ;  /* 0x0c401f0087367f89 */ /* 0x000ee400000e0000 */
[----:B------:R-:W-:-:S02]  /*30d0*/  IMAD.IADD R193, R2, 0x1, R195 ;  /* 0x0000000102c17824 */ /* 0x000fc400078e02c3 */
[C---:B------:R-:W-:Y:S02]  /*30e0*/  IMAD.IADD R194, R0.reuse, 0x1, R195 ;  /* 0x0000000100c27824 */ /* 0x040fe400078e02c3 */
[----:B------:R-:W-:Y:S01]  /*30f0*/  IMAD.IADD R192, R0, 0x1, R193 ;  /* 0x0000000100c07824 */ /* 0x000fe200078e02c1 */
[----:B------:R-:W-:Y:S01]  /*3100*/  LDSM.16.MT88.4 R84, [R193+0x6000] ;  /* 0x00600000c154783b */ /* 0x000fe20000004200 */
[----:B-1----:R-:W-:Y:S01]  /*3110*/  FMNMX.FTZ R5, R5, R36, !PT ;  /* 0x0000002405057209 */ /* 0x002fe20007810000 */
[----:B------:R-:W-:Y:S01]  /*3120*/  FFMA.FTZ R36, R7, UR16, -R10 ;  /* 0x0000001007247c23 */ /* 0x000fe2000801080a */
[----:B--2---:R-:W-:-:S03]  /*3130*/  FMNMX.FTZ R134, R134, R15, !PT ;  /* 0x0000000f86867209 */ /* 0x004fc60007810000 */
[----:B------:R-:W1:Y:S02]  /*3140*/  SHFL.BFLY PT, R48, R5, 0x1, 0x1f ;  /* 0x0c201f0005307f89 */ /* 0x000e6400000e0000 */
[----:B------:R-:W-:Y:S01]  /*3150*/  MUFU.EX2 R36, R36 ;  /* 0x0000002400247308 */ /* 0x000fe20000000800 */
[C---:B------:R-:W-:Y:S01]  /*3160*/  FSETP.NEU.FTZ.AND P0, PT, R134.reuse, -INF , PT ;  /* 0xff8000008600780b */ /* 0x040fe20003f1d000 */
[----:B------:R-:W-:-:S05]  /*3170*/  FMUL.FTZ R163, R134, UR16 ;  /* 0x0000001086a37c20 */ /* 0x000fca0008410000 */
[----:B------:R-:W-:Y:S02]  /*3180*/  FSEL R163, R163, RZ, P0 ;  /* 0x000000ffa3a37208 */ /* 0x000fe40000000000 */
[----:B---3--:R-:W-:-:S03]  /*3190*/  FMNMX.FTZ R135, R135, R54, !PT ;  /* 0x0000003687877209 */ /* 0x008fc60007810000 */
[--C-:B------:R-:W-:Y:S01]  /*31a0*/  FFMA.FTZ R51, R6, UR16, -R163.reuse ;  /* 0x0000001006337c23 */ /* 0x100fe200080108a3 */
[--C-:B------:R-:W-:Y:S01]  /*31b0*/  FFMA.FTZ R58, R118, UR16, -R163.reuse ;  /* 0x00000010763a7c23 */ /* 0x100fe200080108a3 */
[----:B------:R-:W2:Y:S01]  /*31c0*/  SHFL.BFLY PT, R6, R135, 0x1, 0x1f ;  /* 0x0c201f0087067f89 */ /* 0x000ea200000e0000 */
[--C-:B------:R-:W-:Y:S01]  /*31d0*/  FFMA.FTZ R59, R30, UR16, -R163.reuse ;  /* 0x000000101e3b7c23 */ /* 0x100fe200080108a3 */
[--C-:B------:R-:W-:Y:S01]  /*31e0*/  FFMA.FTZ R45, R52, UR16, -R163.reuse ;  /* 0x00000010342d7c23 */ /* 0x100fe200080108a3 */
[--C-:B------:R-:W-:Y:S01]  /*31f0*/  FFMA.FTZ R0, R28, UR16, -R163.reuse ;  /* 0x000000101c007c23 */ /* 0x100fe200080108a3 */
[----:B------:R-:W3:Y:S01]  /*3200*/  LDSM.16.MT88.4 R116, [R195+0x6000] ;  /* 0x00600000c374783b */ /* 0x000ee20000004200 */
[----:B------:R-:W-:Y:S01]  /*3210*/  MUFU.EX2 R58, R58 ;  /* 0x0000003a003a7308 */ /* 0x000fe20000000800 */
[--C-:B------:R-:W-:Y:S01]  /*3220*/  FFMA.FTZ R49, R68, UR16, -R163.reuse ;  /* 0x0000001044317c23 */ /* 0x100fe200080108a3 */
[----:B------:R-:W-:Y:S01]  /*3230*/  F2FP.BF16.F32.PACK_AB R68, R64, R141 ;  /* 0x0000008d4044723e */ /* 0x000fe200000010ff */
[----:B------:R-:W-:Y:S01]  /*3240*/  LDSM.16.MT88.4 R28, [R195+0x6800] ;  /* 0x00680000c31c783b */ /* 0x000fe20000004200 */
[----:B-1----:R-:W-:Y:S01]  /*3250*/  FMNMX.FTZ R133, R5, R48, !PT ;  /* 0x0000003005857209 */ /* 0x002fe20007810000 */
[--C-:B------:R-:W-:Y:S01]  /*3260*/  FFMA.FTZ R48, R46, UR16, -R163.reuse ;  /* 0x000000102e307c23 */ /* 0x100fe200080108a3 */
[--C-:B------:R-:W-:Y:S01]  /*3270*/  FFMA.FTZ R2, R66, UR16, -R163.reuse ;  /* 0x0000001042027c23 */ /* 0x100fe200080108a3 */
[----:B------:R-:W-:Y:S01]  /*3280*/  FFMA.FTZ R66, R9, UR16, -R10 ;  /* 0x0000001009427c23 */ /* 0x000fe2000801080a */
[C---:B------:R-:W-:Y:S01]  /*3290*/  FSETP.NEU.FTZ.AND P0, PT, R133.reuse, -INF , PT ;  /* 0xff8000008500780b */ /* 0x040fe20003f1d000 */
[----:B------:R-:W-:Y:S01]  /*32a0*/  FMUL.FTZ R161, R133, UR16 ;  /* 0x0000001085a17c20 */ /* 0x000fe20008410000 */
[----:B------:R-:W1:Y:S01]  /*32b0*/  MUFU.EX2 R59, R59 ;  /* 0x0000003b003b7308 */ /* 0x000e620000000800 */
[--C-:B------:R-:W-:Y:S01]  /*32c0*/  FFMA.FTZ R147, R148, UR16, -R163.reuse ;  /* 0x0000001094937c23 */ /* 0x100fe200080108a3 */
[--C-:B------:R-:W-:Y:S01]  /*32d0*/  FFMA.FTZ R149, R26, UR16, -R163.reuse ;  /* 0x000000101a957c23 */ /* 0x100fe200080108a3 */
[--C-:B------:R-:W-:Y:S01]  /*32e0*/  FFMA.FTZ R144, R144, UR16, -R163.reuse ;  /* 0x0000001090907c23 */ /* 0x100fe200080108a3 */
[----:B------:R-:W-:Y:S01]  /*32f0*/  FSEL R161, R161, RZ, P0 ;  /* 0x000000ffa1a17208 */ /* 0x000fe20000000000 */
[--C-:B------:R-:W-:Y:S01]  /*3300*/  FFMA.FTZ R146, R146, UR16, -R163.reuse ;  /* 0x0000001092927c23 */ /* 0x100fe200080108a3 */
[----:B------:R-:W-:Y:S01]  /*3310*/  FADD.FTZ R64, R141, R64 ;  /* 0x000000408d407221 */ /* 0x000fe20000010000 */
[----:B------:R-:W-:Y:S01]  /*3320*/  FFMA.FTZ R167, R180, UR16, -R163 ;  /* 0x00000010b4a77c23 */ /* 0x000fe200080108a3 */
[----:B------:R-:W-:Y:S01]  /*3330*/  MUFU.EX2 R51, R51 ;  /* 0x0000003300337308 */ /* 0x000fe20000000800 */
[----:B--2---:R-:W-:Y:S01]  /*3340*/  FMNMX.FTZ R135, R135, R6, !PT ;  /* 0x0000000687877209 */ /* 0x004fe20007810000 */
[--C-:B------:R-:W-:Y:S01]  /*3350*/  FFMA.FTZ R60, R4, UR16, -R161.reuse ;  /* 0x00000010043c7c23 */ /* 0x100fe200080108a1 */
[--C-:B------:R-:W-:Y:S01]  /*3360*/  FFMA.FTZ R53, R100, UR16, -R161.reuse ;  /* 0x0000001064357c23 */ /* 0x100fe200080108a1 */
[----:B------:R-:W-:Y:S01]  /*3370*/  LDSM.16.MT88.4 R4, [R192+0x6000] ;  /* 0x00600000c004783b */ /* 0x000fe20000004200 */
[C---:B------:R-:W-:Y:S01]  /*3380*/  FSETP.NEU.FTZ.AND P0, PT, R135.reuse, -INF , PT ;  /* 0xff8000008700780b */ /* 0x040fe20003f1d000 */
[----:B------:R-:W-:Y:S01]  /*3390*/  FMUL.FTZ R151, R135, UR16 ;  /* 0x0000001087977c20 */ /* 0x000fe20008410000 */
[--C-:B------:R-:W-:Y:S01]  /*33a0*/  FFMA.FTZ R57, R92, UR16, -R161.reuse ;  /* 0x000000105c397c23 */ /* 0x100fe200080108a1 */
[----:B------:R-:W2:Y:S01]  /*33b0*/  LDSM.16.MT88.4 R100, [R194+0x6000] ;  /* 0x00600000c264783b */ /* 0x000ea20000004200 */
[--C-:B------:R-:W-:Y:S01]  /*33c0*/  FFMA.FTZ R46, R96, UR16, -R161.reuse ;  /* 0x00000010602e7c23 */ /* 0x100fe200080108a1 */
[----:B------:R-:W4:Y:S01]  /*33d0*/  MUFU.EX2 R48, R48 ;  /* 0x0000003000307308 */ /* 0x000f220000000800 */
[----:B------:R-:W-:Y:S01]  /*33e0*/  FSEL R151, R151, RZ, P0 ;  /* 0x000000ff97977208 */ /* 0x000fe20000000000 */
        /* <DEDUP_REMOVED lines=8> */
[----:B------:R-:W-:Y:S01]  /*3470*/  MUFU.EX2 R57, R57 ;  /* 0x0000003900397308 */ /* 0x000fe20000000800 */
[----:B------:R-:W5:Y:S01]  /*3480*/  LDSM.16.MT88.4 R32, [R194+0x6800] ;  /* 0x00680000c220783b */ /* 0x000f620000004200 */
[----:B-1----:R-:W-:Y:S01]  /*3490*/  F2FP.BF16.F32.PACK_AB R72, R58, R59 ;  /* 0x0000003b3a48723e */ /* 0x002fe200000010ff */
[--C-:B------:R-:W-:Y:S01]  /*34a0*/  FFMA.FTZ R143, R218, UR16, -R151.reuse ;  /* 0x00000010da8f7c23 */ /* 0x100fe20008010897 */
[--C-:B------:R-:W-:Y:S01]  /*34b0*/  FFMA.FTZ R140, R140, UR16, -R151.reuse ;  /* 0x000000108c8c7c23 */ /* 0x100fe20008010897 */
[----:B------:R-:W1:Y:S01]  /*34c0*/  LDSM.16.MT88.4 R16, [R193+0x6800] ;  /* 0x00680000c110783b */ /* 0x000e620000004200 */
[--C-:B------:R-:W-:Y:S01]  /*34d0*/  FFMA.FTZ R142, R142, UR16, -R151.reuse ;  /* 0x000000108e8e7c23 */ /* 0x100fe20008010897 */
[----:B----4-:R-:W-:Y:S01]  /*34e0*/  F2FP.BF16.F32.PACK_AB R74, R48, R51 ;  /* 0x00000033304a723e */ /* 0x010fe200000010ff */
[----:B------:R-:W4:Y:S01]  /*34f0*/  MUFU.EX2 R60, R60 ;  /* 0x0000003c003c7308 */ /* 0x000f220000000800 */
[----:B------:R-:W1:Y:S01]  /*3500*/  LDSM.16.MT88.4 R20, [R192+0x6800] ;  /* 0x00680000c014783b */ /* 0x000e620000004200 */
[----:B------:R-:W-:Y:S01]  /*3510*/  FFMA.FTZ R145, R216, UR16, -R151 ;  /* 0x00000010d8917c23 */ /* 0x000fe20008010897 */
[--C-:B------:R-:W-:Y:S01]  /*3520*/  FFMA.FTZ R148, R14, UR16, -R161.reuse ;  /* 0x000000100e947c23 */ /* 0x100fe200080108a1 */
[----:B------:R-:W-:Y:S01]  /*3530*/  FFMA.FTZ R157, R214, UR16, -R161 ;  /* 0x00000010d69d7c23 */ /* 0x000fe200080108a1 */
[--C-:B------:R-:W-:Y:S01]  /*3540*/  FFMA.FTZ R159, R190, UR16, -R151.reuse ;  /* 0x00000010be9f7c23 */ /* 0x100fe20008010897 */
[----:B------:R-:W-:Y:S01]  /*3550*/  FFMA.FTZ R172, R172, UR16, -R151 ;  /* 0x00000010acac7c23 */ /* 0x000fe20008010897 */
[----:B------:R-:W-:Y:S01]  /*3560*/  FADD.FTZ R58, R59, R58 ;  /* 0x0000003a3b3a7221 */ /* 0x000fe20000010000 */
[----:B------:R-:W-:Y:S01]  /*3570*/  MUFU.EX2 R53, R53 ;  /* 0x0000003500357308 */ /* 0x000fe20000000800 */
[----:B------:R-:W-:Y:S01]  /*3580*/  FADD.FTZ R61, R61, R64 ;  /* 0x000000403d3d7221 */ /* 0x000fe20000010000 */
[--C-:B------:R-:W-:Y:S01]  /*3590*/  FFMA.FTZ R178, R178, UR16, -R163.reuse ;  /* 0x00000010b2b27c23 */ /* 0x100fe200080108a3 */
[----:B------:R-:W-:Y:S01]  /*35a0*/  FADD.FTZ R51, R51, R58 ;  /* 0x0000003a33337221 */ /* 0x000fe20000010000 */
[----:B------:R-:W-:Y:S01]  /*35b0*/  FFMA.FTZ R169, R176, UR16, -R163 ;  /* 0x00000010b0a97c23 */ /* 0x000fe200080108a3 */
[----:B------:R-:W-:Y:S01]  /*35c0*/  FADD.FTZ R61, R50, R61 ;  /* 0x0000003d323d7221 */ /* 0x000fe20000010000 */
[----:B------:R-:W-:Y:S01]  /*35d0*/  FFMA.FTZ R170, R170, UR16, -R163 ;  /* 0x00000010aaaa7c23 */ /* 0x000fe200080108a3 */
[----:B------:R-:W-:Y:S01]  /*35e0*/  FADD.FTZ R48, R48, R51 ;  /* 0x0000003330307221 */ /* 0x000fe20000010000 */
[----:B------:R-:W3:Y:S01]  /*35f0*/  MUFU.EX2 R46, R46 ;  /* 0x0000002e002e7308 */ /* 0x000ee20000000800 */
[----:B----4-:R-:W-:Y:S01]  /*3600*/  F2FP.BF16.F32.PACK_AB R73, R60, R57 ;  /* 0x000000393c49723e */ /* 0x010fe200000010ff */
[----:B------:R-:W-:Y:S01]  /*3610*/  FADD.FTZ R60, R57, R60 ;  /* 0x0000003c393c7221 */ /* 0x000fe20000010000 */
[--C-:B------:R-:W-:Y:S01]  /*3620*/  FFMA.FTZ R165, R182, UR16, -R151.reuse ;  /* 0x00000010b6a57c23 */ /* 0x100fe20008010897 */
[----:B------:R-:W-:Y:S01]  /*3630*/  FFMA.FTZ R174, R174, UR16, -R151 ;  /* 0x00000010aeae7c23 */ /* 0x000fe20008010897 */
[--C-:B------:R-:W-:Y:S01]  /*3640*/  FFMA.FTZ R163, R168, UR16, -R161.reuse ;  /* 0x00000010a8a37c23 */ /* 0x100fe200080108a1 */
[--C-:B------:R-:W-:Y:S01]  /*3650*/  FFMA.FTZ R166, R166, UR16, -R161.reuse ;  /* 0x00000010a6a67c23 */ /* 0x100fe200080108a1 */
[--C-:B------:R-:W-:Y:S01]  /*3660*/  FFMA.FTZ R164, R164, UR16, -R161.reuse ;  /* 0x00000010a4a47c23 */ /* 0x100fe200080108a1 */
[----:B------:R-:W-:Y:S01]  /*3670*/  MUFU.EX2 R67, R67 ;  /* 0x0000004300437308 */ /* 0x000fe20000000800 */
[----:B------:R-:W-:Y:S01]  /*3680*/  FFMA.FTZ R215, R162, UR16, -R161 ;  /* 0x00000010a2d77c23 */ /* 0x000fe200080108a1 */
[--C-:B------:R-:W-:Y:S01]  /*3690*/  FFMA.FTZ R160, R160, UR16, -R151.reuse ;  /* 0x00000010a0a07c23 */ /* 0x100fe20008010897 */
[----:B------:R-:W-:Y:S01]  /*36a0*/  FFMA.FTZ R150, R150, UR16, -R151 ;  /* 0x0000001096967c23 */ /* 0x000fe20008010897 */
[----:B------:R-:W-:Y:S01]  /*36b0*/  ISETP.GE.AND P0, PT, R3, 0x2, PT ;  /* 0x000000020300780c */ /* 0x000fe20003f06270 */
[----:B------:R-:W-:-:S03]  /*36c0*/  VIADD R190, R197, 0x1000 ;  /* 0x00001000c5be7836 */ /* 0x000fc60000000000 */
[----:B------:R-:W4:Y:S01]  /*36d0*/  MUFU.EX2 R62, R62 ;  /* 0x0000003e003e7308 */ /* 0x000f220000000800 */
[----:B---3--:R-:W-:Y:S01]  /*36e0*/  F2FP.BF16.F32.PACK_AB R75, R46, R53 ;  /* 0x000000352e4b723e */ /* 0x008fe200000010ff */
[----:B------:R-:W-:-:S04]  /*36f0*/  FADD.FTZ R53, R53, R60 ;  /* 0x0000003c35357221 */ /* 0x000fc80000010000 */
[----:B------:R-:W-:Y:S02]  /*3700*/  FADD.FTZ R46, R46, R53 ;  /* 0x000000352e2e7221 */ /* 0x000fe40000010000 */
[----:B------:R-:W-:Y:S01]  /*3710*/  MUFU.EX2 R65, R65 ;  /* 0x0000004100417308 */ /* 0x000fe20000000800 */
[C---:B------:R-:W-:Y:S06]  /*3720*/  HMMA.16816.F32.BF16 R124, R72.reuse, R116, RZ ;  /* 0x00000074487c723c */ /* 0x040fec00000418ff */
[----:B--2---:R-:W-:Y:S01]  /*3730*/  HMMA.16816.F32.BF16 R108, R72, R100, RZ ;  /* 0x00000064486c723c */ /* 0x004fe200000418ff */
[----:B------:R-:W2:Y:S01]  /*3740*/  MUFU.EX2 R56, R56 ;  /* 0x0000003800387308 */ /* 0x000ea20000000800 */
[----:B----4-:R-:W-:Y:S01]  /*3750*/  F2FP.BF16.F32.PACK_AB R69, R62, R67 ;  /* 0x000000433e45723e */ /* 0x010fe200000010ff */
[----:B------:R-:W-:-:S03]  /*3760*/  FADD.FTZ R62, R67, R62 ;  /* 0x0000003e433e7221 */ /* 0x000fc60000010000 */
[C---:B------:R-:W-:Y:S03]  /*3770*/  HMMA.16816.F32.BF16 R92, R72.reuse, R84, RZ ;  /* 0x00000054485c723c */ /* 0x040fe600000418ff */
[----:B------:R-:W-:Y:S03]  /*3780*/  MUFU.EX2 R49, R49 ;  /* 0x0000003100317308 */ /* 0x000fe60000000800 */
[C---:B------:R-:W-:Y:S05]  /*3790*/  HMMA.16816.F32.BF16 R76, R72.reuse, R4, RZ ;  /* 0x00000004484c723c */ /* 0x040fea00000418ff */
[----:B------:R-:W3:Y:S01]  /*37a0*/  MUFU.EX2 R2, R2 ;  /* 0x0000000200027308 */ /* 0x000ee20000000800 */
[----:B--2---:R-:W-:Y:S01]  /*37b0*/  F2FP.BF16.F32.PACK_AB R71, R56, R65 ;  /* 0x000000413847723e */ /* 0x004fe200000010ff */
[----:B------:R-:W-:Y:S01]  /*37c0*/  HMMA.16816.F32.BF16 R120, R72, R118, RZ ;  /* 0x000000764878723c */ /* 0x000fe200000418ff */
[----:B------:R-:W-:-:S04]  /*37d0*/  FADD.FTZ R65, R65, R62 ;  /* 0x0000003e41417221 */ /* 0x000fc80000010000 */
[----:B------:R-:W-:Y:S01]  /*37e0*/  FADD.FTZ R56, R56, R65 ;  /* 0x0000004138387221 */ /* 0x000fe20000010000 */
[----:B------:R-:W-:Y:S01]  /*37f0*/  MUFU.EX2 R45, R45 ;  /* 0x0000002d002d7308 */ /* 0x000fe20000000800 */
[C---:B------:R-:W-:Y:S06]  /*3800*/  HMMA.16816.F32.BF16 R104, R72.reuse, R102, RZ ;  /* 0x000000664868723c */ /* 0x040fec00000418ff */
[----:B------:R-:W-:Y:S01]  /*3810*/  HMMA.16816.F32.BF16 R88, R72, R86, RZ ;  /* 0x000000564858723c */ /* 0x000fe200000418ff */
[----:B------:R-:W2:Y:S01]  /*3820*/  MUFU.EX2 R0, R0 ;  /* 0x0000000000007308 */ /* 0x000ea20000000800 */
[----:B---3--:R-:W-:Y:S01]  /*3830*/  F2FP.BF16.F32.PACK_AB R8, R2, R49 ;  /* 0x000000310208723e */ /* 0x008fe200000010ff */
[----:B------:R-:W-:-:S03]  /*3840*/  FADD.FTZ R49, R49, R48 ;  /* 0x0000003031317221 */ /* 0x000fc60000010000 */
[C---:B------:R-:W-:Y:S01]  /*3850*/  HMMA.16816.F32.BF16 R128, R68.reuse, R116, RZ ;  /* 0x000000744480723c */ /* 0x040fe200000418ff */
[----:B------:R-:W-:Y:S02]  /*3860*/  FADD.FTZ R2, R2, R49 ;  /* 0x0000003102027221 */ /* 0x000fe40000010000 */
[----:B------:R-:W-:Y:S03]  /*3870*/  MUFU.EX2 R55, R55 ;  /* 0x0000003700377308 */ /* 0x000fe60000000800 */
[----:B------:R-:W-:Y:S05]  /*3880*/  HMMA.16816.F32.BF16 R112, R68, R100, RZ ;  /* 0x000000644470723c */ /* 0x000fea00000418ff */
[----:B------:R-:W3:Y:S01]  /*3890*/  MUFU.EX2 R52, R52 ;  /* 0x0000003400347308 */ /* 0x000ee20000000800 */
[----:B------:R-:W-:Y:S01]  /*38a0*/  HMMA.16816.F32.BF16 R72, R72, R6, RZ ;  /* 0x000000064848723c */ /* 0x000fe200000418ff */
[----:B--2---:R-:W-:Y:S01]  /*38b0*/  F2FP.BF16.F32.PACK_AB R10, R0, R45 ;  /* 0x0000002d000a723e */ /* 0x004fe200000010ff */
[----:B------:R-:W-:-:S04]  /*38c0*/  FADD.FTZ R45, R45, R2 ;  /* 0x000000022d2d7221 */ /* 0x000fc80000010000 */
[----:B------:R-:W-:Y:S01]  /*38d0*/  HMMA.16816.F32.BF16 R116, R68, R118, RZ ;  /* 0x000000764474723c */ /* 0x000fe200000418ff */
[----:B------:R-:W-:Y:S01]  /*38e0*/  MUFU.EX2 R54, R54 ;  /* 0x0000003600367308 */ /* 0x000fe20000000800 */
[----:B------:R-:W-:-:S04]  /*38f0*/  FADD.FTZ R45, R0, R45 ;  /* 0x0000002d002d7221 */ /* 0x000fc80000010000 */
[C---:B------:R-:W-:Y:S03]  /*3900*/  HMMA.16816.F32.BF16 R100, R68.reuse, R102, RZ ;  /* 0x000000664464723c */ /* 0x040fe600000418ff */
[----:B------:R-:W2:Y:S01]  /*3910*/  MUFU.EX2 R63, R63 ;  /* 0x0000003f003f7308 */ /* 0x000ea20000000800 */
[C---:B---3--:R-:W-:Y:S01]  /*3920*/  F2FP.BF16.F32.PACK_AB R9, R52.reuse, R55 ;  /* 0x000000373409723e */ /* 0x048fe200000010ff */
[----:B------:R-:W-:Y:S01]  /*3930*/  FADD.FTZ R55, R55, R46 ;  /* 0x0000002e37377221 */ /* 0x000fe20000010000 */
[C---:B------:R-:W-:Y:S03]  /*3940*/  HMMA.16816.F32.BF16 R96, R68.reuse, R84, RZ ;  /* 0x000000544460723c */ /* 0x040fe600000418ff */
[----:B------:R-:W-:Y:S02]  /*3950*/  FADD.FTZ R55, R52, R55 ;  /* 0x0000003734377221 */ /* 0x000fe40000010000 */
[----:B------:R-:W-:Y:S01]  /*3960*/  MUFU.EX2 R143, R143 ;  /* 0x0000008f008f7308 */ /* 0x000fe20000000800 */
[C---:B------:R-:W-:Y:S06]  /*3970*/  HMMA.16816.F32.BF16 R84, R68.reuse, R86, RZ ;  /* 0x000000564454723c */ /* 0x040fec00000418ff */
[----:B------:R-:W-:Y:S01]  /*3980*/  HMMA.16816.F32.BF16 R80, R68, R4, RZ ;  /* 0x000000044450723c */ /* 0x000fe200000418ff */
[----:B------:R-:W3:Y:S01]  /*3990*/  MUFU.EX2 R140, R140 ;  /* 0x0000008c008c7308 */ /* 0x000ee20000000800 */
[----:B--2---:R-:W-:Y:S01]  /*39a0*/  F2FP.BF16.F32.PACK_AB R11, R63, R54 ;  /* 0x000000363f0b723e */ /* 0x004fe200000010ff */
[----:B------:R-:W-:-:S03]  /*39b0*/  FADD.FTZ R54, R54, R55 ;  /* 0x0000003736367221 */ /* 0x000fc60000010000 */
[----:B------:R-:W-:Y:S01]  /*39c0*/  HMMA.16816.F32.BF16 R68, R68, R6, RZ ;  /* 0x000000064444723c */ /* 0x000fe200000418ff */
[----:B------:R-:W-:Y:S01]  /*39d0*/  F2FP.BF16.F32.PACK_AB R4, R43, R44 ;  /* 0x0000002c2b04723e */ /* 0x000fe200000010ff */
[----:B------:R-:W-:Y:S01]  /*39e0*/  FADD.FTZ R44, R44, R61 ;  /* 0x0000003d2c2c7221 */ /* 0x000fe20000010000 */
[----:B------:R-:W-:Y:S01]  /*39f0*/  MUFU.EX2 R142, R142 ;  /* 0x0000008e008e7308 */ /* 0x000fe20000000800 */
[----:B------:R-:W-:Y:S02]  /*3a00*/  FADD.FTZ R63, R63, R54 ;  /* 0x000000363f3f7221 */ /* 0x000fe40000010000 */
[----:B-----5:R-:W-:Y:S01]  /*3a10*/  HMMA.16816.F32.BF16 R108, R8, R32, R108 ;  /* 0x00000020086c723c */ /* 0x020fe2000004186c */
[----:B------:R-:W-:Y:S01]  /*3a20*/  F2FP.BF16.F32.PACK_AB R6, R41, R42 ;  /* 0x0000002a2906723e */ /* 0x000fe200000010ff */
[----:B------:R-:W-:-:S03]  /*3a30*/  FADD.FTZ R43, R43, R44 ;  /* 0x0000002c2b2b7221 */ /* 0x000fc60000010000 */
[----:B------:R-:W2:Y:S01]  /*3a40*/  MUFU.EX2 R145, R145 ;  /* 0x0000009100917308 */ /* 0x000ea20000000800 */
[----:B---3--:R-:W-:Y:S01]  /*3a50*/  F2FP.BF16.F32.PACK_AB R5, R140, R143 ;  /* 0x0000008f8c05723e */ /* 0x008fe200000010ff */
[----:B------:R-:W-:Y:S01]  /*3a60*/  HMMA.16816.F32.BF16 R124, R8, R28, R124 ;  /* 0x0000001c087c723c */ /* 0x000fe2000004187c */
[----:B------:R-:W-:Y:S01]  /*3a70*/  FADD.FTZ R143, R143, R56 ;  /* 0x000000388f8f7221 */ /* 0x000fe20000010000 */
[----:B------:R-:W-:-:S03]  /*3a80*/  FADD.FTZ R42, R42, R43 ;  /* 0x0000002b2a2a7221 */ /* 0x000fc60000010000 */
[----:B------:R-:W-:Y:S01]  /*3a90*/  FADD.FTZ R143, R140, R143 ;  /* 0x0000008f8c8f7221 */ /* 0x000fe20000010000 */
[----:B-1----:R-:W-:Y:S01]  /*3aa0*/  HMMA.16816.F32.BF16 R92, R8, R16, R92 ;  /* 0x00000010085c723c */ /* 0x002fe2000004185c */
[----:B------:R-:W-:Y:S01]  /*3ab0*/  MUFU.EX2 R144, R144 ;  /* 0x0000009000907308 */ /* 0x000fe20000000800 */
[----:B------:R-:W-:-:S04]  /*3ac0*/  FADD.FTZ R41, R41, R42 ;  /* 0x0000002a29297221 */ /* 0x000fc80000010000 */
[C---:B------:R-:W-:Y:S01]  /*3ad0*/  HMMA.16816.F32.BF16 R76, R8.reuse, R20, R76 ;  /* 0x00000014084c723c */ /* 0x040fe2000004184c */
[C---:B--2---:R-:W-:Y:S02]  /*3ae0*/  F2FP.BF16.F32.PACK_AB R7, R145.reuse, R142 ;  /* 0x0000008e9107723e */ /* 0x044fe400000010ff */
[----:B------:R-:W1:Y:S01]  /*3af0*/  MUFU.EX2 R147, R147 ;  /* 0x0000009300937308 */ /* 0x000e620000000800 */
[----:B------:R-:W-:Y:S02]  /*3b00*/  FADD.FTZ R142, R142, R143 ;  /* 0x0000008f8e8e7221 */ /* 0x000fe40000010000 */
[----:B------:R-:W-:Y:S02]  /*3b10*/  HMMA.16816.F32.BF16 R120, R8, R30, R120 ;  /* 0x0000001e0878723c */ /* 0x000fe40000041878 */
[----:B------:R-:W-:-:S04]  /*3b20*/  FADD.FTZ R142, R145, R142 ;  /* 0x0000008e918e7221 */ /* 0x000fc80000010000 */
[----:B------:R-:W-:Y:S01]  /*3b30*/  HMMA.16816.F32.BF16 R112, R4, R32, R112 ;  /* 0x000000200470723c */ /* 0x000fe20000041870 */
[----:B------:R-:W-:Y:S05]  /*3b40*/  MUFU.EX2 R146, R146 ;  /* 0x0000009200927308 */ /* 0x000fea0000000800 */
[C---:B------:R-:W-:Y:S01]  /*3b50*/  HMMA.16816.F32.BF16 R104, R8.reuse, R34, R104 ;  /* 0x000000220868723c */ /* 0x040fe20000041868 */
[--C-:B------:R-:W-:Y:S01]  /*3b60*/  FFMA.FTZ R33, R12, UR16, -R161.reuse ;  /* 0x000000100c217c23 */ /* 0x100fe200080108a1 */
[----:B------:R-:W-:Y:S01]  /*3b70*/  FFMA.FTZ R32, R24, UR16, -R161 ;  /* 0x0000001018207c23 */ /* 0x000fe200080108a1 */
[----:B------:R-:W2:Y:S01]  /*3b80*/  LDSM.16.MT88.4 R12, [R195+0x7000] ;  /* 0x00700000c30c783b */ /* 0x000ea20000004200 */
[----:B------:R-:W-:Y:S02]  /*3b90*/  MUFU.EX2 R149, R149 ;  /* 0x0000009500957308 */ /* 0x000fe40000000800 */
[C---:B------:R-:W-:Y:S01]  /*3ba0*/  HMMA.16816.F32.BF16 R88, R8.reuse, R18, R88 ;  /* 0x000000120858723c */ /* 0x040fe20000041858 */
[----:B------:R-:W-:Y:S05]  /*3bb0*/  LDSM.16.MT88.4 R24, [R193+0x7000] ;  /* 0x00700000c118783b */ /* 0x000fea0000004200 */
[----:B------:R-:W-:Y:S01]  /*3bc0*/  HMMA.16816.F32.BF16 R72, R8, R22, R72 ;  /* 0x000000160848723c */ /* 0x000fe20000041848 */
[----:B------:R-:W3:Y:S01]  /*3bd0*/  LDSM.16.MT88.4 R8, [R194+0x7000] ;  /* 0x00700000c208783b */ /* 0x000ee20000004200 */
[----:B------:R-:W-:Y:S04]  /*3be0*/  MUFU.EX2 R148, R148 ;  /* 0x0000009400947308 */ /* 0x000fe80000000800 */
[C---:B------:R-:W-:Y:S04]  /*3bf0*/  HMMA.16816.F32.BF16 R128, R4.reuse, R28, R128 ;  /* 0x0000001c0480723c */ /* 0x040fe80000041880 */
[----:B------:R-:W4:Y:S02]  /*3c00*/  MUFU.EX2 R33, R33 ;  /* 0x0000002100217308 */ /* 0x000f240000000800 */
[C---:B------:R-:W-:Y:S01]  /*3c10*/  HMMA.16816.F32.BF16 R116, R4.reuse, R30, R116 ;  /* 0x0000001e0474723c */ /* 0x040fe20000041874 */
[----:B------:R-:W5:Y:S05]  /*3c20*/  LDSM.16.MT88.4 R28, [R192+0x7000] ;  /* 0x00700000c01c783b */ /* 0x000f6a0000004200 */
[C---:B------:R-:W-:Y:S01]  /*3c30*/  HMMA.16816.F32.BF16 R100, R4.reuse, R34, R100 ;  /* 0x000000220464723c */ /* 0x040fe20000041864 */
[----:B------:R-:W-:Y:S05]  /*3c40*/  MUFU.EX2 R32, R32 ;  /* 0x0000002000207308 */ /* 0x000fea0000000800 */
[C---:B------:R-:W-:Y:S01]  /*3c50*/  HMMA.16816.F32.BF16 R96, R4.reuse, R16, R96 ;  /* 0x000000100460723c */ /* 0x040fe20000041860 */
[--C-:B------:R-:W-:Y:S01]  /*3c60*/  FFMA.FTZ R34, R186, UR16, -R151.reuse ;  /* 0x00000010ba227c23 */ /* 0x100fe20008010897 */
[----:B------:R-:W-:Y:S01]  /*3c70*/  FFMA.FTZ R35, R184, UR16, -R151 ;  /* 0x00000010b8237c23 */ /* 0x000fe20008010897 */
[----:B------:R-:W2:Y:S03]  /*3c80*/  MUFU.EX2 R157, R157 ;  /* 0x0000009d009d7308 */ /* 0x000ea60000000800 */
[C---:B------:R-:W-:Y:S01]  /*3c90*/  HMMA.16816.F32.BF16 R80, R4.reuse, R20, R80 ;  /* 0x000000140450723c */ /* 0x040fe20000041850 */
[----:B-1----:R-:W-:Y:S01]  /*3ca0*/  F2FP.BF16.F32.PACK_AB R16, R147, R144 ;  /* 0x000000909310723e */ /* 0x002fe200000010ff */
[----:B------:R-:W-:Y:S01]  /*3cb0*/  FADD.FTZ R144, R144, R45 ;  /* 0x0000002d90907221 */ /* 0x000fe20000010000 */
[----:B----4-:R-:W-:Y:S01]  /*3cc0*/  F2FP.BF16.F32.PACK_AB R17, R33, R148 ;  /* 0x000000942111723e */ /* 0x010fe200000010ff */
[----:B------:R-:W-:Y:S01]  /*3cd0*/  FADD.FTZ R148, R148, R63 ;  /* 0x0000003f94947221 */ /* 0x000fe20000010000 */
[----:B------:R-:W-:Y:S01]  /*3ce0*/  MUFU.EX2 R159, R159 ;  /* 0x0000009f009f7308 */ /* 0x000fe20000000800 */
[----:B------:R-:W-:Y:S01]  /*3cf0*/  HMMA.16816.F32.BF16 R84, R4, R18, R84 ;  /* 0x000000120454723c */ /* 0x000fe20000041854 */
[----:B------:R-:W-:Y:S01]  /*3d00*/  FADD.FTZ R147, R147, R144 ;  /* 0x0000009093937221 */ /* 0x000fe20000010000 */
[----:B------:R-:W-:-:S04]  /*3d10*/  FADD.FTZ R33, R33, R148 ;  /* 0x0000009421217221 */ /* 0x000fc80000010000 */
[----:B------:R-:W-:Y:S01]  /*3d20*/  HMMA.16816.F32.BF16 R68, R4, R22, R68 ;  /* 0x000000160444723c */ /* 0x000fe20000041844 */
[----:B------:R-:W1:Y:S01]  /*3d30*/  MUFU.EX2 R34, R34 ;  /* 0x0000002200227308 */ /* 0x000e620000000800 */
[----:B------:R-:W-:Y:S01]  /*3d40*/  F2FP.BF16.F32.PACK_AB R18, R149, R146 ;  /* 0x000000929512723e */ /* 0x000fe200000010ff */
[----:B------:R-:W4:Y:S01]  /*3d50*/  LDSM.16.MT88.4 R20, [R195+0x7800] ;  /* 0x00780000c314783b */ /* 0x000f220000004200 */
[----:B--2---:R-:W-:Y:S01]  /*3d60*/  F2FP.BF16.F32.PACK_AB R19, R157, R32 ;  /* 0x000000209d13723e */ /* 0x004fe200000010ff */
[----:B------:R-:W-:Y:S01]  /*3d70*/  FADD.FTZ R146, R146, R147 ;  /* 0x0000009392927221 */ /* 0x000fe20000010000 */
[----:B------:R-:W-:Y:S01]  /*3d80*/  FADD.FTZ R32, R32, R33 ;  /* 0x0000002120207221 */ /* 0x000fe20000010000 */
[----:B------:R-:W-:Y:S01]  /*3d90*/  F2FP.BF16.F32.PACK_AB R4, R39, R40 ;  /* 0x000000282704723e */ /* 0x000fe200000010ff */
[----:B------:R-:W-:Y:S01]  /*3da0*/  FADD.FTZ R40, R40, R41 ;  /* 0x0000002928287221 */ /* 0x000fe20000010000 */
[----:B------:R-:W-:Y:S01]  /*3db0*/  MUFU.EX2 R35, R35 ;  /* 0x0000002300237308 */ /* 0x000fe20000000800 */
[----:B------:R-:W-:Y:S01]  /*3dc0*/  F2FP.BF16.F32.PACK_AB R6, R37, R38 ;  /* 0x000000262506723e */ /* 0x000fe200000010ff */
[----:B------:R-:W-:Y:S01]  /*3dd0*/  HMMA.16816.F32.BF16 R124, R16, R12, R124 ;  /* 0x0000000c107c723c */ /* 0x000fe2000004187c */
[----:B------:R-:W-:Y:S01]  /*3de0*/  FADD.FTZ R39, R39, R40 ;  /* 0x0000002827277221 */ /* 0x000fe20000010000 */
[----:B------:R-:W-:Y:S01]  /*3df0*/  FADD.FTZ R146, R149, R146 ;  /* 0x0000009295927221 */ /* 0x000fe20000010000 */
[----:B------:R-:W-:-:S02]  /*3e00*/  FADD.FTZ R32, R157, R32 ;  /* 0x000000209d207221 */ /* 0x000fc40000010000 */
[----:B------:R-:W-:Y:S01]  /*3e10*/  FADD.FTZ R38, R38, R39 ;  /* 0x0000002726267221 */ /* 0x000fe20000010000 */
[----:B------:R-:W2:Y:S01]  /*3e20*/  MUFU.EX2 R172, R172 ;  /* 0x000000ac00ac7308 */ /* 0x000ea20000000800 */
[----:B-1----:R-:W-:Y:S01]  /*3e30*/  F2FP.BF16.F32.PACK_AB R5, R34, R159 ;  /* 0x0000009f2205723e */ /* 0x002fe200000010ff */
[----:B---3--:R-:W-:Y:S01]  /*3e40*/  HMMA.16816.F32.BF16 R108, R16, R8, R108 ;  /* 0x00000008106c723c */ /* 0x008fe2000004186c */
[----:B------:R-:W-:Y:S01]  /*3e50*/  FADD.FTZ R159, R159, R142 ;  /* 0x0000008e9f9f7221 */ /* 0x000fe20000010000 */
[----:B------:R-:W-:-:S03]  /*3e60*/  FADD.FTZ R37, R37, R38 ;  /* 0x0000002625257221 */ /* 0x000fc60000010000 */
[----:B------:R-:W-:Y:S01]  /*3e70*/  FADD.FTZ R34, R34, R159 ;  /* 0x0000009f22227221 */ /* 0x000fe20000010000 */
[C---:B------:R-:W-:Y:S01]  /*3e80*/  HMMA.16816.F32.BF16 R92, R16.reuse, R24, R92 ;  /* 0x00000018105c723c */ /* 0x040fe2000004185c */
[----:B------:R-:W-:Y:S05]  /*3e90*/  MUFU.EX2 R165, R165 ;  /* 0x000000a500a57308 */ /* 0x000fea0000000800 */
[----:B-----5:R-:W-:Y:S01]  /*3ea0*/  HMMA.16816.F32.BF16 R76, R16, R28, R76 ;  /* 0x0000001c104c723c */ /* 0x020fe2000004184c */
[----:B--2---:R-:W-:Y:S02]  /*3eb0*/  F2FP.BF16.F32.PACK_AB R7, R172, R35 ;  /* 0x00000023ac07723e */ /* 0x004fe400000010ff */
[----:B------:R-:W-:Y:S01]  /*3ec0*/  MUFU.EX2 R174, R174 ;  /* 0x000000ae00ae7308 */ /* 0x000fe20000000800 */
[----:B------:R-:W-:-:S02]  /*3ed0*/  FADD.FTZ R35, R35, R34 ;  /* 0x0000002223237221 */ /* 0x000fc40000010000 */
[----:B------:R-:W-:Y:S02]  /*3ee0*/  HMMA.16816.F32.BF16 R120, R16, R14, R120 ;  /* 0x0000000e1078723c */ /* 0x000fe40000041878 */
[----:B------:R-:W-:-:S04]  /*3ef0*/  FADD.FTZ R172, R172, R35 ;  /* 0x00000023acac7221 */ /* 0x000fc80000010000 */
[C---:B------:R-:W-:Y:S01]  /*3f00*/  HMMA.16816.F32.BF16 R104, R16.reuse, R10, R104 ;  /* 0x0000000a1068723c */ /* 0x040fe20000041868 */
[----:B------:R-:W-:Y:S05]  /*3f10*/  MUFU.EX2 R167, R167 ;  /* 0x000000a700a77308 */ /* 0x000fea0000000800 */
[C---:B------:R-:W-:Y:S03]  /*3f20*/  HMMA.16816.F32.BF16 R88, R16.reuse, R26, R88 ;  /* 0x0000001a1058723c */ /* 0x040fe60000041858 */
[----:B------:R-:W1:Y:S03]  /*3f30*/  MUFU.EX2 R178, R178 ;  /* 0x000000b200b27308 */ /* 0x000e660000000800 */
[----:B------:R-:W-:Y:S01]  /*3f40*/  HMMA.16816.F32.BF16 R72, R16, R30, R72 ;  /* 0x0000001e1048723c */ /* 0x000fe20000041848 */
[----:B------:R-:W2:Y:S04]  /*3f50*/  LDSM.16.MT88.4 R16, [R194+0x7800] ;  /* 0x00780000c210783b */ /* 0x000ea80000004200 */
[----:B------:R-:W-:Y:S01]  /*3f60*/  MUFU.EX2 R163, R163 ;  /* 0x000000a300a37308 */ /* 0x000fe20000000800 */
[C---:B------:R-:W-:Y:S06]  /*3f70*/  HMMA.16816.F32.BF16 R128, R4.reuse, R12, R128 ;  /* 0x0000000c0480723c */ /* 0x040fec0000041880 */
[C---:B------:R-:W-:Y:S01]  /*3f80*/  HMMA.16816.F32.BF16 R116, R4.reuse, R14, R116 ;  /* 0x0000000e0474723c */ /* 0x040fe20000041874 */
[----:B------:R-:W3:Y:S01]  /*3f90*/  LDSM.16.MT88.4 R12, [R193+0x7800] ;  /* 0x00780000c10c783b */ /* 0x000ee20000004200 */
[----:B------:R-:W5:Y:S04]  /*3fa0*/  MUFU.EX2 R166, R166 ;  /* 0x000000a600a67308 */ /* 0x000f680000000800 */
[C---:B------:R-:W-:Y:S04]  /*3fb0*/  HMMA.16816.F32.BF16 R112, R4.reuse, R8, R112 ;  /* 0x000000080470723c */ /* 0x040fe80000041870 */
[----:B------:R-:W-:Y:S02]  /*3fc0*/  MUFU.EX2 R66, R66 ;  /* 0x0000004200427308 */ /* 0x000fe40000000800 */
[C---:B------:R-:W-:Y:S01]  /*3fd0*/  HMMA.16816.F32.BF16 R100, R4.reuse, R10, R100 ;  /* 0x0000000a0464723c */ /* 0x040fe20000041864 */
[----:B------:R-:W3:Y:S05]  /*3fe0*/  LDSM.16.MT88.4 R8, [R192+0x7800] ;  /* 0x00780000c008783b */ /* 0x000eea0000004200 */
[C---:B------:R-:W-:Y:S01]  /*3ff0*/  HMMA.16816.F32.BF16 R80, R4.reuse, R28, R80 ;  /* 0x0000001c0450723c */ /* 0x040fe20000041850 */
[----:B------:R-:W-:Y:S05]  /*4000*/  MUFU.EX2 R169, R169 ;  /* 0x000000a900a97308 */ /* 0x000fea0000000800 */
[C---:B------:R-:W-:Y:S03]  /*4010*/  HMMA.16816.F32.BF16 R96, R4.reuse, R24, R96 ;  /* 0x000000180460723c */ /* 0x040fe60000041860 */
[----:B------:R-:W4:Y:S03]  /*4020*/  MUFU.EX2 R170, R170 ;  /* 0x000000aa00aa7308 */ /* 0x000f260000000800 */
[C---:B------:R-:W-:Y:S01]  /*4030*/  HMMA.16816.F32.BF16 R84, R4.reuse, R26, R84 ;  /* 0x0000001a0454723c */ /* 0x040fe20000041854 */
[----:B-1----:R-:W-:Y:S01]  /*4040*/  F2FP.BF16.F32.PACK_AB R24, R178, R167 ;  /* 0x000000a7b218723e */ /* 0x002fe200000010ff */
[----:B------:R-:W-:Y:S01]  /*4050*/  FADD.FTZ R167, R167, R146 ;  /* 0x00000092a7a77221 */ /* 0x000fe20000010000 */
[----:B-----5:R-:W-:Y:S01]  /*4060*/  F2FP.BF16.F32.PACK_AB R25, R166, R163 ;  /* 0x000000a3a619723e */ /* 0x020fe200000010ff */
[----:B------:R-:W-:Y:S01]  /*4070*/  FADD.FTZ R163, R163, R32 ;  /* 0x00000020a3a37221 */ /* 0x000fe20000010000 */
[----:B------:R-:W-:Y:S01]  /*4080*/  MUFU.EX2 R164, R164 ;  /* 0x000000a400a47308 */ /* 0x000fe20000000800 */
[----:B------:R-:W-:Y:S01]  /*4090*/  HMMA.16816.F32.BF16 R68, R4, R30, R68 ;  /* 0x0000001e0444723c */ /* 0x000fe20000041844 */
[----:B------:R-:W-:Y:S01]  /*40a0*/  FADD.FTZ R178, R178, R167 ;  /* 0x000000a7b2b27221 */ /* 0x000fe20000010000 */
[----:B------:R-:W-:-:S05]  /*40b0*/  FADD.FTZ R163, R166, R163 ;  /* 0x000000a3a6a37221 */ /* 0x000fca0000010000 */
[----:B------:R-:W1:Y:S01]  /*40c0*/  MUFU.EX2 R215, R215 ;  /* 0x000000d700d77308 */ /* 0x000e620000000800 */
[----:B------:R-:W-:Y:S01]  /*40d0*/  F2FP.BF16.F32.PACK_AB R4, R47, R36 ;  /* 0x000000242f04723e */ /* 0x000fe200000010ff */
[----:B------:R-:W-:Y:S01]  /*40e0*/  FADD.FTZ R36, R36, R37 ;  /* 0x0000002524247221 */ /* 0x000fe20000010000 */
[----:B------:R-:W-:Y:S01]  /*40f0*/  F2FP.BF16.F32.PACK_AB R5, R174, R165 ;  /* 0x000000a5ae05723e */ /* 0x000fe200000010ff */
[----:B------:R-:W-:Y:S01]  /*4100*/  FADD.FTZ R165, R165, R172 ;  /* 0x000000aca5a57221 */ /* 0x000fe20000010000 */
[----:B----4-:R-:W-:Y:S01]  /*4110*/  F2FP.BF16.F32.PACK_AB R26, R170, R169 ;  /* 0x000000a9aa1a723e */ /* 0x010fe200000010ff */
[----:B------:R-:W-:Y:S01]  /*4120*/  FADD.FTZ R47, R47, R36 ;  /* 0x000000242f2f7221 */ /* 0x000fe20000010000 */
[----:B------:R-:W-:Y:S01]  /*4130*/  F2FP.BF16.F32.PACK_AB R6, R219, R66 ;  /* 0x00000042db06723e */ /* 0x000fe200000010ff */
[----:B------:R-:W-:Y:S01]  /*4140*/  MUFU.EX2 R160, R160 ;  /* 0x000000a000a07308 */ /* 0x000fe20000000800 */
[----:B------:R-:W-:Y:S01]  /*4150*/  FADD.FTZ R165, R174, R165 ;  /* 0x000000a5aea57221 */ /* 0x000fe20000010000 */
[----:B------:R-:W-:Y:S01]  /*4160*/  FADD.FTZ R66, R66, R47 ;  /* 0x0000002f42427221 */ /* 0x000fe20000010000 */
[----:B------:R-:W-:-:S03]  /*4170*/  FADD.FTZ R169, R169, R178 ;  /* 0x000000b2a9a97221 */ /* 0x000fc60000010000 */
[----:B------:R-:W-:Y:S01]  /*4180*/  FADD.FTZ R219, R219, R66 ;  /* 0x00000042dbdb7221 */ /* 0x000fe20000010000 */
[----:B------:R-:W-:Y:S01]  /*4190*/  FADD.FTZ R217, R170, R169 ;  /* 0x000000a9aad97221 */ /* 0x000fe20000010000 */
[----:B------:R-:W4:Y:S01]  /*41a0*/  MUFU.EX2 R29, R150 ;  /* 0x00000096001d7308 */ /* 0x000f220000000800 */
[----:B-1----:R-:W-:Y:S01]  /*41b0*/  F2FP.BF16.F32.PACK_AB R27, R215, R164 ;  /* 0x000000a4d71b723e */ /* 0x002fe200000010ff */
[----:B------:R-:W-:-:S04]  /*41c0*/  FADD.FTZ R164, R164, R163 ;  /* 0x000000a3a4a47221 */ /* 0x000fc80000010000 */
[----:B------:R-:W-:Y:S02]  /*41d0*/  FADD.FTZ R215, R215, R164 ;  /* 0x000000a4d7d77221 */ /* 0x000fe40000010000 */
[C---:B------:R-:W-:Y:S06]  /*41e0*/  HMMA.16816.F32.BF16 R124, R24.reuse, R20, R124 ;  /* 0x00000014187c723c */ /* 0x040fec000004187c */
[----:B------:R-:W-:Y:S01]  /*41f0*/  HMMA.16816.F32.BF16 R120, R24, R22, R120 ;  /* 0x000000161878723c */ /* 0x000fe20000041878 */
[----:B----4-:R-:W-:Y:S01]  /*4200*/  F2FP.BF16.F32.PACK_AB R7, R29, R160 ;  /* 0x000000a01d07723e */ /* 0x010fe200000010ff */
[----:B------:R-:W-:-:S04]  /*4210*/  FADD.FTZ R160, R160, R165 ;  /* 0x000000a5a0a07221 */ /* 0x000fc80000010000 */
[----:B--2---:R-:W-:Y:S01]  /*4220*/  HMMA.16816.F32.BF16 R108, R24, R16, R108 ;  /* 0x00000010186c723c */ /* 0x004fe2000004186c */
[----:B------:R-:W-:-:S05]  /*4230*/  FADD.FTZ R214, R29, R160 ;  /* 0x000000a01dd67221 */ /* 0x000fca0000010000 */
[C---:B------:R-:W-:Y:S06]  /*4240*/  HMMA.16816.F32.BF16 R104, R24.reuse, R18, R104 ;  /* 0x000000121868723c */ /* 0x040fec0000041868 */
[C---:B---3--:R-:W-:Y:S06]  /*4250*/  HMMA.16816.F32.BF16 R92, R24.reuse, R12, R92 ;  /* 0x0000000c185c723c */ /* 0x048fec000004185c */
[C---:B------:R-:W-:Y:S06]  /*4260*/  HMMA.16816.F32.BF16 R88, R24.reuse, R14, R88 ;  /* 0x0000000e1858723c */ /* 0x040fec0000041858 */
[C---:B------:R-:W-:Y:S06]  /*4270*/  HMMA.16816.F32.BF16 R76, R24.reuse, R8, R76 ;  /* 0x00000008184c723c */ /* 0x040fec000004184c */
        /* <DEDUP_REMOVED lines=21> */
[----:B------:R-:W-:Y:S02]  /*43d0*/  LEA.HI.X R5, R6, UR7, R0, 0x1, P1 ;  /* 0x0000000706057c11 */ /* 0x000fe400088f0c00 */
[----:B------:R-:W-:Y:S02]  /*43e0*/  IADD3 R6, P1, R12, UR12, RZ ;  /* 0x0000000c0c067c10 */ /* 0x000fe4000ff3e0ff */
[----:B------:R-:W-:Y:S02]  /*43f0*/  IADD3.X R13, R5, UR13, RZ, P0, !PT ;  /* 0x0000000d050d7c10 */ /* 0x000fe400087fe4ff */
[----:B------:R-:W-:Y:S02]  /*4400*/  IADD3 R14, P0, R6, UR12, RZ ;  /* 0x0000000c060e7c10 */ /* 0x000fe4000ff1e0ff */
[----:B------:R-:W-:-:S04]  /*4410*/  IADD3.X R7, R13, UR13, RZ, P1, !PT ;  /* 0x0000000d0d077c10 */ /* 0x000fc80008ffe4ff */
[----:B------:R-:W-:Y:S01]  /*4420*/  IADD3.X R15, R7, UR13, RZ, P0, !PT ;  /* 0x0000000d070f7c10 */ /* 0x000fe200087fe4ff */
[----:B------:R-:W-:Y:S01]  /*4430*/  @!PT LDS RZ, [RZ] ;  /* 0x00000000fffff984 */ /* 0x000fe20000000800 */
[----:B------:R-:W-:Y:S01]  /*4440*/  @!PT LDS RZ, [RZ] ;  /* 0x00000000fffff984 */ /* 0x000fe20000000800 */
[----:B------:R-:W-:Y:S01]  /*4450*/  @!PT LDS RZ, [RZ] ;  /* 0x00000000fffff984 */ /* 0x000fe20000000800 */
[----:B------:R-:W-:Y:S04]  /*4460*/  LDGSTS.E.BYPASS.LTC128B.128 [R203+0x6000], desc[UR20][R4.64] ;  /* 0x0600000004cb7fae */ /* 0x000fe8000b901d54 */
[----:B------:R-:W-:Y:S04]  /*4470*/  LDGSTS.E.BYPASS.LTC128B.128 [R203+0x6800], desc[UR20][R12.64] ;  /* 0x068000000ccb7fae */ /* 0x000fe8000b901d54 */
[----:B------:R1:W-:Y:S04]  /*4480*/  LDGSTS.E.BYPASS.LTC128B.128 [R203+0x7000], desc[UR20][R6.64] ;  /* 0x0700000006cb7fae */ /* 0x0003e8000b901d54 */
[----:B------:R2:W-:Y:S04]  /*4490*/  LDGSTS.E.BYPASS.LTC128B.128 [R203+0x7800], desc[UR20][R14.64] ;  /* 0x078000000ecb7fae */ /* 0x0005e8000b901d54 */
[----:B------:R-:W-:Y:S04]  /*44a0*/  LDSM.16.M88.4 R64, [R202] ;  /* 0x00000000ca40783b */ /* 0x000fe80000000200 */
[----:B------:R-:W3:Y:S04]  /*44b0*/  LDSM.16.M88.4 R8, [R201] ;  /* 0x00000000c908783b */ /* 0x000ee80000000200 */
[----:B------:R-:W1:Y:S04]  /*44c0*/  LDSM.16.M88.4 R60, [R202+0x2000] ;  /* 0x00200000ca3c783b */ /* 0x000e680000000200 */
[----:B------:R-:W-:Y:S04]  /*44d0*/  LDSM.16.M88.4 R56, [R200] ;  /* 0x00000000c838783b */ /* 0x000fe80000000200 */
[----:B------:R-:W4:Y:S04]  /*44e0*/  LDSM.16.M88.4 R36, [R199] ;  /* 0x00000000c724783b */ /* 0x000f280000000200 */
[----:B------:R-:W5:Y:S04]  /*44f0*/  LDSM.16.M88.4 R52, [R200+0x2000] ;  /* 0x00200000c834783b */ /* 0x000f680000000200 */
[----:B------:R-:W-:Y:S04]  /*4500*/  LDSM.16.M88.4 R24, [R197] ;  /* 0x00000000c518783b */ /* 0x000fe80000000200 */
[----:B------:R-:W5:Y:S04]  /*4510*/  LDSM.16.M88.4 R32, [R198] ;  /* 0x00000000c620783b */ /* 0x000f680000000200 */
[----:B------:R-:W5:Y:S04]  /*4520*/  LDSM.16.M88.4 R28, [R198+0x2000] ;  /* 0x00200000c61c783b */ /* 0x000f680000000200 */
[----:B------:R-:W5:Y:S04]  /*4530*/  LDSM.16.M88.4 R144, [R201+0x800] ;  /* 0x00080000c990783b */ /* 0x000f680000000200 */
[----:B------:R-:W-:Y:S01]  /*4540*/  LDSM.16.M88.4 R148, [R188] ;  /* 0x00000000bc94783b */ /* 0x000fe20000000200 */
[-C--:B---3--:R-:W-:Y:S03]  /*4550*/  HMMA.16816.F32.BF16 R140, R64, R8.reuse, RZ ;  /* 0x00000008408c723c */ /* 0x088fe600000418ff */
[----:B------:R-:W3:Y:S04]  /*4560*/  LDSM.16.M88.4 R20, [R196] ;  /* 0x00000000c414783b */ /* 0x000ee80000000200 */
[----:B------:R-:W3:Y:S01]  /*4570*/  LDSM.16.M88.4 R16, [R196+0x2000] ;  /* 0x00200000c410783b */ /* 0x000ee20000000200 */
[C---:B-1----:R-:W-:Y:S03]  /*4580*/  HMMA.16816.F32.BF16 R4, R60.reuse, R8, RZ ;  /* 0x000000083c04723c */ /* 0x042fe600000418ff */
[----:B------:R-:W1:Y:S03]  /*4590*/  LDSM.16.M88.4 R48, [R199+0x800] ;  /* 0x00080000c730783b */ /* 0x000e660000000200 */
[-C--:B--2---:R-:W-:Y:S01]  /*45a0*/  HMMA.16816.F32.BF16 R12, R60, R10.reuse, RZ ;  /* 0x0000000a3c0c723c */ /* 0x084fe200000418ff */
[----:B------:R-:W0:Y:S05]  /*45b0*/  LDGDEPBAR ;  /* 0x00000000000079af */ /* 0x000e2a0000000000 */
[----:B------:R-:W-:Y:S06]  /*45c0*/  HMMA.16816.F32.BF16 R8, R64, R10, RZ ;  /* 0x0000000a4008723c */ /* 0x000fec00000418ff */
[-C--:B----4-:R-:W-:Y:S06]  /*45d0*/  HMMA.16816.F32.BF16 R140, R56, R36.reuse, R140 ;  /* 0x00000024388c723c */ /* 0x090fec000004188c */
[C---:B-----5:R-:W-:Y:S06]  /*45e0*/  HMMA.16816.F32.BF16 R4, R52.reuse, R36, R4 ;  /* 0x000000243404723c */ /* 0x060fec0000041804 */
[-C--:B------:R-:W-:Y:S06]  /*45f0*/  HMMA.16816.F32.BF16 R12, R52, R38.reuse, R12 ;  /* 0x00000026340c723c */ /* 0x080fec000004180c */
[----:B------:R-:W-:Y:S06]  /*4600*/  HMMA.16816.F32.BF16 R8, R56, R38, R8 ;  /* 0x000000263808723c */ /* 0x000fec0000041808 */
[-C--:B------:R-:W-:Y:S06]  /*4610*/  HMMA.16816.F32.BF16 R140, R32, R24.reuse, R140 ;  /* 0x00000018208c723c */ /* 0x080fec000004188c */
[----:B------:R-:W-:Y:S06]  /*4620*/  HMMA.16816.F32.BF16 R4, R28, R24, R4 ;  /* 0x000000181c04723c */ /* 0x000fec0000041804 */
[-C--:B------:R-:W-:Y:S06]  /*4630*/  HMMA.16816.F32.BF16 R44, R64, R144.reuse, RZ ;  /* 0x00000090402c723c */ /* 0x080fec00000418ff */
[----:B------:R-:W-:Y:S06]  /*4640*/  HMMA.16816.F32.BF16 R40, R60, R144, RZ ;  /* 0x000000903c28723c */ /* 0x000fec00000418ff */
[----:B---3--:R-:W-:Y:S06]  /*4650*/  HMMA.16816.F32.BF16 R140, R20, R148, R140 ;  /* 0x00000094148c723c */ /* 0x008fec000004188c */
[-C--:B------:R-:W-:Y:S06]  /*4660*/  HMMA.16816.F32.BF16 R36, R64, R146.reuse, RZ ;  /* 0x000000924024723c */ /* 0x080fec00000418ff */
[----:B------:R-:W-:Y:S06]  /*4670*/  HMMA.16816.F32.BF16 R144, R60, R146, RZ ;  /* 0x000000923c90723c */ /* 0x000fec00000418ff */
[-C--:B------:R-:W-:Y:S06]  /*4680*/  HMMA.16816.F32.BF16 R12, R28, R26.reuse, R12 ;  /* 0x0000001a1c0c723c */ /* 0x080fec000004180c */
[----:B------:R-:W-:Y:S01]  /*4690*/  HMMA.16816.F32.BF16 R8, R32, R26, R8 ;  /* 0x0000001a2008723c */ /* 0x000fe20000041808 */
[----:B------:R-:W2:Y:S01]  /*46a0*/  LDSM.16.M88.4 R24, [R191] ;  /* 0x00000000bf18783b */ /* 0x000ea20000000200 */
[----:B------:R-:W-:Y:S01]  /*46b0*/  FMUL.FTZ R141, R141, UR4 ;  /* 0x000000048d8d7c20 */ /* 0x000fe20008410000 */
[----:B------:R-:W-:Y:S01]  /*46c0*/  FMUL.FTZ R2, R140, UR4 ;  /* 0x000000048c027c20 */ /* 0x000fe20008410000 */
[----:B------:R-:W-:Y:S01]  /*46d0*/  FMUL.FTZ R0, R142, UR4 ;  /* 0x000000048e007c20 */ /* 0x000fe20008410000 */
[----:B------:R-:W-:Y:S01]  /*46e0*/  FMUL.FTZ R160, R143, UR4 ;  /* 0x000000048fa07c20 */ /* 0x000fe20008410000 */
[----:B------:R-:W-:Y:S01]  /*46f0*/  HMMA.16816.F32.BF16 R4, R16, R148, R4 ;  /* 0x000000941004723c */ /* 0x000fe20000041804 */
[----:B------:R3:W-:Y:S05]  /*4700*/  MUFU.TANH R157, R141 ;  /* 0x0000008d009d7308 */ /* 0x0007ea0000002400 */
[-C--:B-1----:R-:W-:Y:S03]  /*4710*/  HMMA.16816.F32.BF16 R44, R56, R48.reuse, R44 ;  /* 0x00000030382c723c */ /* 0x082fe6000004182c */
[----:B------:R-:W1:Y:S03]  /*4720*/  MUFU.TANH R2, R2 ;  /* 0x0000000200027308 */ /* 0x000e660000002400 */
[----:B------:R-:W-:Y:S05]  /*4730*/  HMMA.16816.F32.BF16 R40, R52, R48, R40 ;  /* 0x000000303428723c */ /* 0x000fea0000041828 */
[----:B------:R-:W-:Y:S01]  /*4740*/  MUFU.TANH R0, R0 ;  /* 0x0000000000007308 */ /* 0x000fe20000002400 */
[-C--:B------:R-:W-:Y:S01]  /*4750*/  HMMA.16816.F32.BF16 R36, R56, R50.reuse, R36 ;  /* 0x000000323824723c */ /* 0x080fe20000041824 */
[----:B---3--:R-:W3:Y:S05]  /*4760*/  LDSM.16.M88.4 R140, [R188+0x800] ;  /* 0x00080000bc8c783b */ /* 0x008eea0000000200 */
[----:B------:R-:W-:Y:S01]  /*4770*/  HMMA.16816.F32.BF16 R144, R52, R50, R144 ;  /* 0x000000323490723c */ /* 0x000fe20000041890 */
[----:B------:R-:W4:Y:S01]  /*4780*/  LDSM.16.M88.4 R48, [R201+0x1000] ;  /* 0x00100000c930783b */ /* 0x000f220000000200 */
[----:B------:R-:W-:Y:S01]  /*4790*/  FMUL.FTZ R4, R4, UR4 ;  /* 0x0000000404047c20 */ /* 0x000fe20008410000 */
[----:B------:R-:W-:Y:S01]  /*47a0*/  FMUL.FTZ R5, R5, UR4 ;  /* 0x0000000405057c20 */ /* 0x000fe20008410000 */
[----:B------:R-:W-:Y:S01]  /*47b0*/  FMUL.FTZ R6, R6, UR4 ;  /* 0x0000000406067c20 */ /* 0x000fe20008410000 */
[----:B------:R-:W-:Y:S01]  /*47c0*/  FMUL.FTZ R169, R7, UR4 ;  /* 0x0000000407a97c20 */ /* 0x000fe20008410000 */
[-C--:B------:R-:W-:Y:S01]  /*47d0*/  HMMA.16816.F32.BF16 R8, R20, R150.reuse, R8 ;  /* 0x000000961408723c */ /* 0x080fe20000041808 */
[----:B------:R-:W-:Y:S05]  /*47e0*/  MUFU.TANH R159, R4 ;  /* 0x00000004009f7308 */ /* 0x000fea0000002400 */
[----:B------:R-:W-:Y:S01]  /*47f0*/  HMMA.16816.F32.BF16 R12, R16, R150, R12 ;  /* 0x00000096100c723c */ /* 0x000fe2000004180c */
[----:B------:R-:W-:Y:S02]  /*4800*/  LDSM.16.M88.4 R148, [R201+0x1800] ;  /* 0x00180000c994783b */ /* 0x000fe40000000200 */
[----:B------:R-:W-:Y:S03]  /*4810*/  MUFU.TANH R161, R5 ;  /* 0x0000000500a17308 */ /* 0x000fe60000002400 */
[C---:B--2---:R-:W-:Y:S05]  /*4820*/  HMMA.16816.F32.BF16 R44, R32.reuse, R24, R44 ;  /* 0x00000018202c723c */ /* 0x044fea000004182c */
[----:B------:R2:W-:Y:S01]  /*4830*/  MUFU.TANH R162, R6 ;  /* 0x0000000600a27308 */ /* 0x0005e20000002400 */
[----:B------:R-:W-:Y:S06]  /*4840*/  HMMA.16816.F32.BF16 R36, R32, R26, R36 ;  /* 0x0000001a2024723c */ /* 0x000fec0000041824 */
[----:B------:R-:W-:Y:S01]  /*4850*/  FMUL.FTZ R8, R8, UR4 ;  /* 0x0000000408087c20 */ /* 0x000fe20008410000 */
[----:B------:R-:W-:Y:S01]  /*4860*/  FMUL.FTZ R9, R9, UR4 ;  /* 0x0000000409097c20 */ /* 0x000fe20008410000 */
[----:B------:R-:W-:Y:S01]  /*4870*/  FMUL.FTZ R10, R10, UR4 ;  /* 0x000000040a0a7c20 */ /* 0x000fe20008410000 */
[----:B------:R-:W-:Y:S01]  /*4880*/  FMUL.FTZ R11, R11, UR4 ;  /* 0x000000040b0b7c20 */ /* 0x000fe20008410000 */
[----:B------:R-:W-:Y:S01]  /*4890*/  MUFU.TANH R164, R8 ;  /* 0x0000000800a47308 */ /* 0x000fe20000002400 */
[C---:B------:R-:W-:Y:S01]  /*48a0*/  HMMA.16816.F32.BF16 R40, R28.reuse, R24, R40 ;  /* 0x000000181c28723c */ /* 0x040fe20000041828 */
[----:B------:R-:W-:Y:S01]  /*48b0*/  FMUL.FTZ R12, R12, UR4 ;  /* 0x000000040c0c7c20 */ /* 0x000fe20008410000 */
[----:B------:R-:W-:Y:S01]  /*48c0*/  FMUL.FTZ R13, R13, UR4 ;  /* 0x000000040d0d7c20 */ /* 0x000fe20008410000 */
[----:B------:R-:W-:Y:S01]  /*48d0*/  FMUL.FTZ R170, R14, UR4 ;  /* 0x000000040eaa7c20 */ /* 0x000fe20008410000 */
[----:B------:R-:W-:Y:S01]  /*48e0*/  FMUL.FTZ R171, R15, UR4 ;  /* 0x000000040fab7c20 */ /* 0x000fe20008410000 */
[----:B--2---:R-:W2:Y:S01]  /*48f0*/  LDSM.16.M88.4 R4, [R199+0x1000] ;  /* 0x00100000c704783b */ /* 0x004ea20000000200 */
[----:B------:R-:W-:Y:S01]  /*4900*/  HMMA.16816.F32.BF16 R144, R28, R26, R144 ;  /* 0x0000001a1c90723c */ /* 0x000fe20000041890 */
[----:B------:R-:W5:Y:S05]  /*4910*/  MUFU.TANH R165, R9 ;  /* 0x0000000900a57308 */ /* 0x000f6a0000002400 */
[C---:B---3--:R-:W-:Y:S03]  /*4920*/  HMMA.16816.F32.BF16 R44, R20.reuse, R140, R44 ;  /* 0x0000008c142c723c */ /* 0x048fe6000004182c */
[----:B------:R-:W-:Y:S03]  /*4930*/  MUFU.TANH R163, R10 ;  /* 0x0000000a00a37308 */ /* 0x000fe60000002400 */
[----:B------:R-:W-:Y:S05]  /*4940*/  HMMA.16816.F32.BF16 R36, R20, R142, R36 ;  /* 0x0000008e1424723c */ /* 0x000fea0000041824 */
[----:B------:R3:W-:Y:S01]  /*4950*/  MUFU.TANH R166, R11 ;  /* 0x0000000b00a67308 */ /* 0x0007e20000002400 */
[C---:B------:R-:W-:Y:S06]  /*4960*/  HMMA.16816.F32.BF16 R40, R16.reuse, R140, R40 ;  /* 0x0000008c1028723c */ /* 0x040fec0000041828 */
[----:B------:R-:W-:Y:S01]  /*4970*/  HMMA.16816.F32.BF16 R144, R16, R142, R144 ;  /* 0x0000008e1090723c */ /* 0x000fe20000041890 */
[----:B------:R-:W-:Y:S05]  /*4980*/  MUFU.TANH R167, R12 ;  /* 0x0000000c00a77308 */ /* 0x000fea0000002400 */
[-C--:B----4-:R-:W-:Y:S01]  /*4990*/  HMMA.16816.F32.BF16 R140, R60, R48.reuse, RZ ;  /* 0x000000303c8c723c */ /* 0x090fe200000418ff */
[----:B------:R-:W-:Y:S01]  /*49a0*/  FMUL.FTZ R44, R44, UR4 ;  /* 0x000000042c2c7c20 */ /* 0x000fe20008410000 */
[----:B------:R-:W-:Y:S01]  /*49b0*/  FMUL.FTZ R45, R45, UR4 ;  /* 0x000000042d2d7c20 */ /* 0x000fe20008410000 */
[----:B------:R4:W-:Y:S01]  /*49c0*/  MUFU.TANH R168, R13 ;  /* 0x0000000d00a87308 */ /* 0x0009e20000002400 */
[----:B------:R-:W-:Y:S01]  /*49d0*/  FMUL.FTZ R181, R46, UR4 ;  /* 0x000000042eb57c20 */ /* 0x000fe20008410000 */
[----:B------:R-:W-:Y:S01]  /*49e0*/  FMUL.FTZ R176, R47, UR4 ;  /* 0x000000042fb07c20 */ /* 0x000fe20008410000 */
[C---:B---3--:R-:W-:Y:S01]  /*49f0*/  HMMA.16816.F32.BF16 R8, R64.reuse, R48, RZ ;  /* 0x000000304008723c */ /* 0x048fe200000418ff */
[----:B------:R-:W-:Y:S01]  /*4a00*/  FMUL.FTZ R36, R36, UR4 ;  /* 0x0000000424247c20 */ /* 0x000fe20008410000 */
[----:B------:R-:W-:Y:S01]  /*4a10*/  FMUL.FTZ R37, R37, UR4 ;  /* 0x0000000425257c20 */ /* 0x000fe20008410000 */
[----:B------:R-:W-:Y:S01]  /*4a20*/  FMUL.FTZ R38, R38, UR4 ;  /* 0x0000000426267c20 */ /* 0x000fe20008410000 */
[----:B------:R-:W-:Y:S01]  /*4a30*/  FMUL.FTZ R39, R39, UR4 ;  /* 0x0000000427277c20 */ /* 0x000fe20008410000 */
[----:B------:R-:W-:Y:S01]  /*4a40*/  MUFU.TANH R172, R44 ;  /* 0x0000002c00ac7308 */ /* 0x000fe20000002400 */
[----:B------:R-:W-:Y:S01]  /*4a50*/  HMMA.16816.F32.BF16 R24, R64, R50, RZ ;  /* 0x000000324018723c */ /* 0x000fe200000418ff */
[----:B------:R-:W-:Y:S01]  /*4a60*/  FMUL.FTZ R40, R40, UR4 ;  /* 0x0000000428287c20 */ /* 0x000fe20008410000 */
[----:B------:R-:W-:Y:S01]  /*4a70*/  FMUL.FTZ R41, R41, UR4 ;  /* 0x0000000429297c20 */ /* 0x000fe20008410000 */
[----:B------:R-:W-:Y:S01]  /*4a80*/  FMUL.FTZ R183, R42, UR4 ;  /* 0x000000042ab77c20 */ /* 0x000fe20008410000 */
[----:B------:R-:W-:-:S02]  /*4a90*/  FMUL.FTZ R182, R43, UR4 ;  /* 0x000000042bb67c20 */ /* 0x000fc40008410000 */
[----:B------:R-:W-:Y:S01]  /*4aa0*/  HMMA.16816.F32.BF16 R48, R60, R50, RZ ;  /* 0x000000323c30723c */ /* 0x000fe200000418ff */
[----:B------:R3:W-:Y:S01]  /*4ab0*/  MUFU.TANH R174, R45 ;  /* 0x0000002d00ae7308 */ /* 0x0007e20000002400 */
[----:B----4-:R-:W4:Y:S01]  /*4ac0*/  LDSM.16.M88.4 R12, [R190] ;  /* 0x00000000be0c783b */ /* 0x010f220000000200 */
[----:B------:R-:W-:Y:S01]  /*4ad0*/  FMUL.FTZ R144, R144, UR4 ;  /* 0x0000000490907c20 */ /* 0x000fe20008410000 */
[----:B------:R-:W-:Y:S01]  /*4ae0*/  FMUL.FTZ R146, R146, UR4 ;  /* 0x0000000492927c20 */ /* 0x000fe20008410000 */
[----:B------:R-:W-:Y:S01]  /*4af0*/  FMUL.FTZ R145, R145, UR4 ;  /* 0x0000000491917c20 */ /* 0x000fe20008410000 */
[-C--:B--2---:R-:W-:Y:S01]  /*4b00*/  HMMA.16816.F32.BF16 R140, R52, R4.reuse, R140 ;  /* 0x00000004348c723c */ /* 0x084fe2000004188c */
[----:B------:R-:W-:Y:S02]  /*4b10*/  FMUL.FTZ R147, R147, UR4 ;  /* 0x0000000493937c20 */ /* 0x000fe40008410000 */
[----:B------:R-:W-:Y:S03]  /*4b20*/  MUFU.TANH R175, R36 ;  /* 0x0000002400af7308 */ /* 0x000fe60000002400 */
[C---:B------:R-:W-:Y:S05]  /*4b30*/  HMMA.16816.F32.BF16 R8, R56.reuse, R4, R8 ;  /* 0x000000043808723c */ /* 0x040fea0000041808 */
[----:B------:R-:W-:Y:S01]  /*4b40*/  MUFU.TANH R173, R37 ;  /* 0x0000002500ad7308 */ /* 0x000fe20000002400 */
[----:B---3--:R-:W2:Y:S01]  /*4b50*/  LDSM.16.M88.4 R44, [R188+0x1000] ;  /* 0x00100000bc2c783b */ /* 0x008ea20000000200 */
[-C--:B------:R-:W-:Y:S06]  /*4b60*/  HMMA.16816.F32.BF16 R24, R56, R6.reuse, R24 ;  /* 0x000000063818723c */ /* 0x080fec0000041818 */
[----:B------:R-:W-:Y:S01]  /*4b70*/  MUFU.TANH R177, R38 ;  /* 0x0000002600b17308 */ /* 0x000fe20000002400 */
[----:B------:R-:W-:Y:S06]  /*4b80*/  HMMA.16816.F32.BF16 R48, R52, R6, R48 ;  /* 0x000000063430723c */ /* 0x000fec0000041830 */
[C---:B------:R-:W-:Y:S01]  /*4b90*/  HMMA.16816.F32.BF16 R4, R64.reuse, R148, RZ ;  /* 0x000000944004723c */ /* 0x040fe200000418ff */
[----:B------:R3:W-:Y:S05]  /*4ba0*/  MUFU.TANH R178, R39 ;  /* 0x0000002700b27308 */ /* 0x0007ea0000002400 */
[----:B------:R-:W-:Y:S03]  /*4bb0*/  HMMA.16816.F32.BF16 R64, R64, R150, RZ ;  /* 0x000000964040723c */ /* 0x000fe600000418ff */
[----:B------:R-:W-:Y:S03]  /*4bc0*/  MUFU.TANH R179, R40 ;  /* 0x0000002800b37308 */ /* 0x000fe60000002400 */
[-C--:B----4-:R-:W-:Y:S05]  /*4bd0*/  HMMA.16816.F32.BF16 R8, R32, R12.reuse, R8 ;  /* 0x0000000c2008723c */ /* 0x090fea0000041808 */
[----:B------:R4:W-:Y:S01]  /*4be0*/  MUFU.TANH R180, R41 ;  /* 0x0000002900b47308 */ /* 0x0009e20000002400 */
[----:B---3--:R-:W3:Y:S01]  /*4bf0*/  LDSM.16.M88.4 R36, [R199+0x1800] ;  /* 0x00180000c724783b */ /* 0x008ee20000000200 */
[----:B------:R-:W-:Y:S06]  /*4c00*/  HMMA.16816.F32.BF16 R140, R28, R12, R140 ;  /* 0x0000000c1c8c723c */ /* 0x000fec000004188c */
[-C--:B------:R-:W-:Y:S01]  /*4c10*/  HMMA.16816.F32.BF16 R24, R32, R14.reuse, R24 ;  /* 0x0000000e2018723c */ /* 0x080fe20000041818 */
[----:B------:R-:W5:Y:S05]  /*4c20*/  MUFU.TANH R160, R160 ;  /* 0x000000a000a07308 */ /* 0x000f6a0000002400 */
[----:B------:R-:W-:Y:S01]  /*4c30*/  HMMA.16816.F32.BF16 R48, R28, R14, R48 ;  /* 0x0000000e1c30723c */ /* 0x000fe20000041830 */
[----:B------:R-:W5:Y:S02]  /*4c40*/  LDSM.16.M88.4 R12, [R189] ;  /* 0x00000000bd0c783b */ /* 0x000f640000000200 */
[----:B------:R-:W5:Y:S03]  /*4c50*/  MUFU.TANH R169, R169 ;  /* 0x000000a900a97308 */ /* 0x000f660000002400 */
[----:B--2---:R-:W-:Y:S05]  /*4c60*/  HMMA.16816.F32.BF16 R8, R20, R44, R8 ;  /* 0x0000002c1408723c */ /* 0x004fea0000041808 */
[----:B------:R-:W2:Y:S01]  /*4c70*/  MUFU.TANH R170, R170 ;  /* 0x000000aa00aa7308 */ /* 0x000ea20000002400 */
[----:B----4-:R-:W-:Y:S06]  /*4c80*/  HMMA.16816.F32.BF16 R40, R60, R148, RZ ;  /* 0x000000943c28723c */ /* 0x010fec00000418ff */
[----:B------:R-:W-:Y:S01]  /*4c90*/  HMMA.16816.F32.BF16 R140, R16, R44, R140 ;  /* 0x0000002c108c723c */ /* 0x000fe2000004188c */
[----:B------:R-:W4:Y:S05]  /*4ca0*/  MUFU.TANH R171, R171 ;  /* 0x000000ab00ab7308 */ /* 0x000f2a0000002400 */
[----:B------:R-:W-:Y:S01]  /*4cb0*/  HMMA.16816.F32.BF16 R24, R20, R46, R24 ;  /* 0x0000002e1418723c */ /* 0x000fe20000041818 */
[----:B------:R-:W-:-:S02]  /*4cc0*/  IMAD R45, R137, 0x40, R158 ;  /* 0x00000040892d7824 */ /* 0x000fc400078e029e */
[----:B------:R-:W4:Y:S03]  /*4cd0*/  MUFU.TANH R176, R176 ;  /* 0x000000b000b07308 */ /* 0x000f260000002400 */
[----:B------:R-:W-:Y:S01]  /*4ce0*/  FMUL.FTZ R9, R9, UR4 ;  /* 0x0000000409097c20 */ /* 0x000fe20008410000 */
[C---:B---3--:R-:W-:Y:S01]  /*4cf0*/  HMMA.16816.F32.BF16 R4, R56.reuse, R36, R4 ;  /* 0x000000243804723c */ /* 0x048fe20000041804 */
[----:B------:R-:W-:Y:S01]  /*4d00*/  FMUL.FTZ R8, R8, UR4 ;  /* 0x0000000408087c20 */ /* 0x000fe20008410000 */
[----:B------:R-:W-:Y:S01]  /*4d10*/  FMUL.FTZ R10, R10, UR4 ;  /* 0x000000040a0a7c20 */ /* 0x000fe20008410000 */
[----:B------:R-:W-:Y:S01]  /*4d20*/  FMUL.FTZ R11, R11, UR4 ;  /* 0x000000040b0b7c20 */ /* 0x000fe20008410000 */
[----:B------:R3:W-:Y:S01]  /*4d30*/  MUFU.TANH R149, R9 ;  /* 0x0000000900957308 */ /* 0x0007e20000002400 */
[C---:B------:R-:W-:Y:S01]  /*4d40*/  ISETP.GE.AND P5, PT, R45.reuse, R156, PT ;  /* 0x0000009c2d00720c */ /* 0x040fe20003fa6270 */
[----:B------:R-:W-:Y:S01]  /*4d50*/  HMMA.16816.F32.BF16 R64, R56, R38, R64 ;  /* 0x000000263840723c */ /* 0x000fe20000041840 */
[----:B------:R-:W-:-:S04]  /*4d60*/  ISETP.GE.AND P4, PT, R45, R139, PT ;  /* 0x0000008b2d00720c */ /* 0x000fc80003f86270 */
[----:B------:R-:W-:Y:S01]  /*4d70*/  FMUL.FTZ R142, R142, UR4 ;  /* 0x000000048e8e7c20 */ /* 0x000fe20008410000 */
[----:B------:R-:W-:Y:S01]  /*4d80*/  HMMA.16816.F32.BF16 R40, R52, R36, R40 ;  /* 0x000000243428723c */ /* 0x000fe20000041828 */
[----:B------:R-:W-:Y:S01]  /*4d90*/  MUFU.TANH R148, R8 ;  /* 0x0000000800947308 */ /* 0x000fe20000002400 */
[----:B------:R-:W-:Y:S01]  /*4da0*/  FMUL.FTZ R59, R140, UR4 ;  /* 0x000000048c3b7c20 */ /* 0x000fe20008410000 */
[----:B------:R-:W-:Y:S02]  /*4db0*/  FMUL.FTZ R143, R143, UR4 ;  /* 0x000000048f8f7c20 */ /* 0x000fe40008410000 */
[----:B------:R-:W-:Y:S01]  /*4dc0*/  FMUL.FTZ R25, R25, UR4 ;  /* 0x0000000419197c20 */ /* 0x000fe20008410000 */
[----:B------:R-:W-:Y:S01]  /*4dd0*/  HMMA.16816.F32.BF16 R60, R60, R150, RZ ;  /* 0x000000963c3c723c */ /* 0x000fe200000418ff */
[----:B-1----:R-:W-:Y:S01]  /*4de0*/  FSEL R36, R2, -INF , !P5 ;  /* 0xff80000002247808 */ /* 0x002fe20006800000 */
[----:B------:R-:W-:Y:S01]  /*4df0*/  FMUL.FTZ R58, R26, UR4 ;  /* 0x000000041a3a7c20 */ /* 0x000fe20008410000 */
[----:B---3--:R-:W-:Y:S01]  /*4e00*/  VIADD R9, R45, 0x1 ;  /* 0x000000012d097836 */ /* 0x008fe20000000000 */
[----:B------:R-:W-:Y:S01]  /*4e10*/  MUFU.TANH R44, R10 ;  /* 0x0000000a002c7308 */ /* 0x000fe20000002400 */
[----:B------:R-:W-:Y:S01]  /*4e20*/  FMUL.FTZ R27, R27, UR4 ;  /* 0x000000041b1b7c20 */ /* 0x000fe20008410000 */
[----:B-----5:R-:W-:Y:S01]  /*4e30*/  HMMA.16816.F32.BF16 R4, R32, R12, R4 ;  /* 0x0000000c2004723c */ /* 0x020fe20000041804 */
[----:B------:R-:W-:Y:S01]  /*4e40*/  FMUL.FTZ R24, R24, UR4 ;  /* 0x0000000418187c20 */ /* 0x000fe20008410000 */
[----:B------:R-:W-:-:S02]  /*4e50*/  ISETP.GE.AND P0, PT, R9, R156, PT ;  /* 0x0000009c0900720c */ /* 0x000fc40003f06270 */
[C---:B------:R-:W-:Y:S02]  /*4e60*/  ISETP.GE.AND P1, PT, R9.reuse, R139, PT ;  /* 0x0000008b0900720c */ /* 0x040fe40003f26270 */
[----:B------:R1:W-:Y:S01]  /*4e70*/  MUFU.TANH R37, R11 ;  /* 0x0000000b00257308 */ /* 0x0003e20000002400 */
[C---:B------:R-:W-:Y:S01]  /*4e80*/  ISETP.GE.AND P3, PT, R9.reuse, R138, PT ;  /* 0x0000008a0900720c */ /* 0x040fe20003f66270 */
[----:B------:R-:W-:Y:S01]  /*4e90*/  HMMA.16816.F32.BF16 R48, R16, R46, R48 ;  /* 0x0000002e1030723c */ /* 0x000fe20000041830 */
[----:B------:R-:W-:Y:S02]  /*4ea0*/  ISETP.GE.AND P2, PT, R9, R132, PT ;  /* 0x000000840900720c */ /* 0x000fe40003f46270 */
[----:B------:R-:W-:-:S03]  /*4eb0*/  FSEL R26, R157, -INF , !P0 ;  /* 0xff8000009d1a7808 */ /* 0x000fc60004000000 */
[----:B------:R-:W-:Y:S01]  /*4ec0*/  HMMA.16816.F32.BF16 R64, R32, R14, R64 ;  /* 0x0000000e2040723c */ /* 0x000fe20000041840 */
[----:B------:R3:W-:Y:S01]  /*4ed0*/  MUFU.TANH R56, R25 ;  /* 0x0000001900387308 */ /* 0x0007e20000002400 */
[----:B------:R-:W-:-:S04]  /*4ee0*/  VIADD R47, R45, 0x9 ;  /* 0x000000092d2f7836 */ /* 0x000fc80000000000 */
[----:B------:R-:W-:Y:S01]  /*4ef0*/  HMMA.16816.F32.BF16 R60, R52, R38, R60 ;  /* 0x00000026343c723c */ /* 0x000fe2000004183c */
[----:B------:R-:W-:Y:S01]  /*4f00*/  ISETP.GE.AND P5, PT, R47, R156, PT ;  /* 0x0000009c2f00720c */ /* 0x000fe20003fa6270 */
[----:B------:R-:W-:Y:S01]  /*4f10*/  VIADD R35, R45, 0x10 ;  /* 0x000000102d237836 */ /* 0x000fe20000000000 */
[----:B-1----:R-:W1:Y:S01]  /*4f20*/  LDSM.16.M88.4 R8, [R188+0x1800] ;  /* 0x00180000bc08783b */ /* 0x002e620000000200 */
[----:B------:R5:W-:Y:S01]  /*4f30*/  MUFU.TANH R57, R27 ;  /* 0x0000001b00397308 */ /* 0x000be20000002400 */
[----:B------:R-:W-:Y:S01]  /*4f40*/  FSEL R2, R165, -INF , !P5 ;  /* 0xff800000a5027808 */ /* 0x000fe20006800000 */
[----:B------:R-:W-:Y:S01]  /*4f50*/  HMMA.16816.F32.BF16 R40, R28, R12, R40 ;  /* 0x0000000c1c28723c */ /* 0x000fe20000041828 */
[----:B------:R-:W-:Y:S01]  /*4f60*/  VIADD R55, R45, 0x11 ;  /* 0x000000112d377836 */ /* 0x000fe20000000000 */
[----:B------:R-:W-:Y:S01]  /*4f70*/  FSEL R52, R161, -INF , !P3 ;  /* 0xff800000a1347808 */ /* 0x000fe20005800000 */
[----:B------:R-:W-:-:S04]  /*4f80*/  DEPBAR.LE SB0, 0x0 ;  /* 0x000080000000791a */ /* 0x000fc80000000000 */
[----:B---3--:R-:W-:Y:S02]  /*4f90*/  VIADD R25, R45, 0x8 ;  /* 0x000000082d197836 */ /* 0x008fe40000000000 */
[----:B------:R-:W-:Y:S01]  /*4fa0*/  FMUL.FTZ R39, R48, UR4 ;  /* 0x0000000430277c20 */ /* 0x000fe20008410000 */
[----:B------:R-:W3:Y:S01]  /*4fb0*/  MUFU.TANH R181, R181 ;  /* 0x000000b500b57308 */ /* 0x000ee20000002400 */
[----:B------:R-:W-:Y:S01]  /*4fc0*/  FMUL.FTZ R38, R49, UR4 ;  /* 0x0000000431267c20 */ /* 0x000fe20008410000 */
[-C--:B------:R-:W-:Y:S01]  /*4fd0*/  ISETP.GE.AND P3, PT, R35, R156.reuse, PT ;  /* 0x0000009c2300720c */ /* 0x080fe20003f66270 */
[----:B------:R-:W-:Y:S01]  /*4fe0*/  FMUL.FTZ R12, R50, UR4 ;  /* 0x00000004320c7c20 */ /* 0x000fe20008410000 */
[C---:B------:R-:W-:Y:S02]  /*4ff0*/  ISETP.GE.AND P6, PT, R25.reuse, R156, PT ;  /* 0x0000009c1900720c */ /* 0x040fe40003fc6270 */
[C---:B------:R-:W-:Y:S02]  /*5000*/  ISETP.GE.AND P0, PT, R25.reuse, R139, PT ;  /* 0x0000008b1900720c */ /* 0x040fe40003f06270 */
[----:B------:R-:W-:Y:S01]  /*5010*/  FSEL R164, R164, -INF , !P6 ;  /* 0xff800000a4a47808 */ /* 0x000fe20007000000 */
[----:B------:R2:W-:Y:S01]  /*5020*/  MUFU.TANH R33, R39 ;  /* 0x0000002700217308 */ /* 0x0005e20000002400 */
[C---:B------:R-:W-:Y:S01]  /*5030*/  ISETP.GE.AND P6, PT, R25.reuse, R138, PT ;  /* 0x0000008a1900720c */ /* 0x040fe20003fc6270 */
[----:B------:R-:W-:Y:S01]  /*5040*/  HMMA.16816.F32.BF16 R60, R28, R14, R60 ;  /* 0x0000000e1c3c723c */ /* 0x000fe2000004183c */
[----:B------:R-:W-:-:S02]  /*5050*/  ISETP.GE.AND P5, PT, R25, R132, PT ;  /* 0x000000841900720c */ /* 0x000fc40003fa6270 */
[----:B------:R-:W-:Y:S01]  /*5060*/  FSEL R25, R0, -INF , !P4 ;  /* 0xff80000000197808 */ /* 0x000fe20006000000 */
[----:B------:R-:W-:Y:S01]  /*5070*/  FMUL.FTZ R0, R141, UR4 ;  /* 0x000000048d007c20 */ /* 0x000fe20008410000 */
[----:B------:R-:W-:Y:S01]  /*5080*/  ISETP.GE.AND P4, PT, R47, R139, PT ;  /* 0x0000008b2f00720c */ /* 0x000fe20003f86270 */
[----:B------:R-:W3:Y:S01]  /*5090*/  MUFU.TANH R144, R144 ;  /* 0x0000009000907308 */ /* 0x000ee20000002400 */
[----:B-----5:R-:W-:Y:S01]  /*50a0*/  FSEL R27, R160, -INF , !P1 ;  /* 0xff800000a01b7808 */ /* 0x020fe20004800000 */
[----:B------:R-:W-:Y:S01]  /*50b0*/  VIADD R15, R45, 0x29 ;  /* 0x000000292d0f7836 */ /* 0x000fe20000000000 */
[----:B------:R-:W-:Y:S02]  /*50c0*/  FSEL R53, R163, -INF , !P0 ;  /* 0xff800000a3357808 */ /* 0x000fe40004000000 */
[C---:B------:R-:W-:Y:S02]  /*50d0*/  ISETP.GE.AND P1, PT, R47.reuse, R138, PT ;  /* 0x0000008a2f00720c */ /* 0x040fe40003f26270 */
[----:B------:R-:W-:Y:S01]  /*50e0*/  ISETP.GE.AND P0, PT, R47, R132, PT ;  /* 0x000000842f00720c */ /* 0x000fe20003f06270 */
[----:B------:R-:W5:Y:S01]  /*50f0*/  MUFU.TANH R24, R24 ;  /* 0x0000001800187308 */ /* 0x000f620000002400 */
[----:B------:R-:W-:Y:S01]  /*5100*/  FSEL R47, R166, -INF , !P4 ;  /* 0xff800000a62f7808 */ /* 0x000fe20006000000 */
[C---:B--2---:R-:W-:Y:S01]  /*5110*/  VIADD R39, R45.reuse, 0x18 ;  /* 0x000000182d277836 */ /* 0x044fe20000000000 */
[----:B------:R-:W-:Y:S01]  /*5120*/  ISETP.GE.AND P4, PT, R45, R138, PT ;  /* 0x0000008a2d00720c */ /* 0x000fe20003f86270 */
[----:B-1----:R-:W-:Y:S01]  /*5130*/  HMMA.16816.F32.BF16 R4, R20, R8, R4 ;  /* 0x000000081404723c */ /* 0x002fe20000041804 */
[----:B------:R-:W-:-:S02]  /*5140*/  FSEL R46, R167, -INF , !P6 ;  /* 0xff800000a72e7808 */ /* 0x000fc40007000000 */
[----:B------:R-:W-:Y:S01]  /*5150*/  FSEL R48, R159, -INF , !P4 ;  /* 0xff8000009f307808 */ /* 0x000fe20006000000 */
[----:B------:R-:W-:Y:S01]  /*5160*/  MUFU.TANH R184, R146 ;  /* 0x0000009200b87308 */ /* 0x000fe20000002400 */
[----:B------:R-:W-:Y:S01]  /*5170*/  ISETP.GE.AND P4, PT, R45, R132, PT ;  /* 0x000000842d00720c */ /* 0x000fe20003f86270 */
[----:B------:R-:W-:Y:S01]  /*5180*/  HMMA.16816.F32.BF16 R64, R20, R10, R64 ;  /* 0x0000000a1440723c */ /* 0x000fe20000041840 */
[----:B------:R-:W-:Y:S02]  /*5190*/  FSEL R168, R168, -INF , !P1 ;  /* 0xff800000a8a87808 */ /* 0x000fe40004800000 */
[----:B------:R-:W-:Y:S02]  /*51a0*/  FSEL R49, R162, -INF , !P4 ;  /* 0xff800000a2317808 */ /* 0x000fe40006000000 */
[----:B------:R-:W-:Y:S01]  /*51b0*/  ISETP.GE.AND P6, PT, R35, R139, PT ;  /* 0x0000008b2300720c */ /* 0x000fe20003fc6270 */
[C---:B------:R-:W-:Y:S01]  /*51c0*/  HMMA.16816.F32.BF16 R40, R16.reuse, R8, R40 ;  /* 0x000000081028723c */ /* 0x040fe20000041828 */
[----:B------:R-:W-:Y:S01]  /*51d0*/  FMUL.FTZ R21, R51, UR4 ;  /* 0x0000000433157c20 */ /* 0x000fe20008410000 */
[----:B------:R-:W-:Y:S01]  /*51e0*/  FMNMX.FTZ R51, R136, R36, !PT ;  /* 0x0000002488337209 */ /* 0x000fe20007810000 */
[----:B------:R-:W-:Y:S01]  /*51f0*/  VIADD R23, R45, 0x28 ;  /* 0x000000282d177836 */ /* 0x000fe20000000000 */
[C---:B------:R-:W-:Y:S01]  /*5200*/  ISETP.GE.AND P1, PT, R35.reuse, R138, PT ;  /* 0x0000008a2300720c */ /* 0x040fe20003f26270 */
[----:B------:R-:W-:Y:S01]  /*5210*/  MUFU.TANH R145, R145 ;  /* 0x0000009100917308 */ /* 0x000fe20000002400 */
[----:B------:R-:W-:Y:S01]  /*5220*/  ISETP.GE.AND P4, PT, R35, R132, PT ;  /* 0x000000842300720c */ /* 0x000fe20003f86270 */
[----:B------:R-:W-:Y:S01]  /*5230*/  VIADD R35, R45, 0x19 ;  /* 0x000000192d237836 */ /* 0x000fe20000000000 */
[----:B------:R-:W-:Y:S01]  /*5240*/  FSEL R13, R169, -INF , !P2 ;  /* 0xff800000a90d7808 */ /* 0x000fe20005000000 */
[----:B------:R-:W-:Y:S01]  /*5250*/  VIADD R9, R45, 0x30 ;  /* 0x000000302d097836 */ /* 0x000fe20000000000 */
[-C--:B------:R-:W-:Y:S01]  /*5260*/  ISETP.GE.AND P2, PT, R55, R156.reuse, PT ;  /* 0x0000009c3700720c */ /* 0x080fe20003f46270 */
[----:B------:R-:W-:Y:S01]  /*5270*/  HMMA.16816.F32.BF16 R60, R16, R10, R60 ;  /* 0x0000000a103c723c */ /* 0x000fe2000004183c */
[----:B------:R-:W-:Y:S01]  /*5280*/  FMNMX.FTZ R51, R26, R51, !PT ;  /* 0x000000331a337209 */ /* 0x000fe20007810000 */
[----:B------:R-:W-:Y:S01]  /*5290*/  FMUL.FTZ R22, R4, UR4 ;  /* 0x0000000404167c20 */ /* 0x000fe20008410000 */
[----:B------:R-:W-:Y:S01]  /*52a0*/  FSEL R54, R174, -INF , !P2 ;  /* 0xff800000ae367808 */ /* 0x000fe20005000000 */
[----:B------:R-:W-:Y:S01]  /*52b0*/  FMUL.FTZ R5, R5, UR4 ;  /* 0x0000000405057c20 */ /* 0x000fe20008410000 */
[-C--:B------:R-:W-:Y:S01]  /*52c0*/  ISETP.GE.AND P2, PT, R35, R156.reuse, PT ;  /* 0x0000009c2300720c */ /* 0x080fe20003f46270 */
[----:B------:R-:W-:Y:S01]  /*52d0*/  FMUL.FTZ R165, R6, UR4 ;  /* 0x0000000406a57c20 */ /* 0x000fe20008410000 */
[----:B------:R-:W-:Y:S01]  /*52e0*/  FMNMX.FTZ R51, R164, R51, !PT ;  /* 0x00000033a4337209 */ /* 0x000fe20007810000 */
[----:B------:R-:W-:Y:S01]  /*52f0*/  FMUL.FTZ R32, R64, UR4 ;  /* 0x0000000440207c20 */ /* 0x000fe20008410000 */
[----:B------:R-:W-:Y:S01]  /*5300*/  FSEL R221, R170, -INF , !P5 ;  /* 0xff800000aadd7808 */ /* 0x000fe20006800000 */
[----:B------:R-:W1:Y:S01]  /*5310*/  MUFU.TANH R22, R22 ;  /* 0x0000001600167308 */ /* 0x000e620000002400 */
[----:B------:R-:W-:Y:S01]  /*5320*/  ISETP.GE.AND P5, PT, R55, R139, PT ;  /* 0x0000008b3700720c */ /* 0x000fe20003fa6270 */
[----:B------:R-:W-:Y:S01]  /*5330*/  FMUL.FTZ R31, R65, UR4 ;  /* 0x00000004411f7c20 */ /* 0x000fe20008410000 */
[----:B------:R-:W-:Y:S01]  /*5340*/  FSEL R140, R172, -INF , !P3 ;  /* 0xff800000ac8c7808 */ /* 0x000fe20005800000 */
[----:B------:R-:W-:Y:S01]  /*5350*/  FMUL.FTZ R163, R7, UR4 ;  /* 0x0000000407a37c20 */ /* 0x000fe20008410000 */
[----:B------:R-:W-:Y:S01]  /*5360*/  FSEL R20, R173, -INF , !P2 ;  /* 0xff800000ad147808 */ /* 0x000fe20005000000 */
[----:B------:R-:W-:Y:S01]  /*5370*/  VIADD R7, R45, 0x31 ;  /* 0x000000312d077836 */ /* 0x000fe20000000000 */
[----:B------:R-:W-:Y:S01]  /*5380*/  FMNMX.FTZ R51, R2, R51, !PT ;  /* 0x0000003302337209 */ /* 0x000fe20007810000 */
[----:B------:R-:W2:Y:S01]  /*5390*/  MUFU.TANH R32, R32 ;  /* 0x0000002000207308 */ /* 0x000ea20000002400 */
[----:B------:R-:W-:Y:S01]  /*53a0*/  ISETP.GE.AND P2, PT, R39, R139, PT ;  /* 0x0000008b2700720c */ /* 0x000fe20003f46270 */
[----:B------:R-:W-:Y:S01]  /*53b0*/  FMUL.FTZ R66, R66, UR4 ;  /* 0x0000000442427c20 */ /* 0x000fe20008410000 */
[----:B----4-:R-:W-:Y:S01]  /*53c0*/  FSEL R211, R171, -INF , !P0 ;  /* 0xff800000abd37808 */ /* 0x010fe20004000000 */
[----:B------:R-:W-:Y:S01]  /*53d0*/  FMUL.FTZ R67, R67, UR4 ;  /* 0x0000000443437c20 */ /* 0x000fe20008410000 */
[----:B------:R-:W-:Y:S01]  /*53e0*/  ISETP.GE.AND P3, PT, R39, R156, PT ;  /* 0x0000009c2700720c */ /* 0x000fe20003f66270 */
[----:B------:R-:W-:Y:S01]  /*53f0*/  FMUL.FTZ R40, R40, UR4 ;  /* 0x0000000428287c20 */ /* 0x000fe20008410000 */
[----:B------:R-:W-:Y:S01]  /*5400*/  FSEL R171, R176, -INF , !P5 ;  /* 0xff800000b0ab7808 */ /* 0x000fe20006800000 */
[----:B------:R4:W2:Y:S01]  /*5410*/  MUFU.TANH R6, R5 ;  /* 0x0000000500067308 */ /* 0x0008a20000002400 */
[----:B------:R-:W-:-:S02]  /*5420*/  FMNMX.FTZ R51, R140, R51, !PT ;  /* 0x000000338c337209 */ /* 0x000fc40007810000 */
[----:B---3--:R-:W-:Y:S02]  /*5430*/  FSEL R181, R181, -INF , !P6 ;  /* 0xff800000b5b57808 */ /* 0x008fe40007000000 */
[----:B------:R-:W-:Y:S02]  /*5440*/  ISETP.GE.AND P5, PT, R35, R139, PT ;  /* 0x0000008b2300720c */ /* 0x000fe40003fa6270 */
[----:B------:R-:W-:Y:S01]  /*5450*/  FSEL R177, R177, -INF , !P2 ;  /* 0xff800000b1b17808 */ /* 0x000fe20005000000 */
[----:B------:R-:W3:Y:S01]  /*5460*/  MUFU.TANH R31, R31 ;  /* 0x0000001f001f7308 */ /* 0x000ee20000002400 */
[C---:B------:R-:W-:Y:S02]  /*5470*/  ISETP.GE.AND P6, PT, R39.reuse, R138, PT ;  /* 0x0000008a2700720c */ /* 0x040fe40003fc6270 */
[----:B------:R-:W-:Y:S01]  /*5480*/  ISETP.GE.AND P2, PT, R39, R132, PT ;  /* 0x000000842700720c */ /* 0x000fe20003f46270 */
[----:B------:R-:W-:Y:S01]  /*5490*/  VIADD R39, R45, 0x20 ;  /* 0x000000202d277836 */ /* 0x000fe20000000000 */
[----:B------:R-:W-:-:S02]  /*54a0*/  ISETP.GE.AND P0, PT, R55, R138, PT ;  /* 0x0000008a3700720c */ /* 0x000fc40003f06270 */
[----:B------:R-:W-:Y:S01]  /*54b0*/  FSEL R50, R175, -INF , !P3 ;  /* 0xff800000af327808 */ /* 0x000fe20005800000 */
[----:B------:R-:W1:Y:S01]  /*54c0*/  MUFU.TANH R183, R183 ;  /* 0x000000b700b77308 */ /* 0x000e620000002400 */
[----:B------:R-:W-:Y:S01]  /*54d0*/  FMNMX.FTZ R51, R54, R51, !PT ;  /* 0x0000003336337209 */ /* 0x000fe20007810000 */
[----:B----4-:R-:W-:Y:S01]  /*54e0*/  VIADD R5, R45, 0x38 ;  /* 0x000000382d057836 */ /* 0x010fe20000000000 */
[----:B------:R-:W-:Y:S02]  /*54f0*/  FSEL R29, R178, -INF , !P5 ;  /* 0xff800000b21d7808 */ /* 0x000fe40006800000 */
[----:B------:R-:W-:Y:S02]  /*5500*/  FSEL R4, R179, -INF , !P1 ;  /* 0xff800000b3047808 */ /* 0x000fe40004800000 */
[C---:B------:R-:W-:Y:S01]  /*5510*/  ISETP.GE.AND P5, PT, R35.reuse, R138, PT ;  /* 0x0000008a2300720c */ /* 0x040fe20003fa6270 */
[----:B------:R-:W4:Y:S01]  /*5520*/  MUFU.TANH R182, R182 ;  /* 0x000000b600b67308 */ /* 0x000f220000002400 */
[----:B------:R-:W-:Y:S01]  /*5530*/  ISETP.GE.AND P1, PT, R35, R132, PT ;  /* 0x000000842300720c */ /* 0x000fe20003f26270 */
[C---:B------:R-:W-:Y:S01]  /*5540*/  VIADD R35, R45.reuse, 0x21 ;  /* 0x000000212d237836 */ /* 0x040fe20000000000 */
[----:B------:R-:W-:Y:S01]  /*5550*/  FSEL R180, R180, -INF , !P0 ;  /* 0xff800000b4b47808 */ /* 0x000fe20004000000 */
[----:B------:R-:W-:Y:S01]  /*5560*/  VIADD R45, R45, 0x39 ;  /* 0x000000392d2d7836 */ /* 0x000fe20000000000 */
[----:B------:R-:W-:-:S02]  /*5570*/  ISETP.GE.AND P0, PT, R39, R156, PT ;  /* 0x0000009c2700720c */ /* 0x000fc40003f06270 */
[----:B------:R-:W-:Y:S01]  /*5580*/  FMNMX.FTZ R51, R50, R51, !PT ;  /* 0x0000003332337209 */ /* 0x000fe20007810000 */
[----:B------:R-:W1:Y:S01]  /*5590*/  MUFU.TANH R147, R147 ;  /* 0x0000009300937308 */ /* 0x000e620000002400 */
[----:B------:R-:W-:Y:S02]  /*55a0*/  FSEL R146, R144, -INF , !P6 ;  /* 0xff80000090927808 */ /* 0x000fe40007000000 */
[-C--:B------:R-:W-:Y:S02]  /*55b0*/  ISETP.GE.AND P6, PT, R35, R156.reuse, PT ;  /* 0x0000009c2300720c */ /* 0x080fe40003fc6270 */
[----:B------:R-:W-:Y:S02]  /*55c0*/  FSEL R148, R148, -INF , !P0 ;  /* 0xff80000094947808 */ /* 0x000fe40004000000 */
[----:B------:R-:W-:Y:S01]  /*55d0*/  FMNMX.FTZ R51, R20, R51, !PT ;  /* 0x0000003314337209 */ /* 0x000fe20007810000 */
[----:B------:R-:W2:Y:S01]  /*55e0*/  MUFU.TANH R58, R58 ;  /* 0x0000003a003a7308 */ /* 0x000ea20000002400 */
[----:B------:R-:W-:-:S02]  /*55f0*/  ISETP.GE.AND P0, PT, R23, R156, PT ;  /* 0x0000009c1700720c */ /* 0x000fc40003f06270 */
[----:B------:R-:W-:Y:S02]  /*5600*/  FSEL R14, R149, -INF , !P6 ;  /* 0xff800000950e7808 */ /* 0x000fe40007000000 */
[----:B------:R-:W-:Y:S02]  /*5610*/  FMNMX.FTZ R51, R148, R51, !PT ;  /* 0x0000003394337209 */ /* 0x000fe40007810000 */
[----:B-----5:R-:W-:Y:S01]  /*5620*/  FSEL R24, R24, -INF , !P0 ;  /* 0xff80000018187808 */ /* 0x020fe20004000000 */
[----:B------:R-:W2:Y:S01]  /*5630*/  MUFU.TANH R59, R59 ;  /* 0x0000003b003b7308 */ /* 0x000ea20000002400 */
[-C--:B------:R-:W-:Y:S02]  /*5640*/  ISETP.GE.AND P0, PT, R9, R156.reuse, PT ;  /* 0x0000009c0900720c */ /* 0x080fe40003f06270 */
[----:B------:R-:W-:Y:S02]  /*5650*/  ISETP.GE.AND P6, PT, R15, R156, PT ;  /* 0x0000009c0f00720c */ /* 0x000fe40003fc6270 */
[----:B------:R-:W-:-:S02]  /*5660*/  FMNMX.FTZ R51, R14, R51, !PT ;  /* 0x000000330e337209 */ /* 0x000fc40007810000 */
[----:B-1----:R-:W-:Y:S01]  /*5670*/  FSEL R8, R22, -INF , !P0 ;  /* 0xff80000016087808 */ /* 0x002fe20004000000 */
[----:B------:R-:W1:Y:S01]  /*5680*/  MUFU.TANH R0, R0 ;  /* 0x0000000000007308 */ /* 0x000e620000002400 */
[----:B------:R-:W-:Y:S02]  /*5690*/  FSEL R56, R56, -INF , !P6 ;  /* 0xff80000038387808 */ /* 0x000fe40007000000 */
[----:B------:R-:W-:Y:S02]  /*56a0*/  FMNMX.FTZ R51, R24, R51, !PT ;  /* 0x0000003318337209 */ /* 0x000fe40007810000 */
[-C--:B------:R-:W-:Y:S02]  /*56b0*/  ISETP.GE.AND P0, PT, R5, R156.reuse, PT ;  /* 0x0000009c0500720c */ /* 0x080fe40003f06270 */
[----:B------:R-:W-:Y:S01]  /*56c0*/  ISETP.GE.AND P6, PT, R7, R156, PT ;  /* 0x0000009c0700720c */ /* 0x000fe20003fc6270 */
[----:B------:R-:W1:Y:S01]  /*56d0*/  MUFU.TANH R38, R38 ;  /* 0x0000002600267308 */ /* 0x000e620000002400 */
[----:B------:R-:W-:-:S02]  /*56e0*/  FMNMX.FTZ R51, R56, R51, !PT ;  /* 0x0000003338337209 */ /* 0x000fc40007810000 */
[----:B--2---:R-:W-:Y:S02]  /*56f0*/  FSEL R32, R32, -INF , !P0 ;  /* 0xff80000020207808 */ /* 0x004fe40004000000 */
[----:B------:R-:W-:Y:S02]  /*5700*/  ISETP.NE.AND P0, PT, R3, 0x2, PT ;  /* 0x000000020300780c */ /* 0x000fe40003f05270 */
[----:B------:R-:W-:Y:S01]  /*5710*/  FSEL R6, R6, -INF , !P6 ;  /* 0xff80000006067808 */ /* 0x000fe20007000000 */
[----:B------:R2:W1:Y:S01]  /*5720*/  MUFU.TANH R187, R142 ;  /* 0x0000008e00bb7308 */ /* 0x0004620000002400 */
[----:B------:R-:W-:Y:S02]  /*5730*/  FMNMX.FTZ R51, R8, R51, !PT ;  /* 0x0000003308337209 */ /* 0x000fe40007810000 */
[----:B------:R-:W-:Y:S02]  /*5740*/  ISETP.GE.AND P6, PT, R45, R156, PT ;  /* 0x0000009c2d00720c */ /* 0x000fe40003fc6270 */
[----:B------:R-:W-:-:S02]  /*5750*/  FMNMX.FTZ R51, R6, R51, !PT ;  /* 0x0000003306337209 */ /* 0x000fc40007810000 */
[----:B---3--:R-:W-:Y:S01]  /*5760*/  FSEL R31, R31, -INF , !P6 ;  /* 0xff8000001f1f7808 */ /* 0x008fe20007000000 */
[----:B------:R2:W3:Y:S01]  /*5770*/  MUFU.TANH R185, R143 ;  /* 0x0000008f00b97308 */ /* 0x0004e20000002400 */
[----:B------:R-:W-:Y:S02]  /*5780*/  FMNMX.FTZ R16, R32, R51, !PT ;  /* 0x0000003320107209 */ /* 0x000fe40007810000 */
[----:B------:R-:W-:Y:S02]  /*5790*/  ISETP.GE.AND P3, PT, R55, R132, PT ;  /* 0x000000843700720c */ /* 0x000fe40003f66270 */
[----:B------:R-:W-:Y:S02]  /*57a0*/  ISETP.GE.AND P6, PT, R39, R139, PT ;  /* 0x0000008b2700720c */ /* 0x000fe40003fc6270 */
[----:B------:R-:W-:Y:S01]  /*57b0*/  FMNMX.FTZ R16, R31, R16, !PT ;  /* 0x000000101f107209 */ /* 0x000fe20007810000 */
[----:B------:R-:W1:Y:S08]  /*57c0*/  MUFU.TANH R12, R12 ;  /* 0x0000000c000c7308 */ /* 0x000e700000002400 */
[----:B------:R-:W1:Y:S08]  /*57d0*/  MUFU.TANH R21, R21 ;  /* 0x0000001500157308 */ /* 0x000e700000002400 */
[----:B------:R-:W1:Y:S08]  /*57e0*/  MUFU.TANH R165, R165 ;  /* 0x000000a500a57308 */ /* 0x000e700000002400 */
[----:B------:R-:W1:Y:S08]  /*57f0*/  MUFU.TANH R163, R163 ;  /* 0x000000a300a37308 */ /* 0x000e700000002400 */
[----:B------:R2:W1:Y:S08]  /*5800*/  MUFU.TANH R141, R66 ;  /* 0x00000042008d7308 */ /* 0x0004700000002400 */
[----:B------:R2:W1:Y:S01]  /*5810*/  MUFU.TANH R10, R67 ;  /* 0x00000043000a7308 */ /* 0x0004620000002400 */
[----:B------:R-:W-:Y:S06]  /*5820*/  BAR.SYNC.DEFER_BLOCKING 0x0 ;  /* 0x0000000000007b1d */ /* 0x000fec0000010000 */
[----:B---34-:R-:W-:Y:S05]  /*5830*/  @!P0 BRA `(.L_x_757) ;  /* 0x0000000000608947 */ /* 0x018fea0003800000 */
[----:B------:R-:W-:-:S04]  /*5840*/  VIADD R18, R3, 0xfffffffd ;  /* 0xfffffffd03127836 */ /* 0x000fc80000000000 */
[----:B------:R-:W-:Y:S01]  /*5850*/  IMAD.WIDE.U32 R64, R18, UR10, RZ ;  /* 0x0000000a12407c25 */ /* 0x000fe2000f8e00ff */
[----:B------:R-:W-:Y:S02]  /*5860*/  SHF.R.S32.HI R11, RZ, 0x1f, R18 ;  /* 0x0000001fff0b7819 */ /* 0x000fe40000011412 */
[----:B------:R-:W-:-:S03]  /*5870*/  LEA R17, P0, R64, R204, 0x6 ;  /* 0x000000cc40117211 */ /* 0x000fc600078030ff */
[----:B------:R-:W-:-:S04]  /*5880*/  IMAD R11, R11, UR10, RZ ;  /* 0x0000000a0b0b7c24 */ /* 0x000fc8000f8e02ff */
[----:B------:R-:W-:-:S04]  /*5890*/  IMAD R11, R18, UR11, R11 ;  /* 0x0000000b120b7c24 */ /* 0x000fc8000f8e020b */
[----:B------:R-:W-:-:S05]  /*58a0*/  IMAD.IADD R11, R65, 0x1, R11 ;  /* 0x00000001410b7824 */ /* 0x000fca00078e020b */
[----:B------:R-:W-:Y:S02]  /*58b0*/  LEA.HI.X R18, R64, R207, R11, 0x6, P0 ;  /* 0x000000cf40127211 */ /* 0x000fe400000f340b */
[----:B------:R-:W-:-:S04]  /*58c0*/  LEA R64, P0, R17, UR8, 0x1 ;  /* 0x0000000811407c11 */ /* 0x000fc8000f8008ff */
[----:B------:R-:W-:Y:S02]  /*58d0*/  LEA.HI.X R65, R17, UR9, R18, 0x1, P0 ;  /* 0x0000000911417c11 */ /* 0x000fe400080f0c12 */
[----:B--2---:R-:W-:-:S03]  /*58e0*/  IADD3 R142, P0, R64, UR23, RZ ;  /* 0x00000017408e7c10 */ /* 0x004fc6000ff1e0ff */
        /* <DEDUP_REMOVED lines=13> */
.L_x_757:
[----:B------:R-:W4:Y:S01]  /*59c0*/  SHFL.BFLY PT, R11, R16, 0x2, 0x1f ;  /* 0x0c401f00100b7f89 */ /* 0x000f2200000e0000 */
[----:B------:R-:W-:Y:S01]  /*59d0*/  FSEL R159, R182, -INF , !P3 ;  /* 0xff800000b69f7808 */ /* 0x000fe20005800000 */
[----:B------:R5:W5:Y:S01]  /*59e0*/  MUFU.TANH R162, R40 ;  /* 0x0000002800a27308 */ /* 0x000b620000002400 */
[----:B------:R-:W-:Y:S01]  /*59f0*/  ISETP.GE.AND P3, PT, R35, R138, PT ;  /* 0x0000008a2300720c */ /* 0x000fe20003f66270 */
[----:B------:R-:W-:Y:S01]  /*5a00*/  FMUL.FTZ R41, R41, UR4 ;  /* 0x0000000429297c20 */ /* 0x000fe20008410000 */
[----:B------:R-:W-:Y:S01]  /*5a10*/  FSEL R161, R183, -INF , !P4 ;  /* 0xff800000b7a17808 */ /* 0x000fe20006000000 */
[----:B------:R-:W-:Y:S01]  /*5a20*/  FMUL.FTZ R60, R60, UR4 ;  /* 0x000000043c3c7c20 */ /* 0x000fe20008410000 */
[----:B-1----:R-:W-:Y:S01]  /*5a30*/  FSEL R28, R0, -INF , !P3 ;  /* 0xff800000001c7808 */ /* 0x002fe20005800000 */
[----:B------:R-:W-:Y:S01]  /*5a40*/  FMUL.FTZ R42, R42, UR4 ;  /* 0x000000042a2a7c20 */ /* 0x000fe20008410000 */
[----:B------:R-:W-:Y:S01]  /*5a50*/  FMNMX.FTZ R0, R135, R25, !PT ;  /* 0x0000001987007209 */ /* 0x000fe20007810000 */
[----:B------:R-:W1:Y:S01]  /*5a60*/  MUFU.TANH R160, R41 ;  /* 0x0000002900a07308 */ /* 0x000e620000002400 */
[----:B------:R-:W-:Y:S01]  /*5a70*/  ISETP.GE.AND P4, PT, R35, R139, PT ;  /* 0x0000008b2300720c */ /* 0x000fe20003f86270 */
[----:B------:R-:W-:Y:S01]  /*5a80*/  FMUL.FTZ R61, R61, UR4 ;  /* 0x000000043d3d7c20 */ /* 0x000fe20008410000 */
[----:B------:R-:W-:Y:S01]  /*5a90*/  FMNMX.FTZ R0, R27, R0, !PT ;  /* 0x000000001b007209 */ /* 0x000fe20007810000 */
[----:B------:R-:W-:Y:S01]  /*5aa0*/  FMUL.FTZ R43, R43, UR4 ;  /* 0x000000042b2b7c20 */ /* 0x000fe20008410000 */
[----:B------:R-:W-:Y:S01]  /*5ab0*/  FSEL R157, R184, -INF , !P2 ;  /* 0xff800000b89d7808 */ /* 0x000fe20005000000 */
[----:B------:R-:W-:Y:S01]  /*5ac0*/  FMUL.FTZ R62, R62, UR4 ;  /* 0x000000043e3e7c20 */ /* 0x000fe20008410000 */
[----:B------:R-:W-:Y:S01]  /*5ad0*/  FMNMX.FTZ R0, R53, R0, !PT ;  /* 0x0000000035007209 */ /* 0x000fe20007810000 */
[----:B------:R1:W1:Y:S01]  /*5ae0*/  MUFU.TANH R158, R60 ;  /* 0x0000003c009e7308 */ /* 0x0002620000002400 */
[----:B------:R-:W-:Y:S01]  /*5af0*/  ISETP.GE.AND P2, PT, R35, R132, PT ;  /* 0x000000842300720c */ /* 0x000fe20003f46270 */
[----:B------:R-:W-:Y:S01]  /*5b00*/  FMUL.FTZ R63, R63, UR4 ;  /* 0x000000043f3f7c20 */ /* 0x000fe20008410000 */
[----:B------:R-:W-:-:S02]  /*5b10*/  FMNMX.FTZ R0, R47, R0, !PT ;  /* 0x000000002f007209 */ /* 0x000fc40007810000 */
[----:B------:R-:W-:Y:S02]  /*5b20*/  ISETP.GE.AND P3, PT, R9, R139, PT ;  /* 0x0000008b0900720c */ /* 0x000fe40003f66270 */
[----:B----4-:R-:W-:Y:S01]  /*5b30*/  FMNMX.FTZ R11, R16, R11, !PT ;  /* 0x0000000b100b7209 */ /* 0x010fe20007810000 */
[----:B------:R-:W4:Y:S01]  /*5b40*/  MUFU.TANH R149, R42 ;  /* 0x0000002a00957308 */ /* 0x000f220000002400 */
[----:B------:R-:W-:Y:S02]  /*5b50*/  FMNMX.FTZ R0, R181, R0, !PT ;  /* 0x00000000b5007209 */ /* 0x000fe40007810000 */
[----:B------:R-:W-:Y:S01]  /*5b60*/  FSEL R175, R44, -INF , !P6 ;  /* 0xff8000002caf7808 */ /* 0x000fe20007000000 */
[----:B------:R-:W5:Y:S01]  /*5b70*/  SHFL.BFLY PT, R16, R11, 0x1, 0x1f ;  /* 0x0c201f000b107f89 */ /* 0x000f6200000e0000 */
[----:B---3--:R-:W-:Y:S02]  /*5b80*/  FMNMX.FTZ R18, R171, R0, !PT ;  /* 0x00000000ab127209 */ /* 0x008fe40007810000 */
[----:B------:R-:W-:Y:S01]  /*5b90*/  FSEL R173, R37, -INF , !P4 ;  /* 0xff80000025ad7808 */ /* 0x000fe20006000000 */
[----:B------:R-:W3:Y:S01]  /*5ba0*/  MUFU.TANH R150, R61 ;  /* 0x0000003d00967308 */ /* 0x000ee20000002400 */
[----:B------:R-:W-:-:S02]  /*5bb0*/  ISETP.GE.AND P4, PT, R15, R139, PT ;  /* 0x0000008b0f00720c */ /* 0x000fc40003f86270 */
[----:B------:R-:W-:Y:S02]  /*5bc0*/  FSEL R34, R145, -INF , !P5 ;  /* 0xff80000091227808 */ /* 0x000fe40006800000 */
[----:B------:R-:W-:Y:S02]  /*5bd0*/  FSEL R185, R185, -INF , !P2 ;  /* 0xff800000b9b97808 */ /* 0x000fe40005000000 */
[----:B------:R-:W-:Y:S01]  /*5be0*/  FSEL R165, R165, -INF , !P3 ;  /* 0xff800000a5a57808 */ /* 0x000fe20005800000 */
[----:B--2---:R2:W-:Y:S01]  /*5bf0*/  MUFU.TANH R143, R62 ;  /* 0x0000003e008f7308 */ /* 0x0045e20000002400 */
[----:B------:R-:W-:Y:S02]  /*5c00*/  ISETP.GE.AND P5, PT, R39, R132, PT ;  /* 0x000000842700720c */ /* 0x000fe40003fa6270 */
[----:B------:R-:W-:Y:S02]  /*5c10*/  FSEL R35, R147, -INF , !P1 ;  /* 0xff80000093237808 */ /* 0x000fe40004800000 */
[----:B------:R-:W-:-:S02]  /*5c20*/  ISETP.GE.AND P2, PT, R9, R138, PT ;  /* 0x0000008a0900720c */ /* 0x000fc40003f46270 */
[----:B------:R-:W-:Y:S01]  /*5c30*/  ISETP.GE.AND P3, PT, R9, R132, PT ;  /* 0x000000840900720c */ /* 0x000fe20003f66270 */
[----:B------:R-:W3:Y:S01]  /*5c40*/  MUFU.TANH R147, R43 ;  /* 0x0000002b00937308 */ /* 0x000ee20000002400 */
[C---:B------:R-:W-:Y:S02]  /*5c50*/  ISETP.GE.AND P1, PT, R23.reuse, R139, PT ;  /* 0x0000008b1700720c */ /* 0x040fe40003f26270 */
[----:B------:R-:W-:Y:S02]  /*5c60*/  ISETP.GE.AND P6, PT, R23, R138, PT ;  /* 0x0000008a1700720c */ /* 0x000fe40003fc6270 */
[----:B-----5:R-:W-:Y:S02]  /*5c70*/  FMNMX.FTZ R0, R11, R16, !PT ;  /* 0x000000100b007209 */ /* 0x020fe40007810000 */
[----:B------:R-:W-:Y:S01]  /*5c80*/  FMNMX.FTZ R16, R177, R18, !PT ;  /* 0x00000012b1107209 */ /* 0x000fe20007810000 */
[----:B------:R5:W3:Y:S01]  /*5c90*/  MUFU.TANH R142, R63 ;  /* 0x0000003f008e7308 */ /* 0x000ae20000002400 */
[----:B------:R-:W-:-:S02]  /*5ca0*/  FMNMX.FTZ R9, R134, R48, !PT ;  /* 0x0000003086097209 */ /* 0x000fc40007810000 */
[----:B------:R-:W-:Y:S02]  /*5cb0*/  FMNMX.FTZ R16, R29, R16, !PT ;  /* 0x000000101d107209 */ /* 0x000fe40007810000 */
[----:B------:R-:W-:Y:S02]  /*5cc0*/  FSEL R167, R57, -INF , !P4 ;  /* 0xff80000039a77808 */ /* 0x000fe40006000000 */
[----:B------:R-:W-:Y:S02]  /*5cd0*/  FMNMX.FTZ R16, R175, R16, !PT ;  /* 0x00000010af107209 */ /* 0x000fe40007810000 */
[----:B------:R-:W-:Y:S02]  /*5ce0*/  ISETP.GE.AND P4, PT, R15, R138, PT ;  /* 0x0000008a0f00720c */ /* 0x000fe40003f86270 */
[----:B------:R-:W-:Y:S02]  /*5cf0*/  FSEL R187, R187, -INF , !P5 ;  /* 0xff800000bbbb7808 */ /* 0x000fe40006800000 */
[----:B------:R-:W-:-:S02]  /*5d00*/  FSEL R169, R58, -INF , !P1 ;  /* 0xff8000003aa97808 */ /* 0x000fc40004800000 */
[----:B------:R-:W-:Y:S01]  /*5d10*/  FSEL R174, R33, -INF , !P6 ;  /* 0xff80000021ae7808 */ /* 0x000fe20007000000 */
[----:B------:R-:W-:Y:S01]  /*5d20*/  FMUL.FTZ R33, R0, UR16 ;  /* 0x0000001000217c20 */ /* 0x000fe20008410000 */
[----:B------:R-:W-:Y:S02]  /*5d30*/  ISETP.GE.AND P5, PT, R45, R139, PT ;  /* 0x0000008b2d00720c */ /* 0x000fe40003fa6270 */
[----:B------:R-:W-:Y:S02]  /*5d40*/  FMNMX.FTZ R9, R52, R9, !PT ;  /* 0x0000000934097209 */ /* 0x000fe40007810000 */
[----:B------:R-:W-:Y:S02]  /*5d50*/  FMNMX.FTZ R16, R173, R16, !PT ;  /* 0x00000010ad107209 */ /* 0x000fe40007810000 */
[----:B------:R-:W-:Y:S02]  /*5d60*/  ISETP.GE.AND P6, PT, R7, R139, PT ;  /* 0x0000008b0700720c */ /* 0x000fe40003fc6270 */
[----:B------:R-:W-:-:S02]  /*5d70*/  FSEL R172, R38, -INF , !P4 ;  /* 0xff80000026ac7808 */ /* 0x000fc40006000000 */
[----:B------:R-:W-:Y:S02]  /*5d80*/  ISETP.GE.AND P4, PT, R5, R139, PT ;  /* 0x0000008b0500720c */ /* 0x000fe40003f86270 */
[----:B------:R-:W-:Y:S02]  /*5d90*/  FMNMX.FTZ R9, R46, R9, !PT ;  /* 0x000000092e097209 */ /* 0x000fe40007810000 */
[----:B------:R-:W-:Y:S02]  /*5da0*/  FSEL R139, R10, -INF , !P5 ;  /* 0xff8000000a8b7808 */ /* 0x000fe40006800000 */
[----:B------:R-:W-:Y:S02]  /*5db0*/  FMNMX.FTZ R16, R169, R16, !PT ;  /* 0x00000010a9107209 */ /* 0x000fe40007810000 */
[----:B------:R-:W-:Y:S02]  /*5dc0*/  FSEL R163, R163, -INF , !P6 ;  /* 0xff800000a3a37808 */ /* 0x000fe40007000000 */
[----:B------:R-:W-:-:S02]  /*5dd0*/  FMNMX.FTZ R10, R133, R49, !PT ;  /* 0x00000031850a7209 */ /* 0x000fc40007810000 */
[----:B------:R-:W-:Y:S02]  /*5de0*/  FSETP.NEU.FTZ.AND P6, PT, R0, -INF , PT ;  /* 0xff8000000000780b */ /* 0x000fe40003fdd000 */
[----:B------:R-:W-:Y:S02]  /*5df0*/  FMNMX.FTZ R9, R168, R9, !PT ;  /* 0x00000009a8097209 */ /* 0x000fe40007810000 */
[----:B------:R-:W-:Y:S02]  /*5e00*/  FMNMX.FTZ R16, R167, R16, !PT ;  /* 0x00000010a7107209 */ /* 0x000fe40007810000 */
[----:B------:R-:W-:Y:S02]  /*5e10*/  FMNMX.FTZ R10, R13, R10, !PT ;  /* 0x0000000a0d0a7209 */ /* 0x000fe40007810000 */
[----:B------:R-:W-:Y:S02]  /*5e20*/  FSEL R33, R33, RZ, P6 ;  /* 0x000000ff21217208 */ /* 0x000fe40003000000 */
[----:B------:R-:W-:-:S02]  /*5e30*/  FMNMX.FTZ R9, R4, R9, !PT ;  /* 0x0000000904097209 */ /* 0x000fc40007810000 */
[----:B------:R-:W-:Y:S01]  /*5e40*/  FMNMX.FTZ R16, R165, R16, !PT ;  /* 0x00000010a5107209 */ /* 0x000fe20007810000 */
[--C-:B------:R-:W-:Y:S01]  /*5e50*/  FFMA.FTZ R40, R36, UR16, -R33.reuse ;  /* 0x0000001024287c23 */ /* 0x100fe20008010821 */
[----:B------:R-:W-:Y:S01]  /*5e60*/  FMNMX.FTZ R10, R221, R10, !PT ;  /* 0x0000000add0a7209 */ /* 0x000fe20007810000 */
[--C-:B------:R-:W-:Y:S01]  /*5e70*/  FFMA.FTZ R36, R2, UR16, -R33.reuse ;  /* 0x0000001002247c23 */ /* 0x100fe20008010821 */
[----:B------:R-:W-:Y:S01]  /*5e80*/  FSEL R141, R141, -INF , !P4 ;  /* 0xff8000008d8d7808 */ /* 0x000fe20006000000 */
[--C-:B------:R-:W-:Y:S01]  /*5e90*/  FFMA.FTZ R64, R14, UR16, -R33.reuse ;  /* 0x000000100e407c23 */ /* 0x100fe20008010821 */
[----:B------:R-:W-:Y:S01]  /*5ea0*/  FMNMX.FTZ R9, R180, R9, !PT ;  /* 0x00000009b4097209 */ /* 0x000fe20007810000 */
[--C-:B-1----:R-:W-:Y:S01]  /*5eb0*/  FFMA.FTZ R60, R6, UR16, -R33.reuse ;  /* 0x00000010063c7c23 */ /* 0x102fe20008010821 */
[----:B------:R-:W-:Y:S01]  /*5ec0*/  FMNMX.FTZ R16, R163, R16, !PT ;  /* 0x00000010a3107209 */ /* 0x000fe20007810000 */
[--C-:B------:R-:W-:Y:S01]  /*5ed0*/  FFMA.FTZ R140, R140, UR16, -R33.reuse ;  /* 0x000000108c8c7c23 */ /* 0x100fe20008010821 */
[----:B------:R-:W-:Y:S01]  /*5ee0*/  FMNMX.FTZ R2, R211, R10, !PT ;  /* 0x0000000ad3027209 */ /* 0x000fe20007810000 */
[--C-:B--2---:R-:W-:Y:S01]  /*5ef0*/  FFMA.FTZ R62, R56, UR16, -R33.reuse ;  /* 0x00000010383e7c23 */ /* 0x104fe20008010821 */
[----:B------:R-:W-:Y:S01]  /*5f00*/  ISETP.GE.AND P0, PT, R39, R138, PT ;  /* 0x0000008a2700720c */ /* 0x000fe20003f06270 */
[--C-:B------:R-:W-:Y:S01]  /*5f10*/  FFMA.FTZ R61, R8, UR16, -R33.reuse ;  /* 0x00000010083d7c23 */ /* 0x100fe20008010821 */
[----:B------:R-:W-:Y:S01]  /*5f20*/  FMNMX.FTZ R9, R146, R9, !PT ;  /* 0x0000000992097209 */ /* 0x000fe20007810000 */
[--C-:B------:R-:W-:Y:S01]  /*5f30*/  FFMA.FTZ R41, R54, UR16, -R33.reuse ;  /* 0x0000001036297c23 */ /* 0x100fe20008010821 */
[----:B------:R-:W-:Y:S01]  /*5f40*/  FMNMX.FTZ R16, R141, R16, !PT ;  /* 0x000000108d107209 */ /* 0x000fe20007810000 */
[--C-:B------:R-:W-:Y:S01]  /*5f50*/  FFMA.FTZ R42, R50, UR16, -R33.reuse ;  /* 0x00000010322a7c23 */ /* 0x100fe20008010821 */
[----:B------:R-:W-:Y:S01]  /*5f60*/  FMNMX.FTZ R2, R161, R2, !PT ;  /* 0x00000002a1027209 */ /* 0x000fe20007810000 */
[--C-:B------:R-:W-:Y:S01]  /*5f70*/  FFMA.FTZ R38, R26, UR16, -R33.reuse ;  /* 0x000000101a267c23 */ /* 0x100fe20008010821 */
[C---:B------:R-:W-:Y:S01]  /*5f80*/  ISETP.GE.AND P4, PT, R7.reuse, R138, PT ;  /* 0x0000008a0700720c */ /* 0x040fe20003f86270 */
[--C-:B------:R-:W-:Y:S01]  /*5f90*/  FFMA.FTZ R37, R164, UR16, -R33.reuse ;  /* 0x00000010a4257c23 */ /* 0x100fe20008010821 */
[----:B------:R-:W-:Y:S01]  /*5fa0*/  ISETP.GE.AND P5, PT, R7, R132, PT ;  /* 0x000000840700720c */ /* 0x000fe20003fa6270 */
[----:B------:R-:W-:Y:S01]  /*5fb0*/  MUFU.EX2 R40, R40 ;  /* 0x0000002800287308 */ /* 0x000fe20000000800 */
[----:B------:R-:W-:Y:S01]  /*5fc0*/  FSEL R30, R59, -INF , !P0 ;  /* 0xff8000003b1e7808 */ /* 0x000fe20004000000 */
[--C-:B------:R-:W-:Y:S01]  /*5fd0*/  FFMA.FTZ R39, R20, UR16, -R33.reuse ;  /* 0x0000001014277c23 */ /* 0x100fe20008010821 */
[----:B------:R-:W-:Y:S01]  /*5fe0*/  FMNMX.FTZ R9, R34, R9, !PT ;  /* 0x0000000922097209 */ /* 0x000fe20007810000 */
[--C-:B-----5:R-:W-:Y:S01]  /*5ff0*/  FFMA.FTZ R63, R24, UR16, -R33.reuse ;  /* 0x00000010183f7c23 */ /* 0x120fe20008010821 */
[----:B------:R-:W-:Y:S01]  /*6000*/  FMNMX.FTZ R7, R139, R16, !PT ;  /* 0x000000108b077209 */ /* 0x000fe20007810000 */
[--C-:B------:R-:W-:Y:S01]  /*6010*/  FFMA.FTZ R65, R148, UR16, -R33.reuse ;  /* 0x0000001094417c23 */ /* 0x100fe20008010821 */
[----:B------:R-:W-:Y:S01]  /*6020*/  FMNMX.FTZ R16, R159, R2, !PT ;  /* 0x000000029f107209 */ /* 0x000fe20007810000 */
[----:B------:R-:W1:Y:S01]  /*6030*/  MUFU.EX2 R38, R38 ;  /* 0x0000002600267308 */ /* 0x000e620000000800 */
[----:B------:R-:W-:Y:S01]  /*6040*/  FMNMX.FTZ R9, R30, R9, !PT ;  /* 0x000000091e097209 */ /* 0x000fe20007810000 */
[----:B------:R-:W2:Y:S01]  /*6050*/  SHFL.BFLY PT, R10, R7, 0x2, 0x1f ;  /* 0x0c401f00070a7f89 */ /* 0x000ea200000e0000 */
[----:B------:R-:W-:Y:S01]  /*6060*/  FMNMX.FTZ R16, R157, R16, !PT ;  /* 0x000000109d107209 */ /* 0x000fe20007810000 */
[----:B------:R-:W-:Y:S01]  /*6070*/  FFMA.FTZ R164, R31, UR16, -R33 ;  /* 0x000000101fa47c23 */ /* 0x000fe20008010821 */
[----:B------:R-:W-:-:S02]  /*6080*/  FMNMX.FTZ R9, R28, R9, !PT ;  /* 0x000000091c097209 */ /* 0x000fc40007810000 */
[----:B------:R-:W-:Y:S01]  /*6090*/  FMNMX.FTZ R16, R35, R16, !PT ;  /* 0x0000001023107209 */ /* 0x000fe20007810000 */
[----:B------:R-:W-:Y:S01]  /*60a0*/  MUFU.EX2 R2, R140 ;  /* 0x0000008c00027308 */ /* 0x000fe20000000800 */
[----:B------:R-:W-:Y:S02]  /*60b0*/  FMNMX.FTZ R9, R174, R9, !PT ;  /* 0x00000009ae097209 */ /* 0x000fe40007810000 */
[----:B------:R-:W-:Y:S02]  /*60c0*/  ISETP.GE.AND P1, PT, R23, R132, PT ;  /* 0x000000841700720c */ /* 0x000fe40003f26270 */
[----:B------:R-:W-:Y:S02]  /*60d0*/  FMNMX.FTZ R16, R187, R16, !PT ;  /* 0x00000010bb107209 */ /* 0x000fe40007810000 */
[----:B------:R-:W-:Y:S01]  /*60e0*/  FSEL R162, R162, -INF , !P2 ;  /* 0xff800000a2a27808 */ /* 0x000fe20005000000 */
[----:B------:R-:W-:Y:S01]  /*60f0*/  MUFU.EX2 R37, R37 ;  /* 0x0000002500257308 */ /* 0x000fe20000000800 */
[----:B------:R-:W-:-:S02]  /*6100*/  FMNMX.FTZ R9, R172, R9, !PT ;  /* 0x00000009ac097209 */ /* 0x000fc40007810000 */
[----:B------:R-:W-:Y:S02]  /*6110*/  ISETP.GE.AND P0, PT, R15, R132, PT ;  /* 0x000000840f00720c */ /* 0x000fe40003f06270 */
[----:B------:R-:W-:Y:S02]  /*6120*/  FSEL R183, R12, -INF , !P1 ;  /* 0xff8000000cb77808 */ /* 0x000fe40004800000 */
[----:B------:R-:W-:Y:S01]  /*6130*/  FMNMX.FTZ R16, R185, R16, !PT ;  /* 0x00000010b9107209 */ /* 0x000fe20007810000 */
[----:B------:R-:W5:Y:S01]  /*6140*/  MUFU.EX2 R36, R36 ;  /* 0x0000002400247308 */ /* 0x000f620000000800 */
[----:B------:R-:W-:Y:S02]  /*6150*/  ISETP.GE.AND P2, PT, R5, R138, PT ;  /* 0x0000008a0500720c */ /* 0x000fe40003f46270 */
[----:B------:R-:W-:Y:S02]  /*6160*/  FSEL R160, R160, -INF , !P4 ;  /* 0xff800000a0a07808 */ /* 0x000fe40006000000 */
[----:B------:R-:W-:-:S02]  /*6170*/  FMNMX.FTZ R9, R162, R9, !PT ;  /* 0x00000009a2097209 */ /* 0x000fc40007810000 */
[----:B------:R-:W-:Y:S01]  /*6180*/  FSEL R179, R21, -INF , !P0 ;  /* 0xff80000015b37808 */ /* 0x000fe20004000000 */
[----:B------:R-:W5:Y:S01]  /*6190*/  MUFU.EX2 R41, R41 ;  /* 0x0000002900297308 */ /* 0x000f620000000800 */
[----:B------:R-:W-:Y:S02]  /*61a0*/  FMNMX.FTZ R16, R183, R16, !PT ;  /* 0x00000010b7107209 */ /* 0x000fe40007810000 */
[----:B------:R-:W-:Y:S02]  /*61b0*/  ISETP.GE.AND P4, PT, R45, R138, PT ;  /* 0x0000008a2d00720c */ /* 0x000fe40003f86270 */
[----:B------:R-:W-:Y:S02]  /*61c0*/  FSEL R158, R158, -INF , !P2 ;  /* 0xff8000009e9e7808 */ /* 0x000fe40005000000 */
[----:B------:R-:W-:Y:S01]  /*61d0*/  FMNMX.FTZ R9, R160, R9, !PT ;  /* 0x00000009a0097209 */ /* 0x000fe20007810000 */
[----:B------:R-:W-:Y:S01]  /*61e0*/  MUFU.EX2 R42, R42 ;  /* 0x0000002a002a7308 */ /* 0x000fe20000000800 */
[----:B----4-:R-:W-:-:S02]  /*61f0*/  FSEL R149, R149, -INF , !P3 ;  /* 0xff80000095957808 */ /* 0x010fc40005800000 */
[----:B------:R-:W-:Y:S02]  /*6200*/  FMNMX.FTZ R16, R179, R16, !PT ;  /* 0x00000010b3107209 */ /* 0x000fe40007810000 */
[----:B---3--:R-:W-:Y:S02]  /*6210*/  FSEL R150, R150, -INF , !P4 ;  /* 0xff80000096967808 */ /* 0x008fe40006000000 */
[----:B------:R-:W-:Y:S01]  /*6220*/  FMNMX.FTZ R9, R158, R9, !PT ;  /* 0x000000099e097209 */ /* 0x000fe20007810000 */
[----:B------:R-:W3:Y:S01]  /*6230*/  MUFU.EX2 R39, R39 ;  /* 0x0000002700277308 */ /* 0x000ee20000000800 */
[----:B------:R-:W-:Y:S02]  /*6240*/  ISETP.GE.AND P0, PT, R5, R132, PT ;  /* 0x000000840500720c */ /* 0x000fe40003f06270 */
[----:B------:R-:W-:Y:S02]  /*6250*/  FSEL R147, R147, -INF , !P5 ;  /* 0xff80000093937808 */ /* 0x000fe40006800000 */
[----:B------:R-:W-:-:S02]  /*6260*/  FMNMX.FTZ R16, R149, R16, !PT ;  /* 0x0000001095107209 */ /* 0x000fc40007810000 */
[----:B------:R-:W-:Y:S01]  /*6270*/  FMNMX.FTZ R9, R150, R9, !PT ;  /* 0x0000000996097209 */ /* 0x000fe20007810000 */
[----:B------:R-:W-:Y:S01]  /*6280*/  MUFU.EX2 R65, R65 ;  /* 0x0000004100417308 */ /* 0x000fe20000000800 */
[----:B------:R-:W-:Y:S02]  /*6290*/  ISETP.GE.AND P1, PT, R45, R132, PT ;  /* 0x000000842d00720c */ /* 0x000fe40003f26270 */
[----:B------:R-:W-:Y:S02]  /*62a0*/  FSEL R143, R143, -INF , !P0 ;  /* 0xff8000008f8f7808 */ /* 0x000fe40004000000 */
[----:B------:R-:W-:Y:S02]  /*62b0*/  FMNMX.FTZ R16, R147, R16, !PT ;  /* 0x0000001093107209 */ /* 0x000fe40007810000 */
[----:B--2---:R-:W-:Y:S01]  /*62c0*/  FMNMX.FTZ R7, R7, R10, !PT ;  /* 0x0000000a07077209 */ /* 0x004fe20007810000 */
[----:B------:R-:W-:Y:S01]  /*62d0*/  MUFU.EX2 R64, R64 ;  /* 0x0000004000407308 */ /* 0x000fe20000000800 */
[----:B------:R-:W2:Y:S01]  /*62e0*/  SHFL.BFLY PT, R10, R9, 0x2, 0x1f ;  /* 0x0c401f00090a7f89 */ /* 0x000ea200000e0000 */
[----:B------:R-:W-:-:S02]  /*62f0*/  FSEL R142, R142, -INF , !P1 ;  /* 0xff8000008e8e7808 */ /* 0x000fc40004800000 */
[----:B------:R-:W-:Y:S01]  /*6300*/  FMNMX.FTZ R5, R143, R16, !PT ;  /* 0x000000108f057209 */ /* 0x000fe20007810000 */
[----:B------:R-:W4:Y:S01]  /*6310*/  SHFL.BFLY PT, R12, R7, 0x1, 0x1f ;  /* 0x0c201f00070c7f89 */ /* 0x000f2200000e0000 */
[----:B-1----:R-:W-:Y:S02]  /*6320*/  F2FP.BF16.F32.PACK_AB R24, R38, R40 ;  /* 0x000000282618723e */ /* 0x002fe400000010ff */
[----:B------:R-:W-:Y:S01]  /*6330*/  FMNMX.FTZ R5, R142, R5, !PT ;  /* 0x000000058e057209 */ /* 0x000fe20007810000 */
[----:B------:R-:W-:Y:S01]  /*6340*/  LDSM.16.MT88.4 R16, [R195+0x6000] ;  /* 0x00600000c310783b */ /* 0x000fe20000004200 */
[----:B-----5:R-:W-:Y:S01]  /*6350*/  F2FP.BF16.F32.PACK_AB R26, R36, R37 ;  /* 0x00000025241a723e */ /* 0x020fe200000010ff */
[----:B------:R-:W-:Y:S02]  /*6360*/  MUFU.EX2 R63, R63 ;  /* 0x0000003f003f7308 */ /* 0x000fe40000000800 */
[----:B------:R-:W1:Y:S06]  /*6370*/  SHFL.BFLY PT, R14, R5, 0x2, 0x1f ;  /* 0x0c401f00050e7f89 */ /* 0x000e6c00000e0000 */
[----:B------:R-:W-:Y:S01]  /*6380*/  MUFU.EX2 R62, R62 ;  /* 0x0000003e003e7308 */ /* 0x000fe20000000800 */
[----:B--2---:R-:W-:-:S07]  /*6390*/  FMNMX.FTZ R10, R9, R10, !PT ;  /* 0x0000000a090a7209 */ /* 0x004fce0007810000 */
[----:B------:R-:W-:Y:S01]  /*63a0*/  MUFU.EX2 R61, R61 ;  /* 0x0000003d003d7308 */ /* 0x000fe20000000800 */
[----:B----4-:R-:W-:Y:S02]  /*63b0*/  FMNMX.FTZ R45, R7, R12, !PT ;  /* 0x0000000c072d7209 */ /* 0x010fe40007810000 */
[----:B------:R-:W2:Y:S02]  /*63c0*/  SHFL.BFLY PT, R7, R10, 0x1, 0x1f ;  /* 0x0c201f000a077f89 */ /* 0x000ea400000e0000 */
[C---:B------:R-:W-:Y:S01]  /*63d0*/  FSETP.NEU.FTZ.AND P2, PT, R45.reuse, -INF , PT ;  /* 0xff8000002d00780b */ /* 0x040fe20003f5d000 */
[----:B------:R-:W-:Y:S02]  /*63e0*/  FMUL.FTZ R140, R45, UR16 ;  /* 0x000000102d8c7c20 */ /* 0x000fe40008410000 */
[----:B------:R-:W-:Y:S01]  /*63f0*/  MUFU.EX2 R60, R60 ;  /* 0x0000003c003c7308 */ /* 0x000fe20000000800 */
[----:B-1----:R-:W-:Y:S02]  /*6400*/  FMNMX.FTZ R5, R5, R14, !PT ;  /* 0x0000000e05057209 */ /* 0x002fe40007810000 */
[----:B------:R-:W-:-:S02]  /*6410*/  FSEL R140, R140, RZ, P2 ;  /* 0x000000ff8c8c7208 */ /* 0x000fc40001000000 */
[----:B------:R-:W-:Y:S01]  /*6420*/  FSEL R138, R45, RZ, P2 ;  /* 0x000000ff2d8a7208 */ /* 0x000fe20001000000 */
[----:B------:R-:W1:Y:S02]  /*6430*/  SHFL.BFLY PT, R6, R5, 0x1, 0x1f ;  /* 0x0c201f0005067f89 */ /* 0x000e6400000e0000 */
[----:B------:R-:W-:Y:S01]  /*6440*/  MUFU.EX2 R164, R164 ;  /* 0x000000a400a47308 */ /* 0x000fe20000000800 */
[--C-:B------:R-:W-:Y:S01]  /*6450*/  FFMA.FTZ R58, R53, UR16, -R140.reuse ;  /* 0x00000010353a7c23 */ /* 0x100fe2000801088c */
[----:B------:R-:W-:Y:S01]  /*6460*/  FFMA.FTZ R55, R47, UR16, -R140 ;  /* 0x000000102f377c23 */ /* 0x000fe2000801088c */
[----:B------:R-:W-:Y:S01]  /*6470*/  FADD.FTZ R138, R135, -R138 ;  /* 0x8000008a878a7221 */ /* 0x000fe20000010000 */
[--C-:B------:R-:W-:Y:S01]  /*6480*/  FFMA.FTZ R59, R25, UR16, -R140.reuse ;  /* 0x00000010193b7c23 */ /* 0x100fe2000801088c */
[--C-:B------:R-:W-:Y:S01]  /*6490*/  FFMA.FTZ R57, R27, UR16, -R140.reuse ;  /* 0x000000101b397c23 */ /* 0x100fe2000801088c */
[--C-:B------:R-:W-:Y:S01]  /*64a0*/  FFMA.FTZ R166, R181, UR16, -R140.reuse ;  /* 0x00000010b5a67c23 */ /* 0x100fe2000801088c */
[----:B------:R-:W-:Y:S01]  /*64b0*/  FMUL.FTZ R138, R138, UR16 ;  /* 0x000000108a8a7c20 */ /* 0x000fe20008410000 */
[----:B------:R-:W-:Y:S01]  /*64c0*/  MUFU.EX2 R58, R58 ;  /* 0x0000003a003a7308 */ /* 0x000fe20000000800 */
[--C-:B------:R-:W-:Y:S01]  /*64d0*/  FFMA.FTZ R171, R171, UR16, -R140.reuse ;  /* 0x00000010abab7c23 */ /* 0x100fe2000801088c */
[--C-:B------:R-:W-:Y:S01]  /*64e0*/  FFMA.FTZ R173, R173, UR16, -R140.reuse ;  /* 0x00000010adad7c23 */ /* 0x100fe2000801088c */
[--C-:B------:R-:W-:Y:S01]  /*64f0*/  FFMA.FTZ R169, R169, UR16, -R140.reuse ;  /* 0x00000010a9a97c23 */ /* 0x100fe2000801088c */
[----:B--2---:R-:W-:Y:S01]  /*6500*/  FMNMX.FTZ R44, R10, R7, !PT ;  /* 0x000000070a2c7209 */ /* 0x004fe20007810000 */
[--C-:B------:R-:W-:Y:S01]  /*6510*/  FFMA.FTZ R176, R167, UR16, -R140.reuse ;  /* 0x00000010a7b07c23 */ /* 0x100fe2000801088c */
[----:B------:R-:W-:Y:S01]  /*6520*/  LDSM.16.MT88.4 R8, [R192+0x6000] ;  /* 0x00600000c008783b */ /* 0x000fe20000004200 */
[--C-:B------:R-:W-:Y:S01]  /*6530*/  FFMA.FTZ R178, R163, UR16, -R140.reuse ;  /* 0x00000010a3b27c23 */ /* 0x100fe2000801088c */
[C---:B------:R-:W-:Y:S01]  /*6540*/  FSETP.NEU.FTZ.AND P1, PT, R44.reuse, -INF , PT ;  /* 0xff8000002c00780b */ /* 0x040fe20003f3d000 */
[C---:B------:R-:W-:Y:S01]  /*6550*/  FMUL.FTZ R151, R44.reuse, UR16 ;  /* 0x000000102c977c20 */ /* 0x040fe20008410000 */
[----:B------:R-:W-:Y:S01]  /*6560*/  MUFU.EX2 R59, R59 ;  /* 0x0000003b003b7308 */ /* 0x000fe20000000800 */
[--C-:B------:R-:W-:Y:S01]  /*6570*/  FFMA.FTZ R165, R165, UR16, -R140.reuse ;  /* 0x00000010a5a57c23 */ /* 0x100fe2000801088c */
[----:B------:R-:W-:Y:S01]  /*6580*/  FSEL R67, R44, RZ, P1 ;  /* 0x000000ff2c437208 */ /* 0x000fe20000800000 */
[----:B------:R-:W-:Y:S01]  /*6590*/  FFMA.FTZ R141, R141, UR16, -R140 ;  /* 0x000000108d8d7c23 */ /* 0x000fe2000801088c */
[----:B------:R-:W-:-:S02]  /*65a0*/  FSEL R151, R151, RZ, P1 ;  /* 0x000000ff97977208 */ /* 0x000fc40000800000 */
[----:B-1----:R-:W-:Y:S01]  /*65b0*/  FMNMX.FTZ R43, R5, R6, !PT ;  /* 0x00000006052b7209 */ /* 0x002fe20007810000 */
[----:B------:R-:W-:Y:S01]  /*65c0*/  FADD.FTZ R67, R134, -R67 ;  /* 0x8000004386437221 */ /* 0x000fe20000010000 */
[----:B------:R-:W-:Y:S01]  /*65d0*/  FSEL R5, R0, RZ, P6 ;  /* 0x000000ff00057208 */ /* 0x000fe20003000000 */
[--C-:B------:R-:W-:Y:S01]  /*65e0*/  FFMA.FTZ R53, R52, UR16, -R151.reuse ;  /* 0x0000001034357c23 */ /* 0x100fe20008010897 */
[C---:B------:R-:W-:Y:S01]  /*65f0*/  FSETP.NEU.FTZ.AND P0, PT, R43.reuse, -INF , PT ;  /* 0xff8000002b00780b */ /* 0x040fe20003f1d000 */
[--C-:B------:R-:W-:Y:S01]  /*6600*/  FFMA.FTZ R52, R4, UR16, -R151.reuse ;  /* 0x0000001004347c23 */ /* 0x100fe20008010897 */
[C---:B------:R-:W-:Y:S01]  /*6610*/  FMUL.FTZ R144, R43.reuse, UR16 ;  /* 0x000000102b907c20 */ /* 0x040fe20008410000 */
[----:B------:R-:W-:Y:S01]  /*6620*/  FFMA.FTZ R56, R48, UR16, -R151 ;  /* 0x0000001030387c23 */ /* 0x000fe20008010897 */
[----:B------:R-:W-:Y:S01]  /*6630*/  FSEL R4, R43, RZ, P0 ;  /* 0x000000ff2b047208 */ /* 0x000fe20000000000 */
[----:B------:R-:W-:Y:S01]  /*6640*/  FADD.FTZ R132, R136, -R5 ;  /* 0x8000000588847221 */ /* 0x000fe20000010000 */
[--C-:B------:R-:W-:Y:S01]  /*6650*/  FFMA.FTZ R54, R46, UR16, -R151.reuse ;  /* 0x000000102e367c23 */ /* 0x100fe20008010897 */
[----:B------:R-:W-:Y:S01]  /*6660*/  FSEL R144, R144, RZ, P0 ;  /* 0x000000ff90907208 */ /* 0x000fe20000000000 */
[--C-:B------:R-:W-:Y:S01]  /*6670*/  FFMA.FTZ R51, R168, UR16, -R151.reuse ;  /* 0x00000010a8337c23 */ /* 0x100fe20008010897 */
[----:B------:R-:W-:Y:S01]  /*6680*/  FADD.FTZ R4, R133, -R4 ;  /* 0x8000000485047221 */ /* 0x000fe20000010000 */
[----:B------:R-:W-:Y:S01]  /*6690*/  FMUL.FTZ R67, R67, UR16 ;  /* 0x0000001043437c20 */ /* 0x000fe20008410000 */
[----:B------:R-:W-:Y:S01]  /*66a0*/  FMUL.FTZ R132, R132, UR16 ;  /* 0x0000001084847c20 */ /* 0x000fe20008410000 */
[--C-:B------:R-:W-:Y:S01]  /*66b0*/  FFMA.FTZ R48, R13, UR16, -R144.reuse ;  /* 0x000000100d307c23 */ /* 0x100fe20008010890 */
[----:B------:R-:W-:Y:S01]  /*66c0*/  FMUL.FTZ R66, R4, UR16 ;  /* 0x0000001004427c20 */ /* 0x000fe20008410000 */
[----:B------:R-:W1:Y:S01]  /*66d0*/  LDSM.16.MT88.4 R12, [R194+0x6000] ;  /* 0x00600000c20c783b */ /* 0x000e620000004200 */
[--C-:B------:R-:W-:Y:S01]  /*66e0*/  FFMA.FTZ R50, R49, UR16, -R144.reuse ;  /* 0x0000001031327c23 */ /* 0x100fe20008010890 */
[--C-:B------:R-:W-:Y:S01]  /*66f0*/  FFMA.FTZ R47, R221, UR16, -R144.reuse ;  /* 0x00000010dd2f7c23 */ /* 0x100fe20008010890 */
[--C-:B------:R-:W-:Y:S01]  /*6700*/  FFMA.FTZ R46, R211, UR16, -R144.reuse ;  /* 0x00000010d32e7c23 */ /* 0x100fe20008010890 */
[----:B------:R-:W2:Y:S01]  /*6710*/  LDSM.16.MT88.4 R4, [R193+0x6000] ;  /* 0x00600000c104783b */ /* 0x000ea20000004200 */
[----:B------:R-:W4:Y:S01]  /*6720*/  MUFU.EX2 R57, R57 ;  /* 0x0000003900397308 */ /* 0x000f220000000800 */
[--C-:B------:R-:W-:Y:S01]  /*6730*/  FFMA.FTZ R159, R159, UR16, -R144.reuse ;  /* 0x000000109f9f7c23 */ /* 0x100fe20008010890 */
[----:B------:R-:W-:Y:S01]  /*6740*/  FFMA.FTZ R156, R157, UR16, -R144 ;  /* 0x000000109d9c7c23 */ /* 0x000fe20008010890 */
[--C-:B------:R-:W-:Y:S01]  /*6750*/  FFMA.FTZ R145, R146, UR16, -R151.reuse ;  /* 0x0000001092917c23 */ /* 0x100fe20008010897 */
[----:B------:R-:W-:Y:S01]  /*6760*/  FFMA.FTZ R168, R177, UR16, -R140 ;  /* 0x00000010b1a87c23 */ /* 0x000fe2000801088c */
[--C-:B------:R-:W-:Y:S01]  /*6770*/  FFMA.FTZ R49, R180, UR16, -R151.reuse ;  /* 0x00000010b4317c23 */ /* 0x100fe20008010897 */
[----:B------:R-:W-:Y:S01]  /*6780*/  FFMA.FTZ R148, R34, UR16, -R151 ;  /* 0x0000001022947c23 */ /* 0x000fe20008010897 */
[----:B------:R-:W-:Y:S01]  /*6790*/  FFMA.FTZ R146, R161, UR16, -R144 ;  /* 0x00000010a1927c23 */ /* 0x000fe20008010890 */
[----:B------:R-:W5:Y:S01]  /*67a0*/  MUFU.EX2 R55, R55 ;  /* 0x0000003700377308 */ /* 0x000f620000000800 */
[----:B------:R-:W-:Y:S01]  /*67b0*/  FFMA.FTZ R177, R29, UR16, -R140 ;  /* 0x000000101db17c23 */ /* 0x000fe2000801088c */
[----:B------:R-:W-:Y:S01]  /*67c0*/  FFMA.FTZ R161, R32, UR16, -R33 ;  /* 0x0000001020a17c23 */ /* 0x000fe20008010821 */
[--C-:B------:R-:W-:Y:S01]  /*67d0*/  FFMA.FTZ R170, R30, UR16, -R151.reuse ;  /* 0x000000101eaa7c23 */ /* 0x100fe20008010897 */
[--C-:B------:R-:W-:Y:S01]  /*67e0*/  FFMA.FTZ R181, R28, UR16, -R151.reuse ;  /* 0x000000101cb57c23 */ /* 0x100fe20008010897 */
[----:B------:R-:W-:Y:S01]  /*67f0*/  F2FP.BF16.F32.PACK_AB R28, R41, R2 ;  /* 0x00000002291c723e */ /* 0x000fe200000010ff */
[--C-:B------:R-:W-:Y:S01]  /*6800*/  FFMA.FTZ R179, R179, UR16, -R144.reuse ;  /* 0x00000010b3b37c23 */ /* 0x100fe20008010890 */
[----:B---3--:R-:W-:Y:S01]  /*6810*/  F2FP.BF16.F32.PACK_AB R30, R39, R42 ;  /* 0x0000002a271e723e */ /* 0x008fe200000010ff */
[----:B------:R-:W-:Y:S01]  /*6820*/  MUFU.EX2 R56, R56 ;  /* 0x0000003800387308 */ /* 0x000fe20000000800 */
[----:B----4-:R-:W-:Y:S01]  /*6830*/  F2FP.BF16.F32.PACK_AB R25, R57, R59 ;  /* 0x0000003b3919723e */ /* 0x010fe200000010ff */
[--C-:B------:R-:W-:Y:S01]  /*6840*/  FFMA.FTZ R162, R162, UR16, -R151.reuse ;  /* 0x00000010a2a27c23 */ /* 0x100fe20008010897 */
[--C-:B------:R-:W-:Y:S01]  /*6850*/  FFMA.FTZ R163, R160, UR16, -R151.reuse ;  /* 0x00000010a0a37c23 */ /* 0x100fe20008010897 */
[----:B------:R-:W-:Y:S01]  /*6860*/  FFMA.FTZ R158, R158, UR16, -R151 ;  /* 0x000000109e9e7c23 */ /* 0x000fe20008010897 */
[--C-:B------:R-:W-:Y:S01]  /*6870*/  FFMA.FTZ R149, R149, UR16, -R144.reuse ;  /* 0x0000001095957c23 */ /* 0x100fe20008010890 */
[--C-:B------:R-:W-:Y:S01]  /*6880*/  FFMA.FTZ R143, R143, UR16, -R144.reuse ;  /* 0x000000108f8f7c23 */ /* 0x100fe20008010890 */
[----:B------:R-:W-:Y:S01]  /*6890*/  FFMA.FTZ R142, R142, UR16, -R144 ;  /* 0x000000108e8e7c23 */ /* 0x000fe20008010890 */
[----:B------:R-:W3:Y:S01]  /*68a0*/  MUFU.EX2 R53, R53 ;  /* 0x0000003500357308 */ /* 0x000ee20000000800 */
[----:B-----5:R-:W-:-:S02]  /*68b0*/  F2FP.BF16.F32.PACK_AB R27, R55, R58 ;  /* 0x0000003a371b723e */ /* 0x020fc400000010ff */
[----:B------:R-:W-:Y:S02]  /*68c0*/  ISETP.GE.AND P0, PT, R3, 0x3, PT ;  /* 0x000000030300780c */ /* 0x000fe40003f06270 */
[----:B------:R-:W-:Y:S02]  /*68d0*/  MOV R135, R45 ;  /* 0x0000002d00877202 */ /* 0x000fe40000000f00 */
[----:B------:R-:W-:Y:S01]  /*68e0*/  MOV R136, R0 ;  /* 0x0000000000887202 */ /* 0x000fe20000000f00 */
[----:B------:R-:W-:Y:S01]  /*68f0*/  MUFU.EX2 R54, R54 ;  /* 0x0000003600367308 */ /* 0x000fe20000000800 */
[----:B------:R-:W-:Y:S02]  /*6900*/  MOV R133, R43 ;  /* 0x0000002b00857202 */ /* 0x000fe40000000f00 */
[----:B------:R-:W-:-:S05]  /*6910*/  MOV R134, R44 ;  /* 0x0000002c00867202 */ /* 0x000fca0000000f00 */
[----:B------:R-:W4:Y:S01]  /*6920*/  MUFU.EX2 R51, R51 ;  /* 0x0000003300337308 */ /* 0x000f220000000800 */
[----:B---3--:R-:W-:Y:S02]  /*6930*/  F2FP.BF16.F32.PACK_AB R20, R53, R56 ;  /* 0x000000383514723e */ /* 0x008fe400000010ff */
[----:B------:R-:W-:Y:S02]  /*6940*/  @P0 MOV R135, R45 ;  /* 0x0000002d00870202 */ /* 0x000fe40000000f00 */
[----:B------:R-:W-:Y:S02]  /*6950*/  @P0 MOV R136, R0 ;  /* 0x0000000000880202 */ /* 0x000fe40000000f00 */
[----:B------:R-:W-:Y:S01]  /*6960*/  @P0 MOV R133, R43 ;  /* 0x0000002b00850202 */ /* 0x000fe20000000f00 */
[----:B------:R-:W-:Y:S01]  /*6970*/  MUFU.EX2 R50, R50 ;  /* 0x0000003200327308 */ /* 0x000fe20000000800 */
[----:B------:R-:W-:Y:S02]  /*6980*/  @P0 MOV R134, R44 ;  /* 0x0000002c00860202 */ /* 0x000fe40000000f00 */
[----:B------:R-:W-:-:S05]  /*6990*/  @P0 IADD3 R211, R3, -0x3, RZ ;  /* 0xfffffffd03d30810 */ /* 0x000fca0007ffe0ff */
[----:B------:R-:W3:Y:S01]  /*69a0*/  MUFU.EX2 R48, R48 ;  /* 0x0000003000307308 */ /* 0x000ee20000000800 */
[----:B----4-:R-:W-:-:S07]  /*69b0*/  F2FP.BF16.F32.PACK_AB R22, R51, R54 ;  /* 0x000000363316723e */ /* 0x010fce00000010ff */
[----:B------:R-:W-:Y:S08]  /*69c0*/  MUFU.EX2 R47, R47 ;  /* 0x0000002f002f7308 */ /* 0x000ff00000000800 */
[----:B------:R-:W4:Y:S01]  /*69d0*/  MUFU.EX2 R46, R46 ;  /* 0x0000002e002e7308 */ /* 0x000f220000000800 */
[----:B---3--:R-:W-:-:S07]  /*69e0*/  F2FP.BF16.F32.PACK_AB R21, R48, R50 ;  /* 0x000000323015723e */ /* 0x008fce00000010ff */
[----:B------:R-:W3:Y:S08]  /*69f0*/  MUFU.EX2 R67, R67 ;  /* 0x0000004300437308 */ /* 0x000ef00000000800 */
[----:B------:R-:W5:Y:S01]  /*6a00*/  MUFU.EX2 R66, R66 ;  /* 0x0000004200427308 */ /* 0x000f620000000800 */
[----:B----4-:R-:W-:-:S07]  /*6a10*/  F2FP.BF16.F32.PACK_AB R23, R46, R47 ;  /* 0x0000002f2e17723e */ /* 0x010fce00000010ff */
[----:B------:R-:W4:Y:S01]  /*6a20*/  MUFU.EX2 R132, R132 ;  /* 0x0000008400847308 */ /* 0x000f220000000800 */
[-C--:B---3--:R-:W-:Y:S01]  /*6a30*/  FMUL.FTZ R124, R124, R67.reuse ;  /* 0x000000437c7c7220 */ /* 0x088fe20000410000 */
[-C--:B------:R-:W-:Y:S01]  /*6a40*/  FMUL.FTZ R125, R125, R67.reuse ;  /* 0x000000437d7d7220 */ /* 0x080fe20000410000 */
[-C--:B------:R-:W-:Y:S01]  /*6a50*/  FMUL.FTZ R120, R120, R67.reuse ;  /* 0x0000004378787220 */ /* 0x080fe20000410000 */
[-C--:B------:R-:W-:Y:S01]  /*6a60*/  FMUL.FTZ R121, R121, R67.reuse ;  /* 0x0000004379797220 */ /* 0x080fe20000410000 */
[-C--:B------:R-:W-:Y:S01]  /*6a70*/  FMUL.FTZ R108, R108, R67.reuse ;  /* 0x000000436c6c7220 */ /* 0x080fe20000410000 */
[-C--:B------:R-:W-:Y:S01]  /*6a80*/  FMUL.FTZ R109, R109, R67.reuse ;  /* 0x000000436d6d7220 */ /* 0x080fe20000410000 */
[-C--:B------:R-:W-:Y:S01]  /*6a90*/  FMUL.FTZ R104, R104, R67.reuse ;  /* 0x0000004368687220 */ /* 0x080fe20000410000 */
[----:B------:R-:W3:Y:S01]  /*6aa0*/  MUFU.EX2 R138, R138 ;  /* 0x0000008a008a7308 */ /* 0x000ee20000000800 */
[-C--:B-----5:R-:W-:Y:S01]  /*6ab0*/  FMUL.FTZ R126, R126, R66.reuse ;  /* 0x000000427e7e7220 */ /* 0x0a0fe20000410000 */
        /* <DEDUP_REMOVED lines=24> */
[-C--:B----4-:R-:W-:Y:S01]  /*6c40*/  FMUL.FTZ R96, R96, R132.reuse ;  /* 0x0000008460607220 */ /* 0x090fe20000410000 */
[----:B------:R-:W-:Y:S01]  /*6c50*/  FMUL.FTZ R97, R97, R132 ;  /* 0x0000008461617220 */ /* 0x000fe20000410000 */
[-C--:B---3--:R-:W-:Y:S01]  /*6c60*/  FMUL.FTZ R98, R98, R138.reuse ;  /* 0x0000008a62627220 */ /* 0x088fe20000410000 */
[----:B------:R-:W-:Y:S01]  /*6c70*/  FMUL.FTZ R99, R99, R138 ;  /* 0x0000008a63637220 */ /* 0x000fe20000410000 */
[-C--:B------:R-:W-:Y:S01]  /*6c80*/  FMUL.FTZ R84, R84, R132.reuse ;  /* 0x0000008454547220 */ /* 0x080fe20000410000 */
[----:B------:R-:W-:Y:S01]  /*6c90*/  FMUL.FTZ R85, R85, R132 ;  /* 0x0000008455557220 */ /* 0x000fe20000410000 */
[-C--:B------:R-:W-:Y:S01]  /*6ca0*/  FMUL.FTZ R86, R86, R138.reuse ;  /* 0x0000008a56567220 */ /* 0x080fe20000410000 */
[----:B------:R-:W-:Y:S01]  /*6cb0*/  FMUL.FTZ R87, R87, R138 ;  /* 0x0000008a57577220 */ /* 0x000fe20000410000 */
[C---:B------:R-:W-:Y:S01]  /*6cc0*/  HMMA.16816.F32.BF16 R124, R20.reuse, R16, R124 ;  /* 0x00000010147c723c */ /* 0x040fe2000004187c */
[-C--:B------:R-:W-:Y:S01]  /*6cd0*/  FMUL.FTZ R128, R128, R132.reuse ;  /* 0x0000008480807220 */ /* 0x080fe20000410000 */
[----:B------:R-:W-:Y:S01]  /*6ce0*/  FMUL.FTZ R129, R129, R132 ;  /* 0x0000008481817220 */ /* 0x000fe20000410000 */
[-C--:B------:R-:W-:Y:S01]  /*6cf0*/  FMUL.FTZ R130, R130, R138.reuse ;  /* 0x0000008a82827220 */ /* 0x080fe20000410000 */
[----:B------:R-:W-:Y:S01]  /*6d00*/  FMUL.FTZ R131, R131, R138 ;  /* 0x0000008a83837220 */ /* 0x000fe20000410000 */
[-C--:B------:R-:W-:Y:S01]  /*6d10*/  FMUL.FTZ R116, R116, R132.reuse ;  /* 0x0000008474747220 */ /* 0x080fe20000410000 */
[C---:B------:R-:W-:Y:S01]  /*6d20*/  HMMA.16816.F32.BF16 R120, R20.reuse, R18, R120 ;  /* 0x000000121478723c */ /* 0x040fe20000041878 */
[----:B------:R-:W-:Y:S01]  /*6d30*/  FMUL.FTZ R117, R117, R132 ;  /* 0x0000008475757220 */ /* 0x000fe20000410000 */
[-C--:B------:R-:W-:Y:S01]  /*6d40*/  FMUL.FTZ R118, R118, R138.reuse ;  /* 0x0000008a76767220 */ /* 0x080fe20000410000 */
[----:B------:R-:W-:Y:S01]  /*6d50*/  FMUL.FTZ R119, R119, R138 ;  /* 0x0000008a77777220 */ /* 0x000fe20000410000 */
[-C--:B------:R-:W-:Y:S01]  /*6d60*/  FMUL.FTZ R112, R112, R132.reuse ;  /* 0x0000008470707220 */ /* 0x080fe20000410000 */
[----:B------:R-:W-:Y:S01]  /*6d70*/  FMUL.FTZ R113, R113, R132 ;  /* 0x0000008471717220 */ /* 0x000fe20000410000 */
[C---:B-1----:R-:W-:Y:S01]  /*6d80*/  HMMA.16816.F32.BF16 R108, R20.reuse, R12, R108 ;  /* 0x0000000c146c723c */ /* 0x042fe2000004186c */
[-C--:B------:R-:W-:Y:S01]  /*6d90*/  FMUL.FTZ R114, R114, R138.reuse ;  /* 0x0000008a72727220 */ /* 0x080fe20000410000 */
[----:B------:R-:W-:Y:S01]  /*6da0*/  FMUL.FTZ R115, R115, R138 ;  /* 0x0000008a73737220 */ /* 0x000fe20000410000 */
[-C--:B------:R-:W-:Y:S01]  /*6db0*/  FMUL.FTZ R100, R100, R132.reuse ;  /* 0x0000008464647220 */ /* 0x080fe20000410000 */
[----:B------:R-:W-:Y:S01]  /*6dc0*/  FMUL.FTZ R101, R101, R132 ;  /* 0x0000008465657220 */ /* 0x000fe20000410000 */
[-C--:B------:R-:W-:Y:S01]  /*6dd0*/  FMUL.FTZ R102, R102, R138.reuse ;  /* 0x0000008a66667220 */ /* 0x080fe20000410000 */
[C---:B------:R-:W-:Y:S01]  /*6de0*/  HMMA.16816.F32.BF16 R104, R20.reuse, R14, R104 ;  /* 0x0000000e1468723c */ /* 0x040fe20000041868 */
[----:B------:R-:W-:Y:S01]  /*6df0*/  FMUL.FTZ R103, R103, R138 ;  /* 0x0000008a67677220 */ /* 0x000fe20000410000 */
[----:B------:R1:W-:Y:S01]  /*6e00*/  MUFU.EX2 R157, R159 ;  /* 0x0000009f009d7308 */ /* 0x0003e20000000800 */
[-C--:B------:R-:W-:Y:S01]  /*6e10*/  FMUL.FTZ R80, R80, R132.reuse ;  /* 0x0000008450507220 */ /* 0x080fe20000410000 */
[----:B------:R-:W-:Y:S01]  /*6e20*/  FMUL.FTZ R81, R81, R132 ;  /* 0x0000008451517220 */ /* 0x000fe20000410000 */
[-C--:B------:R-:W-:Y:S01]  /*6e30*/  FMUL.FTZ R82, R82, R138.reuse ;  /* 0x0000008a52527220 */ /* 0x080fe20000410000 */
[C---:B--2---:R-:W-:Y:S01]  /*6e40*/  HMMA.16816.F32.BF16 R92, R20.reuse, R4, R92 ;  /* 0x00000004145c723c */ /* 0x044fe2000004185c */
[----:B------:R-:W-:Y:S01]  /*6e50*/  FMUL.FTZ R83, R83, R138 ;  /* 0x0000008a53537220 */ /* 0x000fe20000410000 */
[-C--:B------:R-:W-:Y:S01]  /*6e60*/  FMUL.FTZ R68, R68, R132.reuse ;  /* 0x0000008444447220 */ /* 0x080fe20000410000 */
[----:B------:R-:W-:Y:S01]  /*6e70*/  FMUL.FTZ R69, R69, R132 ;  /* 0x0000008445457220 */ /* 0x000fe20000410000 */
[----:B------:R-:W-:Y:S01]  /*6e80*/  MUFU.EX2 R52, R52 ;  /* 0x0000003400347308 */ /* 0x000fe20000000800 */
[-C--:B------:R-:W-:Y:S01]  /*6e90*/  FMUL.FTZ R70, R70, R138.reuse ;  /* 0x0000008a46467220 */ /* 0x080fe20000410000 */
[C---:B------:R-:W-:Y:S01]  /*6ea0*/  HMMA.16816.F32.BF16 R88, R20.reuse, R6, R88 ;  /* 0x000000061458723c */ /* 0x040fe20000041858 */
[----:B------:R-:W-:Y:S01]  /*6eb0*/  FMUL.FTZ R71, R71, R138 ;  /* 0x0000008a47477220 */ /* 0x000fe20000410000 */
[----:B------:R-:W-:Y:S01]  /*6ec0*/  FFMA.FTZ R219, R219, R132, R40 ;  /* 0x00000084dbdb7223 */ /* 0x000fe20000010028 */
[----:B------:R-:W-:Y:S01]  /*6ed0*/  FFMA.FTZ R138, R214, R138, R59 ;  /* 0x0000008ad68a7223 */ /* 0x000fe2000001003b */
[----:B------:R-:W-:Y:S01]  /*6ee0*/  FFMA.FTZ R56, R217, R67, R56 ;  /* 0x00000043d9387223 */ /* 0x000fe20000010038 */
[----:B------:R-:W-:Y:S01]  /*6ef0*/  FFMA.FTZ R215, R215, R66, R50 ;  /* 0x00000042d7d77223 */ /* 0x000fe20000010032 */
[C---:B------:R-:W-:Y:S01]  /*6f00*/  HMMA.16816.F32.BF16 R76, R20.reuse, R8, R76 ;  /* 0x00000008144c723c */ /* 0x040fe2000004184c */
[----:B-1----:R-:W-:Y:S01]  /*6f10*/  FFMA.FTZ R159, R35, UR16, -R144 ;  /* 0x00000010239f7c23 */ /* 0x002fe20008010890 */
[----:B------:R-:W1:Y:S01]  /*6f20*/  MUFU.EX2 R49, R49 ;  /* 0x0000003100317308 */ /* 0x000e620000000800 */
[----:B------:R-:W-:Y:S01]  /*6f30*/  FADD.FTZ R38, R38, R219 ;  /* 0x000000db26267221 */ /* 0x000fe20000010000 */
[----:B------:R-:W-:Y:S01]  /*6f40*/  FADD.FTZ R57, R57, R138 ;  /* 0x0000008a39397221 */ /* 0x000fe20000010000 */
[----:B------:R-:W-:Y:S01]  /*6f50*/  FADD.FTZ R53, R53, R56 ;  /* 0x0000003835357221 */ /* 0x000fe20000010000 */
[----:B------:R-:W-:Y:S01]  /*6f60*/  HMMA.16816.F32.BF16 R72, R20, R10, R72 ;  /* 0x0000000a1448723c */ /* 0x000fe20000041848 */
[----:B------:R-:W2:Y:S01]  /*6f70*/  LDSM.16.MT88.4 R20, [R195+0x6800] ;  /* 0x00680000c314783b */ /* 0x000ea20000004200 */
[----:B------:R-:W-:Y:S01]  /*6f80*/  FADD.FTZ R48, R48, R215 ;  /* 0x000000d730307221 */ /* 0x000fe20000010000 */
[----:B------:R-:W-:Y:S01]  /*6f90*/  FADD.FTZ R37, R37, R38 ;  /* 0x0000002625257221 */ /* 0x000fe20000010000 */
[----:B------:R-:W-:Y:S01]  /*6fa0*/  MUFU.EX2 R145, R145 ;  /* 0x0000009100917308 */ /* 0x000fe20000000800 */
[----:B------:R-:W-:Y:S01]  /*6fb0*/  FADD.FTZ R58, R58, R57 ;  /* 0x000000393a3a7221 */ /* 0x000fe20000010000 */
[C---:B------:R-:W-:Y:S01]  /*6fc0*/  HMMA.16816.F32.BF16 R96, R24.reuse, R4, R96 ;  /* 0x000000041860723c */ /* 0x040fe20000041860 */
[----:B------:R-:W-:Y:S01]  /*6fd0*/  FADD.FTZ R54, R54, R53 ;  /* 0x0000003536367221 */ /* 0x000fe20000010000 */
[----:B------:R-:W-:Y:S01]  /*6fe0*/  FADD.FTZ R47, R47, R48 ;  /* 0x000000302f2f7221 */ /* 0x000fe20000010000 */
[----:B------:R-:W-:Y:S01]  /*6ff0*/  FADD.FTZ R37, R36, R37 ;  /* 0x0000002524257221 */ /* 0x000fe20000010000 */
[----:B------:R-:W-:Y:S01]  /*7000*/  FADD.FTZ R55, R55, R58 ;  /* 0x0000003a37377221 */ /* 0x000fe20000010000 */
[----:B------:R-:W-:Y:S01]  /*7010*/  FADD.FTZ R51, R51, R54 ;  /* 0x0000003633337221 */ /* 0x000fe20000010000 */
[C---:B------:R-:W-:Y:S01]  /*7020*/  HMMA.16816.F32.BF16 R84, R24.reuse, R6, R84 ;  /* 0x000000061854723c */ /* 0x040fe20000041854 */
[----:B------:R-:W3:Y:S01]  /*7030*/  LDSM.16.MT88.4 R4, [R194+0x6800] ;  /* 0x00680000c204783b */ /* 0x000ee20000004200 */
[----:B------:R-:W4:Y:S01]  /*7040*/  MUFU.EX2 R148, R148 ;  /* 0x0000009400947308 */ /* 0x000f220000000800 */
[----:B-1----:R-:W-:Y:S01]  /*7050*/  F2FP.BF16.F32.PACK_AB R32, R49, R52 ;  /* 0x000000343120723e */ /* 0x002fe200000010ff */
[----:B------:R-:W-:Y:S01]  /*7060*/  FADD.FTZ R47, R46, R47 ;  /* 0x0000002f2e2f7221 */ /* 0x000fe20000010000 */
[----:B------:R-:W-:Y:S01]  /*7070*/  FADD.FTZ R2, R2, R37 ;  /* 0x0000002502027221 */ /* 0x000fe20000010000 */
[----:B------:R-:W-:Y:S01]  /*7080*/  HMMA.16816.F32.BF16 R128, R24, R16, R128 ;  /* 0x000000101880723c */ /* 0x000fe20000041880 */
[----:B------:R-:W-:-:S02]  /*7090*/  FADD.FTZ R52, R52, R51 ;  /* 0x0000003334347221 */ /* 0x000fc40000010000 */
[----:B------:R-:W-:Y:S01]  /*70a0*/  FADD.FTZ R41, R41, R2 ;  /* 0x0000000229297221 */ /* 0x000fe20000010000 */
[----:B------:R-:W1:Y:S01]  /*70b0*/  MUFU.EX2 R146, R146 ;  /* 0x0000009200927308 */ /* 0x000e620000000800 */
[----:B------:R-:W-:Y:S01]  /*70c0*/  FADD.FTZ R52, R49, R52 ;  /* 0x0000003431347221 */ /* 0x000fe20000010000 */
[----:B------:R-:W-:Y:S01]  /*70d0*/  HMMA.16816.F32.BF16 R116, R24, R18, R116 ;  /* 0x000000121874723c */ /* 0x000fe20000041874 */
[----:B------:R-:W5:Y:S01]  /*70e0*/  LDSM.16.MT88.4 R16, [R193+0x6800] ;  /* 0x00680000c110783b */ /* 0x000f620000004200 */
[----:B------:R-:W-:-:S04]  /*70f0*/  FADD.FTZ R42, R42, R41 ;  /* 0x000000292a2a7221 */ /* 0x000fc80000010000 */
[C---:B------:R-:W-:Y:S01]  /*7100*/  HMMA.16816.F32.BF16 R112, R24.reuse, R12, R112 ;  /* 0x0000000c1870723c */ /* 0x040fe20000041870 */
[----:B------:R-:W-:Y:S01]  /*7110*/  MUFU.EX2 R156, R156 ;  /* 0x0000009c009c7308 */ /* 0x000fe20000000800 */
[C---:B----4-:R-:W-:Y:S01]  /*7120*/  F2FP.BF16.F32.PACK_AB R34, R148.reuse, R145 ;  /* 0x000000919422723e */ /* 0x050fe200000010ff */
[----:B------:R-:W-:Y:S01]  /*7130*/  FADD.FTZ R145, R145, R52 ;  /* 0x0000003491917221 */ /* 0x000fe20000010000 */
[----:B------:R-:W-:Y:S02]  /*7140*/  FADD.FTZ R42, R39, R42 ;  /* 0x0000002a272a7221 */ /* 0x000fe40000010000 */
[C---:B------:R-:W-:Y:S01]  /*7150*/  HMMA.16816.F32.BF16 R100, R24.reuse, R14, R100 ;  /* 0x0000000e1864723c */ /* 0x040fe20000041864 */
[----:B------:R-:W4:Y:S01]  /*7160*/  LDSM.16.MT88.4 R12, [R192+0x6800] ;  /* 0x00680000c00c783b */ /* 0x000f220000004200 */
[----:B------:R-:W-:Y:S01]  /*7170*/  FADD.FTZ R145, R148, R145 ;  /* 0x0000009194917221 */ /* 0x000fe20000010000 */
[----:B------:R-:W2:Y:S01]  /*7180*/  MUFU.EX2 R159, R159 ;  /* 0x0000009f009f7308 */ /* 0x000ea20000000800 */
[C---:B-1----:R-:W-:Y:S01]  /*7190*/  F2FP.BF16.F32.PACK_AB R33, R157.reuse, R146 ;  /* 0x000000929d21723e */ /* 0x042fe200000010ff */
[----:B------:R-:W-:Y:S01]  /*71a0*/  FADD.FTZ R146, R146, R47 ;  /* 0x0000002f92927221 */ /* 0x000fe20000010000 */
[----:B------:R-:W-:Y:S03]  /*71b0*/  HMMA.16816.F32.BF16 R80, R24, R8, R80 ;  /* 0x000000081850723c */ /* 0x000fe60000041850 */
[----:B------:R-:W-:-:S02]  /*71c0*/  FADD.FTZ R157, R157, R146 ;  /* 0x000000929d9d7221 */ /* 0x000fc40000010000 */
[----:B------:R-:W-:Y:S01]  /*71d0*/  MUFU.EX2 R166, R166 ;  /* 0x000000a600a67308 */ /* 0x000fe20000000800 */
[----:B------:R-:W-:Y:S01]  /*71e0*/  HMMA.16816.F32.BF16 R68, R24, R10, R68 ;  /* 0x0000000a1844723c */ /* 0x000fe20000041844 */
[----:B------:R-:W1:Y:S04]  /*71f0*/  LDSM.16.MT88.4 R8, [R195+0x7000] ;  /* 0x00700000c308783b */ /* 0x000e680000004200 */
[----:B------:R-:W-:Y:S02]  /*7200*/  LDSM.16.MT88.4 R24, [R193+0x7000] ;  /* 0x00700000c118783b */ /* 0x000fe40000004200 */
[----:B------:R-:W3:Y:S01]  /*7210*/  MUFU.EX2 R171, R171 ;  /* 0x000000ab00ab7308 */ /* 0x000ee20000000800 */
[----:B--2---:R-:W-:Y:S01]  /*7220*/  F2FP.BF16.F32.PACK_AB R35, R159, R156 ;  /* 0x0000009c9f23723e */ /* 0x004fe200000010ff */
[----:B------:R-:W-:-:S04]  /*7230*/  FADD.FTZ R156, R156, R157 ;  /* 0x0000009d9c9c7221 */ /* 0x000fc80000010000 */
[----:B------:R-:W-:Y:S02]  /*7240*/  FADD.FTZ R159, R159, R156 ;  /* 0x0000009c9f9f7221 */ /* 0x000fe40000010000 */
[----:B------:R-:W-:Y:S01]  /*7250*/  MUFU.EX2 R168, R168 ;  /* 0x000000a800a87308 */ /* 0x000fe20000000800 */
[C---:B------:R-:W-:Y:S06]  /*7260*/  HMMA.16816.F32.BF16 R124, R32.reuse, R20, R124 ;  /* 0x00000014207c723c */ /* 0x040fec000004187c */
[----:B------:R-:W-:Y:S01]  /*7270*/  HMMA.16816.F32.BF16 R120, R32, R22, R120 ;  /* 0x000000162078723c */ /* 0x000fe20000041878 */
[----:B------:R-:W2:Y:S01]  /*7280*/  MUFU.EX2 R177, R177 ;  /* 0x000000b100b17308 */ /* 0x000ea20000000800 */
[----:B---3--:R-:W-:Y:S01]  /*7290*/  F2FP.BF16.F32.PACK_AB R29, R171, R166 ;  /* 0x000000a6ab1d723e */ /* 0x008fe200000010ff */
[----:B------:R-:W-:-:S03]  /*72a0*/  FADD.FTZ R166, R166, R55 ;  /* 0x00000037a6a67221 */ /* 0x000fc60000010000 */
[C---:B------:R-:W-:Y:S01]  /*72b0*/  HMMA.16816.F32.BF16 R108, R32.reuse, R4, R108 ;  /* 0x00000004206c723c */ /* 0x040fe2000004186c */
[----:B------:R-:W-:Y:S02]  /*72c0*/  FADD.FTZ R171, R171, R166 ;  /* 0x000000a6abab7221 */ /* 0x000fe40000010000 */
[----:B------:R-:W-:Y:S03]  /*72d0*/  MUFU.EX2 R170, R170 ;  /* 0x000000aa00aa7308 */ /* 0x000fe60000000800 */
[C---:B------:R-:W-:Y:S05]  /*72e0*/  HMMA.16816.F32.BF16 R104, R32.reuse, R6, R104 ;  /* 0x000000062068723c */ /* 0x040fea0000041868 */
[----:B------:R-:W3:Y:S01]  /*72f0*/  MUFU.EX2 R181, R181 ;  /* 0x000000b500b57308 */ /* 0x000ee20000000800 */
[----:B--2---:R-:W-:Y:S01]  /*7300*/  F2FP.BF16.F32.PACK_AB R31, R177, R168 ;  /* 0x000000a8b11f723e */ /* 0x004fe200000010ff */
[----:B-----5:R-:W-:Y:S01]  /*7310*/  HMMA.16816.F32.BF16 R92, R32, R16, R92 ;  /* 0x00000010205c723c */ /* 0x020fe2000004185c */
[----:B------:R-:W-:-:S04]  /*7320*/  FADD.FTZ R168, R168, R171 ;  /* 0x000000aba8a87221 */ /* 0x000fc80000010000 */
[----:B------:R-:W-:Y:S01]  /*7330*/  FADD.FTZ R177, R177, R168 ;  /* 0x000000a8b1b17221 */ /* 0x000fe20000010000 */
[C---:B------:R-:W-:Y:S01]  /*7340*/  HMMA.16816.F32.BF16 R128, R28.reuse, R20, R128 ;  /* 0x000000141c80723c */ /* 0x040fe20000041880 */
[----:B------:R-:W-:Y:S05]  /*7350*/  MUFU.EX2 R179, R179 ;  /* 0x000000b300b37308 */ /* 0x000fea0000000800 */
[C---:B------:R-:W-:Y:S01]  /*7360*/  HMMA.16816.F32.BF16 R116, R28.reuse, R22, R116 ;  /* 0x000000161c74723c */ /* 0x040fe20000041874 */
[----:B------:R-:W-:Y:S02]  /*7370*/  LDSM.16.MT88.4 R20, [R192+0x7000] ;  /* 0x00700000c014783b */ /* 0x000fe40000004200 */
[----:B------:R-:W-:Y:S03]  /*7380*/  MUFU.EX2 R173, R173 ;  /* 0x000000ad00ad7308 */ /* 0x000fe60000000800 */
[C---:B------:R-:W-:Y:S05]  /*7390*/  HMMA.16816.F32.BF16 R112, R28.reuse, R4, R112 ;  /* 0x000000041c70723c */ /* 0x040fea0000041870 */
[----:B------:R-:W-:Y:S01]  /*73a0*/  MUFU.EX2 R169, R169 ;  /* 0x000000a900a97308 */ /* 0x000fe20000000800 */
[----:B------:R-:W-:Y:S01]  /*73b0*/  HMMA.16816.F32.BF16 R100, R28, R6, R100 ;  /* 0x000000061c64723c */ /* 0x000fe20000041864 */
[----:B------:R-:W2:Y:S05]  /*73c0*/  LDSM.16.MT88.4 R4, [R194+0x7000] ;  /* 0x00700000c204783b */ /* 0x000eaa0000004200 */
[C---:B------:R-:W-:Y:S01]  /*73d0*/  HMMA.16816.F32.BF16 R88, R32.reuse, R18, R88 ;  /* 0x000000122058723c */ /* 0x040fe20000041858 */
[----:B------:R-:W-:Y:S05]  /*73e0*/  MUFU.EX2 R176, R176 ;  /* 0x000000b000b07308 */ /* 0x000fea0000000800 */
[C---:B----4-:R-:W-:Y:S03]  /*73f0*/  HMMA.16816.F32.BF16 R76, R32.reuse, R12, R76 ;  /* 0x0000000c204c723c */ /* 0x050fe6000004184c */
[----:B------:R-:W-:Y:S03]  /*7400*/  MUFU.EX2 R165, R165 ;  /* 0x000000a500a57308 */ /* 0x000fe60000000800 */
[----:B------:R-:W-:Y:S05]  /*7410*/  HMMA.16816.F32.BF16 R72, R32, R14, R72 ;  /* 0x0000000e2048723c */ /* 0x000fea0000041848 */
[----:B------:R-:W-:Y:S01]  /*7420*/  MUFU.EX2 R178, R178 ;  /* 0x000000b200b27308 */ /* 0x000fe20000000800 */
[C---:B------:R-:W-:Y:S01]  /*7430*/  HMMA.16816.F32.BF16 R96, R28.reuse, R16, R96 ;  /* 0x000000101c60723c */ /* 0x040fe20000041860 */
[--C-:B------:R-:W-:Y:S01]  /*7440*/  FFMA.FTZ R32, R174, UR16, -R151.reuse ;  /* 0x00000010ae207c23 */ /* 0x100fe20008010897 */
[--C-:B------:R-:W-:Y:S01]  /*7450*/  FFMA.FTZ R33, R172, UR16, -R151.reuse ;  /* 0x00000010ac217c23 */ /* 0x100fe20008010897 */
[--C-:B------:R-:W-:Y:S01]  /*7460*/  FFMA.FTZ R34, R187, UR16, -R144.reuse ;  /* 0x00000010bb227c23 */ /* 0x100fe20008010890 */
[--C-:B------:R-:W-:Y:S01]  /*7470*/  FFMA.FTZ R35, R185, UR16, -R144.reuse ;  /* 0x00000010b9237c23 */ /* 0x100fe20008010890 */
[----:B------:R-:W-:Y:S01]  /*7480*/  FFMA.FTZ R172, R183, UR16, -R144 ;  /* 0x00000010b7ac7c23 */ /* 0x000fe20008010890 */
[----:B------:R-:W-:Y:S01]  /*7490*/  FFMA.FTZ R174, R175, UR16, -R140 ;  /* 0x00000010afae7c23 */ /* 0x000fe2000801088c */
[----:B------:R-:W-:Y:S01]  /*74a0*/  MUFU.EX2 R32, R32 ;  /* 0x0000002000207308 */ /* 0x000fe20000000800 */
[----:B------:R-:W-:Y:S01]  /*74b0*/  HMMA.16816.F32.BF16 R84, R28, R18, R84 ;  /* 0x000000121c54723c */ /* 0x000fe20000041854 */
[----:B------:R-:W4:Y:S01]  /*74c0*/  LDSM.16.MT88.4 R16, [R195+0x7800] ;  /* 0x00780000c310783b */ /* 0x000f220000004200 */
[----:B------:R-:W-:Y:S01]  /*74d0*/  FFMA.FTZ R151, R150, UR16, -R151 ;  /* 0x0000001096977c23 */ /* 0x000fe20008010897 */
[----:B------:R-:W-:Y:S01]  /*74e0*/  FFMA.FTZ R150, R147, UR16, -R144 ;  /* 0x0000001093967c23 */ /* 0x000fe20008010890 */
[----:B------:R-:W-:-:S02]  /*74f0*/  FFMA.FTZ R140, R139, UR16, -R140 ;  /* 0x000000108b8c7c23 */ /* 0x000fc4000801088c */
[C---:B------:R-:W-:Y:S01]  /*7500*/  HMMA.16816.F32.BF16 R80, R28.reuse, R12, R80 ;  /* 0x0000000c1c50723c */ /* 0x040fe20000041850 */
[----:B------:R-:W5:Y:S05]  /*7510*/  MUFU.EX2 R33, R33 ;  /* 0x0000002100217308 */ /* 0x000f6a0000000800 */
[----:B------:R-:W-:Y:S01]  /*7520*/  HMMA.16816.F32.BF16 R68, R28, R14, R68 ;  /* 0x0000000e1c44723c */ /* 0x000fe20000041844 */
[C---:B---3--:R-:W-:Y:S01]  /*7530*/  F2FP.BF16.F32.PACK_AB R12, R181.reuse, R170 ;  /* 0x000000aab50c723e */ /* 0x048fe200000010ff */
[----:B------:R-:W-:Y:S01]  /*7540*/  FADD.FTZ R170, R170, R145 ;  /* 0x00000091aaaa7221 */ /* 0x000fe20000010000 */
[----:B------:R-:W-:Y:S03]  /*7550*/  MUFU.EX2 R34, R34 ;  /* 0x0000002200227308 */ /* 0x000fe60000000800 */
[----:B------:R-:W-:Y:S01]  /*7560*/  FADD.FTZ R181, R181, R170 ;  /* 0x000000aab5b57221 */ /* 0x000fe20000010000 */
[----:B------:R-:W-:Y:S01]  /*7570*/  F2FP.BF16.F32.PACK_AB R28, R64, R65 ;  /* 0x00000041401c723e */ /* 0x000fe200000010ff */
[----:B------:R-:W-:Y:S01]  /*7580*/  FADD.FTZ R65, R65, R42 ;  /* 0x0000002a41417221 */ /* 0x000fe20000010000 */
[----:B------:R-:W-:-:S02]  /*7590*/  F2FP.BF16.F32.PACK_AB R30, R62, R63 ;  /* 0x0000003f3e1e723e */ /* 0x000fc400000010ff */
[----:B------:R-:W3:Y:S01]  /*75a0*/  MUFU.EX2 R35, R35 ;  /* 0x0000002300237308 */ /* 0x000ee20000000800 */
[----:B-----5:R-:W-:Y:S01]  /*75b0*/  F2FP.BF16.F32.PACK_AB R14, R33, R32 ;  /* 0x00000020210e723e */ /* 0x020fe200000010ff */
[----:B------:R-:W-:Y:S01]  /*75c0*/  FADD.FTZ R64, R64, R65 ;  /* 0x0000004140407221 */ /* 0x000fe20000010000 */
[----:B------:R-:W-:Y:S01]  /*75d0*/  F2FP.BF16.F32.PACK_AB R31, R176, R169 ;  /* 0x000000a9b01f723e */ /* 0x000fe200000010ff */
[----:B------:R-:W-:Y:S02]  /*75e0*/  FADD.FTZ R32, R32, R181 ;  /* 0x000000b520207221 */ /* 0x000fe40000010000 */
[----:B------:R-:W-:Y:S02]  /*75f0*/  FADD.FTZ R63, R63, R64 ;  /* 0x000000403f3f7221 */ /* 0x000fe40000010000 */
[----:B------:R-:W5:Y:S01]  /*7600*/  MUFU.EX2 R172, R172 ;  /* 0x000000ac00ac7308 */ /* 0x000f620000000800 */
[----:B------:R-:W-:Y:S01]  /*7610*/  FADD.FTZ R33, R33, R32 ;  /* 0x0000002021217221 */ /* 0x000fe20000010000 */
[----:B------:R-:W-:-:S06]  /*7620*/  FADD.FTZ R62, R62, R63 ;  /* 0x0000003f3e3e7221 */ /* 0x000fcc0000010000 */
[----:B------:R-:W2:Y:S01]  /*7630*/  MUFU.EX2 R174, R174 ;  /* 0x000000ae00ae7308 */ /* 0x000ea20000000800 */
[----:B---3--:R-:W-:Y:S01]  /*7640*/  F2FP.BF16.F32.PACK_AB R13, R35, R34 ;  /* 0x00000022230d723e */ /* 0x008fe200000010ff */
[----:B------:R-:W-:-:S04]  /*7650*/  FADD.FTZ R34, R34, R159 ;  /* 0x0000009f22227221 */ /* 0x000fc80000010000 */
[----:B------:R-:W-:Y:S02]  /*7660*/  FADD.FTZ R35, R35, R34 ;  /* 0x0000002223237221 */ /* 0x000fe40000010000 */
[----:B------:R-:W-:Y:S01]  /*7670*/  MUFU.EX2 R162, R162 ;  /* 0x000000a200a27308 */ /* 0x000fe20000000800 */
[----:B-----5:R-:W-:Y:S01]  /*7680*/  F2FP.BF16.F32.PACK_AB R15, R179, R172 ;  /* 0x000000acb30f723e */ /* 0x020fe200000010ff */
[----:B------:R-:W-:-:S04]  /*7690*/  FADD.FTZ R172, R172, R35 ;  /* 0x00000023acac7221 */ /* 0x000fc80000010000 */
[----:B------:R-:W-:Y:S02]  /*76a0*/  FADD.FTZ R172, R179, R172 ;  /* 0x000000acb3ac7221 */ /* 0x000fe40000010000 */
[----:B-1----:R-:W-:Y:S01]  /*76b0*/  HMMA.16816.F32.BF16 R124, R12, R8, R124 ;  /* 0x000000080c7c723c */ /* 0x002fe2000004187c */
[----:B--2---:R-:W-:Y:S01]  /*76c0*/  F2FP.BF16.F32.PACK_AB R29, R173, R174 ;  /* 0x000000aead1d723e */ /* 0x004fe200000010ff */
[----:B------:R-:W1:Y:S01]  /*76d0*/  MUFU.EX2 R163, R163 ;  /* 0x000000a300a37308 */ /* 0x000e620000000800 */
[----:B------:R-:W-:-:S03]  /*76e0*/  FADD.FTZ R174, R174, R177 ;  /* 0x000000b1aeae7221 */ /* 0x000fc60000010000 */
[----:B------:R-:W-:Y:S01]  /*76f0*/  HMMA.16816.F32.BF16 R120, R12, R10, R120 ;  /* 0x0000000a0c78723c */ /* 0x000fe20000041878 */
[----:B------:R-:W-:-:S03]  /*7700*/  FADD.FTZ R174, R173, R174 ;  /* 0x000000aeadae7221 */ /* 0x000fc60000010000 */
[----:B------:R-:W-:Y:S01]  /*7710*/  MUFU.EX2 R149, R149 ;  /* 0x0000009500957308 */ /* 0x000fe20000000800 */
[----:B------:R-:W-:Y:S01]  /*7720*/  FADD.FTZ R169, R169, R174 ;  /* 0x000000aea9a97221 */ /* 0x000fe20000010000 */
[----:B------:R-:W-:Y:S03]  /*7730*/  HMMA.16816.F32.BF16 R108, R12, R4, R108 ;  /* 0x000000040c6c723c */ /* 0x000fe6000004186c */
[----:B------:R-:W-:-:S03]  /*7740*/  FADD.FTZ R176, R176, R169 ;  /* 0x000000a9b0b07221 */ /* 0x000fc60000010000 */
[C---:B------:R-:W-:Y:S01]  /*7750*/  HMMA.16816.F32.BF16 R104, R12.reuse, R6, R104 ;  /* 0x000000060c68723c */ /* 0x040fe20000041868 */
[----:B------:R-:W2:Y:S05]  /*7760*/  MUFU.EX2 R150, R150 ;  /* 0x0000009600967308 */ /* 0x000eaa0000000800 */
[C---:B------:R-:W-:Y:S03]  /*7770*/  HMMA.16816.F32.BF16 R92, R12.reuse, R24, R92 ;  /* 0x000000180c5c723c */ /* 0x040fe6000004185c */
[----:B------:R-:W-:Y:S03]  /*7780*/  MUFU.EX2 R161, R161 ;  /* 0x000000a100a17308 */ /* 0x000fe60000000800 */
[C---:B------:R-:W-:Y:S05]  /*7790*/  HMMA.16816.F32.BF16 R88, R12.reuse, R26, R88 ;  /* 0x0000001a0c58723c */ /* 0x040fea0000041858 */
[----:B------:R-:W-:Y:S01]  /*77a0*/  MUFU.EX2 R158, R158 ;  /* 0x0000009e009e7308 */ /* 0x000fe20000000800 */
[C---:B------:R-:W-:Y:S06]  /*77b0*/  HMMA.16816.F32.BF16 R76, R12.reuse, R20, R76 ;  /* 0x000000140c4c723c */ /* 0x040fec000004184c */
[----:B------:R-:W-:Y:S01]  /*77c0*/  HMMA.16816.F32.BF16 R72, R12, R22, R72 ;  /* 0x000000160c48723c */ /* 0x000fe20000041848 */
[----:B------:R-:W3:Y:S01]  /*77d0*/  LDSM.16.MT88.4 R12, [R194+0x7800] ;  /* 0x00780000c20c783b */ /* 0x000ee20000004200 */
[----:B------:R-:W5:Y:S04]  /*77e0*/  MUFU.EX2 R151, R151 ;  /* 0x0000009700977308 */ /* 0x000f680000000800 */
[C---:B------:R-:W-:Y:S04]  /*77f0*/  HMMA.16816.F32.BF16 R128, R28.reuse, R8, R128 ;  /* 0x000000081c80723c */ /* 0x040fe80000041880 */
[----:B------:R-:W-:Y:S02]  /*7800*/  MUFU.EX2 R143, R143 ;  /* 0x0000008f008f7308 */ /* 0x000fe40000000800 */
[C---:B------:R-:W-:Y:S01]  /*7810*/  HMMA.16816.F32.BF16 R116, R28.reuse, R10, R116 ;  /* 0x0000000a1c74723c */ /* 0x040fe20000041874 */
[----:B------:R-:W3:Y:S05]  /*7820*/  LDSM.16.MT88.4 R8, [R193+0x7800] ;  /* 0x00780000c108783b */ /* 0x000eea0000004200 */
[C---:B------:R-:W-:Y:S01]  /*7830*/  HMMA.16816.F32.BF16 R112, R28.reuse, R4, R112 ;  /* 0x000000041c70723c */ /* 0x040fe20000041870 */
[----:B------:R-:W4:Y:S05]  /*7840*/  MUFU.EX2 R142, R142 ;  /* 0x0000008e008e7308 */ /* 0x000f2a0000000800 */
[C---:B------:R-:W-:Y:S01]  /*7850*/  HMMA.16816.F32.BF16 R100, R28.reuse, R6, R100 ;  /* 0x000000061c64723c */ /* 0x040fe20000041864 */
[----:B------:R-:W3:Y:S02]  /*7860*/  LDSM.16.MT88.4 R4, [R192+0x7800] ;  /* 0x00780000c004783b */ /* 0x000ee40000004200 */
[----:B------:R-:W-:Y:S03]  /*7870*/  MUFU.EX2 R141, R141 ;  /* 0x0000008d008d7308 */ /* 0x000fe60000000800 */
[C---:B------:R-:W-:Y:S05]  /*7880*/  HMMA.16816.F32.BF16 R96, R28.reuse, R24, R96 ;  /* 0x000000181c60723c */ /* 0x040fea0000041860 */
[----:B------:R-:W4:Y:S01]  /*7890*/  MUFU.EX2 R140, R140 ;  /* 0x0000008c008c7308 */ /* 0x000f220000000800 */
[----:B------:R-:W-:Y:S01]  /*78a0*/  HMMA.16816.F32.BF16 R84, R28, R26, R84 ;  /* 0x0000001a1c54723c */ /* 0x000fe20000041854 */
[----:B-1----:R-:W-:Y:S01]  /*78b0*/  F2FP.BF16.F32.PACK_AB R24, R163, R162 ;  /* 0x000000a2a318723e */ /* 0x002fe200000010ff */
[----:B------:R-:W-:Y:S01]  /*78c0*/  FADD.FTZ R162, R162, R33 ;  /* 0x00000021a2a27221 */ /* 0x000fe20000010000 */
[----:B--2---:R-:W-:Y:S01]  /*78d0*/  F2FP.BF16.F32.PACK_AB R25, R150, R149 ;  /* 0x000000959619723e */ /* 0x004fe200000010ff */
[----:B------:R-:W-:-:S02]  /*78e0*/  FADD.FTZ R149, R149, R172 ;  /* 0x000000ac95957221 */ /* 0x000fc40000010000 */
[C---:B------:R-:W-:Y:S01]  /*78f0*/  HMMA.16816.F32.BF16 R80, R28.reuse, R20, R80 ;  /* 0x000000141c50723c */ /* 0x040fe20000041850 */
[----:B-----5:R-:W-:Y:S01]  /*7900*/  F2FP.BF16.F32.PACK_AB R26, R151, R158 ;  /* 0x0000009e971a723e */ /* 0x020fe200000010ff */
[----:B------:R-:W-:Y:S01]  /*7910*/  FADD.FTZ R163, R163, R162 ;  /* 0x000000a2a3a37221 */ /* 0x000fe20000010000 */
[----:B----4-:R-:W-:Y:S01]  /*7920*/  F2FP.BF16.F32.PACK_AB R27, R142, R143 ;  /* 0x0000008f8e1b723e */ /* 0x010fe200000010ff */
[----:B------:R-:W-:Y:S02]  /*7930*/  FADD.FTZ R150, R150, R149 ;  /* 0x0000009596967221 */ /* 0x000fe40000010000 */
[----:B------:R-:W-:Y:S01]  /*7940*/  HMMA.16816.F32.BF16 R68, R28, R22, R68 ;  /* 0x000000161c44723c */ /* 0x000fe20000041844 */
[----:B------:R-:W-:Y:S01]  /*7950*/  F2FP.BF16.F32.PACK_AB R20, R60, R61 ;  /* 0x0000003d3c14723e */ /* 0x000fe200000010ff */
[----:B------:R-:W-:Y:S01]  /*7960*/  FADD.FTZ R61, R61, R62 ;  /* 0x0000003e3d3d7221 */ /* 0x000fe20000010000 */
[----:B------:R-:W-:Y:S01]  /*7970*/  F2FP.BF16.F32.PACK_AB R21, R178, R165 ;  /* 0x000000a5b215723e */ /* 0x000fe200000010ff */
        /* <DEDUP_REMOVED lines=14> */
[C---:B------:R-:W-:Y:S06]  /*7a60*/  HMMA.16816.F32.BF16 R120, R24.reuse, R18, R120 ;  /* 0x000000121878723c */ /* 0x040fec0000041878 */
[C---:B---3--:R-:W-:Y:S06]  /*7a70*/  HMMA.16816.F32.BF16 R108, R24.reuse, R12, R108 ;  /* 0x0000000c186c723c */ /* 0x048fec000004186c */
        /* <DEDUP_REMOVED lines=15> */
.L_x_756:
[----:B------:R-:W-:-:S07]  /*7b70*/  IADD3 R211, R137, -0x1, RZ ;  /* 0xffffffff89d37810 */ /* 0x000fce0007ffe0ff */
.L_x_758:
[----:B------:R-:W-:-:S13]  /*7b80*/  ISETP.GE.AND P0, PT, R211, RZ, PT ;  /* 0x000000ffd300720c */ /* 0x000fda0003f06270 */
[----:B------:R-:W-:Y:S05]  /*7b90*/  @!P0 BRA `(.L_x_759) ;  /* 0x0000002c00e08947 */ /* 0x000fea0003800000 */
[----:B------:R-:W-:Y:S01]  /*7ba0*/  IMAD.MOV.U32 R2, RZ, RZ, R135 ;  /* 0x000000ffff027224 */ /* 0x000fe200078e0087 */
[----:B------:R-:W-:Y:S01]  /*7bb0*/  MOV R0, R133 ;  /* 0x0000008500007202 */ /* 0x000fe20000000f00 */
[----:B------:R-:W-:Y:S01]  /*7bc0*/  IMAD.MOV.U32 R139, RZ, RZ, R136 ;  /* 0x000000ffff8b7224 */ /* 0x000fe200078e0088 */
[----:B------:R-:W-:Y:S01]  /*7bd0*/  MOV R220, R152 ;  /* 0x0000009800dc7202 */ /* 0x000fe20000000f00 */
[----:B------:R-:W-:Y:S01]  /*7be0*/  IMAD.MOV.U32 R3, RZ, RZ, R134 ;  /* 0x000000ffff037224 */ /* 0x000fe200078e0086 */
[----:B------:R-:W-:Y:S01]  /*7bf0*/  MOV R221, R155 ;  /* 0x0000009b00dd7202 */ /* 0x000fe20000000f00 */
[----:B------:R-:W-:Y:S01]  /*7c00*/  ULDC UR5, c[0x0][0x39c] ;  /* 0x0000e70000057ab9 */ /* 0x000fe20000000800 */
[----:B------:R-:W-:Y:S01]  /*7c10*/  ULDC UR4, c[0x0][0x2ec] ;  /* 0x0000bb0000047ab9 */ /* 0x000fe20000000800 */
[----:B------:R-:W-:Y:S01]  /*7c20*/  ULDC.64 UR10, c[0x0][0x220] ;  /* 0x00008800000a7ab9 */ /* 0x000fe20000000a00 */
[----:B------:R-:W-:Y:S01]  /*7c30*/  ULDC.64 UR6, c[0x0][0x218] ;  /* 0x0000860000067ab9 */ /* 0x000fe20000000a00 */
[----:B------:R-:W-:Y:S01]  /*7c40*/  ULDC.64 UR8, c[0x0][0x248] ;  /* 0x0000920000087ab9 */ /* 0x000fe20000000a00 */
[----:B------:R-:W-:Y:S05]  /*7c50*/  BRA `(.L_x_760) ;  /* 0x0000000000647947 */ /* 0x000fea0003800000 */
.L_x_762:
[----:B------:R-:W-:Y:S04]  /*7c60*/  VIADD R5, R211, 0xffffffff ;  /* 0xffffffffd3057836 */ /* 0x000fe80000000000 */
[C---:B------:R-:W-:Y:S01]  /*7c70*/  IMAD.WIDE.U32 R6, R5.reuse, UR8, RZ ;  /* 0x0000000805067c25 */ /* 0x040fe2000f8e00ff */
        /* <DEDUP_REMOVED lines=23> */
.L_x_760:
[----:B------:R-:W-:Y:S04]  /*7df0*/  DEPBAR.LE SB0, 0x0 ;  /* 0x000080000000791a */ /* 0x000fe80000000000 */
[----:B------:R-:W-:Y:S01]  /*7e00*/  BAR.SYNC.DEFER_BLOCKING 0x0 ;  /* 0x0000000000007b1d */ /* 0x000fe20000010000 */
[----:B------:R-:W-:Y:S01]  /*7e10*/  SHF.R.S32.HI R137, RZ, 0x1f, R211 ;  /* 0x0000001fff897819 */ /* 0x000fe200000114d3 */
[C---:B------:R-:W-:Y:S02]  /*7e20*/  IMAD R136, R211.reuse, UR14, RZ ;  /* 0x0000000ed3887c24 */ /* 0x040fe4000f8e02ff */
[----:B------:R-:W-:Y:S04]  /*7e30*/  IMAD.WIDE.U32 R176, R211, UR15, R220 ;  /* 0x0000000fd3b07c25 */ /* 0x000fe8000f8e00dc */
[----:B------:R-:W-:Y:S01]  /*7e40*/  IMAD R136, R137, UR15, R136 ;  /* 0x0000000f89887c24 */ /* 0x000fe2000f8e0288 */
[----:B------:R-:W-:Y:S04]  /*7e50*/  LEA R178, P1, R176, UR10, 0x1 ;  /* 0x0000000ab0b27c11 */ /* 0x000fe8000f8208ff */
[----:B------:R-:W-:Y:S02]  /*7e60*/  IADD3 R136, R177, R136, RZ ;  /* 0x00000088b1887210 */ /* 0x000fe40007ffe0ff */
[----:B------:R-:W-:Y:S02]  /*7e70*/  IADD3 R180, P0, R178, UR12, RZ ;  /* 0x0000000cb2b47c10 */ /* 0x000fe4000ff1e0ff */
        /* <DEDUP_REMOVED lines=8> */
[----:B------:R-:W-:Y:S04]  /*7f00*/  IADD3.X R177, R181, UR13, RZ, P1, !PT ;  /* 0x0000000db5b17c10 */ /* 0x000fe80008ffe4ff */
[----:B------:R-:W-:Y:S02]  /*7f10*/  IADD3.X R137, R177, UR13, RZ, P0, !PT ;  /* 0x0000000db1897c10 */ /* 0x000fe400087fe4ff */
[----:B------:R-:W-:Y:S01]  /*7f20*/  ISETP.GT.AND P0, PT, R211, RZ, PT ;  /* 0x000000ffd300720c */ /* 0x000fe20003f04270 */
[----:B------:R-:W-:Y:S08]  /*7f30*/  LDGSTS.E.BYPASS.LTC128B.128 [R203+0x6800], desc[UR20][R180.64] ;  /* 0x06800000b4cb7fae */ /* 0x000ff0000b901d54 */
[----:B------:R1:W-:Y:S08]  /*7f40*/  LDGSTS.E.BYPASS.LTC128B.128 [R203+0x7000], desc[UR20][R176.64] ;  /* 0x07000000b0cb7fae */ /* 0x0003f0000b901d54 */
[----:B------:R2:W-:Y:S08]  /*7f50*/  LDGSTS.E.BYPASS.LTC128B.128 [R203+0x7800], desc[UR20][R136.64] ;  /* 0x0780000088cb7fae */ /* 0x0005f0000b901d54 */
[----:B------:R-:W-:Y:S08]  /*7f60*/  LDSM.16.M88.4 R132, [R202] ;  /* 0x00000000ca84783b */ /* 0x000ff00000000200 */
[----:B------:R-:W3:Y:S08]  /*7f70*/  LDSM.16.M88.4 R140, [R201] ;  /* 0x00000000c98c783b */ /* 0x000ef00000000200 */
[----:B------:R-:W4:Y:S08]  /*7f80*/  LDSM.16.M88.4 R144, [R202+0x2000] ;  /* 0x00200000ca90783b */ /* 0x000f300000000200 */
[----:B------:R-:W0:Y:S08]  /*7f90*/  LDGDEPBAR ;  /* 0x00000000000079af */ /* 0x000e300000000000 */
[----:B------:R-:W5:Y:S08]  /*7fa0*/  LDSM.16.M88.4 R148, [R201+0x800] ;  /* 0x00080000c994783b */ /* 0x000f700000000200 */
[----:B------:R-:W2:Y:S08]  /*7fb0*/  LDSM.16.M88.4 R152, [R201+0x1000] ;  /* 0x00100000c998783b */ /* 0x000eb00000000200 */
[----:B------:R-:W2:Y:S08]  /*7fc0*/  LDSM.16.M88.4 R156, [R201+0x1800] ;  /* 0x00180000c99c783b */ /* 0x000eb00000000200 */
[----:B------:R-:W-:Y:S08]  /*7fd0*/  LDSM.16.M88.4 R160, [R200] ;  /* 0x00000000c8a0783b */ /* 0x000ff00000000200 */
[----:B------:R-:W2:Y:S08]  /*7fe0*/  LDSM.16.M88.4 R164, [R199] ;  /* 0x00000000c7a4783b */ /* 0x000eb00000000200 */
[----:B------:R-:W2:Y:S08]  /*7ff0*/  LDSM.16.M88.4 R168, [R200+0x2000] ;  /* 0x00200000c8a8783b */ /* 0x000eb00000000200 */
[----:B------:R-:W-:Y:S08]  /*8000*/  LDSM.16.M88.4 R172, [R197] ;  /* 0x00000000c5ac783b */ /* 0x000ff00000000200 */
[----:B-1----:R-:W-:Y:S08]  /*8010*/  LDSM.16.M88.4 R176, [R189] ;  /* 0x00000000bdb0783b */ /* 0x002ff00000000200 */
[----:B------:R-:W-:Y:S08]  /*8020*/  LDSM.16.M88.4 R180, [R196] ;  /* 0x00000000c4b4783b */ /* 0x000ff00000000200 */
[----:B------:R-:W-:Y:S01]  /*8030*/  LDSM.16.M88.4 R184, [R188] ;  /* 0x00000000bcb8783b */ /* 0x000fe20000000200 */
[-C--:B---3--:R-:W-:Y:S06]  /*8040*/  HMMA.16816.F32.BF16 R4, R132, R140.reuse, RZ ;  /* 0x0000008c8404723c */ /* 0x088fec00000418ff */
[C---:B----4-:R-:W-:Y:S06]  /*8050*/  HMMA.16816.F32.BF16 R8, R144.reuse, R140, RZ ;  /* 0x0000008c9008723c */ /* 0x050fec00000418ff */
[-C--:B------:R-:W-:Y:S06]  /*8060*/  HMMA.16816.F32.BF16 R12, R144, R142.reuse, RZ ;  /* 0x0000008e900c723c */ /* 0x080fec00000418ff */
[C---:B------:R-:W-:Y:S01]  /*8070*/  HMMA.16816.F32.BF16 R16, R132.reuse, R142, RZ ;  /* 0x0000008e8410723c */ /* 0x040fe200000418ff */
[----:B------:R-:W1:Y:S05]  /*8080*/  LDSM.16.M88.4 R140, [R199+0x800] ;  /* 0x00080000c78c783b */ /* 0x000e6a0000000200 */
[-C--:B-----5:R-:W-:Y:S06]  /*8090*/  HMMA.16816.F32.BF16 R20, R132, R148.reuse, RZ ;  /* 0x000000948414723c */ /* 0x0a0fec00000418ff */
[C---:B------:R-:W-:Y:S06]  /*80a0*/  HMMA.16816.F32.BF16 R24, R144.reuse, R148, RZ ;  /* 0x000000949018723c */ /* 0x040fec00000418ff */
[-C--:B------:R-:W-:Y:S06]  /*80b0*/  HMMA.16816.F32.BF16 R28, R144, R150.reuse, RZ ;  /* 0x00000096901c723c */ /* 0x080fec00000418ff */
[C---:B------:R-:W-:Y:S01]  /*80c0*/  HMMA.16816.F32.BF16 R32, R132.reuse, R150, RZ ;  /* 0x000000968420723c */ /* 0x040fe200000418ff */
[----:B------:R-:W3:Y:S05]  /*80d0*/  LDSM.16.M88.4 R148, [R199+0x1000] ;  /* 0x00100000c794783b */ /* 0x000eea0000000200 */
[-C--:B--2---:R-:W-:Y:S06]  /*80e0*/  HMMA.16816.F32.BF16 R36, R132, R152.reuse, RZ ;  /* 0x000000988424723c */ /* 0x084fec00000418ff */
[C---:B------:R-:W-:Y:S06]  /*80f0*/  HMMA.16816.F32.BF16 R40, R144.reuse, R152, RZ ;  /* 0x000000989028723c */ /* 0x040fec00000418ff */
[-C--:B------:R-:W-:Y:S06]  /*8100*/  HMMA.16816.F32.BF16 R44, R144, R154.reuse, RZ ;  /* 0x0000009a902c723c */ /* 0x080fec00000418ff */
[C---:B------:R-:W-:Y:S01]  /*8110*/  HMMA.16816.F32.BF16 R48, R132.reuse, R154, RZ ;  /* 0x0000009a8430723c */ /* 0x040fe200000418ff */
[----:B------:R-:W2:Y:S05]  /*8120*/  LDSM.16.M88.4 R152, [R199+0x1800] ;  /* 0x00180000c798783b */ /* 0x000eaa0000000200 */
[-C--:B------:R-:W-:Y:S06]  /*8130*/  HMMA.16816.F32.BF16 R52, R132, R156.reuse, RZ ;  /* 0x0000009c8434723c */ /* 0x080fec00000418ff */
[C---:B------:R-:W-:Y:S06]  /*8140*/  HMMA.16816.F32.BF16 R56, R144.reuse, R156, RZ ;  /* 0x0000009c9038723c */ /* 0x040fec00000418ff */
[-C--:B------:R-:W-:Y:S01]  /*8150*/  HMMA.16816.F32.BF16 R60, R144, R158.reuse, RZ ;  /* 0x0000009e903c723c */ /* 0x080fe200000418ff */
[----:B------:R-:W4:Y:S05]  /*8160*/  LDSM.16.M88.4 R144, [R198] ;  /* 0x00000000c690783b */ /* 0x000f2a0000000200 */
[----:B------:R-:W-:Y:S03]  /*8170*/  HMMA.16816.F32.BF16 R64, R132, R158, RZ ;  /* 0x0000009e8440723c */ /* 0x000fe600000418ff */
[----:B------:R-:W5:Y:S03]  /*8180*/  LDSM.16.M88.4 R132, [R198+0x2000] ;  /* 0x00200000c684783b */ /* 0x000f660000000200 */
[-C--:B------:R-:W-:Y:S05]  /*8190*/  HMMA.16816.F32.BF16 R4, R160, R164.reuse, R4 ;  /* 0x000000a4a004723c */ /* 0x080fea0000041804 */
[----:B------:R-:W5:Y:S01]  /*81a0*/  LDSM.16.M88.4 R156, [R191] ;  /* 0x00000000bf9c783b */ /* 0x000f620000000200 */
[C---:B------:R-:W-:Y:S06]  /*81b0*/  HMMA.16816.F32.BF16 R8, R168.reuse, R164, R8 ;  /* 0x000000a4a808723c */ /* 0x040fec0000041808 */
[-C--:B------:R-:W-:Y:S06]  /*81c0*/  HMMA.16816.F32.BF16 R12, R168, R166.reuse, R12 ;  /* 0x000000a6a80c723c */ /* 0x080fec000004180c */
[C---:B------:R-:W-:Y:S01]  /*81d0*/  HMMA.16816.F32.BF16 R16, R160.reuse, R166, R16 ;  /* 0x000000a6a010723c */ /* 0x040fe20000041810 */
[----:B------:R-:W5:Y:S05]  /*81e0*/  LDSM.16.M88.4 R164, [R190] ;  /* 0x00000000bea4783b */ /* 0x000f6a0000000200 */
[-C--:B-1----:R-:W-:Y:S06]  /*81f0*/  HMMA.16816.F32.BF16 R20, R160, R140.reuse, R20 ;  /* 0x0000008ca014723c */ /* 0x082fec0000041814 */
[C---:B------:R-:W-:Y:S06]  /*8200*/  HMMA.16816.F32.BF16 R24, R168.reuse, R140, R24 ;  /* 0x0000008ca818723c */ /* 0x040fec0000041818 */
[-C--:B------:R-:W-:Y:S06]  /*8210*/  HMMA.16816.F32.BF16 R28, R168, R142.reuse, R28 ;  /* 0x0000008ea81c723c */ /* 0x080fec000004181c */
[C---:B------:R-:W-:Y:S01]  /*8220*/  HMMA.16816.F32.BF16 R32, R160.reuse, R142, R32 ;  /* 0x0000008ea020723c */ /* 0x040fe20000041820 */
[----:B------:R-:W1:Y:S05]  /*8230*/  LDSM.16.M88.4 R140, [R196+0x2000] ;  /* 0x00200000c48c783b */ /* 0x000e6a0000000200 */
[-C--:B---3--:R-:W-:Y:S06]  /*8240*/  HMMA.16816.F32.BF16 R36, R160, R148.reuse, R36 ;  /* 0x00000094a024723c */ /* 0x088fec0000041824 */
[C---:B------:R-:W-:Y:S06]  /*8250*/  HMMA.16816.F32.BF16 R40, R168.reuse, R148, R40 ;  /* 0x00000094a828723c */ /* 0x040fec0000041828 */
[-C--:B------:R-:W-:Y:S06]  /*8260*/  HMMA.16816.F32.BF16 R44, R168, R150.reuse, R44 ;  /* 0x00000096a82c723c */ /* 0x080fec000004182c */
[C---:B------:R-:W-:Y:S06]  /*8270*/  HMMA.16816.F32.BF16 R48, R160.reuse, R150, R48 ;  /* 0x00000096a030723c */ /* 0x040fec0000041830 */
[-C--:B--2---:R-:W-:Y:S06]  /*8280*/  HMMA.16816.F32.BF16 R52, R160, R152.reuse, R52 ;  /* 0x00000098a034723c */ /* 0x084fec0000041834 */
[C---:B------:R-:W-:Y:S06]  /*8290*/  HMMA.16816.F32.BF16 R56, R168.reuse, R152, R56 ;  /* 0x00000098a838723c */ /* 0x040fec0000041838 */
[-C--:B------:R-:W-:Y:S06]  /*82a0*/  HMMA.16816.F32.BF16 R60, R168, R154.reuse, R60 ;  /* 0x0000009aa83c723c */ /* 0x080fec000004183c */
[----:B------:R-:W-:Y:S06]  /*82b0*/  HMMA.16816.F32.BF16 R64, R160, R154, R64 ;  /* 0x0000009aa040723c */ /* 0x000fec0000041840 */
[-C--:B----4-:R-:W-:Y:S06]  /*82c0*/  HMMA.16816.F32.BF16 R4, R144, R172.reuse, R4 ;  /* 0x000000ac9004723c */ /* 0x090fec0000041804 */
[C---:B-----5:R-:W-:Y:S06]  /*82d0*/  HMMA.16816.F32.BF16 R8, R132.reuse, R172, R8 ;  /* 0x000000ac8408723c */ /* 0x060fec0000041808 */
[-C--:B------:R-:W-:Y:S06]  /*82e0*/  HMMA.16816.F32.BF16 R12, R132, R174.reuse, R12 ;  /* 0x000000ae840c723c */ /* 0x080fec000004180c */
[C---:B------:R-:W-:Y:S06]  /*82f0*/  HMMA.16816.F32.BF16 R16, R144.reuse, R174, R16 ;  /* 0x000000ae9010723c */ /* 0x040fec0000041810 */
        /* <DEDUP_REMOVED lines=10> */
[-C--:B------:R-:W-:Y:S01]  /*83a0*/  HMMA.16816.F32.BF16 R60, R132, R178.reuse, R60 ;  /* 0x000000b2843c723c */ /* 0x080fe2000004183c */
[----:B------:R-:W2:Y:S05]  /*83b0*/  LDSM.16.M88.4 R132, [R188+0x800] ;  /* 0x00080000bc84783b */ /* 0x000eaa0000000200 */
[----:B------:R-:W-:Y:S03]  /*83c0*/  HMMA.16816.F32.BF16 R64, R144, R178, R64 ;  /* 0x000000b29040723c */ /* 0x000fe60000041840 */
[----:B------:R-:W3:Y:S03]  /*83d0*/  LDSM.16.M88.4 R144, [R188+0x1000] ;  /* 0x00100000bc90783b */ /* 0x000ee60000000200 */
[-C--:B------:R-:W-:Y:S06]  /*83e0*/  HMMA.16816.F32.BF16 R4, R180, R184.reuse, R4 ;  /* 0x000000b8b404723c */ /* 0x080fec0000041804 */
[C---:B-1----:R-:W-:Y:S06]  /*83f0*/  HMMA.16816.F32.BF16 R8, R140.reuse, R184, R8 ;  /* 0x000000b88c08723c */ /* 0x042fec0000041808 */
[-C--:B------:R-:W-:Y:S06]  /*8400*/  HMMA.16816.F32.BF16 R12, R140, R186.reuse, R12 ;  /* 0x000000ba8c0c723c */ /* 0x080fec000004180c */
[C---:B------:R-:W-:Y:S06]  /*8410*/  HMMA.16816.F32.BF16 R16, R180.reuse, R186, R16 ;  /* 0x000000bab410723c */ /* 0x040fec0000041810 */
[----:B------:R-:W-:Y:S01]  /*8420*/  FMUL.FTZ R136, R4, UR5 ;  /* 0x0000000504887c20 */ /* 0x000fe20008410000 */
[----:B------:R-:W-:Y:S01]  /*8430*/  FMUL.FTZ R137, R7, UR5 ;  /* 0x0000000507897c20 */ /* 0x000fe20008410000 */
[----:B------:R-:W-:Y:S02]  /*8440*/  FMUL.FTZ R249, R6, UR5 ;  /* 0x0000000506f97c20 */ /* 0x000fe40008410000 */
[----:B------:R1:W-:Y:S01]  /*8450*/  MUFU.TANH R170, R136 ;  /* 0x0000008800aa7308 */ /* 0x0003e20000002400 */
[-C--:B--2---:R-:W-:Y:S03]  /*8460*/  HMMA.16816.F32.BF16 R20, R180, R132.reuse, R20 ;  /* 0x00000084b414723c */ /* 0x084fe60000041814 */
[----:B------:R-:W-:Y:S01]  /*8470*/  FMUL.FTZ R138, R8, UR5 ;  /* 0x00000005088a7c20 */ /* 0x000fe20008410000 */
[----:B------:R-:W-:Y:S01]  /*8480*/  FMUL.FTZ R247, R9, UR5 ;  /* 0x0000000509f77c20 */ /* 0x000fe20008410000 */
[----:B------:R-:W-:Y:S01]  /*8490*/  FMUL.FTZ R245, R10, UR5 ;  /* 0x000000050af57c20 */ /* 0x000fe20008410000 */
[C---:B------:R-:W-:Y:S03]  /*84a0*/  HMMA.16816.F32.BF16 R24, R140.reuse, R132, R24 ;  /* 0x000000848c18723c */ /* 0x040fe60000041818 */
[----:B------:R2:W-:Y:S02]  /*84b0*/  MUFU.TANH R174, R137 ;  /* 0x0000008900ae7308 */ /* 0x0005e40000002400 */
[----:B------:R-:W-:Y:S01]  /*84c0*/  FMUL.FTZ R176, R14, UR5 ;  /* 0x000000050eb07c20 */ /* 0x000fe20008410000 */
[-C--:B------:R-:W-:Y:S07]  /*84d0*/  HMMA.16816.F32.BF16 R28, R140, R134.reuse, R28 ;  /* 0x000000868c1c723c */ /* 0x080fee000004181c */
[----:B------:R4:W5:Y:S01]  /*84e0*/  MUFU.TANH R166, R138 ;  /* 0x0000008a00a67308 */ /* 0x0009620000002400 */
[----:B-1----:R-:W-:Y:S01]  /*84f0*/  FMUL.FTZ R136, R11, UR5 ;  /* 0x000000050b887c20 */ /* 0x002fe20008410000 */
[C---:B------:R-:W-:Y:S01]  /*8500*/  HMMA.16816.F32.BF16 R32, R180.reuse, R134, R32 ;  /* 0x00000086b420723c */ /* 0x040fe20000041820 */
[----:B------:R-:W1:Y:S01]  /*8510*/  LDSM.16.M88.4 R132, [R188+0x1800] ;  /* 0x00180000bc84783b */ /* 0x000e620000000200 */
[----:B------:R-:W-:Y:S06]  /*8520*/  DEPBAR.LE SB0, 0x0 ;  /* 0x000080000000791a */ /* 0x000fec0000000000 */
[----:B------:R5:W-:Y:S01]  /*8530*/  MUFU.TANH R11, R136 ;  /* 0x00000088000b7308 */ /* 0x000be20000002400 */
[-C--:B---3--:R-:W-:Y:S05]  /*8540*/  HMMA.16816.F32.BF16 R36, R180, R144.reuse, R36 ;  /* 0x00000090b424723c */ /* 0x088fea0000041824 */
[----:B--2---:R-:W-:Y:S01]  /*8550*/  FMUL.FTZ R137, R15, UR5 ;  /* 0x000000050f897c20 */ /* 0x004fe20008410000 */
[----:B------:R-:W-:Y:S03]  /*8560*/  FMUL.FTZ R177, R12, UR5 ;  /* 0x000000050cb17c20 */ /* 0x000fe60008410000 */
[----:B------:R2:W-:Y:S01]  /*8570*/  MUFU.TANH R9, R176 ;  /* 0x000000b000097308 */ /* 0x0005e20000002400 */
[----:B------:R-:W-:Y:S01]  /*8580*/  BAR.SYNC.DEFER_BLOCKING 0x0 ;  /* 0x0000000000007b1d */ /* 0x000fe20000010000 */
[C---:B------:R-:W-:Y:S04]  /*8590*/  HMMA.16816.F32.BF16 R40, R140.reuse, R144, R40 ;  /* 0x000000908c28723c */ /* 0x040fe80000041828 */
[----:B----4-:R-:W-:Y:S01]  /*85a0*/  FMUL.FTZ R138, R13, UR5 ;  /* 0x000000050d8a7c20 */ /* 0x010fe20008410000 */
[----:B------:R-:W-:Y:S03]  /*85b0*/  FMUL.FTZ R178, R18, UR5 ;  /* 0x0000000512b27c20 */ /* 0x000fe60008410000 */
[----:B------:R3:W-:Y:S03]  /*85c0*/  MUFU.TANH R13, R137 ;  /* 0x00000089000d7308 */ /* 0x0007e60000002400 */
[----:B-----5:R-:W-:Y:S01]  /*85d0*/  FMUL.FTZ R136, R19, UR5 ;  /* 0x0000000513887c20 */ /* 0x020fe20008410000 */
[-C--:B------:R-:W-:Y:S03]  /*85e0*/  HMMA.16816.F32.BF16 R44, R140, R146.reuse, R44 ;  /* 0x000000928c2c723c */ /* 0x080fe6000004182c */
[----:B------:R-:W-:Y:S01]  /*85f0*/  FMUL.FTZ R251, R5, UR5 ;  /* 0x0000000505fb7c20 */ /* 0x000fe20008410000 */
[----:B------:R-:W-:Y:S01]  /*8600*/  FMUL.FTZ R235, R30, UR5 ;  /* 0x000000051eeb7c20 */ /* 0x000fe20008410000 */
[----:B------:R-:W-:Y:S01]  /*8610*/  FMUL.FTZ R179, R16, UR5 ;  /* 0x0000000510b37c20 */ /* 0x000fe20008410000 */
[----:B------:R4:W-:Y:S01]  /*8620*/  MUFU.TANH R173, R136 ;  /* 0x0000008800ad7308 */ /* 0x0009e20000002400 */
[C---:B------:R-:W-:Y:S04]  /*8630*/  HMMA.16816.F32.BF16 R48, R180.reuse, R146, R48 ;  /* 0x00000092b430723c */ /* 0x040fe80000041830 */
[----:B--2---:R-:W-:Y:S01]  /*8640*/  FMUL.FTZ R176, R21, UR5 ;  /* 0x0000000515b07c20 */ /* 0x004fe20008410000 */
[----:B------:R-:W-:Y:S01]  /*8650*/  FMUL.FTZ R184, R20, UR5 ;  /* 0x0000000514b87c20 */ /* 0x000fe20008410000 */
[----:B------:R-:W-:Y:S03]  /*8660*/  FMUL.FTZ R243, R24, UR5 ;  /* 0x0000000518f37c20 */ /* 0x000fe60008410000 */
[----:B------:R2:W-:Y:S02]  /*8670*/  MUFU.TANH R10, R177 ;  /* 0x000000b1000a7308 */ /* 0x0005e40000002400 */
[----:B---3--:R-:W-:Y:S01]  /*8680*/  FMUL.FTZ R137, R23, UR5 ;  /* 0x0000000517897c20 */ /* 0x008fe20008410000 */
[-C--:B-1----:R-:W-:Y:S03]  /*8690*/  HMMA.16816.F32.BF16 R52, R180, R132.reuse, R52 ;  /* 0x00000084b434723c */ /* 0x082fe60000041834 */
[----:B------:R-:W-:Y:S01]  /*86a0*/  FMUL.FTZ R241, R26, UR5 ;  /* 0x000000051af17c20 */ /* 0x000fe20008410000 */
[----:B------:R-:W-:Y:S03]  /*86b0*/  FMUL.FTZ R252, R25, UR5 ;  /* 0x0000000519fc7c20 */ /* 0x000fe60008410000 */
[----:B------:R1:W-:Y:S01]  /*86c0*/  MUFU.TANH R15, R137 ;  /* 0x00000089000f7308 */ /* 0x0003e20000002400 */
[C---:B------:R-:W-:Y:S04]  /*86d0*/  HMMA.16816.F32.BF16 R56, R140.reuse, R132, R56 ;  /* 0x000000848c38723c */ /* 0x040fe80000041838 */
[----:B----4-:R-:W-:Y:S02]  /*86e0*/  FMUL.FTZ R136, R35, UR5 ;  /* 0x0000000523887c20 */ /* 0x010fe40008410000 */
[-C--:B------:R-:W-:Y:S03]  /*86f0*/  HMMA.16816.F32.BF16 R60, R140, R134.reuse, R60 ;  /* 0x000000868c3c723c */ /* 0x080fe6000004183c */
[----:B------:R3:W-:Y:S02]  /*8700*/  MUFU.TANH R14, R138 ;  /* 0x0000008a000e7308 */ /* 0x0007e40000002400 */
[----:B--2---:R-:W-:Y:S01]  /*8710*/  FMUL.FTZ R177, R17, UR5 ;  /* 0x0000000511b17c20 */ /* 0x004fe20008410000 */
[----:B------:R-:W-:Y:S07]  /*8720*/  HMMA.16816.F32.BF16 R64, R180, R134, R64 ;  /* 0x00000086b440723c */ /* 0x000fee0000041840 */
[----:B------:R2:W-:Y:S01]  /*8730*/  MUFU.TANH R18, R136 ;  /* 0x0000008800127308 */ /* 0x0005e20000002400 */
[----:B-1----:R-:W-:Y:S03]  /*8740*/  FMUL.FTZ R137, R34, UR5 ;  /* 0x0000000522897c20 */ /* 0x002fe60008410000 */
[----:B------:R-:W-:Y:S01]  /*8750*/  FMUL.FTZ R246, R36, UR5 ;  /* 0x0000000524f67c20 */ /* 0x000fe20008410000 */
[----:B------:R-:W-:Y:S01]  /*8760*/  FMNMX.FTZ R237, R166, R3, !PT ;  /* 0x00000003a6ed7209 */ /* 0x000fe20007810000 */
[----:B------:R-:W-:Y:S04]  /*8770*/  FMUL.FTZ R239, R27, UR5 ;  /* 0x000000051bef7c20 */ /* 0x000fe80008410000 */
[----:B------:R1:W-:Y:S01]  /*8780*/  MUFU.TANH R30, R137 ;  /* 0x00000089001e7308 */ /* 0x0003e20000002400 */
[----:B---3--:R-:W-:Y:S01]  /*8790*/  FMUL.FTZ R138, R22, UR5 ;  /* 0x00000005168a7c20 */ /* 0x008fe20008410000 */
[----:B------:R-:W-:Y:S01]  /*87a0*/  FMUL.FTZ R250, R28, UR5 ;  /* 0x000000051cfa7c20 */ /* 0x000fe20008410000 */
[----:B------:R-:W-:Y:S01]  /*87b0*/  FMUL.FTZ R242, R38, UR5 ;  /* 0x0000000526f27c20 */ /* 0x000fe20008410000 */
[----:B------:R-:W-:Y:S01]  /*87c0*/  FMUL.FTZ R244, R37, UR5 ;  /* 0x0000000525f47c20 */ /* 0x000fe20008410000 */
[----:B------:R-:W-:Y:S01]  /*87d0*/  FMUL.FTZ R248, R29, UR5 ;  /* 0x000000051df87c20 */ /* 0x000fe20008410000 */
[----:B------:R-:W-:Y:S01]  /*87e0*/  FMUL.FTZ R186, R39, UR5 ;  /* 0x0000000527ba7c20 */ /* 0x000fe20008410000 */
[----:B------:R-:W-:Y:S03]  /*87f0*/  FMUL.FTZ R240, R48, UR5 ;  /* 0x0000000530f07c20 */ /* 0x000fe60008410000 */
[----:B------:R-:W3:Y:S01]  /*8800*/  MUFU.TANH R245, R245 ;  /* 0x000000f500f57308 */ /* 0x000ee20000002400 */
[----:B--2---:R-:W-:Y:S01]  /*8810*/  FMUL.FTZ R136, R56, UR5 ;  /* 0x0000000538887c20 */ /* 0x004fe20008410000 */
[----:B------:R-:W-:Y:S01]  /*8820*/  FMUL.FTZ R225, R31, UR5 ;  /* 0x000000051fe17c20 */ /* 0x000fe20008410000 */
[----:B------:R-:W-:Y:S01]  /*8830*/  FMUL.FTZ R232, R40, UR5 ;  /* 0x0000000528e87c20 */ /* 0x000fe20008410000 */
[----:B------:R-:W-:Y:S01]  /*8840*/  FMUL.FTZ R236, R50, UR5 ;  /* 0x0000000532ec7c20 */ /* 0x000fe20008410000 */
[----:B------:R-:W-:Y:S01]  /*8850*/  FMUL.FTZ R238, R49, UR5 ;  /* 0x0000000531ee7c20 */ /* 0x000fe20008410000 */
[----:B------:R-:W-:Y:S01]  /*8860*/  FMUL.FTZ R229, R42, UR5 ;  /* 0x000000052ae57c20 */ /* 0x000fe20008410000 */
[----:B------:R-:W-:Y:S03]  /*8870*/  FMUL.FTZ R230, R41, UR5 ;  /* 0x0000000529e67c20 */ /* 0x000fe60008410000 */
[----:B------:R2:W-:Y:S01]  /*8880*/  MUFU.TANH R17, R176 ;  /* 0x000000b000117308 */ /* 0x0005e20000002400 */
[----:B-1----:R-:W-:Y:S01]  /*8890*/  FMNMX.FTZ R137, R170, R139, !PT ;  /* 0x0000008baa897209 */ /* 0x002fe20007810000 */
        /* <DEDUP_REMOVED lines=14> */
[----:B------:R-:W1:Y:S01]  /*8980*/  MUFU.TANH R249, R249 ;  /* 0x000000f900f97308 */ /* 0x000e620000002400 */
[----:B--2---:R-:W-:Y:S01]  /*8990*/  FMUL.FTZ R176, R32, UR5 ;  /* 0x0000000520b07c20 */ /* 0x004fe20008410000 */
[----:B------:R-:W-:Y:S01]  /*89a0*/  FMUL.FTZ R182, R67, UR5 ;  /* 0x0000000543b67c20 */ /* 0x000fe20008410000 */
[----:B------:R-:W-:Y:S07]  /*89b0*/  FMUL.FTZ R63, R63, UR5 ;  /* 0x000000053f3f7c20 */ /* 0x000fee0008410000 */
[----:B------:R-:W2:Y:S01]  /*89c0*/  MUFU.TANH R251, R251 ;  /* 0x000000fb00fb7308 */ /* 0x000ea20000002400 */
[----:B---3--:R-:W-:Y:S04]  /*89d0*/  FMNMX.FTZ R136, R245, R0, !PT ;  /* 0x00000000f5887209 */ /* 0x008fe80007810000 */
[----:B------:R-:W-:Y:S05]  /*89e0*/  FMNMX.FTZ R183, R11, R136, !PT ;  /* 0x000000880bb77209 */ /* 0x000fea0007810000 */
[----:B------:R3:W-:Y:S01]  /*89f0*/  MUFU.TANH R22, R138 ;  /* 0x0000008a00167308 */ /* 0x0007e20000002400 */
[----:B-1----:R-:W-:Y:S02]  /*8a00*/  FMNMX.FTZ R227, R249, R2, !PT ;  /* 0x00000002f9e37209 */ /* 0x002fe40007810000 */
[----:B------:R-:W-:Y:S02]  /*8a10*/  FMNMX.FTZ R183, R9, R183, !PT ;  /* 0x000000b709b77209 */ /* 0x000fe40007810000 */
[----:B------:R-:W-:Y:S02]  /*8a20*/  FMNMX.FTZ R227, R174, R227, !PT ;  /* 0x000000e3aee37209 */ /* 0x000fe40007810000 */
[----:B------:R-:W-:Y:S03]  /*8a30*/  FMNMX.FTZ R183, R13, R183, !PT ;  /* 0x000000b70db77209 */ /* 0x000fe60007810000 */
[----:B------:R-:W1:Y:S01]  /*8a40*/  MUFU.TANH R169, R179 ;  /* 0x000000b300a97308 */ /* 0x000e620000002400 */
[----:B--2---:R-:W-:Y:S09]  /*8a50*/  FMNMX.FTZ R137, R251, R137, !PT ;  /* 0x00000089fb897209 */ /* 0x004ff20007810000 */
[----:B------:R-:W2:Y:S01]  /*8a60*/  MUFU.TANH R167, R178 ;  /* 0x000000b200a77308 */ /* 0x000ea20000002400 */
[----:B---3--:R-:W-:Y:S09]  /*8a70*/  FMUL.FTZ R138, R33, UR5 ;  /* 0x00000005218a7c20 */ /* 0x008ff20008410000 */
[----:B------:R-:W3:Y:S01]  /*8a80*/  MUFU.TANH R171, R177 ;  /* 0x000000b100ab7308 */ /* 0x000ee20000002400 */
[----:B-1----:R-:W-:Y:S01]  /*8a90*/  FMNMX.FTZ R136, R169, R137, !PT ;  /* 0x00000089a9887209 */ /* 0x002fe20007810000 */
[----:B------:R-:W-:Y:S08]  /*8aa0*/  FMUL.FTZ R179, R58, UR5 ;  /* 0x000000053ab37c20 */ /* 0x000ff00008410000 */
[----:B------:R-:W1:Y:S01]  /*8ab0*/  MUFU.TANH R247, R247 ;  /* 0x000000f700f77308 */ /* 0x000e620000002400 */
[----:B--2---:R-:W-:Y:S01]  /*8ac0*/  FMNMX.FTZ R227, R167, R227, !PT ;  /* 0x000000e3a7e37209 */ /* 0x004fe20007810000 */
[----:B------:R-:W-:Y:S03]  /*8ad0*/  FMUL.FTZ R178, R60, UR5 ;  /* 0x000000053cb27c20 */ /* 0x000fe60008410000 */
[----:B------:R-:W-:Y:S05]  /*8ae0*/  FMNMX.FTZ R227, R173, R227, !PT ;  /* 0x000000e3ade37209 */ /* 0x000fea0007810000 */
[----:B------:R-:W2:Y:S01]  /*8af0*/  MUFU.TANH R19, R184 ;  /* 0x000000b800137308 */ /* 0x000ea20000002400 */
[----:B---3--:R-:W-:Y:S01]  /*8b00*/  FMNMX.FTZ R136, R171, R136, !PT ;  /* 0x00000088ab887209 */ /* 0x008fe20007810000 */
[----:B------:R-:W-:Y:S01]  /*8b10*/  FMUL.FTZ R177, R59, UR5 ;  /* 0x000000053bb17c20 */ /* 0x000fe20008410000 */
[----:B------:R-:W-:Y:S04]  /*8b20*/  FMNMX.FTZ R227, R22, R227, !PT ;  /* 0x000000e316e37209 */ /* 0x000fe80007810000 */
[----:B------:R-:W-:Y:S03]  /*8b30*/  FMNMX.FTZ R227, R15, R227, !PT ;  /* 0x000000e30fe37209 */ /* 0x000fe60007810000 */
[----:B------:R-:W3:Y:S01]  /*8b40*/  MUFU.TANH R21, R176 ;  /* 0x000000b000157308 */ /* 0x000ee20000002400 */
[----:B-1----:R-:W-:Y:S02]  /*8b50*/  FMNMX.FTZ R237, R247, R237, !PT ;  /* 0x000000edf7ed7209 */ /* 0x002fe40007810000 */
[----:B------:R-:W-:Y:S02]  /*8b60*/  FMNMX.FTZ R227, R30, R227, !PT ;  /* 0x000000e31ee37209 */ /* 0x000fe40007810000 */
[----:B------:R-:W-:Y:S02]  /*8b70*/  FMNMX.FTZ R237, R10, R237, !PT ;  /* 0x000000ed0aed7209 */ /* 0x000fe40007810000 */
[----:B------:R-:W-:Y:S03]  /*8b80*/  FMNMX.FTZ R227, R18, R227, !PT ;  /* 0x000000e312e37209 */ /* 0x000fe60007810000 */
[----:B------:R-:W1:Y:S01]  /*8b90*/  MUFU.TANH R243, R243 ;  /* 0x000000f300f37308 */ /* 0x000e620000002400 */
[----:B--2---:R-:W-:Y:S01]  /*8ba0*/  FMNMX.FTZ R136, R19, R136, !PT ;  /* 0x0000008813887209 */ /* 0x004fe20007810000 */
[----:B------:R-:W-:Y:S01]  /*8bb0*/  FMUL.FTZ R184, R54, UR5 ;  /* 0x0000000536b87c20 */ /* 0x000fe20008410000 */
[----:B------:R-:W-:Y:S02]  /*8bc0*/  FMNMX.FTZ R237, R14, R237, !PT ;  /* 0x000000ed0eed7209 */ /* 0x000fe40007810000 */
[----:B------:R-:W-:Y:S05]  /*8bd0*/  FMNMX.FTZ R136, R17, R136, !PT ;  /* 0x0000008811887209 */ /* 0x000fea0007810000 */
[----:B------:R-:W2:Y:S01]  /*8be0*/  MUFU.TANH R34, R138 ;  /* 0x0000008a00227308 */ /* 0x000ea20000002400 */
[----:B---3--:R-:W-:Y:S01]  /*8bf0*/  FMNMX.FTZ R136, R21, R136, !PT ;  /* 0x0000008815887209 */ /* 0x008fe20007810000 */
[----:B------:R-:W-:Y:S08]  /*8c00*/  FMUL.FTZ R176, R61, UR5 ;  /* 0x000000053db07c20 */ /* 0x000ff00008410000 */
[----:B------:R-:W3:Y:S01]  /*8c10*/  MUFU.TANH R241, R241 ;  /* 0x000000f100f17308 */ /* 0x000ee20000002400 */
[----:B-1----:R-:W-:Y:S09]  /*8c20*/  FMNMX.FTZ R237, R243, R237, !PT ;  /* 0x000000edf3ed7209 */ /* 0x002ff20007810000 */
[----:B------:R-:W1:Y:S01]  /*8c30*/  MUFU.TANH R252, R252 ;  /* 0x000000fc00fc7308 */ /* 0x000e620000002400 */
[----:B--2---:R-:W-:Y:S01]  /*8c40*/  FMNMX.FTZ R136, R34, R136, !PT ;  /* 0x0000008822887209 */ /* 0x004fe20007810000 */
[----:B------:R-:W-:Y:S08]  /*8c50*/  FMUL.FTZ R138, R62, UR5 ;  /* 0x000000053e8a7c20 */ /* 0x000ff00008410000 */
[----:B------:R-:W2:Y:S01]  /*8c60*/  MUFU.TANH R246, R246 ;  /* 0x000000f600f67308 */ /* 0x000ea20000002400 */
[----:B---3--:R-:W-:Y:S09]  /*8c70*/  FMNMX.FTZ R183, R241, R183, !PT ;  /* 0x000000b7f1b77209 */ /* 0x008ff20007810000 */
[----:B------:R-:W3:Y:S01]  /*8c80*/  MUFU.TANH R239, R239 ;  /* 0x000000ef00ef7308 */ /* 0x000ee20000002400 */
[----:B-1----:R-:W-:Y:S09]  /*8c90*/  FMNMX.FTZ R237, R252, R237, !PT ;  /* 0x000000edfced7209 */ /* 0x002ff20007810000 */
[----:B------:R-:W1:Y:S01]  /*8ca0*/  MUFU.TANH R250, R250 ;  /* 0x000000fa00fa7308 */ /* 0x000e620000002400 */
[----:B--2---:R-:W-:Y:S09]  /*8cb0*/  FMNMX.FTZ R136, R246, R136, !PT ;  /* 0x00000088f6887209 */ /* 0x004ff20007810000 */
        /* <DEDUP_REMOVED lines=43> */
[----:B---3--:R-:W-:Y:S04]  /*8f70*/  FMNMX.FTZ R237, R222, R237, !PT ;  /* 0x000000eddeed7209 */ /* 0x008fe80007810000 */
[----:B------:R-:W-:Y:S05]  /*8f80*/  FMNMX.FTZ R237, R181, R237, !PT ;  /* 0x000000edb5ed7209 */ /* 0x000fea0007810000 */
[----:B------:R-:W3:Y:S01]  /*8f90*/  MUFU.TANH R223, R223 ;  /* 0x000000df00df7308 */ /* 0x000ee20000002400 */
[----:B-1----:R-:W-:Y:S09]  /*8fa0*/  FMNMX.FTZ R227, R218, R227, !PT ;  /* 0x000000e3dae37209 */ /* 0x002ff20007810000 */
[----:B------:R-:W-:Y:S01]  /*8fb0*/  MUFU.TANH R180, R180 ;  /* 0x000000b400b47308 */ /* 0x000fe20000002400 */
[----:B--2---:R-:W-:Y:S09]  /*8fc0*/  FMNMX.FTZ R136, R233, R136, !PT ;  /* 0x00000088e9887209 */ /* 0x004ff20007810000 */
[----:B------:R-:W-:Y:S01]  /*8fd0*/  MUFU.TANH R179, R179 ;  /* 0x000000b300b37308 */ /* 0x000fe20000002400 */
[----:B---3--:R-:W-:Y:S09]  /*8fe0*/  FMNMX.FTZ R183, R223, R183, !PT ;  /* 0x000000b7dfb77209 */ /* 0x008ff20007810000 */
[----:B------:R-:W-:Y:S10]  /*8ff0*/  MUFU.TANH R177, R177 ;  /* 0x000000b100b17308 */ /* 0x000ff40000002400 */
[----:B------:R-:W-:Y:S10]  /*9000*/  MUFU.TANH R178, R178 ;  /* 0x000000b200b27308 */ /* 0x000ff40000002400 */
        /* <DEDUP_REMOVED lines=9> */
.L_x_761:
[----:B------:R-:W-:Y:S01]  /*90a0*/  LDSM.16.MT88.4 R40, [R194+0x6000] ;  /* 0x00600000c228783b */ /* 0x000fe20000004200 */
[----:B---3--:R-:W-:Y:S02]  /*90b0*/  FMNMX.FTZ R16, R182, R227, !PT ;  /* 0x000000e3b6107209 */ /* 0x008fe40007810000 */
[----:B-1----:R-:W-:Y:S02]  /*90c0*/  FMNMX.FTZ R25, R180, R237, !PT ;  /* 0x000000edb4197209 */ /* 0x002fe40007810000 */
[----:B------:R-:W-:Y:S02]  /*90d0*/  FMNMX.FTZ R4, R179, R183, !PT ;  /* 0x000000b7b3047209 */ /* 0x000fe40007810000 */
[----:B------:R-:W-:Y:S01]  /*90e0*/  FMNMX.FTZ R25, R178, R25, !PT ;  /* 0x00000019b2197209 */ /* 0x000fe20007810000 */
[----:B------:R-:W-:Y:S01]  /*90f0*/  LDSM.16.MT88.4 R56, [R193+0x6000] ;  /* 0x00600000c138783b */ /* 0x000fe20000004200 */
[----:B------:R-:W-:Y:S02]  /*9100*/  FMNMX.FTZ R5, R177, R4, !PT ;  /* 0x00000004b1057209 */ /* 0x000fe40007810000 */
[----:B------:R-:W-:Y:S02]  /*9110*/  FMNMX.FTZ R6, R176, R25, !PT ;  /* 0x00000019b0067209 */ /* 0x000fe40007810000 */
[----:B------:R-:W-:Y:S02]  /*9120*/  FMNMX.FTZ R4, R138, R5, !PT ;  /* 0x000000058a047209 */ /* 0x000fe40007810000 */
[----:B------:R-:W-:Y:S01]  /*9130*/  IADD3 R211, R211, -0x1, RZ ;  /* 0xffffffffd3d37810 */ /* 0x000fe20007ffe0ff */
[----:B------:R-:W-:Y:S01]  /*9140*/  SHFL.BFLY PT, R25, R6, 0x2, 0x1f ;  /* 0x0c401f0006197f89 */ /* 0x000fe200000e0000 */
[----:B------:R-:W-:Y:S07]  /*9150*/  FMNMX.FTZ R8, R137, R4, !PT ;  /* 0x0000000489087209 */ /* 0x000fee0007810000 */
[----:B------:R-:W-:Y:S08]  /*9160*/  SHFL.BFLY PT, R7, R16, 0x2, 0x1f ;  /* 0x0c401f0010077f89 */ /* 0x000ff000000e0000 */
[----:B------:R-:W-:Y:S08]  /*9170*/  SHFL.BFLY PT, R5, R8, 0x2, 0x1f ;  /* 0x0c401f0008057f89 */ /* 0x000ff000000e0000 */
[----:B------:R-:W1:Y:S02]  /*9180*/  SHFL.BFLY PT, R23, R136, 0x2, 0x1f ;  /* 0x0c401f0088177f89 */ /* 0x000e6400000e0000 */
[----:B-1----:R-:W-:Y:S02]  /*9190*/  FMNMX.FTZ R23, R136, R23, !PT ;  /* 0x0000001788177209 */ /* 0x002fe40007810000 */
[----:B------:R-:W-:Y:S02]  /*91a0*/  FMNMX.FTZ R12, R16, R7, !PT ;  /* 0x00000007100c7209 */ /* 0x000fe40007810000 */
[----:B------:R-:W-:Y:S02]  /*91b0*/  FMNMX.FTZ R7, R6, R25, !PT ;  /* 0x0000001906077209 */ /* 0x000fe40007810000 */
[----:B------:R-:W1:Y:S01]  /*91c0*/  SHFL.BFLY PT, R136, R23, 0x1, 0x1f ;  /* 0x0c201f0017887f89 */ /* 0x000e6200000e0000 */
[----:B------:R-:W-:Y:S07]  /*91d0*/  FMNMX.FTZ R4, R8, R5, !PT ;  /* 0x0000000508047209 */ /* 0x000fee0007810000 */
[----:B------:R-:W-:Y:S08]  /*91e0*/  LDSM.16.MT88.4 R24, [R195+0x6000] ;  /* 0x00600000c318783b */ /* 0x000ff00000004200 */
[----:B------:R-:W2:Y:S08]  /*91f0*/  SHFL.BFLY PT, R135, R12, 0x1, 0x1f ;  /* 0x0c201f000c877f89 */ /* 0x000eb000000e0000 */
[----:B------:R-:W3:Y:S08]  /*9200*/  SHFL.BFLY PT, R134, R7, 0x1, 0x1f ;  /* 0x0c201f0007867f89 */ /* 0x000ef000000e0000 */
[----:B------:R-:W4:Y:S01]  /*9210*/  SHFL.BFLY PT, R133, R4, 0x1, 0x1f ;  /* 0x0c201f0004857f89 */ /* 0x000f2200000e0000 */
[----:B-1----:R-:W-:Y:S04]  /*9220*/  FMNMX.FTZ R136, R23, R136, !PT ;  /* 0x0000008817887209 */ /* 0x002fe80007810000 */
[C---:B------:R-:W-:Y:S01]  /*9230*/  FSETP.NEU.FTZ.AND P1, PT, R136.reuse, -INF , PT ;  /* 0xff8000008800780b */ /* 0x040fe20003f3d000 */
[C---:B------:R-:W-:Y:S01]  /*9240*/  FMUL.FTZ R237, R136.reuse, UR4 ;  /* 0x0000000488ed7c20 */ /* 0x040fe20008410000 */
[----:B------:R-:W-:Y:S04]  /*9250*/  FADD.FTZ R6, -R136, R139 ;  /* 0x0000008b88067221 */ /* 0x000fe80000010100 */
[----:B------:R-:W-:Y:S01]  /*9260*/  FSEL R237, R237, RZ, P1 ;  /* 0x000000ffeded7208 */ /* 0x000fe20000800000 */
[----:B------:R-:W-:Y:S01]  /*9270*/  FMUL.FTZ R132, R6, UR4 ;  /* 0x0000000406847c20 */ /* 0x000fe20008410000 */
[----:B--2---:R-:W-:Y:S03]  /*9280*/  FMNMX.FTZ R135, R12, R135, !PT ;  /* 0x000000870c877209 */ /* 0x004fe60007810000 */
[--C-:B------:R-:W-:Y:S01]  /*9290*/  FFMA.FTZ R154, R19, UR4, -R237.reuse ;  /* 0x00000004139a7c23 */ /* 0x100fe200080108ed */
[--C-:B------:R-:W-:Y:S01]  /*92a0*/  FFMA.FTZ R153, R17, UR4, -R237.reuse ;  /* 0x0000000411997c23 */ /* 0x100fe200080108ed */
[----:B------:R-:W1:Y:S01]  /*92b0*/  MUFU.EX2 R132, R132 ;  /* 0x0000008400847308 */ /* 0x000e620000000800 */
[--C-:B------:R-:W-:Y:S01]  /*92c0*/  FFMA.FTZ R151, R34, UR4, -R237.reuse ;  /* 0x0000000422977c23 */ /* 0x100fe200080108ed */
[----:B---3--:R-:W-:Y:S01]  /*92d0*/  FMNMX.FTZ R134, R7, R134, !PT ;  /* 0x0000008607867209 */ /* 0x008fe20007810000 */
[C---:B------:R-:W-:Y:S01]  /*92e0*/  FMUL.FTZ R227, R135.reuse, UR4 ;  /* 0x0000000487e37c20 */ /* 0x040fe20008410000 */
[C---:B------:R-:W-:Y:S01]  /*92f0*/  FSETP.NEU.FTZ.AND P1, PT, R135.reuse, -INF , PT ;  /* 0xff8000008700780b */ /* 0x040fe20003f3d000 */
[----:B------:R-:W-:Y:S01]  /*9300*/  FADD.FTZ R2, -R135, R2 ;  /* 0x0000000287027221 */ /* 0x000fe20000010100 */
[----:B----4-:R-:W-:Y:S01]  /*9310*/  FMNMX.FTZ R133, R4, R133, !PT ;  /* 0x0000008504857209 */ /* 0x010fe20007810000 */
[----:B------:R-:W-:Y:S03]  /*9320*/  FFMA.FTZ R163, R170, UR4, -R237 ;  /* 0x00000004aaa37c23 */ /* 0x000fe600080108ed */
[----:B------:R-:W-:Y:S01]  /*9330*/  MUFU.EX2 R154, R154 ;  /* 0x0000009a009a7308 */ /* 0x000fe20000000800 */
[----:B------:R-:W-:Y:S01]  /*9340*/  FSEL R227, R227, RZ, P1 ;  /* 0x000000ffe3e37208 */ /* 0x000fe20000800000 */
[----:B------:R-:W-:Y:S01]  /*9350*/  FMUL.FTZ R5, R2, UR4 ;  /* 0x0000000402057c20 */ /* 0x000fe20008410000 */
[----:B------:R-:W-:Y:S01]  /*9360*/  FADD.FTZ R2, -R134, R3 ;  /* 0x0000000386027221 */ /* 0x000fe20000010100 */
[----:B------:R-:W-:Y:S01]  /*9370*/  FADD.FTZ R0, -R133, R0 ;  /* 0x0000000085007221 */ /* 0x000fe20000010100 */
[----:B------:R-:W-:Y:S01]  /*9380*/  FFMA.FTZ R161, R251, UR4, -R237 ;  /* 0x00000004fba17c23 */ /* 0x000fe200080108ed */
[--C-:B------:R-:W-:Y:S01]  /*9390*/  FFMA.FTZ R158, R18, UR4, -R227.reuse ;  /* 0x00000004129e7c23 */ /* 0x100fe200080108e3 */
[----:B------:R-:W-:Y:S03]  /*93a0*/  FMUL.FTZ R4, R2, UR4 ;  /* 0x0000000402047c20 */ /* 0x000fe60008410000 */
[----:B------:R-:W2:Y:S01]  /*93b0*/  MUFU.EX2 R3, R5 ;  /* 0x0000000500037308 */ /* 0x000ea20000000800 */
[C---:B-1----:R-:W-:Y:S01]  /*93c0*/  FMUL.FTZ R16, R132.reuse, R116 ;  /* 0x0000007484107220 */ /* 0x042fe20000410000 */
[C---:B------:R-:W-:Y:S01]  /*93d0*/  FMUL.FTZ R17, R132.reuse, R117 ;  /* 0x0000007584117220 */ /* 0x040fe20000410000 */
[C---:B------:R-:W-:Y:S01]  /*93e0*/  FMUL.FTZ R32, R132.reuse, R100 ;  /* 0x0000006484207220 */ /* 0x040fe20000410000 */
[C---:B------:R-:W-:Y:S01]  /*93f0*/  FMUL.FTZ R33, R132.reuse, R101 ;  /* 0x0000006584217220 */ /* 0x040fe20000410000 */
[C---:B------:R-:W-:Y:S01]  /*9400*/  FMUL.FTZ R48, R132.reuse, R84 ;  /* 0x0000005484307220 */ /* 0x040fe20000410000 */
[C---:B------:R-:W-:Y:S01]  /*9410*/  FMUL.FTZ R49, R132.reuse, R85 ;  /* 0x0000005584317220 */ /* 0x040fe20000410000 */
[C---:B------:R-:W-:Y:S03]  /*9420*/  FMUL.FTZ R52, R132.reuse, R80 ;  /* 0x0000005084347220 */ /* 0x040fe60000410000 */
[----:B------:R1:W3:Y:S01]  /*9430*/  MUFU.EX2 R2, R4 ;  /* 0x0000000400027308 */ /* 0x0002e20000000800 */
[----:B------:R-:W-:Y:S01]  /*9440*/  FMUL.FTZ R53, R132, R81 ;  /* 0x0000005184357220 */ /* 0x000fe20000410000 */
[----:B------:R-:W-:Y:S01]  /*9450*/  FMUL.FTZ R6, R0, UR4 ;  /* 0x0000000400067c20 */ /* 0x000fe20008410000 */
[C---:B------:R-:W-:Y:S01]  /*9460*/  FMUL.FTZ R20, R132.reuse, R112 ;  /* 0x0000007084147220 */ /* 0x040fe20000410000 */
[C---:B------:R-:W-:Y:S01]  /*9470*/  FMUL.FTZ R36, R132.reuse, R96 ;  /* 0x0000006084247220 */ /* 0x040fe20000410000 */
[C---:B------:R-:W-:Y:S01]  /*9480*/  FMUL.FTZ R37, R132.reuse, R97 ;  /* 0x0000006184257220 */ /* 0x040fe20000410000 */
[C---:B------:R-:W-:Y:S01]  /*9490*/  FMUL.FTZ R64, R132.reuse, R68 ;  /* 0x0000004484407220 */ /* 0x040fe20000410000 */
[C---:B------:R-:W-:Y:S03]  /*94a0*/  FMUL.FTZ R65, R132.reuse, R69 ;  /* 0x0000004584417220 */ /* 0x040fe60000410000 */
[----:B------:R4:W5:Y:S01]  /*94b0*/  MUFU.EX2 R0, R6 ;  /* 0x0000000600007308 */ /* 0x0009620000000800 */
[C---:B--2---:R-:W-:Y:S01]  /*94c0*/  FMUL.FTZ R18, R3.reuse, R118 ;  /* 0x0000007603127220 */ /* 0x044fe20000410000 */
[C---:B------:R-:W-:Y:S01]  /*94d0*/  FMUL.FTZ R19, R3.reuse, R119 ;  /* 0x0000007703137220 */ /* 0x040fe20000410000 */
[C---:B------:R-:W-:Y:S01]  /*94e0*/  FMUL.FTZ R34, R3.reuse, R102 ;  /* 0x0000006603227220 */ /* 0x040fe20000410000 */
[----:B------:R-:W-:Y:S01]  /*94f0*/  LDSM.16.MT88.4 R116, [R195+0x7800] ;  /* 0x00780000c374783b */ /* 0x000fe20000004200 */
[C---:B------:R-:W-:Y:S01]  /*9500*/  FMUL.FTZ R35, R3.reuse, R103 ;  /* 0x0000006703237220 */ /* 0x040fe20000410000 */
[C---:B------:R-:W-:Y:S01]  /*9510*/  FMUL.FTZ R50, R3.reuse, R86 ;  /* 0x0000005603327220 */ /* 0x040fe20000410000 */
[C---:B------:R-:W-:Y:S03]  /*9520*/  FMUL.FTZ R51, R3.reuse, R87 ;  /* 0x0000005703337220 */ /* 0x040fe60000410000 */
[----:B------:R-:W-:Y:S01]  /*9530*/  MUFU.EX2 R163, R163 ;  /* 0x000000a300a37308 */ /* 0x000fe20000000800 */
[C---:B------:R-:W-:Y:S01]  /*9540*/  FMUL.FTZ R54, R3.reuse, R82 ;  /* 0x0000005203367220 */ /* 0x040fe20000410000 */
[C---:B------:R-:W-:Y:S01]  /*9550*/  FMUL.FTZ R55, R3.reuse, R83 ;  /* 0x0000005303377220 */ /* 0x040fe20000410000 */
[C---:B-1----:R-:W-:Y:S01]  /*9560*/  FMUL.FTZ R4, R132.reuse, R128 ;  /* 0x0000008084047220 */ /* 0x042fe20000410000 */
[----:B------:R-:W-:Y:S01]  /*9570*/  LDSM.16.MT88.4 R80, [R193+0x6800] ;  /* 0x00680000c150783b */ /* 0x000fe20000004200 */
[----:B------:R-:W-:Y:S01]  /*9580*/  FMUL.FTZ R5, R132, R129 ;  /* 0x0000008184057220 */ /* 0x000fe20000410000 */
[C---:B------:R-:W-:Y:S01]  /*9590*/  FMUL.FTZ R7, R3.reuse, R131 ;  /* 0x0000008303077220 */ /* 0x040fe20000410000 */
[C---:B---3--:R-:W-:Y:S03]  /*95a0*/  FMUL.FTZ R8, R2.reuse, R124 ;  /* 0x0000007c02087220 */ /* 0x048fe60000410000 */
[----:B------:R-:W1:Y:S01]  /*95b0*/  MUFU.EX2 R161, R161 ;  /* 0x000000a100a17308 */ /* 0x000e620000000800 */
[C---:B----4-:R-:W-:Y:S01]  /*95c0*/  FMUL.FTZ R6, R3.reuse, R130 ;  /* 0x0000008203067220 */ /* 0x050fe20000410000 */
[C---:B------:R-:W-:Y:S01]  /*95d0*/  FMUL.FTZ R12, R2.reuse, R120 ;  /* 0x00000078020c7220 */ /* 0x040fe20000410000 */
[C---:B------:R-:W-:Y:S01]  /*95e0*/  FMUL.FTZ R23, R3.reuse, R115 ;  /* 0x0000007303177220 */ /* 0x040fe20000410000 */
[----:B------:R-:W-:Y:S01]  /*95f0*/  LDSM.16.MT88.4 R84, [R192+0x6800] ;  /* 0x00680000c054783b */ /* 0x000fe20000004200 */
[C---:B------:R-:W-:Y:S01]  /*9600*/  FMUL.FTZ R28, R2.reuse, R104 ;  /* 0x00000068021c7220 */ /* 0x040fe20000410000 */
[----:B------:R-:W-:Y:S01]  /*9610*/  FMUL.FTZ R29, R2, R105 ;  /* 0x00000069021d7220 */ /* 0x000fe20000410000 */
[----:B-----5:R-:W-:Y:S03]  /*9620*/  FMUL.FTZ R31, R0, R107 ;  /* 0x0000006b001f7220 */ /* 0x020fe60000410000 */
[----:B------:R-:W2:Y:S01]  /*9630*/  MUFU.EX2 R153, R153 ;  /* 0x0000009900997308 */ /* 0x000ea20000000800 */
[C---:B------:R-:W-:Y:S01]  /*9640*/  FMUL.FTZ R38, R3.reuse, R98 ;  /* 0x0000006203267220 */ /* 0x040fe20000410000 */
[----:B------:R-:W-:Y:S01]  /*9650*/  FMUL.FTZ R39, R3, R99 ;  /* 0x0000006303277220 */ /* 0x000fe20000410000 */
[C---:B------:R-:W-:Y:S01]  /*9660*/  FMUL.FTZ R44, R2.reuse, R88 ;  /* 0x00000058022c7220 */ /* 0x040fe20000410000 */
[----:B------:R-:W-:Y:S01]  /*9670*/  LDSM.16.MT88.4 R100, [R194+0x7800] ;  /* 0x00780000c264783b */ /* 0x000fe20000004200 */
[----:B------:R-:W-:Y:S01]  /*9680*/  FMUL.FTZ R45, R2, R89 ;  /* 0x00000059022d7220 */ /* 0x000fe20000410000 */
[C---:B------:R-:W-:Y:S01]  /*9690*/  FMUL.FTZ R46, R0.reuse, R90 ;  /* 0x0000005a002e7220 */ /* 0x040fe20000410000 */
[----:B------:R-:W-:Y:S03]  /*96a0*/  FMUL.FTZ R47, R0, R91 ;  /* 0x0000005b002f7220 */ /* 0x000fe60000410000 */
[----:B------:R-:W-:Y:S01]  /*96b0*/  MUFU.EX2 R151, R151 ;  /* 0x0000009700977308 */ /* 0x000fe20000000800 */
[----:B-1----:R-:W-:Y:S01]  /*96c0*/  F2FP.BF16.F32.PACK_AB R128, R161, R163 ;  /* 0x000000a3a180723e */ /* 0x002fe200000010ff */
[C---:B------:R-:W-:Y:S01]  /*96d0*/  FMUL.FTZ R60, R2.reuse, R72 ;  /* 0x00000048023c7220 */ /* 0x040fe20000410000 */
[----:B------:R-:W-:Y:S01]  /*96e0*/  FMUL.FTZ R61, R2, R73 ;  /* 0x00000049023d7220 */ /* 0x000fe20000410000 */
[C---:B------:R-:W-:Y:S01]  /*96f0*/  FMUL.FTZ R62, R0.reuse, R74 ;  /* 0x0000004a003e7220 */ /* 0x040fe20000410000 */
[----:B------:R-:W-:Y:S01]  /*9700*/  FMUL.FTZ R63, R0, R75 ;  /* 0x0000004b003f7220 */ /* 0x000fe20000410000 */
[C---:B------:R-:W-:Y:S01]  /*9710*/  FMUL.FTZ R66, R3.reuse, R70 ;  /* 0x0000004603427220 */ /* 0x040fe20000410000 */
[----:B------:R-:W-:Y:S03]  /*9720*/  FMUL.FTZ R67, R3, R71 ;  /* 0x0000004703437220 */ /* 0x000fe60000410000 */
[----:B------:R-:W-:Y:S01]  /*9730*/  MUFU.EX2 R158, R158 ;  /* 0x0000009e009e7308 */ /* 0x000fe20000000800 */
[----:B--2---:R-:W-:Y:S01]  /*9740*/  F2FP.BF16.F32.PACK_AB R68, R153, R154 ;  /* 0x0000009a9944723e */ /* 0x004fe200000010ff */
        /* <DEDUP_REMOVED lines=8> */
[----:B------:R-:W-:Y:S01]  /*97d0*/  FMUL.FTZ R15, R0, R123 ;  /* 0x0000007b000f7220 */ /* 0x000fe20000410000 */
[----:B------:R-:W-:Y:S01]  /*97e0*/  FFMA.FTZ R147, R22, UR4, -R227 ;  /* 0x0000000416937c23 */ /* 0x000fe200080108e3 */
[----:B------:R-:W-:Y:S01]  /*97f0*/  FMUL.FTZ R22, R3, R114 ;  /* 0x0000007203167220 */ /* 0x000fe20000410000 */
[----:B------:R-:W-:Y:S01]  /*9800*/  FFMA.FTZ R152, R21, UR4, -R237 ;  /* 0x0000000415987c23 */ /* 0x000fe200080108ed */
[----:B------:R-:W-:Y:S01]  /*9810*/  FMUL.FTZ R21, R132, R113 ;  /* 0x0000007184157220 */ /* 0x000fe20000410000 */
[--C-:B------:R-:W-:Y:S03]  /*9820*/  FFMA.FTZ R145, R30, UR4, -R227.reuse ;  /* 0x000000041e917c23 */ /* 0x100fe600080108e3 */
[----:B------:R-:W1:Y:S01]  /*9830*/  MUFU.EX2 R150, R150 ;  /* 0x0000009600967308 */ /* 0x000e620000000800 */
[----:B------:R-:W-:Y:S01]  /*9840*/  FMUL.FTZ R175, R134, UR4 ;  /* 0x0000000486af7c20 */ /* 0x000fe20008410000 */
[----:B------:R-:W-:Y:S01]  /*9850*/  FMUL.FTZ R30, R0, R106 ;  /* 0x0000006a001e7220 */ /* 0x000fe20000410000 */
[----:B------:R-:W-:Y:S01]  /*9860*/  FFMA.FTZ R183, R186, UR4, -R227 ;  /* 0x00000004bab77c23 */ /* 0x000fe200080108e3 */
[--C-:B------:R-:W-:Y:S01]  /*9870*/  FFMA.FTZ R172, R246, UR4, -R237.reuse ;  /* 0x00000004f6ac7c23 */ /* 0x100fe200080108ed */
[----:B------:R-:W-:Y:S01]  /*9880*/  FFMA.FTZ R173, R244, UR4, -R237 ;  /* 0x00000004f4ad7c23 */ /* 0x000fe200080108ed */
[----:B------:R-:W-:Y:S01]  /*9890*/  FFMA.FTZ R174, R242, UR4, -R227 ;  /* 0x00000004f2ae7c23 */ /* 0x000fe200080108e3 */
[----:B------:R-:W-:Y:S03]  /*98a0*/  FFMA.FTZ R186, R240, UR4, -R237 ;  /* 0x00000004f0ba7c23 */ /* 0x000fe600080108ed */
[----:B------:R-:W-:Y:S01]  /*98b0*/  MUFU.EX2 R156, R156 ;  /* 0x0000009c009c7308 */ /* 0x000fe20000000800 */
[----:B------:R-:W-:Y:S01]  /*98c0*/  FSETP.NEU.FTZ.AND P1, PT, R134, -INF , PT ;  /* 0xff8000008600780b */ /* 0x000fe20003f3d000 */
[----:B------:R-:W-:Y:S01]  /*98d0*/  FMUL.FTZ R168, R133, UR4 ;  /* 0x0000000485a87c20 */ /* 0x000fe20008410000 */
[----:B------:R-:W-:Y:S01]  /*98e0*/  FFMA.FTZ R234, R234, UR4, -R227 ;  /* 0x00000004eaea7c23 */ /* 0x000fe200080108e3 */
[----:B------:R-:W-:Y:S01]  /*98f0*/  FFMA.FTZ R216, R216, UR4, -R237 ;  /* 0x00000004d8d87c23 */ /* 0x000fe200080108ed */
[----:B------:R-:W-:Y:S01]  /*9900*/  FSEL R175, R175, RZ, P1 ;  /* 0x000000ffafaf7208 */ /* 0x000fe20000800000 */
[----:B------:R-:W-:Y:S01]  /*9910*/  FFMA.FTZ R184, R184, UR4, -R227 ;  /* 0x00000004b8b87c23 */ /* 0x000fe200080108e3 */
[----:B------:R-:W-:Y:S03]  /*9920*/  FSETP.NEU.FTZ.AND P1, PT, R133, -INF , PT ;  /* 0xff8000008500780b */ /* 0x000fe60003f3d000 */
[----:B------:R-:W2:Y:S01]  /*9930*/  MUFU.EX2 R155, R155 ;  /* 0x0000009b009b7308 */ /* 0x000ea20000000800 */
[----:B-1----:R-:W-:Y:S01]  /*9940*/  F2FP.BF16.F32.PACK_AB R129, R150, R160 ;  /* 0x000000a09681723e */ /* 0x002fe200000010ff */
[--C-:B------:R-:W-:Y:S01]  /*9950*/  FFMA.FTZ R143, R10, UR4, -R175.reuse ;  /* 0x000000040a8f7c23 */ /* 0x100fe200080108af */
[----:B------:R-:W-:Y:S01]  /*9960*/  FSEL R168, R168, RZ, P1 ;  /* 0x000000ffa8a87208 */ /* 0x000fe20000800000 */
[----:B------:R-:W-:Y:S01]  /*9970*/  FMUL.FTZ R10, R0, R126 ;  /* 0x0000007e000a7220 */ /* 0x000fe20000410000 */
[--C-:B------:R-:W-:Y:S01]  /*9980*/  FFMA.FTZ R142, R14, UR4, -R175.reuse ;  /* 0x000000040e8e7c23 */ /* 0x100fe200080108af */
[C---:B------:R-:W-:Y:S01]  /*9990*/  FMUL.FTZ R14, R0.reuse, R122 ;  /* 0x0000007a000e7220 */ /* 0x040fe20000410000 */
[--C-:B------:R-:W-:Y:S03]  /*99a0*/  FFMA.FTZ R162, R243, UR4, -R175.reuse ;  /* 0x00000004f3a27c23 */ /* 0x100fe600080108af */
[----:B------:R-:W-:Y:S01]  /*99b0*/  MUFU.EX2 R149, R149 ;  /* 0x0000009500957308 */ /* 0x000fe20000000800 */
[--C-:B------:R-:W-:Y:S01]  /*99c0*/  FFMA.FTZ R141, R11, UR4, -R168.reuse ;  /* 0x000000040b8d7c23 */ /* 0x100fe200080108a8 */
[----:B------:R-:W-:Y:S01]  /*99d0*/  FMUL.FTZ R11, R0, R127 ;  /* 0x0000007f000b7220 */ /* 0x000fe20000410000 */
[--C-:B------:R-:W-:Y:S01]  /*99e0*/  FFMA.FTZ R140, R9, UR4, -R168.reuse ;  /* 0x00000004098c7c23 */ /* 0x100fe200080108a8 */
[C---:B------:R-:W-:Y:S01]  /*99f0*/  FMUL.FTZ R9, R2.reuse, R125 ;  /* 0x0000007d02097220 */ /* 0x040fe20000410000 */
[--C-:B------:R-:W-:Y:S01]  /*9a00*/  FFMA.FTZ R139, R13, UR4, -R168.reuse ;  /* 0x000000040d8b7c23 */ /* 0x100fe200080108a8 */
[----:B------:R-:W-:Y:S01]  /*9a10*/  FMUL.FTZ R13, R2, R121 ;  /* 0x00000079020d7220 */ /* 0x000fe20000410000 */
[--C-:B------:R-:W-:Y:S03]  /*9a20*/  FFMA.FTZ R165, R252, UR4, -R175.reuse ;  /* 0x00000004fca57c23 */ /* 0x100fe600080108af */
[----:B------:R-:W1:Y:S01]  /*9a30*/  MUFU.EX2 R148, R148 ;  /* 0x0000009400947308 */ /* 0x000e620000000800 */
[--C-:B------:R-:W-:Y:S01]  /*9a40*/  FFMA.FTZ R159, R166, UR4, -R175.reuse ;  /* 0x00000004a69f7c23 */ /* 0x100fe200080108af */
[--C-:B------:R-:W-:Y:S01]  /*9a50*/  FFMA.FTZ R144, R247, UR4, -R175.reuse ;  /* 0x00000004f7907c23 */ /* 0x100fe200080108af */
[--C-:B------:R-:W-:Y:S01]  /*9a60*/  FFMA.FTZ R157, R245, UR4, -R168.reuse ;  /* 0x00000004f59d7c23 */ /* 0x100fe200080108a8 */
[----:B--2---:R-:W-:Y:S01]  /*9a70*/  F2FP.BF16.F32.PACK_AB R130, R155, R156 ;  /* 0x0000009c9b82723e */ /* 0x004fe200000010ff */
        /* <DEDUP_REMOVED lines=8> */
[----:B------:R-:W-:Y:S01]  /*9b00*/  FFMA.FTZ R235, R236, UR4, -R227 ;  /* 0x00000004eceb7c23 */ /* 0x000fe200080108e3 */
[--C-:B------:R-:W-:Y:S01]  /*9b10*/  FFMA.FTZ R239, R230, UR4, -R175.reuse ;  /* 0x00000004e6ef7c23 */ /* 0x100fe200080108af */
[--C-:B------:R-:W-:Y:S03]  /*9b20*/  FFMA.FTZ R230, R231, UR4, -R168.reuse ;  /* 0x00000004e7e67c23 */ /* 0x100fe600080108a8 */
[----:B------:R-:W2:Y:S01]  /*9b30*/  MUFU.EX2 R144, R144 ;  /* 0x0000009000907308 */ /* 0x000ea20000000800 */
[----:B-1----:R-:W-:Y:S01]  /*9b40*/  F2FP.BF16.F32.PACK_AB R131, R148, R149 ;  /* 0x000000959483723e */ /* 0x002fe200000010ff */
[--C-:B------:R-:W-:Y:S01]  /*9b50*/  FFMA.FTZ R231, R222, UR4, -R175.reuse ;  /* 0x00000004dee77c23 */ /* 0x100fe200080108af */
[--C-:B------:R-:W-:Y:S01]  /*9b60*/  FFMA.FTZ R232, R232, UR4, -R175.reuse ;  /* 0x00000004e8e87c23 */ /* 0x100fe200080108af */
[--C-:B------:R-:W-:Y:S01]  /*9b70*/  FFMA.FTZ R229, R229, UR4, -R168.reuse ;  /* 0x00000004e5e57c23 */ /* 0x100fe200080108a8 */
[----:B------:R-:W-:Y:S01]  /*9b80*/  FFMA.FTZ R226, R226, UR4, -R175 ;  /* 0x00000004e2e27c23 */ /* 0x000fe200080108af */
[--C-:B------:R-:W-:Y:S01]  /*9b90*/  FFMA.FTZ R187, R187, UR4, -R168.reuse ;  /* 0x00000004bbbb7c23 */ /* 0x100fe200080108a8 */
[--C-:B------:R-:W-:Y:S03]  /*9ba0*/  FFMA.FTZ R222, R223, UR4, -R168.reuse ;  /* 0x00000004dfde7c23 */ /* 0x100fe600080108a8 */
[----:B------:R-:W-:Y:S01]  /*9bb0*/  MUFU.EX2 R157, R157 ;  /* 0x0000009d009d7308 */ /* 0x000fe20000000800 */
[-C--:B------:R-:W-:Y:S05]  /*9bc0*/  HMMA.16816.F32.BF16 R4, R128, R24.reuse, R4 ;  /* 0x000000188004723c */ /* 0x080fea0000041804 */
[----:B------:R-:W-:Y:S01]  /*9bd0*/  FFMA.FTZ R241, R218, UR4, -R227 ;  /* 0x00000004daf17c23 */ /* 0x000fe200080108e3 */
[--C-:B------:R-:W-:Y:S03]  /*9be0*/  FFMA.FTZ R223, R224, UR4, -R237.reuse ;  /* 0x00000004e0df7c23 */ /* 0x100fe600080108ed */
[----:B------:R-:W1:Y:S02]  /*9bf0*/  MUFU.EX2 R141, R141 ;  /* 0x0000008d008d7308 */ /* 0x000e640000000800 */
[----:B--2---:R-:W-:Y:S01]  /*9c00*/  F2FP.BF16.F32.PACK_AB R124, R144, R159 ;  /* 0x0000009f907c723e */ /* 0x004fe200000010ff */
[--C-:B------:R-:W-:Y:S01]  /*9c10*/  FFMA.FTZ R218, R233, UR4, -R237.reuse ;  /* 0x00000004e9da7c23 */ /* 0x100fe200080108ed */
[----:B------:R-:W-:Y:S01]  /*9c20*/  FFMA.FTZ R237, R228, UR4, -R237 ;  /* 0x00000004e4ed7c23 */ /* 0x000fe200080108ed */
[--C-:B------:R-:W-:Y:S01]  /*9c30*/  FFMA.FTZ R185, R185, UR4, -R227.reuse ;  /* 0x00000004b9b97c23 */ /* 0x100fe200080108e3 */
[----:B------:R-:W-:Y:S04]  /*9c40*/  FFMA.FTZ R227, R182, UR4, -R227 ;  /* 0x00000004b6e37c23 */ /* 0x000fe800080108e3 */
[----:B------:R-:W-:Y:S01]  /*9c50*/  MUFU.EX2 R143, R143 ;  /* 0x0000008f008f7308 */ /* 0x000fe20000000800 */
[--C-:B------:R-:W-:Y:S01]  /*9c60*/  FFMA.FTZ R224, R177, UR4, -R168.reuse ;  /* 0x00000004b1e07c23 */ /* 0x100fe200080108a8 */
[--C-:B------:R-:W-:Y:S01]  /*9c70*/  FFMA.FTZ R181, R181, UR4, -R175.reuse ;  /* 0x00000004b5b57c23 */ /* 0x100fe200080108af */
[--C-:B------:R-:W-:Y:S01]  /*9c80*/  FFMA.FTZ R180, R180, UR4, -R175.reuse ;  /* 0x00000004b4b47c23 */ /* 0x100fe200080108af */
[--C-:B------:R-:W-:Y:S01]  /*9c90*/  FFMA.FTZ R179, R179, UR4, -R168.reuse ;  /* 0x00000004b3b37c23 */ /* 0x100fe200080108a8 */
[--C-:B------:R-:W-:Y:S01]  /*9ca0*/  FFMA.FTZ R177, R178, UR4, -R175.reuse ;  /* 0x00000004b2b17c23 */ /* 0x100fe200080108af */
[--C-:B------:R-:W-:Y:S01]  /*9cb0*/  FFMA.FTZ R138, R138, UR4, -R168.reuse ;  /* 0x000000048a8a7c23 */ /* 0x100fe200080108a8 */
[----:B------:R-:W-:Y:S03]  /*9cc0*/  FFMA.FTZ R175, R176, UR4, -R175 ;  /* 0x00000004b0af7c23 */ /* 0x000fe600080108af */
[----:B------:R-:W2:Y:S01]  /*9cd0*/  MUFU.EX2 R142, R142 ;  /* 0x0000008e008e7308 */ /* 0x000ea20000000800 */
[----:B-1----:R-:W-:Y:S01]  /*9ce0*/  F2FP.BF16.F32.PACK_AB R125, R141, R157 ;  /* 0x0000009d8d7d723e */ /* 0x002fe200000010ff */
[----:B------:R-:W-:Y:S01]  /*9cf0*/  FFMA.FTZ R168, R137, UR4, -R168 ;  /* 0x0000000489a87c23 */ /* 0x000fe200080108a8 */
[----:B------:R-:W-:Y:S01]  /*9d00*/  FFMA.FTZ R163, R132, R219, R163 ;  /* 0x000000db84a37223 */ /* 0x000fe200000100a3 */
[----:B------:R-:W-:Y:S01]  /*9d10*/  FFMA.FTZ R160, R3, R214, R160 ;  /* 0x000000d603a07223 */ /* 0x000fe200000100a0 */
[----:B------:R-:W-:Y:S01]  /*9d20*/  MOV R3, R134 ;  /* 0x0000008600037202 */ /* 0x000fe20000000f00 */
[----:B------:R-:W-:Y:S01]  /*9d30*/  FFMA.FTZ R159, R2, R217, R159 ;  /* 0x000000d9029f7223 */ /* 0x000fe2000001009f */
[----:B------:R-:W-:Y:S03]  /*9d40*/  FFMA.FTZ R157, R0, R215, R157 ;  /* 0x000000d7009d7223 */ /* 0x000fe6000001009d */
[----:B------:R-:W-:Y:S01]  /*9d50*/  MUFU.EX2 R140, R140 ;  /* 0x0000008c008c7308 */ /* 0x000fe20000000800 */
[----:B------:R-:W-:Y:S01]  /*9d60*/  FADD.FTZ R163, R161, R163 ;  /* 0x000000a3a1a37221 */ /* 0x000fe20000010000 */
[----:B------:R-:W-:Y:S01]  /*9d70*/  FADD.FTZ R160, R150, R160 ;  /* 0x000000a096a07221 */ /* 0x000fe20000010000 */
[----:B------:R-:W-:Y:S01]  /*9d80*/  FADD.FTZ R144, R144, R159 ;  /* 0x0000009f90907221 */ /* 0x000fe20000010000 */
[----:B------:R-:W-:Y:S01]  /*9d90*/  FADD.FTZ R157, R141, R157 ;  /* 0x0000009d8d9d7221 */ /* 0x000fe20000010000 */
[----:B------:R-:W-:Y:S01]  /*9da0*/  FADD.FTZ R156, R156, R163 ;  /* 0x000000a39c9c7221 */ /* 0x000fe20000010000 */
[----:B------:R-:W-:Y:S04]  /*9db0*/  FADD.FTZ R149, R149, R160 ;  /* 0x000000a095957221 */ /* 0x000fe80000010000 */
[----:B------:R-:W1:Y:S01]  /*9dc0*/  MUFU.EX2 R139, R139 ;  /* 0x0000008b008b7308 */ /* 0x000e620000000800 */
[----:B--2---:R-:W-:Y:S01]  /*9dd0*/  F2FP.BF16.F32.PACK_AB R126, R142, R143 ;  /* 0x0000008f8e7e723e */ /* 0x004fe200000010ff */
[----:B------:R-:W-:Y:S01]  /*9de0*/  FADD.FTZ R143, R143, R144 ;  /* 0x000000908f8f7221 */ /* 0x000fe20000010000 */
[----:B------:R-:W-:Y:S01]  /*9df0*/  FADD.FTZ R155, R155, R156 ;  /* 0x0000009c9b9b7221 */ /* 0x000fe20000010000 */
[----:B------:R-:W-:Y:S02]  /*9e00*/  FADD.FTZ R148, R148, R149 ;  /* 0x0000009594947221 */ /* 0x000fe40000010000 */
[----:B------:R-:W-:Y:S01]  /*9e10*/  FADD.FTZ R143, R142, R143 ;  /* 0x0000008f8e8f7221 */ /* 0x000fe20000010000 */
[----:B------:R-:W-:Y:S03]  /*9e20*/  FADD.FTZ R154, R154, R155 ;  /* 0x0000009b9a9a7221 */ /* 0x000fe60000010000 */
[----:B------:R-:W-:Y:S01]  /*9e30*/  MUFU.EX2 R147, R147 ;  /* 0x0000009300937308 */ /* 0x000fe20000000800 */
[----:B------:R-:W-:Y:S09]  /*9e40*/  FADD.FTZ R153, R153, R154 ;  /* 0x0000009a99997221 */ /* 0x000ff20000010000 */
[----:B------:R-:W2:Y:S01]  /*9e50*/  MUFU.EX2 R146, R146 ;  /* 0x0000009200927308 */ /* 0x000ea20000000800 */
[C---:B-1----:R-:W-:Y:S01]  /*9e60*/  F2FP.BF16.F32.PACK_AB R127, R139.reuse, R140 ;  /* 0x0000008c8b7f723e */ /* 0x042fe200000010ff */
[----:B------:R-:W-:Y:S04]  /*9e70*/  FADD.FTZ R140, R140, R157 ;  /* 0x0000009d8c8c7221 */ /* 0x000fe80000010000 */
[----:B------:R-:W-:Y:S02]  /*9e80*/  FADD.FTZ R139, R139, R140 ;  /* 0x0000008c8b8b7221 */ /* 0x000fe40000010000 */
[C---:B------:R-:W-:Y:S02]  /*9e90*/  HMMA.16816.F32.BF16 R8, R124.reuse, R24, R8 ;  /* 0x000000187c08723c */ /* 0x040fe40000041808 */
[----:B------:R-:W1:Y:S04]  /*9ea0*/  MUFU.EX2 R152, R152 ;  /* 0x0000009800987308 */ /* 0x000e680000000800 */
[-C--:B------:R-:W-:Y:S06]  /*9eb0*/  HMMA.16816.F32.BF16 R12, R124, R26.reuse, R12 ;  /* 0x0000001a7c0c723c */ /* 0x080fec000004180c */
[----:B------:R-:W3:Y:S01]  /*9ec0*/  MUFU.EX2 R145, R145 ;  /* 0x0000009100917308 */ /* 0x000ee20000000800 */
[C---:B------:R-:W-:Y:S01]  /*9ed0*/  FMUL.FTZ R24, R2.reuse, R108 ;  /* 0x0000006c02187220 */ /* 0x040fe20000410000 */
[C---:B------:R-:W-:Y:S04]  /*9ee0*/  HMMA.16816.F32.BF16 R16, R128.reuse, R26, R16 ;  /* 0x0000001a8010723c */ /* 0x040fe80000041810 */
[----:B------:R-:W-:Y:S02]  /*9ef0*/  FMUL.FTZ R25, R2, R109 ;  /* 0x0000006d02197220 */ /* 0x000fe40000410000 */
[-C--:B------:R-:W-:Y:S02]  /*9f00*/  HMMA.16816.F32.BF16 R20, R128, R40.reuse, R20 ;  /* 0x000000288014723c */ /* 0x080fe40000041814 */
[----:B------:R-:W-:Y:S03]  /*9f10*/  MUFU.EX2 R162, R162 ;  /* 0x000000a200a27308 */ /* 0x000fe60000000800 */
[C---:B------:R-:W-:Y:S01]  /*9f20*/  FMUL.FTZ R26, R0.reuse, R110 ;  /* 0x0000006e001a7220 */ /* 0x040fe20000410000 */
[----:B------:R-:W-:Y:S01]  /*9f30*/  FMUL.FTZ R27, R0, R111 ;  /* 0x0000006f001b7220 */ /* 0x000fe20000410000 */
[----:B--2---:R-:W-:Y:S01]  /*9f40*/  F2FP.BF16.F32.PACK_AB R69, R146, R147 ;  /* 0x000000939245723e */ /* 0x004fe200000010ff */
[----:B------:R-:W2:Y:S04]  /*9f50*/  LDSM.16.MT88.4 R108, [R192+0x6000] ;  /* 0x00600000c06c783b */ /* 0x000ea80000004200 */
[----:B------:R-:W4:Y:S01]  /*9f60*/  MUFU.EX2 R165, R165 ;  /* 0x000000a500a57308 */ /* 0x000f220000000800 */
[----:B-1----:R-:W-:Y:S01]  /*9f70*/  F2FP.BF16.F32.PACK_AB R70, R151, R152 ;  /* 0x000000989746723e */ /* 0x002fe200000010ff */
[----:B------:R-:W-:Y:S01]  /*9f80*/  FADD.FTZ R147, R147, R148 ;  /* 0x0000009493937221 */ /* 0x000fe20000010000 */
[C---:B------:R-:W-:Y:S04]  /*9f90*/  HMMA.16816.F32.BF16 R24, R124.reuse, R40, R24 ;  /* 0x000000287c18723c */ /* 0x040fe80000041818 */
[----:B---3--:R-:W-:Y:S03]  /*9fa0*/  F2FP.BF16.F32.PACK_AB R71, R158, R145 ;  /* 0x000000919e47723e */ /* 0x008fe600000010ff */
[----:B------:R-:W-:Y:S01]  /*9fb0*/  MUFU.EX2 R164, R164 ;  /* 0x000000a400a47308 */ /* 0x000fe20000000800 */
[-C--:B------:R-:W-:Y:S03]  /*9fc0*/  HMMA.16816.F32.BF16 R28, R124, R42.reuse, R28 ;  /* 0x0000002a7c1c723c */ /* 0x080fe6000004181c */
[C---:B------:R-:W-:Y:S03]  /*9fd0*/  FMUL.FTZ R40, R2.reuse, R92 ;  /* 0x0000005c02287220 */ /* 0x040fe60000410000 */
[C---:B------:R-:W-:Y:S03]  /*9fe0*/  HMMA.16816.F32.BF16 R32, R128.reuse, R42, R32 ;  /* 0x0000002a8020723c */ /* 0x040fe60000041820 */
[----:B------:R-:W1:Y:S02]  /*9ff0*/  MUFU.EX2 R167, R167 ;  /* 0x000000a700a77308 */ /* 0x000e640000000800 */
[----:B------:R-:W-:Y:S01]  /*a000*/  FMUL.FTZ R41, R2, R93 ;  /* 0x0000005d02297220 */ /* 0x000fe20000410000 */
[-C--:B------:R-:W-:Y:S07]  /*a010*/  HMMA.16816.F32.BF16 R36, R128, R56.reuse, R36 ;  /* 0x000000388024723c */ /* 0x080fee0000041824 */
[----:B------:R-:W-:Y:S01]  /*a020*/  MUFU.EX2 R166, R166 ;  /* 0x000000a600a67308 */ /* 0x000fe20000000800 */
[C---:B------:R-:W-:Y:S03]  /*a030*/  FMUL.FTZ R42, R0.reuse, R94 ;  /* 0x0000005e002a7220 */ /* 0x040fe60000410000 */
[----:B------:R-:W-:Y:S01]  /*a040*/  FMUL.FTZ R43, R0, R95 ;  /* 0x0000005f002b7220 */ /* 0x000fe20000410000 */
[----:B----4-:R-:W-:Y:S01]  /*a050*/  F2FP.BF16.F32.PACK_AB R72, R165, R162 ;  /* 0x000000a2a548723e */ /* 0x010fe200000010ff */
[----:B------:R-:W3:Y:S04]  /*a060*/  LDSM.16.MT88.4 R92, [R195+0x6800] ;  /* 0x00680000c35c783b */ /* 0x000ee80000004200 */
[----:B------:R-:W4:Y:S01]  /*a070*/  MUFU.EX2 R169, R169 ;  /* 0x000000a900a97308 */ /* 0x000f220000000800 */
[----:B-1----:R-:W-:Y:S01]  /*a080*/  F2FP.BF16.F32.PACK_AB R73, R167, R164 ;  /* 0x000000a4a749723e */ /* 0x002fe200000010ff */
[C---:B------:R-:W-:Y:S04]  /*a090*/  HMMA.16816.F32.BF16 R40, R124.reuse, R56, R40 ;  /* 0x000000387c28723c */ /* 0x040fe80000041828 */
[----:B------:R-:W-:Y:S01]  /*a0a0*/  FADD.FTZ R162, R162, R143 ;  /* 0x0000008fa2a27221 */ /* 0x000fe20000010000 */
[----:B------:R-:W-:Y:S01]  /*a0b0*/  FADD.FTZ R164, R164, R139 ;  /* 0x0000008ba4a47221 */ /* 0x000fe20000010000 */
[-C--:B------:R-:W-:Y:S02]  /*a0c0*/  HMMA.16816.F32.BF16 R44, R124, R58.reuse, R44 ;  /* 0x0000003a7c2c723c */ /* 0x080fe4000004182c */
[----:B------:R-:W-:Y:S03]  /*a0d0*/  MUFU.EX2 R170, R170 ;  /* 0x000000aa00aa7308 */ /* 0x000fe60000000800 */
[C---:B------:R-:W-:Y:S01]  /*a0e0*/  FMUL.FTZ R56, R2.reuse, R76 ;  /* 0x0000004c02387220 */ /* 0x040fe20000410000 */
[C---:B------:R-:W-:Y:S06]  /*a0f0*/  HMMA.16816.F32.BF16 R48, R128.reuse, R58, R48 ;  /* 0x0000003a8030723c */ /* 0x040fec0000041830 */
[----:B------:R-:W1:Y:S01]  /*a100*/  MUFU.EX2 R171, R171 ;  /* 0x000000ab00ab7308 */ /* 0x000e620000000800 */
[----:B------:R-:W-:Y:S01]  /*a110*/  FMUL.FTZ R57, R2, R77 ;  /* 0x0000004d02397220 */ /* 0x000fe20000410000 */
[-C--:B--2---:R-:W-:Y:S03]  /*a120*/  HMMA.16816.F32.BF16 R52, R128, R108.reuse, R52 ;  /* 0x0000006c8034723c */ /* 0x084fe60000041834 */
[C---:B------:R-:W-:Y:S01]  /*a130*/  FMUL.FTZ R58, R0.reuse, R78 ;  /* 0x0000004e003a7220 */ /* 0x040fe20000410000 */
[----:B------:R-:W-:Y:S01]  /*a140*/  FMUL.FTZ R59, R0, R79 ;  /* 0x0000004f003b7220 */ /* 0x000fe20000410000 */
[----:B----4-:R-:W-:Y:S01]  /*a150*/  F2FP.BF16.F32.PACK_AB R74, R169, R166 ;  /* 0x000000a6a94a723e */ /* 0x010fe200000010ff */
[----:B------:R-:W2:Y:S02]  /*a160*/  LDSM.16.MT88.4 R76, [R194+0x6800] ;  /* 0x00680000c24c783b */ /* 0x000ea40000004200 */
[----:B------:R-:W-:Y:S03]  /*a170*/  MUFU.EX2 R172, R172 ;  /* 0x000000ac00ac7308 */ /* 0x000fe60000000800 */
[----:B------:R-:W-:Y:S01]  /*a180*/  FADD.FTZ R146, R146, R147 ;  /* 0x0000009392927221 */ /* 0x000fe20000010000 */
[----:B------:R-:W-:Y:S01]  /*a190*/  MOV R0, R133 ;  /* 0x0000008500007202 */ /* 0x000fe20000000f00 */
[C---:B------:R-:W-:Y:S04]  /*a1a0*/  HMMA.16816.F32.BF16 R56, R124.reuse, R108, R56 ;  /* 0x0000006c7c38723c */ /* 0x040fe80000041838 */
[----:B-1----:R-:W-:Y:S01]  /*a1b0*/  F2FP.BF16.F32.PACK_AB R75, R171, R170 ;  /* 0x000000aaab4b723e */ /* 0x002fe200000010ff */
[----:B------:R-:W1:Y:S01]  /*a1c0*/  MUFU.EX2 R173, R173 ;  /* 0x000000ad00ad7308 */ /* 0x000e620000000800 */
[-C--:B------:R-:W-:Y:S05]  /*a1d0*/  HMMA.16816.F32.BF16 R60, R124, R110.reuse, R60 ;  /* 0x0000006e7c3c723c */ /* 0x080fea000004183c */
[----:B------:R-:W-:Y:S01]  /*a1e0*/  MOV R2, R135 ;  /* 0x0000008700027202 */ /* 0x000fe20000000f00 */
[----:B------:R-:W-:Y:S03]  /*a1f0*/  HMMA.16816.F32.BF16 R64, R128, R110, R64 ;  /* 0x0000006e8040723c */ /* 0x000fe60000041840 */
[----:B------:R-:W-:Y:S02]  /*a200*/  MUFU.EX2 R174, R174 ;  /* 0x000000ae00ae7308 */ /* 0x000fe40000000800 */
[----:B------:R-:W-:Y:S01]  /*a210*/  FADD.FTZ R165, R165, R162 ;  /* 0x000000a2a5a57221 */ /* 0x000fe20000010000 */
[-C--:B---3--:R-:W-:Y:S07]  /*a220*/  HMMA.16816.F32.BF16 R4, R68, R92.reuse, R4 ;  /* 0x0000005c4404723c */ /* 0x088fee0000041804 */
[----:B------:R-:W3:Y:S01]  /*a230*/  MUFU.EX2 R183, R183 ;  /* 0x000000b700b77308 */ /* 0x000ee20000000800 */
[----:B------:R-:W-:Y:S01]  /*a240*/  FADD.FTZ R167, R167, R164 ;  /* 0x000000a4a7a77221 */ /* 0x000fe20000010000 */
[C---:B------:R-:W-:Y:S08]  /*a250*/  HMMA.16816.F32.BF16 R8, R72.reuse, R92, R8 ;  /* 0x0000005c4808723c */ /* 0x040ff00000041808 */
[----:B------:R-:W-:Y:S01]  /*a260*/  MUFU.EX2 R186, R186 ;  /* 0x000000ba00ba7308 */ /* 0x000fe20000000800 */
[-C--:B------:R-:W-:Y:S03]  /*a270*/  HMMA.16816.F32.BF16 R12, R72, R94.reuse, R12 ;  /* 0x0000005e480c723c */ /* 0x080fe6000004180c */
[----:B------:R-:W-:Y:S03]  /*a280*/  FADD.FTZ R152, R152, R153 ;  /* 0x0000009998987221 */ /* 0x000fe60000010000 */
[C---:B------:R-:W-:Y:S03]  /*a290*/  HMMA.16816.F32.BF16 R16, R68.reuse, R94, R16 ;  /* 0x0000005e4410723c */ /* 0x040fe60000041810 */
[----:B------:R-:W4:Y:S02]  /*a2a0*/  MUFU.EX2 R225, R225 ;  /* 0x000000e100e17308 */ /* 0x000f240000000800 */
[----:B------:R-:W-:Y:S01]  /*a2b0*/  FADD.FTZ R145, R145, R146 ;  /* 0x0000009291917221 */ /* 0x000fe20000010000 */
[-C--:B--2---:R-:W-:Y:S07]  /*a2c0*/  HMMA.16816.F32.BF16 R20, R68, R76.reuse, R20 ;  /* 0x0000004c4414723c */ /* 0x084fee0000041814 */
[----:B------:R-:W-:Y:S01]  /*a2d0*/  MUFU.EX2 R235, R235 ;  /* 0x000000eb00eb7308 */ /* 0x000fe20000000800 */
[----:B------:R-:W-:Y:S01]  /*a2e0*/  FADD.FTZ R166, R166, R165 ;  /* 0x000000a5a6a67221 */ /* 0x000fe20000010000 */
[C---:B------:R-:W-:Y:S08]  /*a2f0*/  HMMA.16816.F32.BF16 R24, R72.reuse, R76, R24 ;  /* 0x0000004c4818723c */ /* 0x040ff00000041818 */
[----:B------:R-:W2:Y:S01]  /*a300*/  MUFU.EX2 R234, R234 ;  /* 0x000000ea00ea7308 */ /* 0x000ea20000000800 */
[-C--:B------:R-:W-:Y:S03]  /*a310*/  HMMA.16816.F32.BF16 R28, R72, R78.reuse, R28 ;  /* 0x0000004e481c723c */ /* 0x080fe6000004181c */
[----:B------:R-:W-:Y:S03]  /*a320*/  FADD.FTZ R170, R170, R167 ;  /* 0x000000a7aaaa7221 */ /* 0x000fe60000010000 */
[C---:B------:R-:W-:Y:S01]  /*a330*/  HMMA.16816.F32.BF16 R32, R68.reuse, R78, R32 ;  /* 0x0000004e4420723c */ /* 0x040fe20000041820 */
[----:B------:R-:W5:Y:S02]  /*a340*/  LDSM.16.MT88.4 R76, [R195+0x7000] ;  /* 0x00700000c34c783b */ /* 0x000f640000004200 */
[----:B------:R-:W-:Y:S02]  /*a350*/  MUFU.EX2 R232, R232 ;  /* 0x000000e800e87308 */ /* 0x000fe40000000800 */
[----:B------:R-:W-:Y:S01]  /*a360*/  FADD.FTZ R151, R151, R152 ;  /* 0x0000009897977221 */ /* 0x000fe20000010000 */
[-C--:B------:R-:W-:Y:S07]  /*a370*/  HMMA.16816.F32.BF16 R36, R68, R80.reuse, R36 ;  /* 0x000000504424723c */ /* 0x080fee0000041824 */
[----:B------:R-:W2:Y:S01]  /*a380*/  MUFU.EX2 R239, R239 ;  /* 0x000000ef00ef7308 */ /* 0x000ea20000000800 */
[----:B------:R-:W-:Y:S01]  /*a390*/  FADD.FTZ R145, R158, R145 ;  /* 0x000000919e917221 */ /* 0x000fe20000010000 */
[C---:B------:R-:W-:Y:S04]  /*a3a0*/  HMMA.16816.F32.BF16 R40, R72.reuse, R80, R40 ;  /* 0x000000504828723c */ /* 0x040fe80000041828 */
[----:B------:R-:W-:Y:S02]  /*a3b0*/  FADD.FTZ R169, R169, R166 ;  /* 0x000000a6a9a97221 */ /* 0x000fe40000010000 */
[-C--:B------:R-:W-:Y:S02]  /*a3c0*/  HMMA.16816.F32.BF16 R44, R72, R82.reuse, R44 ;  /* 0x00000052482c723c */ /* 0x080fe4000004182c */
[----:B------:R-:W-:Y:S03]  /*a3d0*/  MUFU.EX2 R229, R229 ;  /* 0x000000e500e57308 */ /* 0x000fe60000000800 */
[----:B------:R-:W-:Y:S01]  /*a3e0*/  FADD.FTZ R170, R171, R170 ;  /* 0x000000aaabaa7221 */ /* 0x000fe20000010000 */
[C---:B------:R-:W-:Y:S01]  /*a3f0*/  HMMA.16816.F32.BF16 R48, R68.reuse, R82, R48 ;  /* 0x000000524430723c */ /* 0x040fe20000041830 */
[----:B------:R-:W5:Y:S05]  /*a400*/  LDSM.16.MT88.4 R80, [R194+0x7000] ;  /* 0x00700000c250783b */ /* 0x000f6a0000004200 */
[----:B------:R-:W2:Y:S01]  /*a410*/  MUFU.EX2 R230, R230 ;  /* 0x000000e600e67308 */ /* 0x000ea20000000800 */
[----:B------:R-:W-:Y:S01]  /*a420*/  MOV R139, R136 ;  /* 0x00000088008b7202 */ /* 0x000fe20000000f00 */
[-C--:B------:R-:W-:Y:S08]  /*a430*/  HMMA.16816.F32.BF16 R52, R68, R84.reuse, R52 ;  /* 0x000000544434723c */ /* 0x080ff00000041834 */
[----:B------:R-:W-:Y:S01]  /*a440*/  MUFU.EX2 R226, R226 ;  /* 0x000000e200e27308 */ /* 0x000fe20000000800 */
[C---:B------:R-:W-:Y:S06]  /*a450*/  HMMA.16816.F32.BF16 R56, R72.reuse, R84, R56 ;  /* 0x000000544838723c */ /* 0x040fec0000041838 */
[-C--:B------:R-:W-:Y:S03]  /*a460*/  HMMA.16816.F32.BF16 R60, R72, R86.reuse, R60 ;  /* 0x00000056483c723c */ /* 0x080fe6000004183c */
[----:B------:R-:W5:Y:S03]  /*a470*/  MUFU.EX2 R231, R231 ;  /* 0x000000e700e77308 */ /* 0x000f660000000800 */
[----:B------:R-:W-:Y:S01]  /*a480*/  HMMA.16816.F32.BF16 R64, R68, R86, R64 ;  /* 0x000000564440723c */ /* 0x000fe20000041840 */
[----:B------:R-:W5:Y:S06]  /*a490*/  LDSM.16.MT88.4 R84, [R193+0x7000] ;  /* 0x00700000c154783b */ /* 0x000f6c0000004200 */
[----:B------:R-:W-:Y:S01]  /*a4a0*/  MUFU.EX2 R187, R187 ;  /* 0x000000bb00bb7308 */ /* 0x000fe20000000800 */
[----:B-1----:R-:W-:Y:S03]  /*a4b0*/  F2FP.BF16.F32.PACK_AB R72, R173, R172 ;  /* 0x000000acad48723e */ /* 0x002fe600000010ff */
[----:B------:R-:W-:Y:S01]  /*a4c0*/  FADD.FTZ R172, R172, R151 ;  /* 0x00000097acac7221 */ /* 0x000fe20000010000 */
[----:B---3--:R-:W-:Y:S01]  /*a4d0*/  F2FP.BF16.F32.PACK_AB R73, R183, R174 ;  /* 0x000000aeb749723e */ /* 0x008fe200000010ff */
[----:B------:R-:W-:Y:S04]  /*a4e0*/  FADD.FTZ R174, R174, R145 ;  /* 0x00000091aeae7221 */ /* 0x000fe80000010000 */
[----:B------:R-:W1:Y:S01]  /*a4f0*/  MUFU.EX2 R222, R222 ;  /* 0x000000de00de7308 */ /* 0x000e620000000800 */
[----:B----4-:R-:W-:Y:S01]  /*a500*/  F2FP.BF16.F32.PACK_AB R74, R225, R186 ;  /* 0x000000bae14a723e */ /* 0x010fe200000010ff */
[----:B------:R-:W-:Y:S01]  /*a510*/  FADD.FTZ R173, R173, R172 ;  /* 0x000000acadad7221 */ /* 0x000fe20000010000 */
[----:B--2---:R-:W-:Y:S01]  /*a520*/  F2FP.BF16.F32.PACK_AB R75, R234, R235 ;  /* 0x000000ebea4b723e */ /* 0x004fe200000010ff */
[----:B------:R-:W-:Y:S01]  /*a530*/  FADD.FTZ R174, R183, R174 ;  /* 0x000000aeb7ae7221 */ /* 0x000fe20000010000 */
[----:B------:R-:W-:Y:S01]  /*a540*/  F2FP.BF16.F32.PACK_AB R68, R239, R232 ;  /* 0x000000e8ef44723e */ /* 0x000fe200000010ff */
[----:B------:R-:W-:Y:S01]  /*a550*/  FADD.FTZ R232, R232, R169 ;  /* 0x000000a9e8e87221 */ /* 0x000fe20000010000 */
[----:B------:R-:W-:Y:S03]  /*a560*/  F2FP.BF16.F32.PACK_AB R69, R230, R229 ;  /* 0x000000e5e645723e */ /* 0x000fe600000010ff */
[----:B------:R-:W-:Y:S01]  /*a570*/  MUFU.EX2 R223, R223 ;  /* 0x000000df00df7308 */ /* 0x000fe20000000800 */
[----:B-----5:R-:W-:Y:S01]  /*a580*/  F2FP.BF16.F32.PACK_AB R70, R231, R226 ;  /* 0x000000e2e746723e */ /* 0x020fe200000010ff */
[-C--:B------:R-:W-:Y:S05]  /*a590*/  HMMA.16816.F32.BF16 R4, R72, R76.reuse, R4 ;  /* 0x0000004c4804723c */ /* 0x080fea0000041804 */
[----:B------:R-:W-:Y:S03]  /*a5a0*/  FADD.FTZ R229, R229, R170 ;  /* 0x000000aae5e57221 */ /* 0x000fe60000010000 */
[----:B------:R-:W2:Y:S03]  /*a5b0*/  MUFU.EX2 R216, R216 ;  /* 0x000000d800d87308 */ /* 0x000ea60000000800 */
[----:B-1----:R-:W-:Y:S01]  /*a5c0*/  F2FP.BF16.F32.PACK_AB R71, R222, R187 ;  /* 0x000000bbde47723e */ /* 0x002fe200000010ff */
[----:B------:R-:W-:Y:S01]  /*a5d0*/  FADD.FTZ R239, R239, R232 ;  /* 0x000000e8efef7221 */ /* 0x000fe20000010000 */
[----:B------:R-:W-:Y:S01]  /*a5e0*/  FADD.FTZ R230, R230, R229 ;  /* 0x000000e5e6e67221 */ /* 0x000fe20000010000 */
[----:B------:R-:W-:Y:S01]  /*a5f0*/  FADD.FTZ R186, R186, R173 ;  /* 0x000000adbaba7221 */ /* 0x000fe20000010000 */
[----:B------:R-:W-:Y:S03]  /*a600*/  FADD.FTZ R235, R235, R174 ;  /* 0x000000aeebeb7221 */ /* 0x000fe60000010000 */
[C---:B------:R-:W-:Y:S01]  /*a610*/  HMMA.16816.F32.BF16 R8, R68.reuse, R76, R8 ;  /* 0x0000004c4408723c */ /* 0x040fe20000041808 */
[----:B------:R-:W-:Y:S03]  /*a620*/  MUFU.EX2 R184, R184 ;  /* 0x000000b800b87308 */ /* 0x000fe60000000800 */
[----:B------:R-:W-:Y:S01]  /*a630*/  FADD.FTZ R226, R226, R239 ;  /* 0x000000efe2e27221 */ /* 0x000fe20000010000 */
[----:B------:R-:W-:Y:S01]  /*a640*/  FADD.FTZ R187, R187, R230 ;  /* 0x000000e6bbbb7221 */ /* 0x000fe20000010000 */
[-C--:B------:R-:W-:Y:S05]  /*a650*/  HMMA.16816.F32.BF16 R12, R68, R78.reuse, R12 ;  /* 0x0000004e440c723c */ /* 0x080fea000004180c */
[----:B------:R-:W1:Y:S01]  /*a660*/  MUFU.EX2 R241, R241 ;  /* 0x000000f100f17308 */ /* 0x000e620000000800 */
[----:B------:R-:W-:Y:S01]  /*a670*/  FADD.FTZ R186, R225, R186 ;  /* 0x000000bae1ba7221 */ /* 0x000fe20000010000 */
[C---:B------:R-:W-:Y:S01]  /*a680*/  HMMA.16816.F32.BF16 R16, R72.reuse, R78, R16 ;  /* 0x0000004e4810723c */ /* 0x040fe20000041810 */
[----:B------:R-:W3:Y:S07]  /*a690*/  LDSM.16.MT88.4 R76, [R192+0x7000] ;  /* 0x00700000c04c783b */ /* 0x000eee0000004200 */
[----:B------:R-:W-:Y:S01]  /*a6a0*/  MUFU.EX2 R218, R218 ;  /* 0x000000da00da7308 */ /* 0x000fe20000000800 */
[-C--:B------:R-:W-:Y:S03]  /*a6b0*/  HMMA.16816.F32.BF16 R20, R72, R80.reuse, R20 ;  /* 0x000000504814723c */ /* 0x080fe60000041814 */
[----:B------:R-:W-:Y:S03]  /*a6c0*/  FADD.FTZ R235, R234, R235 ;  /* 0x000000ebeaeb7221 */ /* 0x000fe60000010000 */
[C---:B------:R-:W-:Y:S03]  /*a6d0*/  HMMA.16816.F32.BF16 R24, R68.reuse, R80, R24 ;  /* 0x000000504418723c */ /* 0x040fe60000041818 */
[----:B------:R-:W4:Y:S02]  /*a6e0*/  MUFU.EX2 R237, R237 ;  /* 0x000000ed00ed7308 */ /* 0x000f240000000800 */
[----:B------:R-:W-:Y:S01]  /*a6f0*/  FADD.FTZ R226, R231, R226 ;  /* 0x000000e2e7e27221 */ /* 0x000fe20000010000 */
[-C--:B------:R-:W-:Y:S07]  /*a700*/  HMMA.16816.F32.BF16 R28, R68, R82.reuse, R28 ;  /* 0x00000052441c723c */ /* 0x080fee000004181c */
[----:B------:R-:W-:Y:S01]  /*a710*/  MUFU.EX2 R185, R185 ;  /* 0x000000b900b97308 */ /* 0x000fe20000000800 */
[----:B------:R-:W-:Y:S01]  /*a720*/  FADD.FTZ R222, R222, R187 ;  /* 0x000000bbdede7221 */ /* 0x000fe20000010000 */
[C---:B------:R-:W-:Y:S08]  /*a730*/  HMMA.16816.F32.BF16 R32, R72.reuse, R82, R32 ;  /* 0x000000524820723c */ /* 0x040ff00000041820 */
[----:B------:R-:W5:Y:S01]  /*a740*/  MUFU.EX2 R182, R227 ;  /* 0x000000e300b67308 */ /* 0x000f620000000800 */
[-C--:B------:R-:W-:Y:S06]  /*a750*/  HMMA.16816.F32.BF16 R36, R72, R84.reuse, R36 ;  /* 0x000000544824723c */ /* 0x080fec0000041824 */
[C---:B------:R-:W-:Y:S03]  /*a760*/  HMMA.16816.F32.BF16 R40, R68.reuse, R84, R40 ;  /* 0x000000544428723c */ /* 0x040fe60000041828 */
[----:B------:R-:W-:Y:S03]  /*a770*/  MUFU.EX2 R181, R181 ;  /* 0x000000b500b57308 */ /* 0x000fe60000000800 */
[-C--:B------:R-:W-:Y:S07]  /*a780*/  HMMA.16816.F32.BF16 R44, R68, R86.reuse, R44 ;  /* 0x00000056442c723c */ /* 0x080fee000004182c */
[----:B------:R-:W5:Y:S01]  /*a790*/  MUFU.EX2 R180, R180 ;  /* 0x000000b400b47308 */ /* 0x000f620000000800 */
[C---:B------:R-:W-:Y:S01]  /*a7a0*/  HMMA.16816.F32.BF16 R48, R72.reuse, R86, R48 ;  /* 0x000000564830723c */ /* 0x040fe20000041830 */
[----:B------:R-:W5:Y:S08]  /*a7b0*/  LDSM.16.MT88.4 R84, [R193+0x7800] ;  /* 0x00780000c154783b */ /* 0x000f700000004200 */
[----:B------:R-:W-:Y:S01]  /*a7c0*/  MUFU.EX2 R179, R179 ;  /* 0x000000b300b37308 */ /* 0x000fe20000000800 */
[-C--:B---3--:R-:W-:Y:S06]  /*a7d0*/  HMMA.16816.F32.BF16 R52, R72, R76.reuse, R52 ;  /* 0x0000004c4834723c */ /* 0x088fec0000041834 */
[C---:B------:R-:W-:Y:S03]  /*a7e0*/  HMMA.16816.F32.BF16 R56, R68.reuse, R76, R56 ;  /* 0x0000004c4438723c */ /* 0x040fe60000041838 */
[----:B------:R-:W3:Y:S03]  /*a7f0*/  MUFU.EX2 R224, R224 ;  /* 0x000000e000e07308 */ /* 0x000ee60000000800 */
[-C--:B------:R-:W-:Y:S07]  /*a800*/  HMMA.16816.F32.BF16 R60, R68, R78.reuse, R60 ;  /* 0x0000004e443c723c */ /* 0x080fee000004183c */
[----:B------:R-:W-:Y:S01]  /*a810*/  MUFU.EX2 R177, R177 ;  /* 0x000000b100b17308 */ /* 0x000fe20000000800 */
[----:B------:R-:W-:Y:S09]  /*a820*/  HMMA.16816.F32.BF16 R64, R72, R78, R64 ;  /* 0x0000004e4840723c */ /* 0x000ff20000041840 */
[----:B------:R-:W3:Y:S02]  /*a830*/  MUFU.EX2 R176, R175 ;  /* 0x000000af00b07308 */ /* 0x000ee40000000800 */
[----:B--2---:R-:W-:Y:S01]  /*a840*/  F2FP.BF16.F32.PACK_AB R68, R216, R223 ;  /* 0x000000dfd844723e */ /* 0x004fe200000010ff */
[----:B------:R-:W-:Y:S01]  /*a850*/  FADD.FTZ R223, R223, R186 ;  /* 0x000000badfdf7221 */ /* 0x000fe20000010000 */
[----:B-1----:R-:W-:Y:S02]  /*a860*/  F2FP.BF16.F32.PACK_AB R69, R241, R184 ;  /* 0x000000b8f145723e */ /* 0x002fe400000010ff */
[----:B----4-:R-:W-:Y:S01]  /*a870*/  F2FP.BF16.F32.PACK_AB R70, R237, R218 ;  /* 0x000000daed46723e */ /* 0x010fe200000010ff */
[----:B------:R-:W-:Y:S03]  /*a880*/  FADD.FTZ R184, R184, R235 ;  /* 0x000000ebb8b87221 */ /* 0x000fe60000010000 */
[----:B------:R-:W-:Y:S01]  /*a890*/  MUFU.EX2 R138, R138 ;  /* 0x0000008a008a7308 */ /* 0x000fe20000000800 */
[----:B-----5:R-:W-:Y:S01]  /*a8a0*/  F2FP.BF16.F32.PACK_AB R71, R182, R185 ;  /* 0x000000b9b647723e */ /* 0x020fe200000010ff */
[----:B------:R-:W-:Y:S01]  /*a8b0*/  FADD.FTZ R223, R216, R223 ;  /* 0x000000dfd8df7221 */ /* 0x000fe20000010000 */
[----:B------:R-:W-:Y:S01]  /*a8c0*/  F2FP.BF16.F32.PACK_AB R72, R180, R181 ;  /* 0x000000b5b448723e */ /* 0x000fe200000010ff */
[----:B------:R-:W-:Y:S01]  /*a8d0*/  FADD.FTZ R181, R181, R226 ;  /* 0x000000e2b5b57221 */ /* 0x000fe20000010000 */
[----:B---3--:R-:W-:Y:S01]  /*a8e0*/  F2FP.BF16.F32.PACK_AB R73, R224, R179 ;  /* 0x000000b3e049723e */ /* 0x008fe200000010ff */
[----:B------:R-:W-:Y:S01]  /*a8f0*/  FADD.FTZ R179, R179, R222 ;  /* 0x000000deb3b37221 */ /* 0x000fe20000010000 */
[----:B------:R-:W-:Y:S01]  /*a900*/  FADD.FTZ R184, R241, R184 ;  /* 0x000000b8f1b87221 */ /* 0x000fe20000010000 */
[-C--:B------:R-:W-:Y:S02]  /*a910*/  HMMA.16816.F32.BF16 R128, R68, R116.reuse, R4 ;  /* 0x000000744480723c */ /* 0x080fe40000041804 */
[----:B------:R-:W1:Y:S01]  /*a920*/  MUFU.EX2 R137, R168 ;  /* 0x000000a800897308 */ /* 0x000e620000000800 */
[----:B------:R-:W2:Y:S02]  /*a930*/  LDSM.16.MT88.4 R4, [R192+0x7800] ;  /* 0x00780000c004783b */ /* 0x000ea40000004200 */
[----:B------:R-:W-:Y:S01]  /*a940*/  F2FP.BF16.F32.PACK_AB R74, R176, R177 ;  /* 0x000000b1b04a723e */ /* 0x000fe200000010ff */
[----:B------:R-:W-:Y:S01]  /*a950*/  FADD.FTZ R180, R180, R181 ;  /* 0x000000b5b4b47221 */ /* 0x000fe20000010000 */
[----:B------:R-:W-:Y:S01]  /*a960*/  FADD.FTZ R179, R224, R179 ;  /* 0x000000b3e0b37221 */ /* 0x000fe20000010000 */
[----:B------:R-:W-:Y:S03]  /*a970*/  FADD.FTZ R218, R218, R223 ;  /* 0x000000dfdada7221 */ /* 0x000fe60000010000 */
[----:B------:R-:W-:Y:S01]  /*a980*/  FADD.FTZ R185, R185, R184 ;  /* 0x000000b8b9b97221 */ /* 0x000fe20000010000 */
[----:B------:R-:W-:Y:S01]  /*a990*/  FADD.FTZ R177, R177, R180 ;  /* 0x000000b4b1b17221 */ /* 0x000fe20000010000 */
[----:B------:R-:W-:Y:S02]  /*a9a0*/  FADD.FTZ R219, R237, R218 ;  /* 0x000000daeddb7221 */ /* 0x000fe40000010000 */
[----:B------:R-:W-:Y:S01]  /*a9b0*/  FADD.FTZ R214, R182, R185 ;  /* 0x000000b9b6d67221 */ /* 0x000fe20000010000 */
[----:B------:R-:W-:Y:S01]  /*a9c0*/  FADD.FTZ R217, R176, R177 ;  /* 0x000000b1b0d97221 */ /* 0x000fe20000010000 */
[C---:B-1----:R-:W-:Y:S01]  /*a9d0*/  F2FP.BF16.F32.PACK_AB R75, R137.reuse, R138 ;  /* 0x0000008a894b723e */ /* 0x042fe200000010ff */
[----:B------:R-:W-:Y:S04]  /*a9e0*/  FADD.FTZ R138, R138, R179 ;  /* 0x000000b38a8a7221 */ /* 0x000fe80000010000 */
[----:B------:R-:W-:Y:S02]  /*a9f0*/  FADD.FTZ R215, R137, R138 ;  /* 0x0000008a89d77221 */ /* 0x000fe40000010000 */
        /* <DEDUP_REMOVED lines=18> */
.L_x_759:
[----:B------:R-:W1:Y:S01]  /*ab20*/  SHFL.BFLY PT, R0, R219, 0x2, 0x1f ;  /* 0x0c401f00db007f89 */ /* 0x000e6200000e0000 */
[----:B------:R-:W2:Y:S01]  /*ab30*/  S2UR UR4, SR_CgaCtaId ;  /* 0x00000000000479c3 */ /* 0x000ea20000008800 */
[----:B------:R-:W-:Y:S01]  /*ab40*/  MOV R9, 0x3f800000 ;  /* 0x3f80000000097802 */ /* 0x000fe20000000f00 */
[----:B------:R-:W-:Y:S01]  /*ab50*/  UMOV UR5, 0x400 ;  /* 0x0000040000057882 */ /* 0x000fe20000000000 */
[----:B------:R-:W3:Y:S01]  /*ab60*/  SHFL.BFLY PT, R5, R214, 0x2, 0x1f ;  /* 0x0c401f00d6057f89 */ /* 0x000ee200000e0000 */
[----:B------:R-:W-:Y:S01]  /*ab70*/  UMOV UR14, URZ ;  /* 0x0000003f000e7c82 */ /* 0x000fe20008000000 */
[----:B------:R-:W-:Y:S01]  /*ab80*/  UMOV UR15, URZ ;  /* 0x0000003f000f7c82 */ /* 0x000fe20008000000 */
[----:B------:R-:W-:Y:S01]  /*ab90*/  BSSY B0, `(.L_x_763) ;  /* 0x0000121000007945 */ /* 0x000fe20003800000 */
[----:B------:R-:W4:Y:S01]  /*aba0*/  SHFL.BFLY PT, R2, R217, 0x2, 0x1f ;  /* 0x0c401f00d9027f89 */ /* 0x000f2200000e0000 */
[----:B------:R-:W5:Y:S01]  /*abb0*/  S2UR UR11, SR_CTAID.Y ;  /* 0x00000000000b79c3 */ /* 0x000f620000002600 */
[----:B------:R-:W-:-:S02]  /*abc0*/  MOV R16, 0x7f800000 ;  /* 0x7f80000000107802 */ /* 0x000fc40000000f00 */
[----:B------:R-:W5:Y:S01]  /*abd0*/  SHFL.BFLY PT, R8, R215, 0x2, 0x1f ;  /* 0x0c401f00d7087f89 */ /* 0x000f6200000e0000 */
[----:B------:R-:W-:-:S04]  /*abe0*/  MOV R14, 0x7f800000 ;  /* 0x7f800000000e7802 */ /* 0x000fc80000000f00 */
[----:B------:R-:W5:Y:S01]  /*abf0*/  S2UR UR10, SR_CTAID.X ;  /* 0x00000000000a79c3 */ /* 0x000f620000002500 */
[----:B-1----:R-:W-:Y:S01]  /*ac00*/  FADD.FTZ R3, R0, R219 ;  /* 0x000000db00037221 */ /* 0x002fe20000010000 */
[----:B--2---:R-:W-:Y:S01]  /*ac10*/  ULEA UR4, UR4, UR5, 0x18 ;  /* 0x0000000504047291 */ /* 0x004fe2000f8ec03f */
[----:B------:R-:W1:Y:S01]  /*ac20*/  S2R R0, SR_TID.X ;  /* 0x0000000000007919 */ /* 0x000e620000002100 */
[----:B---3--:R-:W-:Y:S01]  /*ac30*/  FADD.FTZ R4, R5, R214 ;  /* 0x000000d605047221 */ /* 0x008fe20000010000 */
[----:B------:R-:W-:Y:S01]  /*ac40*/  ULDC.U8 UR5, c[0x0][0x3d8] ;  /* 0x0000f60000057ab9 */ /* 0x000fe20000000000 */
[----:B------:R-:W2:Y:S01]  /*ac50*/  SHFL.BFLY PT, R6, R3, 0x1, 0x1f ;  /* 0x0c201f0003067f89 */ /* 0x000ea200000e0000 */
[----:B------:R-:W-:Y:S01]  /*ac60*/  UISETP.NE.AND UP1, UPT, UR5, URZ, UPT ;  /* 0x0000003f0500728c */ /* 0x000fe2000bf25270 */
[----:B----4-:R-:W-:Y:S02]  /*ac70*/  FADD.FTZ R2, R2, R217 ;  /* 0x000000d902027221 */ /* 0x010fe40000010000 */
[----:B------:R-:W3:Y:S01]  /*ac80*/  SHFL.BFLY PT, R5, R4, 0x1, 0x1f ;  /* 0x0c201f0004057f89 */ /* 0x000ee200000e0000 */
[----:B-----5:R-:W-:-:S03]  /*ac90*/  FADD.FTZ R11, R8, R215 ;  /* 0x000000d7080b7221 */ /* 0x020fc60000010000 */
[----:B------:R-:W4:Y:S04]  /*aca0*/  SHFL.BFLY PT, R13, R2, 0x1, 0x1f ;  /* 0x0c201f00020d7f89 */ /* 0x000f2800000e0000 */
[----:B------:R-:W5:Y:S01]  /*acb0*/  SHFL.BFLY PT, R10, R11, 0x1, 0x1f ;  /* 0x0c201f000b0a7f89 */ /* 0x000f6200000e0000 */
[----:B--2---:R-:W-:Y:S01]  /*acc0*/  FADD.FTZ R6, R3, R6 ;  /* 0x0000000603067221 */ /* 0x004fe20000010000 */
[----:B-1----:R-:W-:Y:S01]  /*acd0*/  SHF.R.S32.HI R3, RZ, 0x1f, R0 ;  /* 0x0000001fff037819 */ /* 0x002fe20000011400 */
[----:B---3--:R-:W-:-:S03]  /*ace0*/  FADD.FTZ R5, R4, R5 ;  /* 0x0000000504057221 */ /* 0x008fc60000010000 */
[----:B------:R-:W-:Y:S02]  /*acf0*/  FSETP.NE.FTZ.AND P5, PT, R6, RZ, PT ;  /* 0x000000ff0600720b */ /* 0x000fe40003fb5000 */
[CC--:B------:R-:W-:Y:S01]  /*ad00*/  LEA.HI R4, R3.reuse, R0.reuse, RZ, 0x5 ;  /* 0x0000000003047211 */ /* 0x0c0fe200078f28ff */
[----:B----4-:R-:W-:Y:S01]  /*ad10*/  FADD.FTZ R13, R2, R13 ;  /* 0x0000000d020d7221 */ /* 0x010fe20000010000 */
[----:B------:R-:W-:Y:S02]  /*ad20*/  LEA.HI R8, R3, R0, RZ, 0x2 ;  /* 0x0000000003087211 */ /* 0x000fe400078f10ff */
[----:B------:R-:W-:Y:S01]  /*ad30*/  FSETP.NE.FTZ.AND P4, PT, R5, RZ, PT ;  /* 0x000000ff0500720b */ /* 0x000fe20003f95000 */
[----:B-----5:R-:W-:Y:S01]  /*ad40*/  FADD.FTZ R10, R11, R10 ;  /* 0x0000000a0b0a7221 */ /* 0x020fe20000010000 */
[----:B------:R-:W-:Y:S02]  /*ad50*/  LOP3.LUT R3, R4, 0xffffffe0, RZ, 0xc0, !PT ;  /* 0xffffffe004037812 */ /* 0x000fe400078ec0ff */
[----:B------:R-:W-:-:S02]  /*ad60*/  LOP3.LUT R7, R8, 0x3ffffffc, RZ, 0xc0, !PT ;  /* 0x3ffffffc08077812 */ /* 0x000fc400078ec0ff */
[-C--:B------:R-:W-:Y:S01]  /*ad70*/  IADD3 R3, -R3, R0.reuse, RZ ;  /* 0x0000000003037210 */ /* 0x080fe20007ffe1ff */
[----:B------:R-:W1:Y:S01]  /*ad80*/  @P5 MUFU.RCP R9, R6 ;  /* 0x0000000600095308 */ /* 0x000e620000001000 */
[----:B------:R-:W-:Y:S02]  /*ad90*/  IADD3 R7, -R7, R0, RZ ;  /* 0x0000000007077210 */ /* 0x000fe40007ffe1ff */
[----:B------:R-:W-:Y:S02]  /*ada0*/  MOV R0, 0x3f800000 ;  /* 0x3f80000000007802 */ /* 0x000fe40000000f00 */
[----:B------:R-:W-:Y:S01]  /*adb0*/  FSETP.NE.FTZ.AND P3, PT, R13, RZ, PT ;  /* 0x000000ff0d00720b */ /* 0x000fe20003f75000 */
[----:B------:R-:W2:Y:S01]  /*adc0*/  @P4 LDC R12, c[0x0][0x2e8] ;  /* 0x0000ba00ff0c4b82 */ /* 0x000ea20000000800 */
[----:B------:R-:W-:Y:S01]  /*add0*/  MOV R2, 0x3f800000 ;  /* 0x3f80000000027802 */ /* 0x000fe20000000f00 */
[----:B------:R-:W-:Y:S01]  /*ade0*/  @P5 MUFU.LG2 R6, R6 ;  /* 0x0000000600065308 */ /* 0x000fe20000000c00 */
[----:B------:R-:W-:-:S02]  /*adf0*/  SHF.R.S32.HI R11, RZ, 0x1f, R8 ;  /* 0x0000001fff0b7819 */ /* 0x000fc40000011408 */
[----:B------:R-:W-:Y:S02]  /*ae00*/  FSETP.NE.FTZ.AND P0, PT, R10, RZ, PT ;  /* 0x000000ff0a00720b */ /* 0x000fe40003f15000 */
[----:B------:R-:W-:Y:S02]  /*ae10*/  LOP3.LUT P6, RZ, R3, 0x3, RZ, 0xc0, !PT ;  /* 0x0000000303ff7812 */ /* 0x000fe400078cc0ff */
[----:B------:R-:W-:Y:S01]  /*ae20*/  MOV R3, 0x3f800000 ;  /* 0x3f80000000037802 */ /* 0x000fe20000000f00 */
[----:B------:R-:W3:Y:S01]  /*ae30*/  @P4 MUFU.RCP R0, R5 ;  /* 0x0000000500004308 */ /* 0x000ee20000001000 */
[----:B------:R-:W-:Y:S01]  /*ae40*/  SHF.R.S32.HI R4, RZ, 0x5, R4 ;  /* 0x00000005ff047819 */ /* 0x000fe20000011404 */
[C---:B-1----:R-:W-:Y:S01]  /*ae50*/  FMUL.FTZ R128, R9.reuse, R128 ;  /* 0x0000008009807220 */ /* 0x042fe20000410000 */
[C---:B------:R-:W-:Y:S01]  /*ae60*/  FMUL.FTZ R129, R9.reuse, R129 ;  /* 0x0000008109817220 */ /* 0x040fe20000410000 */
[C---:B------:R-:W-:Y:S01]  /*ae70*/  FMUL.FTZ R116, R9.reuse, R116 ;  /* 0x0000007409747220 */ /* 0x040fe20000410000 */
[----:B------:R-:W-:Y:S01]  /*ae80*/  LEA R7, R4, R7, 0x9 ;  /* 0x0000000704077211 */ /* 0x000fe200078e48ff */
[C---:B------:R-:W-:Y:S01]  /*ae90*/  FMUL.FTZ R117, R9.reuse, R117 ;  /* 0x0000007509757220 */ /* 0x040fe20000410000 */
[C---:B------:R-:W-:Y:S01]  /*aea0*/  FMUL.FTZ R112, R9.reuse, R112 ;  /* 0x0000007009707220 */ /* 0x040fe20000410000 */
[----:B------:R-:W1:Y:S01]  /*aeb0*/  @P3 MUFU.RCP R2, R13 ;  /* 0x0000000d00023308 */ /* 0x000e620000001000 */
[C---:B------:R-:W-:Y:S01]  /*aec0*/  FMUL.FTZ R113, R9.reuse, R113 ;  /* 0x0000007109717220 */ /* 0x040fe20000410000 */
[C---:B------:R-:W-:Y:S01]  /*aed0*/  FMUL.FTZ R100, R9.reuse, R100 ;  /* 0x0000006409647220 */ /* 0x040fe20000410000 */
[----:B------:R-:W-:Y:S01]  /*aee0*/  FMUL.FTZ R101, R9, R101 ;  /* 0x0000006509657220 */ /* 0x000fe20000410000 */
[----:B------:R-:W-:Y:S01]  /*aef0*/  F2FP.BF16.F32.PACK_AB R128, R129, R128 ;  /* 0x000000808180723e */ /* 0x000fe200000010ff */
[----:B------:R-:W-:Y:S01]  /*af00*/  FMUL.FTZ R96, R9, R96 ;  /* 0x0000006009607220 */ /* 0x000fe20000410000 */
[----:B------:R-:W-:Y:S01]  /*af10*/  F2FP.BF16.F32.PACK_AB R116, R117, R116 ;  /* 0x000000747574723e */ /* 0x000fe200000010ff */
[----:B------:R-:W-:Y:S01]  /*af20*/  FMUL.FTZ R97, R9, R97 ;  /* 0x0000006109617220 */ /* 0x000fe20000410000 */
[----:B------:R-:W4:Y:S01]  /*af30*/  @P0 MUFU.RCP R3, R10 ;  /* 0x0000000a00030308 */ /* 0x000f220000001000 */
[C---:B---3--:R-:W-:Y:S01]  /*af40*/  FMUL.FTZ R130, R0.reuse, R130 ;  /* 0x0000008200827220 */ /* 0x048fe20000410000 */
        /* <DEDUP_REMOVED lines=15> */
[----:B------:R-:W-:Y:S01]  /*b040*/  SHF.R.S32.HI R0, RZ, 0x2, R8 ;  /* 0x00000002ff007819 */ /* 0x000fe20000011408 */
[C---:B-1----:R-:W-:Y:S01]  /*b050*/  FMUL.FTZ R124, R2.reuse, R124 ;  /* 0x0000007c027c7220 */ /* 0x042fe20000410000 */
[C---:B------:R-:W-:Y:S01]  /*b060*/  FMUL.FTZ R125, R2.reuse, R125 ;  /* 0x0000007d027d7220 */ /* 0x040fe20000410000 */
[C---:B------:R-:W-:Y:S01]  /*b070*/  FMUL.FTZ R120, R2.reuse, R120 ;  /* 0x0000007802787220 */ /* 0x040fe20000410000 */
[----:B------:R-:W-:Y:S01]  /*b080*/  LEA.HI R11, R11, R0, RZ, 0x3 ;  /* 0x000000000b0b7211 */ /* 0x000fe200078f18ff */
[C---:B------:R-:W-:Y:S01]  /*b090*/  FMUL.FTZ R121, R2.reuse, R121 ;  /* 0x0000007902797220 */ /* 0x040fe20000410000 */
[C---:B------:R-:W-:Y:S01]  /*b0a0*/  FMUL.FTZ R108, R2.reuse, R108 ;  /* 0x0000006c026c7220 */ /* 0x040fe20000410000 */
[C---:B------:R-:W-:Y:S01]  /*b0b0*/  FMUL.FTZ R109, R2.reuse, R109 ;  /* 0x0000006d026d7220 */ /* 0x040fe20000410000 */
[----:B------:R-:W-:Y:S01]  /*b0c0*/  LOP3.LUT R11, R11, 0xfffffff8, RZ, 0xc0, !PT ;  /* 0xfffffff80b0b7812 */ /* 0x000fe200078ec0ff */
[C---:B------:R-:W-:Y:S01]  /*b0d0*/  FMUL.FTZ R104, R2.reuse, R104 ;  /* 0x0000006802687220 */ /* 0x040fe20000410000 */
[C---:B------:R-:W-:Y:S01]  /*b0e0*/  FMUL.FTZ R105, R2.reuse, R105 ;  /* 0x0000006902697220 */ /* 0x040fe20000410000 */
[----:B------:R-:W-:Y:S01]  /*b0f0*/  FMUL.FTZ R92, R2, R92 ;  /* 0x0000005c025c7220 */ /* 0x000fe20000410000 */
[----:B------:R-:W-:Y:S01]  /*b100*/  IADD3 R11, R0, -R11, RZ ;  /* 0x8000000b000b7210 */ /* 0x000fe20007ffe0ff */
[C---:B------:R-:W-:Y:S01]  /*b110*/  FMUL.FTZ R93, R2.reuse, R93 ;  /* 0x0000005d025d7220 */ /* 0x040fe20000410000 */
[C---:B------:R-:W-:Y:S01]  /*b120*/  FMUL.FTZ R88, R2.reuse, R88 ;  /* 0x0000005802587220 */ /* 0x040fe20000410000 */
[C---:B------:R-:W-:Y:S01]  /*b130*/  FMUL.FTZ R89, R2.reuse, R89 ;  /* 0x0000005902597220 */ /* 0x040fe20000410000 */
[----:B------:R-:W-:Y:S01]  /*b140*/  SHF.L.U32 R0, R11, 0x6, RZ ;  /* 0x000000060b007819 */ /* 0x000fe200000006ff */
[C---:B------:R-:W-:Y:S01]  /*b150*/  FMUL.FTZ R76, R2.reuse, R76 ;  /* 0x0000004c024c7220 */ /* 0x040fe20000410000 */
[C---:B------:R-:W-:Y:S01]  /*b160*/  FMUL.FTZ R77, R2.reuse, R77 ;  /* 0x0000004d024d7220 */ /* 0x040fe20000410000 */
[C---:B------:R-:W-:Y:S01]  /*b170*/  FMUL.FTZ R72, R2.reuse, R72 ;  /* 0x0000004802487220 */ /* 0x040fe20000410000 */
[----:B------:R-:W-:Y:S01]  /*b180*/  FMUL.FTZ R73, R2, R73 ;  /* 0x0000004902497220 */ /* 0x000fe20000410000 */
[----:B------:R-:W-:Y:S01]  /*b190*/  LOP3.LUT R2, R0, 0x1c0, RZ, 0xc0, !PT ;  /* 0x000001c000027812 */ /* 0x000fe200078ec0ff */
[----:B----4-:R-:W-:Y:S01]  /*b1a0*/  FMUL.FTZ R127, R3, R127 ;  /* 0x0000007f037f7220 */ /* 0x010fe20000410000 */
[----:B------:R-:W-:Y:S01]  /*b1b0*/  LOP3.LUT R0, R11, 0x1, RZ, 0xc0, !PT ;  /* 0x000000010b007812 */ /* 0x000fe200078ec0ff */
[C---:B------:R-:W-:Y:S01]  /*b1c0*/  FMUL.FTZ R126, R3.reuse, R126 ;  /* 0x0000007e037e7220 */ /* 0x040fe20000410000 */
[----:B------:R-:W-:Y:S01]  /*b1d0*/  LEA.HI R2, R2, R2, RZ, 0x1d ;  /* 0x0000000202027211 */ /* 0x000fe200078fe8ff */
[C---:B------:R-:W-:Y:S01]  /*b1e0*/  FMUL.FTZ R123, R3.reuse, R123 ;  /* 0x0000007b037b7220 */ /* 0x040fe20000410000 */
[----:B------:R-:W-:Y:S01]  /*b1f0*/  ISETP.NE.U32.AND P1, PT, R0, 0x1, PT ;  /* 0x000000010000780c */ /* 0x000fe20003f25070 */
[C---:B------:R-:W-:Y:S01]  /*b200*/  FMUL.FTZ R122, R3.reuse, R122 ;  /* 0x0000007a037a7220 */ /* 0x040fe20000410000 */
[----:B------:R-:W-:Y:S01]  /*b210*/  MOV R0, 0xfffffff0 ;  /* 0xfffffff000007802 */ /* 0x000fe20000000f00 */
[----:B------:R-:W-:Y:S01]  /*b220*/  FMUL.FTZ R111, R3, R111 ;  /* 0x0000006f036f7220 */ /* 0x000fe20000410000 */
[----:B------:R-:W-:Y:S01]  /*b230*/  LEA R2, R7, R2, 0x1 ;  /* 0x0000000207027211 */ /* 0x000fe200078e08ff */
[C---:B------:R-:W-:Y:S01]  /*b240*/  FMUL.FTZ R110, R3.reuse, R110 ;  /* 0x0000006e036e7220 */ /* 0x040fe20000410000 */
[----:B------:R-:W-:Y:S01]  /*b250*/  SEL R0, R0, 0x10, !P1 ;  /* 0x0000001000007807 */ /* 0x000fe20004800000 */
[----:B------:R-:W-:Y:S01]  /*b260*/  FMUL.FTZ R107, R3, R107 ;  /* 0x0000006b036b7220 */ /* 0x000fe20000410000 */
[----:B------:R-:W-:Y:S01]  /*b270*/  R2P PR, R11, 0x6 ;  /* 0x000000060b007804 */ /* 0x000fe20000000000 */
        /* <DEDUP_REMOVED lines=11> */
[----:B------:R-:W-:Y:S01]  /*b330*/  MOV R2, 0x20 ;  /* 0x0000002000027802 */ /* 0x000fe20000000f00 */
[----:B------:R-:W-:Y:S01]  /*b340*/  FMUL.FTZ R85, R9, R85 ;  /* 0x0000005509557220 */ /* 0x000fe20000410000 */
[----:B------:R-:W-:Y:S01]  /*b350*/  F2FP.BF16.F32.PACK_AB R130, R131, R130 ;  /* 0x000000828382723e */ /* 0x000fe200000010ff */
[----:B------:R-:W-:Y:S01]  /*b360*/  STS [R3], R128 ;  /* 0x0000008003007388 */ /* 0x000fe20000000800 */
[----:B------:R-:W-:Y:S01]  /*b370*/  SEL R2, R2, 0xffffffe0, !P1 ;  /* 0xffffffe002027807 */ /* 0x000fe20004800000 */
[----:B------:R-:W-:Y:S01]  /*b380*/  ULDC.U8 UR4, c[0x0][0x3d9] ;  /* 0x0000f64000047ab9 */ /* 0x000fe20000000000 */
[----:B------:R-:W-:Y:S01]  /*b390*/  F2FP.BF16.F32.PACK_AB R118, R119, R118 ;  /* 0x000000767776723e */ /* 0x000fe200000010ff */
[----:B------:R-:W-:Y:S01]  /*b3a0*/  STS [R3+0x400], R130 ;  /* 0x0004008203007388 */ /* 0x000fe20000000800 */
[----:B------:R-:W-:Y:S01]  /*b3b0*/  IADD3 R7, R3, R0, RZ ;  /* 0x0000000003077210 */ /* 0x000fe20007ffe0ff */
[----:B------:R-:W-:Y:S01]  /*b3c0*/  UISETP.NE.AND UP0, UPT, UR4, URZ, UPT ;  /* 0x0000003f0400728c */ /* 0x000fe2000bf05270 */
[----:B------:R-:W-:Y:S01]  /*b3d0*/  F2FP.BF16.F32.PACK_AB R124, R125, R124 ;  /* 0x0000007c7d7c723e */ /* 0x000fe200000010ff */
        /* <DEDUP_REMOVED lines=10> */
[----:B------:R-:W-:Y:S01]  /*b480*/  STS [R3+0x2000], R124 ;  /* 0x0020007c03007388 */ /* 0x000fe20000000800 */
[C---:B------:R-:W-:Y:S01]  /*b490*/  IADD3 R11, R3.reuse, 0x40, RZ ;  /* 0x00000040030b7810 */ /* 0x040fe20007ffe0ff */
[----:B------:R-:W-:Y:S01]  /*b4a0*/  @UP0 ULDC.64 UR8, c[0x0][0x2c0] ;  /* 0x0000b00000080ab9 */ /* 0x000fe20000000a00 */
[----:B------:R-:W-:Y:S01]  /*b4b0*/  IADD3 R15, R3, R2, RZ ;  /* 0x00000002030f7210 */ /* 0x000fe20007ffe0ff */
[----:B------:R1:W-:Y:S01]  /*b4c0*/  STS [R3+0x2400], R126 ;  /* 0x0024007e03007388 */ /* 0x0003e20000000800 */
[----:B------:R-:W-:Y:S01]  /*b4d0*/  F2FP.BF16.F32.PACK_AB R100, R101, R100 ;  /* 0x000000646564723e */ /* 0x000fe200000010ff */
[----:B------:R-:W-:Y:S01]  /*b4e0*/  FMUL.FTZ R9, R9, R69 ;  /* 0x0000004509097220 */ /* 0x000fe20000410000 */
[----:B------:R-:W-:Y:S01]  /*b4f0*/  F2FP.BF16.F32.PACK_AB R102, R103, R102 ;  /* 0x000000666766723e */ /* 0x000fe200000010ff */
[----:B------:R-:W-:Y:S01]  /*b500*/  STS [R7+0x2000], R120 ;  /* 0x0020007807007388 */ /* 0x000fe20000000800 */
[----:B------:R-:W-:Y:S01]  /*b510*/  @P2 IADD3 R11, R3, -0x40, RZ ;  /* 0xffffffc0030b2810 */ /* 0x000fe20007ffe0ff */
[----:B------:R-:W-:Y:S01]  /*b520*/  @UP0 UIMAD UR13, UR9, UR8, URZ ;  /* 0x00000008090d02a4 */ /* 0x000fe2000f8e023f */
[----:B------:R-:W-:Y:S01]  /*b530*/  IADD3 R17, R7, R2, RZ ;  /* 0x0000000207117210 */ /* 0x000fe20007ffe0ff */
[----:B------:R3:W-:Y:S01]  /*b540*/  STS [R7+0x2400], R122 ;  /* 0x0024007a07007388 */ /* 0x0007e20000000800 */
[----:B------:R-:W-:Y:S01]  /*b550*/  F2FP.BF16.F32.PACK_AB R108, R109, R108 ;  /* 0x0000006c6d6c723e */ /* 0x000fe200000010ff */
[----:B------:R-:W4:Y:S01]  /*b560*/  S2UR UR8, SR_CTAID.Z ;  /* 0x00000000000879c3 */ /* 0x000f220000002700 */
[----:B------:R-:W-:Y:S01]  /*b570*/  F2FP.BF16.F32.PACK_AB R110, R111, R110 ;  /* 0x0000006e6f6e723e */ /* 0x000fe200000010ff */
[----:B------:R-:W-:Y:S01]  /*b580*/  STS [R15], R112 ;  /* 0x000000700f007388 */ /* 0x000fe20000000800 */
[----:B------:R-:W-:Y:S01]  /*b590*/  F2FP.BF16.F32.PACK_AB R104, R105, R104 ;  /* 0x000000686968723e */ /* 0x000fe200000010ff */
[----:B------:R-:W-:Y:S01]  /*b5a0*/  @!UP0 ULDC UR6, c[0x0][0x2e4] ;  /* 0x0000b90000068ab9 */ /* 0x000fe20000000800 */
[----:B------:R-:W-:Y:S01]  /*b5b0*/  F2FP.BF16.F32.PACK_AB R106, R107, R106 ;  /* 0x0000006a6b6a723e */ /* 0x000fe200000010ff */
[----:B------:R-:W-:Y:S01]  /*b5c0*/  STS [R15+0x400], R114 ;  /* 0x000400720f007388 */ /* 0x000fe20000000800 */
[----:B------:R-:W-:Y:S01]  /*b5d0*/  F2FP.BF16.F32.PACK_AB R96, R97, R96 ;  /* 0x000000606160723e */ /* 0x000fe200000010ff */
[----:B------:R-:W-:Y:S01]  /*b5e0*/  @!UP0 ULDC UR9, c[0x0][0x2c4] ;  /* 0x0000b10000098ab9 */ /* 0x000fe20000000800 */
[----:B------:R-:W-:Y:S01]  /*b5f0*/  F2FP.BF16.F32.PACK_AB R98, R99, R98 ;  /* 0x000000626362723e */ /* 0x000fe200000010ff */
[----:B------:R-:W-:Y:S01]  /*b600*/  STS [R17], R100 ;  /* 0x0000006411007388 */ /* 0x000fe20000000800 */
[----:B------:R-:W-:Y:S01]  /*b610*/  F2FP.BF16.F32.PACK_AB R84, R85, R84 ;  /* 0x000000545554723e */ /* 0x000fe200000010ff */
[----:B------:R-:W-:Y:S01]  /*b620*/  UISETP.NE.OR UP2, UPT, UR4, URZ, !UP1 ;  /* 0x0000003f0400728c */ /* 0x000fe2000cf45670 */
[----:B------:R-:W-:Y:S01]  /*b630*/  F2FP.BF16.F32.PACK_AB R86, R87, R86 ;  /* 0x000000565756723e */ /* 0x000fe200000010ff */
[----:B------:R-:W-:Y:S01]  /*b640*/  STS [R17+0x400], R102 ;  /* 0x0004006611007388 */ /* 0x000fe20000000800 */
[-C--:B-1----:R-:W-:Y:S01]  /*b650*/  IADD3 R3, R0, R11.reuse, RZ ;  /* 0x0000000b00037210 */ /* 0x082fe20007ffe0ff */
[----:B------:R-:W-:Y:S01]  /*b660*/  @!UP0 USEL UR13, UR9, UR6, !UP1 ;  /* 0x00000006090d8287 */ /* 0x000fe2000c800000 */
[----:B------:R-:W-:Y:S01]  /*b670*/  F2FP.BF16.F32.PACK_AB R92, R93, R92 ;  /* 0x0000005c5d5c723e */ /* 0x000fe200000010ff */
[----:B------:R-:W-:Y:S01]  /*b680*/  STS [R15+0x2000], R108 ;  /* 0x0020006c0f007388 */ /* 0x000fe20000000800 */
[----:B------:R-:W-:Y:S01]  /*b690*/  F2FP.BF16.F32.PACK_AB R94, R95, R94 ;  /* 0x0000005e5f5e723e */ /* 0x000fe200000010ff */
[----:B------:R-:W-:Y:S01]  /*b6a0*/  @!UP0 ULDC UR5, c[0x0][0x270] ;  /* 0x00009c0000058ab9 */ /* 0x000fe20000000800 */
[----:B------:R-:W-:Y:S01]  /*b6b0*/  F2FP.BF16.F32.PACK_AB R88, R89, R88 ;  /* 0x000000585958723e */ /* 0x000fe200000010ff */
[----:B------:R1:W-:Y:S01]  /*b6c0*/  STS [R15+0x2400], R110 ;  /* 0x0024006e0f007388 */ /* 0x0003e20000000800 */
[----:B------:R-:W-:Y:S01]  /*b6d0*/  F2FP.BF16.F32.PACK_AB R90, R91, R90 ;  /* 0x0000005a5b5a723e */ /* 0x000fe200000010ff */
[----:B------:R-:W-:Y:S01]  /*b6e0*/  @UP0 UMOV UR7, 0x1 ;  /* 0x0000000100070882 */ /* 0x000fe20000000000 */
[C---:B------:R-:W-:Y:S01]  /*b6f0*/  IADD3 R19, R2.reuse, 0x400, R11 ;  /* 0x0000040002137810 */ /* 0x040fe20007ffe00b */
[----:B------:R-:W-:Y:S01]  /*b700*/  STS [R17+0x2000], R104 ;  /* 0x0020006811007388 */ /* 0x000fe20000000800 */
[C---:B---3--:R-:W-:Y:S01]  /*b710*/  IADD3 R7, R2.reuse, R11, RZ ;  /* 0x0000000b02077210 */ /* 0x048fe20007ffe0ff */
[----:B------:R-:W3:Y:S01]  /*b720*/  @P0 LDC R8, c[0x0][0x2e8] ;  /* 0x0000ba00ff080b82 */ /* 0x000ee20000000800 */
[----:B------:R-:W-:Y:S01]  /*b730*/  IADD3 R2, R2, R3, RZ ;  /* 0x0000000302027210 */ /* 0x000fe20007ffe0ff */
[----:B------:R-:W-:Y:S01]  /*b740*/  STS [R17+0x2400], R106 ;  /* 0x0024006a11007388 */ /* 0x000fe20000000800 */
[----:B------:R-:W-:Y:S01]  /*b750*/  F2FP.BF16.F32.PACK_AB R80, R81, R80 ;  /* 0x000000505150723e */ /* 0x000fe200000010ff */
[----:B------:R-:W-:Y:S01]  /*b760*/  @!UP0 UIMAD UR7, UR13, UR5, URZ ;  /* 0x000000050d0782a4 */ /* 0x000fe2000f8e023f */
[----:B------:R-:W-:Y:S01]  /*b770*/  F2FP.BF16.F32.PACK_AB R82, R83, R82 ;  /* 0x000000525352723e */ /* 0x000fe200000010ff */
[----:B------:R-:W-:Y:S01]  /*b780*/  STS [R11], R96 ;  /* 0x000000600b007388 */ /* 0x000fe20000000800 */
[----:B------:R-:W-:Y:S01]  /*b790*/  F2FP.BF16.F32.PACK_AB R9, R9, R68 ;  /* 0x000000440909723e */ /* 0x000fe200000010ff */
[----:B------:R-:W5:Y:S01]  /*b7a0*/  @P4 MUFU.LG2 R5, R5 ;  /* 0x0000000500054308 */ /* 0x000f620000000c00 */
[----:B------:R-:W-:Y:S01]  /*b7b0*/  F2FP.BF16.F32.PACK_AB R70, R71, R70 ;  /* 0x000000464746723e */ /* 0x000fe200000010ff */
[----:B------:R-:W-:Y:S01]  /*b7c0*/  STS [R11+0x400], R98 ;  /* 0x000400620b007388 */ /* 0x000fe20000000800 */
[----:B------:R-:W-:Y:S01]  /*b7d0*/  IADD3 R19, R0, R19, RZ ;  /* 0x0000001300137210 */ /* 0x000fe20007ffe0ff */
[----:B------:R-:W-:Y:S01]  /*b7e0*/  UIMAD UR6, UR11, UR7, URZ ;  /* 0x000000070b0672a4 */ /* 0x000fe2000f8e023f */
[----:B------:R-:W-:Y:S01]  /*b7f0*/  F2FP.BF16.F32.PACK_AB R76, R77, R76 ;  /* 0x0000004c4d4c723e */ /* 0x000fe200000010ff */
[----:B------:R-:W-:Y:S01]  /*b800*/  STS [R3], R84 ;  /* 0x0000005403007388 */ /* 0x000fe20000000800 */
[----:B------:R-:W-:Y:S01]  /*b810*/  F2FP.BF16.F32.PACK_AB R78, R79, R78 ;  /* 0x0000004e4f4e723e */ /* 0x000fe200000010ff */
[----:B------:R-:W2:Y:S01]  /*b820*/  @P3 MUFU.LG2 R13, R13 ;  /* 0x0000000d000d3308 */ /* 0x000ea20000000c00 */
[----:B------:R-:W-:Y:S01]  /*b830*/  F2FP.BF16.F32.PACK_AB R72, R73, R72 ;  /* 0x000000484948723e */ /* 0x000fe200000010ff */
[----:B------:R-:W-:Y:S01]  /*b840*/  STS [R3+0x400], R86 ;  /* 0x0004005603007388 */ /* 0x000fe20000000800 */
[----:B------:R-:W-:Y:S01]  /*b850*/  MOV R0, 0x7f800000 ;  /* 0x7f80000000007802 */ /* 0x000fe20000000f00 */
[----:B------:R-:W-:Y:S01]  /*b860*/  @UP0 ULDC UR12, c[0x0][0x2c0] ;  /* 0x0000b000000c0ab9 */ /* 0x000fe20000000800 */
[----:B------:R-:W-:Y:S01]  /*b870*/  @!UP2 ULDC UR4, c[0x0][0x2c4] ;  /* 0x0000b1000004aab9 */ /* 0x000fe20000000800 */
[----:B------:R-:W-:Y:S01]  /*b880*/  STS [R11+0x2000], R92 ;  /* 0x0020005c0b007388 */ /* 0x000fe20000000800 */
[----:B------:R-:W-:Y:S01]  /*b890*/  @!UP0 UMOV UR12, 0x1 ;  /* 0x00000001000c8882 */ /* 0x000fe20000000000 */
[----:B------:R-:W1:Y:S01]  /*b8a0*/  @P0 MUFU.LG2 R10, R10 ;  /* 0x0000000a000a0308 */ /* 0x000e620000000c00 */
[----:B------:R-:W-:Y:S01]  /*b8b0*/  @!UP2 UIMAD UR4, UR11, UR4, URZ ;  /* 0x000000040b04a2a4 */ /* 0x000fe2000f8e023f */
[----:B------:R-:W-:Y:S01]  /*b8c0*/  STS [R11+0x2400], R94 ;  /* 0x0024005e0b007388 */ /* 0x000fe20000000800 */
[----:B------:R-:W-:Y:S01]  /*b8d0*/  USEL UR6, UR6, URZ, UP2 ;  /* 0x0000003f06067287 */ /* 0x000fe20009000000 */
[----:B------:R-:W-:Y:S01]  /*b8e0*/  F2FP.BF16.F32.PACK_AB R74, R75, R74 ;  /* 0x0000004a4b4a723e */ /* 0x000fe200000010ff */
[----:B------:R-:W-:Y:S01]  /*b8f0*/  UIMAD UR5, UR10, UR12, URZ ;  /* 0x0000000c0a0572a4 */ /* 0x000fe2000f8e023f */
[----:B------:R-:W-:Y:S01]  /*b900*/  STS [R3+0x2000], R88 ;  /* 0x0020005803007388 */ /* 0x000fe20000000800 */
[----:B----4-:R-:W-:Y:S01]  /*b910*/  UIMAD UR13, UR8, UR13, UR6 ;  /* 0x0000000d080d72a4 */ /* 0x010fe2000f8e0206 */
[----:B-----5:R-:W-:Y:S01]  /*b920*/  @P4 FMUL.FTZ R18, R5, 0.69314718246459960938 ;  /* 0x3f31721805124820 */ /* 0x020fe20000410000 */
[----:B------:R-:W-:Y:S01]  /*b930*/  USHF.L.U32 UR7, UR5, 0x7, URZ ;  /* 0x0000000705077899 */ /* 0x000fe2000800063f */
[----:B------:R4:W-:Y:S01]  /*b940*/  STS [R3+0x2400], R90 ;  /* 0x0024005a03007388 */ /* 0x0009e20000000800 */
[----:B------:R-:W-:Y:S01]  /*b950*/  @!UP2 UMOV UR14, UR4 ;  /* 0x00000004000eac82 */ /* 0x000fe20008000000 */
[----:B------:R-:W-:Y:S01]  /*b960*/  USHF.R.S32.HI UR6, URZ, 0x1f, UR13 ;  /* 0x0000001f3f067899 */ /* 0x000fe2000801140d */
[----:B--2---:R-:W-:Y:S01]  /*b970*/  @P3 FMUL.FTZ R13, R13, 0.69314718246459960938 ;  /* 0x3f3172180d0d3820 */ /* 0x004fe20000410000 */
[----:B------:R-:W-:Y:S01]  /*b980*/  STS [R7], R80 ;  /* 0x0000005007007388 */ /* 0x000fe20000000800 */
[----:B------:R-:W-:Y:S01]  /*b990*/  @!UP2 USHF.R.S32.HI UR15, URZ, 0x1f, UR4 ;  /* 0x0000001f3f0fa899 */ /* 0x000fe20008011404 */
[----:B-1----:R-:W-:Y:S01]  /*b9a0*/  MOV R15, 0x7f800000 ;  /* 0x7f800000000f7802 */ /* 0x002fe20000000f00 */
[----:B------:R-:W-:Y:S01]  /*b9b0*/  USHF.R.S32.HI UR5, URZ, 0x1f, UR7 ;  /* 0x0000001f3f057899 */ /* 0x000fe20008011407 */
[----:B------:R-:W-:Y:S01]  /*b9c0*/  STS [R7+0x400], R82 ;  /* 0x0004005207007388 */ /* 0x000fe20000000800 */
[----:B------:R-:W-:Y:S01]  /*b9d0*/  UIADD3 UR13, UP1, UP0, UR7, UR14, UR13 ;  /* 0x0000000e070d7290 */ /* 0x000fe2000f83e00d */
[----:B------:R-:W-:Y:S01]  /*b9e0*/  @P0 FMUL.FTZ R10, R10, 0.69314718246459960938 ;  /* 0x3f3172180a0a0820 */ /* 0x000fe20000410000 */
[----:B------:R-:W-:Y:S01]  /*b9f0*/  @P4 FFMA.FTZ R16, R135, R12, R18 ;  /* 0x0000000c87104223 */ /* 0x000fe20000010012 */
[----:B------:R1:W-:Y:S01]  /*ba00*/  STS [R2], R9 ;  /* 0x0000000902007388 */ /* 0x0003e20000000800 */
[----:B------:R-:W-:Y:S01]  /*ba10*/  UIADD3.X UR14, UR5, UR15, UR6, UP1, UP0 ;  /* 0x0000000f050e7290 */ /* 0x000fe20008fe0406 */
[----:B---3--:R-:W-:-:S02]  /*ba20*/  @P0 FFMA.FTZ R15, R133, R8, R10 ;  /* 0x00000008850f0223 */ /* 0x008fc4000001000a */
[----:B------:R-:W-:Y:S04]  /*ba30*/  STS [R19], R70 ;  /* 0x0000004613007388 */ /* 0x000fe80000000800 */
[----:B------:R-:W-:Y:S04]  /*ba40*/  STS [R7+0x2000], R76 ;  /* 0x0020004c07007388 */ /* 0x000fe80000000800 */
[----:B------:R2:W-:Y:S01]  /*ba50*/  STS [R7+0x2400], R78 ;  /* 0x0024004e07007388 */ /* 0x0005e20000000800 */
[----:B----4-:R-:W3:Y:S03]  /*ba60*/  @P5 LDC R3, c[0x0][0x2e8] ;  /* 0x0000ba00ff035b82 */ /* 0x010ee60000000800 */
[----:B------:R4:W-:Y:S04]  /*ba70*/  STS [R2+0x2000], R72 ;  /* 0x0020004802007388 */ /* 0x0009e80000000800 */
[----:B------:R3:W-:Y:S01]  /*ba80*/  STS [R19+0x2000], R74 ;  /* 0x0020004a13007388 */ /* 0x0007e20000000800 */
[----:B-1----:R-:W1:Y:S01]  /*ba90*/  @P3 LDC R9, c[0x0][0x2e8] ;  /* 0x0000ba00ff093b82 */ /* 0x002e620000000800 */
[----:B--2---:R-:W-:-:S04]  /*baa0*/  @P5 FMUL.FTZ R7, R6, 0.69314718246459960938 ;  /* 0x3f31721806075820 */ /* 0x004fc80000410000 */
[----:B---3--:R-:W-:-:S03]  /*bab0*/  @P5 FFMA.FTZ R0, R136, R3, R7 ;  /* 0x0000000388005223 */ /* 0x008fc60000010007 */
[----:B------:R-:W2:Y:S01]  /*bac0*/  LDC.64 R6, c[0x0][0x290] ;  /* 0x0000a400ff067b82 */ /* 0x000ea20000000a00 */
[----:B-1----:R-:W-:-:S07]  /*bad0*/  @P3 FFMA.FTZ R14, R134, R9, R13 ;  /* 0x00000009860e3223 */ /* 0x002fce000001000d */
[----:B----4-:R-:W1:Y:S08]  /*bae0*/  LDC.64 R2, c[0x0][0x2a0] ;  /* 0x0000a800ff027b82 */ /* 0x010e700000000a00 */
        /* <DEDUP_REMOVED lines=15> */
[----:B------:R-:W3:Y:S01]  /*bbe0*/  @!P6 LDC.64 R12, c[0x0][0x2b0] ;  /* 0x0000ac00ff0ceb82 */ /* 0x000ee20000000a00 */
        /* <DEDUP_REMOVED lines=8> */
[----:B------:R-:W2:Y:S01]  /*bc70*/  @!P3 LDC.64 R4, c[0x0][0x2b0] ;  /* 0x0000ac00ff04bb82 */ /* 0x000ea20000000a00 */
[----:B---3--:R-:W-:Y:S02]  /*bc80*/  @!P6 LEA R22, P1, R17, R12, 0x2 ;  /* 0x0000000c1116e211 */ /* 0x008fe400078210ff */
[----:B------:R-:W-:-:S02]  /*bc90*/  @!P5 IADD3 R12, P0, R21, UR13, RZ ;  /* 0x0000000d150cdc10 */ /* 0x000fc4000ff1e0ff */
[----:B------:R-:W-:Y:S02]  /*bca0*/  @!P6 LEA.HI.X R23, R17, R13, R18, 0x2, P1 ;  /* 0x0000000d1117e211 */ /* 0x000fe400008f1412 */
[----:B------:R-:W-:Y:S02]  /*bcb0*/  @!P5 LEA.HI.X.SX32 R21, R21, UR14, 0x1, P0 ;  /* 0x0000000e1515dc11 */ /* 0x000fe400080f0eff */
[----:B----4-:R-:W-:Y:S01]  /*bcc0*/  @!P5 LEA R24, P2, R12, R10, 0x2 ;  /* 0x0000000a0c18d211 */ /* 0x010fe200078410ff */
[----:B------:R3:W-:Y:S01]  /*bcd0*/  @!P6 STG.E desc[UR20][R22.64], R0 ;  /* 0x000000001600e986 */ /* 0x0007e2000c101914 */
[----:B------:R-:W-:Y:S02]  /*bce0*/  @!P4 IADD3 R10, P1, R20, UR13, RZ ;  /* 0x0000000d140acc10 */ /* 0x000fe4000ff3e0ff */
[----:B------:R-:W-:Y:S02]  /*bcf0*/  @!P3 IADD3 R13, P0, R19, UR13, RZ ;  /* 0x0000000d130dbc10 */ /* 0x000fe4000ff1e0ff */
[----:B------:R-:W-:-:S02]  /*bd00*/  @!P5 LEA.HI.X R25, R12, R11, R21, 0x2, P2 ;  /* 0x0000000b0c19d211 */ /* 0x000fc400010f1415 */
[----:B------:R-:W-:Y:S02]  /*bd10*/  @!P4 LEA.HI.X.SX32 R20, R20, UR14, 0x1, P1 ;  /* 0x0000000e1414cc11 */ /* 0x000fe400088f0eff */
[----:B------:R-:W-:Y:S01]  /*bd20*/  @!P3 LEA.HI.X.SX32 R12, R19, UR14, 0x1, P0 ;  /* 0x0000000e130cbc11 */ /* 0x000fe200080f0eff */
[----:B------:R3:W-:Y:S01]  /*bd30*/  @!P5 STG.E desc[UR20][R24.64], R16 ;  /* 0x000000101800d986 */ /* 0x0007e2000c101914 */
[C---:B-----5:R-:W-:Y:S02]  /*bd40*/  @!P4 LEA R8, P1, R10.reuse, R8, 0x2 ;  /* 0x000000080a08c211 */ /* 0x060fe400078210ff */
[C---:B--2---:R-:W-:Y:S02]  /*bd50*/  @!P3 LEA R4, P0, R13.reuse, R4, 0x2 ;  /* 0x000000040d04b211 */ /* 0x044fe400078010ff */
[----:B------:R-:W-:Y:S02]  /*bd60*/  @!P4 LEA.HI.X R9, R10, R9, R20, 0x2, P1 ;  /* 0x000000090a09c211 */ /* 0x000fe400008f1414 */
[----:B------:R-:W-:-:S03]  /*bd70*/  @!P3 LEA.HI.X R5, R13, R5, R12, 0x2, P0 ;  /* 0x000000050d05b211 */ /* 0x000fc600000f140c */
[----:B------:R3:W-:Y:S04]  /*bd80*/  @!P4 STG.E desc[UR20][R8.64], R14 ;  /* 0x0000000e0800c986 */ /* 0x0007e8000c101914 */
[----:B------:R3:W-:Y:S02]  /*bd90*/  @!P3 STG.E desc[UR20][R4.64], R15 ;  /* 0x0000000f0400b986 */ /* 0x0007e4000c101914 */
.L_x_764:
[----:B------:R-:W-:Y:S05]  /*bda0*/  BSYNC B0 ;  /* 0x0000000000007941 */ /* 0x000fea0003800000 */
.L_x_763:
[----:B------:R-:W-:Y:S01]  /*bdb0*/  USHF.R.S32.HI UR4, URZ, 0x1f, UR11 ;  /* 0x0000001f3f047899 */ /* 0x000fe2000801140b */
[----:B---3--:R-:W-:Y:S01]  /*bdc0*/  IMAD.MOV.U32 R4, RZ, RZ, R208 ;  /* 0x000000ffff047224 */ /* 0x008fe200078e00d0 */
[----:B------:R-:W-:Y:S01]  /*bdd0*/  ULDC.64 UR6, c[0x0][0x298] ;  /* 0x0000a60000067ab9 */ /* 0x000fe20000000a00 */
[----:B------:R-:W-:Y:S01]  /*bde0*/  IMAD.MOV.U32 R5, RZ, RZ, R209 ;  /* 0x000000ffff057224 */ /* 0x000fe200078e00d1 */
[----:B------:R-:W3:Y:S02]  /*bdf0*/  LDS.128 R8, [R203] ;  /* 0x00000000cb087984 */ /* 0x000ee40000000c00 */
[C---:B--2---:R-:W-:Y:S01]  /*be00*/  IMAD R0, R6.reuse, UR4, RZ ;  /* 0x0000000406007c24 */ /* 0x044fe2000f8e02ff */
        /* <DEDUP_REMOVED lines=13> */
[----:B------:R-:W1:Y:S01]  /*bee0*/  LDS.128 R4, [R203+0x800] ;  /* 0x00080000cb047984 */ /* 0x000e620000000c00 */
[----:B------:R-:W-:Y:S02]  /*bef0*/  IMAD.IADD R13, R13, 0x1, R0 ;  /* 0x000000010d0d7824 */ /* 0x000fe400078e0200 */
[C---:B------:R-:W-:Y:S01]  /*bf00*/  IMAD R0, R212.reuse, UR7, R3 ;  /* 0x00000007d4007c24 */ /* 0x040fe2000f8e0203 */
[----:B------:R-:W-:Y:S01]  /*bf10*/  LDS.128 R32, [R203+0x3800] ;  /* 0x00380000cb207984 */ /* 0x000fe20000000c00 */
[----:B------:R-:W-:-:S03]  /*bf20*/  IMAD.WIDE.U32 R212, R212, UR6, R12 ;  /* 0x00000006d4d47c25 */ /* 0x000fc6000f8e000c */
[----:B------:R-:W2:Y:S01]  /*bf30*/  LDS.128 R12, [R203+0x3000] ;  /* 0x00300000cb0c7984 */ /* 0x000ea20000000c00 */
[----:B------:R-:W-:Y:S01]  /*bf40*/  IMAD.IADD R0, R213, 0x1, R0 ;  /* 0x00000001d5007824 */ /* 0x000fe200078e0200 */
[C---:B------:R-:W-:Y:S01]  /*bf50*/  LEA R2, P0, R212.reuse, UR4, 0x1 ;  /* 0x00000004d4027c11 */ /* 0x040fe2000f8008ff */
[----:B------:R-:W-:Y:S02]  /*bf60*/  USHF.L.U32 UR4, UR6, 0x5, URZ ;  /* 0x0000000506047899 */ /* 0x000fe4000800063f */
[----:B------:R-:W-:Y:S01]  /*bf70*/  USHF.L.U64.HI UR6, UR6, 0x5, UR7 ;  /* 0x0000000506067899 */ /* 0x000fe20008010207 */
[----:B------:R-:W-:-:S03]  /*bf80*/  LEA.HI.X R3, R212, UR5, R0, 0x1, P0 ;  /* 0x00000005d4037c11 */ /* 0x000fc600080f0c00 */
[----:B------:R-:W-:Y:S02]  /*bf90*/  IADD3 R44, P0, R2, UR4, RZ ;  /* 0x00000004022c7c10 */ /* 0x000fe4000ff1e0ff */
[----:B---3--:R-:W-:Y:S02]  /*bfa0*/  STG.E.128 desc[UR20][R2.64], R8 ;  /* 0x0000000802007986 */ /* 0x008fe4000c101d14 */
[----:B------:R-:W-:Y:S02]  /*bfb0*/  IADD3.X R45, R3, UR6, RZ, P0, !PT ;  /* 0x00000006032d7c10 */ /* 0x000fe400087fe4ff */
[----:B------:R-:W-:-:S04]  /*bfc0*/  IADD3 R42, P0, R44, UR4, RZ ;  /* 0x000000042c2a7c10 */ /* 0x000fc8000ff1e0ff */
[----:B------:R-:W-:Y:S02]  /*bfd0*/  IADD3.X R43, R45, UR6, RZ, P0, !PT ;  /* 0x000000062d2b7c10 */ /* 0x000fe400087fe4ff */
[----:B------:R-:W-:-:S04]  /*bfe0*/  IADD3 R40, P0, R42, UR4, RZ ;  /* 0x000000042a287c10 */ /* 0x000fc8000ff1e0ff */
[----:B------:R-:W-:Y:S02]  /*bff0*/  IADD3.X R41, R43, UR6, RZ, P0, !PT ;  /* 0x000000062b297c10 */ /* 0x000fe400087fe4ff */
[----:B------:R-:W-:-:S04]  /*c000*/  IADD3 R38, P0, R40, UR4, RZ ;  /* 0x0000000428267c10 */ /* 0x000fc8000ff1e0ff */
[----:B------:R-:W-:Y:S01]  /*c010*/  IADD3.X R39, R41, UR6, RZ, P0, !PT ;  /* 0x0000000629277c10 */ /* 0x000fe200087fe4ff */
[----:B-1----:R-:W-:Y:S01]  /*c020*/  STG.E.128 desc[UR20][R44.64], R4 ;  /* 0x000000042c007986 */ /* 0x002fe2000c101d14 */
[----:B------:R-:W-:-:S03]  /*c030*/  IADD3 R36, P0, R38, UR4, RZ ;  /* 0x0000000426247c10 */ /* 0x000fc6000ff1e0ff */
[----:B------:R-:W-:Y:S01]  /*c040*/  STG.E.128 desc[UR20][R42.64], R28 ;  /* 0x0000001c2a007986 */ /* 0x000fe2000c101d14 */
[----:B------:R-:W-:Y:S02]  /*c050*/  IADD3.X R37, R39, UR6, RZ, P0, !PT ;  /* 0x0000000627257c10 */ /* 0x000fe400087fe4ff */
[----:B------:R-:W-:Y:S01]  /*c060*/  IADD3 R46, P0, R36, UR4, RZ ;  /* 0x00000004242e7c10 */ /* 0x000fe2000ff1e0ff */
[----:B------:R-:W-:Y:S03]  /*c070*/  STG.E.128 desc[UR20][R40.64], R24 ;  /* 0x0000001828007986 */ /* 0x000fe6000c101d14 */
[----:B------:R-:W-:Y:S01]  /*c080*/  IADD3.X R47, R37, UR6, RZ, P0, !PT ;  /* 0x00000006252f7c10 */ /* 0x000fe200087fe4ff */
[----:B------:R-:W-:Y:S01]  /*c090*/  STG.E.128 desc[UR20][R38.64], R20 ;  /* 0x0000001426007986 */ /* 0x000fe2000c101d14 */
[----:B------:R-:W-:-:S03]  /*c0a0*/  IADD3 R48, P0, R46, UR4, RZ ;  /* 0x000000042e307c10 */ /* 0x000fc6000ff1e0ff */
[----:B------:R-:W-:Y:S01]  /*c0b0*/  STG.E.128 desc[UR20][R36.64], R16 ;  /* 0x0000001024007986 */ /* 0x000fe2000c101d14 */
[----:B------:R-:W-:-:S03]  /*c0c0*/  IADD3.X R49, R47, UR6, RZ, P0, !PT ;  /* 0x000000062f317c10 */ /* 0x000fc600087fe4ff */
[----:B--2---:R-:W-:Y:S04]  /*c0d0*/  STG.E.128 desc[UR20][R46.64], R12 ;  /* 0x0000000c2e007986 */ /* 0x004fe8000c101d14 */
[----:B------:R-:W-:Y:S01]  /*c0e0*/  STG.E.128 desc[UR20][R48.64], R32 ;  /* 0x0000002030007986 */ /* 0x000fe2000c101d14 */
[----:B------:R-:W-:Y:S05]  /*c0f0*/  EXIT ;  /* 0x000000000000794d */ /* 0x000fea0003800000 */
.L_x_754:
[----:B------:R-:W-:Y:S01]  /*c100*/  SHF.R.S32.HI R2, RZ, 0x1f, R111 ;  /* 0x0000001fff027819 */ /* 0x000fe2000001146f */
[----:B------:R-:W-:Y:S01]  /*c110*/  ULDC.U8 UR8, c[0x0][0x3d9] ;  /* 0x0000f64000087ab9 */ /* 0x000fe20000000000 */
[----:B------:R-:W-:Y:S01]  /*c120*/  SHF.R.S32.HI R0, RZ, 0x1f, R17 ;  /* 0x0000001fff007819 */ /* 0x000fe20000011411 */
[----:B------:R-:W-:Y:S01]  /*c130*/  ULDC.64 UR4, c[0x0][0x290] ;  /* 0x0000a40000047ab9 */ /* 0x000fe20000000a00 */
[----:B------:R-:W-:Y:S01]  /*c140*/  LEA.HI R2, R2, R111, RZ, 0x3 ;  /* 0x0000006f02027211 */ /* 0x000fe200078f18ff */
[----:B------:R-:W-:Y:S01]  /*c150*/  UISETP.NE.AND UP1, UPT, UR8, URZ, UPT ;  /* 0x0000003f0800728c */ /* 0x000fe2000bf25270 */
[----:B------:R-:W-:Y:S01]  /*c160*/  BSSY B0, `(.L_x_765) ;  /* 0x000005d000007945 */ /* 0x000fe20003800000 */
[----:B------:R-:W-:Y:S01]  /*c170*/  IMAD R0, R0, UR4, RZ ;  /* 0x0000000400007c24 */ /* 0x000fe2000f8e02ff */
[----:B------:R-:W-:Y:S01]  /*c180*/  LOP3.LUT R4, R2, 0x1ffffff8, RZ, 0xc0, !PT ;  /* 0x1ffffff802047812 */ /* 0x000fe200078ec0ff */
[----:B------:R-:W-:Y:S01]  /*c190*/  ULDC.U8 UR10, c[0x0][0x3d8] ;  /* 0x0000f600000a7ab9 */ /* 0x000fe20000000000 */
[----:B------:R-:W-:Y:S01]  /*c1a0*/  SHF.R.S32.HI R2, RZ, 0x3, R2 ;  /* 0x00000003ff027819 */ /* 0x000fe20000011402 */
[----:B------:R-:W-:Y:S01]  /*c1b0*/  IMAD R3, R17, UR5, R0 ;  /* 0x0000000511037c24 */ /* 0x000fe2000f8e0200 */
[----:B------:R-:W-:Y:S01]  /*c1c0*/  SHF.R.S32.HI R0, RZ, 0x1f, R15 ;  /* 0x0000001fff007819 */ /* 0x000fe2000001140f */
[----:B------:R-:W-:Y:S01]  /*c1d0*/  IMAD.IADD R4, R111, 0x1, -R4 ;  /* 0x000000016f047824 */ /* 0x000fe200078e0a04 */
[----:B------:R-:W-:-:S02]  /*c1e0*/  ISETP.NE.AND P1, PT, RZ, UR10, PT ;  /* 0x0000000aff007c0c */ /* 0x000fc4000bf25270 */
[----:B------:R-:W-:Y:S01]  /*c1f0*/  @!UP1 UISETP.NE.AND UP0, UPT, UR10, URZ, UPT ;  /* 0x0000003f0a00928c */ /* 0x000fe2000bf05270 */
[----:B------:R-:W-:Y:S01]  /*c200*/  IMAD.SHL.U32 R4, R4, 0x8, RZ ;  /* 0x0000000804047824 */ /* 0x000fe200078e00ff */
[----:B------:R-:W-:Y:S01]  /*c210*/  @UP1 ULDC UR9, c[0x0][0x2c0] ;  /* 0x0000b00000091ab9 */ /* 0x000fe20000000800 */
[----:B------:R-:W-:Y:S01]  /*c220*/  @!UP1 ULDC UR6, c[0x0][0x2e4] ;  /* 0x0000b90000069ab9 */ /* 0x000fe20000000800 */
[----:B------:R-:W-:Y:S01]  /*c230*/  @UP1 UIMAD UR9, UR17, UR9, URZ ;  /* 0x00000009110912a4 */ /* 0x000fe2000f8e023f */
[----:B------:R-:W-:Y:S01]  /*c240*/  ISETP.EQ.AND P1, PT, RZ, UR8, P1 ;  /* 0x00000008ff007c0c */ /* 0x000fe20008f22270 */
[----:B------:R-:W-:Y:S01]  /*c250*/  @!UP1 USEL UR9, UR17, UR6, !UP0 ;  /* 0x0000000611099287 */ /* 0x000fe2000c000000 */
[--C-:B------:R-:W-:Y:S01]  /*c260*/  SHF.R.S32.HI R5, RZ, 0x1f, R4.reuse ;  /* 0x0000001fff057819 */ /* 0x100fe20000011404 */
[----:B------:R-:W-:Y:S01]  /*c270*/  @UP1 UMOV UR11, 0x1 ;  /* 0x00000001000b1882 */ /* 0x000fe20000000000 */
[----:B------:R-:W-:Y:S01]  /*c280*/  ULDC.64 UR6, c[0x0][0x298] ;  /* 0x0000a60000067ab9 */ /* 0x000fe20000000a00 */
[----:B------:R-:W-:Y:S01]  /*c290*/  IMAD.WIDE.U32 R4, R17, UR4, R4 ;  /* 0x0000000411047c25 */ /* 0x000fe2000f8e0004 */
[----:B------:R-:W-:-:S03]  /*c2a0*/  ULDC.64 UR4, c[0x0][0x2a0] ;  /* 0x0000a80000047ab9 */ /* 0x000fc60000000a00 */
[----:B------:R-:W-:Y:S01]  /*c2b0*/  IMAD.IADD R5, R3, 0x1, R5 ;  /* 0x0000000103057824 */ /* 0x000fe200078e0205 */
[----:B------:R-:W-:Y:S01]  /*c2c0*/  SHF.R.S32.HI R3, RZ, 0x1f, R2 ;  /* 0x0000001fff037819 */ /* 0x000fe20000011402 */
[----:B------:R-:W-:Y:S02]  /*c2d0*/  IMAD R0, R0, UR4, RZ ;  /* 0x0000000400007c24 */ /* 0x000fe4000f8e02ff */
[----:B------:R-:W-:Y:S01]  /*c2e0*/  IMAD.WIDE.U32 R6, R15, UR4, R4 ;  /* 0x000000040f067c25 */ /* 0x000fe2000f8e0004 */
[----:B------:R-:W-:Y:S02]  /*c2f0*/  @!UP1 ULDC UR4, c[0x0][0x270] ;  /* 0x00009c0000049ab9 */ /* 0x000fe40000000800 */
[----:B------:R-:W-:Y:S01]  /*c300*/  @!UP1 UIMAD UR11, UR9, UR4, URZ ;  /* 0x00000004090b92a4 */ /* 0x000fe2000f8e023f */
[----:B------:R-:W-:-:S04]  /*c310*/  IMAD.WIDE R8, R212, 0x80, R2 ;  /* 0x00000080d4087825 */ /* 0x000fc800078e0202 */
[----:B------:R-:W-:Y:S01]  /*c320*/  IMAD R0, R15, UR5, R0 ;  /* 0x000000050f007c24 */ /* 0x000fe2000f8e0200 */
[----:B------:R-:W-:Y:S01]  /*c330*/  ULDC.64 UR4, c[0x0][0x280] ;  /* 0x0000a00000047ab9 */ /* 0x000fe20000000a00 */
[----:B------:R-:W-:Y:S02]  /*c340*/  IMAD R5, R9, UR6, RZ ;  /* 0x0000000609057c24 */ /* 0x000fe4000f8e02ff */
[----:B------:R-:W-:Y:S02]  /*c350*/  IMAD.IADD R7, R0, 0x1, R7 ;  /* 0x0000000100077824 */ /* 0x000fe400078e0207 */
[C---:B------:R-:W-:Y:S01]  /*c360*/  IMAD R5, R8.reuse, UR7, R5 ;  /* 0x0000000708057c24 */ /* 0x040fe2000f8e0205 */
[----:B------:R-:W-:Y:S01]  /*c370*/  USHF.L.U64.HI UR7, UR6, 0x5, UR7 ;  /* 0x0000000506077899 */ /* 0x000fe20008010207 */
[----:B------:R-:W-:Y:S02]  /*c380*/  IMAD R0, R17, UR11, RZ ;  /* 0x0000000b11007c24 */ /* 0x000fe4000f8e02ff */
[----:B------:R-:W-:-:S03]  /*c390*/  IMAD.WIDE.U32 R8, R8, UR6, R6 ;  /* 0x0000000608087c25 */ /* 0x000fc6000f8e0006 */
[----:B------:R-:W-:Y:S01]  /*c3a0*/  SEL R0, R0, RZ, !P1 ;  /* 0x000000ff00007207 */ /* 0x000fe20004800000 */
[----:B------:R-:W-:Y:S01]  /*c3b0*/  IMAD.IADD R4, R5, 0x1, R9 ;  /* 0x0000000105047824 */ /* 0x000fe200078e0209 */
[C---:B------:R-:W-:Y:S01]  /*c3c0*/  LEA R6, P0, R8.reuse, UR4, 0x1 ;  /* 0x0000000408067c11 */ /* 0x040fe2000f8008ff */
[----:B------:R-:W-:Y:S02]  /*c3d0*/  USHF.L.U32 UR4, UR6, 0x5, URZ ;  /* 0x0000000506047899 */ /* 0x000fe4000800063f */
[----:B------:R-:W-:Y:S01]  /*c3e0*/  IMAD R15, R15, UR9, R0 ;  /* 0x000000090f0f7c24 */ /* 0x000fe2000f8e0200 */
[----:B------:R-:W-:Y:S01]  /*c3f0*/  LEA.HI.X R7, R8, UR5, R4, 0x1, P0 ;  /* 0x0000000508077c11 */ /* 0x000fe200080f0c04 */
[----:B------:R-:W-:Y:S01]  /*c400*/  IMAD R0, R17, UR17, RZ ;  /* 0x0000001111007c24 */ /* 0x000fe2000f8e02ff */
[----:B------:R-:W-:Y:S01]  /*c410*/  @UP1 ULDC UR6, c[0x0][0x2c0] ;  /* 0x0000b00000061ab9 */ /* 0x000fe20000000800 */
[----:B------:R-:W-:Y:S01]  /*c420*/  IADD3 R12, P0, R6, UR4, RZ ;  /* 0x00000004060c7c10 */ /* 0x000fe2000ff1e0ff */
[----:B------:R-:W-:Y:S01]  /*c430*/  @!UP1 UMOV UR6, 0x1 ;  /* 0x0000000100069882 */ /* 0x000fe20000000000 */
[----:B------:R1:W-:Y:S01]  /*c440*/  STG.E.128 desc[UR20][R6.64], RZ ;  /* 0x000000ff06007986 */ /* 0x0003e2000c101d14 */
[----:B------:R-:W-:Y:S01]  /*c450*/  SHF.R.S32.HI R4, RZ, 0x1f, R0 ;  /* 0x0000001fff047819 */ /* 0x000fe20000011400 */
[----:B------:R-:W-:Y:S01]  /*c460*/  IMAD R8, R115, UR6, RZ ;  /* 0x0000000673087c24 */ /* 0x000fe2000f8e02ff */
[----:B------:R-:W-:-:S02]  /*c470*/  IADD3.X R13, R7, UR7, RZ, P0, !PT ;  /* 0x00000007070d7c10 */ /* 0x000fc400087fe4ff */
[----:B------:R-:W-:Y:S02]  /*c480*/  SEL R0, R0, RZ, P1 ;  /* 0x000000ff00007207 */ /* 0x000fe40000800000 */
[----:B------:R-:W-:Y:S01]  /*c490*/  IADD3 R10, P0, R12, UR4, RZ ;  /* 0x000000040c0a7c10 */ /* 0x000fe2000ff1e0ff */
[----:B------:R2:W-:Y:S01]  /*c4a0*/  STG.E.128 desc[UR20][R12.64], RZ ;  /* 0x000000ff0c007986 */ /* 0x0005e2000c101d14 */
[----:B------:R-:W-:Y:S02]  /*c4b0*/  IADD3 R0, P3, P2, R8, R0, R15 ;  /* 0x0000000008007210 */ /* 0x000fe40007a7e00f */
[----:B------:R-:W-:Y:S02]  /*c4c0*/  SHF.R.S32.HI R5, RZ, 0x1f, R8 ;  /* 0x0000001fff057819 */ /* 0x000fe40000011408 */
[----:B------:R-:W-:Y:S02]  /*c4d0*/  IADD3.X R11, R13, UR7, RZ, P0, !PT ;  /* 0x000000070d0b7c10 */ /* 0x000fe400087fe4ff */
[----:B------:R-:W-:-:S02]  /*c4e0*/  IADD3 R8, P0, R10, UR4, RZ ;  /* 0x000000040a087c10 */ /* 0x000fc4000ff1e0ff */
[----:B------:R-:W-:Y:S01]  /*c4f0*/  SEL R4, R4, RZ, P1 ;  /* 0x000000ff04047207 */ /* 0x000fe20000800000 */
[----:B------:R3:W-:Y:S01]  /*c500*/  STG.E.128 desc[UR20][R10.64], RZ ;  /* 0x000000ff0a007986 */ /* 0x0007e2000c101d14 */
[----:B------:R-:W-:Y:S02]  /*c510*/  IADD3.X R9, R11, UR7, RZ, P0, !PT ;  /* 0x000000070b097c10 */ /* 0x000fe400087fe4ff */
[----:B------:R-:W-:Y:S02]  /*c520*/  IADD3 R18, P0, R8, UR4, RZ ;  /* 0x0000000408127c10 */ /* 0x000fe4000ff1e0ff */
[----:B------:R-:W-:Y:S01]  /*c530*/  SHF.R.S32.HI R15, RZ, 0x1f, R15 ;  /* 0x0000001fff0f7819 */ /* 0x000fe2000001140f */
[----:B------:R4:W-:Y:S01]  /*c540*/  STG.E.128 desc[UR20][R8.64], RZ ;  /* 0x000000ff08007986 */ /* 0x0009e2000c101d14 */
[----:B------:R-:W-:Y:S01]  /*c550*/  IADD3.X R19, R9, UR7, RZ, P0, !PT ;  /* 0x0000000709137c10 */ /* 0x000fe200087fe4ff */
[----:B-1----:R-:W-:Y:S01]  /*c560*/  VIADD R7, R2, 0x60 ;  /* 0x0000006002077836 */ /* 0x002fe20000000000 */
[----:B------:R-:W-:-:S02]  /*c570*/  IADD3 R20, P0, R18, UR4, RZ ;  /* 0x0000000412147c10 */ /* 0x000fc4000ff1e0ff */
[----:B------:R-:W-:Y:S01]  /*c580*/  IADD3.X R4, R5, R4, R15, P3, P2 ;  /* 0x0000000405047210 */ /* 0x000fe20001fe440f */
[----:B------:R1:W-:Y:S01]  /*c590*/  STG.E.128 desc[UR20][R18.64], RZ ;  /* 0x000000ff12007986 */ /* 0x0003e2000c101d14 */
[----:B------:R-:W-:Y:S02]  /*c5a0*/  IADD3.X R21, R19, UR7, RZ, P0, !PT ;  /* 0x0000000713157c10 */ /* 0x000fe400087fe4ff */
[----:B------:R-:W-:Y:S01]  /*c5b0*/  IADD3 R16, P0, R20, UR4, RZ ;  /* 0x0000000414107c10 */ /* 0x000fe2000ff1e0ff */
[----:B--2---:R-:W-:Y:S01]  /*c5c0*/  VIADD R12, R2, 0x10 ;  /* 0x00000010020c7836 */ /* 0x004fe20000000000 */
[----:B------:R-:W-:Y:S01]  /*c5d0*/  LOP3.LUT P1, RZ, R111, 0x7, RZ, 0xc0, !PT ;  /* 0x000000076fff7812 */ /* 0x000fe2000782c0ff */
[----:B------:R1:W-:Y:S01]  /*c5e0*/  STG.E.128 desc[UR20][R20.64], RZ ;  /* 0x000000ff14007986 */ /* 0x0003e2000c101d14 */
[----:B------:R-:W-:Y:S02]  /*c5f0*/  IADD3.X R17, R21, UR7, RZ, P0, !PT ;  /* 0x0000000715117c10 */ /* 0x000fe400087fe4ff */
[----:B------:R-:W-:-:S02]  /*c600*/  IADD3 R14, P0, R16, UR4, RZ ;  /* 0x00000004100e7c10 */ /* 0x000fc4000ff1e0ff */
[----:B------:R-:W-:Y:S01]  /*c610*/  IADD3 R115, -R115, UR17, RZ ;  /* 0x0000001173737c10 */ /* 0x000fe2000fffe1ff */
[----:B------:R1:W-:Y:S01]  /*c620*/  STG.E.128 desc[UR20][R16.64], RZ ;  /* 0x000000ff10007986 */ /* 0x0003e2000c101d14 */
[----:B------:R-:W-:Y:S01]  /*c630*/  IADD3.X R15, R17, UR7, RZ, P0, !PT ;  /* 0x00000007110f7c10 */ /* 0x000fe200087fe4ff */
[C---:B---3--:R-:W-:Y:S01]  /*c640*/  VIADD R11, R2.reuse, 0x20 ;  /* 0x00000020020b7836 */ /* 0x048fe20000000000 */
[C---:B------:R-:W-:Y:S01]  /*c650*/  ISETP.GE.OR P2, PT, R2.reuse, R115, P1 ;  /* 0x000000730200720c */ /* 0x040fe20000f46670 */
[C---:B------:R-:W-:Y:S02]  /*c660*/  VIADD R10, R2.reuse, 0x30 ;  /* 0x00000030020a7836 */ /* 0x040fe40000000000 */
[----:B------:R1:W-:Y:S01]  /*c670*/  STG.E.128 desc[UR20][R14.64], RZ ;  /* 0x000000ff0e007986 */ /* 0x0003e2000c101d14 */
[C---:B----4-:R-:W-:Y:S02]  /*c680*/  VIADD R9, R2.reuse, 0x40 ;  /* 0x0000004002097836 */ /* 0x050fe40000000000 */
[----:B------:R-:W-:-:S07]  /*c690*/  VIADD R8, R2, 0x50 ;  /* 0x0000005002087836 */ /* 0x000fce0000000000 */
[----:B------:R-:W-:Y:S05]  /*c6a0*/  @P2 BRA `(.L_x_766) ;  /* 0x0000000000202947 */ /* 0x000fea0003800000 */
[----:B------:R-:W-:Y:S01]  /*c6b0*/  IMAD R5, R2, UR6, RZ ;  /* 0x0000000602057c24 */ /* 0x000fe2000f8e02ff */
[----:B------:R-:W-:-:S04]  /*c6c0*/  ULDC.64 UR4, c[0x0][0x2b0] ;  /* 0x0000ac0000047ab9 */ /* 0x000fc80000000a00 */
[----:B------:R-:W-:-:S04]  /*c6d0*/  IADD3 R6, P0, R5, R0, RZ ;  /* 0x0000000005067210 */ /* 0x000fc80007f1e0ff */
[----:B------:R-:W-:Y:S02]  /*c6e0*/  LEA.HI.X.SX32 R5, R5, R4, 0x1, P0 ;  /* 0x0000000405057211 */ /* 0x000fe400000f0eff */
[----:B-1----:R-:W-:-:S04]  /*c6f0*/  LEA R14, P0, R6, UR4, 0x2 ;  /* 0x00000004060e7c11 */ /* 0x002fc8000f8010ff */
[----:B------:R-:W-:Y:S01]  /*c700*/  LEA.HI.X R15, R6, UR5, R5, 0x2, P0 ;  /* 0x00000005060f7c11 */ /* 0x000fe200080f1405 */
[----:B------:R-:W-:-:S05]  /*c710*/  IMAD.MOV.U32 R5, RZ, RZ, 0x7f800000 ;  /* 0x7f800000ff057424 */ /* 0x000fca00078e00ff */
[----:B------:R2:W-:Y:S03]  /*c720*/  STG.E desc[UR20][R14.64], R5 ;  /* 0x000000050e007986 */ /* 0x0005e6000c101914 */
.L_x_766:
[----:B------:R-:W-:Y:S05]  /*c730*/  BSYNC B0 ;  /* 0x0000000000007941 */ /* 0x000fea0003800000 */
.L_x_765:
        /* <DEDUP_REMOVED lines=12> */
[----:B------:R-:W-:-:S04]  /*c800*/  IADD3 R6, P0, R3, R0, RZ ;  /* 0x0000000003067210 */ /* 0x000fc80007f1e0ff */
[----:B------:R-:W-:Y:S02]  /*c810*/  LEA.HI.X.SX32 R3, R3, R4, 0x1, P0 ;  /* 0x0000000403037211 */ /* 0x000fe400000f0eff */
[----:B------:R-:W-:-:S04]  /*c820*/  LEA R12, P0, R6, UR4, 0x2 ;  /* 0x00000004060c7c11 */ /* 0x000fc8000f8010ff */
[----:B------:R-:W-:Y:S01]  /*c830*/  LEA.HI.X R13, R6, UR5, R3, 0x2, P0 ;  /* 0x00000005060d7c11 */ /* 0x000fe200080f1403 */
[----:B------:R-:W-:-:S05]  /*c840*/  IMAD.MOV.U32 R3, RZ, RZ, 0x7f800000 ;  /* 0x7f800000ff037424 */ /* 0x000fca00078e00ff */
[----:B------:R3:W-:Y:S03]  /*c850*/  STG.E desc[UR20][R12.64], R3 ;  /* 0x000000030c007986 */ /* 0x0007e6000c101914 */
.L_x_768:
[----:B------:R-:W-:Y:S05]  /*c860*/  BSYNC B0 ;  /* 0x0000000000007941 */ /* 0x000fea0003800000 */
.L_x_767:
[----:B------:R-:W-:Y:S04]  /*c870*/  BSSY B0, `(.L_x_769) ;  /* 0x000000a000007945 */ /* 0x000fe80003800000 */
[----:B------:R-:W-:Y:S05]  /*c880*/  @P6 BRA `(.L_x_770) ;  /* 0x0000000000206947 */ /* 0x000fea0003800000 */
[----:B---3--:R-:W-:Y:S01]  /*c890*/  IMAD R3, R11, UR6, RZ ;  /* 0x000000060b037c24 */ /* 0x008fe2000f8e02ff */
[----:B------:R-:W-:-:S04]  /*c8a0*/  ULDC.64 UR4, c[0x0][0x2b0] ;  /* 0x0000ac0000047ab9 */ /* 0x000fc80000000a00 */
[----:B------:R-:W-:-:S04]  /*c8b0*/  IADD3 R6, P0, R3, R0, RZ ;  /* 0x0000000003067210 */ /* 0x000fc80007f1e0ff */
[----:B------:R-:W-:Y:S02]  /*c8c0*/  LEA.HI.X.SX32 R3, R3, R4, 0x1, P0 ;  /* 0x0000000403037211 */ /* 0x000fe400000f0eff */
[----:B------:R-:W-:-:S04]  /*c8d0*/  LEA R12, P0, R6, UR4, 0x2 ;  /* 0x00000004060c7c11 */ /* 0x000fc8000f8010ff */
[----:B------:R-:W-:Y:S01]  /*c8e0*/  LEA.HI.X R13, R6, UR5, R3, 0x2, P0 ;  /* 0x00000005060d7c11 */ /* 0x000fe200080f1403 */
[----:B------:R-:W-:-:S05]  /*c8f0*/  IMAD.MOV.U32 R3, RZ, RZ, 0x7f800000 ;  /* 0x7f800000ff037424 */ /* 0x000fca00078e00ff */
[----:B------:R4:W-:Y:S03]  /*c900*/  STG.E desc[UR20][R12.64], R3 ;  /* 0x000000030c007986 */ /* 0x0009e6000c101914 */
.L_x_770:
[----:B------:R-:W-:Y:S05]  /*c910*/  BSYNC B0 ;  /* 0x0000000000007941 */ /* 0x000fea0003800000 */
.L_x_769:
[----:B------:R-:W-:Y:S04]  /*c920*/  BSSY B0, `(.L_x_771) ;  /* 0x000000a000007945 */ /* 0x000fe80003800000 */
[----:B------:R-:W-:Y:S05]  /*c930*/  @P5 BRA `(.L_x_772) ;  /* 0x0000000000205947 */ /* 0x000fea0003800000 */
[----:B---34-:R-:W-:Y:S01]  /*c940*/  IMAD R3, R10, UR6, RZ ;  /* 0x000000060a037c24 */ /* 0x018fe2000f8e02ff */
[----:B------:R-:W-:-:S04]  /*c950*/  ULDC.64 UR4, c[0x0][0x2b0] ;  /* 0x0000ac0000047ab9 */ /* 0x000fc80000000a00 */
[----:B------:R-:W-:-:S04]  /*c960*/  IADD3 R6, P0, R3, R0, RZ ;  /* 0x0000000003067210 */ /* 0x000fc80007f1e0ff */
[----:B------:R-:W-:Y:S02]  /*c970*/  LEA.HI.X.SX32 R3, R3, R4, 0x1, P0 ;  /* 0x0000000403037211 */ /* 0x000fe400000f0eff */
[----:B------:R-:W-:-:S04]  /*c980*/  LEA R10, P0, R6, UR4, 0x2 ;  /* 0x00000004060a7c11 */ /* 0x000fc8000f8010ff */
[----:B------:R-:W-:Y:S01]  /*c990*/  LEA.HI.X R11, R6, UR5, R3, 0x2, P0 ;  /* 0x00000005060b7c11 */ /* 0x000fe200080f1403 */
[----:B------:R-:W-:-:S05]  /*c9a0*/  IMAD.MOV.U32 R3, RZ, RZ, 0x7f800000 ;  /* 0x7f800000ff037424 */ /* 0x000fca00078e00ff */
[----:B------:R3:W-:Y:S03]  /*c9b0*/  STG.E desc[UR20][R10.64], R3 ;  /* 0x000000030a007986 */ /* 0x0007e6000c101914 */
.L_x_772:
[----:B------:R-:W-:Y:S05]  /*c9c0*/  BSYNC B0 ;  /* 0x0000000000007941 */ /* 0x000fea0003800000 */
.L_x_771:
        /* <DEDUP_REMOVED lines=10> */
.L_x_774:
[----:B------:R-:W-:Y:S05]  /*ca70*/  BSYNC B0 ;  /* 0x0000000000007941 */ /* 0x000fea0003800000 */
.L_x_773:
        /* <DEDUP_REMOVED lines=10> */
.L_x_776:
[----:B------:R-:W-:Y:S05]  /*cb20*/  BSYNC B0 ;  /* 0x0000000000007941 */ /* 0x000fea0003800000 */
.L_x_775:
        /* <DEDUP_REMOVED lines=10> */
.L_x_778:
[----:B------:R-:W-:Y:S05]  /*cbd0*/  BSYNC B0 ;  /* 0x0000000000007941 */ /* 0x000fea0003800000 */
.L_x_777:
[----:B------:R-:W-:Y:S05]  /*cbe0*/  @P1 EXIT ;  /* 0x000000000000194d */ /* 0x000fea0003800000 */
[----:B---34-:R-:W-:Y:S01]  /*cbf0*/  IMAD R3, R2, UR6, RZ ;  /* 0x0000000602037c24 */ /* 0x018fe2000f8e02ff */
[----:B------:R-:W-:Y:S01]  /*cc00*/  ULDC.64 UR4, c[0x0][0x2b0] ;  /* 0x0000ac0000047ab9 */ /* 0x000fe20000000a00 */
[----:B--2---:R-:W-:-:S03]  /*cc10*/  IMAD.MOV.U32 R5, RZ, RZ, 0x7f800000 ;  /* 0x7f800000ff057424 */ /* 0x004fc600078e00ff */
[----:B------:R-:W-:-:S04]  /*cc20*/  IADD3 R0, P0, R3, R0, RZ ;  /* 0x0000000003007210 */ /* 0x000fc80007f1e0ff */
[----:B------:R-:W-:Y:S02]  /*cc30*/  LEA.HI.X.SX32 R3, R3, R4, 0x1, P0 ;  /* 0x0000000403037211 */ /* 0x000fe400000f0eff */
[----:B------:R-:W-:-:S04]  /*cc40*/  LEA R2, P0, R0, UR4, 0x2 ;  /* 0x0000000400027c11 */ /* 0x000fc8000f8010ff */
[----:B------:R-:W-:-:S05]  /*cc50*/  LEA.HI.X R3, R0, UR5, R3, 0x2, P0 ;  /* 0x0000000500037c11 */ /* 0x000fca00080f1403 */
[----:B------:R-:W-:Y:S01]  /*cc60*/  STG.E desc[UR20][R2.64], R5 ;  /* 0x0000000502007986 */ /* 0x000fe2000c101914 */
[----:B------:R-:W-:Y:S05]  /*cc70*/  EXIT ;  /* 0x000000000000794d */ /* 0x000fea0003800000 */
.L_x_779:
        /* <DEDUP_REMOVED lines=16> */
.L_x_1425:


//--------------------- .text._ZN5flash16flash_fwd_kernelI23Flash_fwd_kernel_traitsILi64ELi128ELi64ELi4ELb0ELb0EN7cutlass10bfloat16_tE19Flash_kernel_traitsILi64ELi128ELi64ELi4ES3_EELb1ELb1ELb0ELb0ELb0ELb1ELb0ELb0EEEvNS_16Flash_fwd_paramsE --------------------------
	.section	.text._ZN5flash16flash_fwd_kernelI23Flash_fwd_kernel_traitsILi64ELi128ELi64ELi4ELb0ELb0EN7cutlass10bfloat16_tE19Flash_kernel_traitsILi64ELi128ELi64ELi4ES3_EELb1ELb1ELb0ELb0ELb0ELb1ELb0ELb0EEEvNS_16Flash_fwd_paramsE,"ax",@progbits
	.align	128
        .global         _ZN5flash16flash_fwd_kernelI23Flash_fwd_kernel_traitsILi64ELi128ELi64ELi4ELb0ELb0EN7cutlass10bfloat16_tE19Flash_kernel_traitsILi64ELi128ELi64ELi4ES3_EELb1ELb1ELb0ELb0ELb0ELb1ELb0ELb0EEEvNS_16Flash_fwd_paramsE
        .type           _ZN5flash16flash_fwd_kernelI23Flash_fwd_kernel_traitsILi64ELi128ELi64ELi4ELb0ELb0EN7cutlass10bfloat16_tE19Flash_kernel_traitsILi64ELi128ELi64ELi4ES3_EELb1ELb1ELb0ELb0ELb0ELb1ELb0ELb0EEEvNS_16Flash_fwd_paramsE,@function
        .size           _ZN5flash16flash_fwd_kernelI23Flash_fwd_kernel_traitsILi64ELi128ELi64ELi4ELb0ELb0EN7cutlass10bfloat16_tE19Flash_kernel_traitsILi64ELi128ELi64ELi4ES3_EELb1ELb1ELb0ELb0ELb0ELb1ELb0ELb0EEEvNS_16Flash_fwd_paramsE,(.L_x_1426 - _ZN5flash16flash_fwd_kernelI23Flash_fwd_kernel_traitsILi64ELi128ELi64ELi4ELb0ELb0EN7cutlass10bfloat16_tE19Flash_kernel_traitsILi64ELi128ELi64ELi4ES3_EELb1ELb1ELb0ELb0ELb0ELb1ELb0ELb0EEEvNS_16Flash_fwd_paramsE)
        .other          _ZN5flash16flash_fwd_kernelI23Flash_fwd_kernel_traitsILi64ELi128ELi64ELi4ELb0ELb0EN7cutlass10bfloat16_tE19Flash_kernel_traitsILi64ELi128ELi64ELi4ES3_EELb1ELb1ELb0ELb0ELb0ELb1ELb0ELb0EEEvNS_16Flash_fwd_paramsE,@"STO_CUDA_ENTRY STV_DEFAULT"
_ZN5flash16flash_fwd_kernelI23Flash_fwd_kernel_traitsILi64ELi128ELi64ELi4ELb0ELb0EN7cutlass10bfloat16_tE19Flash_kernel_traitsILi64ELi128ELi64ELi4ES3_EELb1ELb1ELb0ELb0ELb0ELb1ELb0ELb0EEEvNS_16Flash_fwd_paramsE:
.text._ZN5flash16flash_fwd_kernelI23Flash_fwd_kernel_traitsILi64ELi128ELi64ELi4ELb0ELb0EN7cutlass10bfloat16_tE19Flash_kernel_traitsILi64ELi128ELi64ELi4ES3_EELb1ELb1ELb0ELb0ELb0ELb1ELb0ELb0EEEvNS_16Flash_fwd_paramsE:
        /* <DEDUP_REMOVED lines=10> */
[----:B------:R-:W4:Y:S01]  /*00a0*/  @P3 LDG.E.64 R12, desc[UR24][R12.64] ;  /* 0x000000180c0c3981 */ /* 0x000f22000c1e1b00 */
[----:B------:R-:W1:Y:S01]  /*00b0*/  LDC.64 R4, c[0x0][0x2f0] ;  /* 0x0000bc00ff047b82 */ /* 0x000e620000000a00 */
[----:B--2---:R-:W-:Y:S01]  /*00c0*/  @P3 IMAD.MOV.U32 R2, RZ, RZ, R137 ;  /* 0x000000ffff023224 */ /* 0x004fe200078e0089 */
[----:B------:R-:W2:Y:S06]  /*00d0*/  S2R R234, SR_CTAID.X ;  /* 0x0000000000ea7919 */ /* 0x000eac0000002500 */
[----:B------:R-:W4:Y:S01]  /*00e0*/  LDC.64 R6, c[0x0][0x2f0] ;  /* 0x0000bc00ff067b82 */ /* 0x000f220000000a00 */
[----:B---3--:R-:W-:-:S05]  /*00f0*/  @P3 IMAD.MOV.U32 R3, RZ, RZ, R121 ;  /* 0x000000ffff033224 */ /* 0x008fca00078e0079 */
[----:B------:R3:W4:Y:S01]  /*0100*/  @P3 LDG.E.64 R10, desc[UR24][R2.64] ;  /* 0x00000018020a3981 */ /* 0x000722000c1e1b00 */
[----:B------:R-:W-:Y:S01]  /*0110*/  IMAD.MOV.U32 R190, RZ, RZ, -0x1 ;  /* 0xffffffffffbe7424 */ /* 0x000fe200078e00ff */
[----:B------:R-:W2:Y:S01]  /*0120*/  S2R R15, SR_CTAID.Y ;  /* 0x00000000000f7919 */ /* 0x000ea20000002600 */
[----:B-1----:R-:W-:Y:S01]  /*0130*/  ISETP.NE.U32.AND P4, PT, R4, RZ, PT ;  /* 0x000000ff0400720c */ /* 0x002fe20003f85070 */
[----:B------:R-:W2:Y:S01]  /*0140*/  S2R R22, SR_CTAID.Z ;  /* 0x0000000000167919 */ /* 0x000ea20000002700 */
[----:B------:R-:W1:Y:S01]  /*0150*/  S2R R122, SR_TID.X ;  /* 0x00000000007a7919 */ /* 0x000e620000002100 */
[----:B---3--:R-:W3:Y:S01]  /*0160*/  LDC.64 R2, c[0x0][0x300] ;  /* 0x0000c000ff027b82 */ /* 0x008ee20000000a00 */
[----:B--2---:R-:W-:-:S04]  /*0170*/  LOP3.LUT R0, R22, R234, R15, 0xfe, !PT ;  /* 0x000000ea16007212 */ /* 0x004fc800078efe0f */
[----:B-1----:R-:W-:-:S03]  /*0180*/  LOP3.LUT P2, RZ, R0, R122, RZ, 0xfc, !PT ;  /* 0x0000007a00ff7212 */ /* 0x002fc6000784fcff */
[----:B------:R-:W1:Y:S01]  /*0190*/  @P3 LDC R0, c[0x0][0x3b0] ;  /* 0x0000ec00ff003b82 */ /* 0x000e620000000800 */
[----:B---3--:R-:W-:-:S04]  /*01a0*/  ISETP.NE.U32.AND P0, PT, R2, RZ, PT ;  /* 0x000000ff0200720c */ /* 0x008fc80003f05070 */
[----:B------:R-:W-:Y:S02]  /*01b0*/  ISETP.NE.AND.EX P1, PT, R3, RZ, PT, P0 ;  /* 0x000000ff0300720c */ /* 0x000fe40003f25300 */
[----:B------:R-:W-:Y:S01]  /*01c0*/  ISETP.NE.AND.EX P0, PT, R5, RZ, PT, P4 ;  /* 0x000000ff0500720c */ /* 0x000fe20003f05340 */
[----:B------:R-:W2:Y:S08]  /*01d0*/  LDC.64 R2, c[0x0][0x2f8] ;  /* 0x0000be00ff027b82 */ /* 0x000eb00000000a00 */
[----:B------:R-:W3:Y:S01]  /*01e0*/  @!P2 LDC.64 R8, c[0x0][0x3b8] ;  /* 0x0000ee00ff08ab82 */ /* 0x000ee20000000a00 */
[----:B----4-:R-:W-:-:S02]  /*01f0*/  @P3 R2UR UR26, R12 ;  /* 0x000000000c1a32ca */ /* 0x010fc400000e0000 */
[----:B------:R-:W-:-:S11]  /*0200*/  @P3 R2UR UR27, R13 ;  /* 0x000000000d1b32ca */ /* 0x000fd600000e0000 */
[----:B------:R-:W-:Y:S02]  /*0210*/  IMAD.U32 R4, RZ, RZ, UR26 ;  /* 0x0000001aff047e24 */ /* 0x000fe4000f8e00ff */
[----:B------:R-:W-:-:S05]  /*0220*/  IMAD.U32 R5, RZ, RZ, UR27 ;  /* 0x0000001bff057e24 */ /* 0x000fca000f8e00ff */
[----:B---3--:R3:W-:Y:S01]  /*0230*/  @!P2 STG.E.64 desc[UR24][R8.64], R4 ;  /* 0x000000040800a986 */ /* 0x0087e2000c101b18 */
[----:B-1----:R-:W-:Y:S02]  /*0240*/  @P3 IADD3 R137, P5, R10, R0, RZ ;  /* 0x000000000a893210 */ /* 0x002fe40007fbe0ff */
[----:B------:R-:W1:Y:S03]  /*0250*/  LDC.U8 R0, c[0x0][0x3c2] ;  /* 0x0000f080ff007b82 */ /* 0x000e660000000000 */
[----:B------:R-:W-:Y:S02]  /*0260*/  @P3 IMAD.X R121, RZ, RZ, R11, P5 ;  /* 0x000000ffff793224 */ /* 0x000fe400028e060b */
[----:B------:R-:W-:-:S03]  /*0270*/  IMAD.WIDE R10, R15, 0x4, R6 ;  /* 0x000000040f0a7825 */ /* 0x000fc600078e0206 */
[----:B------:R-:W4:Y:S01]  /*0280*/  LDC.64 R6, c[0x0][0x2f8] ;  /* 0x0000be00ff067b82 */ /* 0x000f220000000a00 */
[----:B---3--:R-:W-:Y:S02]  /*0290*/  @!P2 IMAD.MOV.U32 R4, RZ, RZ, R137 ;  /* 0x000000ffff04a224 */ /* 0x008fe400078e0089 */
[----:B------:R-:W-:-:S05]  /*02a0*/  @!P2 IMAD.MOV.U32 R5, RZ, RZ, R121 ;  /* 0x000000ffff05a224 */ /* 0x000fca00078e0079 */
[----:B------:R3:W-:Y:S04]  /*02b0*/  @!P2 STG.E.64 desc[UR24][R8.64+0x8], R4 ;  /* 0x000008040800a986 */ /* 0x0007e8000c101b18 */
[----:B------:R-:W4:Y:S04]  /*02c0*/  @P0 LDG.E R190, desc[UR24][R10.64] ;  /* 0x000000180abe0981 */ /* 0x000f28000c1e1900 */
[----:B------:R-:W4:Y:S01]  /*02d0*/  @P0 LDG.E R125, desc[UR24][R10.64+0x4] ;  /* 0x000004180a7d0981 */ /* 0x000f22000c1e1900 */
[----:B-1----:R-:W-:Y:S02]  /*02e0*/  ISETP.NE.AND P3, PT, R0, RZ, PT ;  /* 0x000000ff0000720c */ /* 0x002fe40003f65270 */
[----:B------:R-:W1:Y:S01]  /*02f0*/  LDC R0, c[0x0][0x270] ;  /* 0x00009c00ff007b82 */ /* 0x000e620000000800 */
[----:B--2---:R-:W-:-:S07]  /*0300*/  ISETP.EQ.U32.AND P2, PT, R2, RZ, PT ;  /* 0x000000ff0200720c */ /* 0x004fce0003f42070 */
[----:B---3--:R-:W2:Y:S01]  /*0310*/  @P1 LDC.64 R4, c[0x0][0x300] ;  /* 0x0000c000ff041b82 */ /* 0x008ea20000000a00 */
[----:B------:R-:W-:Y:S01]  /*0320*/  ISETP.EQ.OR.EX P2, PT, R3, RZ, !P3, P2 ;  /* 0x000000ff0300720c */ /* 0x000fe20005f42720 */
[----:B------:R-:W-:Y:S01]  /*0330*/  IMAD.MOV.U32 R21, RZ, RZ, -0x1 ;  /* 0xffffffffff157424 */ /* 0x000fe200078e00ff */
[----:B------:R-:W-:Y:S01]  /*0340*/  SHF.R.S32.HI R14, RZ, 0x1f, R122 ;  /* 0x0000001fff0e7819 */ /* 0x000fe2000001147a */
[----:B------:R-:W-:Y:S02]  /*0350*/  IMAD.MOV.U32 R20, RZ, RZ, RZ ;  /* 0x000000ffff147224 */ /* 0x000fe400078e00ff */
[----:B----4-:R-:W-:Y:S01]  /*0360*/  IMAD.WIDE R6, R15, 0x4, R6 ;  /* 0x000000040f067825 */ /* 0x010fe200078e0206 */
[----:B------:R-:W-:-:S04]  /*0370*/  LEA.HI R123, R14, R122, RZ, 0x5 ;  /* 0x0000007a0e7b7211 */ /* 0x000fc800078f28ff */
[----:B------:R-:W-:-:S03]  /*0380*/  LOP3.LUT R127, R123, 0xffffffe0, RZ, 0xc0, !PT ;  /* 0xffffffe07b7f7812 */ /* 0x000fc600078ec0ff */
[----:B------:R-:W5:Y:S01]  /*0390*/  @!P2 LDG.E R21, desc[UR24][R6.64] ;  /* 0x000000180615a981 */ /* 0x000f62000c1e1900 */
[----:B--2---:R-:W-:-:S05]  /*03a0*/  @P1 IMAD.WIDE R4, R15, 0x4, R4 ;  /* 0x000000040f041825 */ /* 0x004fca00078e0204 */
[----:B------:R1:W5:Y:S01]  /*03b0*/  @P1 LDG.E R20, desc[UR24][R4.64] ;  /* 0x0000001804141981 */ /* 0x000362000c1e1900 */
[----:B------:R-:W-:Y:S02]  /*03c0*/  IMAD.IADD R127, R122, 0x1, -R127 ;  /* 0x000000017a7f7824 */ /* 0x000fe400078e0a7f */
[----:B-1----:R-:W-:Y:S02]  /*03d0*/  IMAD R4, R15, R0, R22 ;  /* 0x000000000f047224 */ /* 0x002fe400078e0216 */
[----:B------:R-:W-:-:S06]  /*03e0*/  @P0 IMAD.IADD R125, R125, 0x1, -R190 ;  /* 0x000000017d7d0824 */ /* 0x000fcc00078e0abe */
[----:B------:R-:W1:Y:S01]  /*03f0*/  @!P0 LDC R125, c[0x0][0x2c4] ;  /* 0x0000b100ff7d8b82 */ /* 0x000e620000000800 */
[----:B------:R-:W-:-:S04]  /*0400*/  ISETP.NE.U32.AND P0, PT, R2, RZ, PT ;  /* 0x000000ff0200720c */ /* 0x000fc80003f05070 */
[----:B------:R-:W-:Y:S01]  /*0410*/  ISETP.NE.AND.EX P2, PT, R3, RZ, PT, P0 ;  /* 0x000000ff0300720c */ /* 0x000fe20003f45300 */
[----:B------:R-:W-:Y:S01]  /*0420*/  IMAD.SHL.U32 R2, R4, 0x20, RZ ;  /* 0x0000002004027824 */ /* 0x000fe200078e00ff */
[----:B------:R-:W-:-:S04]  /*0430*/  SHF.R.S32.HI R3, RZ, 0x1f, R127 ;  /* 0x0000001fff037819 */ /* 0x000fc8000001147f */
[----:B------:R-:W-:Y:S02]  /*0440*/  IADD3 R137, P1, P0, R2, R137, R127 ;  /* 0x0000008902897210 */ /* 0x000fe4000783e07f */
[----:B------:R-:W-:-:S04]  /*0450*/  SHF.R.S32.HI R2, RZ, 0x1f, R2 ;  /* 0x0000001fff027819 */ /* 0x000fc80000011402 */
[----:B------:R-:W-:Y:S01]  /*0460*/  IADD3.X R121, R2, R121, R3, P1, P0 ;  /* 0x0000007902797210 */ /* 0x000fe20000fe0403 */
[----:B------:R-:W-:Y:S06]  /*0470*/  @!P2 BRA `(.L_x_780) ;  /* 0x000000000010a947 */ /* 0x000fec0003800000 */
[----:B------:R-:W2:Y:S02]  /*0480*/  @P3 LDG.E R4, desc[UR24][R6.64+0x4] ;  /* 0x0000041806043981 */ /* 0x000ea4000c1e1900 */
[----:B--2--5:R-:W-:-:S06]  /*0490*/  @P3 IADD3 R4, R4, -R21, RZ ;  /* 0x8000001504043210 */ /* 0x024fcc0007ffe0ff */
[----:B------:R3:W5:Y:S01]  /*04a0*/  @!P3 LDG.E R4, desc[UR24][R6.64] ;  /* 0x000000180604b981 */ /* 0x000762000c1e1900 */
[----:B------:R-:W-:Y:S05]  /*04b0*/  BRA `(.L_x_781) ;  /* 0x0000000000047947 */ /* 0x000fea0003800000 */
.L_x_780:
[----:B------:R-:W2:Y:S02]  /*04c0*/  LDC R4, c[0x0][0x2c8] ;  /* 0x0000b200ff047b82 */ /* 0x000ea40000000800 */
.L_x_781:
[----:B------:R-:W4:Y:S02]  /*04d0*/  LDC.64 R2, c[0x0][0x308] ;  /* 0x0000c200ff027b82 */ /* 0x000f240000000a00 */
[----:B----4-:R-:W-:-:S04]  /*04e0*/  ISETP.NE.U32.AND P0, PT, R2, RZ, PT ;  /* 0x000000ff0200720c */ /* 0x010fc80003f05070 */
[----:B------:R-:W-:-:S13]  /*04f0*/  ISETP.NE.AND.EX P0, PT, R3, RZ, PT, P0 ;  /* 0x000000ff0300720c */ /* 0x000fda0003f05300 */
[----:B------:R-:W4:Y:S01]  /*0500*/  @P0 LDC.64 R2, c[0x0][0x308] ;  /* 0x0000c200ff020b82 */ /* 0x000f220000000a00 */
[----:B------:R-:W-:-:S07]  /*0510*/  IMAD.SHL.U32 R126, R234, 0x80, RZ ;  /* 0x00000080ea7e7824 */ /* 0x000fce00078e00ff */
[----:B------:R-:W2:Y:S01]  /*0520*/  @!P0 LDC R5, c[0x0][0x2cc] ;  /* 0x0000b300ff058b82 */ /* 0x000ea20000000800 */
[----:B-1----:R-:W-:Y:S01]  /*0530*/  ISETP.GT.AND P1, PT, R125, R126, PT ;  /* 0x0000007e7d00720c */ /* 0x002fe20003f24270 */
[----:B----4-:R-:W-:-:S05]  /*0540*/  @P0 IMAD.WIDE R2, R15, 0x4, R2 ;  /* 0x000000040f020825 */ /* 0x010fca00078e0202 */
[----:B------:R1:W5:Y:S01]  /*0550*/  @P0 LDG.E R235, desc[UR24][R2.64] ;  /* 0x0000001802eb0981 */ /* 0x000362000c1e1900 */
[----:B------:R-:W4:Y:S06]  /*0560*/  @!P0 LDC.64 R2, c[0x0][0x318] ;  /* 0x0000c600ff028b82 */ /* 0x000f2c0000000a00 */
[----:B-12---:R-:W-:Y:S05]  /*0570*/  @!P1 EXIT ;  /* 0x000000000000994d */ /* 0x006fea0003800000 */
[----:B------:R-:W1:Y:S01]  /*0580*/  LDC R124, c[0x0][0x398] ;  /* 0x0000e600ff7c7b82 */ /* 0x000e620000000800 */
[----:B----4-:R-:W-:Y:S01]  /*0590*/  @!P0 ISETP.NE.U32.AND P1, PT, R2, RZ, PT ;  /* 0x000000ff0200820c */ /* 0x010fe20003f25070 */
[----:B-----5:R-:W-:-:S03]  /*05a0*/  @P0 IMAD.IADD R235, R235, 0x1, -R20 ;  /* 0x00000001ebeb0824 */ /* 0x020fc600078e0a14 */
[----:B------:R-:W-:Y:S02]  /*05b0*/  @!P0 ISETP.NE.AND.EX P1, PT, R3, RZ, PT, P1 ;  /* 0x000000ff0300820c */ /* 0x000fe40003f25310 */
[----:B------:R-:W-:Y:S02]  /*05c0*/  IADD3 R3, -R125, 0xbf, R126 ;  /* 0x000000bf7d037810 */ /* 0x000fe40007ffe17e */
[----:B------:R-:W-:-:S04]  /*05d0*/  @!P0 SEL R5, R5, RZ, P1 ;  /* 0x000000ff05058207 */ /* 0x000fc80000800000 */
[----:B------:R-:W-:-:S05]  /*05e0*/  @!P0 IADD3 R235, R5, R4, -R20 ;  /* 0x0000000405eb8210 */ /* 0x000fca0007ffe814 */
        /* <DEDUP_REMOVED lines=11> */
[----:B---3--:R-:W1:Y:S01]  /*06a0*/  LDC R6, c[0x0][0x278] ;  /* 0x00009e00ff067b82 */ /* 0x008e620000000800 */
[----:B------:R-:W-:Y:S01]  /*06b0*/  LEA.HI R12, R14, R122, RZ, 0x3 ;  /* 0x0000007a0e0c7211 */ /* 0x000fe200078f18ff */
[----:B------:R-:W-:Y:S01]  /*06c0*/  ULDC.64 UR4, c[0x0][0x258] ;  /* 0x0000960000047ab9 */ /* 0x000fe20000000a00 */
[----:B------:R-:W-:Y:S01]  /*06d0*/  ISETP.NE.AND P3, PT, R190, -0x1, PT ;  /* 0xffffffffbe00780c */ /* 0x000fe20003f65270 */
[----:B------:R-:W-:Y:S01]  /*06e0*/  VIADD R120, R209, 0xffffffff ;  /* 0xffffffffd1787836 */ /* 0x000fe20000000000 */
[----:B------:R-:W-:Y:S02]  /*06f0*/  SHF.R.S32.HI R16, RZ, 0x3, R12 ;  /* 0x00000003ff107819 */ /* 0x000fe4000001140c */
[----:B------:R-:W-:Y:S02]  /*0700*/  IADD3 R187, -R126, R125, RZ ;  /* 0x0000007d7ebb7210 */ /* 0x000fe40007ffe1ff */
[----:B------:R-:W-:Y:S01]  /*0710*/  IABS R0, R22 ;  /* 0x0000001600007213 */ /* 0x000fe20000000000 */
[----:B------:R-:W-:Y:S01]  /*0720*/  VIADD R13, R16, 0x20 ;  /* 0x00000020100d7836 */ /* 0x000fe20000000000 */
[----:B------:R-:W-:Y:S01]  /*0730*/  LOP3.LUT R12, R12, 0xfffffff8, RZ, 0xc0, !PT ;  /* 0xfffffff80c0c7812 */ /* 0x000fe200078ec0ff */
[C---:B------:R-:W-:Y:S01]  /*0740*/  VIADD R26, R16.reuse, 0x10 ;  /* 0x00000010101a7836 */ /* 0x040fe20000000000 */
[CC--:B------:R-:W-:Y:S01]  /*0750*/  ISETP.GE.AND P2, PT, R16.reuse, R187.reuse, PT ;  /* 0x000000bb1000720c */ /* 0x0c0fe20003f46270 */
[----:B------:R-:W-:Y:S01]  /*0760*/  VIADD R193, R16, 0x50 ;  /* 0x0000005010c17836 */ /* 0x000fe20000000000 */
[-C--:B------:R-:W-:Y:S01]  /*0770*/  ISETP.GE.AND P0, PT, R13, R187.reuse, PT ;  /* 0x000000bb0d00720c */ /* 0x080fe20003f06270 */
[----:B------:R-:W2:Y:S01]  /*0780*/  @!P3 LDC.64 R4, c[0x0][0x228] ;  /* 0x00008a00ff04bb82 */ /* 0x000ea20000000a00 */
[----:B------:R-:W-:Y:S01]  /*0790*/  ISETP.GE.AND P1, PT, R26, R187, PT ;  /* 0x000000bb1a00720c */ /* 0x000fe20003f26270 */
[----:B------:R-:W-:Y:S01]  /*07a0*/  IMAD.IADD R12, R122, 0x1, -R12 ;  /* 0x000000017a0c7824 */ /* 0x000fe200078e0a0c */
[----:B------:R-:W-:Y:S01]  /*07b0*/  @!P3 SHF.R.S32.HI R7, RZ, 0x1f, R15 ;  /* 0x0000001fff07b819 */ /* 0x000fe2000001140f */
[C---:B------:R-:W-:Y:S01]  /*07c0*/  VIADD R192, R16.reuse, 0x60 ;  /* 0x0000006010c07836 */ /* 0x040fe20000000000 */
[----:B------:R-:W-:Y:S01]  /*07d0*/  SHF.L.U32 R10, R16, 0x6, RZ ;  /* 0x00000006100a7819 */ /* 0x000fe200000006ff */
[----:B------:R-:W-:Y:S01]  /*07e0*/  IMAD.SHL.U32 R200, R12, 0x8, RZ ;  /* 0x000000080cc87824 */ /* 0x000fe200078e00ff */
[----:B------:R-:W-:-:S02]  /*07f0*/  SHF.R.S32.HI R17, RZ, 0x1f, R16 ;  /* 0x0000001fff117819 */ /* 0x000fc40000011410 */
[----:B-1----:R-:W-:Y:S02]  /*0800*/  IABS R8, R6 ;  /* 0x0000000600087213 */ /* 0x002fe40000000000 */
[----:B------:R-:W-:Y:S01]  /*0810*/  LOP3.LUT R10, R10, 0x1c0, RZ, 0xc0, !PT ;  /* 0x000001c00a0a7812 */ /* 0x000fe200078ec0ff */
[----:B------:R-:W-:Y:S01]  /*0820*/  IMAD.WIDE R202, R234, 0x80, R16 ;  /* 0x00000080eaca7825 */ /* 0x000fe200078e0210 */
[----:B------:R-:W1:Y:S01]  /*0830*/  I2F.RP R2, R8 ;  /* 0x0000000800027306 */ /* 0x000e620000209400 */
[----:B------:R-:W3:Y:S01]  /*0840*/  @!P1 S2R R27, SR_CgaCtaId ;  /* 0x00000000001b9919 */ /* 0x000ee20000008800 */
[----:B------:R-:W-:Y:S02]  /*0850*/  SHF.R.S32.HI R201, RZ, 0x1f, R200 ;  /* 0x0000001fffc97819 */ /* 0x000fe400000114c8 */
[C---:B------:R-:W-:Y:S02]  /*0860*/  IADD3 R11, R16.reuse, 0x30, RZ ;  /* 0x00000030100b7810 */ /* 0x040fe40007ffe0ff */
[----:B------:R-:W-:Y:S01]  /*0870*/  IADD3 R191, R16, 0x70, RZ ;  /* 0x0000007010bf7810 */ /* 0x000fe20007ffe0ff */
[----:B--2---:R-:W-:-:S02]  /*0880*/  @!P3 IMAD R7, R7, R4, RZ ;  /* 0x000000040707b224 */ /* 0x004fc400078e02ff */
[C---:B------:R-:W-:Y:S01]  /*0890*/  @!P3 IMAD.WIDE.U32 R18, R15.reuse, R4, RZ ;  /* 0x000000040f12b225 */ /* 0x040fe200078e00ff */
[----:B-1----:R-:W1:Y:S03]  /*08a0*/  MUFU.RCP R2, R2 ;  /* 0x0000000200027308 */ /* 0x002e660000001000 */
[----:B------:R-:W-:Y:S02]  /*08b0*/  @!P3 IMAD R5, R15, R5, R7 ;  /* 0x000000050f05b224 */ /* 0x000fe400078e0207 */
[----:B-1----:R-:W-:-:S04]  /*08c0*/  VIADD R2, R2, 0xffffffe ;  /* 0x0ffffffe02027836 */ /* 0x002fc80000000000 */
[----:B------:R-:W1:Y:S02]  /*08d0*/  F2I.FTZ.U32.TRUNC.NTZ R3, R2 ;  /* 0x0000000200037305 */ /* 0x000e64000021f000 */
[----:B-1----:R-:W-:Y:S02]  /*08e0*/  IMAD.MOV R230, RZ, RZ, -R3 ;  /* 0x000000ffffe67224 */ /* 0x002fe400078e0a03 */
[----:B------:R-:W-:Y:S02]  /*08f0*/  IMAD.MOV.U32 R2, RZ, RZ, RZ ;  /* 0x000000ffff027224 */ /* 0x000fe400078e00ff */
[----:B------:R-:W-:-:S04]  /*0900*/  IMAD R230, R230, R8, RZ ;  /* 0x00000008e6e67224 */ /* 0x000fc800078e02ff */
[----:B------:R-:W-:Y:S02]  /*0910*/  IMAD.HI.U32 R230, R3, R230, R2 ;  /* 0x000000e603e67227 */ /* 0x000fe400078e0002 */
[----:B------:R-:W1:Y:S04]  /*0920*/  @P3 LDC.64 R2, c[0x0][0x240] ;  /* 0x00009000ff023b82 */ /* 0x000e680000000a00 */
[----:B------:R-:W-:-:S04]  /*0930*/  IMAD.HI.U32 R230, R230, R0, RZ ;  /* 0x00000000e6e67227 */ /* 0x000fc800078e00ff */
[----:B------:R-:W-:-:S04]  /*0940*/  IMAD.MOV R9, RZ, RZ, -R230 ;  /* 0x000000ffff097224 */ /* 0x000fc800078e0ae6 */
[C---:B------:R-:W-:Y:S02]  /*0950*/  IMAD R9, R8.reuse, R9, R0 ;  /* 0x0000000908097224 */ /* 0x040fe400078e0200 */
[----:B------:R-:W2:Y:S03]  /*0960*/  @!P0 S2R R0, SR_CgaCtaId ;  /* 0x0000000000008919 */ /* 0x000ea60000008800 */
[----:B------:R-:W-:Y:S01]  /*0970*/  ISETP.GT.U32.AND P5, PT, R8, R9, PT ;  /* 0x000000090800720c */ /* 0x000fe20003fa4070 */
[----:B-1----:R-:W-:-:S04]  /*0980*/  @P3 IMAD.WIDE.U32 R24, R190, R2, RZ ;  /* 0x00000002be183225 */ /* 0x002fc800078e00ff */
[----:B------:R-:W-:-:S08]  /*0990*/  VIADD R2, R16, 0x40 ;  /* 0x0000004010027836 */ /* 0x000fd00000000000 */
[----:B------:R-:W-:Y:S02]  /*09a0*/  @!P5 IMAD.IADD R9, R9, 0x1, -R8 ;  /* 0x000000010909d824 */ /* 0x000fe400078e0a08 */
[----:B------:R-:W-:Y:S01]  /*09b0*/  @P3 IMAD R7, R190, R3, R25 ;  /* 0x00000003be073224 */ /* 0x000fe200078e0219 */
[----:B------:R-:W-:Y:S01]  /*09c0*/  ISETP.GE.AND P4, PT, R2, R187, PT ;  /* 0x000000bb0200720c */ /* 0x000fe20003f86270 */
[----:B------:R-:W-:Y:S01]  /*09d0*/  @!P3 IMAD.IADD R7, R19, 0x1, R5 ;  /* 0x000000011307b824 */ /* 0x000fe200078e0205 */
[----:B------:R-:W-:Y:S01]  /*09e0*/  @P3 MOV R2, R24 ;  /* 0x0000001800023202 */ /* 0x000fe20000000f00 */
[----:B------:R-:W-:Y:S01]  /*09f0*/  @!P3 IMAD.MOV.U32 R2, RZ, RZ, R18 ;  /* 0x000000ffff02b224 */ /* 0x000fe200078e0012 */
[----:B------:R-:W-:Y:S01]  /*0a00*/  ISETP.GE.U32.AND P6, PT, R9, R8, PT ;  /* 0x000000080900720c */ /* 0x000fe20003fc6070 */
[----:B------:R-:W1:Y:S01]  /*0a10*/  @!P2 LDC.64 R4, c[0x0][0x240] ;  /* 0x00009000ff04ab82 */ /* 0x000e620000000a00 */
[----:B------:R-:W-:Y:S01]  /*0a20*/  LOP3.LUT R3, R10, 0x38, R200, 0xf8, !PT ;  /* 0x000000380a037812 */ /* 0x000fe200078ef8c8 */
[----:B------:R-:W-:Y:S01]  /*0a30*/  @!P5 VIADD R230, R230, 0x1 ;  /* 0x00000001e6e6d836 */ /* 0x000fe20000000000 */
[----:B------:R-:W-:-:S02]  /*0a40*/  IADD3 R8, P3, R200, R2, RZ ;  /* 0x00000002c8087210 */ /* 0x000fc40007f7e0ff */
[----:B------:R-:W-:Y:S02]  /*0a50*/  SHF.R.U32.HI R10, RZ, 0x3, R10 ;  /* 0x00000003ff0a7819 */ /* 0x000fe4000001160a */
[----:B------:R-:W-:Y:S01]  /*0a60*/  @!P0 MOV R2, 0x400 ;  /* 0x0000040000028802 */ /* 0x000fe20000000f00 */
[----:B------:R-:W4:Y:S01]  /*0a70*/  @!P1 LDC.64 R18, c[0x0][0x240] ;  /* 0x00009000ff129b82 */ /* 0x000f220000000a00 */
[----:B------:R-:W-:Y:S02]  /*0a80*/  SHF.R.S32.HI R24, RZ, 0x1f, R22 ;  /* 0x0000001fff187819 */ /* 0x000fe40000011416 */
[----:B------:R-:W-:Y:S01]  /*0a90*/  LOP3.LUT R10, R3, R10, RZ, 0x3c, !PT ;  /* 0x0000000a030a7212 */ /* 0x000fe200078e3cff */
[----:B------:R-:W-:Y:S01]  /*0aa0*/  @P6 VIADD R230, R230, 0x1 ;  /* 0x00000001e6e66836 */ /* 0x000fe20000000000 */
[----:B--2---:R-:W-:Y:S01]  /*0ab0*/  @!P0 LEA R0, R0, R2, 0x18 ;  /* 0x0000000200008211 */ /* 0x004fe200078ec0ff */
[----:B------:R-:W-:Y:S01]  /*0ac0*/  IMAD R24, R24, UR4, RZ ;  /* 0x0000000418187c24 */ /* 0x000fe2000f8e02ff */
[----:B------:R-:W-:-:S02]  /*0ad0*/  @!P1 MOV R3, 0x400 ;  /* 0x0000040000039802 */ /* 0x000fc40000000f00 */
[C---:B------:R-:W-:Y:S01]  /*0ae0*/  LOP3.LUT R2, R22.reuse, R6, RZ, 0x3c, !PT ;  /* 0x0000000616027212 */ /* 0x040fe200078e3cff */
[----:B------:R-:W-:Y:S01]  /*0af0*/  IMAD R24, R22, UR5, R24 ;  /* 0x0000000516187c24 */ /* 0x000fe2000f8e0218 */
[----:B------:R-:W-:Y:S01]  /*0b00*/  IADD3.X R9, R201, R7, RZ, P3, !PT ;  /* 0x00000007c9097210 */ /* 0x000fe20001ffe4ff */
[----:B------:R-:W-:Y:S01]  /*0b10*/  UMOV UR5, 0x400 ;  /* 0x0000040000057882 */ /* 0x000fe20000000000 */
[----:B---3--:R-:W-:Y:S02]  /*0b20*/  @!P1 LEA R27, R27, R3, 0x18 ;  /* 0x000000031b1b9211 */ /* 0x008fe400078ec0ff */
[----:B------:R-:W-:Y:S01]  /*0b30*/  ISETP.GE.AND P3, PT, R2, RZ, PT ;  /* 0x000000ff0200720c */ /* 0x000fe20003f66270 */
[----:B------:R-:W-:Y:S01]  /*0b40*/  IMAD.WIDE.U32 R22, R22, UR4, R8 ;  /* 0x0000000416167c25 */ /* 0x000fe2000f8e0008 */
[----:B------:R-:W2:Y:S01]  /*0b50*/  @!P2 LDC.64 R2, c[0x0][0x210] ;  /* 0x00008400ff02ab82 */ /* 0x000ea20000000a00 */
[----:B------:R-:W-:Y:S02]  /*0b60*/  ISETP.NE.AND P5, PT, R6, RZ, PT ;  /* 0x000000ff0600720c */ /* 0x000fe40003fa5270 */
[----:B------:R-:W-:Y:S01]  /*0b70*/  LEA.HI R7, R14, R122, RZ, 0x6 ;  /* 0x0000007a0e077211 */ /* 0x000fe200078f30ff */
[----:B------:R-:W-:-:S02]  /*0b80*/  IMAD.IADD R25, R23, 0x1, R24 ;  /* 0x0000000117197824 */ /* 0x000fc400078e0218 */
[----:B-1----:R-:W-:Y:S01]  /*0b90*/  @!P2 IMAD R31, R203, R4, RZ ;  /* 0x00000004cb1fa224 */ /* 0x002fe200078e02ff */
[----:B------:R-:W-:Y:S01]  /*0ba0*/  SHF.L.U32 R7, R7, 0x3, RZ ;  /* 0x0000000307077819 */ /* 0x000fe200000006ff */
[----:B------:R-:W1:Y:S01]  /*0bb0*/  S2UR UR4, SR_CgaCtaId ;  /* 0x00000000000479c3 */ /* 0x000e620000008800 */
[----:B------:R-:W-:Y:S02]  /*0bc0*/  @!P2 IMAD.MOV.U32 R24, RZ, RZ, R22 ;  /* 0x000000ffff18a224 */ /* 0x000fe400078e0016 */
[----:B------:R-:W-:Y:S01]  /*0bd0*/  @!P3 IMAD.MOV R230, RZ, RZ, -R230 ;  /* 0x000000ffffe6b224 */ /* 0x000fe200078e0ae6 */
[----:B------:R-:W-:Y:S01]  /*0be0*/  LOP3.LUT R10, R10, 0xfffffe00, R7, 0xf8, !PT ;  /* 0xfffffe000a0a7812 */ /* 0x000fe200078ef807 */
[C---:B------:R-:W-:Y:S01]  /*0bf0*/  @!P2 IMAD R31, R202.reuse, R5, R31 ;  /* 0x00000005ca1fa224 */ /* 0x040fe200078e021f */
[----:B------:R-:W-:Y:S01]  /*0c00*/  @!P5 LOP3.LUT R230, RZ, R6, RZ, 0x33, !PT ;  /* 0x00000006ffe6d212 */ /* 0x000fe200078e33ff */
[C---:B------:R-:W-:Y:S01]  /*0c10*/  @!P2 IMAD.WIDE.U32 R34, R202.reuse, R4, R24 ;  /* 0x00000004ca22a225 */ /* 0x040fe200078e0018 */
[----:B------:R-:W3:Y:S01]  /*0c20*/  @!P0 LDC.64 R8, c[0x0][0x240] ;  /* 0x00009000ff088b82 */ /* 0x000ee20000000a00 */
[----:B------:R-:W-:-:S02]  /*0c30*/  @!P1 IADD3 R29, P5, R202, 0x10, RZ ;  /* 0x00000010ca1d9810 */ /* 0x000fc40007fbe0ff */
[----:B------:R-:W-:Y:S01]  /*0c40*/  ISETP.GE.AND P3, PT, R11, R187, PT ;  /* 0x000000bb0b00720c */ /* 0x000fe20003f66270 */
[----:B------:R-:W-:Y:S01]  /*0c50*/  @!P1 IMAD R27, R10, 0x2, R27 ;  /* 0x000000020a1b9824 */ /* 0x000fe200078e021b */
[----:B------:R-:W-:Y:S01]  /*0c60*/  @!P2 IADD3 R31, R35, R31, RZ ;  /* 0x0000001f231fa210 */ /* 0x000fe20007ffe0ff */
[--C-:B------:R-:W-:Y:S01]  /*0c70*/  @!P1 IMAD.X R30, RZ, RZ, R203.reuse, P5 ;  /* 0x000000ffff1e9224 */ /* 0x100fe200028e06cb */
[----:B------:R-:W-:Y:S01]  /*0c80*/  @!P0 IADD3 R28, P5, R202, 0x20, RZ ;  /* 0x00000020ca1c8810 */ /* 0x000fe20007fbe0ff */
[----:B------:R-:W5:Y:S01]  /*0c90*/  @!P1 LDC.64 R6, c[0x0][0x210] ;  /* 0x00008400ff069b82 */ /* 0x000f620000000a00 */
[----:B--2---:R-:W-:Y:S01]  /*0ca0*/  @!P2 LEA R32, P6, R34, R2, 0x1 ;  /* 0x000000022220a211 */ /* 0x004fe200078c08ff */
[----:B----4-:R-:W-:Y:S01]  /*0cb0*/  @!P1 IMAD R2, R30, R18, RZ ;  /* 0x000000121e029224 */ /* 0x010fe200078e02ff */
[----:B------:R-:W-:Y:S01]  /*0cc0*/  @!P1 MOV R35, R25 ;  /* 0x0000001900239202 */ /* 0x000fe20000000f00 */
[----:B------:R-:W-:Y:S01]  /*0cd0*/  @!P0 IMAD.X R30, RZ, RZ, R203, P5 ;  /* 0x000000ffff1e8224 */ /* 0x000fe200028e06cb */
[----:B------:R-:W-:Y:S01]  /*0ce0*/  @!P2 LEA.HI.X R33, R34, R3, R31, 0x1, P6 ;  /* 0x000000032221a211 */ /* 0x000fe200030f0c1f */
[----:B------:R-:W-:Y:S01]  /*0cf0*/  @!P1 IMAD R19, R29, R19, R2 ;  /* 0x000000131d139224 */ /* 0x000fe200078e0202 */
[----:B------:R-:W-:Y:S01]  /*0d00*/  @!P0 LEA R0, R10, R0, 0x1 ;  /* 0x000000000a008211 */ /* 0x000fe200078e08ff */
[----:B------:R-:W2:Y:S01]  /*0d10*/  @!P0 LDC.64 R4, c[0x0][0x210] ;  /* 0x00008400ff048b82 */ /* 0x000ea20000000a00 */
[----:B-1----:R-:W-:Y:S01]  /*0d20*/  ULEA UR4, UR4, UR5, 0x18 ;  /* 0x0000000504047291 */ /* 0x002fe2000f8ec03f */
[----:B------:R-:W-:-:S02]  /*0d30*/  @!P1 IMAD.MOV.U32 R34, RZ, RZ, R22 ;  /* 0x000000ffff229224 */ /* 0x000fc400078e0016 */
[----:B------:R-:W-:Y:S02]  /*0d40*/  @!P0 IMAD.MOV.U32 R31, RZ, RZ, R25 ;  /* 0x000000ffff1f8224 */ /* 0x000fe400078e0019 */
[----:B------:R-:W-:Y:S01]  /*0d50*/  @!P1 IMAD.WIDE.U32 R34, R29, R18, R34 ;  /* 0x000000121d229225 */ /* 0x000fe200078e0022 */
[----:B------:R-:W-:Y:S01]  /*0d60*/  LEA R194, R10, UR4, 0x1 ;  /* 0x000000040ac27c11 */ /* 0x000fe2000f8e08ff */
[----:B------:R-:W1:Y:S02]  /*0d70*/  @!P3 LDC.64 R2, c[0x0][0x240] ;  /* 0x00009000ff02bb82 */ /* 0x000e640000000a00 */
[----:B---3--:R-:W-:Y:S01]  /*0d80*/  @!P0 IMAD R30, R30, R8, RZ ;  /* 0x000000081e1e8224 */ /* 0x008fe200078e02ff */
[----:B------:R-:W-:Y:S01]  /*0d90*/  @!P1 IADD3 R19, R35, R19, RZ ;  /* 0x0000001323139210 */ /* 0x000fe20007ffe0ff */
[----:B------:R-:W-:Y:S01]  /*0da0*/  @!PT LDS RZ, [RZ] ;  /* 0x00000000fffff984 */ /* 0x000fe20000000800 */
[----:B------:R-:W-:Y:S01]  /*0db0*/  @!PT LDS RZ, [RZ] ;  /* 0x00000000fffff984 */ /* 0x000fe20000000800 */
[----:B------:R-:W-:Y:S01]  /*0dc0*/  @!PT LDS RZ, [RZ] ;  /* 0x00000000fffff984 */ /* 0x000fe20000000800 */
[----:B------:R3:W-:Y:S02]  /*0dd0*/  @!P2 LDGSTS.E.BYPASS.LTC128B.128 [R194], desc[UR24][R32.64] ;  /* 0x0000000020c2afae */ /* 0x0007e4000b901d58 */
[----:B------:R-:W-:-:S02]  /*0de0*/  @!P0 IMAD R9, R28, R9, R30 ;  /* 0x000000091c098224 */ /* 0x000fc400078e021e */
[----:B------:R-:W-:Y:S01]  /*0df0*/  @!P0 IMAD.MOV.U32 R30, RZ, RZ, R22 ;  /* 0x000000ffff1e8224 */ /* 0x000fe200078e0016 */
[----:B-----5:R-:W-:-:S03]  /*0e00*/  @!P1 LEA R18, P2, R34, R6, 0x1 ;  /* 0x0000000622129211 */ /* 0x020fc600078408ff */
[----:B------:R-:W-:Y:S01]  /*0e10*/  @!P0 IMAD.WIDE.U32 R30, R28, R8, R30 ;  /* 0x000000081c1e8225 */ /* 0x000fe200078e001e */
[----:B------:R-:W-:Y:S01]  /*0e20*/  @!P1 LEA.HI.X R19, R34, R7, R19, 0x1, P2 ;  /* 0x0000000722139211 */ /* 0x000fe200010f0c13 */
[----:B------:R-:W4:Y:S01]  /*0e30*/  @!P3 S2R R8, SR_CgaCtaId ;  /* 0x000000000008b919 */ /* 0x000f220000008800 */
[----:B------:R-:W-:Y:S01]  /*0e40*/  ISETP.GE.AND P2, PT, R193, R187, PT ;  /* 0x000000bbc100720c */ /* 0x000fe20003f46270 */
[----:B------:R-:W-:Y:S01]  /*0e50*/  @!P0 IMAD.IADD R9, R31, 0x1, R9 ;  /* 0x000000011f098824 */ /* 0x000fe200078e0209 */
[C---:B--2---:R-:W-:Y:S01]  /*0e60*/  @!P0 LEA R28, P6, R30.reuse, R4, 0x1 ;  /* 0x000000041e1c8211 */ /* 0x044fe200078c08ff */
[----:B------:R-:W2:Y:S01]  /*0e70*/  @!P3 LDC.64 R6, c[0x0][0x210] ;  /* 0x00008400ff06bb82 */ /* 0x000ea20000000a00 */
[----:B------:R5:W-:Y:S01]  /*0e80*/  @!P1 LDGSTS.E.BYPASS.LTC128B.128 [R27+0x800], desc[UR24][R18.64] ;  /* 0x00800000121b9fae */ /* 0x000be2000b901d58 */
[----:B------:R-:W-:Y:S01]  /*0e90*/  @!P3 IMAD.MOV.U32 R31, RZ, RZ, R25 ;  /* 0x000000ffff1fb224 */ /* 0x000fe200078e0019 */
[----:B------:R-:W-:Y:S01]  /*0ea0*/  @!P0 LEA.HI.X R29, R30, R5, R9, 0x1, P6 ;  /* 0x000000051e1d8211 */ /* 0x000fe200030f0c09 */
[----:B------:R-:W-:Y:S01]  /*0eb0*/  @!P3 IMAD.MOV.U32 R30, RZ, RZ, R22 ;  /* 0x000000ffff1eb224 */ /* 0x000fe200078e0016 */
[----:B------:R-:W-:-:S03]  /*0ec0*/  ISETP.NE.AND P1, PT, R21, -0x1, PT ;  /* 0xffffffff1500780c */ /* 0x000fc60003f25270 */
[----:B------:R-:W4:Y:S01]  /*0ed0*/  @!P4 LDC.64 R4, c[0x0][0x240] ;  /* 0x00009000ff04cb82 */ /* 0x000f220000000a00 */
[----:B------:R5:W-:Y:S01]  /*0ee0*/  @!P0 LDGSTS.E.BYPASS.LTC128B.128 [R0+0x1000], desc[UR24][R28.64] ;  /* 0x010000001c008fae */ /* 0x000be2000b901d58 */
[----:B---3--:R-:W-:-:S04]  /*0ef0*/  @!P3 IADD3 R32, P5, R202, 0x30, RZ ;  /* 0x00000030ca20b810 */ /* 0x008fc80007fbe0ff */
[----:B------:R-:W-:-:S04]  /*0f00*/  @!P3 IADD3.X R9, RZ, R203, RZ, P5, !PT ;  /* 0x000000cbff09b210 */ /* 0x000fc80002ffe4ff */
[----:B------:R-:W3:Y:S01]  /*0f10*/  @P1 LDC.64 R214, c[0x0][0x250] ;  /* 0x00009400ffd61b82 */ /* 0x000ee20000000a00 */
[----:B-1----:R-:W-:-:S07]  /*0f20*/  @!P3 IMAD R9, R9, R2, RZ ;  /* 0x000000020909b224 */ /* 0x002fce00078e02ff */
[----:B------:R-:W1:Y:S01]  /*0f30*/  @P1 LDC.64 R138, c[0x0][0x248] ;  /* 0x00009200ff8a1b82 */ /* 0x000e620000000a00 */
[----:B-----5:R-:W5:Y:S01]  /*0f40*/  @!P2 S2R R27, SR_CgaCtaId ;  /* 0x00000000001ba919 */ /* 0x020f620000008800 */
[----:B------:R-:W-:Y:S01]  /*0f50*/  @!P3 IMAD R18, R32, R3, R9 ;  /* 0x000000032012b224 */ /* 0x000fe200078e0209 */
[----:B------:R-:W-:Y:S01]  /*0f60*/  @!P4 IADD3 R9, P0, R202, 0x40, RZ ;  /* 0x00000040ca09c810 */ /* 0x000fe20007f1e0ff */
[----:B------:R-:W-:-:S04]  /*0f70*/  @!P3 IMAD.WIDE.U32 R32, R32, R2, R30 ;  /* 0x000000022020b225 */ /* 0x000fc800078e001e */
[----:B------:R-:W5:Y:S01]  /*0f80*/  @!P4 LDC.64 R2, c[0x0][0x210] ;  /* 0x00008400ff02cb82 */ /* 0x000f620000000a00 */
[----:B------:R-:W-:Y:S01]  /*0f90*/  @!P4 IADD3.X R19, RZ, R203, RZ, P0, !PT ;  /* 0x000000cbff13c210 */ /* 0x000fe200007fe4ff */
[----:B------:R-:W1:Y:S01]  /*0fa0*/  @!P4 S2R R28, SR_CgaCtaId ;  /* 0x00000000001cc919 */ /* 0x000e620000008800 */
[----:B------:R-:W-:Y:S01]  /*0fb0*/  IMAD R0, R120, -0x40, R235 ;  /* 0xffffffc078007824 */ /* 0x000fe200078e02eb */
[----:B--2---:R-:W-:Y:S01]  /*0fc0*/  @!P3 LEA R30, P0, R32, R6, 0x1 ;  /* 0x00000006201eb211 */ /* 0x004fe200078008ff */
[----:B------:R-:W-:Y:S02]  /*0fd0*/  @!P3 IMAD.IADD R18, R33, 0x1, R18 ;  /* 0x000000012112b824 */ /* 0x000fe400078e0212 */
[----:B----4-:R-:W-:Y:S01]  /*0fe0*/  @!P4 IMAD R6, R19, R4, RZ ;  /* 0x000000041306c224 */ /* 0x010fe200078e02ff */
[CC--:B------:R-:W-:Y:S01]  /*0ff0*/  ISETP.GE.AND P5, PT, R26.reuse, R0.reuse, PT ;  /* 0x000000001a00720c */ /* 0x0c0fe20003fa6270 */
[----:B------:R-:W-:Y:S01]  /*1000*/  @!P4 IMAD.MOV.U32 R19, RZ, RZ, R25 ;  /* 0x000000ffff13c224 */ /* 0x000fe200078e0019 */
[----:B------:R-:W-:Y:S01]  /*1010*/  ISETP.GE.AND P6, PT, R26, R0, PT ;  /* 0x000000001a00720c */ /* 0x000fe20003fc6270 */
[----:B------:R-:W-:Y:S01]  /*1020*/  @P1 IMAD.IADD R29, R20, 0x1, R21 ;  /* 0x00000001141d1824 */ /* 0x000fe200078e0215 */
[----:B------:R-:W-:-:S02]  /*1030*/  @!P3 MOV R26, 0x400 ;  /* 0x00000400001ab802 */ /* 0x000fc40000000f00 */
[----:B------:R-:W-:Y:S01]  /*1040*/  @!P3 LEA.HI.X R31, R32, R7, R18, 0x1, P0 ;  /* 0x00000007201fb211 */ /* 0x000fe200000f0c12 */
[----:B------:R-:W-:Y:S01]  /*1050*/  @!P4 IMAD.MOV.U32 R18, RZ, RZ, R22 ;  /* 0x000000ffff12c224 */ /* 0x000fe200078e0016 */
[----:B------:R-:W-:Y:S01]  /*1060*/  @!P3 LEA R8, R8, R26, 0x18 ;  /* 0x0000001a0808b211 */ /* 0x000fe200078ec0ff */
[C---:B------:R-:W-:Y:S01]  /*1070*/  @!P4 IMAD R7, R9.reuse, R5, R6 ;  /* 0x000000050907c224 */ /* 0x040fe200078e0206 */
[----:B------:R-:W-:Y:S01]  /*1080*/  ISETP.GE.AND P0, PT, R192, R187, PT ;  /* 0x000000bbc000720c */ /* 0x000fe20003f06270 */
[----:B------:R-:W-:Y:S01]  /*1090*/  @!P4 IMAD.WIDE.U32 R18, R9, R4, R18 ;  /* 0x000000040912c225 */ /* 0x000fe200078e0012 */
[----:B------:R-:W-:Y:S02]  /*10a0*/  @!P3 LEA R5, R10, R8, 0x1 ;  /* 0x000000080a05b211 */ /* 0x000fe400078e08ff */
[----:B------:R-:W2:Y:S01]  /*10b0*/  @!P2 LDC.64 R8, c[0x0][0x240] ;  /* 0x00009000ff08ab82 */ /* 0x000ea20000000a00 */
[----:B------:R-:W-:Y:S01]  /*10c0*/  @!P4 MOV R6, 0x400 ;  /* 0x000004000006c802 */ /* 0x000fe20000000f00 */
[----:B---3--:R-:W-:Y:S01]  /*10d0*/  @P1 IMAD.WIDE.U32 R38, R29, R214, RZ ;  /* 0x000000d61d261225 */ /* 0x008fe200078e00ff */
[----:B------:R3:W-:Y:S01]  /*10e0*/  @!P3 LDGSTS.E.BYPASS.LTC128B.128 [R5+0x1800], desc[UR24][R30.64] ;  /* 0x018000001e05bfae */ /* 0x0007e2000b901d58 */
[----:B------:R-:W-:-:S02]  /*10f0*/  @!P4 IADD3 R4, R19, R7, RZ ;  /* 0x000000071304c210 */ /* 0x000fc40007ffe0ff */
[----:B-----5:R-:W-:Y:S01]  /*1100*/  @!P4 LEA R34, P3, R18, R2, 0x1 ;  /* 0x000000021222c211 */ /* 0x020fe200078608ff */
[----:B------:R-:W-:Y:S02]  /*1110*/  @P1 IMAD.IADD R19, R20, 0x1, R21 ;  /* 0x0000000114131824 */ /* 0x000fe400078e0215 */
[----:B------:R-:W4:Y:S01]  /*1120*/  @!P0 S2R R26, SR_CgaCtaId ;  /* 0x00000000001a8919 */ /* 0x000f220000008800 */
[----:B------:R-:W-:Y:S01]  /*1130*/  @!P4 LEA.HI.X R35, R18, R3, R4, 0x1, P3 ;  /* 0x000000031223c211 */ /* 0x000fe200018f0c04 */
[----:B------:R-:W-:Y:S01]  /*1140*/  @P1 IMAD R18, R29, R215, RZ ;  /* 0x000000d71d121224 */ /* 0x000fe200078e02ff */
[----:B-1----:R-:W-:Y:S01]  /*1150*/  @!P4 LEA R28, R28, R6, 0x18 ;  /* 0x000000061c1cc211 */ /* 0x002fe200078ec0ff */
[----:B------:R-:W1:Y:S01]  /*1160*/  @!P2 LDC.64 R2, c[0x0][0x210] ;  /* 0x00008400ff02ab82 */ /* 0x000e620000000a00 */
[----:B------:R-:W-:Y:S01]  /*1170*/  @!P2 IADD3 R36, P3, R202, 0x50, RZ ;  /* 0x00000050ca24a810 */ /* 0x000fe20007f7e0ff */
[----:B------:R-:W-:Y:S01]  /*1180*/  @P1 IMAD.WIDE.U32 R32, R19, R138, RZ ;  /* 0x0000008a13201225 */ /* 0x000fe200078e00ff */
[----:B------:R-:W-:-:S02]  /*1190*/  @P1 IADD3 R18, R39, R18, RZ ;  /* 0x0000001227121210 */ /* 0x000fc40007ffe0ff */
[----:B------:R-:W-:-:S03]  /*11a0*/  @!P2 MOV R39, R25 ;  /* 0x000000190027a202 */ /* 0x000fc60000000f00 */
[----:B------:R-:W1:Y:S01]  /*11b0*/  @!P0 LDC.64 R6, c[0x0][0x240] ;  /* 0x00009000ff068b82 */ /* 0x000e620000000a00 */
[----:B---3--:R-:W-:Y:S01]  /*11c0*/  @!P2 MOV R5, 0x400 ;  /* 0x000004000005a802 */ /* 0x008fe20000000f00 */
[----:B------:R-:W-:Y:S01]  /*11d0*/  @!P2 IMAD.X R30, RZ, RZ, R203, P3 ;  /* 0x000000ffff1ea224 */ /* 0x000fe200018e06cb */
[----:B------:R-:W-:Y:S01]  /*11e0*/  @!P0 IADD3 R21, P3, R202, 0x60, RZ ;  /* 0x00000060ca158810 */ /* 0x000fe20007f7e0ff */
[----:B------:R-:W-:Y:S01]  /*11f0*/  @P1 IMAD R31, R19, R139, RZ ;  /* 0x0000008b131f1224 */ /* 0x000fe200078e02ff */
[----:B------:R-:W-:Y:S01]  /*1200*/  @!P2 LEA R27, R27, R5, 0x18 ;  /* 0x000000051b1ba211 */ /* 0x000fe200078ec0ff */
[----:B--2---:R-:W-:Y:S02]  /*1210*/  @!P2 IMAD R30, R30, R8, RZ ;  /* 0x000000081e1ea224 */ /* 0x004fe400078e02ff */
[----:B------:R-:W2:Y:S01]  /*1220*/  @!P0 LDC.64 R4, c[0x0][0x210] ;  /* 0x00008400ff048b82 */ /* 0x000ea20000000a00 */
[----:B------:R-:W-:Y:S02]  /*1230*/  @P1 IMAD.MOV.U32 R19, RZ, RZ, R38 ;  /* 0x000000ffff131224 */ /* 0x000fe400078e0026 */
[----:B------:R-:W-:-:S02]  /*1240*/  @!P2 IMAD.MOV.U32 R38, RZ, RZ, R22 ;  /* 0x000000ffff26a224 */ /* 0x000fc400078e0016 */
[----:B------:R-:W-:Y:S01]  /*1250*/  @!P0 IMAD.X R29, RZ, RZ, R203, P3 ;  /* 0x000000ffff1d8224 */ /* 0x000fe200018e06cb */
[----:B------:R-:W-:Y:S01]  /*1260*/  ISETP.GE.AND P3, PT, R191, R187, PT ;  /* 0x000000bbbf00720c */ /* 0x000fe20003f66270 */
[C---:B------:R-:W-:Y:S02]  /*1270*/  @!P2 IMAD R30, R36.reuse, R9, R30 ;  /* 0x00000009241ea224 */ /* 0x040fe400078e021e */
[----:B------:R-:W-:-:S04]  /*1280*/  @!P2 IMAD.WIDE.U32 R36, R36, R8, R38 ;  /* 0x000000082424a225 */ /* 0x000fc800078e0026 */
[----:B------:R-:W-:Y:S01]  /*1290*/  @P1 IMAD.IADD R31, R33, 0x1, R31 ;  /* 0x00000001211f1824 */ /* 0x000fe200078e021f */
[----:B----4-:R-:W-:Y:S06]  /*12a0*/  @P1 BRA `(.L_x_783) ;  /* 0x0000000000341947 */ /* 0x010fec0003800000 */
[----:B------:R-:W3:Y:S01]  /*12b0*/  LDC.64 R138, c[0x0][0x248] ;  /* 0x00009200ff8a7b82 */ /* 0x000ee20000000a00 */
[----:B------:R-:W-:Y:S02]  /*12c0*/  SHF.R.S32.HI R32, RZ, 0x1f, R20 ;  /* 0x0000001fff207819 */ /* 0x000fe40000011414 */
[----:B------:R-:W-:-:S05]  /*12d0*/  SHF.R.S32.HI R31, RZ, 0x1f, R15 ;  /* 0x0000001fff1f7819 */ /* 0x000fca000001140f */
[----:B------:R-:W4:Y:S01]  /*12e0*/  LDC.64 R8, c[0x0][0x230] ;  /* 0x00008c00ff087b82 */ /* 0x000f220000000a00 */
[-C--:B---3--:R-:W-:Y:S02]  /*12f0*/  IMAD R32, R32, R138.reuse, RZ ;  /* 0x0000008a20207224 */ /* 0x088fe400078e02ff */
[----:B------:R-:W-:-:S04]  /*1300*/  IMAD.WIDE.U32 R38, R20, R138, RZ ;  /* 0x0000008a14267225 */ /* 0x000fc800078e00ff */
[----:B------:R-:W-:Y:S02]  /*1310*/  IMAD R32, R20, R139, R32 ;  /* 0x0000008b14207224 */ /* 0x000fe400078e0220 */
[----:B----4-:R-:W-:-:S03]  /*1320*/  IMAD R31, R31, R8, RZ ;  /* 0x000000081f1f7224 */ /* 0x010fc600078e02ff */
[----:B------:R-:W-:Y:S01]  /*1330*/  IADD3 R33, R39, R32, RZ ;  /* 0x0000002027217210 */ /* 0x000fe20007ffe0ff */
[----:B------:R-:W-:Y:S01]  /*1340*/  IMAD R31, R15, R9, R31 ;  /* 0x000000090f1f7224 */ /* 0x000fe200078e021f */
[----:B------:R-:W-:-:S05]  /*1350*/  MOV R32, R38 ;  /* 0x0000002600207202 */ /* 0x000fca0000000f00 */
[----:B------:R-:W-:-:S05]  /*1360*/  IMAD.WIDE.U32 R32, R15, R8, R32 ;  /* 0x000000080f207225 */ /* 0x000fca00078e0020 */
[----:B------:R-:W-:Y:S02]  /*1370*/  IADD3 R31, R33, R31, RZ ;  /* 0x0000001f211f7210 */ /* 0x000fe40007ffe0ff */
.L_x_783:
[----:B------:R-:W-:Y:S05]  /*1380*/  @P1 BRA `(.L_x_784) ;  /* 0x0000000000341947 */ /* 0x000fea0003800000 */
        /* <DEDUP_REMOVED lines=9> */
[C---:B------:R-:W-:Y:S02]  /*1420*/  IMAD R18, R15.reuse, R9, R18 ;  /* 0x000000090f127224 */ /* 0x040fe400078e0212 */
[----:B------:R-:W-:-:S05]  /*1430*/  IMAD.WIDE.U32 R8, R15, R8, R38 ;  /* 0x000000080f087225 */ /* 0x000fca00078e0026 */
[----:B------:R-:W-:Y:S02]  /*1440*/  IADD3 R18, R9, R18, RZ ;  /* 0x0000001209127210 */ /* 0x000fe40007ffe0ff */
[----:B------:R-:W-:-:S07]  /*1450*/  MOV R19, R8 ;  /* 0x0000000800137202 */ /* 0x000fce0000000f00 */
.L_x_784:
[----:B------:R-:W-:Y:S01]  /*1460*/  @!P4 IMAD R28, R10, 0x2, R28 ;  /* 0x000000020a1cc824 */ /* 0x000fe200078e021c */
[C---:B-1----:R-:W-:Y:S01]  /*1470*/  @!P2 LEA R8, P1, R36.reuse, R2, 0x1 ;  /* 0x000000022408a211 */ /* 0x042fe200078208ff */
[----:B------:R-:W-:Y:S01]  /*1480*/  @!P0 IMAD R29, R29, R6, RZ ;  /* 0x000000061d1d8224 */ /* 0x000fe200078e02ff */
[----:B------:R-:W1:Y:S01]  /*1490*/  @!P3 S2R R23, SR_CgaCtaId ;  /* 0x000000000017b919 */ /* 0x000e620000008800 */
[----:B------:R-:W-:Y:S01]  /*14a0*/  @!P2 IMAD.IADD R30, R37, 0x1, R30 ;  /* 0x00000001251ea824 */ /* 0x000fe200078e021e */
[----:B------:R-:W-:Y:S01]  /*14b0*/  ULDC.64 UR6, c[0x0][0x260] ;  /* 0x0000980000067ab9 */ /* 0x000fe20000000a00 */
[----:B------:R-:W-:Y:S01]  /*14c0*/  @!P0 IMAD R7, R21, R7, R29 ;  /* 0x0000000715078224 */ /* 0x000fe200078e021d */
[----:B------:R-:W-:Y:S01]  /*14d0*/  @!PT LDS RZ, [RZ] ;  /* 0x00000000fffff984 */ /* 0x000fe20000000800 */
[----:B------:R-:W-:Y:S01]  /*14e0*/  @!PT LDS RZ, [RZ] ;  /* 0x00000000fffff984 */ /* 0x000fe20000000800 */
[----:B------:R-:W-:Y:S01]  /*14f0*/  @!PT LDS RZ, [RZ] ;  /* 0x00000000fffff984 */ /* 0x000fe20000000800 */
[----:B------:R3:W-:Y:S01]  /*1500*/  @!P4 LDGSTS.E.BYPASS.LTC128B.128 [R28+0x2000], desc[UR24][R34.64] ;  /* 0x02000000221ccfae */ /* 0x0007e2000b901d58 */
[----:B------:R-:W-:Y:S01]  /*1510*/  @!P0 IMAD.MOV.U32 R29, RZ, RZ, R25 ;  /* 0x000000ffff1d8224 */ /* 0x000fe200078e0019 */
[----:B------:R-:W-:Y:S01]  /*1520*/  @!P2 LEA.HI.X R9, R36, R3, R30, 0x1, P1 ;  /* 0x000000032409a211 */ /* 0x000fe200008f0c1e */
[----:B------:R-:W-:Y:S01]  /*1530*/  @!P2 IMAD R27, R10, 0x2, R27 ;  /* 0x000000020a1ba824 */ /* 0x000fe200078e021b */
[----:B------:R-:W-:Y:S01]  /*1540*/  ISETP.GE.AND P4, PT, R16, R0, PT ;  /* 0x000000001000720c */ /* 0x000fe20003f86270 */
[----:B------:R-:W4:Y:S01]  /*1550*/  @!P3 LDC.64 R2, c[0x0][0x240] ;  /* 0x00009000ff02bb82 */ /* 0x000f220000000a00 */
[----:B------:R-:W-:Y:S01]  /*1560*/  @!P3 IMAD.MOV.U32 R24, RZ, RZ, R22 ;  /* 0x000000ffff18b224 */ /* 0x000fe200078e0016 */
[C---:B------:R-:W-:Y:S01]  /*1570*/  SHF.L.U64.HI R118, R138.reuse, 0x6, R139 ;  /* 0x000000068a767819 */ /* 0x040fe2000001028b */
[----:B------:R5:W-:Y:S01]  /*1580*/  @!P2 LDGSTS.E.BYPASS.LTC128B.128 [R27+0x2800], desc[UR24][R8.64] ;  /* 0x02800000081bafae */ /* 0x000be2000b901d58 */
[----:B------:R-:W-:Y:S01]  /*1590*/  IMAD.SHL.U32 R119, R138, 0x40, RZ ;  /* 0x000000408a777824 */ /* 0x000fe200078e00ff */
[----:B------:R-:W-:Y:S01]  /*15a0*/  LEA.HI R14, R14, R122, RZ, 0x4 ;  /* 0x0000007a0e0e7211 */ /* 0x000fe200078f20ff */
[C---:B------:R-:W-:Y:S01]  /*15b0*/  IMAD.SHL.U32 R189, R214.reuse, 0x40, RZ ;  /* 0x00000040d6bd7824 */ /* 0x040fe200078e00ff */
[----:B------:R-:W1:Y:S01]  /*15c0*/  @!P5 S2R R15, SR_CgaCtaId ;  /* 0x00000000000fd919 */ /* 0x000e620000008800 */
[----:B------:R-:W-:Y:S01]  /*15d0*/  SHF.L.U64.HI R188, R214, 0x6, R215 ;  /* 0x00000006d6bc7819 */ /* 0x000fe200000102d7 */
[----:B------:R-:W-:Y:S01]  /*15e0*/  IMAD.MOV.U32 R208, RZ, RZ, R120 ;  /* 0x000000ffffd07224 */ /* 0x000fe200078e0078 */
[----:B------:R-:W-:Y:S01]  /*15f0*/  SHF.R.S32.HI R185, RZ, 0x4, R14 ;  /* 0x00000004ffb97819 */ /* 0x000fe2000001140e */
[----:B------:R-:W-:Y:S01]  /*1600*/  IMAD.SHL.U32 R239, R122, 0x2, RZ ;  /* 0x000000027aef7824 */ /* 0x000fe200078e00ff */
[----:B------:R-:W-:Y:S01]  /*1610*/  SHF.R.S32.HI R123, RZ, 0x5, R123 ;  /* 0x00000005ff7b7819 */ /* 0x000fe2000001147b */
[----:B------:R-:W-:Y:S01]  /*1620*/  IMAD.WIDE.U32 R212, R137, -0x2daee0ad, RZ ;  /* 0xd2511f5389d47825 */ /* 0x000fe200078e00ff */
[----:B------:R-:W-:Y:S01]  /*1630*/  SHF.R.S32.HI R195, RZ, 0x1f, R127 ;  /* 0x0000001fffc37819 */ /* 0x000fe2000001147f */
[----:B------:R-:W-:Y:S01]  /*1640*/  UIADD3 UR20, UR26, -0x61c88647, URZ ;  /* 0x9e3779b91a147890 */ /* 0x000fe2000fffe03f */
[----:B------:R-:W-:Y:S01]  /*1650*/  LOP3.LUT R239, R239, 0x6, RZ, 0xc0, !PT ;  /* 0x00000006efef7812 */ /* 0x000fe200078ec0ff */
[----:B------:R-:W-:Y:S01]  /*1660*/  IMAD R126, R123, 0x10, R126 ;  /* 0x000000107b7e7824 */ /* 0x000fe200078e027e */
[----:B------:R-:W-:Y:S01]  /*1670*/  LEA.HI R195, R195, R127, RZ, 0x2 ;  /* 0x0000007fc3c37211 */ /* 0x000fe200078f10ff */
[----:B------:R-:W-:Y:S01]  /*1680*/  IMAD R234, R234, 0x8, R123 ;  /* 0x00000008eaea7824 */ /* 0x000fe200078e027b */
[----:B------:R-:W-:Y:S01]  /*1690*/  LOP3.LUT R228, R121, UR26, RZ, 0x3c, !PT ;  /* 0x0000001a79e47c12 */ /* 0x000fe2000f8e3cff */
[----:B------:R-:W-:Y:S01]  /*16a0*/  UIADD3 UR19, UR27, -0x4498517b, URZ ;  /* 0xbb67ae851b137890 */ /* 0x000fe2000fffe03f */
[----:B---3--:R-:W-:Y:S01]  /*16b0*/  @!P0 IMAD.MOV.U32 R28, RZ, RZ, R22 ;  /* 0x000000ffff1c8224 */ /* 0x008fe200078e0016 */
[----:B------:R-:W-:Y:S01]  /*16c0*/  SHF.R.S32.HI R195, RZ, 0x2, R195 ;  /* 0x00000002ffc37819 */ /* 0x000fe200000114c3 */
[----:B------:R-:W3:Y:S01]  /*16d0*/  @!P4 S2R R22, SR_CgaCtaId ;  /* 0x000000000016c919 */ /* 0x000ee20000008800 */
[----:B------:R-:W-:-:S02]  /*16e0*/  VIADD R229, R234, 0x4 ;  /* 0x00000004eae57836 */ /* 0x000fc40000000000 */
[----:B------:R-:W-:Y:S01]  /*16f0*/  @!P0 IMAD.WIDE.U32 R28, R21, R6, R28 ;  /* 0x00000006151c8225 */ /* 0x000fe200078e001c */
[----:B------:R-:W-:Y:S02]  /*1700*/  IADD3 R126, R126, 0x1, R195 ;  /* 0x000000017e7e7810 */ /* 0x000fe40007ffe0c3 */
[----:B-----5:R-:W-:Y:S01]  /*1710*/  SHF.R.S32.HI R8, RZ, 0x1f, R230 ;  /* 0x0000001fff087819 */ /* 0x020fe200000114e6 */
[----:B------:R-:W-:Y:S01]  /*1720*/  @!P0 IMAD.IADD R7, R29, 0x1, R7 ;  /* 0x000000011d078824 */ /* 0x000fe200078e0207 */
[----:B--2---:R-:W-:Y:S01]  /*1730*/  @!P0 LEA R4, P1, R28, R4, 0x1 ;  /* 0x000000041c048211 */ /* 0x004fe200078208ff */
[----:B------:R-:W-:Y:S01]  /*1740*/  IMAD R6, R17, R138, RZ ;  /* 0x0000008a11067224 */ /* 0x000fe200078e02ff */
[----:B------:R-:W-:Y:S01]  /*1750*/  IADD3 R126, R235, R126, -R125 ;  /* 0x0000007eeb7e7210 */ /* 0x000fe20007ffe87d */
[----:B------:R-:W-:Y:S01]  /*1760*/  IMAD.WIDE.U32 R20, R16, R138, R200 ;  /* 0x0000008a10147225 */ /* 0x000fe200078e00c8 */
[----:B------:R-:W-:Y:S02]  /*1770*/  @!P0 LEA.HI.X R5, R28, R5, R7, 0x1, P1 ;  /* 0x000000051c058211 */ /* 0x000fe400008f0c07 */
[----:B------:R-:W-:Y:S01]  /*1780*/  @!P0 MOV R7, 0x400 ;  /* 0x0000040000078802 */ /* 0x000fe20000000f00 */
[----:B------:R-:W-:Y:S01]  /*1790*/  IMAD R6, R16, R139, R6 ;  /* 0x0000008b10067224 */ /* 0x000fe200078e0206 */
[----:B------:R-:W-:Y:S01]  /*17a0*/  IADD3 R196, P1, R32, R20, RZ ;  /* 0x0000001420c47210 */ /* 0x000fe20007f3e0ff */
[----:B------:R-:W-:Y:S01]  /*17b0*/  IMAD R198, R8, UR6, RZ ;  /* 0x0000000608c67c24 */ /* 0x000fe2000f8e02ff */
[----:B------:R-:W-:Y:S01]  /*17c0*/  @!P0 LEA R26, R26, R7, 0x18 ;  /* 0x000000071a1a8211 */ /* 0x000fe200078ec0ff */
[----:B------:R-:W-:Y:S01]  /*17d0*/  IMAD.IADD R124, R126, 0x1, R124 ;  /* 0x000000017e7c7824 */ /* 0x000fe200078e027c */
[----:B------:R-:W-:Y:S01]  /*17e0*/  IADD3.X R197, R31, R21, R6, P1, !PT ;  /* 0x000000151fc57210 */ /* 0x000fe20000ffe406 */
[----:B------:R-:W-:Y:S01]  /*17f0*/  IMAD R198, R230, UR7, R198 ;  /* 0x00000007e6c67c24 */ /* 0x000fe2000f8e02c6 */
[----:B------:R-:W2:Y:S01]  /*1800*/  @!P3 LDC.64 R6, c[0x0][0x210] ;  /* 0x00008400ff06bb82 */ /* 0x000ea20000000a00 */
[----:B------:R-:W-:Y:S01]  /*1810*/  @!P3 IADD3 R28, P2, R202, 0x70, RZ ;  /* 0x00000070ca1cb810 */ /* 0x000fe20007f5e0ff */
[----:B------:R-:W-:Y:S01]  /*1820*/  @!P0 IMAD R26, R10, 0x2, R26 ;  /* 0x000000020a1a8824 */ /* 0x000fe200078e021a */
[-C--:B------:R-:W-:Y:S01]  /*1830*/  ISETP.GE.AND P1, PT, R13, R0.reuse, PT ;  /* 0x000000000d00720c */ /* 0x080fe20003f26270 */
[----:B------:R-:W-:Y:S01]  /*1840*/  IMAD.WIDE.U32 R196, R230, UR6, R196 ;  /* 0x00000006e6c47c25 */ /* 0x000fe2000f8e00c4 */
[----:B------:R-:W-:Y:S01]  /*1850*/  ULDC.64 UR6, c[0x0][0x268] ;  /* 0x00009a0000067ab9 */ /* 0x000fe20000000a00 */
[C---:B------:R-:W-:Y:S01]  /*1860*/  VIMNMX R238, R124.reuse, R235, PT ;  /* 0x000000eb7cee7248 */ /* 0x040fe20003fe0100 */
[----:B------:R5:W-:Y:S01]  /*1870*/  @!P0 LDGSTS.E.BYPASS.LTC128B.128 [R26+0x3000], desc[UR24][R4.64] ;  /* 0x03000000041a8fae */ /* 0x000be2000b901d58 */
[----:B------:R-:W-:Y:S01]  /*1880*/  @!P3 IMAD.X R9, RZ, RZ, R203, P2 ;  /* 0x000000ffff09b224 */ /* 0x000fe200010e06cb */
[----:B------:R-:W-:Y:S01]  /*1890*/  ISETP.GE.AND P0, PT, R11, R0, PT ;  /* 0x000000000b00720c */ /* 0x000fe20003f06270 */
[----:B------:R-:W-:Y:S01]  /*18a0*/  IMAD.IADD R199, R197, 0x1, R198 ;  /* 0x00000001c5c77824 */ /* 0x000fe200078e02c6 */
[C-C-:B------:R-:W-:Y:S01]  /*18b0*/  VIADDMNMX R237, R124.reuse, 0x8, R235.reuse, PT ;  /* 0x000000087ced7846 */ /* 0x140fe200038001eb */
[-C--:B----4-:R-:W-:Y:S01]  /*18c0*/  @!P3 IMAD R9, R9, R2.reuse, RZ ;  /* 0x000000020909b224 */ /* 0x090fe200078e02ff */
[C-C-:B------:R-:W-:Y:S01]  /*18d0*/  VIADDMNMX R236, R124.reuse, 0x40, R235.reuse, PT ;  /* 0x000000407cec7846 */ /* 0x140fe200038001eb */
[----:B------:R-:W-:Y:S01]  /*18e0*/  IMAD.MOV.U32 R198, RZ, RZ, R196 ;  /* 0x000000ffffc67224 */ /* 0x000fe200078e00c4 */
[----:B------:R-:W-:Y:S01]  /*18f0*/  VIADDMNMX R235, R124, 0x48, R235, PT ;  /* 0x000000487ceb7846 */ /* 0x000fe200038001eb */
[C---:B------:R-:W-:Y:S01]  /*1900*/  @!P3 IMAD R3, R28.reuse, R3, R9 ;  /* 0x000000031c03b224 */ /* 0x040fe200078e0209 */
[----:B------:R-:W-:Y:S01]  /*1910*/  SHF.R.S32.HI R9, RZ, 0x1f, R120 ;  /* 0x0000001fff097819 */ /* 0x000fe20000011478 */
[----:B------:R-:W-:-:S04]  /*1920*/  @!P3 IMAD.WIDE.U32 R28, R28, R2, R24 ;  /* 0x000000021c1cb225 */ /* 0x000fc800078e0018 */
[----:B------:R-:W-:Y:S02]  /*1930*/  @!P3 IMAD.IADD R25, R29, 0x1, R3 ;  /* 0x000000011d19b824 */ /* 0x000fe400078e0203 */
[----:B------:R-:W4:Y:S01]  /*1940*/  @!P5 LDC.64 R2, c[0x0][0x218] ;  /* 0x00008600ff02db82 */ /* 0x000f220000000a00 */
[----:B------:R-:W-:Y:S02]  /*1950*/  IMAD R24, R118, R120, RZ ;  /* 0x0000007876187224 */ /* 0x000fe400078e02ff */
[----:B------:R-:W-:-:S04]  /*1960*/  IMAD.WIDE.U32 R20, R120, R119, R198 ;  /* 0x0000007778147225 */ /* 0x000fc800078e00c6 */
[----:B------:R-:W-:Y:S02]  /*1970*/  IMAD R24, R9, R119, R24 ;  /* 0x0000007709187224 */ /* 0x000fe400078e0218 */
[----:B------:R-:W-:Y:S01]  /*1980*/  IMAD R232, R8, UR6, RZ ;  /* 0x0000000608e87c24 */ /* 0x000fe2000f8e02ff */
[----:B-----5:R-:W5:Y:S01]  /*1990*/  @!P4 LDC.64 R4, c[0x0][0x218] ;  /* 0x00008600ff04cb82 */ /* 0x020f620000000a00 */
[----:B--2---:R-:W-:Y:S02]  /*19a0*/  @!P3 LEA R26, P2, R28, R6, 0x1 ;  /* 0x000000061c1ab211 */ /* 0x004fe400078408ff */
[----:B------:R-:W-:Y:S01]  /*19b0*/  @!P4 MOV R6, 0x400 ;  /* 0x000004000006c802 */ /* 0x000fe20000000f00 */
[----:B------:R-:W-:Y:S01]  /*19c0*/  IMAD R232, R230, UR7, R232 ;  /* 0x00000007e6e87c24 */ /* 0x000fe2000f8e02e8 */
[----:B------:R-:W-:Y:S01]  /*19d0*/  @!P3 LEA.HI.X R27, R28, R7, R25, 0x1, P2 ;  /* 0x000000071c1bb211 */ /* 0x000fe200010f0c19 */
[----:B------:R-:W-:Y:S01]  /*19e0*/  IMAD.IADD R25, R21, 0x1, R24 ;  /* 0x0000000115197824 */ /* 0x000fe200078e0218 */
[----:B------:R-:W-:-:S02]  /*19f0*/  @!P3 MOV R7, 0x400 ;  /* 0x000004000007b802 */ /* 0x000fc40000000f00 */
[----:B---3--:R-:W-:Y:S02]  /*1a00*/  @!P4 LEA R22, R22, R6, 0x18 ;  /* 0x000000061616c211 */ /* 0x008fe400078ec0ff */
[----:B-1----:R-:W-:Y:S01]  /*1a10*/  @!P3 LEA R7, R23, R7, 0x18 ;  /* 0x000000071707b211 */ /* 0x002fe200078ec0ff */
[----:B------:R-:W1:Y:S01]  /*1a20*/  @!P1 S2R R6, SR_CgaCtaId ;  /* 0x0000000000069919 */ /* 0x000e620000008800 */
[----:B------:R-:W-:Y:S01]  /*1a30*/  @!P5 MOV R21, 0x400 ;  /* 0x000004000015d802 */ /* 0x000fe20000000f00 */
[----:B------:R-:W-:Y:S01]  /*1a40*/  @!P4 IMAD R22, R10, 0x2, R22 ;  /* 0x000000020a16c824 */ /* 0x000fe200078e0216 */
[----:B------:R-:W-:Y:S02]  /*1a50*/  LEA.HI R24, R14, R185, RZ, 0x1 ;  /* 0x000000b90e187211 */ /* 0x000fe400078f08ff */
[----:B------:R-:W-:Y:S02]  /*1a60*/  @!P5 LEA R15, R15, R21, 0x18 ;  /* 0x000000150f0fd211 */ /* 0x000fe400078ec0ff */
[----:B------:R-:W-:-:S02]  /*1a70*/  LOP3.LUT R24, R24, 0xfffffffe, RZ, 0xc0, !PT ;  /* 0xfffffffe18187812 */ /* 0x000fc400078ec0ff */
[----:B------:R-:W-:Y:S01]  /*1a80*/  LOP3.LUT R14, R14, 0xfffffff0, RZ, 0xc0, !PT ;  /* 0xfffffff00e0e7812 */ /* 0x000fe200078ec0ff */
[----:B------:R-:W-:Y:S01]  /*1a90*/  @!P5 IMAD R15, R10, 0x2, R15 ;  /* 0x000000020a0fd824 */ /* 0x000fe200078e020f */
[----:B-----5:R-:W-:Y:S01]  /*1aa0*/  @!P4 LEA R28, P2, R20, R4, 0x1 ;  /* 0x00000004141cc211 */ /* 0x020fe200078408ff */
[----:B------:R-:W-:Y:S02]  /*1ab0*/  @!P3 IMAD R4, R10, 0x2, R7 ;  /* 0x000000020a04b824 */ /* 0x000fe400078e0207 */
[----:B------:R-:W2:Y:S01]  /*1ac0*/  @!P0 S2R R7, SR_CgaCtaId ;  /* 0x0000000000078919 */ /* 0x000ea20000008800 */
[----:B------:R-:W-:Y:S01]  /*1ad0*/  @!P4 LEA.HI.X R29, R20, R5, R25, 0x1, P2 ;  /* 0x00000005141dc211 */ /* 0x000fe200010f0c19 */
[----:B------:R-:W-:Y:S01]  /*1ae0*/  IMAD.IADD R185, R185, 0x1, -R24 ;  /* 0x00000001b9b97824 */ /* 0x000fe200078e0a18 */
[----:B------:R-:W-:Y:S01]  /*1af0*/  @!P5 LEA R23, P2, R138, R20, 0x4 ;  /* 0x000000148a17d211 */ /* 0x000fe200078420ff */
[----:B------:R3:W-:Y:S01]  /*1b00*/  @!P3 LDGSTS.E.BYPASS.LTC128B.128 [R4+0x3800], desc[UR24][R26.64] ;  /* 0x038000001a04bfae */ /* 0x0007e2000b901d58 */
[----:B------:R-:W-:Y:S01]  /*1b10*/  ISETP.GE.AND P3, PT, R13, R0, PT ;  /* 0x000000000d00720c */ /* 0x000fe20003f66270 */
[----:B------:R-:W-:-:S02]  /*1b20*/  @!P0 IMAD.MOV.U32 R24, RZ, RZ, R20 ;  /* 0x000000ffff188224 */ /* 0x000fc400078e0014 */
[----:B------:R5:W-:Y:S01]  /*1b30*/  @!P4 LDGSTS.E.BYPASS.LTC128B.128 [R22+0x4000], desc[UR24][R28.64] ;  /* 0x040000001c16cfae */ /* 0x000be2000b901d58 */
[----:B------:R-:W-:Y:S01]  /*1b40*/  ISETP.GE.AND P4, PT, R16, R0, PT ;  /* 0x000000001000720c */ /* 0x000fe20003f86270 */
[----:B---3--:R-:W3:Y:S01]  /*1b50*/  @!P1 LDC.64 R4, c[0x0][0x218] ;  /* 0x00008600ff049b82 */ /* 0x008ee20000000a00 */
[----:B-----5:R-:W-:Y:S02]  /*1b60*/  @!P5 LEA.HI.X R22, R138, R25, R139, 0x4, P2 ;  /* 0x000000198a16d211 */ /* 0x020fe400010f248b */
[----:B----4-:R-:W-:-:S04]  /*1b70*/  @!P5 LEA R26, P2, R23, R2, 0x1 ;  /* 0x00000002171ad211 */ /* 0x010fc800078408ff */
[----:B------:R-:W-:Y:S01]  /*1b80*/  @!P5 LEA.HI.X R27, R23, R3, R22, 0x1, P2 ;  /* 0x00000003171bd211 */ /* 0x000fe200010f0c16 */
[----:B------:R-:W-:Y:S01]  /*1b90*/  IMAD.WIDE.U32 R22, R138, 0x20, RZ ;  /* 0x000000208a167825 */ /* 0x000fe200078e00ff */
[----:B------:R-:W4:Y:S01]  /*1ba0*/  @!P0 LDC.64 R2, c[0x0][0x218] ;  /* 0x00008600ff028b82 */ /* 0x000f220000000a00 */
[----:B------:R-:W-:Y:S02]  /*1bb0*/  ISETP.GE.AND P2, PT, R11, R0, PT ;  /* 0x000000000b00720c */ /* 0x000fe40003f46270 */
[----:B------:R-:W-:Y:S01]  /*1bc0*/  @!P1 MOV R0, 0x400 ;  /* 0x0000040000009802 */ /* 0x000fe20000000f00 */
[----:B------:R5:W-:Y:S01]  /*1bd0*/  @!P5 LDGSTS.E.BYPASS.LTC128B.128 [R15+0x4800], desc[UR24][R26.64] ;  /* 0x048000001a0fdfae */ /* 0x000be2000b901d58 */
[----:B------:R-:W-:Y:S01]  /*1be0*/  IMAD.SHL.U32 R11, R139, 0x20, RZ ;  /* 0x000000208b0b7824 */ /* 0x000fe200078e00ff */
[----:B------:R-:W-:Y:S02]  /*1bf0*/  @!P1 IADD3 R13, P5, R20, R22, RZ ;  /* 0x00000016140d9210 */ /* 0x000fe40007fbe0ff */
[----:B-1----:R-:W-:-:S02]  /*1c00*/  @!P1 LEA R6, R6, R0, 0x18 ;  /* 0x0000000006069211 */ /* 0x002fc400078ec0ff */
[----:B------:R-:W-:Y:S02]  /*1c10*/  @!P0 MOV R0, 0x400 ;  /* 0x0000040000008802 */ /* 0x000fe40000000f00 */
[----:B------:R-:W-:Y:S01]  /*1c20*/  @!P1 IADD3.X R11, R25, R23, R11, P5, !PT ;  /* 0x00000017190b9210 */ /* 0x000fe20002ffe40b */
[----:B------:R-:W-:Y:S01]  /*1c30*/  @!P1 IMAD R6, R10, 0x2, R6 ;  /* 0x000000020a069824 */ /* 0x000fe200078e0206 */
[----:B---3--:R-:W-:Y:S01]  /*1c40*/  @!P1 LEA R22, P5, R13, R4, 0x1 ;  /* 0x000000040d169211 */ /* 0x008fe200078a08ff */
[----:B------:R-:W-:Y:S01]  /*1c50*/  IMAD.IADD R4, R122, 0x1, -R14 ;  /* 0x000000017a047824 */ /* 0x000fe200078e0a0e */
[----:B--2---:R-:W-:Y:S01]  /*1c60*/  @!P0 LEA R7, R7, R0, 0x18 ;  /* 0x0000000007078211 */ /* 0x004fe200078ec0ff */
[----:B------:R-:W-:Y:S01]  /*1c70*/  @!P0 IMAD R0, R139, 0x30, RZ ;  /* 0x000000308b008824 */ /* 0x000fe200078e02ff */
[----:B------:R-:W-:Y:S01]  /*1c80*/  @!P1 LEA.HI.X R23, R13, R5, R11, 0x1, P5 ;  /* 0x000000050d179211 */ /* 0x000fe200028f0c0b */
[----:B------:R-:W-:Y:S01]  /*1c90*/  IMAD.SHL.U32 R14, R12, 0x40, RZ ;  /* 0x000000400c0e7824 */ /* 0x000fe200078e00ff */
[----:B------:R-:W-:Y:S01]  /*1ca0*/  SHF.R.S32.HI R11, RZ, 0x1f, R4 ;  /* 0x0000001fff0b7819 */ /* 0x000fe20000011404 */
[----:B------:R-:W-:-:S02]  /*1cb0*/  IMAD.SHL.U32 R13, R16, 0x8, RZ ;  /* 0x00000008100d7824 */ /* 0x000fc400078e00ff */
[----:B------:R-:W-:Y:S01]  /*1cc0*/  IMAD R5, R17, R214, RZ ;  /* 0x000000d611057224 */ /* 0x000fe200078e02ff */
[----:B------:R-:W-:Y:S01]  /*1cd0*/  LOP3.LUT R14, R14, 0x1c0, RZ, 0xc0, !PT ;  /* 0x000001c00e0e7812 */ /* 0x000fe200078ec0ff */
[----:B------:R-:W-:Y:S01]  /*1ce0*/  @!P0 IMAD R7, R10, 0x2, R7 ;  /* 0x000000020a078824 */ /* 0x000fe200078e0207 */
[----:B------:R-:W-:Y:S01]  /*1cf0*/  @!P1 LDGSTS.E.BYPASS.LTC128B.128 [R6+0x5000], desc[UR24][R22.64] ;  /* 0x0500000016069fae */ /* 0x000fe2000b901d58 */
[----:B------:R-:W-:Y:S01]  /*1d00*/  IMAD R5, R16, R215, R5 ;  /* 0x000000d710057224 */ /* 0x000fe200078e0205 */
[----:B------:R-:W-:Y:S01]  /*1d10*/  LEA.HI R11, R11, R4, RZ, 0x3 ;  /* 0x000000040b0b7211 */ /* 0x000fe200078f18ff */
[----:B-----5:R-:W-:-:S04]  /*1d20*/  @!P0 IMAD.WIDE.U32 R26, R138, 0x30, R24 ;  /* 0x000000308a1a8825 */ /* 0x020fc800078e0018 */
[----:B------:R-:W-:Y:S01]  /*1d30*/  @!P0 IMAD.IADD R0, R27, 0x1, R0 ;  /* 0x000000011b008824 */ /* 0x000fe200078e0200 */
[----:B----4-:R-:W-:Y:S01]  /*1d40*/  @!P0 LEA R20, P5, R26, R2, 0x1 ;  /* 0x000000021a148211 */ /* 0x010fe200078a08ff */
[----:B------:R-:W-:Y:S01]  /*1d50*/  IMAD.WIDE.U32 R24, R16, R214, R200 ;  /* 0x000000d610187225 */ /* 0x000fe200078e00c8 */
[----:B------:R-:W-:Y:S02]  /*1d60*/  LOP3.LUT R2, R14, 0x8, R13, 0xf8, !PT ;  /* 0x000000080e027812 */ /* 0x000fe400078ef80d */
[----:B------:R-:W-:Y:S01]  /*1d70*/  @!P0 LEA.HI.X R21, R26, R3, R0, 0x1, P5 ;  /* 0x000000031a158211 */ /* 0x000fe200028f0c00 */
[----:B------:R-:W-:Y:S01]  /*1d80*/  IMAD.WIDE.U32 R16, R214, 0x20, RZ ;  /* 0x00000020d6107825 */ /* 0x000fe200078e00ff */
[----:B------:R-:W-:Y:S02]  /*1d90*/  SHF.R.U32.HI R3, RZ, 0x3, R14 ;  /* 0x00000003ff037819 */ /* 0x000fe4000001160e */
[----:B------:R-:W-:Y:S01]  /*1da0*/  IADD3 R14, P5, R19, R24, RZ ;  /* 0x00000018130e7210 */ /* 0x000fe20007fbe0ff */
[----:B------:R1:W-:Y:S01]  /*1db0*/  @!P0 LDGSTS.E.BYPASS.LTC128B.128 [R7+0x5800], desc[UR24][R20.64] ;  /* 0x0580000014078fae */ /* 0x0003e2000b901d58 */
[----:B------:R-:W-:Y:S01]  /*1dc0*/  LOP3.LUT R2, R2, R3, RZ, 0x3c, !PT ;  /* 0x0000000302027212 */ /* 0x000fe200078e3cff */
[----:B------:R-:W-:Y:S01]  /*1dd0*/  IMAD R3, R188, R120, RZ ;  /* 0x00000078bc037224 */ /* 0x000fe200078e02ff */
[----:B------:R-:W-:Y:S01]  /*1de0*/  IADD3.X R15, R18, R25, R5, P5, !PT ;  /* 0x00000019120f7210 */ /* 0x000fe20002ffe405 */
[----:B------:R-:W0:Y:S01]  /*1df0*/  LDGDEPBAR ;  /* 0x00000000000079af */ /* 0x000e220000000000 */
[----:B------:R-:W-:Y:S01]  /*1e00*/  LOP3.LUT R0, R11, 0xfffffff8, RZ, 0xc0, !PT ;  /* 0xfffffff80b007812 */ /* 0x000fe200078ec0ff */
[----:B------:R-:W-:-:S02]  /*1e10*/  IMAD R10, R9, R189, R3 ;  /* 0x000000bd090a7224 */ /* 0x000fc400078e0203 */
[----:B------:R-:W2:Y:S01]  /*1e20*/  @!P4 LDC.64 R8, c[0x0][0x220] ;  /* 0x00008800ff08cb82 */ /* 0x000ea20000000a00 */
[----:B------:R-:W-:-:S04]  /*1e30*/  IMAD.WIDE.U32 R230, R230, UR6, R14 ;  /* 0x00000006e6e67c25 */ /* 0x000fc8000f8e000e */
[----:B------:R-:W-:Y:S02]  /*1e40*/  IMAD.IADD R233, R231, 0x1, R232 ;  /* 0x00000001e7e97824 */ /* 0x000fe400078e02e8 */
[----:B------:R-:W-:Y:S02]  /*1e50*/  IMAD.MOV.U32 R232, RZ, RZ, R230 ;  /* 0x000000ffffe87224 */ /* 0x000fe400078e00e6 */
[----:B------:R-:W-:Y:S02]  /*1e60*/  IMAD.IADD R0, R4, 0x1, -R0 ;  /* 0x0000000104007824 */ /* 0x000fe400078e0a00 */
[----:B------:R-:W-:Y:S01]  /*1e70*/  IMAD.WIDE.U32 R14, R120, R189, R232 ;  /* 0x000000bd780e7225 */ /* 0x000fe200078e00e8 */
[----:B------:R-:W3:Y:S03]  /*1e80*/  @!P3 LDC.64 R4, c[0x0][0x220] ;  /* 0x00008800ff04bb82 */ /* 0x000ee60000000a00 */
[----:B------:R-:W-:-:S02]  /*1e90*/  IMAD.SHL.U32 R3, R215, 0x20, RZ ;  /* 0x00000020d7037824 */ /* 0x000fc400078e00ff */
[----:B------:R-:W-:Y:S01]  /*1ea0*/  IMAD.IADD R15, R15, 0x1, R10 ;  /* 0x000000010f0f7824 */ /* 0x000fe200078e020a */
[----:B------:R-:W-:Y:S01]  /*1eb0*/  @!P3 IADD3 R10, P0, R14, R16, RZ ;  /* 0x000000100e0ab210 */ /* 0x000fe20007f1e0ff */
[C---:B------:R-:W-:Y:S01]  /*1ec0*/  IMAD.SHL.U32 R13, R185.reuse, 0x8, RZ ;  /* 0x00000008b90d7824 */ /* 0x040fe200078e00ff */
[----:B-1----:R-:W1:Y:S01]  /*1ed0*/  @!P6 LDC.64 R6, c[0x0][0x220] ;  /* 0x00008800ff06eb82 */ /* 0x002e620000000a00 */
[----:B------:R-:W-:Y:S01]  /*1ee0*/  IMAD R185, R185, 0x200, R2 ;  /* 0x00000200b9b97824 */ /* 0x000fe200078e0202 */
[----:B------:R-:W-:-:S06]  /*1ef0*/  DEPBAR.LE SB0, 0x0 ;  /* 0x000080000000791a */ /* 0x000fcc0000000000 */
[----:B------:R-:W-:Y:S01]  /*1f00*/  BAR.SYNC.DEFER_BLOCKING 0x0 ;  /* 0x0000000000007b1d */ /* 0x000fe20000010000 */
[----:B--2---:R-:W-:Y:S01]  /*1f10*/  @!P4 LEA R16, P1, R14, R8, 0x1 ;  /* 0x000000080e10c211 */ /* 0x004fe200078208ff */
[----:B------:R-:W-:Y:S01]  /*1f20*/  IMAD.SHL.U32 R116, R0, 0x40, RZ ;  /* 0x0000004000747824 */ /* 0x000fe200078e00ff */
[----:B------:R-:W-:Y:S01]  /*1f30*/  @!P3 IADD3.X R8, R15, R17, R3, P0, !PT ;  /* 0x000000110f08b210 */ /* 0x000fe200007fe403 */
[----:B------:R-:W-:Y:S01]  /*1f40*/  IMAD.SHL.U32 R117, R11, 0x40, RZ ;  /* 0x000000400b757824 */ /* 0x000fe200078e00ff */
[----:B------:R-:W-:-:S03]  /*1f50*/  @!P4 LEA.HI.X R17, R14, R9, R15, 0x1, P1 ;  /* 0x000000090e11c211 */ /* 0x000fc600008f0c0f */
[----:B------:R-:W2:Y:S01]  /*1f60*/  @!P2 LDC.64 R2, c[0x0][0x220] ;  /* 0x00008800ff02ab82 */ /* 0x000ea20000000a00 */
[----:B------:R-:W-:Y:S01]  /*1f70*/  LOP3.LUT R116, R116, 0x1c0, RZ, 0xc0, !PT ;  /* 0x000001c074747812 */ /* 0x000fe200078ec0ff */
[----:B------:R-:W-:Y:S01]  /*1f80*/  @!P2 IMAD R11, R215, 0x30, RZ ;  /* 0x00000030d70ba824 */ /* 0x000fe200078e02ff */
[----:B------:R-:W-:Y:S02]  /*1f90*/  @!P6 LEA R9, P0, R214, R14, 0x4 ;  /* 0x0000000ed609e211 */ /* 0x000fe400078020ff */
[----:B------:R-:W-:Y:S02]  /*1fa0*/  LOP3.LUT R13, R116, 0x8, R13, 0xf8, !PT ;  /* 0x00000008740d7812 */ /* 0x000fe400078ef80d */
[----:B------:R-:W-:Y:S02]  /*1fb0*/  SHF.R.U32.HI R116, RZ, 0x3, R116 ;  /* 0x00000003ff747819 */ /* 0x000fe40000011674 */
[----:B------:R-:W-:Y:S02]  /*1fc0*/  LOP3.LUT R117, R117, 0xfffffe00, RZ, 0xc0, !PT ;  /* 0xfffffe0075757812 */ /* 0x000fe400078ec0ff */
[----:B------:R-:W-:-:S02]  /*1fd0*/  LOP3.LUT R116, R13, R116, RZ, 0x3c, !PT ;  /* 0x000000740d747212 */ /* 0x000fc400078e3cff */
[C---:B------:R-:W-:Y:S01]  /*1fe0*/  @!P6 LEA.HI.X R13, R214.reuse, R15, R215, 0x4, P0 ;  /* 0x0000000fd60de211 */ /* 0x040fe200000f24d7 */
[----:B------:R-:W-:Y:S01]  /*1ff0*/  @!P2 IMAD.WIDE.U32 R14, R214, 0x30, R14 ;  /* 0x00000030d60ea825 */ /* 0x000fe200078e000e */
[C---:B---3--:R-:W-:Y:S02]  /*2000*/  @!P3 LEA R4, P0, R10.reuse, R4, 0x1 ;  /* 0x000000040a04b211 */ /* 0x048fe400078008ff */
[----:B-1----:R-:W-:Y:S01]  /*2010*/  @!P6 LEA R6, P1, R9, R6, 0x1 ;  /* 0x000000060906e211 */ /* 0x002fe200078208ff */
[----:B------:R-:W-:Y:S01]  /*2020*/  IMAD R186, R123, 0x400, R117 ;  /* 0x000004007bba7824 */ /* 0x000fe200078e0275 */
[----:B------:R-:W-:Y:S01]  /*2030*/  @!P3 LEA.HI.X R5, R10, R5, R8, 0x1, P0 ;  /* 0x000000050a05b211 */ /* 0x000fe200000f0c08 */
[----:B------:R-:W-:Y:S01]  /*2040*/  @!P2 IMAD.IADD R11, R15, 0x1, R11 ;  /* 0x000000010f0ba824 */ /* 0x000fe200078e020b */
[----:B------:R-:W-:Y:S01]  /*2050*/  @!P6 LEA.HI.X R7, R9, R7, R13, 0x1, P1 ;  /* 0x000000070907e211 */ /* 0x000fe200008f0c0d */
[----:B------:R-:W-:Y:S01]  /*2060*/  IMAD.IADD R186, R116, 0x1, R186 ;  /* 0x0000000174ba7824 */ /* 0x000fe200078e02ba */
[----:B------:R-:W-:Y:S01]  /*2070*/  @P4 STS.128 [R194+0x6000], RZ ;  /* 0x006000ffc2004388 */ /* 0x000fe20000000c00 */
[----:B--2---:R-:W-:-:S02]  /*2080*/  @!P2 LEA R2, P0, R14, R2, 0x1 ;  /* 0x000000020e02a211 */ /* 0x004fc400078008ff */
[----:B------:R-:W-:Y:S01]  /*2090*/  LEA R185, R185, UR4, 0x1 ;  /* 0x00000004b9b97c11 */ /* 0x000fe2000f8e08ff */
[----:B------:R-:W-:Y:S01]  /*20a0*/  @!PT LDS RZ, [RZ] ;  /* 0x00000000fffff984 */ /* 0x000fe20000000800 */
[----:B------:R-:W-:Y:S01]  /*20b0*/  @!PT LDS RZ, [RZ] ;  /* 0x00000000fffff984 */ /* 0x000fe20000000800 */
[----:B------:R-:W-:Y:S01]  /*20c0*/  @!PT LDS RZ, [RZ] ;  /* 0x00000000fffff984 */ /* 0x000fe20000000800 */
[----:B------:R-:W-:Y:S01]  /*20d0*/  @!P4 LDGSTS.E.BYPASS.LTC128B.128 [R194+0x6000], desc[UR24][R16.64] ;  /* 0x0600000010c2cfae */ /* 0x000fe2000b901d58 */
[----:B------:R-:W-:Y:S02]  /*20e0*/  @!P2 LEA.HI.X R3, R14, R3, R11, 0x1, P0 ;  /* 0x000000030e03a211 */ /* 0x000fe400000f0c0b */
[----:B------:R-:W-:Y:S01]  /*20f0*/  LEA R186, R186, UR4, 0x1 ;  /* 0x00000004baba7c11 */ /* 0x000fe2000f8e08ff */
[----:B------:R-:W-:Y:S01]  /*2100*/  @P6 STS.128 [R194+0x6800], RZ ;  /* 0x006800ffc2006388 */ /* 0x000fe20000000c00 */
[----:B------:R-:W-:-:S03]  /*2110*/  VIADD R182, R185, 0x4040 ;  /* 0x00004040b9b67836 */ /* 0x000fc60000000000 */
        /* <DEDUP_REMOVED lines=14> */
[----:B------:R-:W-:Y:S01]  /*2200*/  R2P PR, R0, 0x6 ;  /* 0x0000000600007804 */ /* 0x000fe20000000000 */
[----:B------:R-:W-:-:S02]  /*2210*/  IMAD.MOV.U32 R0, RZ, RZ, 0x10 ;  /* 0x00000010ff007424 */ /* 0x000fc400078e00ff */
[----:B------:R-:W-:Y:S03]  /*2220*/  LDSM.16.M88.4 R84, [R185+0x4000] ;  /* 0x00400000b954783b */ /* 0x000fe60000000200 */
[----:B------:R-:W-:Y:S01]  /*2230*/  SEL R0, R0, 0xfffffff0, !P1 ;  /* 0xfffffff000007807 */ /* 0x000fe20004800000 */
[----:B------:R-:W3:Y:S04]  /*2240*/  LDSM.16.M88.4 R60, [R186+0x2000] ;  /* 0x00200000ba3c783b */ /* 0x000ee80000000200 */
[----:B------:R-:W4:Y:S01]  /*2250*/  LDSM.16.M88.4 R76, [R185+0x4800] ;  /* 0x00480000b94c783b */ /* 0x000f220000000200 */
[----:B------:R-:W-:-:S03]  /*2260*/  IMAD R184, R0, 0x2, R186 ;  /* 0x0000000200b87824 */ /* 0x000fc600078e02ba */
[----:B------:R-:W5:Y:S01]  /*2270*/  LDSM.16.M88.4 R68, [R185+0x5000] ;  /* 0x00500000b944783b */ /* 0x000f620000000200 */
[----:B-1----:R-:W-:-:S03]  /*2280*/  VIADD R4, R185, 0x4000 ;  /* 0x00004000b9047836 */ /* 0x002fc60000000000 */
[----:B------:R-:W1:Y:S04]  /*2290*/  LDSM.16.M88.4 R8, [R185+0x5800] ;  /* 0x00580000b908783b */ /* 0x000e680000000200 */
[----:B------:R-:W1:Y:S01]  /*22a0*/  LDSM.16.M88.4 R56, [R186] ;  /* 0x00000000ba38783b */ /* 0x000e620000000200 */
[----:B--2---:R-:W-:-:S03]  /*22b0*/  IMAD.MOV.U32 R3, RZ, RZ, 0x20 ;  /* 0x00000020ff037424 */ /* 0x004fc600078e00ff */
[----:B------:R-:W-:Y:S02]  /*22c0*/  LDSM.16.M88.4 R108, [R184+0x2000] ;  /* 0x00200000b86c783b */ /* 0x000fe40000000200 */
[C---:B------:R-:W-:Y:S02]  /*22d0*/  SEL R2, R3.reuse, 0xffffffe0, !P2 ;  /* 0xffffffe003027807 */ /* 0x040fe40005000000 */
[----:B------:R-:W-:Y:S01]  /*22e0*/  LDSM.16.M88.4 R112, [R184] ;  /* 0x00000000b870783b */ /* 0x000fe20000000200 */
[----:B------:R-:W-:Y:S02]  /*22f0*/  R2P PR, R12, 0x6 ;  /* 0x000000060c007804 */ /* 0x000fe40000000000 */
[----:B------:R-:W-:Y:S01]  /*2300*/  IMAD R183, R2, 0x2, R186 ;  /* 0x0000000202b77824 */ /* 0x000fe200078e02ba */
[----:B------:R-:W0:Y:S02]  /*2310*/  LDGDEPBAR ;  /* 0x00000000000079af */ /* 0x000e240000000000 */
[----:B------:R-:W-:Y:S01]  /*2320*/  SEL R3, R3, 0xffffffe0, !P1 ;  /* 0xffffffe003037807 */ /* 0x000fe20004800000 */
[----:B------:R-:W-:Y:S01]  /*2330*/  IMAD R181, R0, 0x2, R183 ;  /* 0x0000000200b57824 */ /* 0x000fe200078e02b7 */
[----:B------:R-:W-:Y:S03]  /*2340*/  LDSM.16.M88.4 R28, [R183+0x2000] ;  /* 0x00200000b71c783b */ /* 0x000fe60000000200 */
[----:B------:R-:W-:-:S03]  /*2350*/  IMAD.IADD R179, R185, 0x1, R3 ;  /* 0x00000001b9b37824 */ /* 0x000fc600078e0203 */
[----:B------:R-:W-:Y:S01]  /*2360*/  @P2 VIADD R182, R4, 0xffffffc0 ;  /* 0xffffffc004b62836 */ /* 0x000fe20000000000 */
[C---:B---3--:R-:W-:Y:S01]  /*2370*/  HMMA.16816.F32.BF16 R52, R60.reuse, R84, RZ ;  /* 0x000000543c34723c */ /* 0x048fe200000418ff */
[----:B------:R-:W2:Y:S02]  /*2380*/  LDSM.16.M88.4 R104, [R179+0x4000] ;  /* 0x00400000b368783b */ /* 0x000ea40000000200 */
[----:B------:R-:W-:Y:S02]  /*2390*/  IMAD.IADD R172, R3, 0x1, R182 ;  /* 0x0000000103ac7824 */ /* 0x000fe400078e02b6 */
[----:B------:R-:W3:Y:S01]  /*23a0*/  LDSM.16.M88.4 R100, [R179+0x4800] ;  /* 0x00480000b364783b */ /* 0x000ee20000000200 */
[C---:B------:R-:W-:Y:S03]  /*23b0*/  HMMA.16816.F32.BF16 R48, R60.reuse, R86, RZ ;  /* 0x000000563c30723c */ /* 0x040fe600000418ff */
[----:B------:R-:W3:Y:S03]  /*23c0*/  LDSM.16.M88.4 R96, [R179+0x5000] ;  /* 0x00500000b360783b */ /* 0x000ee60000000200 */
[C---:B----4-:R-:W-:Y:S01]  /*23d0*/  HMMA.16816.F32.BF16 R44, R60.reuse, R76, RZ ;  /* 0x0000004c3c2c723c */ /* 0x050fe200000418ff */
[----:B------:R-:W4:Y:S04]  /*23e0*/  LDSM.16.M88.4 R92, [R179+0x5800] ;  /* 0x00580000b35c783b */ /* 0x000f280000000200 */
[----:B------:R-:W4:Y:S01]  /*23f0*/  LDSM.16.M88.4 R24, [R182] ;  /* 0x00000000b618783b */ /* 0x000f220000000200 */
[C---:B-----5:R-:W-:Y:S03]  /*2400*/  HMMA.16816.F32.BF16 R36, R60.reuse, R68, RZ ;  /* 0x000000443c24723c */ /* 0x060fe600000418ff */
[----:B------:R-:W5:Y:S03]  /*2410*/  LDSM.16.M88.4 R20, [R182+0x800] ;  /* 0x00080000b614783b */ /* 0x000f660000000200 */
[C---:B-1----:R-:W-:Y:S01]  /*2420*/  HMMA.16816.F32.BF16 R32, R60.reuse, R8, RZ ;  /* 0x000000083c20723c */ /* 0x042fe200000418ff */
[----:B------:R-:W1:Y:S04]  /*2430*/  LDSM.16.M88.4 R16, [R182+0x1000] ;  /* 0x00100000b610783b */ /* 0x000e680000000200 */
[----:B------:R-:W1:Y:S01]  /*2440*/  LDSM.16.M88.4 R4, [R182+0x1800] ;  /* 0x00180000b604783b */ /* 0x000e620000000200 */
[C---:B------:R-:W-:Y:S06]  /*2450*/  HMMA.16816.F32.BF16 R40, R60.reuse, R78, RZ ;  /* 0x0000004e3c28723c */ /* 0x040fec00000418ff */
[C---:B------:R-:W-:Y:S06]  /*2460*/  HMMA.16816.F32.BF16 R12, R60.reuse, R70, RZ ;  /* 0x000000463c0c723c */ /* 0x040fec00000418ff */
[----:B------:R-:W-:Y:S06]  /*2470*/  HMMA.16816.F32.BF16 R60, R60, R10, RZ ;  /* 0x0000000a3c3c723c */ /* 0x000fec00000418ff */
        /* <DEDUP_REMOVED lines=8> */
[----:B------:R-:W1:Y:S05]  /*2500*/  LDSM.16.M88.4 R8, [R183] ;  /* 0x00000000b708783b */ /* 0x000e6a0000000200 */
[C---:B--2---:R-:W-:Y:S06]  /*2510*/  HMMA.16816.F32.BF16 R52, R108.reuse, R104, R52 ;  /* 0x000000686c34723c */ /* 0x044fec0000041834 */
[C---:B---3--:R-:W-:Y:S06]  /*2520*/  HMMA.16816.F32.BF16 R44, R108.reuse, R100, R44 ;  /* 0x000000646c2c723c */ /* 0x048fec000004182c */
[C---:B------:R-:W-:Y:S06]  /*2530*/  HMMA.16816.F32.BF16 R36, R108.reuse, R96, R36 ;  /* 0x000000606c24723c */ /* 0x040fec0000041824 */
[C---:B----4-:R-:W-:Y:S06]  /*2540*/  HMMA.16816.F32.BF16 R32, R108.reuse, R92, R32 ;  /* 0x0000005c6c20723c */ /* 0x050fec0000041820 */
[C---:B------:R-:W-:Y:S06]  /*2550*/  HMMA.16816.F32.BF16 R48, R108.reuse, R106, R48 ;  /* 0x0000006a6c30723c */ /* 0x040fec0000041830 */
[C---:B------:R-:W-:Y:S06]  /*2560*/  HMMA.16816.F32.BF16 R40, R108.reuse, R102, R40 ;  /* 0x000000666c28723c */ /* 0x040fec0000041828 */
[C---:B------:R-:W-:Y:S06]  /*2570*/  HMMA.16816.F32.BF16 R12, R108.reuse, R98, R12 ;  /* 0x000000626c0c723c */ /* 0x040fec000004180c */
[----:B------:R-:W-:Y:S06]  /*2580*/  HMMA.16816.F32.BF16 R60, R108, R94, R60 ;  /* 0x0000005e6c3c723c */ /* 0x000fec000004183c */
[C---:B------:R-:W-:Y:S06]  /*2590*/  HMMA.16816.F32.BF16 R80, R112.reuse, R100, R80 ;  /* 0x000000647050723c */ /* 0x040fec0000041850 */
[----:B------:R-:W-:Y:S01]  /*25a0*/  HMMA.16816.F32.BF16 R76, R112, R102, R76 ;  /* 0x00000066704c723c */ /* 0x000fe2000004184c */
[----:B------:R-:W-:-:S05]  /*25b0*/  IMAD.SHL.U32 R100, R208, 0x2, RZ ;  /* 0x00000002d0647824 */ /* 0x000fca00078e00ff */
[C---:B------:R-:W-:Y:S06]  /*25c0*/  HMMA.16816.F32.BF16 R84, R112.reuse, R106, R84 ;  /* 0x0000006a7054723c */ /* 0x040fec0000041854 */
[C---:B------:R-:W-:Y:S06]  /*25d0*/  HMMA.16816.F32.BF16 R72, R112.reuse, R96, R72 ;  /* 0x000000607048723c */ /* 0x040fec0000041848 */
[----:B------:R-:W-:Y:S01]  /*25e0*/  HMMA.16816.F32.BF16 R68, R112, R98, R68 ;  /* 0x000000627044723c */ /* 0x000fe20000041844 */
[----:B------:R-:W-:Y:S05]  /*25f0*/  LDSM.16.M88.4 R96, [R172] ;  /* 0x00000000ac60783b */ /* 0x000fea0000000200 */
[C---:B------:R-:W-:Y:S06]  /*2600*/  HMMA.16816.F32.BF16 R52, R28.reuse, R24, R52 ;  /* 0x000000181c34723c */ /* 0x040fec0000041834 */
[C---:B-----5:R-:W-:Y:S06]  /*2610*/  HMMA.16816.F32.BF16 R44, R28.reuse, R20, R44 ;  /* 0x000000141c2c723c */ /* 0x060fec000004182c */
[C---:B-1----:R-:W-:Y:S06]  /*2620*/  HMMA.16816.F32.BF16 R36, R28.reuse, R16, R36 ;  /* 0x000000101c24723c */ /* 0x042fec0000041824 */
[C---:B------:R-:W-:Y:S06]  /*2630*/  HMMA.16816.F32.BF16 R32, R28.reuse, R4, R32 ;  /* 0x000000041c20723c */ /* 0x040fec0000041820 */
[C---:B------:R-:W-:Y:S06]  /*2640*/  HMMA.16816.F32.BF16 R48, R28.reuse, R26, R48 ;  /* 0x0000001a1c30723c */ /* 0x040fec0000041830 */
[C---:B------:R-:W-:Y:S06]  /*2650*/  HMMA.16816.F32.BF16 R40, R28.reuse, R22, R40 ;  /* 0x000000161c28723c */ /* 0x040fec0000041828 */
[C---:B------:R-:W-:Y:S06]  /*2660*/  HMMA.16816.F32.BF16 R12, R28.reuse, R18, R12 ;  /* 0x000000121c0c723c */ /* 0x040fec000004180c */
[----:B------:R-:W-:Y:S01]  /*2670*/  HMMA.16816.F32.BF16 R60, R28, R6, R60 ;  /* 0x000000061c3c723c */ /* 0x000fe2000004183c */
[----:B------:R-:W1:Y:S05]  /*2680*/  LDSM.16.M88.4 R28, [R181] ;  /* 0x00000000b51c783b */ /* 0x000e6a0000000200 */
[C---:B------:R-:W-:Y:S06]  /*2690*/  HMMA.16816.F32.BF16 R64, R112.reuse, R92, R64 ;  /* 0x0000005c7040723c */ /* 0x040fec0000041840 */
[----:B------:R-:W-:Y:S01]  /*26a0*/  HMMA.16816.F32.BF16 R56, R112, R94, R56 ;  /* 0x0000005e7038723c */ /* 0x000fe20000041838 */
[----:B------:R-:W2:Y:S05]  /*26b0*/  LDSM.16.M88.4 R92, [R181+0x2000] ;  /* 0x00200000b55c783b */ /* 0x000eaa0000000200 */
[C---:B------:R-:W-:Y:S06]  /*26c0*/  HMMA.16816.F32.BF16 R80, R8.reuse, R20, R80 ;  /* 0x000000140850723c */ /* 0x040fec0000041850 */
[----:B------:R-:W-:Y:S01]  /*26d0*/  HMMA.16816.F32.BF16 R76, R8, R22, R76 ;  /* 0x00000016084c723c */ /* 0x000fe2000004184c */
[----:B------:R-:W3:Y:S05]  /*26e0*/  LDSM.16.M88.4 R20, [R172+0x800] ;  /* 0x00080000ac14783b */ /* 0x000eea0000000200 */
[----:B------:R-:W-:Y:S06]  /*26f0*/  HMMA.16816.F32.BF16 R88, R112, R104, R88 ;  /* 0x000000687058723c */ /* 0x000fec0000041858 */
[----:B------:R-:W-:Y:S01]  /*2700*/  HMMA.16816.F32.BF16 R84, R8, R26, R84 ;  /* 0x0000001a0854723c */ /* 0x000fe20000041854 */
[----:B------:R-:W-:-:S04]  /*2710*/  IMAD R104, R120, 0x40, R239 ;  /* 0x0000004078687824 */ /* 0x000fc800078e02ef */
[----:B------:R-:W-:Y:S01]  /*2720*/  VIADD R3, R104, 0x8 ;  /* 0x0000000868037836 */ /* 0x000fe20000000000 */
[C---:B------:R-:W-:Y:S04]  /*2730*/  HMMA.16816.F32.BF16 R72, R8.reuse, R16, R72 ;  /* 0x000000100848723c */ /* 0x040fe80000041848 */
[C---:B------:R-:W-:Y:S02]  /*2740*/  ISETP.GE.AND P0, PT, R3.reuse, R238, PT ;  /* 0x000000ee0300720c */ /* 0x040fe40003f06270 */
[----:B------:R-:W-:Y:S01]  /*2750*/  HMMA.16816.F32.BF16 R68, R8, R18, R68 ;  /* 0x000000120844723c */ /* 0x000fe20000041844 */
[----:B------:R-:W4:Y:S01]  /*2760*/  LDSM.16.M88.4 R16, [R172+0x1000] ;  /* 0x00100000ac10783b */ /* 0x000f220000000200 */
[C---:B------:R-:W-:Y:S02]  /*2770*/  ISETP.GE.AND P4, PT, R3.reuse, R237, PT ;  /* 0x000000ed0300720c */ /* 0x040fe40003f86270 */
[----:B------:R-:W-:-:S02]  /*2780*/  ISETP.GE.AND P3, PT, R3, R236, PT ;  /* 0x000000ec0300720c */ /* 0x000fc40003f66270 */
[----:B------:R-:W-:Y:S01]  /*2790*/  HMMA.16816.F32.BF16 R88, R8, R24, R88 ;  /* 0x000000180858723c */ /* 0x000fe20000041858 */
[----:B------:R-:W-:-:S05]  /*27a0*/  ISETP.GE.AND P1, PT, R3, R235, PT ;  /* 0x000000eb0300720c */ /* 0x000fca0003f26270 */
[----:B-1----:R-:W-:Y:S01]  /*27b0*/  HMMA.16816.F32.BF16 R84, R28, R98, R84 ;  /* 0x000000621c54723c */ /* 0x002fe20000041854 */
[----:B------:R-:W-:-:S05]  /*27c0*/  IMAD.WIDE.U32 R24, R234, -0x326172a9, RZ ;  /* 0xcd9e8d57ea187825 */ /* 0x000fca00078e00ff */
[----:B--2---:R-:W-:Y:S01]  /*27d0*/  HMMA.16816.F32.BF16 R48, R92, R98, R48 ;  /* 0x000000625c30723c */ /* 0x004fe20000041830 */
[----:B------:R-:W-:-:S05]  /*27e0*/  LOP3.LUT R210, R25, R228, RZ, 0x3c, !PT ;  /* 0x000000e419d27212 */ /* 0x000fca00078e3cff */
[----:B------:R-:W-:Y:S01]  /*27f0*/  HMMA.16816.F32.BF16 R64, R8, R4, R64 ;  /* 0x000000040840723c */ /* 0x000fe20000041840 */
[----:B------:R-:W-:Y:S01]  /*2800*/  VIADD R98, R100, 0x1 ;  /* 0x0000000164627836 */ /* 0x000fe20000000000 */
[----:B------:R-:W-:Y:S01]  /*2810*/  LOP3.LUT R100, R213, UR27, R100, 0x96, !PT ;  /* 0x0000001bd5647c12 */ /* 0x000fe2000f8e9664 */
[----:B------:R-:W-:-:S03]  /*2820*/  IMAD.WIDE.U32 R210, R210, -0x2daee0ad, RZ ;  /* 0xd2511f53d2d27825 */ /* 0x000fc600078e00ff */
[----:B------:R-:W-:Y:S01]  /*2830*/  HMMA.16816.F32.BF16 R56, R8, R6, R56 ;  /* 0x000000060838723c */ /* 0x000fe20000041838 */
[----:B------:R-:W-:Y:S01]  /*2840*/  LOP3.LUT R98, R213, UR27, R98, 0x96, !PT ;  /* 0x0000001bd5627c12 */ /* 0x000fe2000f8e9662 */
[----:B------:R-:W-:Y:S01]  /*2850*/  IMAD.WIDE.U32 R100, R100, -0x326172a9, RZ ;  /* 0xcd9e8d5764647825 */ /* 0x000fe200078e00ff */
[----:B------:R-:W1:Y:S01]  /*2860*/  LDSM.16.M88.4 R4, [R172+0x1800] ;  /* 0x00180000ac04783b */ /* 0x000e620000000200 */
[----:B------:R-:W-:Y:S01]  /*2870*/  LOP3.LUT R216, R211, UR19, R212, 0x96, !PT ;  /* 0x00000013d3d87c12 */ /* 0x000fe2000f8e96d4 */
[----:B------:R-:W-:-:S04]  /*2880*/  DEPBAR.LE SB0, 0x0 ;  /* 0x000080000000791a */ /* 0x000fc80000000000 */
[----:B------:R-:W-:Y:S01]  /*2890*/  IMAD.WIDE.U32 R8, R229, -0x326172a9, RZ ;  /* 0xcd9e8d57e5087825 */ /* 0x000fe200078e00ff */
[-C--:B---3--:R-:W-:Y:S01]  /*28a0*/  HMMA.16816.F32.BF16 R44, R92, R20.reuse, R44 ;  /* 0x000000145c2c723c */ /* 0x088fe2000004182c */
[----:B------:R-:W-:Y:S02]  /*28b0*/  FSEL R86, R86, -INF , !P4 ;  /* 0xff80000056567808 */ /* 0x000fe40006000000 */
[----:B------:R-:W-:Y:S01]  /*28c0*/  IMAD.WIDE.U32 R98, R98, -0x326172a9, RZ ;  /* 0xcd9e8d5762627825 */ /* 0x000fe200078e00ff */
[----:B------:R-:W-:Y:S02]  /*28d0*/  LOP3.LUT R102, R9, R228, RZ, 0x3c, !PT ;  /* 0x000000e409667212 */ /* 0x000fe400078e3cff */
[--C-:B------:R-:W-:Y:S01]  /*28e0*/  LOP3.LUT R26, R101, UR20, R8.reuse, 0x96, !PT ;  /* 0x00000014651a7c12 */ /* 0x100fe2000f8e9608 */
[C---:B------:R-:W-:Y:S01]  /*28f0*/  VIADD R9, R104.reuse, 0x9 ;  /* 0x0000000968097836 */ /* 0x040fe20000000000 */
[----:B------:R-:W-:Y:S01]  /*2900*/  LOP3.LUT R25, R99, UR20, R8, 0x96, !PT ;  /* 0x0000001463197c12 */ /* 0x000fe2000f8e9608 */
[----:B------:R-:W-:Y:S01]  /*2910*/  HMMA.16816.F32.BF16 R80, R28, R20, R80 ;  /* 0x000000141c50723c */ /* 0x000fe20000041850 */
[----:B------:R-:W-:Y:S01]  /*2920*/  VIADD R8, R104, 0x10 ;  /* 0x0000001068087836 */ /* 0x000fe20000000000 */
[----:B------:R-:W-:Y:S01]  /*2930*/  FSEL R84, R84, -INF , !P0 ;  /* 0xff80000054547808 */ /* 0x000fe20004000000 */
[----:B------:R-:W-:Y:S01]  /*2940*/  IMAD.WIDE.U32 R102, R102, -0x2daee0ad, RZ ;  /* 0xd2511f5366667825 */ /* 0x000fe200078e00ff */
[----:B------:R-:W-:-:S02]  /*2950*/  ISETP.GE.AND P5, PT, R9, R238, PT ;  /* 0x000000ee0900720c */ /* 0x000fc40003fa6270 */
[C---:B------:R-:W-:Y:S01]  /*2960*/  HMMA.16816.F32.BF16 R88, R28.reuse, R96, R88 ;  /* 0x000000601c58723c */ /* 0x040fe20000041858 */
[----:B------:R-:W-:Y:S01]  /*2970*/  ISETP.GE.AND P2, PT, R9, R236, PT ;  /* 0x000000ec0900720c */ /* 0x000fe20003f46270 */
[----:B------:R-:W-:Y:S01]  /*2980*/  VIADD R20, R104, 0x1 ;  /* 0x0000000168147836 */ /* 0x000fe20000000000 */
[----:B------:R-:W-:Y:S02]  /*2990*/  P2R R3, PR, RZ, 0x20 ;  /* 0x00000020ff037803 */ /* 0x000fe40000000000 */
[----:B------:R-:W-:Y:S01]  /*29a0*/  ISETP.GE.AND P5, PT, R8, R238, PT ;  /* 0x000000ee0800720c */ /* 0x000fe20003fa6270 */
[-C--:B------:R-:W-:Y:S01]  /*29b0*/  HMMA.16816.F32.BF16 R76, R28, R22.reuse, R76 ;  /* 0x000000161c4c723c */ /* 0x080fe2000004184c */
[----:B------:R-:W-:Y:S02]  /*29c0*/  ISETP.NE.AND P4, PT, R3, RZ, PT ;  /* 0x000000ff0300720c */ /* 0x000fe40003f85270 */
[----:B------:R-:W-:Y:S02]  /*29d0*/  FSEL R3, R48, -INF , !P3 ;  /* 0xff80000030037808 */ /* 0x000fe40005800000 */
[----:B------:R-:W-:Y:S01]  /*29e0*/  ISETP.GE.AND P3, PT, R8, R237, PT ;  /* 0x000000ed0800720c */ /* 0x000fe20003f66270 */
[----:B------:R-:W-:Y:S01]  /*29f0*/  HMMA.16816.F32.BF16 R40, R92, R22, R40 ;  /* 0x000000165c28723c */ /* 0x000fe20000041828 */
[----:B------:R-:W-:-:S02]  /*2a00*/  P2R R10, PR, RZ, 0x20 ;  /* 0x00000020ff0a7803 */ /* 0x000fc40000000000 */
[C---:B------:R-:W-:Y:S02]  /*2a10*/  ISETP.GE.AND P6, PT, R9.reuse, R237, PT ;  /* 0x000000ed0900720c */ /* 0x040fe40003fc6270 */
[-C--:B------:R-:W-:Y:S01]  /*2a20*/  ISETP.GE.AND P0, PT, R9, R235.reuse, PT ;  /* 0x000000eb0900720c */ /* 0x080fe20003f06270 */
[-C--:B----4-:R-:W-:Y:S01]  /*2a30*/  HMMA.16816.F32.BF16 R36, R92, R16.reuse, R36 ;  /* 0x000000105c24723c */ /* 0x090fe20000041824 */
[----:B------:R-:W-:Y:S01]  /*2a40*/  P2R R9, PR, RZ, 0x8 ;  /* 0x00000008ff097803 */ /* 0x000fe20000000000 */
[----:B------:R-:W-:Y:S01]  /*2a50*/  VIADD R22, R104, 0x21 ;  /* 0x0000002168167836 */ /* 0x000fe20000000000 */
[C---:B------:R-:W-:Y:S02]  /*2a60*/  ISETP.GE.AND P5, PT, R8.reuse, R236, PT ;  /* 0x000000ec0800720c */ /* 0x040fe40003fa6270 */
[----:B------:R-:W-:Y:S01]  /*2a70*/  FSEL R49, R49, -INF , !P2 ;  /* 0xff80000031317808 */ /* 0x000fe20005000000 */
[----:B------:R-:W-:Y:S01]  /*2a80*/  HMMA.16816.F32.BF16 R72, R28, R16, R72 ;  /* 0x000000101c48723c */ /* 0x000fe20000041848 */
[----:B------:R-:W-:Y:S01]  /*2a90*/  ISETP.GE.AND P3, PT, R8, R235, PT ;  /* 0x000000eb0800720c */ /* 0x000fe20003f66270 */
[----:B------:R-:W-:Y:S01]  /*2aa0*/  VIADD R8, R104, 0x18 ;  /* 0x0000001868087836 */ /* 0x000fe20000000000 */
[----:B------:R-:W-:Y:S01]  /*2ab0*/  ISETP.NE.AND P2, PT, R10, RZ, PT ;  /* 0x000000ff0a00720c */ /* 0x000fe20003f45270 */
[----:B------:R-:W-:Y:S01]  /*2ac0*/  VIADD R10, R104, 0x11 ;  /* 0x00000011680a7836 */ /* 0x000fe20000000000 */
[----:B------:R-:W-:Y:S01]  /*2ad0*/  FSEL R11, R44, -INF , !P5 ;  /* 0xff8000002c0b7808 */ /* 0x000fe20006800000 */
[----:B-1----:R-:W-:Y:S01]  /*2ae0*/  HMMA.16816.F32.BF16 R32, R92, R4, R32 ;  /* 0x000000045c20723c */ /* 0x002fe20000041820 */
[----:B------:R-:W-:-:S02]  /*2af0*/  FSEL R50, R50, -INF , !P1 ;  /* 0xff80000032327808 */ /* 0x000fc40004800000 */
[----:B------:R-:W-:Y:S02]  /*2b00*/  FSEL R51, R51, -INF , !P0 ;  /* 0xff80000033337808 */ /* 0x000fe40004000000 */
[-C--:B------:R-:W-:Y:S01]  /*2b10*/  ISETP.GE.AND P5, PT, R8, R237.reuse, PT ;  /* 0x000000ed0800720c */ /* 0x080fe20003fa6270 */
[C---:B------:R-:W-:Y:S01]  /*2b20*/  HMMA.16816.F32.BF16 R64, R28.reuse, R4, R64 ;  /* 0x000000041c40723c */ /* 0x040fe20000041840 */
[C---:B------:R-:W-:Y:S02]  /*2b30*/  ISETP.GE.AND P1, PT, R10.reuse, R238, PT ;  /* 0x000000ee0a00720c */ /* 0x040fe40003f26270 */
[----:B------:R-:W-:Y:S02]  /*2b40*/  ISETP.GE.AND P0, PT, R10, R237, PT ;  /* 0x000000ed0a00720c */ /* 0x000fe40003f06270 */
[----:B------:R-:W-:Y:S01]  /*2b50*/  FSEL R87, R87, -INF , !P6 ;  /* 0xff80000057577808 */ /* 0x000fe20007000000 */
[----:B------:R-:W-:Y:S01]  /*2b60*/  HMMA.16816.F32.BF16 R68, R28, R18, R68 ;  /* 0x000000121c44723c */ /* 0x000fe20000041844 */
[----:B------:R-:W-:-:S02]  /*2b70*/  ISETP.NE.AND P6, PT, R9, RZ, PT ;  /* 0x000000ff0900720c */ /* 0x000fc40003fc5270 */
[----:B------:R-:W-:Y:S02]  /*2b80*/  P2R R9, PR, RZ, 0x20 ;  /* 0x00000020ff097803 */ /* 0x000fe40000000000 */
[----:B------:R-:W-:Y:S01]  /*2b90*/  ISETP.GE.AND P5, PT, R8, R236, PT ;  /* 0x000000ec0800720c */ /* 0x000fe20003fa6270 */
[----:B------:R-:W-:Y:S01]  /*2ba0*/  HMMA.16816.F32.BF16 R12, R92, R18, R12 ;  /* 0x000000125c0c723c */ /* 0x000fe2000004180c */
[----:B------:R-:W-:Y:S02]  /*2bb0*/  FSEL R81, R81, -INF , !P1 ;  /* 0xff80000051517808 */ /* 0x000fe40004800000 */
[----:B------:R-:W-:Y:S02]  /*2bc0*/  FSEL R141, R83, -INF , !P0 ;  /* 0xff800000538d7808 */ /* 0x000fe40004000000 */
[-C--:B------:R-:W-:Y:S01]  /*2bd0*/  ISETP.GE.AND P0, PT, R20, R238.reuse, PT ;  /* 0x000000ee1400720c */ /* 0x080fe20003f06270 */
[----:B------:R-:W-:Y:S01]  /*2be0*/  HMMA.16816.F32.BF16 R56, R28, R6, R56 ;  /* 0x000000061c38723c */ /* 0x000fe20000041838 */
[C---:B------:R-:W-:Y:S01]  /*2bf0*/  ISETP.GE.AND P1, PT, R104.reuse, R238, PT ;  /* 0x000000ee6800720c */ /* 0x040fe20003f26270 */
[----:B------:R-:W-:Y:S01]  /*2c00*/  VIADD R19, R104, 0x39 ;  /* 0x0000003968137836 */ /* 0x000fe20000000000 */
[----:B------:R-:W-:-:S02]  /*2c10*/  FSEL R16, R82, -INF , !P6 ;  /* 0xff80000052107808 */ /* 0x000fc40007000000 */
[----:B------:R-:W-:Y:S01]  /*2c20*/  FSEL R46, R46, -INF , !P3 ;  /* 0xff8000002e2e7808 */ /* 0x000fe20005800000 */
[C---:B------:R-:W-:Y:S01]  /*2c30*/  HMMA.16816.F32.BF16 R60, R92.reuse, R6, R60 ;  /* 0x000000065c3c723c */ /* 0x040fe2000004183c */
[----:B------:R-:W-:Y:S01]  /*2c40*/  ISETP.GE.AND P6, PT, R8, R238, PT ;  /* 0x000000ee0800720c */ /* 0x000fe20003fc6270 */
[C---:B------:R-:W-:Y:S01]  /*2c50*/  VIADD R29, R104.reuse, 0x31 ;  /* 0x00000031681d7836 */ /* 0x040fe20000000000 */
[----:B------:R-:W-:Y:S01]  /*2c60*/  ISETP.NE.AND P3, PT, R9, RZ, PT ;  /* 0x000000ff0900720c */ /* 0x000fe20003f65270 */
[C---:B------:R-:W-:Y:S01]  /*2c70*/  VIADD R28, R104.reuse, 0x38 ;  /* 0x00000038681c7836 */ /* 0x040fe20000000000 */
[----:B------:R-:W-:Y:S01]  /*2c80*/  P2R R9, PR, RZ, 0x20 ;  /* 0x00000020ff097803 */ /* 0x000fe20000000000 */
[----:B------:R-:W-:Y:S01]  /*2c90*/  HMMA.16816.F32.BF16 R52, R92, R96, R52 ;  /* 0x000000605c34723c */ /* 0x000fe20000041834 */
[----:B------:R-:W-:Y:S01]  /*2ca0*/  FSEL R89, R89, -INF , !P0 ;  /* 0xff80000059597808 */ /* 0x000fe20004000000 */
[----:B------:R-:W-:Y:S01]  /*2cb0*/  VIADD R7, R104, 0x28 ;  /* 0x0000002868077836 */ /* 0x000fe20000000000 */
[----:B------:R-:W-:Y:S01]  /*2cc0*/  FSEL R88, R88, -INF , !P1 ;  /* 0xff80000058587808 */ /* 0x000fe20004800000 */
[----:B------:R-:W-:Y:S01]  /*2cd0*/  VIADD R6, R104, 0x29 ;  /* 0x0000002968067836 */ /* 0x000fe20000000000 */
[----:B------:R-:W-:Y:S01]  /*2ce0*/  FSEL R76, R76, -INF , !P6 ;  /* 0xff8000004c4c7808 */ /* 0x000fe20007000000 */
[----:B------:R-:W-:Y:S01]  /*2cf0*/  BAR.SYNC.DEFER_BLOCKING 0x0 ;  /* 0x0000000000007b1d */ /* 0x000fe20000010000 */
[----:B------:R-:W-:-:S02]  /*2d00*/  ISETP.NE.AND P6, PT, R9, RZ, PT ;  /* 0x000000ff0900720c */ /* 0x000fc40003fc5270 */
[----:B------:R-:W-:Y:S02]  /*2d10*/  FMNMX.FTZ R9, R88, R89, !PT ;  /* 0x0000005958097209 */ /* 0x000fe40007810000 */
[----:B------:R-:W-:Y:S02]  /*2d20*/  FSEL R85, R85, -INF , !P4 ;  /* 0xff80000055557808 */ /* 0x000fe40006000000 */
[----:B------:R-:W-:Y:S02]  /*2d30*/  FSEL R80, R80, -INF , !P2 ;  /* 0xff80000050507808 */ /* 0x000fe40005000000 */
[----:B------:R-:W-:Y:S02]  /*2d40*/  FMNMX.FTZ R4, R84, R9, !PT ;  /* 0x0000000954047209 */ /* 0x000fe40007810000 */
[C---:B------:R-:W-:Y:S02]  /*2d50*/  ISETP.GE.AND P4, PT, R10.reuse, R236, PT ;  /* 0x000000ec0a00720c */ /* 0x040fe40003f86270 */
[----:B------:R-:W-:Y:S01]  /*2d60*/  ISETP.GE.AND P2, PT, R10, R235, PT ;  /* 0x000000eb0a00720c */ /* 0x000fe20003f46270 */
[----:B------:R-:W-:Y:S01]  /*2d70*/  VIADD R10, R104, 0x19 ;  /* 0x00000019680a7836 */ /* 0x000fe20000000000 */
[----:B------:R-:W-:-:S02]  /*2d80*/  FMNMX.FTZ R4, R85, R4, !PT ;  /* 0x0000000455047209 */ /* 0x000fc40007810000 */
[----:B------:R-:W-:Y:S02]  /*2d90*/  ISETP.GE.AND P5, PT, R8, R235, PT ;  /* 0x000000eb0800720c */ /* 0x000fe40003fa6270 */
[----:B------:R-:W-:Y:S02]  /*2da0*/  FSEL R18, R45, -INF , !P4 ;  /* 0xff8000002d127808 */ /* 0x000fe40006000000 */
[----:B------:R-:W-:Y:S02]  /*2db0*/  FSEL R8, R47, -INF , !P2 ;  /* 0xff8000002f087808 */ /* 0x000fe40005000000 */
[C---:B------:R-:W-:Y:S02]  /*2dc0*/  ISETP.GE.AND P4, PT, R10.reuse, R238, PT ;  /* 0x000000ee0a00720c */ /* 0x040fe40003f86270 */
[C---:B------:R-:W-:Y:S02]  /*2dd0*/  ISETP.GE.AND P2, PT, R10.reuse, R237, PT ;  /* 0x000000ed0a00720c */ /* 0x040fe40003f46270 */
[----:B------:R-:W-:-:S02]  /*2de0*/  ISETP.GE.AND P1, PT, R10, R236, PT ;  /* 0x000000ec0a00720c */ /* 0x000fc40003f26270 */
[----:B------:R-:W-:Y:S01]  /*2df0*/  ISETP.GE.AND P0, PT, R10, R235, PT ;  /* 0x000000eb0a00720c */ /* 0x000fe20003f06270 */
[----:B------:R-:W-:Y:S01]  /*2e00*/  VIADD R10, R104, 0x20 ;  /* 0x00000020680a7836 */ /* 0x000fe20000000000 */
[----:B------:R-:W-:Y:S02]  /*2e10*/  FMNMX.FTZ R4, R80, R4, !PT ;  /* 0x0000000450047209 */ /* 0x000fe40007810000 */
[----:B------:R-:W-:Y:S02]  /*2e20*/  FSEL R9, R42, -INF , !P5 ;  /* 0xff8000002a097808 */ /* 0x000fe40006800000 */
[----:B------:R-:W-:Y:S02]  /*2e30*/  FMNMX.FTZ R4, R81, R4, !PT ;  /* 0x0000000451047209 */ /* 0x000fe40007810000 */
[----:B------:R-:W-:Y:S02]  /*2e40*/  ISETP.GE.AND P5, PT, R10, R236, PT ;  /* 0x000000ec0a00720c */ /* 0x000fe40003fa6270 */
[----:B------:R-:W-:-:S02]  /*2e50*/  FSEL R168, R78, -INF , !P3 ;  /* 0xff8000004ea87808 */ /* 0x000fc40005800000 */
[----:B------:R-:W-:Y:S02]  /*2e60*/  ISETP.GE.AND P3, PT, R10, R238, PT ;  /* 0x000000ee0a00720c */ /* 0x000fe40003f66270 */
[----:B------:R-:W-:Y:S02]  /*2e70*/  FSEL R77, R77, -INF , !P4 ;  /* 0xff8000004d4d7808 */ /* 0x000fe40006000000 */
[----:B------:R-:W-:Y:S01]  /*2e80*/  FMNMX.FTZ R30, R76, R4, !PT ;  /* 0x000000044c1e7209 */ /* 0x000fe20007810000 */
[----:B------:R-:W-:Y:S01]  /*2e90*/  VIADD R4, R104, 0x30 ;  /* 0x0000003068047836 */ /* 0x000fe20000000000 */
[----:B------:R-:W-:Y:S02]  /*2ea0*/  FSEL R40, R40, -INF , !P6 ;  /* 0xff80000028287808 */ /* 0x000fe40007000000 */
[----:B------:R-:W-:Y:S02]  /*2eb0*/  P2R R21, PR, RZ, 0x20 ;  /* 0x00000020ff157803 */ /* 0x000fe40000000000 */
[----:B------:R-:W-:-:S02]  /*2ec0*/  ISETP.GE.AND P6, PT, R10, R237, PT ;  /* 0x000000ed0a00720c */ /* 0x000fc40003fc6270 */
[----:B------:R-:W-:Y:S02]  /*2ed0*/  ISETP.GE.AND P5, PT, R10, R235, PT ;  /* 0x000000eb0a00720c */ /* 0x000fe40003fa6270 */
[----:B------:R-:W-:Y:S02]  /*2ee0*/  FSEL R10, R43, -INF , !P0 ;  /* 0xff8000002b0a7808 */ /* 0x000fe40004000000 */
[----:B------:R-:W-:Y:S02]  /*2ef0*/  ISETP.GE.AND P0, PT, R22, R238, PT ;  /* 0x000000ee1600720c */ /* 0x000fe40003f06270 */
[----:B------:R-:W-:Y:S02]  /*2f00*/  FSEL R72, R72, -INF , !P3 ;  /* 0xff80000048487808 */ /* 0x000fe40005800000 */
[----:B------:R-:W-:Y:S02]  /*2f10*/  FMNMX.FTZ R30, R77, R30, !PT ;  /* 0x0000001e4d1e7209 */ /* 0x000fe40007810000 */
[----:B------:R-:W-:-:S02]  /*2f20*/  FSEL R41, R41, -INF , !P1 ;  /* 0xff80000029297808 */ /* 0x000fc40004800000 */
        /* <DEDUP_REMOVED lines=9> */
[----:B------:R-:W-:Y:S02]  /*2fc0*/  ISETP.GE.AND P4, PT, R209, 0x2, PT ;  /* 0x00000002d100780c */ /* 0x000fe40003f86270 */
[----:B------:R-:W-:Y:S02]  /*2fd0*/  ISETP.GE.AND P0, PT, R29, R238, PT ;  /* 0x000000ee1d00720c */ /* 0x000fe40003f06270 */
[----:B------:R-:W-:-:S02]  /*2fe0*/  FSEL R156, R64, -INF , !P1 ;  /* 0xff800000409c7808 */ /* 0x000fc40004800000 */
[----:B------:R-:W-:Y:S02]  /*2ff0*/  FMNMX.FTZ R30, R169, R30, !PT ;  /* 0x0000001ea91e7209 */ /* 0x000fe40007810000 */
[----:B------:R-:W-:Y:S02]  /*3000*/  ISETP.GE.AND P1, PT, R28, R238, PT ;  /* 0x000000ee1c00720c */ /* 0x000fe40003f26270 */
[----:B------:R-:W-:Y:S02]  /*3010*/  FSEL R159, R65, -INF , !P0 ;  /* 0xff800000419f7808 */ /* 0x000fe40004000000 */
[----:B------:R-:W-:Y:S02]  /*3020*/  FMNMX.FTZ R30, R156, R30, !PT ;  /* 0x0000001e9c1e7209 */ /* 0x000fe40007810000 */
[----:B------:R-:W-:Y:S02]  /*3030*/  LOP3.LUT R27, R101, UR20, R24, 0x96, !PT ;  /* 0x00000014651b7c12 */ /* 0x000fe4000f8e9618 */
[----:B------:R-:W-:-:S02]  /*3040*/  ISETP.GE.AND P0, PT, R19, R238, PT ;  /* 0x000000ee1300720c */ /* 0x000fc40003f06270 */
[----:B------:R-:W-:Y:S02]  /*3050*/  FSEL R140, R56, -INF , !P1 ;  /* 0xff800000388c7808 */ /* 0x000fe40004800000 */
[----:B------:R-:W-:Y:S02]  /*3060*/  FMNMX.FTZ R30, R159, R30, !PT ;  /* 0x0000001e9f1e7209 */ /* 0x000fe40007810000 */
[----:B------:R-:W-:Y:S02]  /*3070*/  LOP3.LUT R24, R99, UR20, R24, 0x96, !PT ;  /* 0x0000001463187c12 */ /* 0x000fe4000f8e9618 */
[----:B------:R-:W-:Y:S02]  /*3080*/  LOP3.LUT R212, R103, UR19, R212, 0x96, !PT ;  /* 0x0000001367d47c12 */ /* 0x000fe4000f8e96d4 */
[----:B------:R-:W-:Y:S02]  /*3090*/  FSEL R171, R79, -INF , !P2 ;  /* 0xff8000004fab7808 */ /* 0x000fe40005000000 */
[----:B------:R-:W-:-:S02]  /*30a0*/  P2R R5, PR, RZ, 0x10 ;  /* 0x00000010ff057803 */ /* 0x000fc40000000000 */
[----:B------:R-:W-:Y:S02]  /*30b0*/  FSEL R132, R57, -INF , !P0 ;  /* 0xff80000039847808 */ /* 0x000fe40004000000 */
[----:B------:R-:W-:Y:S01]  /*30c0*/  FMNMX.FTZ R30, R140, R30, !PT ;  /* 0x0000001e8c1e7209 */ /* 0x000fe20007810000 */
[----:B------:R-:W-:Y:S06]  /*30d0*/  @!P4 BRA `(.L_x_785) ;  /* 0x000000000064c947 */ /* 0x000fec0003800000 */
[----:B------:R-:W-:Y:S01]  /*30e0*/  VIADD R31, R209, 0xfffffffe ;  /* 0xfffffffed11f7836 */ /* 0x000fe20000000000 */
[----:B------:R-:W-:Y:S01]  /*30f0*/  ULDC.64 UR6, c[0x0][0x218] ;  /* 0x0000860000067ab9 */ /* 0x000fe20000000a00 */
[----:B------:R-:W-:Y:S02]  /*3100*/  IMAD.SHL.U32 R42, R138, 0x20, RZ ;  /* 0x000000208a2a7824 */ /* 0x000fe400078e00ff */
[----:B------:R-:W-:Y:S01]  /*3110*/  IMAD R118, R118, R31, RZ ;  /* 0x0000001f76767224 */ /* 0x000fe200078e02ff */
[----:B------:R-:W-:Y:S01]  /*3120*/  SHF.R.S32.HI R23, RZ, 0x1f, R31 ;  /* 0x0000001fff177819 */ /* 0x000fe2000001141f */
[----:B------:R-:W-:Y:S01]  /*3130*/  IMAD.WIDE.U32 R44, R31, R119, R198 ;  /* 0x000000771f2c7225 */ /* 0x000fe200078e00c6 */
[----:B------:R-:W-:-:S03]  /*3140*/  SHF.L.U64.HI R31, R138, 0x5, R139 ;  /* 0x000000058a1f7819 */ /* 0x000fc6000001028b */
[----:B------:R-:W-:Y:S01]  /*3150*/  IMAD R23, R23, R119, R118 ;  /* 0x0000007717177224 */ /* 0x000fe200078e0276 */
[----:B------:R-:W-:-:S03]  /*3160*/  LEA R56, P0, R44, UR6, 0x1 ;  /* 0x000000062c387c11 */ /* 0x000fc6000f8008ff */
[----:B------:R-:W-:Y:S01]  /*3170*/  IMAD.IADD R23, R45, 0x1, R23 ;  /* 0x000000012d177824 */ /* 0x000fe200078e0217 */
[----:B------:R-:W-:-:S04]  /*3180*/  IADD3 R64, P2, R42, R56, RZ ;  /* 0x000000382a407210 */ /* 0x000fc80007f5e0ff */
[----:B------:R-:W-:Y:S02]  /*3190*/  LEA.HI.X R57, R44, UR7, R23, 0x1, P0 ;  /* 0x000000072c397c11 */ /* 0x000fe400080f0c17 */
[-C--:B------:R-:W-:Y:S02]  /*31a0*/  IADD3 R44, P1, R64, R42.reuse, RZ ;  /* 0x0000002a402c7210 */ /* 0x080fe40007f3e0ff */
[----:B------:R-:W-:Y:S01]  /*31b0*/  IADD3.X R65, R31, R57, RZ, P2, !PT ;  /* 0x000000391f417210 */ /* 0x000fe200017fe4ff */
[----:B------:R-:W-:Y:S01]  /*31c0*/  @!PT LDS RZ, [RZ] ;  /* 0x00000000fffff984 */ /* 0x000fe20000000800 */
[----:B------:R-:W-:Y:S01]  /*31d0*/  @!PT LDS RZ, [RZ] ;  /* 0x00000000fffff984 */ /* 0x000fe20000000800 */
[----:B------:R-:W-:Y:S01]  /*31e0*/  @!PT LDS RZ, [RZ] ;  /* 0x00000000fffff984 */ /* 0x000fe20000000800 */
[----:B------:R1:W-:Y:S01]  /*31f0*/  LDGSTS.E.BYPASS.LTC128B.128 [R194+0x4000], desc[UR24][R56.64] ;  /* 0x0400000038c27fae */ /* 0x0003e2000b901d58 */
[----:B------:R-:W-:-:S03]  /*3200*/  IADD3 R42, P0, R44, R42, RZ ;  /* 0x0000002a2c2a7210 */ /* 0x000fc60007f1e0ff */
[----:B------:R-:W-:Y:S01]  /*3210*/  IMAD.X R45, R65, 0x1, R31, P1 ;  /* 0x00000001412d7824 */ /* 0x000fe200008e061f */
[----:B------:R1:W-:Y:S04]  /*3220*/  LDGSTS.E.BYPASS.LTC128B.128 [R194+0x4800], desc[UR24][R64.64] ;  /* 0x0480000040c27fae */ /* 0x0003e8000b901d58 */
[----:B------:R-:W-:Y:S01]  /*3230*/  IADD3.X R43, R45, R31, RZ, P0, !PT ;  /* 0x0000001f2d2b7210 */ /* 0x000fe200007fe4ff */
[----:B------:R1:W-:Y:S04]  /*3240*/  LDGSTS.E.BYPASS.LTC128B.128 [R194+0x5000], desc[UR24][R44.64] ;  /* 0x050000002cc27fae */ /* 0x0003e8000b901d58 */
[----:B------:R1:W-:Y:S04]  /*3250*/  LDGSTS.E.BYPASS.LTC128B.128 [R194+0x5800], desc[UR24][R42.64] ;  /* 0x058000002ac27fae */ /* 0x0003e8000b901d58 */
[----:B------:R-:W0:Y:S02]  /*3260*/  LDGDEPBAR ;  /* 0x00000000000079af */ /* 0x000e240000000000 */
.L_x_785:
[CC--:B------:R-:W-:Y:S01]  /*3270*/  ISETP.GE.AND P1, PT, R22.reuse, R236.reuse, PT ;  /* 0x000000ec1600720c */ /* 0x0c0fe20003f26270 */
[----:B------:R-:W-:Y:S01]  /*3280*/  UIADD3 UR17, UR27, 0x76cf5d0a, URZ ;  /* 0x76cf5d0a1b117890 */ /* 0x000fe2000fffe03f */
[----:B------:R-:W-:Y:S01]  /*3290*/  ISETP.GE.AND P0, PT, R22, R235, PT ;  /* 0x000000eb1600720c */ /* 0x000fe20003f06270 */
[----:B------:R-:W-:Y:S01]  /*32a0*/  UIADD3 UR18, UR26, 0x3c6ef372, URZ ;  /* 0x3c6ef3721a127890 */ /* 0x000fe2000fffe03f */
[----:B------:R-:W-:Y:S01]  /*32b0*/  ISETP.NE.AND P3, PT, R21, RZ, PT ;  /* 0x000000ff1500720c */ /* 0x000fe20003f65270 */
[----:B------:R-:W-:Y:S01]  /*32c0*/  IMAD.WIDE.U32 R216, R216, -0x326172a9, RZ ;  /* 0xcd9e8d57d8d87825 */ /* 0x000fe200078e00ff */
[-C--:B------:R-:W-:Y:S01]  /*32d0*/  ISETP.GE.AND P2, PT, R22, R237.reuse, PT ;  /* 0x000000ed1600720c */ /* 0x080fe20003f46270 */
[----:B------:R-:W-:Y:S01]  /*32e0*/  ULDC UR10, c[0x0][0x2ec] ;  /* 0x0000bb00000a7ab9 */ /* 0x000fe20000000800 */
[----:B------:R-:W-:Y:S01]  /*32f0*/  FSEL R149, R37, -INF , !P1 ;  /* 0xff80000025957808 */ /* 0x000fe20004800000 */
[----:B------:R-:W-:Y:S01]  /*3300*/  IMAD.WIDE.U32 R212, R212, -0x326172a9, RZ ;  /* 0xcd9e8d57d4d47825 */ /* 0x000fe200078e00ff */
[----:B------:R-:W-:Y:S01]  /*3310*/  FSEL R21, R39, -INF , !P0 ;  /* 0xff80000027157808 */ /* 0x000fe20004000000 */
[----:B------:R-:W-:Y:S01]  /*3320*/  UIADD3 UR15, UR27, 0x32370b8f, URZ ;  /* 0x32370b8f1b0f7890 */ /* 0x000fe2000fffe03f */
[C---:B------:R-:W-:Y:S01]  /*3330*/  ISETP.GE.AND P0, PT, R7.reuse, R237, PT ;  /* 0x000000ed0700720c */ /* 0x040fe20003f06270 */
[----:B------:R-:W-:Y:S01]  /*3340*/  UIADD3 UR16, UR26, -0x255992d5, URZ ;  /* 0xdaa66d2b1a107890 */ /* 0x000fe2000fffe03f */
[-C--:B------:R-:W-:Y:S01]  /*3350*/  ISETP.GE.AND P1, PT, R7, R236.reuse, PT ;  /* 0x000000ec0700720c */ /* 0x080fe20003f26270 */
[----:B------:R-:W-:Y:S01]  /*3360*/  UIADD3 UR13, UR27, -0x126145ec, URZ ;  /* 0xed9eba141b0d7890 */ /* 0x000fe2000fffe03f */
[----:B------:R-:W-:Y:S01]  /*3370*/  FSEL R151, R36, -INF , !P3 ;  /* 0xff80000024977808 */ /* 0x000fe20005800000 */
[----:B------:R-:W-:Y:S01]  /*3380*/  IMAD.WIDE.U32 R174, R24, -0x2daee0ad, RZ ;  /* 0xd2511f5318ae7825 */ /* 0x000fe200078e00ff */
[----:B------:R-:W-:Y:S01]  /*3390*/  FSEL R165, R75, -INF , !P2 ;  /* 0xff8000004ba57808 */ /* 0x000fe20005000000 */
[----:B------:R-:W-:Y:S01]  /*33a0*/  UIADD3 UR14, UR26, 0x78dde6e4, URZ ;  /* 0x78dde6e41a0e7890 */ /* 0x000fe2000fffe03f */
[-C--:B------:R-:W-:Y:S01]  /*33b0*/  ISETP.GE.AND P3, PT, R20, R236.reuse, PT ;  /* 0x000000ec1400720c */ /* 0x080fe20003f66270 */
[----:B------:R-:W-:Y:S01]  /*33c0*/  UIADD3 UR5, UR27, -0x56f99767, URZ ;  /* 0xa90668991b057890 */ /* 0x000fe2000fffe03f */
[-C--:B------:R-:W-:Y:S01]  /*33d0*/  ISETP.GE.AND P2, PT, R104, R236.reuse, PT ;  /* 0x000000ec6800720c */ /* 0x080fe20003f46270 */
[----:B------:R-:W-:Y:S01]  /*33e0*/  UIADD3 UR21, UR26, -0x4ab325aa, URZ ;  /* 0xb54cda561a157890 */ /* 0x000fe2000fffe03f */
[----:B------:R-:W-:Y:S01]  /*33f0*/  P2R R36, PR, RZ, 0x1 ;  /* 0x00000001ff247803 */ /* 0x000fe20000000000 */
[----:B------:R-:W-:Y:S01]  /*3400*/  IMAD.IADD R180, R117, 0x1, R116 ;  /* 0x0000000175b47824 */ /* 0x000fe200078e0274 */
[----:B------:R-:W-:Y:S01]  /*3410*/  FSEL R144, R12, -INF , !P1 ;  /* 0xff8000000c907808 */ /* 0x000fe20004800000 */
[----:B------:R-:W-:Y:S01]  /*3420*/  UIADD3 UR12, UR26, 0x1715609d, URZ ;  /* 0x1715609d1a0c7890 */ /* 0x000fe2000fffe03f */
[----:B------:R-:W-:Y:S01]  /*3430*/  ISETP.GE.AND P0, PT, R7, R235, PT ;  /* 0x000000eb0700720c */ /* 0x000fe20003f06270 */
[----:B------:R-:W-:Y:S01]  /*3440*/  UIADD3 UR22, UR27, 0x646e171e, URZ ;  /* 0x646e171e1b167890 */ /* 0x000fe2000fffe03f */
[----:B------:R-:W-:-:S02]  /*3450*/  ISETP.GE.AND P1, PT, R6, R236, PT ;  /* 0x000000ec0600720c */ /* 0x000fc40003f26270 */
[----:B------:R-:W-:Y:S02]  /*3460*/  FSEL R158, R74, -INF , !P6 ;  /* 0xff8000004a9e7808 */ /* 0x000fe40007000000 */
[----:B------:R-:W-:Y:S02]  /*3470*/  FSEL R22, R38, -INF , !P5 ;  /* 0xff80000026167808 */ /* 0x000fe40006800000 */
[----:B------:R-:W-:Y:S02]  /*3480*/  FSEL R53, R53, -INF , !P3 ;  /* 0xff80000035357808 */ /* 0x000fe40005800000 */
[----:B------:R-:W-:Y:S02]  /*3490*/  FSEL R7, R52, -INF , !P2 ;  /* 0xff80000034077808 */ /* 0x000fe40005000000 */
[----:B------:R-:W-:Y:S02]  /*34a0*/  FMNMX.FTZ R30, R132, R30, !PT ;  /* 0x0000001e841e7209 */ /* 0x000fe40007810000 */
[----:B------:R-:W-:-:S02]  /*34b0*/  ISETP.GE.AND P6, PT, R20, R237, PT ;  /* 0x000000ed1400720c */ /* 0x000fc40003fc6270 */
[-C--:B------:R-:W-:Y:S01]  /*34c0*/  ISETP.GE.AND P5, PT, R20, R235.reuse, PT ;  /* 0x000000eb1400720c */ /* 0x080fe20003fa6270 */
[----:B------:R-:W2:Y:S01]  /*34d0*/  SHFL.BFLY PT, R31, R30, 0x2, 0x1f ;  /* 0x0c401f001e1f7f89 */ /* 0x000ea200000e0000 */
[----:B------:R-:W-:Y:S02]  /*34e0*/  FSEL R20, R14, -INF , !P0 ;  /* 0xff8000000e147808 */ /* 0x000fe40004000000 */
[----:B------:R-:W-:Y:S02]  /*34f0*/  FSEL R23, R13, -INF , !P1 ;  /* 0xff8000000d177808 */ /* 0x000fe40004800000 */
[C---:B------:R-:W-:Y:S02]  /*3500*/  ISETP.GE.AND P0, PT, R6.reuse, R235, PT ;  /* 0x000000eb0600720c */ /* 0x040fe40003f06270 */
[----:B------:R-:W-:Y:S02]  /*3510*/  ISETP.GE.AND P1, PT, R6, R237, PT ;  /* 0x000000ed0600720c */ /* 0x000fe40003f26270 */
[----:B------:R-:W-:-:S02]  /*3520*/  FMNMX.FTZ R6, R7, R53, !PT ;  /* 0x0000003507067209 */ /* 0x000fc40007810000 */
[----:B------:R-:W-:Y:S02]  /*3530*/  FSEL R150, R15, -INF , !P0 ;  /* 0xff8000000f967808 */ /* 0x000fe40004000000 */
[----:B------:R-:W-:Y:S02]  /*3540*/  FMNMX.FTZ R6, R3, R6, !PT ;  /* 0x0000000603067209 */ /* 0x000fe40007810000 */
[----:B------:R-:W-:Y:S02]  /*3550*/  P2R R12, PR, RZ, 0x2 ;  /* 0x00000002ff0c7803 */ /* 0x000fe40000000000 */
[----:B------:R-:W-:Y:S02]  /*3560*/  FMNMX.FTZ R6, R49, R6, !PT ;  /* 0x0000000631067209 */ /* 0x000fe40007810000 */
[----:B------:R-:W-:Y:S02]  /*3570*/  ISETP.GE.AND P1, PT, R4, R236, PT ;  /* 0x000000ec0400720c */ /* 0x000fe40003f26270 */
[----:B------:R-:W-:-:S02]  /*3580*/  FMNMX.FTZ R6, R11, R6, !PT ;  /* 0x000000060b067209 */ /* 0x000fc40007810000 */
[C---:B------:R-:W-:Y:S02]  /*3590*/  ISETP.GE.AND P0, PT, R4.reuse, R235, PT ;  /* 0x000000eb0400720c */ /* 0x040fe40003f06270 */
[----:B------:R-:W-:Y:S02]  /*35a0*/  ISETP.GE.AND P4, PT, R4, R237, PT ;  /* 0x000000ed0400720c */ /* 0x000fe40003f86270 */
[----:B------:R-:W-:Y:S02]  /*35b0*/  FMNMX.FTZ R4, R18, R6, !PT ;  /* 0x0000000612047209 */ /* 0x000fe40007810000 */
[----:B------:R-:W-:Y:S02]  /*35c0*/  FSEL R6, R55, -INF , !P5 ;  /* 0xff80000037067808 */ /* 0x000fe40006800000 */
[----:B------:R-:W-:Y:S02]  /*35d0*/  ISETP.NE.AND P5, PT, R12, RZ, PT ;  /* 0x000000ff0c00720c */ /* 0x000fe40003fa5270 */
[----:B------:R-:W-:-:S02]  /*35e0*/  FMNMX.FTZ R12, R40, R4, !PT ;  /* 0x00000004280c7209 */ /* 0x000fc40007810000 */
[----:B--2---:R-:W-:Y:S02]  /*35f0*/  FMNMX.FTZ R31, R30, R31, !PT ;  /* 0x0000001f1e1f7209 */ /* 0x004fe40007810000 */
[----:B------:R-:W-:Y:S02]  /*3600*/  FMNMX.FTZ R12, R41, R12, !PT ;  /* 0x0000000c290c7209 */ /* 0x000fe40007810000 */
[----:B------:R-:W-:Y:S01]  /*3610*/  ISETP.GE.AND P2, PT, R104, R235, PT ;  /* 0x000000eb6800720c */ /* 0x000fe20003f46270 */
[----:B------:R-:W2:Y:S01]  /*3620*/  SHFL.BFLY PT, R136, R31, 0x1, 0x1f ;  /* 0x0c201f001f887f89 */ /* 0x000ea200000e0000 */
[----:B------:R-:W-:Y:S02]  /*3630*/  FMNMX.FTZ R12, R151, R12, !PT ;  /* 0x0000000c970c7209 */ /* 0x000fe40007810000 */
[----:B------:R-:W-:Y:S02]  /*3640*/  FSEL R54, R54, -INF , !P2 ;  /* 0xff80000036367808 */ /* 0x000fe40005000000 */
[----:B------:R-:W-:-:S02]  /*3650*/  FMNMX.FTZ R12, R149, R12, !PT ;  /* 0x0000000c950c7209 */ /* 0x000fc40007810000 */
[----:B------:R-:W-:Y:S02]  /*3660*/  FSEL R155, R34, -INF , !P0 ;  /* 0xff800000229b7808 */ /* 0x000fe40004000000 */
[----:B------:R-:W-:Y:S02]  /*3670*/  FMNMX.FTZ R12, R144, R12, !PT ;  /* 0x0000000c900c7209 */ /* 0x000fe40007810000 */
[----:B------:R-:W-:Y:S02]  /*3680*/  FSEL R164, R32, -INF , !P1 ;  /* 0xff80000020a47808 */ /* 0x000fe40004800000 */
[C---:B------:R-:W-:Y:S02]  /*3690*/  ISETP.GE.AND P0, PT, R29.reuse, R235, PT ;  /* 0x000000eb1d00720c */ /* 0x040fe40003f06270 */
[----:B------:R-:W-:Y:S02]  /*36a0*/  FMNMX.FTZ R15, R54, R6, !PT ;  /* 0x00000006360f7209 */ /* 0x000fe40007810000 */
[----:B------:R-:W-:-:S02]  /*36b0*/  ISETP.GE.AND P1, PT, R29, R236, PT ;  /* 0x000000ec1d00720c */ /* 0x000fc40003f26270 */
[----:B------:R-:W-:Y:S02]  /*36c0*/  FMNMX.FTZ R12, R23, R12, !PT ;  /* 0x0000000c170c7209 */ /* 0x000fe40007810000 */
[----:B------:R-:W-:Y:S01]  /*36d0*/  FSEL R153, R35, -INF , !P0 ;  /* 0xff80000023997808 */ /* 0x000fe20004000000 */
[----:B------:R-:W-:Y:S01]  /*36e0*/  IMAD.WIDE.U32 R34, R25, -0x2daee0ad, RZ ;  /* 0xd2511f5319227825 */ /* 0x000fe200078e00ff */
[----:B------:R-:W-:Y:S02]  /*36f0*/  FMNMX.FTZ R15, R50, R15, !PT ;  /* 0x0000000f320f7209 */ /* 0x000fe40007810000 */
[----:B------:R-:W-:Y:S02]  /*3700*/  FSEL R161, R33, -INF , !P1 ;  /* 0xff80000021a17808 */ /* 0x000fe40004800000 */
[----:B------:R-:W-:Y:S02]  /*3710*/  ISETP.GE.AND P0, PT, R28, R236, PT ;  /* 0x000000ec1c00720c */ /* 0x000fe40003f06270 */
[----:B------:R-:W-:-:S02]  /*3720*/  FMNMX.FTZ R12, R164, R12, !PT ;  /* 0x0000000ca40c7209 */ /* 0x000fc40007810000 */
[----:B------:R-:W-:Y:S02]  /*3730*/  ISETP.GE.AND P1, PT, R104, R237, PT ;  /* 0x000000ed6800720c */ /* 0x000fe40003f26270 */
[----:B------:R-:W-:Y:S02]  /*3740*/  FMNMX.FTZ R15, R51, R15, !PT ;  /* 0x0000000f330f7209 */ /* 0x000fe40007810000 */
[----:B------:R-:W-:Y:S02]  /*3750*/  FSEL R162, R60, -INF , !P0 ;  /* 0xff8000003ca27808 */ /* 0x000fe40004000000 */
[----:B------:R-:W-:Y:S02]  /*3760*/  FMNMX.FTZ R12, R161, R12, !PT ;  /* 0x0000000ca10c7209 */ /* 0x000fe40007810000 */
[----:B------:R-:W-:Y:S02]  /*3770*/  FSEL R4, R90, -INF , !P1 ;  /* 0xff8000005a047808 */ /* 0x000fe40004800000 */
[----:B------:R-:W-:-:S02]  /*3780*/  ISETP.GE.AND P0, PT, R28, R235, PT ;  /* 0x000000eb1c00720c */ /* 0x000fc40003f06270 */
[----:B------:R-:W-:Y:S02]  /*3790*/  ISETP.GE.AND P1, PT, R19, R236, PT ;  /* 0x000000ec1300720c */ /* 0x000fe40003f26270 */
[----:B------:R-:W-:Y:S02]  /*37a0*/  FMNMX.FTZ R15, R46, R15, !PT ;  /* 0x0000000f2e0f7209 */ /* 0x000fe40007810000 */
[----:B------:R-:W-:Y:S01]  /*37b0*/  FMNMX.FTZ R134, R162, R12, !PT ;  /* 0x0000000ca2867209 */ /* 0x000fe20007810000 */
[----:B------:R-:W-:Y:S01]  /*37c0*/  IMAD.WIDE.U32 R12, R27, -0x2daee0ad, RZ ;  /* 0xd2511f531b0c7825 */ /* 0x000fe200078e00ff */
[----:B------:R-:W-:Y:S02]  /*37d0*/  FSEL R154, R62, -INF , !P0 ;  /* 0xff8000003e9a7808 */ /* 0x000fe40004000000 */
[----:B--2---:R-:W-:Y:S01]  /*37e0*/  FMNMX.FTZ R136, R31, R136, !PT ;  /* 0x000000881f887209 */ /* 0x004fe20007810000 */
[----:B------:R-:W-:Y:S01]  /*37f0*/  IMAD.WIDE.U32 R26, R26, -0x2daee0ad, RZ ;  /* 0xd2511f531a1a7825 */ /* 0x000fe200078e00ff */
[----:B------:R-:W-:-:S02]  /*3800*/  FSEL R160, R61, -INF , !P1 ;  /* 0xff8000003da07808 */ /* 0x000fc40004800000 */
[----:B------:R-:W-:Y:S01]  /*3810*/  FMNMX.FTZ R15, R8, R15, !PT ;  /* 0x0000000f080f7209 */ /* 0x000fe20007810000 */
[----:B------:R-:W-:Y:S01]  /*3820*/  FMUL.FTZ R148, R136, UR10 ;  /* 0x0000000a88947c20 */ /* 0x000fe20008410000 */
[----:B------:R-:W-:Y:S02]  /*3830*/  ISETP.GE.AND P0, PT, R19, R235, PT ;  /* 0x000000eb1300720c */ /* 0x000fe40003f06270 */
[----:B------:R-:W-:Y:S02]  /*3840*/  LOP3.LUT R30, R13, UR17, R210, 0x96, !PT ;  /* 0x000000110d1e7c12 */ /* 0x000fe4000f8e96d2 */
[----:B------:R-:W-:Y:S02]  /*3850*/  FMNMX.FTZ R134, R160, R134, !PT ;  /* 0x00000086a0867209 */ /* 0x000fe40007810000 */
[----:B------:R-:W-:Y:S01]  /*3860*/  FMNMX.FTZ R13, R9, R15, !PT ;  /* 0x0000000f090d7209 */ /* 0x000fe20007810000 */
[----:B------:R-:W-:Y:S01]  /*3870*/  IMAD.WIDE.U32 R30, R30, -0x326172a9, RZ ;  /* 0xcd9e8d571e1e7825 */ /* 0x000fe200078e00ff */
[----:B------:R-:W-:Y:S01]  /*3880*/  FSEL R152, R63, -INF , !P0 ;  /* 0xff8000003f987808 */ /* 0x000fe20004000000 */
[----:B------:R-:W2:Y:S01]  /*3890*/  SHFL.BFLY PT, R14, R134, 0x2, 0x1f ;  /* 0x0c401f00860e7f89 */ /* 0x000ea200000e0000 */
[----:B------:R-:W-:-:S02]  /*38a0*/  ISETP.GE.AND P1, PT, R28, R237, PT ;  /* 0x000000ed1c00720c */ /* 0x000fc40003f26270 */
[--C-:B------:R-:W-:Y:S02]  /*38b0*/  LOP3.LUT R32, R217, UR18, R100.reuse, 0x96, !PT ;  /* 0x00000012d9207c12 */ /* 0x100fe4000f8e9664 */
[----:B------:R-:W-:Y:S02]  /*38c0*/  FSETP.NEU.FTZ.AND P0, PT, R136, -INF , PT ;  /* 0xff8000008800780b */ /* 0x000fe40003f1d000 */
[----:B------:R-:W-:Y:S01]  /*38d0*/  LOP3.LUT R28, R213, UR18, R100, 0x96, !PT ;  /* 0x00000012d51c7c12 */ /* 0x000fe2000f8e9664 */
[----:B------:R-:W-:Y:S01]  /*38e0*/  IMAD.WIDE.U32 R32, R32, -0x2daee0ad, RZ ;  /* 0xd2511f5320207825 */ /* 0x000fe200078e00ff */
[----:B------:R-:W-:Y:S02]  /*38f0*/  FMNMX.FTZ R13, R10, R13, !PT ;  /* 0x0000000d0a0d7209 */ /* 0x000fe40007810000 */
[----:B------:R-:W-:Y:S01]  /*3900*/  ISETP.GE.AND P3, PT, R29, R237, PT ;  /* 0x000000ed1d00720c */ /* 0x000fe20003f66270 */
[----:B------:R-:W-:Y:S01]  /*3910*/  IMAD.WIDE.U32 R28, R28, -0x2daee0ad, RZ ;  /* 0xd2511f531c1c7825 */ /* 0x000fe200078e00ff */
[----:B------:R-:W-:-:S02]  /*3920*/  FSEL R148, R148, RZ, P0 ;  /* 0x000000ff94947208 */ /* 0x000fc40000000000 */
[----:B------:R-:W-:Y:S02]  /*3930*/  ISETP.GE.AND P0, PT, R19, R237, PT ;  /* 0x000000ed1300720c */ /* 0x000fe40003f06270 */
[----:B------:R-:W-:Y:S01]  /*3940*/  FMNMX.FTZ R19, R22, R13, !PT ;  /* 0x0000000d16137209 */ /* 0x000fe20007810000 */
[--C-:B------:R-:W-:Y:S01]  /*3950*/  FFMA.FTZ R47, R89, UR10, -R148.reuse ;  /* 0x0000000a592f7c23 */ /* 0x100fe20008010894 */
[----:B------:R-:W-:Y:S01]  /*3960*/  FSEL R91, R91, -INF , !P6 ;  /* 0xff8000005b5b7808 */ /* 0x000fe20007000000 */
[----:B------:R-:W-:Y:S01]  /*3970*/  FFMA.FTZ R48, R88, UR10, -R148 ;  /* 0x0000000a58307c23 */ /* 0x000fe20008010894 */
[----:B------:R-:W-:Y:S01]  /*3980*/  LOP3.LUT R15, R33, UR15, R12, 0x96, !PT ;  /* 0x0000000f210f7c12 */ /* 0x000fe2000f8e960c */
[--C-:B------:R-:W-:Y:S01]  /*3990*/  FFMA.FTZ R52, R84, UR10, -R148.reuse ;  /* 0x0000000a54347c23 */ /* 0x100fe20008010894 */
[----:B------:R-:W-:Y:S01]  /*39a0*/  FMNMX.FTZ R19, R21, R19, !PT ;  /* 0x0000001315137209 */ /* 0x000fe20007810000 */
[----:B-1----:R-:W-:Y:S01]  /*39b0*/  FFMA.FTZ R45, R85, UR10, -R148 ;  /* 0x0000000a552d7c23 */ /* 0x002fe20008010894 */
[----:B------:R-:W-:Y:S01]  /*39c0*/  LOP3.LUT R12, R29, UR15, R26, 0x96, !PT ;  /* 0x0000000f1d0c7c12 */ /* 0x000fe2000f8e961a */
[----:B------:R-:W-:Y:S01]  /*39d0*/  IMAD.WIDE.U32 R218, R15, -0x326172a9, RZ ;  /* 0xcd9e8d570fda7825 */ /* 0x000fe200078e00ff */
[----:B------:R-:W-:Y:S01]  /*39e0*/  FMNMX.FTZ R29, R4, R91, !PT ;  /* 0x0000005b041d7209 */ /* 0x000fe20007810000 */
[----:B------:R-:W-:Y:S01]  /*39f0*/  MUFU.EX2 R48, R48 ;  /* 0x0000003000307308 */ /* 0x000fe20000000800 */
[----:B------:R-:W-:Y:S01]  /*3a00*/  FMNMX.FTZ R19, R20, R19, !PT ;  /* 0x0000001314137209 */ /* 0x000fe20007810000 */
[--C-:B------:R-:W-:Y:S01]  /*3a10*/  FFMA.FTZ R38, R80, UR10, -R148.reuse ;  /* 0x0000000a50267c23 */ /* 0x100fe20008010894 */
[----:B------:R-:W-:Y:S01]  /*3a20*/  FMNMX.FTZ R29, R86, R29, !PT ;  /* 0x0000001d561d7209 */ /* 0x000fe20007810000 */
[--C-:B------:R-:W-:Y:S01]  /*3a30*/  FFMA.FTZ R140, R140, UR10, -R148.reuse ;  /* 0x0000000a8c8c7c23 */ /* 0x100fe20008010894 */
[----:B------:R-:W-:Y:S01]  /*3a40*/  FMNMX.FTZ R19, R150, R19, !PT ;  /* 0x0000001396137209 */ /* 0x000fe20007810000 */
[--C-:B------:R-:W-:Y:S01]  /*3a50*/  FFMA.FTZ R156, R156, UR10, -R148.reuse ;  /* 0x0000000a9c9c7c23 */ /* 0x100fe20008010894 */
[----:B------:R-:W-:Y:S01]  /*3a60*/  FMNMX.FTZ R29, R87, R29, !PT ;  /* 0x0000001d571d7209 */ /* 0x000fe20007810000 */
[----:B------:R-:W-:Y:S01]  /*3a70*/  MUFU.EX2 R47, R47 ;  /* 0x0000002f002f7308 */ /* 0x000fe20000000800 */
[----:B------:R-:W-:Y:S01]  /*3a80*/  FMNMX.FTZ R19, R155, R19, !PT ;  /* 0x000000139b137209 */ /* 0x000fe20007810000 */
[----:B------:R-:W-:Y:S01]  /*3a90*/  FFMA.FTZ R159, R159, UR10, -R148 ;  /* 0x0000000a9f9f7c23 */ /* 0x000fe20008010894 */
[----:B------:R-:W-:-:S02]  /*3aa0*/  FMNMX.FTZ R29, R16, R29, !PT ;  /* 0x0000001d101d7209 */ /* 0x000fc40007810000 */
[----:B------:R-:W-:Y:S02]  /*3ab0*/  FMNMX.FTZ R19, R153, R19, !PT ;  /* 0x0000001399137209 */ /* 0x000fe40007810000 */
[----:B--2---:R-:W-:Y:S01]  /*3ac0*/  FMNMX.FTZ R134, R134, R14, !PT ;  /* 0x0000000e86867209 */ /* 0x004fe20007810000 */
[----:B------:R-:W-:Y:S01]  /*3ad0*/  MUFU.EX2 R52, R52 ;  /* 0x0000003400347308 */ /* 0x000fe20000000800 */
[----:B------:R-:W-:Y:S02]  /*3ae0*/  FMNMX.FTZ R29, R141, R29, !PT ;  /* 0x0000001d8d1d7209 */ /* 0x000fe40007810000 */
[----:B------:R-:W-:Y:S01]  /*3af0*/  LOP3.LUT R26, R31, UR16, R216, 0x96, !PT ;  /* 0x000000101f1a7c12 */ /* 0x000fe2000f8e96d8 */
[----:B------:R-:W1:Y:S01]  /*3b00*/  SHFL.BFLY PT, R25, R134, 0x1, 0x1f ;  /* 0x0c201f0086197f89 */ /* 0x000e6200000e0000 */
[----:B------:R-:W-:Y:S02]  /*3b10*/  FMNMX.FTZ R19, R154, R19, !PT ;  /* 0x000000139a137209 */ /* 0x000fe40007810000 */
[----:B------:R-:W-:Y:S01]  /*3b20*/  FMNMX.FTZ R29, R168, R29, !PT ;  /* 0x0000001da81d7209 */ /* 0x000fe20007810000 */
[----:B------:R-:W-:Y:S01]  /*3b30*/  MUFU.EX2 R45, R45 ;  /* 0x0000002d002d7308 */ /* 0x000fe20000000800 */
[----:B------:R-:W-:Y:S01]  /*3b40*/  LOP3.LUT R13, R27, UR17, R102, 0x96, !PT ;  /* 0x000000111b0d7c12 */ /* 0x000fe2000f8e9666 */
[----:B------:R-:W-:Y:S01]  /*3b50*/  IMAD.WIDE.U32 R26, R26, -0x2daee0ad, RZ ;  /* 0xd2511f531a1a7825 */ /* 0x000fe200078e00ff */
[----:B------:R-:W-:-:S02]  /*3b60*/  FMNMX.FTZ R19, R152, R19, !PT ;  /* 0x0000001398137209 */ /* 0x000fc40007810000 */
[----:B------:R-:W-:Y:S01]  /*3b70*/  FMNMX.FTZ R29, R171, R29, !PT ;  /* 0x0000001dab1d7209 */ /* 0x000fe20007810000 */
[----:B------:R-:W-:Y:S01]  /*3b80*/  IMAD.WIDE.U32 R42, R13, -0x326172a9, RZ ;  /* 0xcd9e8d570d2a7825 */ /* 0x000fe200078e00ff */
[----:B------:R-:W-:Y:S01]  /*3b90*/  LOP3.LUT R14, R27, UR13, R32, 0x96, !PT ;  /* 0x0000000d1b0e7c12 */ /* 0x000fe2000f8e9620 */
[----:B------:R-:W2:Y:S01]  /*3ba0*/  SHFL.BFLY PT, R24, R19, 0x2, 0x1f ;  /* 0x0c401f0013187f89 */ /* 0x000ea200000e0000 */
[----:B------:R-:W-:Y:S01]  /*3bb0*/  ISETP.NE.AND P6, PT, R36, RZ, PT ;  /* 0x000000ff2400720c */ /* 0x000fe20003fc5270 */
[----:B------:R-:W-:Y:S01]  /*3bc0*/  IMAD.WIDE.U32 R12, R12, -0x326172a9, RZ ;  /* 0xcd9e8d570c0c7825 */ /* 0x000fe200078e00ff */
[----:B------:R-:W-:-:S03]  /*3bd0*/  FMNMX.FTZ R27, R158, R29, !PT ;  /* 0x0000001d9e1b7209 */ /* 0x000fc60007810000 */
[----:B------:R-:W-:Y:S01]  /*3be0*/  FFMA.FTZ R32, R76, UR10, -R148 ;  /* 0x0000000a4c207c23 */ /* 0x000fe20008010894 */
[----:B------:R-:W-:Y:S01]  /*3bf0*/  FSEL R166, R71, -INF , !P5 ;  /* 0xff80000047a67808 */ /* 0x000fe20006800000 */
[----:B------:R-:W-:Y:S01]  /*3c00*/  IMAD.WIDE.U32 R14, R14, -0x326172a9, RZ ;  /* 0xcd9e8d570e0e7825 */ /* 0x000fe200078e00ff */
[----:B------:R-:W-:Y:S01]  /*3c10*/  ISETP.NE.AND P5, PT, R5, RZ, PT ;  /* 0x000000ff0500720c */ /* 0x000fe20003fa5270 */
[----:B------:R-:W-:Y:S01]  /*3c20*/  MUFU.EX2 R38, R38 ;  /* 0x0000002600267308 */ /* 0x000fe20000000800 */
[----:B------:R-:W-:Y:S02]  /*3c30*/  FSEL R167, R70, -INF , !P6 ;  /* 0xff80000046a77808 */ /* 0x000fe40007000000 */
[----:B------:R-:W-:Y:S02]  /*3c40*/  FMNMX.FTZ R5, R165, R27, !PT ;  /* 0x0000001ba5057209 */ /* 0x000fe40007810000 */
[----:B------:R-:W-:Y:S02]  /*3c50*/  FSEL R147, R66, -INF , !P4 ;  /* 0xff80000042937808 */ /* 0x000fe40006000000 */
[----:B------:R-:W-:Y:S01]  /*3c60*/  FMNMX.FTZ R5, R167, R5, !PT ;  /* 0x00000005a7057209 */ /* 0x000fe20007810000 */
[----:B------:R-:W-:Y:S01]  /*3c70*/  MUFU.EX2 R32, R32 ;  /* 0x0000002000207308 */ /* 0x000fe20000000800 */
[----:B------:R-:W-:-:S02]  /*3c80*/  FSEL R143, R67, -INF , !P3 ;  /* 0xff800000438f7808 */ /* 0x000fc40005800000 */
[----:B------:R-:W-:Y:S02]  /*3c90*/  FMNMX.FTZ R5, R166, R5, !PT ;  /* 0x00000005a6057209 */ /* 0x000fe40007810000 */
[----:B-1----:R-:W-:Y:S02]  /*3ca0*/  FMNMX.FTZ R134, R134, R25, !PT ;  /* 0x0000001986867209 */ /* 0x002fe40007810000 */
[----:B------:R-:W-:Y:S01]  /*3cb0*/  FMNMX.FTZ R5, R147, R5, !PT ;  /* 0x0000000593057209 */ /* 0x000fe20007810000 */
[----:B------:R-:W-:Y:S01]  /*3cc0*/  MUFU.EX2 R140, R140 ;  /* 0x0000008c008c7308 */ /* 0x000fe20000000800 */
[----:B------:R-:W-:Y:S01]  /*3cd0*/  FSEL R146, R58, -INF , !P1 ;  /* 0xff8000003a927808 */ /* 0x000fe20004800000 */
[C---:B------:R-:W-:Y:S01]  /*3ce0*/  FMUL.FTZ R163, R134.reuse, UR10 ;  /* 0x0000000a86a37c20 */ /* 0x040fe20008410000 */
[----:B------:R-:W-:Y:S02]  /*3cf0*/  FMNMX.FTZ R5, R143, R5, !PT ;  /* 0x000000058f057209 */ /* 0x000fe40007810000 */
[----:B------:R-:W-:Y:S01]  /*3d00*/  FSEL R142, R59, -INF , !P0 ;  /* 0xff8000003b8e7808 */ /* 0x000fe20004000000 */
[----:B------:R-:W-:Y:S01]  /*3d10*/  FFMA.FTZ R59, R17, UR10, -R148 ;  /* 0x0000000a113b7c23 */ /* 0x000fe20008010894 */
[----:B------:R-:W-:Y:S01]  /*3d20*/  FSETP.NEU.FTZ.AND P0, PT, R134, -INF , PT ;  /* 0xff8000008600780b */ /* 0x000fe20003f1d000 */
[----:B------:R-:W-:Y:S01]  /*3d30*/  MUFU.EX2 R156, R156 ;  /* 0x0000009c009c7308 */ /* 0x000fe20000000800 */
[----:B--2---:R-:W-:-:S02]  /*3d40*/  FMNMX.FTZ R19, R19, R24, !PT ;  /* 0x0000001813137209 */ /* 0x004fc40007810000 */
[----:B------:R-:W-:Y:S02]  /*3d50*/  FMNMX.FTZ R5, R146, R5, !PT ;  /* 0x0000000592057209 */ /* 0x000fe40007810000 */
[----:B------:R-:W-:Y:S01]  /*3d60*/  FSEL R163, R163, RZ, P0 ;  /* 0x000000ffa3a37208 */ /* 0x000fe20000000000 */
[----:B------:R-:W1:Y:S01]  /*3d70*/  SHFL.BFLY PT, R133, R19, 0x1, 0x1f ;  /* 0x0c201f0013857f89 */ /* 0x000e6200000e0000 */
[----:B------:R-:W-:Y:S01]  /*3d80*/  FMNMX.FTZ R5, R142, R5, !PT ;  /* 0x000000058e057209 */ /* 0x000fe20007810000 */
[----:B------:R-:W-:Y:S01]  /*3d90*/  MUFU.EX2 R59, R59 ;  /* 0x0000003b003b7308 */ /* 0x000fe20000000800 */
[----:B------:R-:W-:Y:S01]  /*3da0*/  LOP3.LUT R36, R43, UR16, R212, 0x96, !PT ;  /* 0x000000102b247c12 */ /* 0x000fe2000f8e96d4 */
[--C-:B------:R-:W-:Y:S01]  /*3db0*/  FFMA.FTZ R56, R7, UR10, -R163.reuse ;  /* 0x0000000a07387c23 */ /* 0x100fe200080108a3 */
[----:B------:R-:W-:Y:S01]  /*3dc0*/  LOP3.LUT R24, R13, UR14, R42, 0x96, !PT ;  /* 0x0000000e0d187c12 */ /* 0x000fe2000f8e962a */
[----:B------:R-:W2:Y:S01]  /*3dd0*/  SHFL.BFLY PT, R7, R5, 0x2, 0x1f ;  /* 0x0c401f0005077f89 */ /* 0x000ea200000e0000 */
[----:B------:R-:W-:Y:S01]  /*3de0*/  FFMA.FTZ R44, R3, UR10, -R163 ;  /* 0x0000000a032c7c23 */ /* 0x000fe200080108a3 */
[----:B------:R-:W-:Y:S01]  /*3df0*/  IMAD.WIDE.U32 R36, R36, -0x2daee0ad, RZ ;  /* 0xd2511f5324247825 */ /* 0x000fe200078e00ff */
[----:B------:R-:W3:Y:S01]  /*3e00*/  LDC.U8 R3, c[0x0][0x388] ;  /* 0x0000e200ff037b82 */ /* 0x000ee20000000000 */
[----:B------:R-:W-:-:S02]  /*3e10*/  LOP3.LUT R64, R219, UR14, R30, 0x96, !PT ;  /* 0x0000000edb407c12 */ /* 0x000fc4000f8e961e */
        /* <DEDUP_REMOVED lines=8> */
[----:B------:R-:W-:Y:S01]  /*3ea0*/  LEA R180, R180, UR4, 0x1 ;  /* 0x00000004b4b47c11 */ /* 0x000fe2000f8e08ff */
[----:B------:R-:W-:Y:S01]  /*3eb0*/  IMAD.WIDE.U32 R28, R28, -0x326172a9, RZ ;  /* 0xcd9e8d571c1c7825 */ /* 0x000fe200078e00ff */
[----:B------:R-:W-:-:S03]  /*3ec0*/  LOP3.LUT R26, R65, UR5, R26, 0x96, !PT ;  /* 0x00000005411a7c12 */ /* 0x000fc6000f8e961a */
[----:B------:R-:W-:Y:S01]  /*3ed0*/  FFMA.FTZ R36, R18, UR10, -R163 ;  /* 0x0000000a12247c23 */ /* 0x000fe200080108a3 */
[----:B------:R-:W-:Y:S01]  /*3ee0*/  MUFU.EX2 R37, R37 ;  /* 0x0000002500257308 */ /* 0x000fe20000000800 */
[----:B-1----:R-:W-:Y:S01]  /*3ef0*/  FMNMX.FTZ R133, R19, R133, !PT ;  /* 0x0000008513857209 */ /* 0x002fe20007810000 */
[----:B------:R-:W-:Y:S01]  /*3f00*/  IMAD.WIDE.U32 R30, R13, -0x326172a9, RZ ;  /* 0xcd9e8d570d1e7825 */ /* 0x000fe200078e00ff */
[----:B------:R-:W-:Y:S01]  /*3f10*/  LOP3.LUT R218, R15, UR12, R218, 0x96, !PT ;  /* 0x0000000c0fda7c12 */ /* 0x000fe2000f8e96da */
[----:B------:R-:W-:Y:S01]  /*3f20*/  LDSM.16.MT88.4 R116, [R180+0x6000] ;  /* 0x00600000b474783b */ /* 0x000fe20000004200 */
[C---:B------:R-:W-:Y:S01]  /*3f30*/  FSETP.NEU.FTZ.AND P0, PT, R133.reuse, -INF , PT ;  /* 0xff8000008500780b */ /* 0x040fe20003f1d000 */
[----:B------:R-:W-:Y:S01]  /*3f40*/  FMUL.FTZ R157, R133, UR10 ;  /* 0x0000000a859d7c20 */ /* 0x000fe20008410000 */
[----:B--2---:R-:W-:Y:S01]  /*3f50*/  FMNMX.FTZ R5, R5, R7, !PT ;  /* 0x0000000705057209 */ /* 0x004fe20007810000 */
[----:B------:R-:W-:Y:S01]  /*3f60*/  IMAD R177, R2, 0x2, R180 ;  /* 0x0000000202b17824 */ /* 0x000fe200078e02b4 */
[----:B------:R-:W-:Y:S01]  /*3f70*/  LOP3.LUT R13, R31, UR21, R28, 0x96, !PT ;  /* 0x000000151f0d7c12 */ /* 0x000fe2000f8e961c */
[----:B---3--:R-:W-:Y:S01]  /*3f80*/  IMAD R66, R3, 0x10000, R3 ;  /* 0x0001000003427824 */ /* 0x008fe200078e0203 */
[----:B------:R-:W-:Y:S01]  /*3f90*/  FSEL R157, R157, RZ, P0 ;  /* 0x000000ff9d9d7208 */ /* 0x000fe20000000000 */
[----:B------:R-:W1:Y:S01]  /*3fa0*/  SHFL.BFLY PT, R135, R5, 0x1, 0x1f ;  /* 0x0c201f0005877f89 */ /* 0x000e6200000e0000 */
[----:B------:R-:W-:Y:S01]  /*3fb0*/  SHF.R.U32.HI R89, RZ, 0x10, R13 ;  /* 0x00000010ff597819 */ /* 0x000fe2000001160d */
[----:B------:R-:W-:Y:S01]  /*3fc0*/  IMAD R178, R0, 0x2, R180 ;  /* 0x0000000200b27824 */ /* 0x000fe200078e02b4 */
[----:B------:R-:W-:Y:S01]  /*3fd0*/  LOP3.LUT R19, R30, 0xffff, RZ, 0xc0, !PT ;  /* 0x0000ffff1e137812 */ /* 0x000fe200078ec0ff */
[--C-:B------:R-:W-:Y:S01]  /*3fe0*/  FFMA.FTZ R54, R54, UR10, -R157.reuse ;  /* 0x0000000a36367c23 */ /* 0x100fe2000801089d */
[----:B------:R-:W-:Y:S01]  /*3ff0*/  FFMA.FTZ R53, R6, UR10, -R157 ;  /* 0x0000000a06357c23 */ /* 0x000fe2000801089d */
[----:B------:R-:W-:Y:S01]  /*4000*/  SHF.R.U32.HI R6, RZ, 0x18, R13 ;  /* 0x00000018ff067819 */ /* 0x000fe2000001160d */
[--C-:B------:R-:W-:Y:S01]  /*4010*/  FFMA.FTZ R43, R50, UR10, -R157.reuse ;  /* 0x0000000a322b7c23 */ /* 0x100fe2000801089d */
[----:B------:R-:W-:Y:S01]  /*4020*/  LOP3.LUT R89, R89, 0xff, RZ, 0xc0, !PT ;  /* 0x000000ff59597812 */ /* 0x000fe200078ec0ff */
[----:B------:R-:W-:Y:S01]  /*4030*/  FFMA.FTZ R39, R51, UR10, -R157 ;  /* 0x0000000a33277c23 */ /* 0x000fe2000801089d */
[----:B------:R-:W-:Y:S01]  /*4040*/  MUFU.EX2 R54, R54 ;  /* 0x0000003600367308 */ /* 0x000fe20000000800 */
[----:B------:R-:W-:Y:S01]  /*4050*/  LOP3.LUT R90, R30, 0xff, RZ, 0xc0, !PT ;  /* 0x000000ff1e5a7812 */ /* 0x000fe200078ec0ff */
[----:B------:R-:W-:Y:S01]  /*4060*/  IMAD R176, R0, 0x2, R177 ;  /* 0x0000000200b07824 */ /* 0x000fe200078e02b1 */
[----:B------:R-:W-:Y:S01]  /*4070*/  PRMT R89, R89, 0x5410, R6 ;  /* 0x0000541059597816 */ /* 0x000fe20000000006 */
[----:B------:R-:W-:Y:S01]  /*4080*/  IMAD.WIDE.U32 R26, R26, -0x326172a9, RZ ;  /* 0xcd9e8d571a1a7825 */ /* 0x000fe200078e00ff */
[----:B------:R-:W-:Y:S01]  /*4090*/  SHF.R.U32.HI R19, RZ, 0x8, R19 ;  /* 0x00000008ff137819 */ /* 0x000fe20000011613 */
[----:B------:R-:W-:Y:S01]  /*40a0*/  LDSM.16.MT88.4 R68, [R178+0x6000] ;  /* 0x00600000b244783b */ /* 0x000fe20000004200 */
[----:B------:R-:W-:Y:S01]  /*40b0*/  LOP3.LUT R204, R213, UR18, R98, 0x96, !PT ;  /* 0x00000012d5cc7c12 */ /* 0x000fe2000f8e9662 */
[----:B------:R-:W2:Y:S01]  /*40c0*/  MUFU.EX2 R53, R53 ;  /* 0x0000003500357308 */ /* 0x000ea20000000800 */
[----:B------:R-:W-:Y:S01]  /*40d0*/  HSET2.LE.AND R89, R89, R66, PT ;  /* 0x0000004259597233 */ /* 0x000fe20003803000 */
[----:B------:R-:W-:Y:S01]  /*40e0*/  FFMA.FTZ R33, R40, UR10, -R163 ;  /* 0x0000000a28217c23 */ /* 0x000fe200080108a3 */
[----:B------:R-:W-:Y:S01]  /*40f0*/  PRMT R90, R90, 0x5410, R19 ;  /* 0x000054105a5a7816 */ /* 0x000fe20000000013 */
[----:B------:R-:W-:Y:S01]  /*4100*/  IMAD.WIDE.U32 R204, R204, -0x2daee0ad, RZ ;  /* 0xd2511f53cccc7825 */ /* 0x000fe200078e00ff */
[----:B------:R-:W-:-:S03]  /*4110*/  SHF.R.U32.HI R15, RZ, 0x10, R30 ;  /* 0x00000010ff0f7819 */ /* 0x000fc6000001161e */
[----:B------:R-:W-:Y:S01]  /*4120*/  FFMA.FTZ R40, R9, UR10, -R157 ;  /* 0x0000000a09287c23 */ /* 0x000fe2000801089d */
[----:B-1----:R-:W-:Y:S01]  /*4130*/  FMNMX.FTZ R135, R5, R135, !PT ;  /* 0x0000008705877209 */ /* 0x002fe20007810000 */
[----:B------:R-:W-:Y:S01]  /*4140*/  MUFU.EX2 R56, R56 ;  /* 0x0000003800387308 */ /* 0x000fe20000000800 */
[----:B------:R-:W-:Y:S01]  /*4150*/  LOP3.LUT R25, R13, 0xffff, RZ, 0xc0, !PT ;  /* 0x0000ffff0d197812 */ /* 0x000fe200078ec0ff */
[----:B------:R-:W-:Y:S01]  /*4160*/  IMAD.WIDE.U32 R218, R218, -0x2daee0ad, RZ ;  /* 0xd2511f53dada7825 */ /* 0x000fe200078e00ff */
[----:B------:R-:W-:-:S03]  /*4170*/  FSETP.NEU.FTZ.AND P0, PT, R135, -INF , PT ;  /* 0xff8000008700780b */ /* 0x000fc60003f1d000 */
[----:B------:R-:W-:Y:S01]  /*4180*/  FMUL.FTZ R145, R135, UR10 ;  /* 0x0000000a87917c20 */ /* 0x000fe20008410000 */
[----:B------:R-:W-:Y:S01]  /*4190*/  LOP3.LUT R14, R27, UR21, R14, 0x96, !PT ;  /* 0x000000151b0e7c12 */ /* 0x000fe2000f8e960e */
[----:B------:R-:W-:Y:S01]  /*41a0*/  FFMA.FTZ R2, R77, UR10, -R148 ;  /* 0x0000000a4d027c23 */ /* 0x000fe20008010894 */
[----:B------:R-:W-:Y:S01]  /*41b0*/  SHF.R.U32.HI R7, RZ, 0x18, R30 ;  /* 0x00000018ff077819 */ /* 0x000fe2000001161e */
[----:B------:R-:W1:Y:S01]  /*41c0*/  MUFU.EX2 R55, R55 ;  /* 0x0000003700377308 */ /* 0x000e620000000800 */
[----:B--2---:R-:W-:Y:S01]  /*41d0*/  F2FP.BF16.F32.PACK_AB R0, R53, R54 ;  /* 0x000000363500723e */ /* 0x004fe200000010ff */
[----:B------:R-:W-:Y:S01]  /*41e0*/  FFMA.FTZ R51, R72, UR10, -R148 ;  /* 0x0000000a48337c23 */ /* 0x000fe20008010894 */
[--C-:B------:R-:W-:Y:S01]  /*41f0*/  HSET2.LE.AND R90, R90, R66.reuse, PT ;  /* 0x000000425a5a7233 */ /* 0x100fe20003803000 */
[----:B------:R-:W-:Y:S01]  /*4200*/  FFMA.FTZ R151, R151, UR10, -R163 ;  /* 0x0000000a97977c23 */ /* 0x000fe200080108a3 */
[----:B------:R-:W-:Y:S01]  /*4210*/  LOP3.LUT R89, R89, R0, RZ, 0xc0, !PT ;  /* 0x0000000059597212 */ /* 0x000fe200078ec0ff */
[--C-:B------:R-:W-:Y:S01]  /*4220*/  FFMA.FTZ R22, R22, UR10, -R157.reuse ;  /* 0x0000000a16167c23 */ /* 0x100fe2000801089d */
[----:B------:R-:W-:Y:S01]  /*4230*/  F2FP.BF16.F32.PACK_AB R5, R37, R44 ;  /* 0x0000002c2505723e */ /* 0x000fe200000010ff */
[----:B------:R-:W-:Y:S01]  /*4240*/  MUFU.EX2 R43, R43 ;  /* 0x0000002b002b7308 */ /* 0x000fe20000000800 */
[----:B------:R-:W-:Y:S01]  /*4250*/  FSEL R145, R145, RZ, P0 ;  /* 0x000000ff91917208 */ /* 0x000fe20000000000 */
[----:B------:R-:W-:Y:S01]  /*4260*/  FFMA.FTZ R150, R150, UR10, -R157 ;  /* 0x0000000a96967c23 */ /* 0x000fe2000801089d */
[----:B------:R-:W-:Y:S01]  /*4270*/  LOP3.LUT R0, R26, 0xffff, RZ, 0xc0, !PT ;  /* 0x0000ffff1a007812 */ /* 0x000fe200078ec0ff */
[----:B------:R-:W-:Y:S01]  /*4280*/  FFMA.FTZ R144, R144, UR10, -R163 ;  /* 0x0000000a90907c23 */ /* 0x000fe200080108a3 */
[----:B------:R-:W-:Y:S01]  /*4290*/  LOP3.LUT R15, R15, 0xff, RZ, 0xc0, !PT ;  /* 0x000000ff0f0f7812 */ /* 0x000fe200078ec0ff */
[----:B------:R-:W-:Y:S01]  /*42a0*/  FFMA.FTZ R58, R4, UR10, -R145 ;  /* 0x0000000a043a7c23 */ /* 0x000fe20008010891 */
[----:B------:R-:W-:Y:S01]  /*42b0*/  LOP3.LUT R88, R13, 0xff, RZ, 0xc0, !PT ;  /* 0x000000ff0d587812 */ /* 0x000fe200078ec0ff */
[----:B------:R-:W2:Y:S01]  /*42c0*/  MUFU.EX2 R39, R39 ;  /* 0x0000002700277308 */ /* 0x000ea20000000800 */
[----:B------:R-:W-:Y:S01]  /*42d0*/  SHF.R.U32.HI R13, RZ, 0x8, R25 ;  /* 0x00000008ff0d7819 */ /* 0x000fe20000011619 */
[--C-:B------:R-:W-:Y:S01]  /*42e0*/  FFMA.FTZ R50, R86, UR10, -R145.reuse ;  /* 0x0000000a56327c23 */ /* 0x100fe20008010891 */
[----:B------:R-:W-:Y:S01]  /*42f0*/  LOP3.LUT R94, R26, 0xff, RZ, 0xc0, !PT ;  /* 0x000000ff1a5e7812 */ /* 0x000fe200078ec0ff */
[--C-:B------:R-:W-:Y:S01]  /*4300*/  FFMA.FTZ R49, R87, UR10, -R145.reuse ;  /* 0x0000000a57317c23 */ /* 0x100fe20008010891 */
[----:B------:R-:W-:Y:S01]  /*4310*/  SHF.R.U32.HI R0, RZ, 0x8, R0 ;  /* 0x00000008ff007819 */ /* 0x000fe20000011600 */
[----:B------:R-:W-:Y:S01]  /*4320*/  FFMA.FTZ R57, R91, UR10, -R145 ;  /* 0x0000000a5b397c23 */ /* 0x000fe20008010891 */
[----:B------:R-:W-:Y:S01]  /*4330*/  LOP3.LUT R11, R14, 0xffff, RZ, 0xc0, !PT ;  /* 0x0000ffff0e0b7812 */ /* 0x000fe200078ec0ff */
[----:B------:R-:W-:Y:S01]  /*4340*/  MUFU.EX2 R50, R50 ;  /* 0x0000003200327308 */ /* 0x000fe20000000800 */
[----:B------:R-:W-:Y:S01]  /*4350*/  PRMT R15, R15, 0x5410, R7 ;  /* 0x000054100f0f7816 */ /* 0x000fe20000000007 */
[--C-:B------:R-:W-:Y:S01]  /*4360*/  FFMA.FTZ R62, R16, UR10, -R145.reuse ;  /* 0x0000000a103e7c23 */ /* 0x100fe20008010891 */
[----:B------:R-:W-:Y:S01]  /*4370*/  LOP3.LUT R90, R90, R5, RZ, 0xc0, !PT ;  /* 0x000000055a5a7212 */ /* 0x000fe200078ec0ff */
[----:B------:R-:W-:Y:S01]  /*4380*/  FFMA.FTZ R171, R171, UR10, -R145 ;  /* 0x0000000aabab7c23 */ /* 0x000fe20008010891 */
[----:B------:R-:W3:Y:S01]  /*4390*/  LDSM.16.MT88.4 R4, [R176+0x6000] ;  /* 0x00600000b004783b */ /* 0x000ee20000004200 */
[----:B------:R-:W-:Y:S01]  /*43a0*/  LOP3.LUT R173, R205, UR15, R34, 0x96, !PT ;  /* 0x0000000fcdad7c12 */ /* 0x000fe2000f8e9622 */
[----:B------:R-:W-:Y:S01]  /*43b0*/  FFMA.FTZ R34, R81, UR10, -R148 ;  /* 0x0000000a51227c23 */ /* 0x000fe20008010894 */
[----:B------:R-:W-:Y:S01]  /*43c0*/  PRMT R88, R88, 0x5410, R13 ;  /* 0x0000541058587816 */ /* 0x000fe2000000000d */
[----:B------:R-:W4:Y:S01]  /*43d0*/  LDSM.16.MT88.4 R80, [R177+0x6000] ;  /* 0x00600000b150783b */ /* 0x000f220000004200 */
[----:B------:R-:W-:Y:S01]  /*43e0*/  PRMT R94, R94, 0x5410, R0 ;  /* 0x000054105e5e7816 */ /* 0x000fe20000000000 */
[----:B------:R-:W5:Y:S01]  /*43f0*/  MUFU.EX2 R49, R49 ;  /* 0x0000003100317308 */ /* 0x000f620000000800 */
[----:B------:R-:W-:Y:S01]  /*4400*/  LOP3.LUT R92, R14, 0xff, RZ, 0xc0, !PT ;  /* 0x000000ff0e5c7812 */ /* 0x000fe200078ec0ff */
[----:B------:R-:W-:Y:S01]  /*4410*/  FFMA.FTZ R158, R158, UR10, -R145 ;  /* 0x0000000a9e9e7c23 */ /* 0x000fe20008010891 */
[----:B------:R-:W-:Y:S01]  /*4420*/  SHF.R.U32.HI R11, RZ, 0x8, R11 ;  /* 0x00000008ff0b7819 */ /* 0x000fe2000001160b */
[----:B------:R-:W-:Y:S01]  /*4430*/  FFMA.FTZ R166, R166, UR10, -R145 ;  /* 0x0000000aa6a67c23 */ /* 0x000fe20008010891 */
[----:B------:R-:W-:Y:S01]  /*4440*/  SHF.R.U32.HI R0, RZ, 0x10, R14 ;  /* 0x00000010ff007819 */ /* 0x000fe2000001160e */
[----:B------:R-:W-:Y:S01]  /*4450*/  FFMA.FTZ R164, R164, UR10, -R163 ;  /* 0x0000000aa4a47c23 */ /* 0x000fe200080108a3 */
[--C-:B------:R-:W-:Y:S01]  /*4460*/  HSET2.LE.AND R88, R88, R66.reuse, PT ;  /* 0x0000004258587233 */ /* 0x100fe20003803000 */
[----:B------:R-:W-:Y:S01]  /*4470*/  MUFU.EX2 R58, R58 ;  /* 0x0000003a003a7308 */ /* 0x000fe20000000800 */
[----:B------:R-:W-:Y:S01]  /*4480*/  PRMT R92, R92, 0x5410, R11 ;  /* 0x000054105c5c7816 */ /* 0x000fe2000000000b */
[--C-:B------:R-:W-:Y:S01]  /*4490*/  FFMA.FTZ R161, R161, UR10, -R163.reuse ;  /* 0x0000000aa1a17c23 */ /* 0x100fe200080108a3 */
[----:B------:R-:W-:Y:S01]  /*44a0*/  LOP3.LUT R12, R29, UR12, R12, 0x96, !PT ;  /* 0x0000000c1d0c7c12 */ /* 0x000fe2000f8e960c */
[----:B------:R-:W-:Y:S01]  /*44b0*/  FFMA.FTZ R162, R162, UR10, -R163 ;  /* 0x0000000aa2a27c23 */ /* 0x000fe200080108a3 */
[----:B-1----:R-:W-:Y:S01]  /*44c0*/  F2FP.BF16.F32.PACK_AB R13, R55, R56 ;  /* 0x00000038370d723e */ /* 0x002fe200000010ff */
[----:B------:R-:W-:Y:S01]  /*44d0*/  FFMA.FTZ R154, R154, UR10, -R157 ;  /* 0x0000000a9a9a7c23 */ /* 0x000fe2000801089d */
[----:B------:R-:W-:Y:S01]  /*44e0*/  SHF.R.U32.HI R93, RZ, 0x18, R14 ;  /* 0x00000018ff5d7819 */ /* 0x000fe2000001160e */
[----:B------:R-:W-:Y:S01]  /*44f0*/  MUFU.EX2 R57, R57 ;  /* 0x0000003900397308 */ /* 0x000fe20000000800 */
[----:B------:R-:W-:Y:S01]  /*4500*/  LOP3.LUT R0, R0, 0xff, RZ, 0xc0, !PT ;  /* 0x000000ff00007812 */ /* 0x000fe200078ec0ff */
[----:B------:R-:W-:Y:S01]  /*4510*/  FFMA.FTZ R160, R160, UR10, -R163 ;  /* 0x0000000aa0a07c23 */ /* 0x000fe200080108a3 */
[----:B------:R-:W-:Y:S01]  /*4520*/  HSET2.LE.AND R15, R15, R66, PT ;  /* 0x000000420f0f7233 */ /* 0x000fe20003803000 */
[----:B------:R-:W-:Y:S01]  /*4530*/  FADD.FTZ R55, R56, R55 ;  /* 0x0000003738377221 */ /* 0x000fe20000010000 */
[----:B--2---:R-:W-:Y:S01]  /*4540*/  F2FP.BF16.F32.PACK_AB R19, R39, R43 ;  /* 0x0000002b2713723e */ /* 0x004fe200000010ff */
[----:B------:R-:W-:Y:S01]  /*4550*/  FADD.FTZ R53, R54, R53 ;  /* 0x0000003536357221 */ /* 0x000fe20000010000 */
[----:B------:R-:W-:Y:S01]  /*4560*/  SHF.R.U32.HI R95, RZ, 0x10, R26 ;  /* 0x00000010ff5f7819 */ /* 0x000fe2000001161a */
[----:B------:R-:W1:Y:S01]  /*4570*/  MUFU.EX2 R42, R42 ;  /* 0x0000002a002a7308 */ /* 0x000e620000000800 */
[----:B------:R-:W-:Y:S01]  /*4580*/  LOP3.LUT R88, R88, R13, RZ, 0xc0, !PT ;  /* 0x0000000d58587212 */ /* 0x000fe200078ec0ff */
[----:B------:R-:W-:Y:S01]  /*4590*/  IMAD.WIDE.U32 R12, R12, -0x2daee0ad, RZ ;  /* 0xd2511f530c0c7825 */ /* 0x000fe200078e00ff */
[----:B------:R-:W-:-:S03]  /*45a0*/  PRMT R93, R0, 0x5410, R93 ;  /* 0x00005410005d7816 */ /* 0x000fc6000000005d */
[----:B------:R-:W-:Y:S01]  /*45b0*/  FADD.FTZ R55, R44, R55 ;  /* 0x000000372c377221 */ /* 0x000fe20000010000 */
[--C-:B------:R-:W-:Y:S01]  /*45c0*/  HSET2.LE.AND R94, R94, R66.reuse, PT ;  /* 0x000000425e5e7233 */ /* 0x100fe20003803000 */
[----:B------:R-:W-:Y:S01]  /*45d0*/  FADD.FTZ R53, R43, R53 ;  /* 0x000000352b357221 */ /* 0x000fe20000010000 */
[----:B------:R-:W-:Y:S01]  /*45e0*/  HSET2.LE.AND R92, R92, R66, PT ;  /* 0x000000425c5c7233 */ /* 0x000fe20003803000 */
[----:B------:R-:W-:Y:S01]  /*45f0*/  MUFU.EX2 R36, R36 ;  /* 0x0000002400247308 */ /* 0x000fe20000000800 */
[----:B------:R-:W-:Y:S01]  /*4600*/  F2FP.BF16.F32.PACK_AB R0, R45, R52 ;  /* 0x000000342d00723e */ /* 0x000fe200000010ff */
[----:B------:R-:W-:Y:S01]  /*4610*/  FADD.FTZ R55, R37, R55 ;  /* 0x0000003725377221 */ /* 0x000fe20000010000 */
[----:B------:R-:W-:Y:S01]  /*4620*/  F2FP.BF16.F32.PACK_AB R11, R47, R48 ;  /* 0x000000302f0b723e */ /* 0x000fe200000010ff */
[----:B------:R-:W-:Y:S01]  /*4630*/  FADD.FTZ R47, R48, R47 ;  /* 0x0000002f302f7221 */ /* 0x000fe20000010000 */
[----:B------:R-:W-:Y:S01]  /*4640*/  LOP3.LUT R91, R15, R19, RZ, 0xc0, !PT ;  /* 0x000000130f5b7212 */ /* 0x000fe200078ec0ff */
[----:B------:R-:W-:Y:S01]  /*4650*/  FADD.FTZ R53, R39, R53 ;  /* 0x0000003527357221 */ /* 0x000fe20000010000 */
[----:B------:R-:W-:Y:S01]  /*4660*/  SHF.R.U32.HI R15, RZ, 0x18, R26 ;  /* 0x00000018ff0f7819 */ /* 0x000fe2000001161a */
[----:B------:R-:W-:Y:S01]  /*4670*/  MUFU.EX2 R40, R40 ;  /* 0x0000002800287308 */ /* 0x000fe20000000800 */
[----:B------:R-:W-:Y:S01]  /*4680*/  LOP3.LUT R95, R95, 0xff, RZ, 0xc0, !PT ;  /* 0x000000ff5f5f7812 */ /* 0x000fe200078ec0ff */
[----:B------:R-:W-:Y:S01]  /*4690*/  FADD.FTZ R47, R52, R47 ;  /* 0x0000002f342f7221 */ /* 0x000fe20000010000 */
[----:B------:R-:W-:Y:S01]  /*46a0*/  LOP3.LUT R210, R175, UR17, R210, 0x96, !PT ;  /* 0x00000011afd27c12 */ /* 0x000fe2000f8e96d2 */
[C---:B---3--:R-:W-:Y:S01]  /*46b0*/  HMMA.16816.F32.BF16 R84, R88.reuse, R4, RZ ;  /* 0x000000045854723c */ /* 0x048fe200000418ff */
[----:B------:R-:W-:Y:S01]  /*46c0*/  LOP3.LUT R175, R35, UR17, R102, 0x96, !PT ;  /* 0x0000001123af7c12 */ /* 0x000fe2000f8e9666 */
[----:B------:R-:W-:Y:S01]  /*46d0*/  FFMA.FTZ R35, R46, UR10, -R157 ;  /* 0x0000000a2e237c23 */ /* 0x000fe2000801089d */
[----:B------:R-:W-:Y:S01]  /*46e0*/  LOP3.LUT R94, R94, R0, RZ, 0xc0, !PT ;  /* 0x000000005e5e7212 */ /* 0x000fe200078ec0ff */
[----:B------:R-:W-:Y:S01]  /*46f0*/  FFMA.FTZ R0, R41, UR10, -R163 ;  /* 0x0000000a29007c23 */ /* 0x000fe200080108a3 */
[----:B------:R-:W-:Y:S01]  /*4700*/  LOP3.LUT R92, R92, R11, RZ, 0xc0, !PT ;  /* 0x0000000b5c5c7212 */ /* 0x000fe200078ec0ff */
[--C-:B------:R-:W-:Y:S01]  /*4710*/  FFMA.FTZ R41, R8, UR10, -R157.reuse ;  /* 0x0000000a08297c23 */ /* 0x100fe2000801089d */
[----:B------:R-:W-:Y:S01]  /*4720*/  LOP3.LUT R11, R12, 0xffff, RZ, 0xc0, !PT ;  /* 0x0000ffff0c0b7812 */ /* 0x000fe200078ec0ff */
[----:B------:R-:W-:Y:S01]  /*4730*/  FFMA.FTZ R46, R10, UR10, -R157 ;  /* 0x0000000a0a2e7c23 */ /* 0x000fe2000801089d */
[----:B------:R-:W-:Y:S01]  /*4740*/  PRMT R95, R95, 0x5410, R15 ;  /* 0x000054105f5f7816 */ /* 0x000fe2000000000f */
[----:B------:R-:W2:Y:S01]  /*4750*/  MUFU.EX2 R35, R35 ;  /* 0x0000002300237308 */ /* 0x000ea20000000800 */
[----:B------:R-:W-:Y:S01]  /*4760*/  LOP3.LUT R18, R12, 0xff, RZ, 0xc0, !PT ;  /* 0x000000ff0c127812 */ /* 0x000fe200078ec0ff */
[----:B------:R-:W-:Y:S01]  /*4770*/  HMMA.16816.F32.BF16 R124, R88, R116, RZ ;  /* 0x00000074587c723c */ /* 0x000fe200000418ff */
[----:B------:R-:W-:Y:S01]  /*4780*/  SHF.R.U32.HI R11, RZ, 0x8, R11 ;  /* 0x00000008ff0b7819 */ /* 0x000fe2000001160b */
[----:B------:R-:W-:Y:S01]  /*4790*/  IMAD.WIDE.U32 R210, R210, -0x326172a9, RZ ;  /* 0xcd9e8d57d2d27825 */ /* 0x000fe200078e00ff */
[----:B------:R-:W-:-:S03]  /*47a0*/  LOP3.LUT R19, R13, UR22, R24, 0x96, !PT ;  /* 0x000000160d137c12 */ /* 0x000fc6000f8e9618 */
[----:B------:R-:W-:Y:S01]  /*47b0*/  FADD.FTZ R47, R45, R47 ;  /* 0x0000002f2d2f7221 */ /* 0x000fe20000010000 */
[--C-:B------:R-:W-:Y:S01]  /*47c0*/  HSET2.LE.AND R95, R95, R66.reuse, PT ;  /* 0x000000425f5f7233 */ /* 0x100fe20003803000 */
[----:B------:R-:W3:Y:S01]  /*47d0*/  MUFU.EX2 R41, R41 ;  /* 0x0000002900297308 */ /* 0x000ee20000000800 */
[----:B-----5:R-:W-:Y:S01]  /*47e0*/  F2FP.BF16.F32.PACK_AB R14, R49, R50 ;  /* 0x00000032310e723e */ /* 0x020fe200000010ff */
[C---:B------:R-:W-:Y:S01]  /*47f0*/  HMMA.16816.F32.BF16 R108, R88.reuse, R68, RZ ;  /* 0x00000044586c723c */ /* 0x040fe200000418ff */
[----:B------:R-:W-:Y:S01]  /*4800*/  PRMT R18, R18, 0x5410, R11 ;  /* 0x0000541012127816 */ /* 0x000fe2000000000b */
[----:B------:R-:W-:Y:S01]  /*4810*/  LDSM.16.MT88.4 R24, [R177+0x6800] ;  /* 0x00680000b118783b */ /* 0x000fe20000004200 */
[----:B------:R-:W-:Y:S01]  /*4820*/  LOP3.LUT R11, R19, 0xffff, RZ, 0xc0, !PT ;  /* 0x0000ffff130b7812 */ /* 0x000fe200078ec0ff */
[----:B------:R-:W-:Y:S01]  /*4830*/  FADD.FTZ R47, R38, R47 ;  /* 0x0000002f262f7221 */ /* 0x000fe20000010000 */
[--C-:B------:R-:W-:Y:S01]  /*4840*/  SHF.R.U32.HI R60, RZ, 0x10, R12.reuse ;  /* 0x00000010ff3c7819 */ /* 0x100fe2000001160c */
[----:B------:R-:W5:Y:S01]  /*4850*/  MUFU.EX2 R46, R46 ;  /* 0x0000002e002e7308 */ /* 0x000f620000000800 */
[----:B------:R-:W-:Y:S01]  /*4860*/  SHF.R.U32.HI R9, RZ, 0x10, R19 ;  /* 0x00000010ff097819 */ /* 0x000fe20000011613 */
[C---:B----4-:R-:W-:Y:S01]  /*4870*/  HMMA.16816.F32.BF16 R76, R88.reuse, R80, RZ ;  /* 0x00000050584c723c */ /* 0x050fe200000418ff */
[----:B------:R-:W-:Y:S01]  /*4880*/  LOP3.LUT R95, R95, R14, RZ, 0xc0, !PT ;  /* 0x0000000e5f5f7212 */ /* 0x000fe200078ec0ff */
[----:B-1----:R-:W-:Y:S01]  /*4890*/  FADD.FTZ R55, R42, R55 ;  /* 0x000000372a377221 */ /* 0x002fe20000010000 */
[--C-:B------:R-:W-:Y:S01]  /*48a0*/  HSET2.LE.AND R93, R93, R66.reuse, PT ;  /* 0x000000425d5d7233 */ /* 0x100fe20003803000 */
[----:B--2---:R-:W-:Y:S01]  /*48b0*/  FADD.FTZ R53, R35, R53 ;  /* 0x0000003523357221 */ /* 0x004fe20000010000 */
[----:B------:R-:W-:Y:S01]  /*48c0*/  F2FP.BF16.F32.PACK_AB R14, R57, R58 ;  /* 0x0000003a390e723e */ /* 0x000fe200000010ff */
        /* <DEDUP_REMOVED lines=11> */
[----:B------:R-:W-:Y:S01]  /*4980*/  LOP3.LUT R9, R9, 0xff, RZ, 0xc0, !PT ;  /* 0x000000ff09097812 */ /* 0x000fe200078ec0ff */
[----:B------:R-:W-:Y:S01]  /*4990*/  FADD.FTZ R57, R50, R57 ;  /* 0x0000003932397221 */ /* 0x000fe20000010000 */
[----:B------:R-:W-:Y:S01]  /*49a0*/  LOP3.LUT R93, R93, R14, RZ, 0xc0, !PT ;  /* 0x0000000e5d5d7212 */ /* 0x000fe200078ec0ff */
[----:B---3--:R-:W-:Y:S01]  /*49b0*/  FADD.FTZ R53, R41, R53 ;  /* 0x0000003529357221 */ /* 0x008fe20000010000 */
[----:B------:R-:W-:Y:S01]  /*49c0*/  PRMT R28, R28, 0x5410, R11 ;  /* 0x000054101c1c7816 */ /* 0x000fe2000000000b */
[----:B------:R-:W-:Y:S01]  /*49d0*/  HMMA.16816.F32.BF16 R100, R88, R82, RZ ;  /* 0x000000525864723c */ /* 0x000fe200000418ff */
[----:B------:R-:W-:Y:S01]  /*49e0*/  PRMT R60, R60, 0x5410, R8 ;  /* 0x000054103c3c7816 */ /* 0x000fe20000000008 */
[----:B------:R-:W-:Y:S01]  /*49f0*/  MUFU.EX2 R2, R2 ;  /* 0x0000000200027308 */ /* 0x000fe20000000800 */
[----:B------:R-:W-:Y:S01]  /*4a00*/  PRMT R19, R9, 0x5410, R19 ;  /* 0x0000541009137816 */ /* 0x000fe20000000013 */
[----:B------:R-:W-:Y:S01]  /*4a10*/  LDSM.16.MT88.4 R12, [R180+0x6800] ;  /* 0x00680000b40c783b */ /* 0x000fe20000004200 */
[----:B------:R-:W-:Y:S01]  /*4a20*/  LOP3.LUT R206, R217, UR18, R98, 0x96, !PT ;  /* 0x00000012d9ce7c12 */ /* 0x000fe2000f8e9662 */
[C---:B------:R-:W-:Y:S01]  /*4a30*/  HMMA.16816.F32.BF16 R128, R92.reuse, R116, RZ ;  /* 0x000000745c80723c */ /* 0x040fe200000418ff */
[--C-:B------:R-:W-:Y:S01]  /*4a40*/  HSET2.LE.AND R17, R28, R66.reuse, PT ;  /* 0x000000421c117233 */ /* 0x100fe20003803000 */
[----:B------:R-:W1:Y:S01]  /*4a50*/  LDSM.16.MT88.4 R8, [R178+0x6800] ;  /* 0x00680000b208783b */ /* 0x000e620000004200 */
[--C-:B------:R-:W-:Y:S01]  /*4a60*/  HSET2.LE.AND R60, R60, R66.reuse, PT ;  /* 0x000000423c3c7233 */ /* 0x100fe20003803000 */
[----:B------:R-:W2:Y:S01]  /*4a70*/  MUFU.EX2 R34, R34 ;  /* 0x0000002200227308 */ /* 0x000ea20000000800 */
[----:B------:R-:W-:Y:S01]  /*4a80*/  HSET2.LE.AND R61, R19, R66, PT ;  /* 0x00000042133d7233 */ /* 0x000fe20003803000 */
[----:B------:R-:W-:Y:S01]  /*4a90*/  HMMA.16816.F32.BF16 R96, R92, R4, RZ ;  /* 0x000000045c60723c */ /* 0x000fe200000418ff */
[----:B------:R-:W-:Y:S01]  /*4aa0*/  F2FP.BF16.F32.PACK_AB R16, R36, R42 ;  /* 0x0000002a2410723e */ /* 0x000fe200000010ff */
[----:B------:R-:W-:Y:S01]  /*4ab0*/  IMAD.WIDE.U32 R206, R206, -0x2daee0ad, RZ ;  /* 0xd2511f53cece7825 */ /* 0x000fe200078e00ff */
[----:B-----5:R-:W-:-:S03]  /*4ac0*/  F2FP.BF16.F32.PACK_AB R19, R46, R40 ;  /* 0x000000282e13723e */ /* 0x020fc600000010ff */
[----:B------:R-:W-:Y:S01]  /*4ad0*/  FADD.FTZ R57, R49, R57 ;  /* 0x0000003931397221 */ /* 0x000fe20000010000 */
[----:B------:R-:W-:Y:S01]  /*4ae0*/  LOP3.LUT R64, R219, UR22, R64, 0x96, !PT ;  /* 0x00000016db407c12 */ /* 0x000fe2000f8e9640 */
[C---:B------:R-:W-:Y:S01]  /*4af0*/  HMMA.16816.F32.BF16 R112, R92.reuse, R68, RZ ;  /* 0x000000445c70723c */ /* 0x040fe200000418ff */
[----:B------:R-:W-:Y:S01]  /*4b00*/  F2FP.BF16.F32.PACK_AB R4, R41, R35 ;  /* 0x000000232904723e */ /* 0x000fe200000010ff */
[----:B------:R-:W-:Y:S01]  /*4b10*/  MUFU.EX2 R150, R150 ;  /* 0x0000009600967308 */ /* 0x000fe20000000800 */
[--C-:B------:R-:W-:Y:S01]  /*4b20*/  SHF.R.U32.HI R63, RZ, 0x10, R218.reuse ;  /* 0x00000010ff3f7819 */ /* 0x100fe200000116da */
[----:B------:R-:W-:Y:S01]  /*4b30*/  FFMA.FTZ R146, R146, UR10, -R145 ;  /* 0x0000000a92927c23 */ /* 0x000fe20008010891 */
[----:B------:R-:W-:Y:S01]  /*4b40*/  LOP3.LUT R16, R17, R16, RZ, 0xc0, !PT ;  /* 0x0000001011107212 */ /* 0x000fe200078ec0ff */
[C---:B------:R-:W-:Y:S01]  /*4b50*/  HMMA.16816.F32.BF16 R72, R92.reuse, R80, RZ ;  /* 0x000000505c48723c */ /* 0x040fe200000418ff */
[----:B------:R-:W-:Y:S01]  /*4b60*/  LOP3.LUT R19, R60, R19, RZ, 0xc0, !PT ;  /* 0x000000133c137212 */ /* 0x000fe200078ec0ff */
[----:B------:R-:W-:Y:S01]  /*4b70*/  FFMA.FTZ R155, R155, UR10, -R157 ;  /* 0x0000000a9b9b7c23 */ /* 0x000fe2000801089d */
[----:B------:R-:W-:Y:S01]  /*4b80*/  LOP3.LUT R17, R61, R4, RZ, 0xc0, !PT ;  /* 0x000000043d117212 */ /* 0x000fe200078ec0ff */
[----:B------:R3:W4:Y:S01]  /*4b90*/  MUFU.EX2 R60, R62 ;  /* 0x0000003e003c7308 */ /* 0x0007220000000800 */
[----:B------:R-:W-:Y:S01]  /*4ba0*/  FFMA.FTZ R61, R168, UR10, -R145 ;  /* 0x0000000aa83d7c23 */ /* 0x000fe20008010891 */
[C---:B------:R-:W-:Y:S01]  /*4bb0*/  HMMA.16816.F32.BF16 R116, R92.reuse, R118, RZ ;  /* 0x000000765c74723c */ /* 0x040fe200000418ff */
[----:B------:R-:W-:Y:S01]  /*4bc0*/  LOP3.LUT R63, R63, 0xff, RZ, 0xc0, !PT ;  /* 0x000000ff3f3f7812 */ /* 0x000fe200078ec0ff */
[----:B--2---:R-:W-:Y:S01]  /*4bd0*/  FADD.FTZ R47, R34, R47 ;  /* 0x0000002f222f7221 */ /* 0x004fe20000010000 */
[----:B------:R-:W-:Y:S01]  /*4be0*/  SHF.R.U32.HI R5, RZ, 0x18, R218 ;  /* 0x00000018ff057819 */ /* 0x000fe200000116da */
[----:B------:R-:W-:Y:S01]  /*4bf0*/  FFMA.FTZ R153, R153, UR10, -R157 ;  /* 0x0000000a99997c23 */ /* 0x000fe2000801089d */
[--C-:B------:R-:W-:Y:S01]  /*4c00*/  HSET2.LE.AND R18, R18, R66.reuse, PT ;  /* 0x0000004212127233 */ /* 0x100fe20003803000 */
[C---:B------:R-:W-:Y:S01]  /*4c10*/  HMMA.16816.F32.BF16 R68, R92.reuse, R70, RZ ;  /* 0x000000465c44723c */ /* 0x040fe200000418ff */
[----:B------:R-:W-:Y:S01]  /*4c20*/  F2FP.BF16.F32.PACK_AB R29, R0, R33 ;  /* 0x00000021001d723e */ /* 0x000fe200000010ff */
[----:B------:R-:W-:Y:S01]  /*4c30*/  MUFU.EX2 R61, R61 ;  /* 0x0000003d003d7308 */ /* 0x000fe20000000800 */
[----:B------:R-:W-:Y:S01]  /*4c40*/  LOP3.LUT R65, R218, 0xffff, RZ, 0xc0, !PT ;  /* 0x0000ffffda417812 */ /* 0x000fe200078ec0ff */
[----:B------:R-:W-:Y:S01]  /*4c50*/  FADD.FTZ R47, R32, R47 ;  /* 0x0000002f202f7221 */ /* 0x000fe20000010000 */
[----:B------:R-:W-:Y:S01]  /*4c60*/  LOP3.LUT R4, R64, 0xff, RZ, 0xc0, !PT ;  /* 0x000000ff40047812 */ /* 0x000fe200078ec0ff */
[----:B------:R-:W-:Y:S01]  /*4c70*/  HMMA.16816.F32.BF16 R80, R92, R82, RZ ;  /* 0x000000525c50723c */ /* 0x000fe200000418ff */
[----:B------:R-:W-:Y:S01]  /*4c80*/  PRMT R5, R63, 0x5410, R5 ;  /* 0x000054103f057816 */ /* 0x000fe20000000005 */
[----:B------:R-:W-:Y:S01]  /*4c90*/  FADD.FTZ R55, R33, R55 ;  /* 0x0000003721377221 */ /* 0x000fe20000010000 */
[----:B---3--:R-:W-:Y:S01]  /*4ca0*/  FFMA.FTZ R62, R141, UR10, -R145 ;  /* 0x0000000a8d3e7c23 */ /* 0x008fe20008010891 */
[----:B------:R2:W-:Y:S01]  /*4cb0*/  MUFU.EX2 R63, R171 ;  /* 0x000000ab003f7308 */ /* 0x0005e20000000800 */
[----:B------:R-:W-:Y:S01]  /*4cc0*/  LOP3.LUT R18, R18, R29, RZ, 0xc0, !PT ;  /* 0x0000001d12127212 */ /* 0x000fe200078ec0ff */
[-C--:B------:R-:W-:Y:S01]  /*4cd0*/  HMMA.16816.F32.BF16 R88, R88, R6.reuse, RZ ;  /* 0x000000065858723c */ /* 0x080fe200000418ff */
[----:B------:R-:W-:Y:S01]  /*4ce0*/  SHF.R.U32.HI R65, RZ, 0x8, R65 ;  /* 0x00000008ff417819 */ /* 0x000fe20000011641 */
[----:B------:R-:W3:Y:S01]  /*4cf0*/  LDSM.16.MT88.4 R28, [R176+0x6800] ;  /* 0x00680000b01c783b */ /* 0x000ee20000004200 */
[----:B------:R-:W-:Y:S01]  /*4d00*/  F2FP.BF16.F32.PACK_AB R67, R2, R32 ;  /* 0x000000200243723e */ /* 0x000fe200000010ff */
[----:B----4-:R-:W-:Y:S01]  /*4d10*/  FADD.FTZ R57, R60, R57 ;  /* 0x000000393c397221 */ /* 0x010fe20000010000 */
[----:B------:R-:W-:Y:S01]  /*4d20*/  HSET2.LE.AND R5, R5, R66, PT ;  /* 0x0000004205057233 */ /* 0x000fe20003803000 */
[----:B------:R-:W-:Y:S01]  /*4d30*/  HMMA.16816.F32.BF16 R92, R92, R6, RZ ;  /* 0x000000065c5c723c */ /* 0x000fe200000418ff */
[----:B------:R-:W4:Y:S01]  /*4d40*/  MUFU.EX2 R62, R62 ;  /* 0x0000003e003e7308 */ /* 0x000f220000000800 */
[----:B------:R-:W-:Y:S01]  /*4d50*/  F2FP.BF16.F32.PACK_AB R141, R34, R38 ;  /* 0x00000026228d723e */ /* 0x000fe200000010ff */
[----:B------:R-:W-:Y:S01]  /*4d60*/  FADD.FTZ R53, R40, R53 ;  /* 0x0000003528357221 */ /* 0x000fe20000010000 */
[----:B------:R-:W-:Y:S01]  /*4d70*/  LOP3.LUT R174, R207, UR15, R174, 0x96, !PT ;  /* 0x0000000fcfae7c12 */ /* 0x000fe2000f8e96ae */
[----:B------:R-:W-:Y:S01]  /*4d80*/  FADD.FTZ R47, R2, R47 ;  /* 0x0000002f022f7221 */ /* 0x000fe20000010000 */
[C---:B-1----:R-:W-:Y:S01]  /*4d90*/  HMMA.16816.F32.BF16 R108, R16.reuse, R8, R108 ;  /* 0x00000008106c723c */ /* 0x042fe2000004186c */
[----:B------:R-:W-:Y:S01]  /*4da0*/  LOP3.LUT R7, R64, 0xffff, RZ, 0xc0, !PT ;  /* 0x0000ffff40077812 */ /* 0x000fe200078ec0ff */
[----:B------:R-:W-:Y:S01]  /*4db0*/  FADD.FTZ R55, R0, R55 ;  /* 0x0000003700377221 */ /* 0x000fe20000010000 */
[----:B------:R-:W-:Y:S01]  /*4dc0*/  LOP3.LUT R6, R218, 0xff, RZ, 0xc0, !PT ;  /* 0x000000ffda067812 */ /* 0x000fe200078ec0ff */
[----:B------:R-:W1:Y:S01]  /*4dd0*/  MUFU.EX2 R51, R51 ;  /* 0x0000003300337308 */ /* 0x000e620000000800 */
[----:B------:R-:W-:Y:S01]  /*4de0*/  SHF.R.U32.HI R7, RZ, 0x8, R7 ;  /* 0x00000008ff077819 */ /* 0x000fe20000011607 */
[----:B------:R-:W-:Y:S01]  /*4df0*/  HMMA.16816.F32.BF16 R124, R16, R12, R124 ;  /* 0x0000000c107c723c */ /* 0x000fe2000004187c */
[----:B------:R-:W-:Y:S01]  /*4e00*/  PRMT R6, R6, 0x5410, R65 ;  /* 0x0000541006067816 */ /* 0x000fe20000000041 */
[----:B------:R-:W-:Y:S01]  /*4e10*/  FADD.FTZ R53, R46, R53 ;  /* 0x000000352e357221 */ /* 0x000fe20000010000 */
[----:B------:R-:W-:-:S02]  /*4e20*/  PRMT R4, R4, 0x5410, R7 ;  /* 0x0000541004047816 */ /* 0x000fc40000000007 */
[--C-:B------:R-:W-:Y:S01]  /*4e30*/  SHF.R.U32.HI R7, RZ, 0x10, R64.reuse ;  /* 0x00000010ff077819 */ /* 0x100fe20000011640 */
[C---:B------:R-:W-:Y:S01]  /*4e40*/  HMMA.16816.F32.BF16 R76, R16.reuse, R24, R76 ;  /* 0x00000018104c723c */ /* 0x040fe2000004184c */
[----:B------:R-:W-:Y:S01]  /*4e50*/  SHF.R.U32.HI R65, RZ, 0x18, R64 ;  /* 0x00000018ff417819 */ /* 0x000fe20000011640 */
[--C-:B------:R-:W-:Y:S01]  /*4e60*/  FFMA.FTZ R64, R170, UR10, -R148.reuse ;  /* 0x0000000aaa407c23 */ /* 0x100fe20008010894 */
[----:B------:R-:W-:Y:S01]  /*4e70*/  LOP3.LUT R7, R7, 0xff, RZ, 0xc0, !PT ;  /* 0x000000ff07077812 */ /* 0x000fe200078ec0ff */
[----:B--2---:R-:W-:Y:S01]  /*4e80*/  IMAD.WIDE.U32 R170, R173, -0x326172a9, RZ ;  /* 0xcd9e8d57adaa7825 */ /* 0x004fe200078e00ff */
[--C-:B------:R-:W-:Y:S01]  /*4e90*/  HSET2.LE.AND R6, R6, R66.reuse, PT ;  /* 0x0000004206067233 */ /* 0x100fe20003803000 */
[C---:B------:R-:W-:Y:S01]  /*4ea0*/  HMMA.16816.F32.BF16 R120, R16.reuse, R14, R120 ;  /* 0x0000000e1078723c */ /* 0x040fe20000041878 */
[----:B------:R-:W-:Y:S01]  /*4eb0*/  PRMT R7, R7, 0x5410, R65 ;  /* 0x0000541007077816 */ /* 0x000fe20000000041 */
[----:B------:R-:W-:Y:S01]  /*4ec0*/  FFMA.FTZ R65, R169, UR10, -R148 ;  /* 0x0000000aa9417c23 */ /* 0x000fe20008010894 */
[----:B----4-:R-:W-:Y:S01]  /*4ed0*/  F2FP.BF16.F32.PACK_AB R168, R62, R60 ;  /* 0x0000003c3ea8723e */ /* 0x010fe200000010ff */
[----:B------:R-:W-:Y:S01]  /*4ee0*/  MUFU.EX2 R64, R64 ;  /* 0x0000004000407308 */ /* 0x000fe20000000800 */
[----:B------:R-:W-:Y:S01]  /*4ef0*/  LOP3.LUT R6, R6, R67, RZ, 0xc0, !PT ;  /* 0x0000004306067212 */ /* 0x000fe200078ec0ff */
[C---:B------:R-:W-:Y:S01]  /*4f00*/  HMMA.16816.F32.BF16 R104, R16.reuse, R10, R104 ;  /* 0x0000000a1068723c */ /* 0x040fe20000041868 */
[--C-:B------:R-:W-:Y:S01]  /*4f10*/  HSET2.LE.AND R67, R7, R66.reuse, PT ;  /* 0x0000004207437233 */ /* 0x100fe20003803000 */
[----:B------:R-:W-:Y:S01]  /*4f20*/  FADD.FTZ R57, R62, R57 ;  /* 0x000000393e397221 */ /* 0x000fe20000010000 */
[----:B------:R-:W-:Y:S01]  /*4f30*/  F2FP.BF16.F32.PACK_AB R7, R63, R61 ;  /* 0x0000003d3f07723e */ /* 0x000fe200000010ff */
[----:B-1----:R-:W-:Y:S01]  /*4f40*/  FADD.FTZ R47, R51, R47 ;  /* 0x0000002f332f7221 */ /* 0x002fe20000010000 */
[----:B------:R-:W-:Y:S01]  /*4f50*/  HSET2.LE.AND R4, R4, R66, PT ;  /* 0x0000004204047233 */ /* 0x000fe20003803000 */
[C---:B---3--:R-:W-:Y:S01]  /*4f60*/  HMMA.16816.F32.BF16 R84, R16.reuse, R28, R84 ;  /* 0x0000001c1054723c */ /* 0x048fe20000041854 */
[----:B------:R-:W-:Y:S01]  /*4f70*/  LOP3.LUT R7, R5, R7, RZ, 0xc0, !PT ;  /* 0x0000000705077212 */ /* 0x000fe200078ec0ff */
[----:B------:R-:W-:Y:S01]  /*4f80*/  MUFU.EX2 R65, R65 ;  /* 0x0000004100417308 */ /* 0x000fe20000000800 */
[----:B------:R-:W-:Y:S01]  /*4f90*/  LOP3.LUT R5, R67, R168, RZ, 0xc0, !PT ;  /* 0x000000a843057212 */ /* 0x000fe200078ec0ff */
[----:B------:R-:W-:Y:S01]  /*4fa0*/  IMAD.WIDE.U32 R168, R175, -0x326172a9, RZ ;  /* 0xcd9e8d57afa87825 */ /* 0x000fe200078e00ff */
[----:B------:R-:W-:Y:S01]  /*4fb0*/  LOP3.LUT R4, R4, R141, RZ, 0xc0, !PT ;  /* 0x0000008d04047212 */ /* 0x000fe200078ec0ff */
[----:B------:R-:W-:Y:S01]  /*4fc0*/  HMMA.16816.F32.BF16 R100, R16, R26, R100 ;  /* 0x0000001a1064723c */ /* 0x000fe20000041864 */
[----:B------:R-:W-:Y:S01]  /*4fd0*/  LOP3.LUT R216, R211, UR16, R216, 0x96, !PT ;  /* 0x00000010d3d87c12 */ /* 0x000fe2000f8e96d8 */
[----:B------:R-:W-:Y:S01]  /*4fe0*/  IMAD.WIDE.U32 R174, R174, -0x326172a9, RZ ;  /* 0xcd9e8d57aeae7825 */ /* 0x000fe200078e00ff */
[----:B------:R-:W-:-:S03]  /*4ff0*/  LOP3.LUT R212, R169, UR16, R212, 0x96, !PT ;  /* 0x00000010a9d47c12 */ /* 0x000fc6000f8e96d4 */
[--C-:B------:R-:W-:Y:S01]  /*5000*/  FFMA.FTZ R141, R149, UR10, -R163.reuse ;  /* 0x0000000a958d7c23 */ /* 0x100fe200080108a3 */
[----:B------:R-:W-:Y:S01]  /*5010*/  LOP3.LUT R168, R171, UR14, R168, 0x96, !PT ;  /* 0x0000000eaba87c12 */ /* 0x000fe2000f8e96a8 */
[----:B------:R-:W-:Y:S01]  /*5020*/  HMMA.16816.F32.BF16 R112, R4, R8, R112 ;  /* 0x000000080470723c */ /* 0x000fe20000041870 */
[----:B------:R-:W-:Y:S01]  /*5030*/  IMAD.WIDE.U32 R216, R216, -0x2daee0ad, RZ ;  /* 0xd2511f53d8d87825 */ /* 0x000fe200078e00ff */
[----:B------:R-:W-:Y:S01]  /*5040*/  LOP3.LUT R205, R175, UR14, R210, 0x96, !PT ;  /* 0x0000000eafcd7c12 */ /* 0x000fe2000f8e96d2 */
[----:B------:R1:W2:Y:S02]  /*5050*/  MUFU.EX2 R67, R151 ;  /* 0x0000009700437308 */ /* 0x0002a40000000800 */
[----:B------:R-:W-:Y:S01]  /*5060*/  FFMA.FTZ R149, R23, UR10, -R163 ;  /* 0x0000000a17957c23 */ /* 0x000fe200080108a3 */
[----:B------:R-:W-:Y:S01]  /*5070*/  IMAD.WIDE.U32 R212, R212, -0x2daee0ad, RZ ;  /* 0xd2511f53d4d47825 */ /* 0x000fe200078e00ff */
[----:B------:R-:W-:Y:S01]  /*5080*/  HMMA.16816.F32.BF16 R88, R16, R30, R88 ;  /* 0x0000001e1058723c */ /* 0x000fe20000041858 */
[----:B------:R-:W-:-:S02]  /*5090*/  LOP3.LUT R210, R217, UR13, R206, 0x96, !PT ;  /* 0x0000000dd9d27c12 */ /* 0x000fc4000f8e96ce */
[----:B------:R-:W-:Y:S01]  /*50a0*/  FADD.FTZ R57, R61, R57 ;  /* 0x000000393d397221 */ /* 0x000fe20000010000 */
[----:B------:R-:W-:Y:S01]  /*50b0*/  IMAD.WIDE.U32 R168, R168, -0x2daee0ad, RZ ;  /* 0xd2511f53a8a87825 */ /* 0x000fe200078e00ff */
[----:B------:R-:W-:Y:S01]  /*50c0*/  LOP3.LUT R207, R213, UR13, R204, 0x96, !PT ;  /* 0x0000000dd5cf7c12 */ /* 0x000fe2000f8e96cc */
[----:B------:R-:W3:Y:S01]  /*50d0*/  MUFU.EX2 R141, R141 ;  /* 0x0000008d008d7308 */ /* 0x000ee20000000800 */
[----:B------:R-:W-:Y:S01]  /*50e0*/  HMMA.16816.F32.BF16 R128, R4, R12, R128 ;  /* 0x0000000c0480723c */ /* 0x000fe20000041880 */
[----:B------:R-:W-:Y:S01]  /*50f0*/  IMAD.WIDE.U32 R204, R205, -0x2daee0ad, RZ ;  /* 0xd2511f53cdcc7825 */ /* 0x000fe200078e00ff */
[----:B------:R-:W-:-:S03]  /*5100*/  LOP3.LUT R8, R169, UR5, R212, 0x96, !PT ;  /* 0x00000005a9087c12 */ /* 0x000fc6000f8e96d4 */
[----:B------:R-:W-:Y:S01]  /*5110*/  FADD.FTZ R57, R63, R57 ;  /* 0x000000393f397221 */ /* 0x000fe20000010000 */
[----:B------:R-:W-:Y:S01]  /*5120*/  FADD.FTZ R47, R59, R47 ;  /* 0x0000002f3b2f7221 */ /* 0x000fe20000010000 */
[----:B------:R-:W-:Y:S01]  /*5130*/  IMAD.WIDE.U32 R206, R207, -0x326172a9, RZ ;  /* 0xcd9e8d57cfce7825 */ /* 0x000fe200078e00ff */
[----:B------:R-:W-:Y:S01]  /*5140*/  LOP3.LUT R169, R205, UR5, R216, 0x96, !PT ;  /* 0x00000005cda97c12 */ /* 0x000fe2000f8e96d8 */
[C---:B------:R-:W-:Y:S02]  /*5150*/  HMMA.16816.F32.BF16 R72, R4.reuse, R24, R72 ;  /* 0x000000180448723c */ /* 0x040fe40000041848 */
[----:B-1----:R-:W-:Y:S01]  /*5160*/  FFMA.FTZ R151, R20, UR10, -R157 ;  /* 0x0000000a14977c23 */ /* 0x002fe2000801089d */
[----:B------:R-:W-:Y:S01]  /*5170*/  IMAD.WIDE.U32 R16, R8, -0x326172a9, RZ ;  /* 0xcd9e8d5708107825 */ /* 0x000fe200078e00ff */
[----:B------:R-:W1:Y:S01]  /*5180*/  MUFU.EX2 R144, R144 ;  /* 0x0000009000907308 */ /* 0x000e620000000800 */
[----:B------:R-:W-:Y:S02]  /*5190*/  LOP3.LUT R170, R207, UR12, R170, 0x96, !PT ;  /* 0x0000000ccfaa7c12 */ /* 0x000fe4000f8e96aa */
[----:B--2---:R-:W-:Y:S01]  /*51a0*/  FADD.FTZ R55, R67, R55 ;  /* 0x0000003743377221 */ /* 0x004fe20000010000 */
[----:B------:R-:W-:Y:S01]  /*51b0*/  IMAD.WIDE.U32 R210, R210, -0x326172a9, RZ ;  /* 0xcd9e8d57d2d27825 */ /* 0x000fe200078e00ff */
[C---:B------:R-:W-:Y:S01]  /*51c0*/  LOP3.LUT R8, R16.reuse, 0xffff, RZ, 0xc0, !PT ;  /* 0x0000ffff10087812 */ /* 0x040fe200078ec0ff */
[C---:B------:R-:W-:Y:S01]  /*51d0*/  HMMA.16816.F32.BF16 R96, R4.reuse, R28, R96 ;  /* 0x0000001c0460723c */ /* 0x040fe20000041860 */
[----:B------:R-:W-:Y:S01]  /*51e0*/  LOP3.LUT R171, R16, 0xff, RZ, 0xc0, !PT ;  /* 0x000000ff10ab7812 */ /* 0x000fe200078ec0ff */
[----:B------:R-:W-:Y:S01]  /*51f0*/  IMAD.WIDE.U32 R212, R169, -0x326172a9, RZ ;  /* 0xcd9e8d57a9d47825 */ /* 0x000fe200078e00ff */
[----:B------:R-:W-:Y:S01]  /*5200*/  SHF.R.U32.HI R12, RZ, 0x8, R8 ;  /* 0x00000008ff0c7819 */ /* 0x000fe20000011608 */
[----:B------:R2:W4:Y:S01]  /*5210*/  MUFU.EX2 R29, R22 ;  /* 0x00000016001d7308 */ /* 0x0005220000000800 */
[----:B------:R-:W-:Y:S01]  /*5220*/  LOP3.LUT R8, R17, UR21, R206, 0x96, !PT ;  /* 0x0000001511087c12 */ /* 0x000fe2000f8e96ce */
[C---:B------:R-:W-:Y:S01]  /*5230*/  HMMA.16816.F32.BF16 R116, R4.reuse, R14, R116 ;  /* 0x0000000e0474723c */ /* 0x040fe20000041874 */
[----:B------:R-:W-:Y:S01]  /*5240*/  PRMT R171, R171, 0x5410, R12 ;  /* 0x00005410abab7816 */ /* 0x000fe2000000000c */
[----:B------:R-:W-:Y:S01]  /*5250*/  FFMA.FTZ R28, R21, UR10, -R157 ;  /* 0x0000000a151c7c23 */ /* 0x000fe2000801089d */
[C---:B------:R-:W-:Y:S01]  /*5260*/  LOP3.LUT R12, R8.reuse, 0xffff, RZ, 0xc0, !PT ;  /* 0x0000ffff080c7812 */ /* 0x040fe200078ec0ff */
[----:B---3--:R-:W-:Y:S01]  /*5270*/  FADD.FTZ R55, R141, R55 ;  /* 0x000000378d377221 */ /* 0x008fe20000010000 */
[----:B------:R-:W-:Y:S01]  /*5280*/  LOP3.LUT R24, R8, 0xff, RZ, 0xc0, !PT ;  /* 0x000000ff08187812 */ /* 0x000fe200078ec0ff */
[C---:B------:R-:W-:Y:S01]  /*5290*/  HMMA.16816.F32.BF16 R68, R4.reuse, R10, R68 ;  /* 0x0000000a0444723c */ /* 0x040fe20000041844 */
[----:B------:R-:W-:Y:S01]  /*52a0*/  SHF.R.U32.HI R25, RZ, 0x10, R8 ;  /* 0x00000010ff197819 */ /* 0x000fe20000011608 */
[----:B------:R-:W-:Y:S01]  /*52b0*/  MUFU.EX2 R151, R151 ;  /* 0x0000009700977308 */ /* 0x000fe20000000800 */
[----:B------:R-:W-:Y:S01]  /*52c0*/  SHF.R.U32.HI R12, RZ, 0x8, R12 ;  /* 0x00000008ff0c7819 */ /* 0x000fe2000001160c */
[----:B------:R-:W-:Y:S01]  /*52d0*/  FADD.FTZ R47, R64, R47 ;  /* 0x0000002f402f7221 */ /* 0x000fe20000010000 */
[----:B------:R-:W-:Y:S01]  /*52e0*/  SHF.R.U32.HI R8, RZ, 0x18, R8 ;  /* 0x00000018ff087819 */ /* 0x000fe20000011608 */
[C---:B------:R-:W-:Y:S01]  /*52f0*/  HMMA.16816.F32.BF16 R80, R4.reuse, R26, R80 ;  /* 0x0000001a0450723c */ /* 0x040fe20000041850 */
[----:B------:R-:W-:Y:S01]  /*5300*/  LOP3.LUT R25, R25, 0xff, RZ, 0xc0, !PT ;  /* 0x000000ff19197812 */ /* 0x000fe200078ec0ff */
[----:B-1----:R-:W-:Y:S01]  /*5310*/  FADD.FTZ R55, R144, R55 ;  /* 0x0000003790377221 */ /* 0x002fe20000010000 */
[----:B------:R-:W-:Y:S01]  /*5320*/  PRMT R24, R24, 0x5410, R12 ;  /* 0x0000541018187816 */ /* 0x000fe2000000000c */
[----:B--2---:R-:W-:Y:S01]  /*5330*/  LDSM.16.MT88.4 R20, [R180+0x7000] ;  /* 0x00700000b414783b */ /* 0x004fe20000004200 */
[----:B------:R-:W-:Y:S01]  /*5340*/  SHF.R.U32.HI R9, RZ, 0x10, R16 ;  /* 0x00000010ff097819 */ /* 0x000fe20000011610 */
[----:B------:R-:W-:Y:S01]  /*5350*/  HMMA.16816.F32.BF16 R92, R4, R30, R92 ;  /* 0x0000001e045c723c */ /* 0x000fe2000004185c */
[----:B------:R-:W-:Y:S01]  /*5360*/  PRMT R25, R25, 0x5410, R8 ;  /* 0x0000541019197816 */ /* 0x000fe20000000008 */
[----:B------:R-:W-:Y:S01]  /*5370*/  LDSM.16.MT88.4 R12, [R177+0x7000] ;  /* 0x00700000b10c783b */ /* 0x000fe20000004200 */
[----:B------:R-:W-:Y:S01]  /*5380*/  SHF.R.U32.HI R173, RZ, 0x18, R16 ;  /* 0x00000018ffad7819 */ /* 0x000fe20000011610 */
[----:B------:R-:W1:Y:S01]  /*5390*/  MUFU.EX2 R149, R149 ;  /* 0x0000009500957308 */ /* 0x000e620000000800 */
[----:B------:R-:W-:Y:S01]  /*53a0*/  LOP3.LUT R9, R9, 0xff, RZ, 0xc0, !PT ;  /* 0x000000ff09097812 */ /* 0x000fe200078ec0ff */
[----:B------:R-:W2:Y:S01]  /*53b0*/  LDSM.16.MT88.4 R16, [R178+0x7000] ;  /* 0x00700000b210783b */ /* 0x000ea20000004200 */
[----:B------:R-:W-:Y:S01]  /*53c0*/  LOP3.LUT R4, R213, UR21, R210, 0x96, !PT ;  /* 0x00000015d5047c12 */ /* 0x000fe2000f8e96d2 */
[--C-:B------:R-:W-:Y:S01]  /*53d0*/  FFMA.FTZ R31, R167, UR10, -R145.reuse ;  /* 0x0000000aa71f7c23 */ /* 0x100fe20008010891 */
[----:B------:R-:W-:Y:S01]  /*53e0*/  HSET2.LE.AND R24, R24, R66, PT ;  /* 0x0000004218187233 */ /* 0x000fe20003803000 */
[----:B------:R-:W-:Y:S01]  /*53f0*/  FFMA.FTZ R30, R165, UR10, -R145 ;  /* 0x0000000aa51e7c23 */ /* 0x000fe20008010891 */
[----:B------:R-:W-:Y:S01]  /*5400*/  F2FP.BF16.F32.PACK_AB R8, R141, R67 ;  /* 0x000000438d08723e */ /* 0x000fe200000010ff */
[----:B------:R-:W3:Y:S01]  /*5410*/  MUFU.EX2 R28, R28 ;  /* 0x0000001c001c7308 */ /* 0x000ee20000000800 */
[--C-:B------:R-:W-:Y:S01]  /*5420*/  SHF.R.U32.HI R7, RZ, 0x10, R212.reuse ;  /* 0x00000010ff077819 */ /* 0x100fe200000116d4 */
[----:B------:R-:W-:Y:S01]  /*5430*/  FFMA.FTZ R210, R152, UR10, -R157 ;  /* 0x0000000a98d27c23 */ /* 0x000fe2000801089d */
[----:B------:R-:W-:Y:S01]  /*5440*/  LOP3.LUT R167, R4, 0xffff, RZ, 0xc0, !PT ;  /* 0x0000ffff04a77812 */ /* 0x000fe200078ec0ff */
[----:B----4-:R-:W-:Y:S01]  /*5450*/  FADD.FTZ R53, R29, R53 ;  /* 0x000000351d357221 */ /* 0x010fe20000010000 */
[----:B------:R-:W-:Y:S01]  /*5460*/  PRMT R173, R9, 0x5410, R173 ;  /* 0x0000541009ad7816 */ /* 0x000fe200000000ad */
[----:B------:R-:W-:Y:S01]  /*5470*/  FADD.FTZ R47, R65, R47 ;  /* 0x0000002f412f7221 */ /* 0x000fe20000010000 */
[----:B------:R-:W-:Y:S01]  /*5480*/  LOP3.LUT R24, R24, R8, RZ, 0xc0, !PT ;  /* 0x0000000818187212 */ /* 0x000fe200078ec0ff */
[----:B------:R-:W-:Y:S01]  /*5490*/  MUFU.EX2 R31, R31 ;  /* 0x0000001f001f7308 */ /* 0x000fe20000000800 */
[----:B------:R-:W4:Y:S01]  /*54a0*/  LDSM.16.MT88.4 R8, [R176+0x7000] ;  /* 0x00700000b008783b */ /* 0x000f220000004200 */
[----:B------:R-:W-:Y:S01]  /*54b0*/  SHF.R.U32.HI R5, RZ, 0x18, R212 ;  /* 0x00000018ff057819 */ /* 0x000fe200000116d4 */
[----:B-1----:R-:W-:Y:S01]  /*54c0*/  FADD.FTZ R55, R149, R55 ;  /* 0x0000003795377221 */ /* 0x002fe20000010000 */
[----:B------:R-:W-:Y:S01]  /*54d0*/  LOP3.LUT R7, R7, 0xff, RZ, 0xc0, !PT ;  /* 0x000000ff07077812 */ /* 0x000fe200078ec0ff */
[----:B------:R-:W-:Y:S01]  /*54e0*/  FADD.FTZ R47, R156, R47 ;  /* 0x0000002f9c2f7221 */ /* 0x000fe20000010000 */
[----:B------:R-:W-:-:S02]  /*54f0*/  LOP3.LUT R165, R4, 0xff, RZ, 0xc0, !PT ;  /* 0x000000ff04a57812 */ /* 0x000fc400078ec0ff */
[----:B------:R-:W-:Y:S01]  /*5500*/  SHF.R.U32.HI R167, RZ, 0x8, R167 ;  /* 0x00000008ffa77819 */ /* 0x000fe200000116a7 */
[----:B------:R-:W1:Y:S01]  /*5510*/  MUFU.EX2 R158, R158 ;  /* 0x0000009e009e7308 */ /* 0x000e620000000800 */
[----:B------:R-:W-:Y:S01]  /*5520*/  PRMT R5, R7, 0x5410, R5 ;  /* 0x0000541007057816 */ /* 0x000fe20000000005 */
[----:B---3--:R-:W-:Y:S01]  /*5530*/  FADD.FTZ R53, R28, R53 ;  /* 0x000000351c357221 */ /* 0x008fe20000010000 */
[----:B------:R-:W-:Y:S01]  /*5540*/  LOP3.LUT R169, R212, 0xffff, RZ, 0xc0, !PT ;  /* 0x0000ffffd4a97812 */ /* 0x000fe200078ec0ff */
[----:B------:R-:W-:Y:S01]  /*5550*/  FFMA.FTZ R213, R132, UR10, -R148 ;  /* 0x0000000a84d57c23 */ /* 0x000fe20008010894 */
[----:B------:R-:W-:Y:S01]  /*5560*/  PRMT R7, R165, 0x5410, R167 ;  /* 0x00005410a5077816 */ /* 0x000fe200000000a7 */
[----:B------:R-:W-:Y:S01]  /*5570*/  FFMA.FTZ R132, R147, UR10, -R145 ;  /* 0x0000000a93847c23 */ /* 0x000fe20008010891 */
[----:B------:R-:W-:Y:S01]  /*5580*/  LOP3.LUT R6, R212, 0xff, RZ, 0xc0, !PT ;  /* 0x000000ffd4067812 */ /* 0x000fe200078ec0ff */
[----:B------:R3:W-:Y:S01]  /*5590*/  MUFU.EX2 R165, R166 ;  /* 0x000000a600a57308 */ /* 0x0007e20000000800 */
[----:B------:R-:W-:Y:S01]  /*55a0*/  SHF.R.U32.HI R169, RZ, 0x8, R169 ;  /* 0x00000008ffa97819 */ /* 0x000fe200000116a9 */
[--C-:B------:R-:W-:Y:S01]  /*55b0*/  FFMA.FTZ R212, R142, UR10, -R145.reuse ;  /* 0x0000000a8ed47c23 */ /* 0x100fe20008010891 */
[----:B------:R-:W-:Y:S01]  /*55c0*/  F2FP.BF16.F32.PACK_AB R167, R65, R64 ;  /* 0x0000004041a7723e */ /* 0x000fe200000010ff */
[----:B------:R-:W-:Y:S01]  /*55d0*/  FFMA.FTZ R142, R143, UR10, -R145 ;  /* 0x0000000a8f8e7c23 */ /* 0x000fe20008010891 */
[----:B------:R-:W-:Y:S01]  /*55e0*/  PRMT R6, R6, 0x5410, R169 ;  /* 0x0000541006067816 */ /* 0x000fe200000000a9 */
[----:B------:R-:W-:Y:S01]  /*55f0*/  FADD.FTZ R53, R151, R53 ;  /* 0x0000003597357221 */ /* 0x000fe20000010000 */
[--C-:B------:R-:W-:Y:S01]  /*5600*/  HSET2.LE.AND R26, R171, R66.reuse, PT ;  /* 0x00000042ab1a7233 */ /* 0x100fe20003803000 */
[----:B------:R-:W5:Y:S01]  /*5610*/  MUFU.EX2 R30, R30 ;  /* 0x0000001e001e7308 */ /* 0x000f620000000800 */
[--C-:B------:R-:W-:Y:S01]  /*5620*/  HSET2.LE.AND R27, R173, R66.reuse, PT ;  /* 0x00000042ad1b7233 */ /* 0x100fe20003803000 */
[----:B-1----:R-:W-:Y:S01]  /*5630*/  FADD.FTZ R57, R158, R57 ;  /* 0x000000399e397221 */ /* 0x002fe20000010000 */
[--C-:B------:R-:W-:Y:S01]  /*5640*/  HSET2.LE.AND R6, R6, R66.reuse, PT ;  /* 0x0000004206067233 */ /* 0x100fe20003803000 */
[----:B------:R-:W-:Y:S01]  /*5650*/  FADD.FTZ R53, R150, R53 ;  /* 0x0000003596357221 */ /* 0x000fe20000010000 */
[----:B------:R-:W-:-:S02]  /*5660*/  HSET2.LE.AND R5, R5, R66, PT ;  /* 0x0000004205057233 */ /* 0x000fc40003803000 */
[--C-:B------:R-:W-:Y:S01]  /*5670*/  HSET2.LE.AND R25, R25, R66.reuse, PT ;  /* 0x0000004219197233 */ /* 0x100fe20003803000 */
[----:B------:R-:W1:Y:S01]  /*5680*/  MUFU.EX2 R164, R164 ;  /* 0x000000a400a47308 */ /* 0x000e620000000800 */
[--C-:B---3--:R-:W-:Y:S02]  /*5690*/  SHF.R.U32.HI R166, RZ, 0x10, R4.reuse ;  /* 0x00000010ffa67819 */ /* 0x108fe40000011604 */
[----:B------:R-:W-:Y:S02]  /*56a0*/  SHF.R.U32.HI R4, RZ, 0x18, R4 ;  /* 0x00000018ff047819 */ /* 0x000fe40000011604 */
[----:B------:R-:W-:Y:S02]  /*56b0*/  LOP3.LUT R166, R166, 0xff, RZ, 0xc0, !PT ;  /* 0x000000ffa6a67812 */ /* 0x000fe400078ec0ff */
[----:B------:R-:W-:Y:S01]  /*56c0*/  F2FP.BF16.F32.PACK_AB R171, R150, R151 ;  /* 0x0000009796ab723e */ /* 0x000fe200000010ff */
[----:B------:R-:W3:Y:S01]  /*56d0*/  MUFU.EX2 R161, R161 ;  /* 0x000000a100a17308 */ /* 0x000ee20000000800 */
[----:B------:R-:W-:Y:S01]  /*56e0*/  PRMT R166, R166, 0x5410, R4 ;  /* 0x00005410a6a67816 */ /* 0x000fe20000000004 */
[----:B-----5:R-:W-:Y:S01]  /*56f0*/  FADD.FTZ R57, R30, R57 ;  /* 0x000000391e397221 */ /* 0x020fe20000010000 */
[----:B------:R-:W-:-:S02]  /*5700*/  HSET2.LE.AND R4, R7, R66, PT ;  /* 0x0000004207047233 */ /* 0x000fc40003803000 */
[----:B------:R-:W-:Y:S01]  /*5710*/  LOP3.LUT R6, R6, R167, RZ, 0xc0, !PT ;  /* 0x000000a706067212 */ /* 0x000fe200078ec0ff */
[----:B------:R-:W-:Y:S01]  /*5720*/  FADD.FTZ R57, R31, R57 ;  /* 0x000000391f397221 */ /* 0x000fe20000010000 */
[----:B------:R-:W-:Y:S01]  /*5730*/  HSET2.LE.AND R166, R166, R66, PT ;  /* 0x00000042a6a67233 */ /* 0x000fe20003803000 */
[----:B------:R-:W5:Y:S01]  /*5740*/  MUFU.EX2 R162, R162 ;  /* 0x000000a200a27308 */ /* 0x000f620000000800 */
[C---:B------:R-:W-:Y:S01]  /*5750*/  F2FP.BF16.F32.PACK_AB R7, R165.reuse, R31 ;  /* 0x0000001fa507723e */ /* 0x040fe200000010ff */
[----:B------:R-:W-:Y:S01]  /*5760*/  FADD.FTZ R57, R165, R57 ;  /* 0x00000039a5397221 */ /* 0x000fe20000010000 */
[----:B------:R-:W-:Y:S01]  /*5770*/  F2FP.BF16.F32.PACK_AB R175, R28, R29 ;  /* 0x0000001d1caf723e */ /* 0x000fe200000010ff */
[----:B-1----:R-:W-:Y:S01]  /*5780*/  FADD.FTZ R55, R164, R55 ;  /* 0x00000037a4377221 */ /* 0x002fe20000010000 */
[----:B------:R-:W-:Y:S02]  /*5790*/  F2FP.BF16.F32.PACK_AB R173, R149, R144 ;  /* 0x0000009095ad723e */ /* 0x000fe400000010ff */
[----:B------:R-:W-:Y:S01]  /*57a0*/  F2FP.BF16.F32.PACK_AB R167, R59, R51 ;  /* 0x000000333ba7723e */ /* 0x000fe200000010ff */
[----:B------:R-:W-:Y:S01]  /*57b0*/  MUFU.EX2 R154, R154 ;  /* 0x0000009a009a7308 */ /* 0x000fe20000000800 */
[----:B------:R-:W-:Y:S01]  /*57c0*/  F2FP.BF16.F32.PACK_AB R169, R30, R158 ;  /* 0x0000009e1ea9723e */ /* 0x000fe200000010ff */
[----:B---3--:R-:W-:Y:S01]  /*57d0*/  FADD.FTZ R55, R161, R55 ;  /* 0x00000037a1377221 */ /* 0x008fe20000010000 */
[----:B------:R-:W-:Y:S01]  /*57e0*/  LOP3.LUT R27, R27, R171, RZ, 0xc0, !PT ;  /* 0x000000ab1b1b7212 */ /* 0x000fe200078ec0ff */
[----:B------:R-:W-:Y:S01]  /*57f0*/  IMAD.WIDE.U32 R170, R170, -0x2daee0ad, RZ ;  /* 0xd2511f53aaaa7825 */ /* 0x000fe200078e00ff */
[----:B------:R-:W-:-:S02]  /*5800*/  LOP3.LUT R7, R5, R7, RZ, 0xc0, !PT ;  /* 0x0000000705077212 */ /* 0x000fc400078ec0ff */
[----:B------:R-:W-:Y:S01]  /*5810*/  LOP3.LUT R25, R25, R175, RZ, 0xc0, !PT ;  /* 0x000000af19197212 */ /* 0x000fe200078ec0ff */
[----:B------:R-:W-:Y:S01]  /*5820*/  MUFU.EX2 R210, R210 ;  /* 0x000000d200d27308 */ /* 0x000fe20000000800 */
[----:B------:R-:W-:Y:S01]  /*5830*/  LOP3.LUT R26, R26, R173, RZ, 0xc0, !PT ;  /* 0x000000ad1a1a7212 */ /* 0x000fe200078ec0ff */
[----:B-----5:R-:W-:Y:S01]  /*5840*/  FADD.FTZ R55, R162, R55 ;  /* 0x00000037a2377221 */ /* 0x020fe20000010000 */
[----:B------:R-:W-:Y:S01]  /*5850*/  LOP3.LUT R4, R4, R167, RZ, 0xc0, !PT ;  /* 0x000000a704047212 */ /* 0x000fe200078ec0ff */
[----:B------:R-:W-:Y:S01]  /*5860*/  VIADD R175, R182, 0x800 ;  /* 0x00000800b6af7836 */ /* 0x000fe20000000000 */
[----:B------:R-:W-:Y:S01]  /*5870*/  LOP3.LUT R5, R166, R169, RZ, 0xc0, !PT ;  /* 0x000000a9a6057212 */ /* 0x000fe200078ec0ff */
[C---:B------:R-:W-:Y:S01]  /*5880*/  VIADD R173, R182.reuse, 0x1800 ;  /* 0x00001800b6ad7836 */ /* 0x040fe20000000000 */
[----:B------:R-:W-:Y:S01]  /*5890*/  LOP3.LUT R166, R211, UR12, R174, 0x96, !PT ;  /* 0x0000000cd3a67c12 */ /* 0x000fe2000f8e96ae */
[----:B--2---:R-:W-:Y:S01]  /*58a0*/  HMMA.16816.F32.BF16 R108, R24, R16, R108 ;  /* 0x00000010186c723c */ /* 0x004fe2000004186c */
[----:B------:R-:W-:Y:S01]  /*58b0*/  MUFU.EX2 R211, R160 ;  /* 0x000000a000d37308 */ /* 0x000fe20000000800 */
[----:B------:R-:W-:Y:S01]  /*58c0*/  LOP3.LUT R168, R171, UR22, R168, 0x96, !PT ;  /* 0x00000016aba87c12 */ /* 0x000fe2000f8e96a8 */
[----:B------:R-:W-:-:S02]  /*58d0*/  VIADD R174, R182, 0x1000 ;  /* 0x00001000b6ae7836 */ /* 0x000fc40000000000 */
[----:B------:R-:W-:Y:S01]  /*58e0*/  IMAD.WIDE.U32 R166, R166, -0x2daee0ad, RZ ;  /* 0xd2511f53a6a67825 */ /* 0x000fe200078e00ff */
[----:B------:R-:W-:Y:S03]  /*58f0*/  HMMA.16816.F32.BF16 R112, R4, R16, R112 ;  /* 0x000000100470723c */ /* 0x000fe60000041870 */
[----:B------:R-:W-:Y:S01]  /*5900*/  MUFU.EX2 R213, R213 ;  /* 0x000000d500d57308 */ /* 0x000fe20000000800 */
[----:B------:R-:W-:Y:S02]  /*5910*/  LOP3.LUT R204, R167, UR22, R204, 0x96, !PT ;  /* 0x00000016a7cc7c12 */ /* 0x000fe4000f8e96cc */
[----:B------:R-:W-:Y:S01]  /*5920*/  HMMA.16816.F32.BF16 R124, R24, R20, R124 ;  /* 0x00000014187c723c */ /* 0x000fe2000004187c */
[--C-:B------:R-:W-:Y:S02]  /*5930*/  SHF.R.U32.HI R17, RZ, 0x10, R170.reuse ;  /* 0x00000010ff117819 */ /* 0x100fe400000116aa */
[----:B------:R-:W-:-:S02]  /*5940*/  SHF.R.U32.HI R16, RZ, 0x18, R170 ;  /* 0x00000018ff107819 */ /* 0x000fc400000116aa */
[----:B------:R-:W-:Y:S01]  /*5950*/  LOP3.LUT R143, R204, 0xffff, RZ, 0xc0, !PT ;  /* 0x0000ffffcc8f7812 */ /* 0x000fe200078ec0ff */
[----:B------:R-:W-:Y:S01]  /*5960*/  HMMA.16816.F32.BF16 R104, R24, R18, R104 ;  /* 0x000000121868723c */ /* 0x000fe20000041868 */
[----:B------:R-:W-:Y:S01]  /*5970*/  SHF.R.U32.HI R145, RZ, 0x10, R204 ;  /* 0x00000010ff917819 */ /* 0x000fe200000116cc */
[----:B------:R-:W-:Y:S01]  /*5980*/  MUFU.EX2 R146, R146 ;  /* 0x0000009200927308 */ /* 0x000fe20000000800 */
[----:B------:R-:W-:Y:S02]  /*5990*/  SHF.R.U32.HI R143, RZ, 0x8, R143 ;  /* 0x00000008ff8f7819 */ /* 0x000fe4000001168f */
[----:B------:R-:W-:Y:S01]  /*59a0*/  LOP3.LUT R145, R145, 0xff, RZ, 0xc0, !PT ;  /* 0x000000ff91917812 */ /* 0x000fe200078ec0ff */
[C---:B------:R-:W-:Y:S04]  /*59b0*/  HMMA.16816.F32.BF16 R128, R4.reuse, R20, R128 ;  /* 0x000000140480723c */ /* 0x040fe80000041880 */
[----:B------:R-:W-:Y:S02]  /*59c0*/  MUFU.EX2 R212, R212 ;  /* 0x000000d400d47308 */ /* 0x000fe40000000800 */
[----:B------:R-:W-:Y:S01]  /*59d0*/  HMMA.16816.F32.BF16 R68, R4, R18, R68 ;  /* 0x000000120444723c */ /* 0x000fe20000041844 */
[----:B------:R-:W-:-:S04]  /*59e0*/  LOP3.LUT R20, R170, 0xffff, RZ, 0xc0, !PT ;  /* 0x0000ffffaa147812 */ /* 0x000fc800078ec0ff */
[----:B------:R-:W-:Y:S01]  /*59f0*/  SHF.R.U32.HI R20, RZ, 0x8, R20 ;  /* 0x00000008ff147819 */ /* 0x000fe20000011614 */
[C---:B------:R-:W-:Y:S01]  /*5a00*/  HMMA.16816.F32.BF16 R76, R24.reuse, R12, R76 ;  /* 0x0000000c184c723c */ /* 0x040fe2000004184c */
[C---:B------:R-:W-:Y:S01]  /*5a10*/  LOP3.LUT R18, R168.reuse, 0xffff, RZ, 0xc0, !PT ;  /* 0x0000ffffa8127812 */ /* 0x040fe200078ec0ff */
[----:B------:R-:W1:Y:S01]  /*5a20*/  MUFU.EX2 R159, R159 ;  /* 0x0000009f009f7308 */ /* 0x000e620000000800 */
[----:B------:R-:W-:Y:S02]  /*5a30*/  LOP3.LUT R19, R17, 0xff, RZ, 0xc0, !PT ;  /* 0x000000ff11137812 */ /* 0x000fe400078ec0ff */
[----:B------:R-:W-:Y:S01]  /*5a40*/  LOP3.LUT R17, R168, 0xff, RZ, 0xc0, !PT ;  /* 0x000000ffa8117812 */ /* 0x000fe200078ec0ff */
[----:B----4-:R-:W-:Y:S01]  /*5a50*/  HMMA.16816.F32.BF16 R84, R24, R8, R84 ;  /* 0x000000081854723c */ /* 0x010fe20000041854 */
[----:B------:R-:W-:-:S03]  /*5a60*/  SHF.R.U32.HI R18, RZ, 0x8, R18 ;  /* 0x00000008ff127819 */ /* 0x000fc60000011612 */
[----:B------:R-:W2:Y:S01]  /*5a70*/  MUFU.EX2 R155, R155 ;  /* 0x0000009b009b7308 */ /* 0x000ea20000000800 */
[----:B------:R-:W-:Y:S01]  /*5a80*/  PRMT R17, R17, 0x5410, R18 ;  /* 0x0000541011117816 */ /* 0x000fe20000000012 */
[C---:B------:R-:W-:Y:S06]  /*5a90*/  HMMA.16816.F32.BF16 R120, R24.reuse, R22, R120 ;  /* 0x000000161878723c */ /* 0x040fec0000041878 */
[----:B------:R-:W-:Y:S01]  /*5aa0*/  HMMA.16816.F32.BF16 R100, R24, R14, R100 ;  /* 0x0000000e1864723c */ /* 0x000fe20000041864 */
[----:B------:R-:W3:Y:S01]  /*5ab0*/  MUFU.EX2 R153, R153 ;  /* 0x0000009900997308 */ /* 0x000ee20000000800 */
[----:B-1----:R-:W-:-:S04]  /*5ac0*/  FADD.FTZ R47, R159, R47 ;  /* 0x0000002f9f2f7221 */ /* 0x002fc80000010000 */
[----:B------:R-:W-:Y:S01]  /*5ad0*/  HMMA.16816.F32.BF16 R88, R24, R10, R88 ;  /* 0x0000000a1858723c */ /* 0x000fe20000041858 */
[----:B------:R-:W-:Y:S02]  /*5ae0*/  FADD.FTZ R47, R140, R47 ;  /* 0x0000002f8c2f7221 */ /* 0x000fe40000010000 */
[----:B------:R-:W1:Y:S01]  /*5af0*/  MUFU.EX2 R132, R132 ;  /* 0x0000008400847308 */ /* 0x000e620000000800 */
[----:B--2---:R-:W-:Y:S02]  /*5b00*/  FADD.FTZ R53, R155, R53 ;  /* 0x000000359b357221 */ /* 0x004fe40000010000 */
[C---:B------:R-:W-:Y:S01]  /*5b10*/  HMMA.16816.F32.BF16 R72, R4.reuse, R12, R72 ;  /* 0x0000000c0448723c */ /* 0x040fe20000041848 */
[----:B------:R-:W-:Y:S02]  /*5b20*/  LOP3.LUT R25, R170, 0xff, RZ, 0xc0, !PT ;  /* 0x000000ffaa197812 */ /* 0x000fe400078ec0ff */
[--C-:B------:R-:W-:Y:S02]  /*5b30*/  HSET2.LE.AND R24, R17, R66.reuse, PT ;  /* 0x0000004211187233 */ /* 0x100fe40003803000 */
[----:B------:R-:W-:Y:S01]  /*5b40*/  PRMT R25, R25, 0x5410, R20 ;  /* 0x0000541019197816 */ /* 0x000fe20000000014 */
[C---:B------:R-:W-:Y:S01]  /*5b50*/  HMMA.16816.F32.BF16 R80, R4.reuse, R14, R80 ;  /* 0x0000000e0450723c */ /* 0x040fe20000041850 */
[----:B------:R-:W-:Y:S01]  /*5b60*/  SHF.R.U32.HI R13, RZ, 0x10, R168 ;  /* 0x00000010ff0d7819 */ /* 0x000fe200000116a8 */
[----:B------:R-:W2:Y:S01]  /*5b70*/  MUFU.EX2 R142, R142 ;  /* 0x0000008e008e7308 */ /* 0x000ea20000000800 */
[----:B------:R-:W-:Y:S01]  /*5b80*/  PRMT R12, R19, 0x5410, R16 ;  /* 0x00005410130c7816 */ /* 0x000fe20000000010 */
[----:B---3--:R-:W-:Y:S01]  /*5b90*/  FADD.FTZ R53, R153, R53 ;  /* 0x0000003599357221 */ /* 0x008fe20000010000 */
[----:B------:R-:W-:Y:S01]  /*5ba0*/  SHF.R.U32.HI R168, RZ, 0x18, R168 ;  /* 0x00000018ffa87819 */ /* 0x000fe200000116a8 */
[C---:B------:R-:W-:Y:S01]  /*5bb0*/  HMMA.16816.F32.BF16 R96, R4.reuse, R8, R96 ;  /* 0x000000080460723c */ /* 0x040fe20000041860 */
[----:B------:R-:W-:Y:S01]  /*5bc0*/  LOP3.LUT R13, R13, 0xff, RZ, 0xc0, !PT ;  /* 0x000000ff0d0d7812 */ /* 0x000fe200078ec0ff */
[----:B------:R-:W-:Y:S01]  /*5bd0*/  LDSM.16.MT88.4 R16, [R178+0x7800] ;  /* 0x00780000b210783b */ /* 0x000fe20000004200 */
[----:B------:R-:W-:Y:S01]  /*5be0*/  F2FP.BF16.F32.PACK_AB R14, R161, R164 ;  /* 0x000000a4a10e723e */ /* 0x000fe200000010ff */
[----:B-1----:R-:W-:Y:S01]  /*5bf0*/  FADD.FTZ R57, R132, R57 ;  /* 0x0000003984397221 */ /* 0x002fe20000010000 */
[----:B------:R-:W-:Y:S01]  /*5c00*/  PRMT R13, R13, 0x5410, R168 ;  /* 0x000054100d0d7816 */ /* 0x000fe200000000a8 */
[C---:B------:R-:W-:Y:S01]  /*5c10*/  HMMA.16816.F32.BF16 R116, R4.reuse, R22, R116 ;  /* 0x000000160474723c */ /* 0x040fe20000041874 */
[--C-:B------:R-:W-:Y:S01]  /*5c20*/  HSET2.LE.AND R26, R25, R66.reuse, PT ;  /* 0x00000042191a7233 */ /* 0x100fe20003803000 */
[----:B------:R-:W1:Y:S01]  /*5c30*/  LDSM.16.MT88.4 R20, [R180+0x7800] ;  /* 0x00780000b414783b */ /* 0x000e620000004200 */
[--C-:B------:R-:W-:Y:S01]  /*5c40*/  HSET2.LE.AND R27, R12, R66.reuse, PT ;  /* 0x000000420c1b7233 */ /* 0x100fe20003803000 */
[----:B------:R-:W-:Y:S01]  /*5c50*/  FADD.FTZ R53, R154, R53 ;  /* 0x000000359a357221 */ /* 0x000fe20000010000 */
[C---:B------:R-:W-:Y:S01]  /*5c60*/  F2FP.BF16.F32.PACK_AB R9, R211.reuse, R162 ;  /* 0x000000a2d309723e */ /* 0x040fe200000010ff */
[----:B------:R-:W-:Y:S01]  /*5c70*/  HMMA.16816.F32.BF16 R92, R4, R10, R92 ;  /* 0x0000000a045c723c */ /* 0x000fe2000004185c */
[----:B------:R-:W-:Y:S01]  /*5c80*/  F2FP.BF16.F32.PACK_AB R8, R210, R154 ;  /* 0x0000009ad208723e */ /* 0x000fe200000010ff */
[----:B--2---:R-:W-:Y:S01]  /*5c90*/  FADD.FTZ R57, R142, R57 ;  /* 0x000000398e397221 */ /* 0x004fe20000010000 */
[----:B------:R-:W-:Y:S01]  /*5ca0*/  LOP3.LUT R24, R24, R14, RZ, 0xc0, !PT ;  /* 0x0000000e18187212 */ /* 0x000fe200078ec0ff */
[----:B------:R-:W-:Y:S01]  /*5cb0*/  FADD.FTZ R211, R211, R55 ;  /* 0x00000037d3d37221 */ /* 0x000fe20000010000 */
[----:B------:R-:W-:Y:S01]  /*5cc0*/  HSET2.LE.AND R25, R13, R66, PT ;  /* 0x000000420d197233 */ /* 0x000fe20003803000 */
[----:B------:R-:W-:Y:S01]  /*5cd0*/  FADD.FTZ R57, R146, R57 ;  /* 0x0000003992397221 */ /* 0x000fe20000010000 */
[----:B------:R-:W-:Y:S01]  /*5ce0*/  LOP3.LUT R26, R26, R9, RZ, 0xc0, !PT ;  /* 0x000000091a1a7212 */ /* 0x000fe200078ec0ff */
[----:B------:R-:W2:Y:S01]  /*5cf0*/  LDSM.16.MT88.4 R12, [R177+0x7800] ;  /* 0x00780000b10c783b */ /* 0x000ea20000004200 */
[----:B------:R-:W-:Y:S01]  /*5d00*/  LOP3.LUT R27, R27, R8, RZ, 0xc0, !PT ;  /* 0x000000081b1b7212 */ /* 0x000fe200078ec0ff */
[----:B------:R-:W-:Y:S01]  /*5d10*/  FADD.FTZ R210, R210, R53 ;  /* 0x00000035d2d27221 */ /* 0x000fe20000010000 */
[----:B------:R-:W-:Y:S01]  /*5d20*/  SHF.R.U32.HI R5, RZ, 0x10, R166 ;  /* 0x00000010ff057819 */ /* 0x000fe200000116a6 */
[----:B------:R-:W3:Y:S01]  /*5d30*/  LDSM.16.MT88.4 R8, [R176+0x7800] ;  /* 0x00780000b008783b */ /* 0x000ee20000004200 */
[----:B------:R-:W-:-:S02]  /*5d40*/  LOP3.LUT R6, R166, 0xffff, RZ, 0xc0, !PT ;  /* 0x0000ffffa6067812 */ /* 0x000fc400078ec0ff */
[----:B------:R-:W-:Y:S02]  /*5d50*/  LOP3.LUT R4, R166, 0xff, RZ, 0xc0, !PT ;  /* 0x000000ffa6047812 */ /* 0x000fe400078ec0ff */
[----:B------:R-:W-:Y:S02]  /*5d60*/  SHF.R.U32.HI R166, RZ, 0x18, R166 ;  /* 0x00000018ffa67819 */ /* 0x000fe400000116a6 */
[----:B------:R-:W-:Y:S02]  /*5d70*/  LOP3.LUT R5, R5, 0xff, RZ, 0xc0, !PT ;  /* 0x000000ff05057812 */ /* 0x000fe400078ec0ff */
[----:B------:R-:W-:Y:S02]  /*5d80*/  LOP3.LUT R7, R204, 0xff, RZ, 0xc0, !PT ;  /* 0x000000ffcc077812 */ /* 0x000fe400078ec0ff */
[----:B------:R-:W-:Y:S02]  /*5d90*/  SHF.R.U32.HI R6, RZ, 0x8, R6 ;  /* 0x00000008ff067819 */ /* 0x000fe40000011606 */
[----:B------:R-:W-:-:S02]  /*5da0*/  SHF.R.U32.HI R204, RZ, 0x18, R204 ;  /* 0x00000018ffcc7819 */ /* 0x000fc400000116cc */
[----:B------:R-:W-:Y:S02]  /*5db0*/  PRMT R5, R5, 0x5410, R166 ;  /* 0x0000541005057816 */ /* 0x000fe400000000a6 */
[----:B------:R-:W-:Y:S02]  /*5dc0*/  PRMT R6, R4, 0x5410, R6 ;  /* 0x0000541004067816 */ /* 0x000fe40000000006 */
[----:B------:R-:W-:Y:S02]  /*5dd0*/  PRMT R7, R7, 0x5410, R143 ;  /* 0x0000541007077816 */ /* 0x000fe4000000008f */
[----:B------:R-:W-:Y:S02]  /*5de0*/  PRMT R145, R145, 0x5410, R204 ;  /* 0x0000541091917816 */ /* 0x000fe400000000cc */
[--C-:B------:R-:W-:Y:S02]  /*5df0*/  HSET2.LE.AND R4, R5, R66.reuse, PT ;  /* 0x0000004205047233 */ /* 0x100fe40003803000 */
[----:B------:R-:W-:-:S02]  /*5e00*/  HSET2.LE.AND R6, R6, R66, PT ;  /* 0x0000004206067233 */ /* 0x000fc40003803000 */
[--C-:B------:R-:W-:Y:S02]  /*5e10*/  HSET2.LE.AND R143, R7, R66.reuse, PT ;  /* 0x00000042078f7233 */ /* 0x100fe40003803000 */
[----:B------:R-:W-:Y:S02]  /*5e20*/  HSET2.LE.AND R5, R145, R66, PT ;  /* 0x0000004291057233 */ /* 0x000fe40003803000 */
[C---:B------:R-:W-:Y:S01]  /*5e30*/  F2FP.BF16.F32.PACK_AB R66, R213.reuse, R140 ;  /* 0x0000008cd542723e */ /* 0x040fe200000010ff */
[----:B------:R-:W-:Y:S01]  /*5e40*/  FADD.FTZ R213, R213, R47 ;  /* 0x0000002fd5d57221 */ /* 0x000fe20000010000 */
[C---:B------:R-:W-:Y:S01]  /*5e50*/  F2FP.BF16.F32.PACK_AB R7, R212.reuse, R146 ;  /* 0x00000092d407723e */ /* 0x040fe200000010ff */
[----:B------:R-:W-:Y:S01]  /*5e60*/  FADD.FTZ R212, R212, R57 ;  /* 0x00000039d4d47221 */ /* 0x000fe20000010000 */
[----:B------:R-:W-:Y:S02]  /*5e70*/  LOP3.LUT R6, R6, R66, RZ, 0xc0, !PT ;  /* 0x0000004206067212 */ /* 0x000fe400078ec0ff */
[----:B------:R-:W-:-:S02]  /*5e80*/  F2FP.BF16.F32.PACK_AB R147, R153, R155 ;  /* 0x0000009b9993723e */ /* 0x000fc400000010ff */
[----:B------:R-:W-:Y:S02]  /*5e90*/  F2FP.BF16.F32.PACK_AB R145, R159, R156 ;  /* 0x0000009c9f91723e */ /* 0x000fe400000010ff */
[----:B------:R-:W-:Y:S02]  /*5ea0*/  F2FP.BF16.F32.PACK_AB R66, R142, R132 ;  /* 0x000000848e42723e */ /* 0x000fe400000010ff */
[----:B------:R-:W-:Y:S02]  /*5eb0*/  LOP3.LUT R7, R4, R7, RZ, 0xc0, !PT ;  /* 0x0000000704077212 */ /* 0x000fe400078ec0ff */
[----:B------:R-:W-:Y:S02]  /*5ec0*/  LOP3.LUT R25, R25, R147, RZ, 0xc0, !PT ;  /* 0x0000009319197212 */ /* 0x000fe400078ec0ff */
[----:B------:R-:W-:Y:S02]  /*5ed0*/  LOP3.LUT R4, R143, R145, RZ, 0xc0, !PT ;  /* 0x000000918f047212 */ /* 0x000fe400078ec0ff */
[----:B------:R-:W-:-:S03]  /*5ee0*/  LOP3.LUT R5, R5, R66, RZ, 0xc0, !PT ;  /* 0x0000004205057212 */ /* 0x000fc600078ec0ff */
[C---:B-1----:R-:W-:Y:S06]  /*5ef0*/  HMMA.16816.F32.BF16 R124, R24.reuse, R20, R124 ;  /* 0x00000014187c723c */ /* 0x042fec000004187c */
[C---:B------:R-:W-:Y:S06]  /*5f00*/  HMMA.16816.F32.BF16 R120, R24.reuse, R22, R120 ;  /* 0x000000161878723c */ /* 0x040fec0000041878 */
[C---:B------:R-:W-:Y:S06]  /*5f10*/  HMMA.16816.F32.BF16 R108, R24.reuse, R16, R108 ;  /* 0x00000010186c723c */ /* 0x040fec000004186c */
[C---:B------:R-:W-:Y:S06]  /*5f20*/  HMMA.16816.F32.BF16 R104, R24.reuse, R18, R104 ;  /* 0x000000121868723c */ /* 0x040fec0000041868 */
[C---:B--2---:R-:W-:Y:S06]  /*5f30*/  HMMA.16816.F32.BF16 R76, R24.reuse, R12, R76 ;  /* 0x0000000c184c723c */ /* 0x044fec000004184c */
[C---:B------:R-:W-:Y:S06]  /*5f40*/  HMMA.16816.F32.BF16 R100, R24.reuse, R14, R100 ;  /* 0x0000000e1864723c */ /* 0x040fec0000041864 */
[C---:B---3--:R-:W-:Y:S06]  /*5f50*/  HMMA.16816.F32.BF16 R84, R24.reuse, R8, R84 ;  /* 0x000000081854723c */ /* 0x048fec0000041854 */
        /* <DEDUP_REMOVED lines=14> */
[----:B------:R-:W-:Y:S01]  /*6040*/  IMAD R2, R188, R208, RZ ;  /* 0x000000d0bc027224 */ /* 0x000fe200078e02ff */
[----:B------:R-:W-:Y:S01]  /*6050*/  ULDC.64 UR8, c[0x0][0x220] ;  /* 0x0000880000087ab9 */ /* 0x000fe20000000a00 */
[----:B------:R-:W-:Y:S01]  /*6060*/  IMAD.WIDE.U32 R4, R208, R189, R232 ;  /* 0x000000bdd0047225 */ /* 0x000fe200078e00e8 */
[----:B------:R-:W-:-:S03]  /*6070*/  SHF.L.U64.HI R132, R214, 0x5, R215 ;  /* 0x00000005d6847819 */ /* 0x000fc600000102d7 */
[----:B------:R-:W-:Y:S01]  /*6080*/  IMAD R0, R0, R189, R2 ;  /* 0x000000bd00007224 */ /* 0x000fe200078e0202 */
[----:B------:R-:W-:Y:S01]  /*6090*/  BAR.SYNC.DEFER_BLOCKING 0x0 ;  /* 0x0000000000007b1d */ /* 0x000fe20000010000 */
[----:B------:R-:W-:Y:S01]  /*60a0*/  IMAD.SHL.U32 R240, R214, 0x20, RZ ;  /* 0x00000020d6f07824 */ /* 0x000fe200078e00ff */
[----:B------:R-:W-:Y:S01]  /*60b0*/  LEA R6, P0, R4, UR8, 0x1 ;  /* 0x0000000804067c11 */ /* 0x000fe2000f8008ff */
[----:B------:R-:W-:-:S03]  /*60c0*/  IMAD.IADD R0, R5, 0x1, R0 ;  /* 0x0000000105007824 */ /* 0x000fc600078e0200 */
[----:B------:R-:W-:Y:S02]  /*60d0*/  IADD3 R8, P2, R240, R6, RZ ;  /* 0x00000006f0087210 */ /* 0x000fe40007f5e0ff */
[----:B------:R-:W-:Y:S01]  /*60e0*/  LEA.HI.X R7, R4, UR9, R0, 0x1, P0 ;  /* 0x0000000904077c11 */ /* 0x000fe200080f0c00 */
[----:B------:R-:W-:Y:S01]  /*60f0*/  VIADD R0, R209, 0xfffffffe ;  /* 0xfffffffed1007836 */ /* 0x000fe20000000000 */
[----:B------:R-:W-:-:S03]  /*6100*/  IADD3 R10, P1, R8, R240, RZ ;  /* 0x000000f0080a7210 */ /* 0x000fc60007f3e0ff */
[----:B------:R-:W-:Y:S01]  /*6110*/  IMAD.X R9, R132, 0x1, R7, P2 ;  /* 0x0000000184097824 */ /* 0x000fe200010e0607 */
[----:B------:R-:W-:-:S03]  /*6120*/  IADD3 R4, P0, R10, R240, RZ ;  /* 0x000000f00a047210 */ /* 0x000fc60007f1e0ff */
[----:B------:R-:W-:-:S04]  /*6130*/  IMAD.X R11, R9, 0x1, R132, P1 ;  /* 0x00000001090b7824 */ /* 0x000fc800008e0684 */
[----:B------:R-:W-:Y:S01]  /*6140*/  IMAD.X R5, R11, 0x1, R132, P0 ;  /* 0x000000010b057824 */ /* 0x000fe200000e0684 */
[----:B------:R-:W-:Y:S01]  /*6150*/  @!PT LDS RZ, [RZ] ;  /* 0x00000000fffff984 */ /* 0x000fe20000000800 */
[----:B------:R-:W-:Y:S01]  /*6160*/  @!PT LDS RZ, [RZ] ;  /* 0x00000000fffff984 */ /* 0x000fe20000000800 */
[----:B------:R-:W-:Y:S01]  /*6170*/  @!PT LDS RZ, [RZ] ;  /* 0x00000000fffff984 */ /* 0x000fe20000000800 */
[----:B------:R-:W-:Y:S04]  /*6180*/  LDGSTS.E.BYPASS.LTC128B.128 [R194+0x6000], desc[UR24][R6.64] ;  /* 0x0600000006c27fae */ /* 0x000fe8000b901d58 */
[----:B------:R-:W-:Y:S04]  /*6190*/  LDGSTS.E.BYPASS.LTC128B.128 [R194+0x6800], desc[UR24][R8.64] ;  /* 0x0680000008c27fae */ /* 0x000fe8000b901d58 */
[----:B------:R-:W-:Y:S04]  /*61a0*/  LDGSTS.E.BYPASS.LTC128B.128 [R194+0x7000], desc[UR24][R10.64] ;  /* 0x070000000ac27fae */ /* 0x000fe8000b901d58 */
[----:B------:R1:W-:Y:S04]  /*61b0*/  LDGSTS.E.BYPASS.LTC128B.128 [R194+0x7800], desc[UR24][R4.64] ;  /* 0x0780000004c27fae */ /* 0x0003e8000b901d58 */
[----:B------:R-:W-:Y:S04]  /*61c0*/  LDSM.16.M88.4 R156, [R185+0x4000] ;  /* 0x00400000b99c783b */ /* 0x000fe80000000200 */
[----:B------:R-:W2:Y:S04]  /*61d0*/  LDSM.16.M88.4 R60, [R186+0x2000] ;  /* 0x00200000ba3c783b */ /* 0x000ea80000000200 */
[----:B------:R-:W3:Y:S04]  /*61e0*/  LDSM.16.M88.4 R56, [R186] ;  /* 0x00000000ba38783b */ /* 0x000ee80000000200 */
[----:B------:R-:W4:Y:S04]  /*61f0*/  LDSM.16.M88.4 R148, [R185+0x4800] ;  /* 0x00480000b994783b */ /* 0x000f280000000200 */
[----:B------:R-:W1:Y:S04]  /*6200*/  LDSM.16.M88.4 R164, [R185+0x5800] ;  /* 0x00580000b9a4783b */ /* 0x000e680000000200 */
[----:B------:R-:W5:Y:S04]  /*6210*/  LDSM.16.M88.4 R140, [R185+0x5000] ;  /* 0x00500000b98c783b */ /* 0x000f680000000200 */
[----:B------:R-:W-:Y:S04]  /*6220*/  LDSM.16.M88.4 R48, [R179+0x4000] ;  /* 0x00400000b330783b */ /* 0x000fe80000000200 */
[----:B------:R-:W5:Y:S04]  /*6230*/  LDSM.16.M88.4 R52, [R184+0x2000] ;  /* 0x00200000b834783b */ /* 0x000f680000000200 */
[----:B------:R-:W5:Y:S04]  /*6240*/  LDSM.16.M88.4 R44, [R179+0x4800] ;  /* 0x00480000b32c783b */ /* 0x000f680000000200 */
[----:B------:R-:W5:Y:S04]  /*6250*/  LDSM.16.M88.4 R32, [R184] ;  /* 0x00000000b820783b */ /* 0x000f680000000200 */
[----:B------:R-:W5:Y:S01]  /*6260*/  LDSM.16.M88.4 R36, [R179+0x5800] ;  /* 0x00580000b324783b */ /* 0x000f620000000200 */
[-C--:B--2---:R-:W-:Y:S03]  /*6270*/  HMMA.16816.F32.BF16 R28, R60, R156.reuse, RZ ;  /* 0x0000009c3c1c723c */ /* 0x084fe600000418ff */
[----:B------:R-:W2:Y:S04]  /*6280*/  LDSM.16.M88.4 R40, [R179+0x5000] ;  /* 0x00500000b328783b */ /* 0x000ea80000000200 */
[----:B------:R-:W-:Y:S01]  /*6290*/  LDSM.16.M88.4 R220, [R183+0x2000] ;  /* 0x00200000b7dc783b */ /* 0x000fe20000000200 */
[----:B---3--:R-:W-:Y:S03]  /*62a0*/  HMMA.16816.F32.BF16 R160, R56, R156, RZ ;  /* 0x0000009c38a0723c */ /* 0x008fe600000418ff */
[----:B------:R-:W3:Y:S03]  /*62b0*/  LDSM.16.M88.4 R216, [R182] ;  /* 0x00000000b6d8783b */ /* 0x000ee60000000200 */
[C---:B------:R-:W-:Y:S01]  /*62c0*/  HMMA.16816.F32.BF16 R24, R60.reuse, R158, RZ ;  /* 0x0000009e3c18723c */ /* 0x040fe200000418ff */
[----:B------:R-:W-:Y:S04]  /*62d0*/  LDSM.16.M88.4 R224, [R183] ;  /* 0x00000000b7e0783b */ /* 0x000fe80000000200 */
[----:B------:R-:W-:Y:S01]  /*62e0*/  LDSM.16.M88.4 R204, [R175] ;  /* 0x00000000afcc783b */ /* 0x000fe20000000200 */
[C---:B----4-:R-:W-:Y:S03]  /*62f0*/  HMMA.16816.F32.BF16 R20, R60.reuse, R148, RZ ;  /* 0x000000943c14723c */ /* 0x050fe600000418ff */
[----:B------:R-:W-:Y:S03]  /*6300*/  LDSM.16.M88.4 R168, [R174] ;  /* 0x00000000aea8783b */ /* 0x000fe60000000200 */
[----:B------:R-:W-:Y:S01]  /*6310*/  HMMA.16816.F32.BF16 R16, R60, R150, RZ ;  /* 0x000000963c10723c */ /* 0x000fe200000418ff */
[----:B------:R-:W0:Y:S05]  /*6320*/  LDGDEPBAR ;  /* 0x00000000000079af */ /* 0x000e2a0000000000 */
[C---:B------:R-:W-:Y:S06]  /*6330*/  HMMA.16816.F32.BF16 R152, R56.reuse, R148, RZ ;  /* 0x000000943898723c */ /* 0x040fec00000418ff */
[C---:B------:R-:W-:Y:S06]  /*6340*/  HMMA.16816.F32.BF16 R156, R56.reuse, R158, RZ ;  /* 0x0000009e389c723c */ /* 0x040fec00000418ff */
[----:B------:R-:W-:Y:S06]  /*6350*/  HMMA.16816.F32.BF16 R148, R56, R150, RZ ;  /* 0x000000963894723c */ /* 0x000fec00000418ff */
[-C--:B-1----:R-:W-:Y:S06]  /*6360*/  HMMA.16816.F32.BF16 R4, R60, R164.reuse, RZ ;  /* 0x000000a43c04723c */ /* 0x082fec00000418ff */
[----:B------:R-:W-:Y:S06]  /*6370*/  HMMA.16816.F32.BF16 R64, R56, R164, RZ ;  /* 0x000000a43840723c */ /* 0x000fec00000418ff */
[C---:B-----5:R-:W-:Y:S06]  /*6380*/  HMMA.16816.F32.BF16 R12, R60.reuse, R140, RZ ;  /* 0x0000008c3c0c723c */ /* 0x060fec00000418ff */
[----:B------:R-:W-:Y:S06]  /*6390*/  HMMA.16816.F32.BF16 R8, R60, R142, RZ ;  /* 0x0000008e3c08723c */ /* 0x000fec00000418ff */
[C---:B------:R-:W-:Y:S06]  /*63a0*/  HMMA.16816.F32.BF16 R144, R56.reuse, R140, RZ ;  /* 0x0000008c3890723c */ /* 0x040fec00000418ff */
[----:B------:R-:W-:Y:S06]  /*63b0*/  HMMA.16816.F32.BF16 R140, R56, R142, RZ ;  /* 0x0000008e388c723c */ /* 0x000fec00000418ff */
[-C--:B------:R-:W-:Y:S06]  /*63c0*/  HMMA.16816.F32.BF16 R60, R60, R166.reuse, RZ ;  /* 0x000000a63c3c723c */ /* 0x080fec00000418ff */
[----:B------:R-:W-:Y:S01]  /*63d0*/  HMMA.16816.F32.BF16 R56, R56, R166, RZ ;  /* 0x000000a63838723c */ /* 0x000fe200000418ff */
[----:B------:R-:W1:Y:S05]  /*63e0*/  LDSM.16.M88.4 R164, [R173] ;  /* 0x00000000ada4783b */ /* 0x000e6a0000000200 */
[C---:B------:R-:W-:Y:S06]  /*63f0*/  HMMA.16816.F32.BF16 R28, R52.reuse, R48, R28 ;  /* 0x00000030341c723c */ /* 0x040fec000004181c */
[C---:B------:R-:W-:Y:S06]  /*6400*/  HMMA.16816.F32.BF16 R20, R52.reuse, R44, R20 ;  /* 0x0000002c3414723c */ /* 0x040fec0000041814 */
[C---:B------:R-:W-:Y:S06]  /*6410*/  HMMA.16816.F32.BF16 R24, R52.reuse, R50, R24 ;  /* 0x000000323418723c */ /* 0x040fec0000041818 */
[----:B------:R-:W-:Y:S06]  /*6420*/  HMMA.16816.F32.BF16 R16, R52, R46, R16 ;  /* 0x0000002e3410723c */ /* 0x000fec0000041810 */
[C---:B------:R-:W-:Y:S06]  /*6430*/  HMMA.16816.F32.BF16 R160, R32.reuse, R48, R160 ;  /* 0x0000003020a0723c */ /* 0x040fec00000418a0 */
[C---:B------:R-:W-:Y:S06]  /*6440*/  HMMA.16816.F32.BF16 R152, R32.reuse, R44, R152 ;  /* 0x0000002c2098723c */ /* 0x040fec0000041898 */
[C---:B------:R-:W-:Y:S01]  /*6450*/  HMMA.16816.F32.BF16 R156, R32.reuse, R50, R156 ;  /* 0x00000032209c723c */ /* 0x040fe2000004189c */
[----:B------:R-:W-:Y:S05]  /*6460*/  LDSM.16.M88.4 R48, [R181+0x2000] ;  /* 0x00200000b530783b */ /* 0x000fea0000000200 */
[----:B------:R-:W-:Y:S01]  /*6470*/  HMMA.16816.F32.BF16 R148, R32, R46, R148 ;  /* 0x0000002e2094723c */ /* 0x000fe20000041894 */
[----:B------:R-:W4:Y:S05]  /*6480*/  LDSM.16.M88.4 R44, [R172] ;  /* 0x00000000ac2c783b */ /* 0x000f2a0000000200 */
[-C--:B------:R-:W-:Y:S06]  /*6490*/  HMMA.16816.F32.BF16 R4, R52, R36.reuse, R4 ;  /* 0x000000243404723c */ /* 0x080fec0000041804 */
[----:B------:R-:W-:Y:S06]  /*64a0*/  HMMA.16816.F32.BF16 R64, R32, R36, R64 ;  /* 0x000000242040723c */ /* 0x000fec0000041840 */
[C---:B--2---:R-:W-:Y:S06]  /*64b0*/  HMMA.16816.F32.BF16 R12, R52.reuse, R40, R12 ;  /* 0x00000028340c723c */ /* 0x044fec000004180c */
[C---:B------:R-:W-:Y:S06]  /*64c0*/  HMMA.16816.F32.BF16 R8, R52.reuse, R42, R8 ;  /* 0x0000002a3408723c */ /* 0x040fec0000041808 */
[----:B------:R-:W-:Y:S01]  /*64d0*/  HMMA.16816.F32.BF16 R60, R52, R38, R60 ;  /* 0x00000026343c723c */ /* 0x000fe2000004183c */
[----:B------:R-:W-:Y:S05]  /*64e0*/  LDSM.16.M88.4 R52, [R181] ;  /* 0x00000000b534783b */ /* 0x000fea0000000200 */
[C---:B------:R-:W-:Y:S06]  /*64f0*/  HMMA.16816.F32.BF16 R144, R32.reuse, R40, R144 ;  /* 0x000000282090723c */ /* 0x040fec0000041890 */
[C---:B------:R-:W-:Y:S01]  /*6500*/  HMMA.16816.F32.BF16 R140, R32.reuse, R42, R140 ;  /* 0x0000002a208c723c */ /* 0x040fe2000004188c */
[----:B------:R-:W-:Y:S05]  /*6510*/  LDSM.16.M88.4 R40, [R172+0x800] ;  /* 0x00080000ac28783b */ /* 0x000fea0000000200 */
[----:B------:R-:W-:Y:S01]  /*6520*/  HMMA.16816.F32.BF16 R56, R32, R38, R56 ;  /* 0x000000262038723c */ /* 0x000fe20000041838 */
[----:B------:R-:W2:Y:S04]  /*6530*/  LDSM.16.M88.4 R32, [R172+0x1800] ;  /* 0x00180000ac20783b */ /* 0x000ea80000000200 */
[----:B------:R-:W5:Y:S01]  /*6540*/  LDSM.16.M88.4 R36, [R172+0x1000] ;  /* 0x00100000ac24783b */ /* 0x000f620000000200 */
[----:B---3--:R-:W-:Y:S01]  /*6550*/  HMMA.16816.F32.BF16 R28, R220, R216, R28 ;  /* 0x000000d8dc1c723c */ /* 0x008fe2000004181c */
[----:B------:R-:W-:-:S05]  /*6560*/  DEPBAR.LE SB0, 0x0 ;  /* 0x000080000000791a */ /* 0x000fca0000000000 */
[C---:B------:R-:W-:Y:S06]  /*6570*/  HMMA.16816.F32.BF16 R24, R220.reuse, R218, R24 ;  /* 0x000000dadc18723c */ /* 0x040fec0000041818 */
[-C--:B-1----:R-:W-:Y:S06]  /*6580*/  HMMA.16816.F32.BF16 R4, R220, R164.reuse, R4 ;  /* 0x000000a4dc04723c */ /* 0x082fec0000041804 */
[----:B------:R-:W-:Y:S06]  /*6590*/  HMMA.16816.F32.BF16 R64, R224, R164, R64 ;  /* 0x000000a4e040723c */ /* 0x000fec0000041840 */
[C---:B------:R-:W-:Y:S06]  /*65a0*/  HMMA.16816.F32.BF16 R20, R220.reuse, R204, R20 ;  /* 0x000000ccdc14723c */ /* 0x040fec0000041814 */
[-C--:B------:R-:W-:Y:S06]  /*65b0*/  HMMA.16816.F32.BF16 R12, R220, R168.reuse, R12 ;  /* 0x000000a8dc0c723c */ /* 0x080fec000004180c */
[----:B------:R-:W-:Y:S06]  /*65c0*/  HMMA.16816.F32.BF16 R144, R224, R168, R144 ;  /* 0x000000a8e090723c */ /* 0x000fec0000041890 */
[----:B------:R-:W-:Y:S06]  /*65d0*/  HMMA.16816.F32.BF16 R16, R220, R206, R16 ;  /* 0x000000cedc10723c */ /* 0x000fec0000041810 */
[----:B----4-:R-:W-:Y:S06]  /*65e0*/  HMMA.16816.F32.BF16 R28, R48, R44, R28 ;  /* 0x0000002c301c723c */ /* 0x010fec000004181c */
[-C--:B------:R-:W-:Y:S06]  /*65f0*/  HMMA.16816.F32.BF16 R8, R220, R170.reuse, R8 ;  /* 0x000000aadc08723c */ /* 0x080fec0000041808 */
[----:B------:R-:W-:Y:S06]  /*6600*/  HMMA.16816.F32.BF16 R140, R224, R170, R140 ;  /* 0x000000aae08c723c */ /* 0x000fec000004188c */
[----:B------:R-:W-:Y:S06]  /*6610*/  HMMA.16816.F32.BF16 R24, R48, R46, R24 ;  /* 0x0000002e3018723c */ /* 0x000fec0000041818 */
[----:B------:R-:W-:Y:S06]  /*6620*/  HMMA.16816.F32.BF16 R148, R224, R206, R148 ;  /* 0x000000cee094723c */ /* 0x000fec0000041894 */
[-C--:B--2---:R-:W-:Y:S06]  /*6630*/  HMMA.16816.F32.BF16 R4, R48, R32.reuse, R4 ;  /* 0x000000203004723c */ /* 0x084fec0000041804 */
[----:B------:R-:W-:Y:S06]  /*6640*/  HMMA.16816.F32.BF16 R64, R52, R32, R64 ;  /* 0x000000203440723c */ /* 0x000fec0000041840 */
[----:B------:R-:W-:Y:S01]  /*6650*/  HMMA.16816.F32.BF16 R20, R48, R40, R20 ;  /* 0x000000283014723c */ /* 0x000fe20000041814 */
[----:B------:R-:W-:-:S04]  /*6660*/  IMAD R33, R0, 0x40, R239 ;  /* 0x0000004000217824 */ /* 0x000fc800078e02ef */
[C---:B------:R-:W-:Y:S01]  /*6670*/  VIADD R32, R33.reuse, 0x1 ;  /* 0x0000000121207836 */ /* 0x040fe20000000000 */
[CC--:B------:R-:W-:Y:S01]  /*6680*/  ISETP.GE.AND P3, PT, R33.reuse, R236.reuse, PT ;  /* 0x000000ec2100720c */ /* 0x0c0fe20003f66270 */
[----:B------:R-:W-:Y:S01]  /*6690*/  HMMA.16816.F32.BF16 R152, R224, R204, R152 ;  /* 0x000000cce098723c */ /* 0x000fe20000041898 */
[C---:B------:R-:W-:Y:S01]  /*66a0*/  ISETP.GE.AND P1, PT, R33.reuse, R235, PT ;  /* 0x000000eb2100720c */ /* 0x040fe20003f26270 */
[----:B------:R-:W-:Y:S01]  /*66b0*/  VIADD R252, R33, 0x28 ;  /* 0x0000002821fc7836 */ /* 0x000fe20000000000 */
[----:B------:R-:W-:Y:S02]  /*66c0*/  ISETP.GE.AND P2, PT, R32, R236, PT ;  /* 0x000000ec2000720c */ /* 0x000fe40003f46270 */
[----:B------:R-:W-:Y:S01]  /*66d0*/  FSEL R28, R28, -INF , !P3 ;  /* 0xff8000001c1c7808 */ /* 0x000fe20005800000 */
[----:B-----5:R-:W-:Y:S01]  /*66e0*/  HMMA.16816.F32.BF16 R12, R48, R36, R12 ;  /* 0x00000024300c723c */ /* 0x020fe2000004180c */
[----:B------:R-:W-:Y:S02]  /*66f0*/  FSEL R29, R29, -INF , !P2 ;  /* 0xff8000001d1d7808 */ /* 0x000fe40005000000 */
[----:B------:R-:W-:-:S02]  /*6700*/  FMNMX.FTZ R0, R134, R28, !PT ;  /* 0x0000001c86007209 */ /* 0x000fc40007810000 */
[-C--:B------:R-:W-:Y:S01]  /*6710*/  ISETP.GE.AND P0, PT, R32, R235.reuse, PT ;  /* 0x000000eb2000720c */ /* 0x080fe20003f06270 */
[----:B------:R-:W-:Y:S01]  /*6720*/  HMMA.16816.F32.BF16 R144, R52, R36, R144 ;  /* 0x000000243490723c */ /* 0x000fe20000041890 */
[----:B------:R-:W-:Y:S02]  /*6730*/  FMNMX.FTZ R0, R29, R0, !PT ;  /* 0x000000001d007209 */ /* 0x000fe40007810000 */
[----:B------:R-:W-:Y:S02]  /*6740*/  FSEL R31, R31, -INF , !P0 ;  /* 0xff8000001f1f7808 */ /* 0x000fe40004000000 */
[----:B------:R-:W-:Y:S01]  /*6750*/  FSEL R30, R30, -INF , !P1 ;  /* 0xff8000001e1e7808 */ /* 0x000fe20004800000 */
[----:B------:R-:W-:Y:S01]  /*6760*/  HMMA.16816.F32.BF16 R160, R224, R216, R160 ;  /* 0x000000d8e0a0723c */ /* 0x000fe200000418a0 */
[C---:B------:R-:W-:Y:S01]  /*6770*/  VIADD R36, R33.reuse, 0x8 ;  /* 0x0000000821247836 */ /* 0x040fe20000000000 */
[----:B------:R-:W-:Y:S01]  /*6780*/  ISETP.GE.AND P4, PT, R252, R235, PT ;  /* 0x000000ebfc00720c */ /* 0x000fe20003f86270 */
[----:B------:R-:W-:Y:S01]  /*6790*/  VIADD R37, R33, 0x10 ;  /* 0x0000001021257836 */ /* 0x000fe20000000000 */
[----:B------:R-:W-:-:S02]  /*67a0*/  FMNMX.FTZ R2, R133, R30, !PT ;  /* 0x0000001e85027209 */ /* 0x000fc40007810000 */
[C---:B------:R-:W-:Y:S01]  /*67b0*/  HMMA.16816.F32.BF16 R16, R48.reuse, R42, R16 ;  /* 0x0000002a3010723c */ /* 0x040fe20000041810 */
[CC--:B------:R-:W-:Y:S02]  /*67c0*/  ISETP.GE.AND P3, PT, R36.reuse, R236.reuse, PT ;  /* 0x000000ec2400720c */ /* 0x0c0fe40003f66270 */
[----:B------:R-:W-:Y:S02]  /*67d0*/  ISETP.GE.AND P1, PT, R36, R235, PT ;  /* 0x000000eb2400720c */ /* 0x000fe40003f26270 */
[----:B------:R-:W-:Y:S01]  /*67e0*/  FSEL R24, R24, -INF , !P3 ;  /* 0xff80000018187808 */ /* 0x000fe20005800000 */
[-C--:B------:R-:W-:Y:S01]  /*67f0*/  HMMA.16816.F32.BF16 R8, R48, R38.reuse, R8 ;  /* 0x000000263008723c */ /* 0x080fe20000041808 */
[----:B------:R-:W-:Y:S02]  /*6800*/  ISETP.GE.AND P3, PT, R37, R236, PT ;  /* 0x000000ec2500720c */ /* 0x000fe40003f66270 */
[----:B------:R-:W-:Y:S02]  /*6810*/  FMNMX.FTZ R0, R24, R0, !PT ;  /* 0x0000000018007209 */ /* 0x000fe40007810000 */
[----:B------:R-:W-:Y:S01]  /*6820*/  FSEL R249, R20, -INF , !P3 ;  /* 0xff80000014f97808 */ /* 0x000fe20005800000 */
[----:B------:R-:W-:Y:S01]  /*6830*/  HMMA.16816.F32.BF16 R140, R52, R38, R140 ;  /* 0x00000026348c723c */ /* 0x000fe2000004188c */
[----:B------:R-:W-:-:S02]  /*6840*/  FSEL R26, R26, -INF , !P1 ;  /* 0xff8000001a1a7808 */ /* 0x000fc40004800000 */
[----:B------:R-:W-:Y:S02]  /*6850*/  ISETP.GE.AND P1, PT, R37, R235, PT ;  /* 0x000000eb2500720c */ /* 0x000fe40003f26270 */
[----:B------:R-:W-:Y:S01]  /*6860*/  FMNMX.FTZ R2, R31, R2, !PT ;  /* 0x000000021f027209 */ /* 0x000fe20007810000 */
[----:B------:R-:W-:Y:S01]  /*6870*/  HMMA.16816.F32.BF16 R156, R224, R218, R156 ;  /* 0x000000dae09c723c */ /* 0x000fe2000004189c */
[C---:B------:R-:W-:Y:S02]  /*6880*/  VIADD R38, R33.reuse, 0x9 ;  /* 0x0000000921267836 */ /* 0x040fe40000000000 */
[----:B------:R-:W-:Y:S01]  /*6890*/  VIADD R39, R33, 0x18 ;  /* 0x0000001821277836 */ /* 0x000fe20000000000 */
[----:B------:R-:W-:Y:S02]  /*68a0*/  FMNMX.FTZ R2, R26, R2, !PT ;  /* 0x000000021a027209 */ /* 0x000fe40007810000 */
[----:B------:R-:W-:Y:S01]  /*68b0*/  HMMA.16816.F32.BF16 R60, R220, R166, R60 ;  /* 0x000000a6dc3c723c */ /* 0x000fe2000004183c */
[----:B------:R-:W-:-:S02]  /*68c0*/  ISETP.GE.AND P2, PT, R38, R236, PT ;  /* 0x000000ec2600720c */ /* 0x000fc40003f46270 */
[----:B------:R-:W-:Y:S02]  /*68d0*/  ISETP.GE.AND P0, PT, R38, R235, PT ;  /* 0x000000eb2600720c */ /* 0x000fe40003f06270 */
[----:B------:R-:W-:Y:S01]  /*68e0*/  FSEL R25, R25, -INF , !P2 ;  /* 0xff80000019197808 */ /* 0x000fe20005000000 */
[----:B------:R-:W-:Y:S01]  /*68f0*/  HMMA.16816.F32.BF16 R148, R52, R42, R148 ;  /* 0x0000002a3494723c */ /* 0x000fe20000041894 */
[----:B------:R-:W-:Y:S01]  /*6900*/  FSEL R27, R27, -INF , !P0 ;  /* 0xff8000001b1b7808 */ /* 0x000fe20004000000 */
[----:B------:R-:W-:Y:S01]  /*6910*/  VIADD R221, R33, 0x30 ;  /* 0x0000003021dd7836 */ /* 0x000fe20000000000 */
[----:B------:R-:W-:Y:S02]  /*6920*/  FMNMX.FTZ R0, R25, R0, !PT ;  /* 0x0000000019007209 */ /* 0x000fe40007810000 */
[----:B------:R-:W-:Y:S01]  /*6930*/  ISETP.GE.AND P3, PT, R39, R236, PT ;  /* 0x000000ec2700720c */ /* 0x000fe20003f66270 */
[----:B------:R-:W-:Y:S01]  /*6940*/  HMMA.16816.F32.BF16 R56, R224, R166, R56 ;  /* 0x000000a6e038723c */ /* 0x000fe20000041838 */
[----:B------:R-:W-:Y:S01]  /*6950*/  VIADD R42, R33, 0x11 ;  /* 0x00000011212a7836 */ /* 0x000fe20000000000 */
[----:B------:R-:W-:Y:S01]  /*6960*/  FMNMX.FTZ R0, R249, R0, !PT ;  /* 0x00000000f9007209 */ /* 0x000fe20007810000 */
[----:B------:R-:W-:Y:S01]  /*6970*/  VIADD R43, R33, 0x19 ;  /* 0x00000019212b7836 */ /* 0x000fe20000000000 */
[----:B------:R-:W-:-:S02]  /*6980*/  FSEL R241, R16, -INF , !P3 ;  /* 0xff80000010f17808 */ /* 0x000fc40005800000 */
[CC--:B------:R-:W-:Y:S01]  /*6990*/  ISETP.GE.AND P2, PT, R42.reuse, R236.reuse, PT ;  /* 0x000000ec2a00720c */ /* 0x0c0fe20003f46270 */
[C---:B------:R-:W-:Y:S01]  /*69a0*/  HMMA.16816.F32.BF16 R152, R52.reuse, R40, R152 ;  /* 0x000000283498723c */ /* 0x040fe20000041898 */
[----:B------:R-:W-:Y:S01]  /*69b0*/  ISETP.GE.AND P0, PT, R42, R235, PT ;  /* 0x000000eb2a00720c */ /* 0x000fe20003f06270 */
[----:B------:R-:W-:Y:S01]  /*69c0*/  VIADD R224, R33, 0x21 ;  /* 0x0000002121e07836 */ /* 0x000fe20000000000 */
[----:B------:R-:W-:Y:S01]  /*69d0*/  FSEL R250, R21, -INF , !P2 ;  /* 0xff80000015fa7808 */ /* 0x000fe20005000000 */
[----:B------:R-:W-:Y:S01]  /*69e0*/  VIADD R225, R33, 0x29 ;  /* 0x0000002921e17836 */ /* 0x000fe20000000000 */
[----:B------:R-:W-:Y:S01]  /*69f0*/  ISETP.GE.AND P2, PT, R43, R236, PT ;  /* 0x000000ec2b00720c */ /* 0x000fe20003f46270 */
[----:B------:R-:W-:Y:S01]  /*6a00*/  HMMA.16816.F32.BF16 R160, R52, R44, R160 ;  /* 0x0000002c34a0723c */ /* 0x000fe200000418a0 */
[C---:B------:R-:W-:Y:S01]  /*6a10*/  VIADD R41, R33.reuse, 0x20 ;  /* 0x0000002021297836 */ /* 0x040fe20000000000 */
[----:B------:R-:W-:Y:S01]  /*6a20*/  FMNMX.FTZ R0, R250, R0, !PT ;  /* 0x00000000fa007209 */ /* 0x000fe20007810000 */
[----:B------:R-:W-:Y:S01]  /*6a30*/  VIADD R40, R33, 0x31 ;  /* 0x0000003121287836 */ /* 0x000fe20000000000 */
[----:B------:R-:W-:-:S02]  /*6a40*/  FSEL R248, R17, -INF , !P2 ;  /* 0xff80000011f87808 */ /* 0x000fc40005000000 */
[----:B------:R-:W-:Y:S01]  /*6a50*/  HMMA.16816.F32.BF16 R156, R52, R46, R156 ;  /* 0x0000002e349c723c */ /* 0x000fe2000004189c */
[----:B------:R-:W-:Y:S02]  /*6a60*/  FSEL R44, R23, -INF , !P0 ;  /* 0xff800000172c7808 */ /* 0x000fe40004000000 */
[-C--:B------:R-:W-:Y:S02]  /*6a70*/  ISETP.GE.AND P0, PT, R43, R235.reuse, PT ;  /* 0x000000eb2b00720c */ /* 0x080fe40003f06270 */
[----:B------:R-:W-:Y:S01]  /*6a80*/  ISETP.GE.AND P3, PT, R41, R236, PT ;  /* 0x000000ec2900720c */ /* 0x000fe20003f66270 */
[-C--:B------:R-:W-:Y:S01]  /*6a90*/  HMMA.16816.F32.BF16 R60, R48, R34.reuse, R60 ;  /* 0x00000022303c723c */ /* 0x080fe2000004183c */
[----:B------:R-:W-:Y:S02]  /*6aa0*/  FSEL R46, R22, -INF , !P1 ;  /* 0xff800000162e7808 */ /* 0x000fe40004800000 */
[----:B------:R-:W-:Y:S01]  /*6ab0*/  FMNMX.FTZ R0, R241, R0, !PT ;  /* 0x00000000f1007209 */ /* 0x000fe20007810000 */
[----:B------:R-:W-:Y:S01]  /*6ac0*/  BAR.SYNC.DEFER_BLOCKING 0x0 ;  /* 0x0000000000007b1d */ /* 0x000fe20000010000 */
[----:B------:R-:W-:Y:S01]  /*6ad0*/  ISETP.GE.AND P1, PT, R39, R235, PT ;  /* 0x000000eb2700720c */ /* 0x000fe20003f26270 */
[----:B------:R-:W-:Y:S01]  /*6ae0*/  HMMA.16816.F32.BF16 R56, R52, R34, R56 ;  /* 0x000000223438723c */ /* 0x000fe20000041838 */
[----:B------:R-:W-:-:S02]  /*6af0*/  FSEL R47, R19, -INF , !P0 ;  /* 0xff800000132f7808 */ /* 0x000fc40004000000 */
[CC--:B------:R-:W-:Y:S02]  /*6b00*/  ISETP.GE.AND P0, PT, R224.reuse, R235.reuse, PT ;  /* 0x000000ebe000720c */ /* 0x0c0fe40003f06270 */
[----:B------:R-:W-:Y:S02]  /*6b10*/  ISETP.GE.AND P2, PT, R224, R236, PT ;  /* 0x000000ece000720c */ /* 0x000fe40003f46270 */
[----:B------:R-:W-:Y:S01]  /*6b20*/  FSEL R226, R12, -INF , !P3 ;  /* 0xff8000000ce27808 */ /* 0x000fe20005800000 */
[C---:B------:R-:W-:Y:S01]  /*6b30*/  VIADD R35, R33.reuse, 0x38 ;  /* 0x0000003821237836 */ /* 0x040fe20000000000 */
[----:B------:R-:W-:Y:S01]  /*6b40*/  FMNMX.FTZ R0, R248, R0, !PT ;  /* 0x00000000f8007209 */ /* 0x000fe20007810000 */
[----:B------:R-:W-:Y:S01]  /*6b50*/  VIADD R34, R33, 0x39 ;  /* 0x0000003921227836 */ /* 0x000fe20000000000 */
[----:B------:R-:W-:Y:S02]  /*6b60*/  FSEL R45, R18, -INF , !P1 ;  /* 0xff800000122d7808 */ /* 0x000fe40004800000 */
[----:B------:R-:W-:-:S02]  /*6b70*/  ISETP.GE.AND P1, PT, R41, R235, PT ;  /* 0x000000eb2900720c */ /* 0x000fc40003f26270 */
[----:B------:R-:W-:Y:S02]  /*6b80*/  FSEL R207, R15, -INF , !P0 ;  /* 0xff8000000fcf7808 */ /* 0x000fe40004000000 */
[----:B------:R-:W-:Y:S02]  /*6b90*/  FSEL R218, R13, -INF , !P2 ;  /* 0xff8000000dda7808 */ /* 0x000fe40005000000 */
[----:B------:R-:W-:Y:S02]  /*6ba0*/  ISETP.GE.AND P0, PT, R252, R236, PT ;  /* 0x000000ecfc00720c */ /* 0x000fe40003f06270 */
[----:B------:R-:W-:Y:S02]  /*6bb0*/  FMNMX.FTZ R0, R226, R0, !PT ;  /* 0x00000000e2007209 */ /* 0x000fe40007810000 */
[----:B------:R-:W-:Y:S02]  /*6bc0*/  FSEL R216, R14, -INF , !P1 ;  /* 0xff8000000ed87808 */ /* 0x000fe40004800000 */
[----:B------:R-:W-:-:S02]  /*6bd0*/  ISETP.GE.AND P1, PT, R225, R236, PT ;  /* 0x000000ece100720c */ /* 0x000fc40003f26270 */
[----:B------:R-:W-:Y:S02]  /*6be0*/  FSEL R219, R8, -INF , !P0 ;  /* 0xff80000008db7808 */ /* 0x000fe40004000000 */
[----:B------:R-:W-:Y:S02]  /*6bf0*/  FMNMX.FTZ R0, R218, R0, !PT ;  /* 0x00000000da007209 */ /* 0x000fe40007810000 */
[----:B------:R-:W-:Y:S02]  /*6c00*/  FSEL R217, R9, -INF , !P1 ;  /* 0xff80000009d97808 */ /* 0x000fe40004800000 */
[----:B------:R-:W-:Y:S02]  /*6c10*/  ISETP.GE.AND P0, PT, R221, R236, PT ;  /* 0x000000ecdd00720c */ /* 0x000fe40003f06270 */
[----:B------:R-:W-:Y:S02]  /*6c20*/  FMNMX.FTZ R9, R27, R2, !PT ;  /* 0x000000021b097209 */ /* 0x000fe40007810000 */
[----:B------:R-:W-:-:S02]  /*6c30*/  FMNMX.FTZ R0, R219, R0, !PT ;  /* 0x00000000db007209 */ /* 0x000fc40007810000 */
[----:B------:R-:W-:Y:S02]  /*6c40*/  ISETP.GE.AND P2, PT, R40, R236, PT ;  /* 0x000000ec2800720c */ /* 0x000fe40003f46270 */
[----:B------:R-:W-:Y:S02]  /*6c50*/  FSEL R171, R4, -INF , !P0 ;  /* 0xff80000004ab7808 */ /* 0x000fe40004000000 */
[----:B------:R-:W-:Y:S02]  /*6c60*/  FMNMX.FTZ R9, R46, R9, !PT ;  /* 0x000000092e097209 */ /* 0x000fe40007810000 */
[----:B------:R-:W-:Y:S02]  /*6c70*/  FMNMX.FTZ R0, R217, R0, !PT ;  /* 0x00000000d9007209 */ /* 0x000fe40007810000 */
[----:B------:R-:W-:Y:S02]  /*6c80*/  ISETP.NE.AND P3, PT, R209, 0x2, PT ;  /* 0x00000002d100780c */ /* 0x000fe40003f65270 */
[----:B------:R-:W-:-:S02]  /*6c90*/  ISETP.GE.AND P1, PT, R35, R236, PT ;  /* 0x000000ec2300720c */ /* 0x000fc40003f26270 */
[----:B------:R-:W-:Y:S02]  /*6ca0*/  FSEL R170, R5, -INF , !P2 ;  /* 0xff80000005aa7808 */ /* 0x000fe40005000000 */
[----:B------:R-:W-:Y:S02]  /*6cb0*/  FMNMX.FTZ R9, R44, R9, !PT ;  /* 0x000000092c097209 */ /* 0x000fe40007810000 */
[----:B------:R-:W-:Y:S02]  /*6cc0*/  FMNMX.FTZ R0, R171, R0, !PT ;  /* 0x00000000ab007209 */ /* 0x000fe40007810000 */
[----:B------:R-:W-:Y:S02]  /*6cd0*/  ISETP.GE.AND P0, PT, R34, R236, PT ;  /* 0x000000ec2200720c */ /* 0x000fe40003f06270 */
[----:B------:R-:W-:Y:S02]  /*6ce0*/  FSEL R169, R60, -INF , !P1 ;  /* 0xff8000003ca97808 */ /* 0x000fe40004800000 */
[----:B------:R-:W-:-:S02]  /*6cf0*/  FMNMX.FTZ R9, R45, R9, !PT ;  /* 0x000000092d097209 */ /* 0x000fc40007810000 */
[----:B------:R-:W-:Y:S02]  /*6d00*/  FMNMX.FTZ R0, R170, R0, !PT ;  /* 0x00000000aa007209 */ /* 0x000fe40007810000 */
[----:B------:R-:W-:Y:S02]  /*6d10*/  FSEL R168, R61, -INF , !P0 ;  /* 0xff8000003da87808 */ /* 0x000fe40004000000 */
[----:B------:R-:W-:Y:S02]  /*6d20*/  FMNMX.FTZ R9, R47, R9, !PT ;  /* 0x000000092f097209 */ /* 0x000fe40007810000 */
[----:B------:R-:W-:Y:S02]  /*6d30*/  FMNMX.FTZ R0, R169, R0, !PT ;  /* 0x00000000a9007209 */ /* 0x000fe40007810000 */
[----:B------:R-:W-:Y:S02]  /*6d40*/  ISETP.GE.AND P2, PT, R225, R235, PT ;  /* 0x000000ebe100720c */ /* 0x000fe40003f46270 */
[----:B------:R-:W-:-:S02]  /*6d50*/  FSEL R206, R10, -INF , !P4 ;  /* 0xff8000000ace7808 */ /* 0x000fc40006000000 */
[----:B------:R-:W-:Y:S02]  /*6d60*/  FMNMX.FTZ R9, R216, R9, !PT ;  /* 0x00000009d8097209 */ /* 0x000fe40007810000 */
[----:B------:R-:W-:Y:S01]  /*6d70*/  FMNMX.FTZ R0, R168, R0, !PT ;  /* 0x00000000a8007209 */ /* 0x000fe20007810000 */
[----:B------:R-:W-:Y:S06]  /*6d80*/  @!P3 BRA `(.L_x_787) ;  /* 0x00000000006cb947 */ /* 0x000fec0003800000 */
[----:B------:R-:W-:Y:S01]  /*6d90*/  VIADD R2, R209, 0xfffffffd ;  /* 0xfffffffdd1027836 */ /* 0x000fe20000000000 */
[----:B------:R-:W-:Y:S01]  /*6da0*/  ULDC.64 UR6, c[0x0][0x218] ;  /* 0x0000860000067ab9 */ /* 0x000fe20000000a00 */
[----:B------:R-:W-:Y:S02]  /*6db0*/  SHF.L.U64.HI R4, R138, 0x5, R139 ;  /* 0x000000058a047819 */ /* 0x000fe4000001028b */
[----:B------:R-:W-:Y:S01]  /*6dc0*/  IMAD.WIDE.U32 R12, R2, R138, RZ ;  /* 0x0000008a020c7225 */ /* 0x000fe200078e00ff */
[----:B------:R-:W-:Y:S02]  /*6dd0*/  SHF.R.S32.HI R5, RZ, 0x1f, R2 ;  /* 0x0000001fff057819 */ /* 0x000fe40000011402 */
[----:B------:R-:W-:-:S03]  /*6de0*/  LEA R8, P0, R12, R196, 0x6 ;  /* 0x000000c40c087211 */ /* 0x000fc600078030ff */
[----:B------:R-:W-:Y:S01]  /*6df0*/  IMAD R5, R5, R138, RZ ;  /* 0x0000008a05057224 */ /* 0x000fe200078e02ff */
[----:B------:R-:W-:-:S03]  /*6e00*/  LEA R14, P1, R8, UR6, 0x1 ;  /* 0x00000006080e7c11 */ /* 0x000fc6000f8208ff */
[----:B------:R-:W-:Y:S02]  /*6e10*/  IMAD R5, R2, R139, R5 ;  /* 0x0000008b02057224 */ /* 0x000fe400078e0205 */
[----:B------:R-:W-:Y:S02]  /*6e20*/  IMAD.SHL.U32 R2, R138, 0x20, RZ ;  /* 0x000000208a027824 */ /* 0x000fe400078e00ff */
[----:B------:R-:W-:-:S05]  /*6e30*/  IMAD.IADD R5, R13, 0x1, R5 ;  /* 0x000000010d057824 */ /* 0x000fca00078e0205 */
[----:B------:R-:W-:Y:S02]  /*6e40*/  LEA.HI.X R5, R12, R199, R5, 0x6, P0 ;  /* 0x000000c70c057211 */ /* 0x000fe400000f3405 */
[-C--:B------:R-:W-:Y:S02]  /*6e50*/  IADD3 R12, P0, R14, R2.reuse, RZ ;  /* 0x000000020e0c7210 */ /* 0x080fe40007f1e0ff */
[----:B------:R-:W-:Y:S02]  /*6e60*/  LEA.HI.X R15, R8, UR7, R5, 0x1, P1 ;  /* 0x00000007080f7c11 */ /* 0x000fe400088f0c05 */
[----:B------:R-:W-:-:S03]  /*6e70*/  IADD3 R16, P1, R12, R2, RZ ;  /* 0x000000020c107210 */ /* 0x000fc60007f3e0ff */
[--C-:B------:R-:W-:Y:S01]  /*6e80*/  IMAD.X R13, R15, 0x1, R4.reuse, P0 ;  /* 0x000000010f0d7824 */ /* 0x100fe200000e0604 */
[----:B------:R-:W-:Y:S01]  /*6e90*/  IADD3 R18, P0, R16, R2, RZ ;  /* 0x0000000210127210 */ /* 0x000fe20007f1e0ff */
[----:B------:R-:W-:Y:S01]  /*6ea0*/  @!PT LDS RZ, [RZ] ;  /* 0x00000000fffff984 */ /* 0x000fe20000000800 */
[----:B------:R-:W-:Y:S01]  /*6eb0*/  @!PT LDS RZ, [RZ] ;  /* 0x00000000fffff984 */ /* 0x000fe20000000800 */
[----:B------:R-:W-:Y:S01]  /*6ec0*/  @!PT LDS RZ, [RZ] ;  /* 0x00000000fffff984 */ /* 0x000fe20000000800 */
[----:B------:R1:W-:Y:S02]  /*6ed0*/  LDGSTS.E.BYPASS.LTC128B.128 [R194+0x4000], desc[UR24][R14.64] ;  /* 0x040000000ec27fae */ /* 0x0003e4000b901d58 */
[--C-:B------:R-:W-:Y:S02]  /*6ee0*/  IMAD.X R17, R13, 0x1, R4.reuse, P1 ;  /* 0x000000010d117824 */ /* 0x100fe400008e0604 */
[----:B------:R1:W-:Y:S02]  /*6ef0*/  LDGSTS.E.BYPASS.LTC128B.128 [R194+0x4800], desc[UR24][R12.64] ;  /* 0x048000000cc27fae */ /* 0x0003e4000b901d58 */
[----:B------:R-:W-:Y:S02]  /*6f00*/  IMAD.X R19, R17, 0x1, R4, P0 ;  /* 0x0000000111137824 */ /* 0x000fe400000e0604 */
[----:B------:R1:W-:Y:S04]  /*6f10*/  LDGSTS.E.BYPASS.LTC128B.128 [R194+0x5000], desc[UR24][R16.64] ;  /* 0x0500000010c27fae */ /* 0x0003e8000b901d58 */
[----:B------:R1:W-:Y:S04]  /*6f20*/  LDGSTS.E.BYPASS.LTC128B.128 [R194+0x5800], desc[UR24][R18.64] ;  /* 0x0580000012c27fae */ /* 0x0003e8000b901d58 */
[----:B------:R-:W0:Y:S02]  /*6f30*/  LDGDEPBAR ;  /* 0x00000000000079af */ /* 0x000e240000000000 */
.L_x_787:
[----:B------:R-:W-:Y:S01]  /*6f40*/  FMNMX.FTZ R4, R207, R9, !PT ;  /* 0x00000009cf047209 */ /* 0x000fe20007810000 */
[----:B------:R-:W2:Y:S01]  /*6f50*/  SHFL.BFLY PT, R2, R0, 0x2, 0x1f ;  /* 0x0c401f0000027f89 */ /* 0x000ea200000e0000 */
[----:B------:R-:W-:Y:S01]  /*6f60*/  FSEL R205, R11, -INF , !P2 ;  /* 0xff8000000bcd7808 */ /* 0x000fe20005000000 */
[----:B------:R-:W-:Y:S01]  /*6f70*/  IMAD.WIDE.U32 R222, R229, -0x326172a9, RZ ;  /* 0xcd9e8d57e5de7825 */ /* 0x000fe200078e00ff */
[-C--:B------:R-:W-:Y:S01]  /*6f80*/  ISETP.GE.AND P1, PT, R221, R235.reuse, PT ;  /* 0x000000ebdd00720c */ /* 0x080fe20003f26270 */
[----:B------:R-:W-:Y:S01]  /*6f90*/  LDSM.16.MT88.4 R20, [R177+0x6000] ;  /* 0x00600000b114783b */ /* 0x000fe20000004200 */
[----:B------:R-:W-:Y:S01]  /*6fa0*/  FMNMX.FTZ R4, R206, R4, !PT ;  /* 0x00000004ce047209 */ /* 0x000fe20007810000 */
[----:B------:R-:W-:Y:S01]  /*6fb0*/  IMAD.WIDE.U32 R246, R137, -0x2daee0ad, RZ ;  /* 0xd2511f5389f67825 */ /* 0x000fe200078e00ff */
[----:B------:R-:W-:Y:S02]  /*6fc0*/  ISETP.GE.AND P0, PT, R40, R235, PT ;  /* 0x000000eb2800720c */ /* 0x000fe40003f06270 */
[----:B------:R-:W-:Y:S01]  /*6fd0*/  FSEL R167, R6, -INF , !P1 ;  /* 0xff80000006a77808 */ /* 0x000fe20004800000 */
[----:B------:R-:W-:Y:S01]  /*6fe0*/  IMAD.SHL.U32 R227, R208, 0x2, RZ ;  /* 0x00000002d0e37824 */ /* 0x000fe200078e00ff */
[----:B------:R-:W-:-:S02]  /*6ff0*/  FMNMX.FTZ R4, R205, R4, !PT ;  /* 0x00000004cd047209 */ /* 0x000fc40007810000 */
[----:B------:R-:W-:Y:S02]  /*7000*/  FSEL R166, R7, -INF , !P0 ;  /* 0xff80000007a67808 */ /* 0x000fe40004000000 */
[-C--:B------:R-:W-:Y:S02]  /*7010*/  ISETP.GE.AND P1, PT, R35, R235.reuse, PT ;  /* 0x000000eb2300720c */ /* 0x080fe40003f26270 */
[----:B------:R-:W-:Y:S02]  /*7020*/  FMNMX.FTZ R4, R167, R4, !PT ;  /* 0x00000004a7047209 */ /* 0x000fe40007810000 */
[----:B------:R-:W-:Y:S02]  /*7030*/  ISETP.GE.AND P0, PT, R34, R235, PT ;  /* 0x000000eb2200720c */ /* 0x000fe40003f06270 */
[----:B------:R-:W-:Y:S02]  /*7040*/  FSEL R165, R62, -INF , !P1 ;  /* 0xff8000003ea57808 */ /* 0x000fe40004800000 */
[----:B------:R-:W-:-:S02]  /*7050*/  FMNMX.FTZ R4, R166, R4, !PT ;  /* 0x00000004a6047209 */ /* 0x000fc40007810000 */
[----:B------:R-:W-:Y:S02]  /*7060*/  FSEL R63, R63, -INF , !P0 ;  /* 0xff8000003f3f7808 */ /* 0x000fe40004000000 */
[----:B------:R-:W-:Y:S02]  /*7070*/  FMNMX.FTZ R4, R165, R4, !PT ;  /* 0x00000004a5047209 */ /* 0x000fe40007810000 */
[----:B--2---:R-:W-:Y:S02]  /*7080*/  FMNMX.FTZ R2, R0, R2, !PT ;  /* 0x0000000200027209 */ /* 0x004fe40007810000 */
[----:B------:R-:W-:Y:S02]  /*7090*/  FMNMX.FTZ R5, R63, R4, !PT ;  /* 0x000000043f057209 */ /* 0x000fe40007810000 */
[----:B------:R-:W-:Y:S01]  /*70a0*/  LOP3.LUT R0, R223, R228, RZ, 0x3c, !PT ;  /* 0x000000e4df007212 */ /* 0x000fe200078e3cff */
[----:B------:R-:W2:Y:S01]  /*70b0*/  SHFL.BFLY PT, R220, R2, 0x1, 0x1f ;  /* 0x0c201f0002dc7f89 */ /* 0x000ea200000e0000 */
[----:B------:R-:W-:-:S02]  /*70c0*/  LOP3.LUT R6, R247, UR27, R227, 0x96, !PT ;  /* 0x0000001bf7067c12 */ /* 0x000fc4000f8e96e3 */
[----:B------:R-:W-:Y:S01]  /*70d0*/  PRMT R62, R3, 0x7054, R3 ;  /* 0x00007054033e7816 */ /* 0x000fe20000000003 */
[----:B------:R-:W3:Y:S01]  /*70e0*/  SHFL.BFLY PT, R4, R5, 0x2, 0x1f ;  /* 0x0c401f0005047f89 */ /* 0x000ee200000e0000 */
[----:B------:R-:W-:Y:S01]  /*70f0*/  IMAD.WIDE.U32 R244, R0, -0x2daee0ad, RZ ;  /* 0xd2511f5300f47825 */ /* 0x000fe200078e00ff */
[-C--:B------:R-:W-:Y:S02]  /*7100*/  ISETP.GE.AND P5, PT, R33, R238.reuse, PT ;  /* 0x000000ee2100720c */ /* 0x080fe40003fa6270 */
[-C--:B------:R-:W-:Y:S01]  /*7110*/  ISETP.GE.AND P3, PT, R38, R238.reuse, PT ;  /* 0x000000ee2600720c */ /* 0x080fe20003f66270 */
[----:B-1----:R-:W-:Y:S01]  /*7120*/  IMAD.WIDE.U32 R12, R6, -0x326172a9, RZ ;  /* 0xcd9e8d57060c7825 */ /* 0x002fe200078e00ff */
[----:B------:R-:W-:Y:S02]  /*7130*/  LOP3.LUT R242, R245, UR19, R246, 0x96, !PT ;  /* 0x00000013f5f27c12 */ /* 0x000fe4000f8e96f6 */
[CC--:B------:R-:W-:Y:S02]  /*7140*/  ISETP.GE.AND P4, PT, R32.reuse, R238.reuse, PT ;  /* 0x000000ee2000720c */ /* 0x0c0fe40003f86270 */
[----:B------:R-:W-:Y:S01]  /*7150*/  ISETP.GE.AND P6, PT, R32, R237, PT ;  /* 0x000000ed2000720c */ /* 0x000fe20003fc6270 */
[----:B------:R-:W-:Y:S01]  /*7160*/  IMAD.WIDE.U32 R242, R242, -0x326172a9, RZ ;  /* 0xcd9e8d57f2f27825 */ /* 0x000fe200078e00ff */
[----:B------:R-:W-:-:S02]  /*7170*/  ISETP.GE.AND P2, PT, R37, R238, PT ;  /* 0x000000ee2500720c */ /* 0x000fc40003f46270 */
[----:B------:R-:W-:Y:S02]  /*7180*/  FSEL R32, R161, -INF , !P4 ;  /* 0xff800000a1207808 */ /* 0x000fe40006000000 */
[----:B------:R-:W-:Y:S02]  /*7190*/  LOP3.LUT R8, R243, UR18, R12, 0x96, !PT ;  /* 0x00000012f3087c12 */ /* 0x000fe4000f8e960c */
[----:B------:R-:W-:Y:S02]  /*71a0*/  ISETP.GE.AND P4, PT, R224, R238, PT ;  /* 0x000000eee000720c */ /* 0x000fe40003f86270 */
[----:B--2---:R-:W-:Y:S01]  /*71b0*/  FMNMX.FTZ R220, R2, R220, !PT ;  /* 0x000000dc02dc7209 */ /* 0x004fe20007810000 */
[----:B------:R-:W-:Y:S01]  /*71c0*/  IMAD.WIDE.U32 R8, R8, -0x2daee0ad, RZ ;  /* 0xd2511f5308087825 */ /* 0x000fe200078e00ff */
[----:B---3--:R-:W-:-:S03]  /*71d0*/  FMNMX.FTZ R4, R5, R4, !PT ;  /* 0x0000000405047209 */ /* 0x008fc60007810000 */
[C---:B------:R-:W-:Y:S01]  /*71e0*/  FMUL.FTZ R204, R220.reuse, UR10 ;  /* 0x0000000adccc7c20 */ /* 0x040fe20008410000 */
[----:B------:R-:W-:Y:S02]  /*71f0*/  LOP3.LUT R5, R13, UR20, R222, 0x96, !PT ;  /* 0x000000140d057c12 */ /* 0x000fe4000f8e96de */
[----:B------:R-:W-:Y:S01]  /*7200*/  FSETP.NEU.FTZ.AND P1, PT, R220, -INF , PT ;  /* 0xff800000dc00780b */ /* 0x000fe20003f3d000 */
[----:B------:R-:W1:Y:S02]  /*7210*/  SHFL.BFLY PT, R2, R4, 0x1, 0x1f ;  /* 0x0c201f0004027f89 */ /* 0x000e6400000e0000 */
[----:B------:R-:W-:Y:S01]  /*7220*/  IMAD.WIDE.U32 R6, R5, -0x2daee0ad, RZ ;  /* 0xd2511f5305067825 */ /* 0x000fe200078e00ff */
[----:B------:R-:W-:-:S04]  /*7230*/  FSEL R204, R204, RZ, P1 ;  /* 0x000000ffcccc7208 */ /* 0x000fc80000800000 */
[----:B------:R-:W-:Y:S01]  /*7240*/  LOP3.LUT R5, R7, UR17, R244, 0x96, !PT ;  /* 0x0000001107057c12 */ /* 0x000fe2000f8e96f4 */
[----:B------:R-:W-:Y:S01]  /*7250*/  FFMA.FTZ R55, R28, UR10, -R204 ;  /* 0x0000000a1c377c23 */ /* 0x000fe200080108cc */
[----:B------:R-:W-:Y:S01]  /*7260*/  LOP3.LUT R6, R9, UR15, R6, 0x96, !PT ;  /* 0x0000000f09067c12 */ /* 0x000fe2000f8e9606 */
[--C-:B------:R-:W-:Y:S01]  /*7270*/  FFMA.FTZ R54, R29, UR10, -R204.reuse ;  /* 0x0000000a1d367c23 */ /* 0x100fe200080108cc */
[----:B------:R-:W-:Y:S01]  /*7280*/  FFMA.FTZ R53, R24, UR10, -R204 ;  /* 0x0000000a18357c23 */ /* 0x000fe200080108cc */
[----:B------:R-:W-:-:S04]  /*7290*/  IMAD.WIDE.U32 R10, R5, -0x326172a9, RZ ;  /* 0xcd9e8d57050a7825 */ /* 0x000fc800078e00ff */
[----:B------:R-:W-:Y:S01]  /*72a0*/  FFMA.FTZ R52, R25, UR10, -R204 ;  /* 0x0000000a19347c23 */ /* 0x000fe200080108cc */
[----:B------:R-:W-:Y:S01]  /*72b0*/  MUFU.EX2 R55, R55 ;  /* 0x0000003700377308 */ /* 0x000fe20000000800 */
[----:B------:R-:W-:Y:S01]  /*72c0*/  IMAD.WIDE.U32 R12, R6, -0x326172a9, RZ ;  /* 0xcd9e8d57060c7825 */ /* 0x000fe200078e00ff */
[----:B------:R-:W-:-:S04]  /*72d0*/  LOP3.LUT R6, R11, UR16, R242, 0x96, !PT ;  /* 0x000000100b067c12 */ /* 0x000fc8000f8e96f2 */
[----:B------:R-:W-:Y:S01]  /*72e0*/  LOP3.LUT R5, R13, UR14, R10, 0x96, !PT ;  /* 0x0000000e0d057c12 */ /* 0x000fe2000f8e960a */
[----:B------:R-:W-:Y:S01]  /*72f0*/  IMAD.WIDE.U32 R6, R6, -0x2daee0ad, RZ ;  /* 0xd2511f5306067825 */ /* 0x000fe200078e00ff */
[----:B------:R-:W-:Y:S01]  /*7300*/  MUFU.EX2 R54, R54 ;  /* 0x0000003600367308 */ /* 0x000fe20000000800 */
[----:B-1----:R-:W-:Y:S02]  /*7310*/  FMNMX.FTZ R2, R4, R2, !PT ;  /* 0x0000000204027209 */ /* 0x002fe40007810000 */
[----:B------:R-:W-:Y:S01]  /*7320*/  IMAD.WIDE.U32 R16, R5, -0x2daee0ad, RZ ;  /* 0xd2511f5305107825 */ /* 0x000fe200078e00ff */
[----:B------:R-:W-:-:S03]  /*7330*/  LOP3.LUT R5, R7, UR13, R8, 0x96, !PT ;  /* 0x0000000d07057c12 */ /* 0x000fc6000f8e9608 */
[C---:B------:R-:W-:Y:S01]  /*7340*/  FMUL.FTZ R164, R2.reuse, UR10 ;  /* 0x0000000a02a47c20 */ /* 0x040fe20008410000 */
[C---:B------:R-:W-:Y:S01]  /*7350*/  FSETP.NEU.FTZ.AND P0, PT, R2.reuse, -INF , PT ;  /* 0xff8000000200780b */ /* 0x040fe20003f1d000 */
[----:B------:R-:W-:Y:S01]  /*7360*/  MUFU.EX2 R53, R53 ;  /* 0x0000003500357308 */ /* 0x000fe20000000800 */
[----:B------:R-:W-:Y:S01]  /*7370*/  LOP3.LUT R4, R17, UR5, R6, 0x96, !PT ;  /* 0x0000000511047c12 */ /* 0x000fe2000f8e9606 */
[----:B------:R-:W-:Y:S01]  /*7380*/  IMAD.WIDE.U32 R18, R5, -0x326172a9, RZ ;  /* 0xcd9e8d5705127825 */ /* 0x000fe200078e00ff */
[----:B------:R-:W-:Y:S02]  /*7390*/  FSEL R60, R2, RZ, P0 ;  /* 0x000000ff023c7208 */ /* 0x000fe40000000000 */
[----:B------:R-:W-:Y:S01]  /*73a0*/  FSEL R164, R164, RZ, P0 ;  /* 0x000000ffa4a47208 */ /* 0x000fe20000000000 */
[----:B------:R-:W-:Y:S01]  /*73b0*/  IMAD.WIDE.U32 R4, R4, -0x326172a9, RZ ;  /* 0xcd9e8d5704047825 */ /* 0x000fe200078e00ff */
[----:B------:R-:W-:-:S03]  /*73c0*/  ISETP.GE.AND P0, PT, R33, R237, PT ;  /* 0x000000ed2100720c */ /* 0x000fc60003f06270 */
[----:B------:R-:W-:Y:S01]  /*73d0*/  FADD.FTZ R60, R133, -R60 ;  /* 0x8000003c853c7221 */ /* 0x000fe20000010000 */
[----:B------:R-:W1:Y:S01]  /*73e0*/  MUFU.EX2 R52, R52 ;  /* 0x0000003400347308 */ /* 0x000e620000000800 */
[----:B------:R-:W-:Y:S01]  /*73f0*/  FFMA.FTZ R51, R30, UR10, -R164 ;  /* 0x0000000a1e337c23 */ /* 0x000fe200080108a4 */
[----:B------:R-:W-:Y:S01]  /*7400*/  LOP3.LUT R7, R5, UR21, R18, 0x96, !PT ;  /* 0x0000001505077c12 */ /* 0x000fe2000f8e9612 */
[--C-:B------:R-:W-:Y:S01]  /*7410*/  FFMA.FTZ R49, R26, UR10, -R164.reuse ;  /* 0x0000000a1a317c23 */ /* 0x100fe200080108a4 */
[C---:B------:R-:W-:Y:S01]  /*7420*/  LOP3.LUT R10, R4.reuse, 0xffff, RZ, 0xc0, !PT ;  /* 0x0000ffff040a7812 */ /* 0x040fe200078ec0ff */
[--C-:B------:R-:W-:Y:S01]  /*7430*/  FFMA.FTZ R48, R27, UR10, -R164.reuse ;  /* 0x0000000a1b307c23 */ /* 0x100fe200080108a4 */
[----:B------:R-:W-:Y:S01]  /*7440*/  LOP3.LUT R8, R7, 0xffff, RZ, 0xc0, !PT ;  /* 0x0000ffff07087812 */ /* 0x000fe200078ec0ff */
[----:B------:R-:W-:Y:S01]  /*7450*/  FFMA.FTZ R50, R31, UR10, -R164 ;  /* 0x0000000a1f327c23 */ /* 0x000fe200080108a4 */
[----:B------:R-:W-:Y:S01]  /*7460*/  LOP3.LUT R6, R4, 0xff, RZ, 0xc0, !PT ;  /* 0x000000ff04067812 */ /* 0x000fe200078ec0ff */
[----:B------:R-:W-:Y:S01]  /*7470*/  FMUL.FTZ R60, R60, UR10 ;  /* 0x0000000a3c3c7c20 */ /* 0x000fe20008410000 */
[--C-:B------:R-:W-:Y:S01]  /*7480*/  SHF.R.U32.HI R5, RZ, 0x10, R4.reuse ;  /* 0x00000010ff057819 */ /* 0x100fe20000011604 */
[----:B------:R-:W-:Y:S01]  /*7490*/  MUFU.EX2 R51, R51 ;  /* 0x0000003300337308 */ /* 0x000fe20000000800 */
[----:B------:R-:W-:-:S02]  /*74a0*/  SHF.R.U32.HI R9, RZ, 0x18, R4 ;  /* 0x00000018ff097819 */ /* 0x000fc40000011604 */
[----:B------:R-:W-:Y:S02]  /*74b0*/  LOP3.LUT R4, R7, 0xff, RZ, 0xc0, !PT ;  /* 0x000000ff07047812 */ /* 0x000fe400078ec0ff */
[----:B------:R-:W-:Y:S02]  /*74c0*/  SHF.R.U32.HI R8, RZ, 0x8, R8 ;  /* 0x00000008ff087819 */ /* 0x000fe40000011608 */
[----:B------:R-:W-:Y:S01]  /*74d0*/  LOP3.LUT R5, R5, 0xff, RZ, 0xc0, !PT ;  /* 0x000000ff05057812 */ /* 0x000fe200078ec0ff */
[----:B------:R-:W-:Y:S01]  /*74e0*/  MUFU.EX2 R49, R49 ;  /* 0x0000003100317308 */ /* 0x000fe20000000800 */
[----:B------:R-:W-:Y:S02]  /*74f0*/  PRMT R4, R4, 0x5410, R8 ;  /* 0x0000541004047816 */ /* 0x000fe40000000008 */
[----:B------:R-:W-:Y:S02]  /*7500*/  FSEL R8, R220, RZ, P1 ;  /* 0x000000ffdc087208 */ /* 0x000fe40000800000 */
[----:B------:R-:W-:-:S02]  /*7510*/  PRMT R5, R5, 0x5410, R9 ;  /* 0x0000541005057816 */ /* 0x000fc40000000009 */
[--C-:B------:R-:W-:Y:S01]  /*7520*/  SHF.R.U32.HI R9, RZ, 0x10, R7.reuse ;  /* 0x00000010ff097819 */ /* 0x100fe20000011607 */
[----:B------:R-:W-:Y:S01]  /*7530*/  FADD.FTZ R8, R134, -R8 ;  /* 0x8000000886087221 */ /* 0x000fe20000010000 */
[----:B------:R-:W2:Y:S01]  /*7540*/  MUFU.EX2 R48, R48 ;  /* 0x0000003000307308 */ /* 0x000ea20000000800 */
[----:B------:R-:W-:Y:S02]  /*7550*/  SHF.R.U32.HI R10, RZ, 0x8, R10 ;  /* 0x00000008ff0a7819 */ /* 0x000fe4000001160a */
[----:B------:R-:W-:Y:S01]  /*7560*/  FMUL.FTZ R61, R8, UR10 ;  /* 0x0000000a083d7c20 */ /* 0x000fe20008410000 */
[----:B------:R-:W-:Y:S02]  /*7570*/  SHF.R.U32.HI R7, RZ, 0x18, R7 ;  /* 0x00000018ff077819 */ /* 0x000fe40000011607 */
[----:B------:R-:W-:Y:S02]  /*7580*/  LOP3.LUT R9, R9, 0xff, RZ, 0xc0, !PT ;  /* 0x000000ff09097812 */ /* 0x000fe400078ec0ff */
[----:B------:R-:W3:Y:S01]  /*7590*/  MUFU.EX2 R50, R50 ;  /* 0x0000003200327308 */ /* 0x000ee20000000800 */
[----:B------:R-:W-:-:S02]  /*75a0*/  PRMT R6, R6, 0x5410, R10 ;  /* 0x0000541006067816 */ /* 0x000fc4000000000a */
[----:B------:R-:W-:Y:S02]  /*75b0*/  PRMT R7, R9, 0x5410, R7 ;  /* 0x0000541009077816 */ /* 0x000fe40000000007 */
[--C-:B------:R-:W-:Y:S02]  /*75c0*/  HSET2.LE.AND R5, R5, R62.reuse, PT ;  /* 0x0000003e05057233 */ /* 0x100fe40003803000 */
[--C-:B------:R-:W-:Y:S01]  /*75d0*/  HSET2.LE.AND R6, R6, R62.reuse, PT ;  /* 0x0000003e06067233 */ /* 0x100fe20003803000 */
[----:B------:R-:W4:Y:S01]  /*75e0*/  MUFU.EX2 R61, R61 ;  /* 0x0000003d003d7308 */ /* 0x000f220000000800 */
[--C-:B------:R-:W-:Y:S02]  /*75f0*/  HSET2.LE.AND R4, R4, R62.reuse, PT ;  /* 0x0000003e04047233 */ /* 0x100fe40003803000 */
[----:B------:R-:W-:Y:S02]  /*7600*/  HSET2.LE.AND R7, R7, R62, PT ;  /* 0x0000003e07077233 */ /* 0x000fe40003803000 */
[----:B-1----:R-:W-:-:S02]  /*7610*/  F2FP.BF16.F32.PACK_AB R10, R52, R53 ;  /* 0x00000035340a723e */ /* 0x002fc400000010ff */
[----:B--2---:R-:W-:Y:S01]  /*7620*/  F2FP.BF16.F32.PACK_AB R11, R48, R49 ;  /* 0x00000031300b723e */ /* 0x004fe200000010ff */
[----:B------:R-:W1:Y:S01]  /*7630*/  MUFU.EX2 R60, R60 ;  /* 0x0000003c003c7308 */ /* 0x000e620000000800 */
[----:B------:R-:W-:Y:S02]  /*7640*/  F2FP.BF16.F32.PACK_AB R8, R54, R55 ;  /* 0x000000373608723e */ /* 0x000fe400000010ff */
[----:B---3--:R-:W-:Y:S02]  /*7650*/  F2FP.BF16.F32.PACK_AB R9, R50, R51 ;  /* 0x000000333209723e */ /* 0x008fe400000010ff */
[----:B------:R-:W-:Y:S02]  /*7660*/  LOP3.LUT R10, R6, R10, RZ, 0xc0, !PT ;  /* 0x0000000a060a7212 */ /* 0x000fe400078ec0ff */
[----:B------:R-:W-:Y:S01]  /*7670*/  LOP3.LUT R11, R5, R11, RZ, 0xc0, !PT ;  /* 0x0000000b050b7212 */ /* 0x000fe200078ec0ff */
[-C--:B----4-:R-:W-:Y:S01]  /*7680*/  FMUL.FTZ R24, R124, R61.reuse ;  /* 0x0000003d7c187220 */ /* 0x090fe20000410000 */
[-C--:B------:R-:W-:Y:S01]  /*7690*/  FMUL.FTZ R25, R125, R61.reuse ;  /* 0x0000003d7d197220 */ /* 0x080fe20000410000 */
[-C--:B------:R-:W-:Y:S01]  /*76a0*/  FMUL.FTZ R28, R120, R61.reuse ;  /* 0x0000003d781c7220 */ /* 0x080fe20000410000 */
[----:B------:R-:W-:Y:S01]  /*76b0*/  FMUL.FTZ R29, R121, R61 ;  /* 0x0000003d791d7220 */ /* 0x000fe20000410000 */
[----:B------:R-:W-:Y:S01]  /*76c0*/  LOP3.LUT R8, R4, R8, RZ, 0xc0, !PT ;  /* 0x0000000804087212 */ /* 0x000fe200078ec0ff */
[----:B------:R-:W-:Y:S01]  /*76d0*/  IMAD.MOV.U32 R120, RZ, RZ, R12 ;  /* 0x000000ffff787224 */ /* 0x000fe200078e000c */
[----:B------:R-:W-:Y:S01]  /*76e0*/  LOP3.LUT R9, R7, R9, RZ, 0xc0, !PT ;  /* 0x0000000907097212 */ /* 0x000fe200078ec0ff */
[----:B------:R-:W-:-:S02]  /*76f0*/  IMAD.MOV.U32 R121, RZ, RZ, R13 ;  /* 0x000000ffff797224 */ /* 0x000fc400078e000d */
[-C--:B-1----:R-:W-:Y:S01]  /*7700*/  FMUL.FTZ R26, R126, R60.reuse ;  /* 0x0000003c7e1a7220 */ /* 0x082fe20000410000 */
[-C--:B------:R-:W-:Y:S01]  /*7710*/  FMUL.FTZ R27, R127, R60.reuse ;  /* 0x0000003c7f1b7220 */ /* 0x080fe20000410000 */
[----:B------:R-:W-:Y:S01]  /*7720*/  IMAD.MOV.U32 R126, RZ, RZ, R18 ;  /* 0x000000ffff7e7224 */ /* 0x000fe200078e0012 */
[----:B------:R-:W1:Y:S01]  /*7730*/  LDSM.16.MT88.4 R4, [R180+0x6000] ;  /* 0x00600000b404783b */ /* 0x000e620000004200 */
[----:B------:R-:W-:Y:S02]  /*7740*/  IMAD.MOV.U32 R127, RZ, RZ, R19 ;  /* 0x000000ffff7f7224 */ /* 0x000fe400078e0013 */
[-C--:B------:R-:W-:Y:S01]  /*7750*/  FMUL.FTZ R108, R108, R61.reuse ;  /* 0x0000003d6c6c7220 */ /* 0x080fe20000410000 */
[----:B------:R-:W-:Y:S01]  /*7760*/  IMAD.MOV.U32 R124, RZ, RZ, R16 ;  /* 0x000000ffff7c7224 */ /* 0x000fe200078e0010 */
[----:B------:R-:W2:Y:S01]  /*7770*/  LDSM.16.MT88.4 R12, [R178+0x6000] ;  /* 0x00600000b20c783b */ /* 0x000ea20000004200 */
[----:B------:R-:W-:Y:S02]  /*7780*/  IMAD.MOV.U32 R125, RZ, RZ, R17 ;  /* 0x000000ffff7d7224 */ /* 0x000fe400078e0011 */
[-C--:B------:R-:W-:Y:S01]  /*7790*/  FMUL.FTZ R109, R109, R61.reuse ;  /* 0x0000003d6d6d7220 */ /* 0x080fe20000410000 */
[-C--:B------:R-:W-:Y:S01]  /*77a0*/  FMUL.FTZ R104, R104, R61.reuse ;  /* 0x0000003d68687220 */ /* 0x080fe20000410000 */
[----:B------:R-:W3:Y:S01]  /*77b0*/  LDSM.16.MT88.4 R16, [R176+0x6000] ;  /* 0x00600000b010783b */ /* 0x000ee20000004200 */
        /* <DEDUP_REMOVED lines=23> */
[----:B------:R-:W-:Y:S01]  /*7930*/  P2R R33, PR, RZ, 0x1 ;  /* 0x00000001ff217803 */ /* 0x000fe20000000000 */
[----:B------:R-:W-:Y:S01]  /*7940*/  HMMA.16816.F32.BF16 R76, R8, R20, R76 ;  /* 0x00000014084c723c */ /* 0x000fe2000004184c */
[----:B------:R-:W-:-:S02]  /*7950*/  ISETP.GE.AND P0, PT, R36, R238, PT ;  /* 0x000000ee2400720c */ /* 0x000fc40003f06270 */
[----:B------:R-:W-:Y:S02]  /*7960*/  ISETP.GE.AND P1, PT, R36, R237, PT ;  /* 0x000000ed2400720c */ /* 0x000fe40003f26270 */
[----:B------:R-:W-:Y:S01]  /*7970*/  FSEL R36, R160, -INF , !P5 ;  /* 0xff800000a0247808 */ /* 0x000fe20006800000 */
[----:B------:R-:W-:Y:S01]  /*7980*/  HMMA.16816.F32.BF16 R100, R8, R22, R100 ;  /* 0x000000160864723c */ /* 0x000fe20000041864 */
[----:B------:R-:W-:-:S05]  /*7990*/  ISETP.GE.AND P5, PT, R41, R238, PT ;  /* 0x000000ee2900720c */ /* 0x000fca0003fa6270 */
[C---:B-1----:R-:W-:Y:S06]  /*79a0*/  HMMA.16816.F32.BF16 R24, R8.reuse, R4, R24 ;  /* 0x000000040818723c */ /* 0x042fec0000041818 */
[C---:B------:R-:W-:Y:S06]  /*79b0*/  HMMA.16816.F32.BF16 R28, R8.reuse, R6, R28 ;  /* 0x00000006081c723c */ /* 0x040fec000004181c */
[C---:B--2---:R-:W-:Y:S06]  /*79c0*/  HMMA.16816.F32.BF16 R108, R8.reuse, R12, R108 ;  /* 0x0000000c086c723c */ /* 0x044fec000004186c */
[C---:B------:R-:W-:Y:S06]  /*79d0*/  HMMA.16816.F32.BF16 R104, R8.reuse, R14, R104 ;  /* 0x0000000e0868723c */ /* 0x040fec0000041868 */
[C---:B---3--:R-:W-:Y:S06]  /*79e0*/  HMMA.16816.F32.BF16 R84, R8.reuse, R16, R84 ;  /* 0x000000100854723c */ /* 0x048fec0000041854 */
[----:B------:R-:W-:Y:S07]  /*79f0*/  HMMA.16816.F32.BF16 R88, R8, R18, R88 ;  /* 0x000000120858723c */ /* 0x000fee0000041858 */
[----:B------:R-:W-:Y:S01]  /*7a00*/  FSEL R11, R157, -INF , !P3 ;  /* 0xff8000009d0b7808 */ /* 0x000fe20005800000 */
[----:B------:R-:W-:Y:S01]  /*7a10*/  IMAD.MOV.U32 R157, RZ, RZ, R125 ;  /* 0x000000ffff9d7224 */ /* 0x000fe200078e007d */
[----:B------:R-:W-:-:S02]  /*7a20*/  ISETP.GE.AND P3, PT, R37, R237, PT ;  /* 0x000000ed2500720c */ /* 0x000fc40003f66270 */
[----:B------:R-:W-:Y:S01]  /*7a30*/  FSEL R10, R156, -INF , !P0 ;  /* 0xff8000009c0a7808 */ /* 0x000fe20004000000 */
[----:B------:R-:W-:Y:S01]  /*7a40*/  IMAD.MOV.U32 R156, RZ, RZ, R124 ;  /* 0x000000ffff9c7224 */ /* 0x000fe200078e007c */
[----:B------:R-:W-:Y:S02]  /*7a50*/  FMNMX.FTZ R37, R136, R36, !PT ;  /* 0x0000002488257209 */ /* 0x000fe40007810000 */
[-C--:B------:R-:W-:Y:S02]  /*7a60*/  ISETP.GE.AND P0, PT, R38, R237.reuse, PT ;  /* 0x000000ed2600720c */ /* 0x080fe40003f06270 */
[----:B------:R-:W-:Y:S01]  /*7a70*/  FSEL R124, R152, -INF , !P2 ;  /* 0xff800000987c7808 */ /* 0x000fe20005000000 */
[----:B------:R-:W-:Y:S01]  /*7a80*/  IMAD.MOV.U32 R152, RZ, RZ, R156 ;  /* 0x000000ffff987224 */ /* 0x000fe200078e009c */
[----:B------:R-:W-:Y:S02]  /*7a90*/  ISETP.GE.AND P2, PT, R39, R237, PT ;  /* 0x000000ed2700720c */ /* 0x000fe40003f46270 */
[----:B------:R-:W-:-:S02]  /*7aa0*/  FMNMX.FTZ R37, R32, R37, !PT ;  /* 0x0000002520257209 */ /* 0x000fc40007810000 */
[----:B------:R-:W-:Y:S02]  /*7ab0*/  FSEL R8, R158, -INF , !P1 ;  /* 0xff8000009e087808 */ /* 0x000fe40004800000 */
[----:B------:R-:W-:Y:S02]  /*7ac0*/  FSEL R9, R159, -INF , !P0 ;  /* 0xff8000009f097808 */ /* 0x000fe40004000000 */
[C---:B------:R-:W-:Y:S02]  /*7ad0*/  ISETP.GE.AND P1, PT, R42.reuse, R238, PT ;  /* 0x000000ee2a00720c */ /* 0x040fe40003f26270 */
[----:B------:R-:W-:Y:S01]  /*7ae0*/  ISETP.GE.AND P0, PT, R42, R237, PT ;  /* 0x000000ed2a00720c */ /* 0x000fe20003f06270 */
[----:B------:R-:W-:Y:S01]  /*7af0*/  IMAD.MOV.U32 R42, RZ, RZ, R126 ;  /* 0x000000ffff2a7224 */ /* 0x000fe200078e007e */
[----:B------:R-:W-:Y:S02]  /*7b00*/  FSEL R126, R150, -INF , !P2 ;  /* 0xff800000967e7808 */ /* 0x000fe40005000000 */
[----:B------:R-:W-:-:S02]  /*7b10*/  FMNMX.FTZ R37, R10, R37, !PT ;  /* 0x000000250a257209 */ /* 0x000fc40007810000 */
[----:B------:R-:W-:Y:S02]  /*7b20*/  ISETP.NE.AND P2, PT, R33, RZ, PT ;  /* 0x000000ff2100720c */ /* 0x000fe40003f45270 */
[----:B------:R-:W-:Y:S02]  /*7b30*/  FMNMX.FTZ R38, R11, R37, !PT ;  /* 0x000000250b267209 */ /* 0x000fe40007810000 */
[----:B------:R-:W-:Y:S02]  /*7b40*/  FSEL R37, R162, -INF , !P2 ;  /* 0xff800000a2257808 */ /* 0x000fe40005000000 */
[----:B------:R-:W-:Y:S02]  /*7b50*/  FSEL R123, R154, -INF , !P3 ;  /* 0xff8000009a7b7808 */ /* 0x000fe40005800000 */
[----:B------:R-:W-:Y:S02]  /*7b60*/  ISETP.GE.AND P3, PT, R39, R238, PT ;  /* 0x000000ee2700720c */ /* 0x000fe40003f66270 */
[----:B------:R-:W-:Y:S01]  /*7b70*/  FSEL R125, R153, -INF , !P1 ;  /* 0xff800000997d7808 */ /* 0x000fe20004800000 */
[----:B------:R-:W-:Y:S01]  /*7b80*/  IMAD.MOV.U32 R153, RZ, RZ, R157 ;  /* 0x000000ffff997224 */ /* 0x000fe200078e009d */
[----:B------:R-:W-:-:S02]  /*7b90*/  FMNMX.FTZ R39, R124, R38, !PT ;  /* 0x000000267c277209 */ /* 0x000fc40007810000 */
[----:B------:R-:W-:Y:S02]  /*7ba0*/  FSEL R33, R163, -INF , !P6 ;  /* 0xff800000a3217808 */ /* 0x000fe40007000000 */
[----:B------:R-:W-:Y:S02]  /*7bb0*/  FMNMX.FTZ R38, R135, R37, !PT ;  /* 0x0000002587267209 */ /* 0x000fe40007810000 */
[----:B------:R-:W-:Y:S02]  /*7bc0*/  FSEL R122, R155, -INF , !P0 ;  /* 0xff8000009b7a7808 */ /* 0x000fe40004000000 */
[----:B------:R-:W-:Y:S02]  /*7bd0*/  ISETP.GE.AND P0, PT, R43, R238, PT ;  /* 0x000000ee2b00720c */ /* 0x000fe40003f06270 */
[----:B------:R-:W-:Y:S01]  /*7be0*/  FSEL R245, R148, -INF , !P3 ;  /* 0xff80000094f57808 */ /* 0x000fe20005800000 */
[----:B------:R-:W-:Y:S01]  /*7bf0*/  IMAD.MOV.U32 R148, RZ, RZ, R120 ;  /* 0x000000ffff947224 */ /* 0x000fe200078e0078 */
[----:B------:R-:W-:-:S02]  /*7c00*/  FMNMX.FTZ R39, R125, R39, !PT ;  /* 0x000000277d277209 */ /* 0x000fc40007810000 */
[----:B------:R-:W-:Y:S02]  /*7c10*/  FMNMX.FTZ R38, R33, R38, !PT ;  /* 0x0000002621267209 */ /* 0x000fe40007810000 */
[----:B------:R-:W-:Y:S01]  /*7c20*/  FSEL R251, R149, -INF , !P0 ;  /* 0xff80000095fb7808 */ /* 0x000fe20004000000 */
[----:B------:R-:W-:Y:S01]  /*7c30*/  IMAD.MOV.U32 R149, RZ, RZ, R121 ;  /* 0x000000ffff957224 */ /* 0x000fe200078e0079 */
[----:B------:R-:W-:Y:S01]  /*7c40*/  FMNMX.FTZ R39, R245, R39, !PT ;  /* 0x00000027f5277209 */ /* 0x000fe20007810000 */
[----:B------:R-:W-:Y:S01]  /*7c50*/  IMAD.WIDE.U32 R120, R234, -0x326172a9, RZ ;  /* 0xcd9e8d57ea787825 */ /* 0x000fe200078e00ff */
[----:B------:R-:W-:Y:S02]  /*7c60*/  FMNMX.FTZ R38, R8, R38, !PT ;  /* 0x0000002608267209 */ /* 0x000fe40007810000 */
[----:B------:R-:W-:Y:S01]  /*7c70*/  ISETP.GE.AND P1, PT, R43, R237, PT ;  /* 0x000000ed2b00720c */ /* 0x000fe20003f26270 */
[----:B------:R-:W-:Y:S01]  /*7c80*/  IMAD.MOV.U32 R43, RZ, RZ, R127 ;  /* 0x000000ffff2b7224 */ /* 0x000fe200078e007f */
[----:B------:R-:W-:-:S02]  /*7c90*/  FSEL R163, R144, -INF , !P5 ;  /* 0xff80000090a37808 */ /* 0x000fc40006800000 */
[----:B------:R-:W-:Y:S02]  /*7ca0*/  FMNMX.FTZ R39, R251, R39, !PT ;  /* 0x00000027fb277209 */ /* 0x000fe40007810000 */
[----:B------:R-:W-:Y:S02]  /*7cb0*/  FMNMX.FTZ R38, R9, R38, !PT ;  /* 0x0000002609267209 */ /* 0x000fe40007810000 */
[----:B------:R-:W-:Y:S02]  /*7cc0*/  FSEL R127, R151, -INF , !P1 ;  /* 0xff800000977f7808 */ /* 0x000fe40004800000 */
[----:B------:R-:W-:Y:S02]  /*7cd0*/  ISETP.GE.AND P1, PT, R252, R238, PT ;  /* 0x000000eefc00720c */ /* 0x000fe40003f26270 */
[----:B------:R-:W-:Y:S02]  /*7ce0*/  FSEL R159, R145, -INF , !P4 ;  /* 0xff800000919f7808 */ /* 0x000fe40006000000 */
[----:B------:R-:W-:-:S02]  /*7cf0*/  FMNMX.FTZ R39, R163, R39, !PT ;  /* 0x00000027a3277209 */ /* 0x000fc40007810000 */
        /* <DEDUP_REMOVED lines=8> */
[----:B------:R-:W-:Y:S02]  /*7d80*/  ISETP.GE.AND P3, PT, R41, R237, PT ;  /* 0x000000ed2900720c */ /* 0x000fe40003f66270 */
[----:B------:R-:W-:Y:S02]  /*7d90*/  FMNMX.FTZ R38, R126, R38, !PT ;  /* 0x000000267e267209 */ /* 0x000fe40007810000 */
[----:B------:R-:W-:Y:S02]  /*7da0*/  FSEL R155, R147, -INF , !P0 ;  /* 0xff800000939b7808 */ /* 0x000fe40004000000 */
[----:B------:R-:W-:-:S02]  /*7db0*/  ISETP.GE.AND P0, PT, R40, R238, PT ;  /* 0x000000ee2800720c */ /* 0x000fc40003f06270 */
[----:B------:R-:W-:Y:S02]  /*7dc0*/  ISETP.GE.AND P2, PT, R40, R237, PT ;  /* 0x000000ed2800720c */ /* 0x000fe40003f46270 */
[----:B------:R-:W-:Y:S02]  /*7dd0*/  FMNMX.FTZ R40, R157, R39, !PT ;  /* 0x000000279d287209 */ /* 0x000fe40007810000 */
[----:B------:R-:W-:Y:S02]  /*7de0*/  FSEL R154, R146, -INF , !P3 ;  /* 0xff800000929a7808 */ /* 0x000fe40005800000 */
[----:B------:R-:W-:Y:S02]  /*7df0*/  FMNMX.FTZ R39, R127, R38, !PT ;  /* 0x000000267f277209 */ /* 0x000fe40007810000 */
[----:B------:R-:W-:Y:S02]  /*7e00*/  ISETP.GE.AND P3, PT, R221, R238, PT ;  /* 0x000000eedd00720c */ /* 0x000fe40003f66270 */
[----:B------:R-:W-:-:S02]  /*7e10*/  ISETP.GE.AND P6, PT, R252, R237, PT ;  /* 0x000000edfc00720c */ /* 0x000fc40003fc6270 */
[----:B------:R-:W-:Y:S02]  /*7e20*/  FMNMX.FTZ R39, R154, R39, !PT ;  /* 0x000000279a277209 */ /* 0x000fe40007810000 */
[----:B------:R-:W-:Y:S02]  /*7e30*/  FSEL R158, R64, -INF , !P3 ;  /* 0xff800000409e7808 */ /* 0x000fe40005800000 */
[----:B------:R-:W-:Y:S02]  /*7e40*/  ISETP.GE.AND P5, PT, R225, R237, PT ;  /* 0x000000ede100720c */ /* 0x000fe40003fa6270 */
[----:B------:R-:W-:Y:S02]  /*7e50*/  FSEL R161, R142, -INF , !P6 ;  /* 0xff8000008ea17808 */ /* 0x000fe40007000000 */
[----:B------:R-:W-:Y:S02]  /*7e60*/  FMNMX.FTZ R39, R155, R39, !PT ;  /* 0x000000279b277209 */ /* 0x000fe40007810000 */
[----:B------:R-:W-:-:S02]  /*7e70*/  ISETP.GE.AND P1, PT, R35, R238, PT ;  /* 0x000000ee2300720c */ /* 0x000fc40003f26270 */
[----:B------:R-:W-:Y:S02]  /*7e80*/  FSEL R160, R65, -INF , !P0 ;  /* 0xff80000041a07808 */ /* 0x000fe40004000000 */
[----:B------:R-:W-:Y:S02]  /*7e90*/  FMNMX.FTZ R38, R158, R40, !PT ;  /* 0x000000289e267209 */ /* 0x000fe40007810000 */
[----:B------:R-:W-:Y:S02]  /*7ea0*/  ISETP.GE.AND P4, PT, R221, R237, PT ;  /* 0x000000eddd00720c */ /* 0x000fe40003f86270 */
[----:B------:R-:W-:Y:S02]  /*7eb0*/  FSEL R162, R143, -INF , !P5 ;  /* 0xff8000008fa27808 */ /* 0x000fe40006800000 */
[----:B------:R-:W-:Y:S02]  /*7ec0*/  FMNMX.FTZ R39, R161, R39, !PT ;  /* 0x00000027a1277209 */ /* 0x000fe40007810000 */
[----:B------:R-:W-:-:S02]  /*7ed0*/  ISETP.GE.AND P0, PT, R34, R238, PT ;  /* 0x000000ee2200720c */ /* 0x000fc40003f06270 */
[----:B------:R-:W-:Y:S02]  /*7ee0*/  FSEL R151, R56, -INF , !P1 ;  /* 0xff80000038977808 */ /* 0x000fe40004800000 */
[----:B------:R-:W-:Y:S02]  /*7ef0*/  FMNMX.FTZ R38, R160, R38, !PT ;  /* 0x00000026a0267209 */ /* 0x000fe40007810000 */
[----:B------:R-:W-:Y:S02]  /*7f00*/  FSEL R146, R66, -INF , !P4 ;  /* 0xff80000042927808 */ /* 0x000fe40006000000 */
[----:B------:R-:W-:Y:S02]  /*7f10*/  FMNMX.FTZ R40, R162, R39, !PT ;  /* 0x00000027a2287209 */ /* 0x000fe40007810000 */
[----:B------:R-:W-:Y:S02]  /*7f20*/  FSEL R150, R57, -INF , !P0 ;  /* 0xff80000039967808 */ /* 0x000fe40004000000 */
[----:B------:R-:W-:-:S02]  /*7f30*/  FMNMX.FTZ R38, R151, R38, !PT ;  /* 0x0000002697267209 */ /* 0x000fc40007810000 */
[-C--:B------:R-:W-:Y:S02]  /*7f40*/  ISETP.GE.AND P1, PT, R35, R237.reuse, PT ;  /* 0x000000ed2300720c */ /* 0x080fe40003f26270 */
[----:B------:R-:W-:Y:S02]  /*7f50*/  FSEL R140, R67, -INF , !P2 ;  /* 0xff800000438c7808 */ /* 0x000fe40005000000 */
[----:B------:R-:W-:Y:S02]  /*7f60*/  FMNMX.FTZ R35, R146, R40, !PT ;  /* 0x0000002892237209 */ /* 0x000fe40007810000 */
[----:B------:R-:W-:Y:S02]  /*7f70*/  FMNMX.FTZ R38, R150, R38, !PT ;  /* 0x0000002696267209 */ /* 0x000fe40007810000 */
[----:B------:R-:W-:Y:S02]  /*7f80*/  LOP3.LUT R225, R121, R228, RZ, 0x3c, !PT ;  /* 0x000000e479e17212 */ /* 0x000fe400078e3cff */
[----:B------:R-:W-:Y:S01]  /*7f90*/  ISETP.GE.AND P0, PT, R34, R237, PT ;  /* 0x000000ed2200720c */ /* 0x000fe20003f06270 */
[----:B------:R-:W1:Y:S01]  /*7fa0*/  SHFL.BFLY PT, R39, R38, 0x2, 0x1f ;  /* 0x0c401f0026277f89 */ /* 0x000e6200000e0000 */
[----:B------:R-:W-:-:S02]  /*7fb0*/  FSEL R145, R58, -INF , !P1 ;  /* 0xff8000003a917808 */ /* 0x000fc40004800000 */
[----:B------:R-:W-:Y:S02]  /*7fc0*/  FMNMX.FTZ R35, R140, R35, !PT ;  /* 0x000000238c237209 */ /* 0x000fe40007810000 */
[----:B------:R-:W-:Y:S01]  /*7fd0*/  LOP3.LUT R143, R43, UR12, R148, 0x96, !PT ;  /* 0x0000000c2b8f7c12 */ /* 0x000fe2000f8e9694 */
[----:B------:R-:W-:Y:S01]  /*7fe0*/  IMAD.WIDE.U32 R148, R225, -0x2daee0ad, RZ ;  /* 0xd2511f53e1947825 */ /* 0x000fe200078e00ff */
[----:B------:R-:W-:Y:S02]  /*7ff0*/  FSEL R141, R59, -INF , !P0 ;  /* 0xff8000003b8d7808 */ /* 0x000fe40004000000 */
[----:B------:R-:W-:Y:S01]  /*8000*/  FMNMX.FTZ R35, R145, R35, !PT ;  /* 0x0000002391237209 */ /* 0x000fe20007810000 */
[----:B------:R-:W-:Y:S01]  /*8010*/  IMAD.WIDE.U32 R42, R137, -0x2daee0ad, RZ ;  /* 0xd2511f53892a7825 */ /* 0x000fe200078e00ff */
[----:B------:R-:W-:Y:S02]  /*8020*/  LOP3.LUT R34, R149, UR19, R246, 0x96, !PT ;  /* 0x0000001395227c12 */ /* 0x000fe4000f8e96f6 */
[----:B------:R-:W-:-:S02]  /*8030*/  FMNMX.FTZ R35, R141, R35, !PT ;  /* 0x000000238d237209 */ /* 0x000fc40007810000 */
[----:B------:R-:W-:Y:S01]  /*8040*/  LOP3.LUT R42, R43, UR27, R227, 0x96, !PT ;  /* 0x0000001b2b2a7c12 */ /* 0x000fe2000f8e96e3 */
[----:B------:R-:W-:Y:S02]  /*8050*/  IMAD.WIDE.U32 R64, R34, -0x326172a9, RZ ;  /* 0xcd9e8d5722407825 */ /* 0x000fe400078e00ff */
[----:B------:R-:W2:Y:S02]  /*8060*/  SHFL.BFLY PT, R34, R35, 0x2, 0x1f ;  /* 0x0c401f0023227f89 */ /* 0x000ea400000e0000 */
[----:B------:R-:W-:Y:S02]  /*8070*/  IMAD.WIDE.U32 R42, R42, -0x326172a9, RZ ;  /* 0xcd9e8d572a2a7825 */ /* 0x000fe400078e00ff */
[----:B------:R-:W-:Y:S01]  /*8080*/  STL.64 [R1], R64 ;  /* 0x0000004001007387 */ /* 0x000fe20000100a00 */
[----:B-1----:R-:W-:Y:S02]  /*8090*/  FMNMX.FTZ R39, R38, R39, !PT ;  /* 0x0000002726277209 */ /* 0x002fe40007810000 */
[----:B------:R-:W-:-:S02]  /*80a0*/  LOP3.LUT R40, R43, UR20, R120, 0x96, !PT ;  /* 0x000000142b287c12 */ /* 0x000fc4000f8e9678 */
[----:B------:R-:W-:Y:S01]  /*80b0*/  LOP3.LUT R41, R65, UR18, R42, 0x96, !PT ;  /* 0x0000001241297c12 */ /* 0x000fe2000f8e962a */
[----:B------:R-:W1:Y:S02]  /*80c0*/  SHFL.BFLY PT, R224, R39, 0x1, 0x1f ;  /* 0x0c201f0027e07f89 */ /* 0x000e6400000e0000 */
[----:B------:R-:W-:-:S04]  /*80d0*/  IMAD.WIDE.U32 R56, R40, -0x2daee0ad, RZ ;  /* 0xd2511f5328387825 */ /* 0x000fc800078e00ff */
[----:B------:R-:W-:Y:S01]  /*80e0*/  IMAD.WIDE.U32 R42, R41, -0x2daee0ad, RZ ;  /* 0xd2511f53292a7825 */ /* 0x000fe200078e00ff */
[----:B------:R-:W-:-:S04]  /*80f0*/  LOP3.LUT R40, R57, UR17, R148, 0x96, !PT ;  /* 0x0000001139287c12 */ /* 0x000fc8000f8e9694 */
[----:B------:R-:W-:Y:S01]  /*8100*/  LOP3.LUT R38, R43, UR15, R56, 0x96, !PT ;  /* 0x0000000f2b267c12 */ /* 0x000fe2000f8e9638 */
[----:B------:R-:W-:Y:S01]  /*8110*/  IMAD.WIDE.U32 R56, R40, -0x326172a9, RZ ;  /* 0xcd9e8d5728387825 */ /* 0x000fe200078e00ff */
[----:B--2---:R-:W-:-:S03]  /*8120*/  FMNMX.FTZ R35, R35, R34, !PT ;  /* 0x0000002223237209 */ /* 0x004fc60007810000 */
[----:B------:R-:W-:Y:S01]  /*8130*/  IMAD.WIDE.U32 R148, R38, -0x326172a9, RZ ;  /* 0xcd9e8d5726947825 */ /* 0x000fe200078e00ff */
[----:B------:R-:W-:Y:S01]  /*8140*/  LOP3.LUT R40, R57, UR16, R64, 0x96, !PT ;  /* 0x0000001039287c12 */ /* 0x000fe2000f8e9640 */
[----:B------:R-:W2:Y:S02]  /*8150*/  SHFL.BFLY PT, R221, R35, 0x1, 0x1f ;  /* 0x0c201f0023dd7f89 */ /* 0x000ea400000e0000 */
[----:B------:R-:W-:Y:S01]  /*8160*/  IMAD.MOV.U32 R57, RZ, RZ, R153 ;  /* 0x000000ffff397224 */ /* 0x000fe200078e0099 */
[----:B------:R-:W-:Y:S01]  /*8170*/  LOP3.LUT R38, R149, UR14, R56, 0x96, !PT ;  /* 0x0000000e95267c12 */ /* 0x000fe2000f8e9638 */
[----:B------:R-:W-:Y:S01]  /*8180*/  IMAD.WIDE.U32 R40, R40, -0x2daee0ad, RZ ;  /* 0xd2511f5328287825 */ /* 0x000fe200078e00ff */
[----:B-1----:R-:W-:-:S03]  /*8190*/  FMNMX.FTZ R224, R39, R224, !PT ;  /* 0x000000e027e07209 */ /* 0x002fc60007810000 */
[----:B------:R-:W-:Y:S01]  /*81a0*/  IMAD.WIDE.U32 R58, R38, -0x2daee0ad, RZ ;  /* 0xd2511f53263a7825 */ /* 0x000fe200078e00ff */
[----:B------:R-:W-:-:S03]  /*81b0*/  LOP3.LUT R38, R41, UR13, R42, 0x96, !PT ;  /* 0x0000000d29267c12 */ /* 0x000fc6000f8e962a */
[C---:B------:R-:W-:Y:S01]  /*81c0*/  FMUL.FTZ R153, R224.reuse, UR10 ;  /* 0x0000000ae0997c20 */ /* 0x040fe20008410000 */
[C---:B------:R-:W-:Y:S01]  /*81d0*/  FSETP.NEU.FTZ.AND P1, PT, R224.reuse, -INF , PT ;  /* 0xff800000e000780b */ /* 0x040fe20003f3d000 */
[----:B------:R-:W-:Y:S01]  /*81e0*/  IMAD.MOV.U32 R56, RZ, RZ, R152 ;  /* 0x000000ffff387224 */ /* 0x000fe200078e0098 */
[----:B------:R-:W-:Y:S02]  /*81f0*/  LOP3.LUT R34, R59, UR5, R40, 0x96, !PT ;  /* 0x000000053b227c12 */ /* 0x000fe4000f8e9628 */
[----:B------:R-:W-:Y:S02]  /*8200*/  FSEL R153, R153, RZ, P1 ;  /* 0x000000ff99997208 */ /* 0x000fe40000800000 */
[----:B------:R-:W-:Y:S01]  /*8210*/  FSEL R134, R224, RZ, P1 ;  /* 0x000000ffe0867208 */ /* 0x000fe20000800000 */
[----:B------:R-:W-:-:S04]  /*8220*/  IMAD.WIDE.U32 R40, R34, -0x326172a9, RZ ;  /* 0xcd9e8d5722287825 */ /* 0x000fc800078e00ff */
[--C-:B------:R-:W-:Y:S01]  /*8230*/  FFMA.FTZ R66, R36, UR10, -R153.reuse ;  /* 0x0000000a24427c23 */ /* 0x100fe20008010899 */
[--C-:B------:R-:W-:Y:S01]  /*8240*/  FFMA.FTZ R65, R32, UR10, -R153.reuse ;  /* 0x0000000a20417c23 */ /* 0x100fe20008010899 */
[----:B------:R-:W-:Y:S01]  /*8250*/  FFMA.FTZ R64, R10, UR10, -R153 ;  /* 0x0000000a0a407c23 */ /* 0x000fe20008010899 */
[----:B------:R-:W-:Y:S01]  /*8260*/  LOP3.LUT R39, R40, 0xffff, RZ, 0xc0, !PT ;  /* 0x0000ffff28277812 */ /* 0x000fe200078ec0ff */
[----:B------:R-:W-:Y:S01]  /*8270*/  FADD.FTZ R134, R136, -R134 ;  /* 0x8000008688867221 */ /* 0x000fe20000010000 */
[----:B------:R-:W-:Y:S01]  /*8280*/  LOP3.LUT R34, R40, 0xff, RZ, 0xc0, !PT ;  /* 0x000000ff28227812 */ /* 0x000fe200078ec0ff */
[----:B------:R-:W-:Y:S01]  /*8290*/  MUFU.EX2 R66, R66 ;  /* 0x0000004200427308 */ /* 0x000fe20000000800 */
[----:B------:R-:W-:Y:S01]  /*82a0*/  SHF.R.U32.HI R39, RZ, 0x8, R39 ;  /* 0x00000008ff277819 */ /* 0x000fe20000011627 */
[----:B------:R-:W-:Y:S01]  /*82b0*/  FMUL.FTZ R134, R134, UR10 ;  /* 0x0000000a86867c20 */ /* 0x000fe20008410000 */
[----:B--2---:R-:W-:Y:S02]  /*82c0*/  FMNMX.FTZ R221, R35, R221, !PT ;  /* 0x000000dd23dd7209 */ /* 0x004fe40007810000 */
[----:B------:R-:W-:-:S02]  /*82d0*/  SHF.R.U32.HI R35, RZ, 0x10, R40 ;  /* 0x00000010ff237819 */ /* 0x000fc40000011628 */
[----:B------:R-:W-:Y:S01]  /*82e0*/  PRMT R34, R34, 0x5410, R39 ;  /* 0x0000541022227816 */ /* 0x000fe20000000027 */
[----:B------:R-:W-:Y:S01]  /*82f0*/  IMAD.WIDE.U32 R38, R38, -0x326172a9, RZ ;  /* 0xcd9e8d5726267825 */ /* 0x000fe200078e00ff */
[----:B------:R-:W-:-:S03]  /*8300*/  LOP3.LUT R35, R35, 0xff, RZ, 0xc0, !PT ;  /* 0x000000ff23237812 */ /* 0x000fc600078ec0ff */
[C---:B------:R-:W-:Y:S01]  /*8310*/  FMUL.FTZ R142, R221.reuse, UR10 ;  /* 0x0000000add8e7c20 */ /* 0x040fe20008410000 */
[----:B------:R-:W-:Y:S01]  /*8320*/  SHF.R.U32.HI R36, RZ, 0x18, R40 ;  /* 0x00000018ff247819 */ /* 0x000fe20000011628 */
[----:B------:R-:W-:Y:S01]  /*8330*/  MUFU.EX2 R64, R64 ;  /* 0x0000004000407308 */ /* 0x000fe20000000800 */
[----:B------:R-:W-:Y:S01]  /*8340*/  FSETP.NEU.FTZ.AND P0, PT, R221, -INF , PT ;  /* 0xff800000dd00780b */ /* 0x000fe20003f1d000 */
[----:B------:R-:W-:Y:S01]  /*8350*/  IMAD.MOV.U32 R40, RZ, RZ, R58 ;  /* 0x000000ffff287224 */ /* 0x000fe200078e003a */
[----:B------:R-:W-:Y:S01]  /*8360*/  PRMT R32, R35, 0x5410, R36 ;  /* 0x0000541023207816 */ /* 0x000fe20000000024 */
[----:B------:R-:W-:Y:S01]  /*8370*/  IMAD.MOV.U32 R36, RZ, RZ, R56 ;  /* 0x000000ffff247224 */ /* 0x000fe200078e0038 */
[----:B------:R-:W-:Y:S01]  /*8380*/  LOP3.LUT R35, R41, UR21, R38, 0x96, !PT ;  /* 0x0000001529237c12 */ /* 0x000fe2000f8e9626 */
[----:B------:R-:W-:Y:S02]  /*8390*/  IMAD.MOV.U32 R41, RZ, RZ, R59 ;  /* 0x000000ffff297224 */ /* 0x000fe400078e003b */
[----:B------:R-:W-:Y:S01]  /*83a0*/  FFMA.FTZ R59, R11, UR10, -R153 ;  /* 0x0000000a0b3b7c23 */ /* 0x000fe20008010899 */
[----:B------:R-:W-:Y:S01]  /*83b0*/  FSEL R142, R142, RZ, P0 ;  /* 0x000000ff8e8e7208 */ /* 0x000fe20000000000 */
[----:B------:R-:W-:Y:S01]  /*83c0*/  MUFU.EX2 R65, R65 ;  /* 0x0000004100417308 */ /* 0x000fe20000000800 */
[----:B------:R-:W-:-:S02]  /*83d0*/  LOP3.LUT R10, R35, 0xffff, RZ, 0xc0, !PT ;  /* 0x0000ffff230a7812 */ /* 0x000fc400078ec0ff */
[----:B------:R-:W-:Y:S01]  /*83e0*/  LOP3.LUT R11, R35, 0xff, RZ, 0xc0, !PT ;  /* 0x000000ff230b7812 */ /* 0x000fe200078ec0ff */
[--C-:B------:R-:W-:Y:S01]  /*83f0*/  FFMA.FTZ R58, R37, UR10, -R142.reuse ;  /* 0x0000000a253a7c23 */ /* 0x100fe2000801088e */
[----:B------:R-:W-:Y:S02]  /*8400*/  IMAD.MOV.U32 R37, RZ, RZ, R57 ;  /* 0x000000ffff257224 */ /* 0x000fe400078e0039 */
[--C-:B------:R-:W-:Y:S01]  /*8410*/  FFMA.FTZ R57, R8, UR10, -R142.reuse ;  /* 0x0000000a08397c23 */ /* 0x100fe2000801088e */
[--C-:B------:R-:W-:Y:S01]  /*8420*/  SHF.R.U32.HI R8, RZ, 0x10, R35.reuse ;  /* 0x00000010ff087819 */ /* 0x100fe20000011623 */
[----:B------:R-:W1:Y:S01]  /*8430*/  MUFU.EX2 R59, R59 ;  /* 0x0000003b003b7308 */ /* 0x000e620000000800 */
[----:B------:R-:W-:Y:S01]  /*8440*/  SHF.R.U32.HI R35, RZ, 0x18, R35 ;  /* 0x00000018ff237819 */ /* 0x000fe20000011623 */
[--C-:B------:R-:W-:Y:S01]  /*8450*/  FFMA.FTZ R56, R9, UR10, -R142.reuse ;  /* 0x0000000a09387c23 */ /* 0x100fe2000801088e */
[----:B------:R-:W-:Y:S01]  /*8460*/  HSET2.LE.AND R34, R34, R62, PT ;  /* 0x0000003e22227233 */ /* 0x000fe20003803000 */
[----:B------:R-:W-:Y:S01]  /*8470*/  FFMA.FTZ R67, R33, UR10, -R142 ;  /* 0x0000000a21437c23 */ /* 0x000fe2000801088e */
[----:B------:R-:W-:-:S02]  /*8480*/  LOP3.LUT R8, R8, 0xff, RZ, 0xc0, !PT ;  /* 0x000000ff08087812 */ /* 0x000fc400078ec0ff */
[----:B------:R-:W-:Y:S01]  /*8490*/  FSEL R133, R221, RZ, P0 ;  /* 0x000000ffdd857208 */ /* 0x000fe20000000000 */
[----:B------:R-:W-:Y:S01]  /*84a0*/  MUFU.EX2 R57, R57 ;  /* 0x0000003900397308 */ /* 0x000fe20000000800 */
[----:B------:R-:W-:Y:S02]  /*84b0*/  PRMT R8, R8, 0x5410, R35 ;  /* 0x0000541008087816 */ /* 0x000fe40000000023 */
[----:B------:R-:W-:Y:S01]  /*84c0*/  SHF.R.U32.HI R10, RZ, 0x8, R10 ;  /* 0x00000008ff0a7819 */ /* 0x000fe2000001160a */
[----:B------:R-:W-:-:S04]  /*84d0*/  FADD.FTZ R133, R135, -R133 ;  /* 0x8000008587857221 */ /* 0x000fc80000010000 */
[----:B------:R-:W-:Y:S01]  /*84e0*/  MUFU.EX2 R134, R134 ;  /* 0x0000008600867308 */ /* 0x000fe20000000800 */
[----:B-1----:R-:W-:Y:S02]  /*84f0*/  F2FP.BF16.F32.PACK_AB R42, R59, R64 ;  /* 0x000000403b2a723e */ /* 0x002fe400000010ff */
[----:B------:R-:W-:Y:S02]  /*8500*/  HSET2.LE.AND R32, R32, R62, PT ;  /* 0x0000003e20207233 */ /* 0x000fe40003803000 */
[----:B------:R-:W-:Y:S02]  /*8510*/  LOP3.LUT R42, R34, R42, RZ, 0xc0, !PT ;  /* 0x0000002a222a7212 */ /* 0x000fe400078ec0ff */
[----:B------:R-:W2:Y:S01]  /*8520*/  LDL.LU.64 R34, [R1] ;  /* 0x0000000001227983 */ /* 0x000ea20000300a00 */
[----:B------:R-:W1:Y:S01]  /*8530*/  MUFU.EX2 R56, R56 ;  /* 0x0000003800387308 */ /* 0x000e620000000800 */
[----:B------:R-:W-:Y:S01]  /*8540*/  FMUL.FTZ R133, R133, UR10 ;  /* 0x0000000a85857c20 */ /* 0x000fe20008410000 */
[----:B------:R-:W-:-:S06]  /*8550*/  PRMT R10, R11, 0x5410, R10 ;  /* 0x000054100b0a7816 */ /* 0x000fcc000000000a */
[----:B------:R-:W-:Y:S08]  /*8560*/  MUFU.EX2 R58, R58 ;  /* 0x0000003a003a7308 */ /* 0x000ff00000000800 */
[----:B------:R-:W3:Y:S01]  /*8570*/  MUFU.EX2 R67, R67 ;  /* 0x0000004300437308 */ /* 0x000ee20000000800 */
[----:B-1----:R-:W-:-:S07]  /*8580*/  F2FP.BF16.F32.PACK_AB R43, R56, R57 ;  /* 0x00000039382b723e */ /* 0x002fce00000010ff */
[----:B------:R-:W1:Y:S01]  /*8590*/  MUFU.EX2 R133, R133 ;  /* 0x0000008500857308 */ /* 0x000e620000000800 */
[----:B------:R-:W-:Y:S01]  /*85a0*/  LOP3.LUT R43, R32, R43, RZ, 0xc0, !PT ;  /* 0x0000002b202b7212 */ /* 0x000fe200078ec0ff */
[----:B------:R-:W-:Y:S01]  /*85b0*/  IMAD.MOV.U32 R32, RZ, RZ, R40 ;  /* 0x000000ffff207224 */ /* 0x000fe200078e0028 */
[--C-:B------:R-:W-:Y:S01]  /*85c0*/  HSET2.LE.AND R10, R10, R62.reuse, PT ;  /* 0x0000003e0a0a7233 */ /* 0x100fe20003803000 */
[----:B------:R-:W-:Y:S01]  /*85d0*/  IMAD.MOV.U32 R33, RZ, RZ, R41 ;  /* 0x000000ffff217224 */ /* 0x000fe200078e0029 */
[----:B------:R-:W-:Y:S02]  /*85e0*/  HSET2.LE.AND R8, R8, R62, PT ;  /* 0x0000003e08087233 */ /* 0x000fe40003803000 */
[----:B------:R-:W-:Y:S02]  /*85f0*/  F2FP.BF16.F32.PACK_AB R40, R65, R66 ;  /* 0x000000424128723e */ /* 0x000fe400000010ff */
[----:B---3--:R-:W-:Y:S01]  /*8600*/  F2FP.BF16.F32.PACK_AB R41, R67, R58 ;  /* 0x0000003a4329723e */ /* 0x008fe200000010ff */
[----:B------:R-:W-:Y:S01]  /*8610*/  FMUL.FTZ R9, R129, R134 ;  /* 0x0000008681097220 */ /* 0x000fe20000410000 */
[----:B------:R-:W-:-:S02]  /*8620*/  LOP3.LUT R40, R10, R40, RZ, 0xc0, !PT ;  /* 0x000000280a287212 */ /* 0x000fc400078ec0ff */
[----:B------:R-:W-:Y:S01]  /*8630*/  LOP3.LUT R41, R8, R41, RZ, 0xc0, !PT ;  /* 0x0000002908297212 */ /* 0x000fe200078ec0ff */
[-C--:B------:R-:W-:Y:S01]  /*8640*/  FMUL.FTZ R8, R128, R134.reuse ;  /* 0x0000008680087220 */ /* 0x080fe20000410000 */
[-C--:B-1----:R-:W-:Y:S01]  /*8650*/  FMUL.FTZ R10, R130, R133.reuse ;  /* 0x00000085820a7220 */ /* 0x082fe20000410000 */
[-C--:B------:R-:W-:Y:S01]  /*8660*/  FMUL.FTZ R11, R131, R133.reuse ;  /* 0x00000085830b7220 */ /* 0x080fe20000410000 */
[----:B------:R-:W-:Y:S02]  /*8670*/  IMAD.MOV.U32 R130, RZ, RZ, R32 ;  /* 0x000000ffff827224 */ /* 0x000fe400078e0020 */
[-C--:B------:R-:W-:Y:S01]  /*8680*/  FMUL.FTZ R32, R112, R134.reuse ;  /* 0x0000008670207220 */ /* 0x080fe20000410000 */
[----:B------:R-:W-:Y:S02]  /*8690*/  IMAD.MOV.U32 R131, RZ, RZ, R33 ;  /* 0x000000ffff837224 */ /* 0x000fe400078e0021 */
        /* <DEDUP_REMOVED lines=9> */
[----:B------:R-:W-:Y:S01]  /*8730*/  FFMA.FTZ R144, R241, UR10, -R204 ;  /* 0x0000000af1907c23 */ /* 0x000fe200080108cc */
[----:B------:R-:W-:Y:S01]  /*8740*/  HMMA.16816.F32.BF16 R8, R40, R4, R8 ;  /* 0x000000042808723c */ /* 0x000fe20000041808 */
[-C--:B------:R-:W-:Y:S01]  /*8750*/  FMUL.FTZ R80, R80, R134.reuse ;  /* 0x0000008650507220 */ /* 0x080fe20000410000 */
[----:B------:R-:W-:Y:S01]  /*8760*/  FMUL.FTZ R81, R81, R134 ;  /* 0x0000008651517220 */ /* 0x000fe20000410000 */
[----:B------:R-:W-:-:S03]  /*8770*/  FMUL.FTZ R82, R82, R133 ;  /* 0x0000008552527220 */ /* 0x000fc60000410000 */
[----:B------:R-:W-:Y:S01]  /*8780*/  HMMA.16816.F32.BF16 R4, R40, R6, R116 ;  /* 0x000000062804723c */ /* 0x000fe20000041874 */
[----:B------:R-:W-:Y:S01]  /*8790*/  FMUL.FTZ R83, R83, R133 ;  /* 0x0000008553537220 */ /* 0x000fe20000410000 */
[----:B------:R-:W-:Y:S05]  /*87a0*/  MUFU.EX2 R144, R144 ;  /* 0x0000009000907308 */ /* 0x000fea0000000800 */
[----:B------:R-:W-:Y:S02]  /*87b0*/  IMAD.MOV.U32 R116, RZ, RZ, R36 ;  /* 0x000000ffff747224 */ /* 0x000fe400078e0024 */
[----:B------:R-:W-:Y:S01]  /*87c0*/  FMUL.FTZ R36, R72, R134 ;  /* 0x0000008648247220 */ /* 0x000fe20000410000 */
[----:B------:R-:W-:-:S02]  /*87d0*/  IMAD.MOV.U32 R117, RZ, RZ, R37 ;  /* 0x000000ffff757224 */ /* 0x000fc400078e0025 */
        /* <DEDUP_REMOVED lines=9> */
[C---:B------:R-:W-:Y:S06]  /*8870*/  HMMA.16816.F32.BF16 R80, R40.reuse, R22, R80 ;  /* 0x000000162850723c */ /* 0x040fec0000041850 */
[----:B------:R-:W-:Y:S01]  /*8880*/  HMMA.16816.F32.BF16 R36, R40, R20, R36 ;  /* 0x000000142824723c */ /* 0x000fe20000041824 */
[-C--:B------:R-:W-:Y:S01]  /*8890*/  FMUL.FTZ R92, R92, R134.reuse ;  /* 0x000000865c5c7220 */ /* 0x080fe20000410000 */
[----:B------:R-:W-:Y:S01]  /*88a0*/  FMUL.FTZ R93, R93, R134 ;  /* 0x000000865d5d7220 */ /* 0x000fe20000410000 */
[----:B------:R-:W-:-:S03]  /*88b0*/  FMUL.FTZ R94, R94, R133 ;  /* 0x000000855e5e7220 */ /* 0x000fc60000410000 */
[C---:B------:R-:W-:Y:S01]  /*88c0*/  HMMA.16816.F32.BF16 R96, R40.reuse, R16, R96 ;  /* 0x000000102860723c */ /* 0x040fe20000041860 */
[----:B------:R-:W-:Y:S01]  /*88d0*/  FMUL.FTZ R95, R95, R133 ;  /* 0x000000855f5f7220 */ /* 0x000fe20000410000 */
[----:B------:R-:W-:Y:S01]  /*88e0*/  FFMA.FTZ R147, R47, UR10, -R164 ;  /* 0x0000000a2f937c23 */ /* 0x000fe200080108a4 */
[----:B------:R-:W-:Y:S02]  /*88f0*/  IMAD.MOV.U32 R112, RZ, RZ, R118 ;  /* 0x000000ffff707224 */ /* 0x000fe400078e0076 */
[----:B------:R-:W-:Y:S02]  /*8900*/  IMAD.MOV.U32 R113, RZ, RZ, R119 ;  /* 0x000000ffff717224 */ /* 0x000fe400078e0077 */
[--C-:B------:R-:W-:Y:S01]  /*8910*/  FFMA.FTZ R136, R249, UR10, -R204.reuse ;  /* 0x0000000af9887c23 */ /* 0x100fe200080108cc */
[----:B------:R-:W-:Y:S01]  /*8920*/  HMMA.16816.F32.BF16 R92, R40, R18, R92 ;  /* 0x00000012285c723c */ /* 0x000fe2000004185c */
[----:B------:R-:W-:Y:S01]  /*8930*/  FFMA.FTZ R135, R250, UR10, -R204 ;  /* 0x0000000afa877c23 */ /* 0x000fe200080108cc */
[----:B------:R-:W-:Y:S01]  /*8940*/  MUFU.EX2 R147, R147 ;  /* 0x0000009300937308 */ /* 0x000fe20000000800 */
[----:B------:R-:W-:-:S07]  /*8950*/  FFMA.FTZ R152, R44, UR10, -R164 ;  /* 0x0000000a2c987c23 */ /* 0x000fce00080108a4 */
[----:B------:R-:W-:Y:S08]  /*8960*/  MUFU.EX2 R136, R136 ;  /* 0x0000008800887308 */ /* 0x000ff00000000800 */
[----:B------:R-:W-:Y:S08]  /*8970*/  MUFU.EX2 R135, R135 ;  /* 0x0000008700877308 */ /* 0x000ff00000000800 */
[----:B------:R-:W-:Y:S01]  /*8980*/  MUFU.EX2 R152, R152 ;  /* 0x0000009800987308 */ /* 0x000fe20000000800 */
[--C-:B------:R-:W-:Y:S01]  /*8990*/  FFMA.FTZ R249, R126, UR10, -R142.reuse ;  /* 0x0000000a7ef97c23 */ /* 0x100fe2000801088e */
[--C-:B------:R-:W-:Y:S01]  /*89a0*/  FFMA.FTZ R250, R122, UR10, -R142.reuse ;  /* 0x0000000a7afa7c23 */ /* 0x100fe2000801088e */
[----:B------:R-:W-:-:S05]  /*89b0*/  FFMA.FTZ R123, R123, UR10, -R142 ;  /* 0x0000000a7b7b7c23 */ /* 0x000fca000801088e */
[----:B------:R-:W-:Y:S01]  /*89c0*/  MUFU.EX2 R249, R249 ;  /* 0x000000f900f97308 */ /* 0x000fe20000000800 */
[--C-:B------:R-:W-:Y:S01]  /*89d0*/  FFMA.FTZ R245, R245, UR10, -R153.reuse ;  /* 0x0000000af5f57c23 */ /* 0x100fe20008010899 */
[--C-:B------:R-:W-:Y:S01]  /*89e0*/  FFMA.FTZ R241, R251, UR10, -R153.reuse ;  /* 0x0000000afbf17c23 */ /* 0x100fe20008010899 */
[----:B------:R-:W-:-:S05]  /*89f0*/  FFMA.FTZ R246, R125, UR10, -R153 ;  /* 0x0000000a7df67c23 */ /* 0x000fca0008010899 */
[----:B------:R-:W-:Y:S08]  /*8a00*/  MUFU.EX2 R250, R250 ;  /* 0x000000fa00fa7308 */ /* 0x000ff00000000800 */
[----:B------:R-:W-:Y:S08]  /*8a10*/  MUFU.EX2 R245, R245 ;  /* 0x000000f500f57308 */ /* 0x000ff00000000800 */
[----:B------:R-:W-:Y:S08]  /*8a20*/  MUFU.EX2 R241, R241 ;  /* 0x000000f100f17308 */ /* 0x000ff00000000800 */
[----:B------:R-:W-:Y:S01]  /*8a30*/  MUFU.EX2 R246, R246 ;  /* 0x000000f600f67308 */ /* 0x000fe20000000800 */
[----:B--2---:R-:W-:-:S02]  /*8a40*/  IMAD.MOV.U32 R128, RZ, RZ, R34 ;  /* 0x000000ffff807224 */ /* 0x004fc400078e0022 */
[-C--:B------:R-:W-:Y:S01]  /*8a50*/  FMUL.FTZ R34, R114, R133.reuse ;  /* 0x0000008572227220 */ /* 0x080fe20000410000 */
[----:B------:R-:W-:Y:S02]  /*8a60*/  IMAD.MOV.U32 R129, RZ, RZ, R35 ;  /* 0x000000ffff817224 */ /* 0x000fe400078e0023 */
[----:B------:R-:W-:-:S07]  /*8a70*/  FMUL.FTZ R35, R115, R133 ;  /* 0x0000008573237220 */ /* 0x000fce0000410000 */
[C---:B------:R-:W-:Y:S06]  /*8a80*/  HMMA.16816.F32.BF16 R32, R40.reuse, R12, R32 ;  /* 0x0000000c2820723c */ /* 0x040fec0000041820 */
[----:B------:R-:W-:Y:S01]  /*8a90*/  HMMA.16816.F32.BF16 R12, R40, R14, R68 ;  /* 0x0000000e280c723c */ /* 0x000fe20000041844 */
[----:B------:R-:W-:Y:S01]  /*8aa0*/  IMAD.MOV.U32 R114, RZ, RZ, R148 ;  /* 0x000000ffff727224 */ /* 0x000fe200078e0094 */
[----:B------:R-:W-:Y:S05]  /*8ab0*/  LDSM.16.MT88.4 R40, [R178+0x6800] ;  /* 0x00680000b228783b */ /* 0x000fea0000004200 */
[----:B------:R-:W-:-:S04]  /*8ac0*/  IMAD.WIDE.U32 R70, R143, -0x2daee0ad, RZ ;  /* 0xd2511f538f467825 */ /* 0x000fc800078e00ff */
[----:B------:R-:W-:-:S06]  /*8ad0*/  FFMA.FTZ R143, R248, UR10, -R204 ;  /* 0x0000000af88f7c23 */ /* 0x000fcc00080108cc */
[----:B------:R-:W1:Y:S01]  /*8ae0*/  MUFU.EX2 R143, R143 ;  /* 0x0000008f008f7308 */ /* 0x000e620000000800 */
[C---:B------:R-:W-:Y:S02]  /*8af0*/  LOP3.LUT R68, R70.reuse, 0xffff, RZ, 0xc0, !PT ;  /* 0x0000ffff46447812 */ /* 0x040fe400078ec0ff */
[----:B------:R-:W-:Y:S02]  /*8b00*/  LOP3.LUT R20, R70, 0xff, RZ, 0xc0, !PT ;  /* 0x000000ff46147812 */ /* 0x000fe400078ec0ff */
[----:B------:R-:W-:Y:S02]  /*8b10*/  SHF.R.U32.HI R68, RZ, 0x8, R68 ;  /* 0x00000008ff447819 */ /* 0x000fe40000011644 */
[----:B------:R-:W-:Y:S02]  /*8b20*/  LOP3.LUT R22, R71, UR22, R116, 0x96, !PT ;  /* 0x0000001647167c12 */ /* 0x000fe4000f8e9674 */
[----:B------:R-:W-:Y:S01]  /*8b30*/  SHF.R.U32.HI R23, RZ, 0x10, R70 ;  /* 0x00000010ff177819 */ /* 0x000fe20000011646 */
[----:B------:R-:W-:Y:S01]  /*8b40*/  IMAD.MOV.U32 R115, RZ, RZ, R149 ;  /* 0x000000ffff737224 */ /* 0x000fe200078e0095 */
[----:B------:R-:W-:Y:S01]  /*8b50*/  PRMT R20, R20, 0x5410, R68 ;  /* 0x0000541014147816 */ /* 0x000fe20000000044 */
[----:B------:R-:W-:Y:S01]  /*8b60*/  FFMA.FTZ R148, R45, UR10, -R164 ;  /* 0x0000000a2d947c23 */ /* 0x000fe200080108a4 */
[----:B------:R-:W-:Y:S01]  /*8b70*/  LOP3.LUT R16, R23, 0xff, RZ, 0xc0, !PT ;  /* 0x000000ff17107812 */ /* 0x000fe200078ec0ff */
[----:B------:R-:W2:Y:S01]  /*8b80*/  LDSM.16.MT88.4 R116, [R180+0x6800] ;  /* 0x00680000b474783b */ /* 0x000ea20000004200 */
[----:B------:R-:W-:-:S02]  /*8b90*/  LOP3.LUT R17, R22, 0xffff, RZ, 0xc0, !PT ;  /* 0x0000ffff16117812 */ /* 0x000fc400078ec0ff */
[----:B------:R-:W-:Y:S01]  /*8ba0*/  SHF.R.U32.HI R23, RZ, 0x10, R22 ;  /* 0x00000010ff177819 */ /* 0x000fe20000011616 */
[----:B------:R-:W-:Y:S01]  /*8bb0*/  FFMA.FTZ R149, R46, UR10, -R164 ;  /* 0x0000000a2e957c23 */ /* 0x000fe200080108a4 */
[----:B------:R-:W-:Y:S02]  /*8bc0*/  LOP3.LUT R68, R22, 0xff, RZ, 0xc0, !PT ;  /* 0x000000ff16447812 */ /* 0x000fe400078ec0ff */
[----:B------:R-:W-:Y:S02]  /*8bd0*/  SHF.R.U32.HI R21, RZ, 0x18, R70 ;  /* 0x00000018ff157819 */ /* 0x000fe40000011646 */
[----:B------:R-:W-:Y:S02]  /*8be0*/  SHF.R.U32.HI R22, RZ, 0x18, R22 ;  /* 0x00000018ff167819 */ /* 0x000fe40000011616 */
[----:B------:R-:W-:Y:S02]  /*8bf0*/  SHF.R.U32.HI R17, RZ, 0x8, R17 ;  /* 0x00000008ff117819 */ /* 0x000fe40000011611 */
[----:B------:R-:W-:-:S02]  /*8c00*/  HSET2.LE.AND R20, R20, R62, PT ;  /* 0x0000003e14147233 */ /* 0x000fc40003803000 */
[----:B------:R-:W-:Y:S02]  /*8c10*/  LOP3.LUT R45, R23, 0xff, RZ, 0xc0, !PT ;  /* 0x000000ff172d7812 */ /* 0x000fe400078ec0ff */
[----:B-1----:R-:W-:Y:S02]  /*8c20*/  F2FP.BF16.F32.PACK_AB R46, R143, R144 ;  /* 0x000000908f2e723e */ /* 0x002fe400000010ff */
[----:B------:R-:W-:Y:S02]  /*8c30*/  PRMT R47, R16, 0x5410, R21 ;  /* 0x00005410102f7816 */ /* 0x000fe40000000015 */
[----:B------:R-:W-:Y:S02]  /*8c40*/  PRMT R68, R68, 0x5410, R17 ;  /* 0x0000541044447816 */ /* 0x000fe40000000011 */
[----:B------:R-:W-:Y:S01]  /*8c50*/  PRMT R45, R45, 0x5410, R22 ;  /* 0x000054102d2d7816 */ /* 0x000fe20000000016 */
[----:B------:R-:W-:Y:S01]  /*8c60*/  LDSM.16.MT88.4 R16, [R176+0x6800] ;  /* 0x00680000b010783b */ /* 0x000fe20000004200 */
[----:B------:R-:W-:Y:S01]  /*8c70*/  LOP3.LUT R46, R20, R46, RZ, 0xc0, !PT ;  /* 0x0000002e142e7212 */ /* 0x000fe200078ec0ff */
[----:B------:R-:W1:Y:S02]  /*8c80*/  MUFU.EX2 R148, R148 ;  /* 0x0000009400947308 */ /* 0x000e640000000800 */
[----:B------:R-:W3:Y:S01]  /*8c90*/  LDSM.16.MT88.4 R20, [R177+0x6800] ;  /* 0x00680000b114783b */ /* 0x000ee20000004200 */
[----:B------:R-:W-:-:S05]  /*8ca0*/  HSET2.LE.AND R47, R47, R62, PT ;  /* 0x0000003e2f2f7233 */ /* 0x000fca0003803000 */
[----:B------:R-:W4:Y:S01]  /*8cb0*/  MUFU.EX2 R149, R149 ;  /* 0x0000009500957308 */ /* 0x000f220000000800 */
[----:B-1----:R-:W-:-:S04]  /*8cc0*/  F2FP.BF16.F32.PACK_AB R44, R147, R148 ;  /* 0x00000094932c723e */ /* 0x002fc800000010ff */
[----:B------:R-:W-:Y:S02]  /*8cd0*/  LOP3.LUT R47, R47, R44, RZ, 0xc0, !PT ;  /* 0x0000002c2f2f7212 */ /* 0x000fe400078ec0ff */
[--C-:B------:R-:W-:Y:S02]  /*8ce0*/  HSET2.LE.AND R44, R68, R62.reuse, PT ;  /* 0x0000003e442c7233 */ /* 0x100fe40003803000 */
[----:B------:R-:W-:Y:S02]  /*8cf0*/  F2FP.BF16.F32.PACK_AB R68, R135, R136 ;  /* 0x000000888744723e */ /* 0x000fe400000010ff */
[----:B------:R-:W-:Y:S02]  /*8d00*/  HSET2.LE.AND R45, R45, R62, PT ;  /* 0x0000003e2d2d7233 */ /* 0x000fe40003803000 */
[----:B------:R-:W-:Y:S02]  /*8d10*/  LOP3.LUT R44, R44, R68, RZ, 0xc0, !PT ;  /* 0x000000442c2c7212 */ /* 0x000fe400078ec0ff */
[----:B----4-:R-:W-:-:S04]  /*8d20*/  F2FP.BF16.F32.PACK_AB R68, R152, R149 ;  /* 0x000000959844723e */ /* 0x010fc800000010ff */
[----:B------:R-:W-:-:S07]  /*8d30*/  LOP3.LUT R45, R45, R68, RZ, 0xc0, !PT ;  /* 0x000000442d2d7212 */ /* 0x000fce00078ec0ff */
[C---:B--2---:R-:W-:Y:S06]  /*8d40*/  HMMA.16816.F32.BF16 R24, R44.reuse, R116, R24 ;  /* 0x000000742c18723c */ /* 0x044fec0000041818 */
[C---:B------:R-:W-:Y:S06]  /*8d50*/  HMMA.16816.F32.BF16 R28, R44.reuse, R118, R28 ;  /* 0x000000762c1c723c */ /* 0x040fec000004181c */
[C---:B------:R-:W-:Y:S06]  /*8d60*/  HMMA.16816.F32.BF16 R108, R44.reuse, R40, R108 ;  /* 0x000000282c6c723c */ /* 0x040fec000004186c */
[C---:B------:R-:W-:Y:S06]  /*8d70*/  HMMA.16816.F32.BF16 R104, R44.reuse, R42, R104 ;  /* 0x0000002a2c68723c */ /* 0x040fec0000041868 */
[C---:B---3--:R-:W-:Y:S06]  /*8d80*/  HMMA.16816.F32.BF16 R76, R44.reuse, R20, R76 ;  /* 0x000000142c4c723c */ /* 0x048fec000004184c */
[C---:B------:R-:W-:Y:S06]  /*8d90*/  HMMA.16816.F32.BF16 R100, R44.reuse, R22, R100 ;  /* 0x000000162c64723c */ /* 0x040fec0000041864 */
[C---:B------:R-:W-:Y:S06]  /*8da0*/  HMMA.16816.F32.BF16 R84, R44.reuse, R16, R84 ;  /* 0x000000102c54723c */ /* 0x040fec0000041854 */
[----:B------:R-:W-:Y:S07]  /*8db0*/  HMMA.16816.F32.BF16 R88, R44, R18, R88 ;  /* 0x000000122c58723c */ /* 0x000fee0000041858 */
[----:B------:R-:W-:Y:S01]  /*8dc0*/  LOP3.LUT R44, R113, UR12, R114, 0x96, !PT ;  /* 0x0000000c712c7c12 */ /* 0x000fe2000f8e9672 */
[----:B------:R-:W-:-:S04]  /*8dd0*/  VIADD R114, R227, 0x1 ;  /* 0x00000001e3727836 */ /* 0x000fc80000000000 */
[----:B------:R-:W-:Y:S01]  /*8de0*/  IMAD.WIDE.U32 R46, R44, -0x2daee0ad, RZ ;  /* 0xd2511f532c2e7825 */ /* 0x000fe200078e00ff */
[----:B------:R-:W-:-:S03]  /*8df0*/  LOP3.LUT R114, R247, UR27, R114, 0x96, !PT ;  /* 0x0000001bf7727c12 */ /* 0x000fc6000f8e9672 */
[----:B------:R-:W-:Y:S01]  /*8e00*/  FFMA.FTZ R247, R127, UR10, -R142 ;  /* 0x0000000a7ff77c23 */ /* 0x000fe2000801088e */
[----:B------:R-:W-:-:S05]  /*8e10*/  LOP3.LUT R68, R46, 0xffff, RZ, 0xc0, !PT ;  /* 0x0000ffff2e447812 */ /* 0x000fca00078ec0ff */
[----:B------:R-:W1:Y:S01]  /*8e20*/  MUFU.EX2 R247, R247 ;  /* 0x000000f700f77308 */ /* 0x000e620000000800 */
[----:B------:R-:W-:Y:S02]  /*8e30*/  LOP3.LUT R44, R46, 0xff, RZ, 0xc0, !PT ;  /* 0x000000ff2e2c7812 */ /* 0x000fe400078ec0ff */
[----:B------:R-:W-:Y:S02]  /*8e40*/  SHF.R.U32.HI R68, RZ, 0x8, R68 ;  /* 0x00000008ff447819 */ /* 0x000fe40000011644 */
[----:B------:R-:W-:Y:S02]  /*8e50*/  SHF.R.U32.HI R45, RZ, 0x10, R46 ;  /* 0x00000010ff2d7819 */ /* 0x000fe4000001162e */
[----:B------:R-:W-:Y:S01]  /*8e60*/  LOP3.LUT R47, R47, UR22, R130, 0x96, !PT ;  /* 0x000000162f2f7c12 */ /* 0x000fe2000f8e9682 */
[----:B------:R-:W2:Y:S01]  /*8e70*/  MUFU.EX2 R227, R123 ;  /* 0x0000007b00e37308 */ /* 0x000ea20000000800 */
[----:B------:R-:W-:Y:S02]  /*8e80*/  SHF.R.U32.HI R46, RZ, 0x18, R46 ;  /* 0x00000018ff2e7819 */ /* 0x000fe4000001162e */
[----:B------:R-:W-:-:S02]  /*8e90*/  PRMT R44, R44, 0x5410, R68 ;  /* 0x000054102c2c7816 */ /* 0x000fc40000000044 */
[----:B------:R-:W-:Y:S02]  /*8ea0*/  LOP3.LUT R45, R45, 0xff, RZ, 0xc0, !PT ;  /* 0x000000ff2d2d7812 */ /* 0x000fe400078ec0ff */
[----:B------:R-:W-:Y:S01]  /*8eb0*/  SHF.R.U32.HI R68, RZ, 0x10, R47 ;  /* 0x00000010ff447819 */ /* 0x000fe2000001162f */
[----:B------:R-:W-:Y:S01]  /*8ec0*/  FFMA.FTZ R248, R124, UR10, -R153 ;  /* 0x0000000a7cf87c23 */ /* 0x000fe20008010899 */
[C---:B------:R-:W-:Y:S02]  /*8ed0*/  LOP3.LUT R70, R47.reuse, 0xffff, RZ, 0xc0, !PT ;  /* 0x0000ffff2f467812 */ /* 0x040fe400078ec0ff */
[----:B------:R-:W-:Y:S02]  /*8ee0*/  LOP3.LUT R69, R47, 0xff, RZ, 0xc0, !PT ;  /* 0x000000ff2f457812 */ /* 0x000fe400078ec0ff */
[----:B------:R-:W-:Y:S02]  /*8ef0*/  PRMT R45, R45, 0x5410, R46 ;  /* 0x000054102d2d7816 */ /* 0x000fe4000000002e */
[----:B------:R-:W-:-:S02]  /*8f00*/  SHF.R.U32.HI R47, RZ, 0x18, R47 ;  /* 0x00000018ff2f7819 */ /* 0x000fc4000001162f */
[----:B------:R-:W-:Y:S01]  /*8f10*/  LOP3.LUT R68, R68, 0xff, RZ, 0xc0, !PT ;  /* 0x000000ff44447812 */ /* 0x000fe200078ec0ff */
[----:B------:R-:W3:Y:S01]  /*8f20*/  MUFU.EX2 R248, R248 ;  /* 0x000000f800f87308 */ /* 0x000ee20000000800 */
[----:B------:R-:W-:Y:S02]  /*8f30*/  HSET2.LE.AND R45, R45, R62, PT ;  /* 0x0000003e2d2d7233 */ /* 0x000fe40003803000 */
[----:B------:R-:W-:Y:S02]  /*8f40*/  PRMT R68, R68, 0x5410, R47 ;  /* 0x0000541044447816 */ /* 0x000fe4000000002f */
[----:B-1----:R-:W-:Y:S01]  /*8f50*/  F2FP.BF16.F32.PACK_AB R47, R247, R249 ;  /* 0x000000f9f72f723e */ /* 0x002fe200000010ff */
[----:B------:R-:W-:-:S03]  /*8f60*/  IMAD.WIDE.U32 R114, R114, -0x326172a9, RZ ;  /* 0xcd9e8d5772727825 */ /* 0x000fc600078e00ff */
[----:B------:R-:W-:Y:S02]  /*8f70*/  LOP3.LUT R47, R45, R47, RZ, 0xc0, !PT ;  /* 0x0000002f2d2f7212 */ /* 0x000fe400078ec0ff */
[--C-:B------:R-:W-:Y:S02]  /*8f80*/  HSET2.LE.AND R45, R68, R62.reuse, PT ;  /* 0x0000003e442d7233 */ /* 0x100fe40003803000 */
[----:B--2---:R-:W-:Y:S02]  /*8f90*/  F2FP.BF16.F32.PACK_AB R68, R250, R227 ;  /* 0x000000e3fa44723e */ /* 0x004fe400000010ff */
[----:B------:R-:W-:Y:S02]  /*8fa0*/  SHF.R.U32.HI R70, RZ, 0x8, R70 ;  /* 0x00000008ff467819 */ /* 0x000fe40000011646 */
[----:B------:R-:W-:Y:S02]  /*8fb0*/  HSET2.LE.AND R44, R44, R62, PT ;  /* 0x0000003e2c2c7233 */ /* 0x000fe40003803000 */
[----:B------:R-:W-:-:S02]  /*8fc0*/  LOP3.LUT R45, R45, R68, RZ, 0xc0, !PT ;  /* 0x000000442d2d7212 */ /* 0x000fc400078ec0ff */
[----:B------:R-:W-:Y:S02]  /*8fd0*/  PRMT R69, R69, 0x5410, R70 ;  /* 0x0000541045457816 */ /* 0x000fe40000000046 */
[----:B------:R-:W-:Y:S02]  /*8fe0*/  F2FP.BF16.F32.PACK_AB R46, R241, R245 ;  /* 0x000000f5f12e723e */ /* 0x000fe400000010ff */
[----:B------:R-:W-:Y:S02]  /*8ff0*/  LOP3.LUT R68, R115, UR20, R222, 0x96, !PT ;  /* 0x0000001473447c12 */ /* 0x000fe4000f8e96de */
[----:B------:R-:W-:Y:S02]  /*9000*/  LOP3.LUT R46, R44, R46, RZ, 0xc0, !PT ;  /* 0x0000002e2c2e7212 */ /* 0x000fe400078ec0ff */
[----:B------:R-:W-:Y:S01]  /*9010*/  HSET2.LE.AND R44, R69, R62, PT ;  /* 0x0000003e452c7233 */ /* 0x000fe20003803000 */
[----:B------:R-:W-:Y:S01]  /*9020*/  IMAD.WIDE.U32 R74, R68, -0x2daee0ad, RZ ;  /* 0xd2511f53444a7825 */ /* 0x000fe200078e00ff */
[----:B---3--:R-:W-:-:S02]  /*9030*/  F2FP.BF16.F32.PACK_AB R69, R246, R248 ;  /* 0x000000f8f645723e */ /* 0x008fc400000010ff */
[----:B------:R-:W-:Y:S02]  /*9040*/  LOP3.LUT R68, R243, UR18, R114, 0x96, !PT ;  /* 0x00000012f3447c12 */ /* 0x000fe4000f8e9672 */
[----:B------:R-:W-:-:S03]  /*9050*/  LOP3.LUT R44, R44, R69, RZ, 0xc0, !PT ;  /* 0x000000452c2c7212 */ /* 0x000fc600078ec0ff */
[----:B------:R-:W-:Y:S01]  /*9060*/  IMAD.WIDE.U32 R68, R68, -0x2daee0ad, RZ ;  /* 0xd2511f5344447825 */ /* 0x000fe200078e00ff */
[----:B------:R-:W-:-:S04]  /*9070*/  LOP3.LUT R244, R75, UR17, R244, 0x96, !PT ;  /* 0x000000114bf47c12 */ /* 0x000fc8000f8e96f4 */
[----:B------:R-:W-:Y:S01]  /*9080*/  LOP3.LUT R74, R69, UR15, R74, 0x96, !PT ;  /* 0x0000000f454a7c12 */ /* 0x000fe2000f8e964a */
[----:B------:R-:W-:-:S04]  /*9090*/  IMAD.WIDE.U32 R72, R244, -0x326172a9, RZ ;  /* 0xcd9e8d57f4487825 */ /* 0x000fc800078e00ff */
[----:B------:R-:W-:Y:S01]  /*90a0*/  IMAD.WIDE.U32 R74, R74, -0x326172a9, RZ ;  /* 0xcd9e8d574a4a7825 */ /* 0x000fe200078e00ff */
[----:B------:R-:W-:-:S04]  /*90b0*/  LOP3.LUT R242, R73, UR16, R242, 0x96, !PT ;  /* 0x0000001049f27c12 */ /* 0x000fc8000f8e96f2 */
[----:B------:R-:W-:Y:S01]  /*90c0*/  LOP3.LUT R72, R75, UR14, R72, 0x96, !PT ;  /* 0x0000000e4b487c12 */ /* 0x000fe2000f8e9648 */
[----:B------:R-:W-:Y:S01]  /*90d0*/  IMAD.WIDE.U32 R242, R242, -0x2daee0ad, RZ ;  /* 0xd2511f53f2f27825 */ /* 0x000fe200078e00ff */
[----:B------:R-:W-:Y:S03]  /*90e0*/  HMMA.16816.F32.BF16 R8, R44, R116, R8 ;  /* 0x000000742c08723c */ /* 0x000fe60000041808 */
[----:B------:R-:W-:-:S03]  /*90f0*/  IMAD.WIDE.U32 R72, R72, -0x2daee0ad, RZ ;  /* 0xd2511f5348487825 */ /* 0x000fc600078e00ff */
[C---:B------:R-:W-:Y:S01]  /*9100*/  HMMA.16816.F32.BF16 R116, R44.reuse, R118, R4 ;  /* 0x000000762c74723c */ /* 0x040fe20000041804 */
[----:B------:R-:W-:Y:S01]  /*9110*/  LOP3.LUT R112, R243, UR13, R68, 0x96, !PT ;  /* 0x0000000df3707c12 */ /* 0x000fe2000f8e9644 */
[--C-:B------:R-:W-:Y:S01]  /*9120*/  FFMA.FTZ R226, R226, UR10, -R204.reuse ;  /* 0x0000000ae2e27c23 */ /* 0x100fe200080108cc */
[--C-:B------:R-:W-:Y:S01]  /*9130*/  FFMA.FTZ R218, R218, UR10, -R204.reuse ;  /* 0x0000000adada7c23 */ /* 0x100fe200080108cc */
[--C-:B------:R-:W-:Y:S01]  /*9140*/  FFMA.FTZ R219, R219, UR10, -R204.reuse ;  /* 0x0000000adbdb7c23 */ /* 0x100fe200080108cc */
[----:B------:R-:W-:Y:S02]  /*9150*/  FFMA.FTZ R217, R217, UR10, -R204 ;  /* 0x0000000ad9d97c23 */ /* 0x000fe400080108cc */
[----:B------:R-:W-:Y:S01]  /*9160*/  LOP3.LUT R4, R73, UR5, R242, 0x96, !PT ;  /* 0x0000000549047c12 */ /* 0x000fe2000f8e96f2 */
[----:B------:R-:W-:Y:S01]  /*9170*/  HMMA.16816.F32.BF16 R32, R44, R40, R32 ;  /* 0x000000282c20723c */ /* 0x000fe20000041820 */
[--C-:B------:R-:W-:Y:S01]  /*9180*/  FFMA.FTZ R216, R216, UR10, -R164.reuse ;  /* 0x0000000ad8d87c23 */ /* 0x100fe200080108a4 */
[--C-:B------:R-:W-:Y:S01]  /*9190*/  FFMA.FTZ R207, R207, UR10, -R164.reuse ;  /* 0x0000000acfcf7c23 */ /* 0x100fe200080108a4 */
[----:B------:R-:W-:Y:S01]  /*91a0*/  FFMA.FTZ R206, R206, UR10, -R164 ;  /* 0x0000000acece7c23 */ /* 0x000fe200080108a4 */
[----:B------:R-:W-:-:S04]  /*91b0*/  IMAD.WIDE.U32 R4, R4, -0x326172a9, RZ ;  /* 0xcd9e8d5704047825 */ /* 0x000fc800078e00ff */
[----:B------:R-:W-:Y:S01]  /*91c0*/  FFMA.FTZ R205, R205, UR10, -R164 ;  /* 0x0000000acdcd7c23 */ /* 0x000fe200080108a4 */
[----:B------:R-:W-:Y:S01]  /*91d0*/  HMMA.16816.F32.BF16 R12, R44, R42, R12 ;  /* 0x0000002a2c0c723c */ /* 0x000fe2000004180c */
[----:B------:R-:W-:Y:S01]  /*91e0*/  LDSM.16.MT88.4 R68, [R178+0x7000] ;  /* 0x00700000b244783b */ /* 0x000fe20000004200 */
[----:B------:R-:W-:Y:S01]  /*91f0*/  IMAD.WIDE.U32 R112, R112, -0x326172a9, RZ ;  /* 0xcd9e8d5770707825 */ /* 0x000fe200078e00ff */
[C---:B------:R-:W-:Y:S02]  /*9200*/  LOP3.LUT R40, R4.reuse, 0xffff, RZ, 0xc0, !PT ;  /* 0x0000ffff04287812 */ /* 0x040fe400078ec0ff */
[----:B------:R-:W-:Y:S02]  /*9210*/  LOP3.LUT R6, R5, UR21, R112, 0x96, !PT ;  /* 0x0000001505067c12 */ /* 0x000fe4000f8e9670 */
[----:B------:R-:W-:Y:S02]  /*9220*/  SHF.R.U32.HI R40, RZ, 0x8, R40 ;  /* 0x00000008ff287819 */ /* 0x000fe40000011628 */
[----:B------:R-:W-:-:S04]  /*9230*/  LOP3.LUT R5, R4, 0xff, RZ, 0xc0, !PT ;  /* 0x000000ff04057812 */ /* 0x000fc800078ec0ff */
[----:B------:R-:W-:Y:S02]  /*9240*/  PRMT R5, R5, 0x5410, R40 ;  /* 0x0000541005057816 */ /* 0x000fe40000000028 */
[----:B------:R-:W1:Y:S01]  /*9250*/  LDSM.16.MT88.4 R40, [R180+0x7000] ;  /* 0x00700000b428783b */ /* 0x000e620000004200 */
[----:B------:R-:W-:Y:S01]  /*9260*/  MUFU.EX2 R226, R226 ;  /* 0x000000e200e27308 */ /* 0x000fe20000000800 */
[----:B------:R-:W-:Y:S01]  /*9270*/  SHF.R.U32.HI R7, RZ, 0x10, R4 ;  /* 0x00000010ff077819 */ /* 0x000fe20000011604 */
[C---:B------:R-:W-:Y:S06]  /*9280*/  HMMA.16816.F32.BF16 R36, R44.reuse, R20, R36 ;  /* 0x000000142c24723c */ /* 0x040fec0000041824 */
[----:B------:R-:W2:Y:S01]  /*9290*/  MUFU.EX2 R218, R218 ;  /* 0x000000da00da7308 */ /* 0x000ea20000000800 */
[----:B------:R-:W-:Y:S01]  /*92a0*/  HMMA.16816.F32.BF16 R96, R44, R16, R96 ;  /* 0x000000102c60723c */ /* 0x000fe20000041860 */
[----:B------:R-:W-:-:S06]  /*92b0*/  LOP3.LUT R21, R6, 0xffff, RZ, 0xc0, !PT ;  /* 0x0000ffff06157812 */ /* 0x000fcc00078ec0ff */
[----:B------:R-:W-:Y:S01]  /*92c0*/  MUFU.EX2 R219, R219 ;  /* 0x000000db00db7308 */ /* 0x000fe20000000800 */
[----:B------:R-:W-:Y:S02]  /*92d0*/  SHF.R.U32.HI R16, RZ, 0x10, R6 ;  /* 0x00000010ff107819 */ /* 0x000fe40000011606 */
[----:B------:R-:W-:-:S05]  /*92e0*/  LOP3.LUT R20, R7, 0xff, RZ, 0xc0, !PT ;  /* 0x000000ff07147812 */ /* 0x000fca00078ec0ff */
[----:B------:R-:W-:Y:S01]  /*92f0*/  MUFU.EX2 R217, R217 ;  /* 0x000000d900d97308 */ /* 0x000fe20000000800 */
[----:B------:R-:W-:-:S07]  /*9300*/  LOP3.LUT R7, R6, 0xff, RZ, 0xc0, !PT ;  /* 0x000000ff06077812 */ /* 0x000fce00078ec0ff */
[----:B------:R-:W-:Y:S01]  /*9310*/  MUFU.EX2 R216, R216 ;  /* 0x000000d800d87308 */ /* 0x000fe20000000800 */
[----:B------:R-:W-:-:S07]  /*9320*/  SHF.R.U32.HI R21, RZ, 0x8, R21 ;  /* 0x00000008ff157819 */ /* 0x000fce0000011615 */
[----:B------:R-:W3:Y:S01]  /*9330*/  MUFU.EX2 R207, R207 ;  /* 0x000000cf00cf7308 */ /* 0x000ee20000000800 */
[----:B------:R-:W-:Y:S02]  /*9340*/  SHF.R.U32.HI R6, RZ, 0x18, R6 ;  /* 0x00000018ff067819 */ /* 0x000fe40000011606 */
[----:B------:R-:W-:Y:S02]  /*9350*/  LOP3.LUT R16, R16, 0xff, RZ, 0xc0, !PT ;  /* 0x000000ff10107812 */ /* 0x000fe400078ec0ff */
[----:B------:R-:W-:-:S03]  /*9360*/  PRMT R7, R7, 0x5410, R21 ;  /* 0x0000541007077816 */ /* 0x000fc60000000015 */
[----:B------:R-:W-:Y:S01]  /*9370*/  MUFU.EX2 R206, R206 ;  /* 0x000000ce00ce7308 */ /* 0x000fe20000000800 */
[----:B------:R-:W-:Y:S02]  /*9380*/  PRMT R6, R16, 0x5410, R6 ;  /* 0x0000541010067816 */ /* 0x000fe40000000006 */
[----:B------:R-:W-:-:S05]  /*9390*/  SHF.R.U32.HI R4, RZ, 0x18, R4 ;  /* 0x00000018ff047819 */ /* 0x000fca0000011604 */
[----:B------:R-:W4:Y:S01]  /*93a0*/  MUFU.EX2 R205, R205 ;  /* 0x000000cd00cd7308 */ /* 0x000f220000000800 */
[----:B------:R-:W-:Y:S01]  /*93b0*/  PRMT R4, R20, 0x5410, R4 ;  /* 0x0000541014047816 */ /* 0x000fe20000000004 */
[----:B------:R-:W-:Y:S01]  /*93c0*/  HMMA.16816.F32.BF16 R92, R44, R18, R92 ;  /* 0x000000122c5c723c */ /* 0x000fe2000004185c */
[--C-:B------:R-:W-:Y:S02]  /*93d0*/  HSET2.LE.AND R5, R5, R62.reuse, PT ;  /* 0x0000003e05057233 */ /* 0x100fe40003803000 */
[--C-:B------:R-:W-:Y:S02]  /*93e0*/  HSET2.LE.AND R7, R7, R62.reuse, PT ;  /* 0x0000003e07077233 */ /* 0x100fe40003803000 */
[----:B------:R-:W-:Y:S02]  /*93f0*/  HSET2.LE.AND R6, R6, R62, PT ;  /* 0x0000003e06067233 */ /* 0x000fe40003803000 */
[----:B--2---:R-:W-:Y:S02]  /*9400*/  F2FP.BF16.F32.PACK_AB R16, R218, R226 ;  /* 0x000000e2da10723e */ /* 0x004fe400000010ff */
[----:B---3--:R-:W-:-:S02]  /*9410*/  F2FP.BF16.F32.PACK_AB R17, R207, R216 ;  /* 0x000000d8cf11723e */ /* 0x008fc400000010ff */
[----:B------:R-:W-:Y:S01]  /*9420*/  F2FP.BF16.F32.PACK_AB R18, R217, R219 ;  /* 0x000000dbd912723e */ /* 0x000fe200000010ff */
[----:B------:R-:W-:Y:S01]  /*9430*/  HMMA.16816.F32.BF16 R80, R44, R22, R80 ;  /* 0x000000162c50723c */ /* 0x000fe20000041850 */
[----:B------:R-:W-:Y:S01]  /*9440*/  LOP3.LUT R16, R7, R16, RZ, 0xc0, !PT ;  /* 0x0000001007107212 */ /* 0x000fe200078ec0ff */
[----:B------:R-:W2:Y:S01]  /*9450*/  LDSM.16.MT88.4 R20, [R177+0x7000] ;  /* 0x00700000b114783b */ /* 0x000ea20000004200 */
[----:B------:R-:W-:Y:S02]  /*9460*/  LOP3.LUT R17, R6, R17, RZ, 0xc0, !PT ;  /* 0x0000001106117212 */ /* 0x000fe400078ec0ff */
[----:B------:R-:W-:Y:S02]  /*9470*/  LOP3.LUT R18, R5, R18, RZ, 0xc0, !PT ;  /* 0x0000001205127212 */ /* 0x000fe400078ec0ff */
[----:B------:R-:W-:Y:S02]  /*9480*/  HSET2.LE.AND R19, R4, R62, PT ;  /* 0x0000003e04137233 */ /* 0x000fe40003803000 */
[----:B------:R-:W3:Y:S01]  /*9490*/  LDSM.16.MT88.4 R4, [R176+0x7000] ;  /* 0x00700000b004783b */ /* 0x000ee20000004200 */
[----:B----4-:R-:W-:-:S04]  /*94a0*/  F2FP.BF16.F32.PACK_AB R44, R205, R206 ;  /* 0x000000cecd2c723e */ /* 0x010fc800000010ff */
[----:B------:R-:W-:-:S07]  /*94b0*/  LOP3.LUT R19, R19, R44, RZ, 0xc0, !PT ;  /* 0x0000002c13137212 */ /* 0x000fce00078ec0ff */
[----:B-1----:R-:W-:Y:S01]  /*94c0*/  HMMA.16816.F32.BF16 R124, R16, R40, R24 ;  /* 0x00000028107c723c */ /* 0x002fe20000041818 */
[----:B------:R-:W-:-:S06]  /*94d0*/  IMAD.WIDE.U32 R130, R225, -0x2daee0ad, RZ ;  /* 0xd2511f53e1827825 */ /* 0x000fcc00078e00ff */
[----:B------:R-:W-:Y:S02]  /*94e0*/  LOP3.LUT R24, R115, UR20, R120, 0x96, !PT ;  /* 0x0000001473187c12 */ /* 0x000fe4000f8e9678 */
[----:B------:R-:W-:-:S03]  /*94f0*/  LOP3.LUT R25, R129, UR18, R114, 0x96, !PT ;  /* 0x0000001281197c12 */ /* 0x000fc6000f8e9672 */
[----:B------:R-:W-:-:S04]  /*9500*/  IMAD.WIDE.U32 R114, R24, -0x2daee0ad, RZ ;  /* 0xd2511f5318727825 */ /* 0x000fc800078e00ff */
[----:B------:R-:W-:Y:S01]  /*9510*/  IMAD.WIDE.U32 R24, R25, -0x2daee0ad, RZ ;  /* 0xd2511f5319187825 */ /* 0x000fe200078e00ff */
[----:B------:R-:W-:-:S04]  /*9520*/  LOP3.LUT R26, R115, UR17, R130, 0x96, !PT ;  /* 0x00000011731a7c12 */ /* 0x000fc8000f8e9682 */
[----:B------:R-:W-:Y:S01]  /*9530*/  LOP3.LUT R114, R25, UR15, R114, 0x96, !PT ;  /* 0x0000000f19727c12 */ /* 0x000fe2000f8e9672 */
[----:B------:R-:W-:-:S04]  /*9540*/  IMAD.WIDE.U32 R26, R26, -0x326172a9, RZ ;  /* 0xcd9e8d571a1a7825 */ /* 0x000fc800078e00ff */
[----:B------:R-:W-:Y:S01]  /*9550*/  IMAD.WIDE.U32 R114, R114, -0x326172a9, RZ ;  /* 0xcd9e8d5772727825 */ /* 0x000fe200078e00ff */
[----:B------:R-:W-:-:S04]  /*9560*/  LOP3.LUT R25, R27, UR16, R128, 0x96, !PT ;  /* 0x000000101b197c12 */ /* 0x000fc8000f8e9680 */
[----:B------:R-:W-:Y:S01]  /*9570*/  LOP3.LUT R26, R115, UR14, R26, 0x96, !PT ;  /* 0x0000000e731a7c12 */ /* 0x000fe2000f8e961a */
[----:B------:R-:W-:Y:S01]  /*9580*/  HMMA.16816.F32.BF16 R120, R16, R42, R28 ;  /* 0x0000002a1078723c */ /* 0x000fe2000004181c */
[----:B------:R-:W-:-:S05]  /*9590*/  IMAD.WIDE.U32 R128, R25, -0x2daee0ad, RZ ;  /* 0xd2511f5319807825 */ /* 0x000fca00078e00ff */
[C---:B------:R-:W-:Y:S06]  /*95a0*/  HMMA.16816.F32.BF16 R108, R16.reuse, R68, R108 ;  /* 0x00000044106c723c */ /* 0x040fec000004186c */
[C---:B------:R-:W-:Y:S06]  /*95b0*/  HMMA.16816.F32.BF16 R104, R16.reuse, R70, R104 ;  /* 0x000000461068723c */ /* 0x040fec0000041868 */
[C---:B--2---:R-:W-:Y:S06]  /*95c0*/  HMMA.16816.F32.BF16 R76, R16.reuse, R20, R76 ;  /* 0x00000014104c723c */ /* 0x044fec000004184c */
[C---:B------:R-:W-:Y:S06]  /*95d0*/  HMMA.16816.F32.BF16 R100, R16.reuse, R22, R100 ;  /* 0x000000161064723c */ /* 0x040fec0000041864 */
[C---:B---3--:R-:W-:Y:S06]  /*95e0*/  HMMA.16816.F32.BF16 R84, R16.reuse, R4, R84 ;  /* 0x000000041054723c */ /* 0x048fec0000041854 */
[----:B------:R-:W-:Y:S07]  /*95f0*/  HMMA.16816.F32.BF16 R88, R16, R6, R88 ;  /* 0x000000061058723c */ /* 0x000fee0000041858 */
[----:B------:R-:W-:-:S05]  /*9600*/  IMAD.WIDE.U32 R16, R26, -0x2daee0ad, RZ ;  /* 0xd2511f531a107825 */ /* 0x000fca00078e00ff */
[----:B------:R-:W-:-:S05]  /*9610*/  LOP3.LUT R26, R17, UR5, R128, 0x96, !PT ;  /* 0x00000005111a7c12 */ /* 0x000fca000f8e9680 */
[----:B------:R-:W-:-:S04]  /*9620*/  IMAD.WIDE.U32 R26, R26, -0x326172a9, RZ ;  /* 0xcd9e8d571a1a7825 */ /* 0x000fc800078e00ff */
[--C-:B------:R-:W-:Y:S01]  /*9630*/  FFMA.FTZ R30, R156, UR10, -R153.reuse ;  /* 0x0000000a9c1e7c23 */ /* 0x100fe20008010899 */
[--C-:B------:R-:W-:Y:S01]  /*9640*/  FFMA.FTZ R31, R157, UR10, -R153.reuse ;  /* 0x0000000a9d1f7c23 */ /* 0x100fe20008010899 */
[----:B------:R-:W-:Y:S02]  /*9650*/  LOP3.LUT R128, R129, UR13, R24, 0x96, !PT ;  /* 0x0000000d81807c12 */ /* 0x000fe4000f8e9618 */
[C---:B------:R-:W-:Y:S01]  /*9660*/  LOP3.LUT R17, R26.reuse, 0xffff, RZ, 0xc0, !PT ;  /* 0x0000ffff1a117812 */ /* 0x040fe200078ec0ff */
[--C-:B------:R-:W-:Y:S01]  /*9670*/  FFMA.FTZ R28, R163, UR10, -R153.reuse ;  /* 0x0000000aa31c7c23 */ /* 0x100fe20008010899 */
[----:B------:R-:W-:Y:S01]  /*9680*/  LOP3.LUT R24, R26, 0xff, RZ, 0xc0, !PT ;  /* 0x000000ff1a187812 */ /* 0x000fe200078ec0ff */
[----:B------:R-:W-:Y:S01]  /*9690*/  FFMA.FTZ R29, R159, UR10, -R153 ;  /* 0x0000000a9f1d7c23 */ /* 0x000fe20008010899 */
[----:B------:R-:W-:Y:S01]  /*96a0*/  SHF.R.U32.HI R17, RZ, 0x8, R17 ;  /* 0x00000008ff117819 */ /* 0x000fe20000011611 */
[----:B------:R-:W-:Y:S01]  /*96b0*/  FFMA.FTZ R46, R161, UR10, -R142 ;  /* 0x0000000aa12e7c23 */ /* 0x000fe2000801088e */
[----:B------:R-:W-:Y:S01]  /*96c0*/  SHF.R.U32.HI R19, RZ, 0x10, R26 ;  /* 0x00000010ff137819 */ /* 0x000fe2000001161a */
[----:B------:R-:W-:-:S04]  /*96d0*/  IMAD.WIDE.U32 R128, R128, -0x326172a9, RZ ;  /* 0xcd9e8d5780807825 */ /* 0x000fc800078e00ff */
[--C-:B------:R-:W-:Y:S01]  /*96e0*/  FFMA.FTZ R47, R162, UR10, -R142.reuse ;  /* 0x0000000aa22f7c23 */ /* 0x100fe2000801088e */
[--C-:B------:R-:W-:Y:S01]  /*96f0*/  FFMA.FTZ R154, R154, UR10, -R142.reuse ;  /* 0x0000000a9a9a7c23 */ /* 0x100fe2000801088e */
[----:B------:R-:W-:Y:S01]  /*9700*/  FFMA.FTZ R155, R155, UR10, -R142 ;  /* 0x0000000a9b9b7c23 */ /* 0x000fe2000801088e */
[----:B------:R-:W-:Y:S01]  /*9710*/  MUFU.EX2 R30, R30 ;  /* 0x0000001e001e7308 */ /* 0x000fe20000000800 */
[----:B------:R-:W-:Y:S02]  /*9720*/  PRMT R24, R24, 0x5410, R17 ;  /* 0x0000541018187816 */ /* 0x000fe40000000011 */
[----:B------:R-:W-:Y:S02]  /*9730*/  LOP3.LUT R19, R19, 0xff, RZ, 0xc0, !PT ;  /* 0x000000ff13137812 */ /* 0x000fe400078ec0ff */
[----:B------:R-:W-:-:S03]  /*9740*/  SHF.R.U32.HI R17, RZ, 0x18, R26 ;  /* 0x00000018ff117819 */ /* 0x000fc6000001161a */
[----:B------:R-:W1:Y:S01]  /*9750*/  MUFU.EX2 R31, R31 ;  /* 0x0000001f001f7308 */ /* 0x000e620000000800 */
[----:B------:R-:W-:Y:S02]  /*9760*/  LOP3.LUT R25, R27, UR21, R128, 0x96, !PT ;  /* 0x000000151b197c12 */ /* 0x000fe4000f8e9680 */
[----:B------:R-:W-:Y:S02]  /*9770*/  PRMT R19, R19, 0x5410, R17 ;  /* 0x0000541013137816 */ /* 0x000fe40000000011 */
[----:B------:R-:W-:-:S03]  /*9780*/  LOP3.LUT R26, R25, 0xffff, RZ, 0xc0, !PT ;  /* 0x0000ffff191a7812 */ /* 0x000fc600078ec0ff */
[----:B------:R-:W-:Y:S01]  /*9790*/  MUFU.EX2 R28, R28 ;  /* 0x0000001c001c7308 */ /* 0x000fe20000000800 */
[----:B------:R-:W-:-:S07]  /*97a0*/  SHF.R.U32.HI R17, RZ, 0x10, R25 ;  /* 0x00000010ff117819 */ /* 0x000fce0000011619 */
[----:B------:R-:W-:Y:S01]  /*97b0*/  MUFU.EX2 R29, R29 ;  /* 0x0000001d001d7308 */ /* 0x000fe20000000800 */
[----:B------:R-:W-:-:S07]  /*97c0*/  LOP3.LUT R18, R25, 0xff, RZ, 0xc0, !PT ;  /* 0x000000ff19127812 */ /* 0x000fce00078ec0ff */
[----:B------:R-:W-:Y:S01]  /*97d0*/  MUFU.EX2 R46, R46 ;  /* 0x0000002e002e7308 */ /* 0x000fe20000000800 */
[----:B------:R-:W-:-:S07]  /*97e0*/  SHF.R.U32.HI R25, RZ, 0x18, R25 ;  /* 0x00000018ff197819 */ /* 0x000fce0000011619 */
[----:B------:R-:W2:Y:S01]  /*97f0*/  MUFU.EX2 R47, R47 ;  /* 0x0000002f002f7308 */ /* 0x000ea20000000800 */
[----:B------:R-:W-:-:S07]  /*9800*/  SHF.R.U32.HI R26, RZ, 0x8, R26 ;  /* 0x00000008ff1a7819 */ /* 0x000fce000001161a */
[----:B------:R-:W-:Y:S01]  /*9810*/  MUFU.EX2 R154, R154 ;  /* 0x0000009a009a7308 */ /* 0x000fe20000000800 */
[----:B------:R-:W-:-:S07]  /*9820*/  LOP3.LUT R17, R17, 0xff, RZ, 0xc0, !PT ;  /* 0x000000ff11117812 */ /* 0x000fce00078ec0ff */
[----:B------:R-:W3:Y:S01]  /*9830*/  MUFU.EX2 R155, R155 ;  /* 0x0000009b009b7308 */ /* 0x000ee20000000800 */
[----:B------:R-:W-:Y:S02]  /*9840*/  PRMT R18, R18, 0x5410, R26 ;  /* 0x0000541012127816 */ /* 0x000fe4000000001a */
[----:B------:R-:W-:Y:S02]  /*9850*/  PRMT R17, R17, 0x5410, R25 ;  /* 0x0000541011117816 */ /* 0x000fe40000000019 */
[--C-:B------:R-:W-:Y:S02]  /*9860*/  HSET2.LE.AND R24, R24, R62.reuse, PT ;  /* 0x0000003e18187233 */ /* 0x100fe40003803000 */
[----:B-1----:R-:W-:Y:S02]  /*9870*/  F2FP.BF16.F32.PACK_AB R26, R31, R30 ;  /* 0x0000001e1f1a723e */ /* 0x002fe400000010ff */
[----:B------:R-:W-:Y:S02]  /*9880*/  HSET2.LE.AND R19, R19, R62, PT ;  /* 0x0000003e13137233 */ /* 0x000fe40003803000 */
[----:B------:R-:W-:-:S02]  /*9890*/  LOP3.LUT R26, R24, R26, RZ, 0xc0, !PT ;  /* 0x0000001a181a7212 */ /* 0x000fc400078ec0ff */
[--C-:B------:R-:W-:Y:S02]  /*98a0*/  HSET2.LE.AND R18, R18, R62.reuse, PT ;  /* 0x0000003e12127233 */ /* 0x100fe40003803000 */
[----:B------:R-:W-:Y:S02]  /*98b0*/  HSET2.LE.AND R17, R17, R62, PT ;  /* 0x0000003e11117233 */ /* 0x000fe40003803000 */
[----:B--2---:R-:W-:Y:S02]  /*98c0*/  F2FP.BF16.F32.PACK_AB R27, R47, R46 ;  /* 0x0000002e2f1b723e */ /* 0x004fe400000010ff */
[----:B------:R-:W-:Y:S02]  /*98d0*/  F2FP.BF16.F32.PACK_AB R24, R29, R28 ;  /* 0x0000001c1d18723e */ /* 0x000fe400000010ff */
[----:B---3--:R-:W-:Y:S02]  /*98e0*/  F2FP.BF16.F32.PACK_AB R25, R155, R154 ;  /* 0x0000009a9b19723e */ /* 0x008fe400000010ff */
[----:B------:R-:W-:-:S02]  /*98f0*/  LOP3.LUT R27, R19, R27, RZ, 0xc0, !PT ;  /* 0x0000001b131b7212 */ /* 0x000fc400078ec0ff */
[----:B------:R-:W-:Y:S02]  /*9900*/  LOP3.LUT R24, R18, R24, RZ, 0xc0, !PT ;  /* 0x0000001812187212 */ /* 0x000fe400078ec0ff */
[----:B------:R-:W-:Y:S02]  /*9910*/  LOP3.LUT R25, R17, R25, RZ, 0xc0, !PT ;  /* 0x0000001911197212 */ /* 0x000fe400078ec0ff */
[----:B------:R-:W-:Y:S01]  /*9920*/  LOP3.LUT R74, R113, UR12, R74, 0x96, !PT ;  /* 0x0000000c714a7c12 */ /* 0x000fe2000f8e964a */
[--C-:B------:R-:W-:Y:S01]  /*9930*/  FFMA.FTZ R45, R160, UR10, -R153.reuse ;  /* 0x0000000aa02d7c23 */ /* 0x100fe20008010899 */
[----:B------:R-:W-:Y:S01]  /*9940*/  LOP3.LUT R160, R129, UR12, R114, 0x96, !PT ;  /* 0x0000000c81a07c12 */ /* 0x000fe2000f8e9672 */
[----:B------:R-:W-:Y:S02]  /*9950*/  FFMA.FTZ R44, R158, UR10, -R153 ;  /* 0x0000000a9e2c7c23 */ /* 0x000fe40008010899 */
[----:B------:R-:W-:Y:S01]  /*9960*/  IMAD.WIDE.U32 R74, R74, -0x2daee0ad, RZ ;  /* 0xd2511f534a4a7825 */ /* 0x000fe200078e00ff */
[C---:B------:R-:W-:Y:S03]  /*9970*/  HMMA.16816.F32.BF16 R112, R24.reuse, R68, R32 ;  /* 0x000000441870723c */ /* 0x040fe60000041820 */
[--C-:B------:R-:W-:Y:S01]  /*9980*/  FFMA.FTZ R158, R169, UR10, -R204.reuse ;  /* 0x0000000aa99e7c23 */ /* 0x100fe200080108cc */
[--C-:B------:R-:W-:Y:S01]  /*9990*/  FFMA.FTZ R159, R168, UR10, -R204.reuse ;  /* 0x0000000aa89f7c23 */ /* 0x100fe200080108cc */
[--C-:B------:R-:W-:Y:S01]  /*99a0*/  FFMA.FTZ R156, R171, UR10, -R204.reuse ;  /* 0x0000000aab9c7c23 */ /* 0x100fe200080108cc */
[----:B------:R-:W-:Y:S01]  /*99b0*/  FFMA.FTZ R157, R170, UR10, -R204 ;  /* 0x0000000aaa9d7c23 */ /* 0x000fe200080108cc */
[C---:B------:R-:W-:Y:S01]  /*99c0*/  HMMA.16816.F32.BF16 R128, R24.reuse, R40, R8 ;  /* 0x000000281880723c */ /* 0x040fe20000041808 */
[--C-:B------:R-:W-:Y:S01]  /*99d0*/  FFMA.FTZ R33, R165, UR10, -R164.reuse ;  /* 0x0000000aa5217c23 */ /* 0x100fe200080108a4 */
[----:B------:R-:W-:Y:S01]  /*99e0*/  FFMA.FTZ R34, R63, UR10, -R164 ;  /* 0x0000000a3f227c23 */ /* 0x000fe200080108a4 */
[----:B------:R-:W-:Y:S04]  /*99f0*/  MUFU.EX2 R158, R158 ;  /* 0x0000009e009e7308 */ /* 0x000fe80000000800 */
[----:B------:R-:W-:Y:S01]  /*9a00*/  LOP3.LUT R9, R75, UR22, R72, 0x96, !PT ;  /* 0x000000164b097c12 */ /* 0x000fe2000f8e9648 */
[----:B------:R-:W-:Y:S01]  /*9a10*/  HMMA.16816.F32.BF16 R68, R24, R70, R12 ;  /* 0x000000461844723c */ /* 0x000fe2000004180c */
[----:B------:R-:W-:Y:S01]  /*9a20*/  SHF.R.U32.HI R11, RZ, 0x10, R74 ;  /* 0x00000010ff0b7819 */ /* 0x000fe2000001164a */
[----:B------:R-:W-:Y:S01]  /*9a30*/  FFMA.FTZ R40, R167, UR10, -R164 ;  /* 0x0000000aa7287c23 */ /* 0x000fe200080108a4 */
[----:B------:R-:W-:Y:S01]  /*9a40*/  MUFU.EX2 R159, R159 ;  /* 0x0000009f009f7308 */ /* 0x000fe20000000800 */
[----:B------:R-:W-:-:S04]  /*9a50*/  IMAD.WIDE.U32 R160, R160, -0x2daee0ad, RZ ;  /* 0xd2511f53a0a07825 */ /* 0x000fc800078e00ff */
[----:B------:R-:W-:Y:S01]  /*9a60*/  FFMA.FTZ R166, R166, UR10, -R164 ;  /* 0x0000000aa6a67c23 */ /* 0x000fe200080108a4 */
[----:B------:R-:W-:Y:S02]  /*9a70*/  LOP3.LUT R12, R9, 0xffff, RZ, 0xc0, !PT ;  /* 0x0000ffff090c7812 */ /* 0x000fe400078ec0ff */
[----:B------:R-:W-:Y:S01]  /*9a80*/  MUFU.EX2 R33, R33 ;  /* 0x0000002100217308 */ /* 0x000fe20000000800 */
[----:B------:R-:W-:Y:S02]  /*9a90*/  LOP3.LUT R13, R11, 0xff, RZ, 0xc0, !PT ;  /* 0x000000ff0b0d7812 */ /* 0x000fe400078ec0ff */
[----:B------:R-:W-:-:S05]  /*9aa0*/  LOP3.LUT R8, R74, 0xffff, RZ, 0xc0, !PT ;  /* 0x0000ffff4a087812 */ /* 0x000fca00078ec0ff */
[----:B------:R-:W-:Y:S01]  /*9ab0*/  MUFU.EX2 R34, R34 ;  /* 0x0000002200227308 */ /* 0x000fe20000000800 */
[----:B------:R-:W-:Y:S02]  /*9ac0*/  LOP3.LUT R11, R9, 0xff, RZ, 0xc0, !PT ;  /* 0x000000ff090b7812 */ /* 0x000fe400078ec0ff */
[----:B------:R-:W-:-:S05]  /*9ad0*/  SHF.R.U32.HI R12, RZ, 0x8, R12 ;  /* 0x00000008ff0c7819 */ /* 0x000fca000001160c */
[----:B------:R-:W-:Y:S01]  /*9ae0*/  MUFU.EX2 R156, R156 ;  /* 0x0000009c009c7308 */ /* 0x000fe20000000800 */
[----:B------:R-:W-:Y:S01]  /*9af0*/  FFMA.FTZ R66, R213, R134, R66 ;  /* 0x00000086d5427223 */ /* 0x000fe20000010042 */
[----:B------:R-:W-:Y:S01]  /*9b00*/  FFMA.FTZ R58, R212, R133, R58 ;  /* 0x00000085d43a7223 */ /* 0x000fe2000001003a */
[----:B------:R-:W-:-:S05]  /*9b10*/  FFMA.FTZ R55, R211, R61, R55 ;  /* 0x0000003dd3377223 */ /* 0x000fca0000010037 */
[----:B------:R-:W1:Y:S01]  /*9b20*/  MUFU.EX2 R157, R157 ;  /* 0x0000009d009d7308 */ /* 0x000e620000000800 */
[----:B------:R-:W-:Y:S01]  /*9b30*/  FFMA.FTZ R51, R210, R60, R51 ;  /* 0x0000003cd2337223 */ /* 0x000fe20000010033 */
[----:B------:R-:W-:Y:S02]  /*9b40*/  LOP3.LUT R41, R161, UR22, R16, 0x96, !PT ;  /* 0x00000016a1297c12 */ /* 0x000fe4000f8e9610 */
[----:B------:R-:W-:Y:S02]  /*9b50*/  LOP3.LUT R16, R74, 0xff, RZ, 0xc0, !PT ;  /* 0x000000ff4a107812 */ /* 0x000fe400078ec0ff */
[----:B------:R-:W-:Y:S02]  /*9b60*/  SHF.R.U32.HI R8, RZ, 0x8, R8 ;  /* 0x00000008ff087819 */ /* 0x000fe40000011608 */
[----:B------:R-:W-:Y:S01]  /*9b70*/  MUFU.EX2 R40, R40 ;  /* 0x0000002800287308 */ /* 0x000fe20000000800 */
[----:B------:R-:W-:Y:S02]  /*9b80*/  SHF.R.U32.HI R10, RZ, 0x18, R74 ;  /* 0x00000018ff0a7819 */ /* 0x000fe4000001164a */
[----:B------:R-:W-:Y:S01]  /*9b90*/  PRMT R11, R11, 0x5410, R12 ;  /* 0x000054100b0b7816 */ /* 0x000fe2000000000c */
[----:B------:R-:W-:Y:S01]  /*9ba0*/  FADD.FTZ R66, R65, R66 ;  /* 0x0000004241427221 */ /* 0x000fe20000010000 */
[----:B------:R-:W-:-:S03]  /*9bb0*/  SHF.R.U32.HI R12, RZ, 0x10, R9 ;  /* 0x00000010ff0c7819 */ /* 0x000fc60000011609 */
[----:B------:R-:W2:Y:S01]  /*9bc0*/  MUFU.EX2 R32, R166 ;  /* 0x000000a600207308 */ /* 0x000ea20000000800 */
[----:B------:R-:W-:Y:S01]  /*9bd0*/  FADD.FTZ R58, R67, R58 ;  /* 0x0000003a433a7221 */ /* 0x000fe20000010000 */
[----:B------:R-:W-:Y:S01]  /*9be0*/  FADD.FTZ R55, R54, R55 ;  /* 0x0000003736377221 */ /* 0x000fe20000010000 */
[----:B------:R-:W-:Y:S01]  /*9bf0*/  FADD.FTZ R51, R50, R51 ;  /* 0x0000003332337221 */ /* 0x000fe20000010000 */
[C---:B------:R-:W-:Y:S01]  /*9c00*/  HMMA.16816.F32.BF16 R72, R24.reuse, R20, R36 ;  /* 0x000000141848723c */ /* 0x040fe20000041824 */
[----:B------:R-:W-:Y:S02]  /*9c10*/  PRMT R8, R16, 0x5410, R8 ;  /* 0x0000541010087816 */ /* 0x000fe40000000008 */
[----:B------:R-:W-:Y:S01]  /*9c20*/  PRMT R10, R13, 0x5410, R10 ;  /* 0x000054100d0a7816 */ /* 0x000fe2000000000a */
[----:B------:R-:W-:Y:S01]  /*9c30*/  FADD.FTZ R66, R64, R66 ;  /* 0x0000004240427221 */ /* 0x000fe20000010000 */
[----:B------:R-:W-:Y:S01]  /*9c40*/  FADD.FTZ R58, R57, R58 ;  /* 0x0000003a393a7221 */ /* 0x000fe20000010000 */
[----:B------:R-:W-:Y:S01]  /*9c50*/  FADD.FTZ R55, R53, R55 ;  /* 0x0000003735377221 */ /* 0x000fe20000010000 */
[----:B------:R-:W-:Y:S01]  /*9c60*/  SHF.R.U32.HI R21, RZ, 0x18, R9 ;  /* 0x00000018ff157819 */ /* 0x000fe20000011609 */
[----:B------:R-:W-:Y:S01]  /*9c70*/  FADD.FTZ R51, R49, R51 ;  /* 0x0000003331337221 */ /* 0x000fe20000010000 */
[----:B------:R-:W-:Y:S01]  /*9c80*/  LOP3.LUT R9, R12, 0xff, RZ, 0xc0, !PT ;  /* 0x000000ff0c097812 */ /* 0x000fe200078ec0ff */
[----:B------:R-:W-:Y:S01]  /*9c90*/  HMMA.16816.F32.BF16 R80, R24, R22, R80 ;  /* 0x000000161850723c */ /* 0x000fe20000041850 */
[----:B------:R-:W-:Y:S01]  /*9ca0*/  HSET2.LE.AND R11, R11, R62, PT ;  /* 0x0000003e0b0b7233 */ /* 0x000fe20003803000 */
[----:B------:R-:W-:Y:S01]  /*9cb0*/  FADD.FTZ R66, R59, R66 ;  /* 0x000000423b427221 */ /* 0x000fe20000010000 */
[----:B------:R-:W-:Y:S01]  /*9cc0*/  PRMT R21, R9, 0x5410, R21 ;  /* 0x0000541009157816 */ /* 0x000fe20000000015 */
[----:B------:R-:W-:-:S02]  /*9cd0*/  FADD.FTZ R58, R56, R58 ;  /* 0x0000003a383a7221 */ /* 0x000fc40000010000 */
[C---:B------:R-:W-:Y:S01]  /*9ce0*/  HMMA.16816.F32.BF16 R96, R24.reuse, R4, R96 ;  /* 0x000000041860723c */ /* 0x040fe20000041860 */
[--C-:B------:R-:W-:Y:S01]  /*9cf0*/  HSET2.LE.AND R22, R8, R62.reuse, PT ;  /* 0x0000003e08167233 */ /* 0x100fe20003803000 */
[----:B------:R-:W-:Y:S01]  /*9d00*/  FADD.FTZ R55, R52, R55 ;  /* 0x0000003734377221 */ /* 0x000fe20000010000 */
[--C-:B------:R-:W-:Y:S01]  /*9d10*/  HSET2.LE.AND R23, R10, R62.reuse, PT ;  /* 0x0000003e0a177233 */ /* 0x100fe20003803000 */
[----:B------:R-:W-:Y:S01]  /*9d20*/  FADD.FTZ R51, R48, R51 ;  /* 0x0000003330337221 */ /* 0x000fe20000010000 */
[----:B-1----:R-:W-:Y:S01]  /*9d30*/  F2FP.BF16.F32.PACK_AB R20, R157, R156 ;  /* 0x0000009c9d14723e */ /* 0x002fe200000010ff */
[----:B------:R-:W-:Y:S01]  /*9d40*/  HMMA.16816.F32.BF16 R92, R24, R6, R92 ;  /* 0x00000006185c723c */ /* 0x000fe2000004185c */
[----:B------:R-:W-:Y:S01]  /*9d50*/  F2FP.BF16.F32.PACK_AB R5, R159, R158 ;  /* 0x0000009e9f05723e */ /* 0x000fe200000010ff */
[----:B------:R-:W1:Y:S01]  /*9d60*/  LDSM.16.MT88.4 R16, [R180+0x7800] ;  /* 0x00780000b410783b */ /* 0x000e620000004200 */
[----:B------:R-:W-:Y:S01]  /*9d70*/  F2FP.BF16.F32.PACK_AB R4, R34, R33 ;  /* 0x000000212204723e */ /* 0x000fe200000010ff */
[----:B------:R-:W-:Y:S01]  /*9d80*/  FADD.FTZ R66, R248, R66 ;  /* 0x00000042f8427221 */ /* 0x000fe20000010000 */
[----:B------:R-:W-:Y:S01]  /*9d90*/  LOP3.LUT R20, R11, R20, RZ, 0xc0, !PT ;  /* 0x000000140b147212 */ /* 0x000fe200078ec0ff */
[----:B------:R-:W-:Y:S01]  /*9da0*/  FADD.FTZ R58, R227, R58 ;  /* 0x0000003ae33a7221 */ /* 0x000fe20000010000 */
[----:B------:R-:W-:Y:S01]  /*9db0*/  HSET2.LE.AND R21, R21, R62, PT ;  /* 0x0000003e15157233 */ /* 0x000fe20003803000 */
[----:B------:R-:W-:Y:S01]  /*9dc0*/  FADD.FTZ R55, R136, R55 ;  /* 0x0000003788377221 */ /* 0x000fe20000010000 */
[----:B------:R-:W-:Y:S01]  /*9dd0*/  LOP3.LUT R22, R22, R5, RZ, 0xc0, !PT ;  /* 0x0000000516167212 */ /* 0x000fe200078ec0ff */
[----:B------:R-:W-:Y:S01]  /*9de0*/  FADD.FTZ R51, R149, R51 ;  /* 0x0000003395337221 */ /* 0x000fe20000010000 */
[----:B------:R-:W-:Y:S01]  /*9df0*/  LOP3.LUT R23, R23, R4, RZ, 0xc0, !PT ;  /* 0x0000000417177212 */ /* 0x000fe200078ec0ff */
[----:B------:R-:W3:Y:S01]  /*9e00*/  LDSM.16.MT88.4 R12, [R178+0x7800] ;  /* 0x00780000b20c783b */ /* 0x000ee20000004200 */
[----:B--2---:R-:W-:Y:S01]  /*9e10*/  F2FP.BF16.F32.PACK_AB R38, R32, R40 ;  /* 0x000000282026723e */ /* 0x004fe200000010ff */
[--C-:B------:R-:W-:Y:S01]  /*9e20*/  FFMA.FTZ R35, R151, UR10, -R153.reuse ;  /* 0x0000000a97237c23 */ /* 0x100fe20008010899 */
[----:B------:R-:W-:Y:S01]  /*9e30*/  FFMA.FTZ R36, R150, UR10, -R153 ;  /* 0x0000000a96247c23 */ /* 0x000fe20008010899 */
[----:B------:R-:W2:Y:S01]  /*9e40*/  LDSM.16.MT88.4 R8, [R177+0x7800] ;  /* 0x00780000b108783b */ /* 0x000ea20000004200 */
[----:B------:R-:W-:-:S03]  /*9e50*/  FADD.FTZ R66, R246, R66 ;  /* 0x00000042f6427221 */ /* 0x000fc60000010000 */
[----:B------:R-:W4:Y:S01]  /*9e60*/  LDSM.16.MT88.4 R4, [R176+0x7800] ;  /* 0x00780000b004783b */ /* 0x000f220000004200 */
[----:B------:R-:W-:Y:S01]  /*9e70*/  FADD.FTZ R58, R250, R58 ;  /* 0x0000003afa3a7221 */ /* 0x000fe20000010000 */
[----:B------:R-:W-:Y:S01]  /*9e80*/  FADD.FTZ R55, R135, R55 ;  /* 0x0000003787377221 */ /* 0x000fe20000010000 */
[----:B------:R-:W-:Y:S01]  /*9e90*/  FADD.FTZ R51, R152, R51 ;  /* 0x0000003398337221 */ /* 0x000fe20000010000 */
[----:B------:R-:W-:Y:S01]  /*9ea0*/  LOP3.LUT R21, R21, R38, RZ, 0xc0, !PT ;  /* 0x0000002615157212 */ /* 0x000fe200078ec0ff */
[--C-:B------:R-:W-:Y:S01]  /*9eb0*/  FFMA.FTZ R38, R145, UR10, -R142.reuse ;  /* 0x0000000a91267c23 */ /* 0x100fe2000801088e */
[--C-:B------:R-:W-:Y:S01]  /*9ec0*/  FFMA.FTZ R39, R141, UR10, -R142.reuse ;  /* 0x0000000a8d277c23 */ /* 0x100fe2000801088e */
[----:B------:R-:W-:Y:S01]  /*9ed0*/  FFMA.FTZ R37, R146, UR10, -R142 ;  /* 0x0000000a92257c23 */ /* 0x000fe2000801088e */
[----:B------:R-:W-:Y:S01]  /*9ee0*/  MUFU.EX2 R35, R35 ;  /* 0x0000002300237308 */ /* 0x000fe20000000800 */
[----:B------:R-:W-:Y:S01]  /*9ef0*/  FADD.FTZ R66, R245, R66 ;  /* 0x00000042f5427221 */ /* 0x000fe20000010000 */
[----:B------:R-:W-:Y:S01]  /*9f00*/  FADD.FTZ R58, R249, R58 ;  /* 0x0000003af93a7221 */ /* 0x000fe20000010000 */
[----:B------:R-:W-:Y:S01]  /*9f10*/  FADD.FTZ R55, R144, R55 ;  /* 0x0000003790377221 */ /* 0x000fe20000010000 */
[----:B------:R-:W-:Y:S01]  /*9f20*/  FADD.FTZ R51, R148, R51 ;  /* 0x0000003394337221 */ /* 0x000fe20000010000 */
[----:B------:R-:W-:Y:S01]  /*9f30*/  FFMA.FTZ R140, R140, UR10, -R142 ;  /* 0x0000000a8c8c7c23 */ /* 0x000fe2000801088e */
[----:B------:R-:W-:Y:S02]  /*9f40*/  HMMA.16816.F32.BF16 R116, R24, R42, R116 ;  /* 0x0000002a1874723c */ /* 0x000fe40000041874 */
[----:B------:R-:W5:Y:S01]  /*9f50*/  MUFU.EX2 R36, R36 ;  /* 0x0000002400247308 */ /* 0x000f620000000800 */
[----:B------:R-:W-:Y:S01]  /*9f60*/  SHF.R.U32.HI R63, RZ, 0x10, R41 ;  /* 0x00000010ff3f7819 */ /* 0x000fe20000011629 */
[----:B------:R-:W-:Y:S01]  /*9f70*/  FADD.FTZ R66, R241, R66 ;  /* 0x00000042f1427221 */ /* 0x000fe20000010000 */
[----:B------:R-:W-:Y:S01]  /*9f80*/  FADD.FTZ R58, R247, R58 ;  /* 0x0000003af73a7221 */ /* 0x000fe20000010000 */
[----:B------:R-:W-:Y:S01]  /*9f90*/  FADD.FTZ R55, R143, R55 ;  /* 0x000000378f377221 */ /* 0x000fe20000010000 */
[----:B------:R-:W-:Y:S01]  /*9fa0*/  LOP3.LUT R26, R160, 0xffff, RZ, 0xc0, !PT ;  /* 0x0000ffffa01a7812 */ /* 0x000fe200078ec0ff */
[----:B------:R-:W-:Y:S01]  /*9fb0*/  FADD.FTZ R51, R147, R51 ;  /* 0x0000003393337221 */ /* 0x000fe20000010000 */
[C---:B------:R-:W-:Y:S01]  /*9fc0*/  LOP3.LUT R43, R41.reuse, 0xffff, RZ, 0xc0, !PT ;  /* 0x0000ffff292b7812 */ /* 0x040fe200078ec0ff */
[----:B------:R-:W-:Y:S01]  /*9fd0*/  MUFU.EX2 R38, R38 ;  /* 0x0000002600267308 */ /* 0x000fe20000000800 */
[----:B------:R-:W-:-:S02]  /*9fe0*/  LOP3.LUT R27, R41, 0xff, RZ, 0xc0, !PT ;  /* 0x000000ff291b7812 */ /* 0x000fc400078ec0ff */
[----:B------:R-:W-:Y:S01]  /*9ff0*/  SHF.R.U32.HI R42, RZ, 0x18, R41 ;  /* 0x00000018ff2a7819 */ /* 0x000fe20000011629 */
[----:B------:R-:W-:Y:S01]  /*a000*/  FADD.FTZ R66, R28, R66 ;  /* 0x000000421c427221 */ /* 0x000fe20000010000 */
[----:B------:R-:W-:-:S03]  /*a010*/  LOP3.LUT R24, R160, 0xff, RZ, 0xc0, !PT ;  /* 0x000000ffa0187812 */ /* 0x000fc600078ec0ff */
[----:B------:R-:W1:Y:S01]  /*a020*/  MUFU.EX2 R39, R39 ;  /* 0x0000002700277308 */ /* 0x000e620000000800 */
[----:B------:R-:W-:Y:S01]  /*a030*/  SHF.R.U32.HI R25, RZ, 0x10, R160 ;  /* 0x00000010ff197819 */ /* 0x000fe200000116a0 */
[----:B------:R-:W-:Y:S01]  /*a040*/  FADD.FTZ R58, R154, R58 ;  /* 0x0000003a9a3a7221 */ /* 0x000fe20000010000 */
[----:B------:R-:W-:Y:S01]  /*a050*/  SHF.R.U32.HI R26, RZ, 0x8, R26 ;  /* 0x00000008ff1a7819 */ /* 0x000fe2000001161a */
[----:B------:R-:W-:Y:S01]  /*a060*/  FADD.FTZ R55, R226, R55 ;  /* 0x00000037e2377221 */ /* 0x000fe20000010000 */
[----:B------:R-:W-:-:S03]  /*a070*/  FADD.FTZ R51, R216, R51 ;  /* 0x00000033d8337221 */ /* 0x000fc60000010000 */
[----:B------:R-:W-:Y:S01]  /*a080*/  MUFU.EX2 R44, R44 ;  /* 0x0000002c002c7308 */ /* 0x000fe20000000800 */
[----:B------:R-:W-:-:S07]  /*a090*/  SHF.R.U32.HI R160, RZ, 0x18, R160 ;  /* 0x00000018ffa07819 */ /* 0x000fce00000116a0 */
[----:B------:R-:W3:Y:S01]  /*a0a0*/  MUFU.EX2 R45, R45 ;  /* 0x0000002d002d7308 */ /* 0x000ee20000000800 */
[----:B------:R-:W-:-:S07]  /*a0b0*/  LOP3.LUT R25, R25, 0xff, RZ, 0xc0, !PT ;  /* 0x000000ff19197812 */ /* 0x000fce00078ec0ff */
[----:B------:R-:W-:Y:S01]  /*a0c0*/  MUFU.EX2 R37, R37 ;  /* 0x0000002500257308 */ /* 0x000fe20000000800 */
[----:B------:R-:W-:-:S07]  /*a0d0*/  SHF.R.U32.HI R43, RZ, 0x8, R43 ;  /* 0x00000008ff2b7819 */ /* 0x000fce000001162b */
[----:B------:R-:W2:Y:S01]  /*a0e0*/  MUFU.EX2 R41, R140 ;  /* 0x0000008c00297308 */ /* 0x000ea20000000800 */
[----:B------:R-:W-:Y:S01]  /*a0f0*/  PRMT R26, R24, 0x5410, R26 ;  /* 0x00005410181a7816 */ /* 0x000fe2000000001a */
[----:B------:R-:W-:Y:S01]  /*a100*/  FADD.FTZ R66, R29, R66 ;  /* 0x000000421d427221 */ /* 0x000fe20000010000 */
[----:B------:R-:W-:Y:S01]  /*a110*/  LOP3.LUT R63, R63, 0xff, RZ, 0xc0, !PT ;  /* 0x000000ff3f3f7812 */ /* 0x000fe200078ec0ff */
[----:B------:R-:W-:Y:S01]  /*a120*/  FADD.FTZ R58, R155, R58 ;  /* 0x0000003a9b3a7221 */ /* 0x000fe20000010000 */
[----:B------:R-:W-:Y:S01]  /*a130*/  FADD.FTZ R55, R218, R55 ;  /* 0x00000037da377221 */ /* 0x000fe20000010000 */
[----:B------:R-:W-:Y:S01]  /*a140*/  FADD.FTZ R51, R207, R51 ;  /* 0x00000033cf337221 */ /* 0x000fe20000010000 */
[----:B------:R-:W-:Y:S01]  /*a150*/  PRMT R25, R25, 0x5410, R160 ;  /* 0x0000541019197816 */ /* 0x000fe200000000a0 */
[----:B------:R-:W-:Y:S01]  /*a160*/  FADD.FTZ R66, R30, R66 ;  /* 0x000000421e427221 */ /* 0x000fe20000010000 */
[----:B------:R-:W-:Y:S01]  /*a170*/  PRMT R27, R27, 0x5410, R43 ;  /* 0x000054101b1b7816 */ /* 0x000fe2000000002b */
[----:B------:R-:W-:Y:S01]  /*a180*/  FADD.FTZ R58, R46, R58 ;  /* 0x0000003a2e3a7221 */ /* 0x000fe20000010000 */
[----:B------:R-:W-:Y:S01]  /*a190*/  PRMT R63, R63, 0x5410, R42 ;  /* 0x000054103f3f7816 */ /* 0x000fe2000000002a */
[----:B------:R-:W-:Y:S01]  /*a1a0*/  FADD.FTZ R55, R219, R55 ;  /* 0x00000037db377221 */ /* 0x000fe20000010000 */
[--C-:B------:R-:W-:Y:S01]  /*a1b0*/  HSET2.LE.AND R26, R26, R62.reuse, PT ;  /* 0x0000003e1a1a7233 */ /* 0x100fe20003803000 */
[----:B------:R-:W-:Y:S01]  /*a1c0*/  FADD.FTZ R51, R206, R51 ;  /* 0x00000033ce337221 */ /* 0x000fe20000010000 */
[----:B-----5:R-:W-:Y:S01]  /*a1d0*/  F2FP.BF16.F32.PACK_AB R43, R36, R35 ;  /* 0x00000023242b723e */ /* 0x020fe200000010ff */
[----:B------:R-:W-:Y:S01]  /*a1e0*/  FADD.FTZ R66, R31, R66 ;  /* 0x000000421f427221 */ /* 0x000fe20000010000 */
[--C-:B------:R-:W-:Y:S01]  /*a1f0*/  HSET2.LE.AND R24, R25, R62.reuse, PT ;  /* 0x0000003e19187233 */ /* 0x100fe20003803000 */
[----:B------:R-:W-:Y:S01]  /*a200*/  FADD.FTZ R58, R47, R58 ;  /* 0x0000003a2f3a7221 */ /* 0x000fe20000010000 */
[--C-:B------:R-:W-:Y:S01]  /*a210*/  HSET2.LE.AND R42, R27, R62.reuse, PT ;  /* 0x0000003e1b2a7233 */ /* 0x100fe20003803000 */
[----:B------:R-:W-:Y:S01]  /*a220*/  FADD.FTZ R55, R217, R55 ;  /* 0x00000037d9377221 */ /* 0x000fe20000010000 */
[----:B------:R-:W-:Y:S01]  /*a230*/  FADD.FTZ R51, R205, R51 ;  /* 0x00000033cd337221 */ /* 0x000fe20000010000 */
[----:B------:R-:W-:-:S02]  /*a240*/  HSET2.LE.AND R25, R63, R62, PT ;  /* 0x0000003e3f197233 */ /* 0x000fc40003803000 */
[----:B-1----:R-:W-:Y:S02]  /*a250*/  F2FP.BF16.F32.PACK_AB R27, R39, R38 ;  /* 0x00000026271b723e */ /* 0x002fe400000010ff */
[----:B------:R-:W-:Y:S02]  /*a260*/  LOP3.LUT R26, R26, R43, RZ, 0xc0, !PT ;  /* 0x0000002b1a1a7212 */ /* 0x000fe400078ec0ff */
[----:B------:R-:W-:Y:S02]  /*a270*/  ISETP.GE.AND P0, PT, R209, 0x3, PT ;  /* 0x00000003d100780c */ /* 0x000fe40003f06270 */
[----:B---3--:R-:W-:Y:S02]  /*a280*/  F2FP.BF16.F32.PACK_AB R62, R45, R44 ;  /* 0x0000002c2d3e723e */ /* 0x008fe400000010ff */
[----:B--2---:R-:W-:Y:S01]  /*a290*/  F2FP.BF16.F32.PACK_AB R43, R41, R37 ;  /* 0x00000025292b723e */ /* 0x004fe200000010ff */
[----:B------:R-:W-:Y:S01]  /*a2a0*/  FADD.FTZ R66, R44, R66 ;  /* 0x000000422c427221 */ /* 0x000fe20000010000 */
[----:B------:R-:W-:Y:S01]  /*a2b0*/  FADD.FTZ R58, R37, R58 ;  /* 0x0000003a253a7221 */ /* 0x000fe20000010000 */
[----:B------:R-:W-:Y:S01]  /*a2c0*/  FADD.FTZ R55, R156, R55 ;  /* 0x000000379c377221 */ /* 0x000fe20000010000 */
[----:B------:R-:W-:Y:S01]  /*a2d0*/  FADD.FTZ R51, R40, R51 ;  /* 0x0000003328337221 */ /* 0x000fe20000010000 */
[----:B------:R-:W-:-:S02]  /*a2e0*/  LOP3.LUT R27, R24, R27, RZ, 0xc0, !PT ;  /* 0x0000001b181b7212 */ /* 0x000fc400078ec0ff */
[----:B------:R-:W-:Y:S02]  /*a2f0*/  LOP3.LUT R24, R42, R62, RZ, 0xc0, !PT ;  /* 0x0000003e2a187212 */ /* 0x000fe400078ec0ff */
[----:B------:R-:W-:Y:S01]  /*a300*/  LOP3.LUT R25, R25, R43, RZ, 0xc0, !PT ;  /* 0x0000002b19197212 */ /* 0x000fe200078ec0ff */
        /* <DEDUP_REMOVED lines=12> */
[----:B------:R-:W-:Y:S01]  /*a3d0*/  HMMA.16816.F32.BF16 R120, R20, R18, R120 ;  /* 0x000000121478723c */ /* 0x000fe20000041878 */
[----:B------:R-:W-:Y:S01]  /*a3e0*/  FADD.FTZ R210, R34, R51 ;  /* 0x0000003322d27221 */ /* 0x000fe20000010000 */
[----:B------:R-:W-:-:S04]  /*a3f0*/  IMAD.MOV.U32 R135, RZ, RZ, R221 ;  /* 0x000000ffff877224 */ /* 0x000fc800078e00dd */
[----:B------:R-:W-:Y:S01]  /*a400*/  HMMA.16816.F32.BF16 R108, R20, R12, R108 ;  /* 0x0000000c146c723c */ /* 0x000fe2000004186c */
[----:B------:R-:W-:Y:S02]  /*a410*/  IMAD.MOV.U32 R136, RZ, RZ, R224 ;  /* 0x000000ffff887224 */ /* 0x000fe400078e00e0 */
[----:B------:R-:W-:-:S03]  /*a420*/  IMAD.MOV.U32 R133, RZ, RZ, R2 ;  /* 0x000000ffff857224 */ /* 0x000fc600078e0002 */
[----:B------:R-:W-:Y:S01]  /*a430*/  HMMA.16816.F32.BF16 R104, R20, R14, R104 ;  /* 0x0000000e1468723c */ /* 0x000fe20000041868 */
[----:B------:R-:W-:-:S05]  /*a440*/  IMAD.MOV.U32 R134, RZ, RZ, R220 ;  /* 0x000000ffff867224 */ /* 0x000fca00078e00dc */
[C---:B------:R-:W-:Y:S06]  /*a450*/  HMMA.16816.F32.BF16 R76, R20.reuse, R8, R76 ;  /* 0x00000008144c723c */ /* 0x040fec000004184c */
[C---:B------:R-:W-:Y:S06]  /*a460*/  HMMA.16816.F32.BF16 R100, R20.reuse, R10, R100 ;  /* 0x0000000a1464723c */ /* 0x040fec0000041864 */
        /* <DEDUP_REMOVED lines=15> */
[----:B------:R-:W-:-:S04]  /*a560*/  IMAD.WIDE.U32 R6, R208, R214, RZ ;  /* 0x000000d6d0067225 */ /* 0x000fc800078e00ff */
[----:B------:R-:W-:Y:S01]  /*a570*/  IMAD R4, R4, R214, RZ ;  /* 0x000000d604047224 */ /* 0x000fe200078e02ff */
[----:B------:R-:W-:Y:S01]  /*a580*/  BAR.SYNC.DEFER_BLOCKING 0x0 ;  /* 0x0000000000007b1d */ /* 0x000fe20000010000 */
[----:B------:R-:W-:Y:S02]  /*a590*/  LEA R5, P0, R6, R230, 0x6 ;  /* 0x000000e606057211 */ /* 0x000fe400078030ff */
[----:B------:R-:W-:Y:S02]  /*a5a0*/  IMAD R4, R208, R215, R4 ;  /* 0x000000d7d0047224 */ /* 0x000fe400078e0204 */
[----:B------:R-:W-:Y:S02]  /*a5b0*/  LEA R8, P1, R5, UR8, 0x1 ;  /* 0x0000000805087c11 */ /* 0x000fe4000f8208ff */
        /* <DEDUP_REMOVED lines=10> */
[----:B------:R-:W-:Y:S02]  /*a660*/  LDGSTS.E.BYPASS.LTC128B.128 [R194+0x6000], desc[UR24][R8.64] ;  /* 0x0600000008c27fae */ /* 0x000fe4000b901d58 */
[--C-:B------:R-:W-:Y:S02]  /*a670*/  IMAD.X R5, R7, 0x1, R132.reuse, P1 ;  /* 0x0000000107057824 */ /* 0x100fe400008e0684 */
[----:B------:R-:W-:Y:S02]  /*a680*/  LDGSTS.E.BYPASS.LTC128B.128 [R194+0x6800], desc[UR24][R6.64] ;  /* 0x0680000006c27fae */ /* 0x000fe4000b901d58 */
[----:B------:R-:W-:Y:S02]  /*a690*/  IMAD.X R241, R5, 0x1, R132, P0 ;  /* 0x0000000105f17824 */ /* 0x000fe400000e0684 */
[----:B------:R-:W-:Y:S04]  /*a6a0*/  LDGSTS.E.BYPASS.LTC128B.128 [R194+0x7000], desc[UR24][R4.64] ;  /* 0x0700000004c27fae */ /* 0x000fe8000b901d58 */
[----:B------:R1:W-:Y:S04]  /*a6b0*/  LDGSTS.E.BYPASS.LTC128B.128 [R194+0x7800], desc[UR24][R240.64] ;  /* 0x07800000f0c27fae */ /* 0x0003e8000b901d58 */
[----:B------:R-:W-:Y:S04]  /*a6c0*/  LDSM.16.M88.4 R44, [R185+0x4000] ;  /* 0x00400000b92c783b */ /* 0x000fe80000000200 */
[----:B------:R-:W2:Y:S04]  /*a6d0*/  LDSM.16.M88.4 R152, [R186] ;  /* 0x00000000ba98783b */ /* 0x000ea80000000200 */
[----:B------:R-:W3:Y:S04]  /*a6e0*/  LDSM.16.M88.4 R12, [R186+0x2000] ;  /* 0x00200000ba0c783b */ /* 0x000ee80000000200 */
[----:B------:R-:W4:Y:S04]  /*a6f0*/  LDSM.16.M88.4 R28, [R185+0x4800] ;  /* 0x00480000b91c783b */ /* 0x000f280000000200 */
[----:B------:R-:W5:Y:S04]  /*a700*/  LDSM.16.M88.4 R160, [R185+0x5000] ;  /* 0x00500000b9a0783b */ /* 0x000f680000000200 */
[----:B------:R-:W5:Y:S01]  /*a710*/  LDSM.16.M88.4 R64, [R185+0x5800] ;  /* 0x00580000b940783b */ /* 0x000f620000000200 */
[----:B-1----:R-:W-:-:S03]  /*a720*/  IMAD.WIDE.U32 R240, R137, -0x2daee0ad, RZ ;  /* 0xd2511f5389f07825 */ /* 0x002fc600078e00ff */
[----:B------:R-:W-:Y:S04]  /*a730*/  LDSM.16.M88.4 R8, [R179+0x4000] ;  /* 0x00400000b308783b */ /* 0x000fe80000000200 */
[----:B------:R-:W1:Y:S04]  /*a740*/  LDSM.16.M88.4 R216, [R184] ;  /* 0x00000000b8d8783b */ /* 0x000e680000000200 */
[----:B------:R-:W1:Y:S04]  /*a750*/  LDSM.16.M88.4 R60, [R184+0x2000] ;  /* 0x00200000b83c783b */ /* 0x000e680000000200 */
[----:B------:R-:W1:Y:S04]  /*a760*/  LDSM.16.M88.4 R4, [R179+0x4800] ;  /* 0x00480000b304783b */ /* 0x000e680000000200 */
[----:B------:R-:W1:Y:S01]  /*a770*/  LDSM.16.M88.4 R204, [R179+0x5000] ;  /* 0x00500000b3cc783b */ /* 0x000e620000000200 */
[-C--:B--2---:R-:W-:Y:S03]  /*a780*/  HMMA.16816.F32.BF16 R56, R152, R44.reuse, RZ ;  /* 0x0000002c9838723c */ /* 0x084fe600000418ff */
[----:B------:R-:W2:Y:S04]  /*a790*/  LDSM.16.M88.4 R168, [R179+0x5800] ;  /* 0x00580000b3a8783b */ /* 0x000ea80000000200 */
[----:B------:R-:W-:Y:S01]  /*a7a0*/  LDSM.16.M88.4 R140, [R182] ;  /* 0x00000000b68c783b */ /* 0x000fe20000000200 */
[C---:B---3--:R-:W-:Y:S03]  /*a7b0*/  HMMA.16816.F32.BF16 R52, R12.reuse, R44, RZ ;  /* 0x0000002c0c34723c */ /* 0x048fe600000418ff */
[----:B------:R-:W3:Y:S03]  /*a7c0*/  LDSM.16.M88.4 R148, [R183] ;  /* 0x00000000b794783b */ /* 0x000ee60000000200 */
[C---:B------:R-:W-:Y:S01]  /*a7d0*/  HMMA.16816.F32.BF16 R48, R12.reuse, R46, RZ ;  /* 0x0000002e0c30723c */ /* 0x040fe200000418ff */
[----:B------:R-:W3:Y:S04]  /*a7e0*/  LDSM.16.M88.4 R144, [R183+0x2000] ;  /* 0x00200000b790783b */ /* 0x000ee80000000200 */
[----:B------:R-:W-:Y:S01]  /*a7f0*/  LDSM.16.M88.4 R132, [R175] ;  /* 0x00000000af84783b */ /* 0x000fe20000000200 */
[C---:B----4-:R-:W-:Y:S03]  /*a800*/  HMMA.16816.F32.BF16 R36, R12.reuse, R28, RZ ;  /* 0x0000001c0c24723c */ /* 0x050fe600000418ff */
[----:B------:R-:W0:Y:S03]  /*a810*/  LDGDEPBAR ;  /* 0x00000000000079af */ /* 0x000e260000000000 */
[----:B------:R-:W-:Y:S06]  /*a820*/  HMMA.16816.F32.BF16 R32, R12, R30, RZ ;  /* 0x0000001e0c20723c */ /* 0x000fec00000418ff */
[C---:B------:R-:W-:Y:S06]  /*a830*/  HMMA.16816.F32.BF16 R40, R152.reuse, R28, RZ ;  /* 0x0000001c9828723c */ /* 0x040fec00000418ff */
[C---:B------:R-:W-:Y:S06]  /*a840*/  HMMA.16816.F32.BF16 R44, R152.reuse, R46, RZ ;  /* 0x0000002e982c723c */ /* 0x040fec00000418ff */
[----:B------:R-:W-:Y:S06]  /*a850*/  HMMA.16816.F32.BF16 R28, R152, R30, RZ ;  /* 0x0000001e981c723c */ /* 0x000fec00000418ff */
[C---:B-----5:R-:W-:Y:S06]  /*a860*/  HMMA.16816.F32.BF16 R24, R12.reuse, R160, RZ ;  /* 0x000000a00c18723c */ /* 0x060fec00000418ff */
[----:B------:R-:W-:Y:S06]  /*a870*/  HMMA.16816.F32.BF16 R20, R12, R162, RZ ;  /* 0x000000a20c14723c */ /* 0x000fec00000418ff */
[C---:B------:R-:W-:Y:S06]  /*a880*/  HMMA.16816.F32.BF16 R164, R152.reuse, R160, RZ ;  /* 0x000000a098a4723c */ /* 0x040fec00000418ff */
[C---:B------:R-:W-:Y:S06]  /*a890*/  HMMA.16816.F32.BF16 R160, R152.reuse, R162, RZ ;  /* 0x000000a298a0723c */ /* 0x040fec00000418ff */
[----:B------:R-:W-:Y:S06]  /*a8a0*/  HMMA.16816.F32.BF16 R156, R152, R64, RZ ;  /* 0x00000040989c723c */ /* 0x000fec00000418ff */
[-C--:B-1----:R-:W-:Y:S06]  /*a8b0*/  HMMA.16816.F32.BF16 R56, R216, R8.reuse, R56 ;  /* 0x00000008d838723c */ /* 0x082fec0000041838 */
[C---:B------:R-:W-:Y:S06]  /*a8c0*/  HMMA.16816.F32.BF16 R52, R60.reuse, R8, R52 ;  /* 0x000000083c34723c */ /* 0x040fec0000041834 */
[C---:B------:R-:W-:Y:S06]  /*a8d0*/  HMMA.16816.F32.BF16 R48, R60.reuse, R10, R48 ;  /* 0x0000000a3c30723c */ /* 0x040fec0000041830 */
[C---:B------:R-:W-:Y:S06]  /*a8e0*/  HMMA.16816.F32.BF16 R36, R60.reuse, R4, R36 ;  /* 0x000000043c24723c */ /* 0x040fec0000041824 */
[----:B------:R-:W-:Y:S06]  /*a8f0*/  HMMA.16816.F32.BF16 R32, R60, R6, R32 ;  /* 0x000000063c20723c */ /* 0x000fec0000041820 */
[C---:B------:R-:W-:Y:S01]  /*a900*/  HMMA.16816.F32.BF16 R44, R216.reuse, R10, R44 ;  /* 0x0000000ad82c723c */ /* 0x040fe2000004182c */
[----:B------:R-:W-:Y:S05]  /*a910*/  LDSM.16.M88.4 R8, [R181] ;  /* 0x00000000b508783b */ /* 0x000fea0000000200 */
[C---:B------:R-:W-:Y:S06]  /*a920*/  HMMA.16816.F32.BF16 R40, R216.reuse, R4, R40 ;  /* 0x00000004d828723c */ /* 0x040fec0000041828 */
[----:B------:R-:W-:Y:S01]  /*a930*/  HMMA.16816.F32.BF16 R28, R216, R6, R28 ;  /* 0x00000006d81c723c */ /* 0x000fe2000004181c */
[----:B------:R-:W1:Y:S05]  /*a940*/  LDSM.16.M88.4 R4, [R172] ;  /* 0x00000000ac04783b */ /* 0x000e6a0000000200 */
[C---:B------:R-:W-:Y:S06]  /*a950*/  HMMA.16816.F32.BF16 R16, R12.reuse, R64, RZ ;  /* 0x000000400c10723c */ /* 0x040fec00000418ff */
[-C--:B------:R-:W-:Y:S06]  /*a960*/  HMMA.16816.F32.BF16 R12, R12, R66.reuse, RZ ;  /* 0x000000420c0c723c */ /* 0x080fec00000418ff */
[----:B------:R-:W-:Y:S01]  /*a970*/  HMMA.16816.F32.BF16 R152, R152, R66, RZ ;  /* 0x000000429898723c */ /* 0x000fe200000418ff */
[----:B------:R-:W4:Y:S05]  /*a980*/  LDSM.16.M88.4 R64, [R174] ;  /* 0x00000000ae40783b */ /* 0x000f2a0000000200 */
[C---:B------:R-:W-:Y:S06]  /*a990*/  HMMA.16816.F32.BF16 R24, R60.reuse, R204, R24 ;  /* 0x000000cc3c18723c */ /* 0x040fec0000041818 */
[----:B------:R-:W-:Y:S06]  /*a9a0*/  HMMA.16816.F32.BF16 R20, R60, R206, R20 ;  /* 0x000000ce3c14723c */ /* 0x000fec0000041814 */
[C---:B------:R-:W-:Y:S06]  /*a9b0*/  HMMA.16816.F32.BF16 R164, R216.reuse, R204, R164 ;  /* 0x000000ccd8a4723c */ /* 0x040fec00000418a4 */
[C---:B------:R-:W-:Y:S06]  /*a9c0*/  HMMA.16816.F32.BF16 R160, R216.reuse, R206, R160 ;  /* 0x000000ced8a0723c */ /* 0x040fec00000418a0 */
[----:B--2---:R-:W-:Y:S01]  /*a9d0*/  HMMA.16816.F32.BF16 R204, R216, R168, R156 ;  /* 0x000000a8d8cc723c */ /* 0x004fe2000004189c */
[----:B------:R-:W2:Y:S05]  /*a9e0*/  LDSM.16.M88.4 R156, [R181+0x2000] ;  /* 0x00200000b59c783b */ /* 0x000eaa0000000200 */
[-C--:B---3--:R-:W-:Y:S06]  /*a9f0*/  HMMA.16816.F32.BF16 R56, R148, R140.reuse, R56 ;  /* 0x0000008c9438723c */ /* 0x088fec0000041838 */
[C---:B------:R-:W-:Y:S06]  /*aa00*/  HMMA.16816.F32.BF16 R52, R144.reuse, R140, R52 ;  /* 0x0000008c9034723c */ /* 0x040fec0000041834 */
[-C--:B------:R-:W-:Y:S06]  /*aa10*/  HMMA.16816.F32.BF16 R48, R144, R142.reuse, R48 ;  /* 0x0000008e9030723c */ /* 0x080fec0000041830 */
[----:B------:R-:W-:Y:S06]  /*aa20*/  HMMA.16816.F32.BF16 R44, R148, R142, R44 ;  /* 0x0000008e942c723c */ /* 0x000fec000004182c */
[----:B-1----:R-:W-:Y:S06]  /*aa30*/  HMMA.16816.F32.BF16 R56, R8, R4, R56 ;  /* 0x000000040838723c */ /* 0x002fec0000041838 */
[C---:B------:R-:W-:Y:S06]  /*aa40*/  HMMA.16816.F32.BF16 R16, R60.reuse, R168, R16 ;  /* 0x000000a83c10723c */ /* 0x040fec0000041810 */
[-C--:B------:R-:W-:Y:S01]  /*aa50*/  HMMA.16816.F32.BF16 R12, R60, R170.reuse, R12 ;  /* 0x000000aa3c0c723c */ /* 0x080fe2000004180c */
[----:B------:R-:W1:Y:S05]  /*aa60*/  LDSM.16.M88.4 R60, [R173] ;  /* 0x00000000ad3c783b */ /* 0x000e6a0000000200 */
[----:B------:R-:W-:Y:S01]  /*aa70*/  HMMA.16816.F32.BF16 R152, R216, R170, R152 ;  /* 0x000000aad898723c */ /* 0x000fe20000041898 */
[----:B------:R-:W3:Y:S05]  /*aa80*/  LDSM.16.M88.4 R168, [R172+0x800] ;  /* 0x00080000aca8783b */ /* 0x000eea0000000200 */
[-C--:B----4-:R-:W-:Y:S06]  /*aa90*/  HMMA.16816.F32.BF16 R24, R144, R64.reuse, R24 ;  /* 0x000000409018723c */ /* 0x090fec0000041818 */
[----:B------:R-:W-:Y:S06]  /*aaa0*/  HMMA.16816.F32.BF16 R164, R148, R64, R164 ;  /* 0x0000004094a4723c */ /* 0x000fec00000418a4 */
[----:B--2---:R-:W-:Y:S01]  /*aab0*/  HMMA.16816.F32.BF16 R52, R156, R4, R52 ;  /* 0x000000049c34723c */ /* 0x004fe20000041834 */
[----:B------:R-:W-:-:S04]  /*aac0*/  VIADD R64, R209, 0xfffffffd ;  /* 0xfffffffdd1407836 */ /* 0x000fc80000000000 */
[----:B------:R-:W-:Y:S01]  /*aad0*/  IMAD R239, R64, 0x40, R239 ;  /* 0x0000004040ef7824 */ /* 0x000fe200078e02ef */
[----:B------:R-:W-:Y:S03]  /*aae0*/  HMMA.16816.F32.BF16 R48, R156, R6, R48 ;  /* 0x000000069c30723c */ /* 0x000fe60000041830 */
[C---:B------:R-:W-:Y:S01]  /*aaf0*/  VIADD R4, R239.reuse, 0x1 ;  /* 0x00000001ef047836 */ /* 0x040fe20000000000 */
[CC--:B------:R-:W-:Y:S01]  /*ab00*/  ISETP.GE.AND P3, PT, R239.reuse, R238.reuse, PT ;  /* 0x000000eeef00720c */ /* 0x0c0fe20003f66270 */
[C---:B------:R-:W-:Y:S01]  /*ab10*/  VIADD R64, R239.reuse, 0x9 ;  /* 0x00000009ef407836 */ /* 0x040fe20000000000 */
[-C--:B------:R-:W-:Y:S01]  /*ab20*/  ISETP.GE.AND P1, PT, R239, R237.reuse, PT ;  /* 0x000000edef00720c */ /* 0x080fe20003f26270 */
[----:B------:R-:W-:Y:S01]  /*ab30*/  HMMA.16816.F32.BF16 R40, R148, R132, R40 ;  /* 0x000000849428723c */ /* 0x000fe20000041828 */
[C---:B------:R-:W-:Y:S02]  /*ab40*/  ISETP.GE.AND P2, PT, R4.reuse, R238, PT ;  /* 0x000000ee0400720c */ /* 0x040fe40003f46270 */
[----:B------:R-:W-:-:S02]  /*ab50*/  ISETP.GE.AND P0, PT, R4, R237, PT ;  /* 0x000000ed0400720c */ /* 0x000fc40003f06270 */
[C---:B------:R-:W-:Y:S01]  /*ab60*/  ISETP.GE.AND P4, PT, R4.reuse, R236, PT ;  /* 0x000000ec0400720c */ /* 0x040fe20003f86270 */
[----:B------:R-:W-:Y:S01]  /*ab70*/  HMMA.16816.F32.BF16 R44, R8, R6, R44 ;  /* 0x00000006082c723c */ /* 0x000fe2000004182c */
[----:B------:R-:W-:Y:S01]  /*ab80*/  ISETP.GE.AND P5, PT, R4, R235, PT ;  /* 0x000000eb0400720c */ /* 0x000fe20003fa6270 */
[----:B------:R-:W-:Y:S01]  /*ab90*/  VIADD R4, R239, 0x8 ;  /* 0x00000008ef047836 */ /* 0x000fe20000000000 */
[----:B------:R-:W-:Y:S02]  /*aba0*/  FSEL R56, R56, -INF , !P3 ;  /* 0xff80000038387808 */ /* 0x000fe40005800000 */
[----:B------:R-:W-:Y:S01]  /*abb0*/  FSEL R57, R57, -INF , !P2 ;  /* 0xff80000039397808 */ /* 0x000fe20005000000 */
[----:B------:R-:W-:Y:S01]  /*abc0*/  HMMA.16816.F32.BF16 R36, R144, R132, R36 ;  /* 0x000000849024723c */ /* 0x000fe20000041824 */
[----:B------:R-:W-:Y:S02]  /*abd0*/  FSEL R58, R58, -INF , !P1 ;  /* 0xff8000003a3a7808 */ /* 0x000fe40004800000 */
[----:B------:R-:W-:-:S02]  /*abe0*/  ISETP.GE.AND P3, PT, R4, R238, PT ;  /* 0x000000ee0400720c */ /* 0x000fc40003f66270 */
[C---:B------:R-:W-:Y:S01]  /*abf0*/  ISETP.GE.AND P1, PT, R4.reuse, R237, PT ;  /* 0x000000ed0400720c */ /* 0x040fe20003f26270 */
[-C--:B------:R-:W-:Y:S01]  /*ac00*/  HMMA.16816.F32.BF16 R32, R144, R134.reuse, R32 ;  /* 0x000000869020723c */ /* 0x080fe20000041820 */
[C---:B------:R-:W-:Y:S02]  /*ac10*/  ISETP.GE.AND P2, PT, R4.reuse, R236, PT ;  /* 0x000000ec0400720c */ /* 0x040fe40003f46270 */
[----:B------:R-:W-:Y:S02]  /*ac20*/  ISETP.GE.AND P6, PT, R4, R235, PT ;  /* 0x000000eb0400720c */ /* 0x000fe40003fc6270 */
[----:B------:R-:W2:Y:S01]  /*ac30*/  LDSM.16.M88.4 R4, [R172+0x1000] ;  /* 0x00100000ac04783b */ /* 0x000ea20000000200 */
[----:B------:R-:W-:Y:S01]  /*ac40*/  HMMA.16816.F32.BF16 R28, R148, R134, R28 ;  /* 0x00000086941c723c */ /* 0x000fe2000004181c */
[----:B------:R-:W-:Y:S02]  /*ac50*/  FSEL R142, R48, -INF , !P2 ;  /* 0xff800000308e7808 */ /* 0x000fe40005000000 */
[----:B------:R-:W-:-:S02]  /*ac60*/  ISETP.GE.AND P2, PT, R64, R238, PT ;  /* 0x000000ee4000720c */ /* 0x000fc40003f46270 */
[----:B------:R-:W-:Y:S01]  /*ac70*/  FSEL R59, R59, -INF , !P0 ;  /* 0xff8000003b3b7808 */ /* 0x000fe20004000000 */
[-C--:B-1----:R-:W-:Y:S01]  /*ac80*/  HMMA.16816.F32.BF16 R16, R144, R60.reuse, R16 ;  /* 0x0000003c9010723c */ /* 0x082fe20000041810 */
[----:B------:R-:W-:Y:S02]  /*ac90*/  ISETP.GE.AND P0, PT, R239, R236, PT ;  /* 0x000000ecef00720c */ /* 0x000fe40003f06270 */
[----:B------:R-:W-:Y:S02]  /*aca0*/  FSEL R133, R53, -INF , !P4 ;  /* 0xff80000035857808 */ /* 0x000fe40006000000 */
[----:B------:R-:W-:Y:S01]  /*acb0*/  FSEL R218, R52, -INF , !P0 ;  /* 0xff80000034da7808 */ /* 0x000fe20004000000 */
[----:B------:R-:W-:Y:S01]  /*acc0*/  HMMA.16816.F32.BF16 R204, R148, R60, R204 ;  /* 0x0000003c94cc723c */ /* 0x000fe200000418cc */
[----:B------:R-:W-:Y:S02]  /*acd0*/  FSEL R52, R55, -INF , !P5 ;  /* 0xff80000037347808 */ /* 0x000fe40006800000 */
[----:B------:R-:W-:-:S02]  /*ace0*/  FSEL R48, R44, -INF , !P3 ;  /* 0xff8000002c307808 */ /* 0x000fc40005800000 */
[C---:B------:R-:W-:Y:S01]  /*acf0*/  ISETP.GE.AND P0, PT, R239.reuse, R235, PT ;  /* 0x000000ebef00720c */ /* 0x040fe20003f06270 */
[----:B---3--:R-:W-:Y:S01]  /*ad00*/  HMMA.16816.F32.BF16 R40, R8, R168, R40 ;  /* 0x000000a80828723c */ /* 0x008fe20000041828 */
[----:B------:R-:W-:Y:S01]  /*ad10*/  P2R R60, PR, RZ, 0x2 ;  /* 0x00000002ff3c7803 */ /* 0x000fe20000000000 */
[----:B------:R-:W-:Y:S01]  /*ad20*/  VIADD R61, R239, 0x10 ;  /* 0x00000010ef3d7836 */ /* 0x000fe20000000000 */
[----:B------:R-:W-:Y:S02]  /*ad30*/  ISETP.GE.AND P1, PT, R64, R236, PT ;  /* 0x000000ec4000720c */ /* 0x000fe40003f26270 */
[----:B------:R-:W-:Y:S01]  /*ad40*/  FSEL R50, R50, -INF , !P6 ;  /* 0xff80000032327808 */ /* 0x000fe20007000000 */
[----:B------:R-:W-:Y:S01]  /*ad50*/  HMMA.16816.F32.BF16 R20, R144, R66, R20 ;  /* 0x000000429014723c */ /* 0x000fe20000041814 */
[----:B------:R-:W-:Y:S02]  /*ad60*/  FSEL R136, R49, -INF , !P1 ;  /* 0xff80000031887808 */ /* 0x000fe40004800000 */
[----:B------:R-:W-:-:S02]  /*ad70*/  FSEL R49, R45, -INF , !P2 ;  /* 0xff8000002d317808 */ /* 0x000fc40005000000 */
[----:B------:R-:W-:Y:S01]  /*ad80*/  ISETP.GE.AND P1, PT, R64, R237, PT ;  /* 0x000000ed4000720c */ /* 0x000fe20003f26270 */
[C---:B------:R-:W-:Y:S01]  /*ad90*/  HMMA.16816.F32.BF16 R36, R156.reuse, R168, R36 ;  /* 0x000000a89c24723c */ /* 0x040fe20000041824 */
[----:B------:R-:W-:Y:S02]  /*ada0*/  ISETP.NE.AND P2, PT, R60, RZ, PT ;  /* 0x000000ff3c00720c */ /* 0x000fe40003f45270 */
[----:B------:R-:W-:Y:S02]  /*adb0*/  FSEL R53, R47, -INF , !P1 ;  /* 0xff8000002f357808 */ /* 0x000fe40004800000 */
[----:B------:R-:W-:Y:S01]  /*adc0*/  FSEL R55, R46, -INF , !P2 ;  /* 0xff8000002e377808 */ /* 0x000fe20005000000 */
[----:B------:R-:W-:Y:S01]  /*add0*/  HMMA.16816.F32.BF16 R32, R156, R170, R32 ;  /* 0x000000aa9c20723c */ /* 0x000fe20000041820 */
[----:B------:R-:W1:Y:S01]  /*ade0*/  LDSM.16.M88.4 R44, [R172+0x1800] ;  /* 0x00180000ac2c783b */ /* 0x000e620000000200 */
[----:B------:R-:W-:Y:S01]  /*adf0*/  FSEL R135, R54, -INF , !P0 ;  /* 0xff80000036877808 */ /* 0x000fe20004000000 */
[----:B------:R-:W-:-:S04]  /*ae00*/  DEPBAR.LE SB0, 0x0 ;  /* 0x000080000000791a */ /* 0x000fc80000000000 */
[----:B------:R-:W-:Y:S01]  /*ae10*/  HMMA.16816.F32.BF16 R28, R8, R170, R28 ;  /* 0x000000aa081c723c */ /* 0x000fe2000004181c */
[C---:B------:R-:W-:Y:S02]  /*ae20*/  ISETP.GE.AND P4, PT, R61.reuse, R238, PT ;  /* 0x000000ee3d00720c */ /* 0x040fe40003f86270 */
[C---:B------:R-:W-:Y:S02]  /*ae30*/  ISETP.GE.AND P3, PT, R61.reuse, R237, PT ;  /* 0x000000ed3d00720c */ /* 0x040fe40003f66270 */
[C---:B------:R-:W-:Y:S01]  /*ae40*/  ISETP.GE.AND P5, PT, R61.reuse, R236, PT ;  /* 0x000000ec3d00720c */ /* 0x040fe20003fa6270 */
[C---:B--2---:R-:W-:Y:S01]  /*ae50*/  HMMA.16816.F32.BF16 R24, R156.reuse, R4, R24 ;  /* 0x000000049c18723c */ /* 0x044fe20000041818 */
[-C--:B------:R-:W-:Y:S01]  /*ae60*/  ISETP.GE.AND P6, PT, R61, R235.reuse, PT ;  /* 0x000000eb3d00720c */ /* 0x080fe20003fc6270 */
[C---:B------:R-:W-:Y:S01]  /*ae70*/  VIADD R61, R239.reuse, 0x11 ;  /* 0x00000011ef3d7836 */ /* 0x040fe20000000000 */
[----:B------:R-:W-:Y:S02]  /*ae80*/  ISETP.GE.AND P0, PT, R64, R235, PT ;  /* 0x000000eb4000720c */ /* 0x000fe40003f06270 */
[----:B------:R-:W-:Y:S01]  /*ae90*/  FSEL R54, R40, -INF , !P4 ;  /* 0xff80000028367808 */ /* 0x000fe20006000000 */
[----:B------:R-:W-:Y:S01]  /*aea0*/  VIADD R40, R239, 0x19 ;  /* 0x00000019ef287836 */ /* 0x000fe20000000000 */
[----:B------:R-:W-:Y:S01]  /*aeb0*/  FSEL R51, R51, -INF , !P0 ;  /* 0xff80000033337808 */ /* 0x000fe20004000000 */
[----:B------:R-:W-:Y:S01]  /*aec0*/  HMMA.16816.F32.BF16 R20, R156, R6, R20 ;  /* 0x000000069c14723c */ /* 0x000fe20000041814 */
[----:B------:R-:W-:-:S02]  /*aed0*/  ISETP.GE.AND P0, PT, R61, R237, PT ;  /* 0x000000ed3d00720c */ /* 0x000fc40003f06270 */
[C---:B------:R-:W-:Y:S02]  /*aee0*/  ISETP.GE.AND P1, PT, R61.reuse, R238, PT ;  /* 0x000000ee3d00720c */ /* 0x040fe40003f26270 */
[CC--:B------:R-:W-:Y:S01]  /*aef0*/  ISETP.GE.AND P2, PT, R61.reuse, R236.reuse, PT ;  /* 0x000000ec3d00720c */ /* 0x0c0fe20003f46270 */
[-C--:B------:R-:W-:Y:S01]  /*af00*/  HMMA.16816.F32.BF16 R12, R144, R62.reuse, R12 ;  /* 0x0000003e900c723c */ /* 0x080fe2000004180c */
[----:B------:R-:W-:Y:S01]  /*af10*/  ISETP.GE.AND P4, PT, R61, R235, PT ;  /* 0x000000eb3d00720c */ /* 0x000fe20003f86270 */
[----:B------:R-:W-:Y:S01]  /*af20*/  VIADD R61, R239, 0x18 ;  /* 0x00000018ef3d7836 */ /* 0x000fe20000000000 */
[----:B------:R-:W-:Y:S02]  /*af30*/  FSEL R141, R43, -INF , !P0 ;  /* 0xff8000002b8d7808 */ /* 0x000fe40004000000 */
[----:B------:R-:W-:Y:S01]  /*af40*/  ISETP.GE.AND P0, PT, R40, R236, PT ;  /* 0x000000ec2800720c */ /* 0x000fe20003f06270 */
[----:B------:R-:W-:Y:S01]  /*af50*/  HMMA.16816.F32.BF16 R152, R148, R62, R152 ;  /* 0x0000003e9498723c */ /* 0x000fe20000041898 */
[----:B------:R-:W-:-:S02]  /*af60*/  P2R R60, PR, RZ, 0x40 ;  /* 0x00000040ff3c7803 */ /* 0x000fc40000000000 */
[----:B------:R-:W-:Y:S02]  /*af70*/  FSEL R145, R41, -INF , !P1 ;  /* 0xff80000029917808 */ /* 0x000fe40004800000 */
[----:B------:R-:W-:Y:S01]  /*af80*/  FSEL R147, R42, -INF , !P3 ;  /* 0xff8000002a937808 */ /* 0x000fe20005800000 */
[----:B------:R-:W-:Y:S01]  /*af90*/  HMMA.16816.F32.BF16 R164, R8, R4, R164 ;  /* 0x0000000408a4723c */ /* 0x000fe200000418a4 */
[----:B------:R-:W-:Y:S02]  /*afa0*/  P2R R63, PR, RZ, 0x10 ;  /* 0x00000010ff3f7803 */ /* 0x000fe40000000000 */
[C---:B------:R-:W-:Y:S02]  /*afb0*/  ISETP.GE.AND P3, PT, R61.reuse, R238, PT ;  /* 0x000000ee3d00720c */ /* 0x040fe40003f66270 */
[C---:B------:R-:W-:Y:S01]  /*afc0*/  ISETP.GE.AND P6, PT, R61.reuse, R237, PT ;  /* 0x000000ed3d00720c */ /* 0x040fe20003fc6270 */
[----:B------:R-:W-:Y:S01]  /*afd0*/  HMMA.16816.F32.BF16 R160, R148, R66, R160 ;  /* 0x0000004294a0723c */ /* 0x000fe200000418a0 */
[----:B------:R-:W-:Y:S01]  /*afe0*/  ISETP.GE.AND P1, PT, R61, R236, PT ;  /* 0x000000ec3d00720c */ /* 0x000fe20003f26270 */
[----:B------:R-:W-:Y:S01]  /*aff0*/  VIADD R5, R239, 0x21 ;  /* 0x00000021ef057836 */ /* 0x000fe20000000000 */
[----:B------:R-:W-:-:S02]  /*b000*/  ISETP.GE.AND P4, PT, R61, R235, PT ;  /* 0x000000eb3d00720c */ /* 0x000fc40003f86270 */
[----:B------:R-:W-:Y:S01]  /*b010*/  FSEL R62, R36, -INF , !P5 ;  /* 0xff800000243e7808 */ /* 0x000fe20006800000 */
[----:B------:R-:W-:Y:S01]  /*b020*/  VIADD R36, R239, 0x20 ;  /* 0x00000020ef247836 */ /* 0x000fe20000000000 */
[----:B------:R-:W-:Y:S01]  /*b030*/  FSEL R61, R37, -INF , !P2 ;  /* 0xff800000253d7808 */ /* 0x000fe20005000000 */
[C---:B-1----:R-:W-:Y:S01]  /*b040*/  HMMA.16816.F32.BF16 R16, R156.reuse, R44, R16 ;  /* 0x0000002c9c10723c */ /* 0x042fe20000041810 */
[----:B------:R-:W-:Y:S02]  /*b050*/  FSEL R64, R33, -INF , !P0 ;  /* 0xff80000021407808 */ /* 0x000fe40004000000 */
[----:B------:R-:W-:Y:S02]  /*b060*/  ISETP.GE.AND P2, PT, R40, R238, PT ;  /* 0x000000ee2800720c */ /* 0x000fe40003f46270 */
[----:B------:R-:W-:Y:S01]  /*b070*/  ISETP.NE.AND P0, PT, R60, RZ, PT ;  /* 0x000000ff3c00720c */ /* 0x000fe20003f05270 */
[----:B------:R-:W-:Y:S01]  /*b080*/  HMMA.16816.F32.BF16 R12, R156, R46, R12 ;  /* 0x0000002e9c0c723c */ /* 0x000fe2000004180c */
[----:B------:R-:W-:-:S02]  /*b090*/  ISETP.NE.AND P5, PT, R63, RZ, PT ;  /* 0x000000ff3f00720c */ /* 0x000fc40003fa5270 */
[----:B------:R-:W-:Y:S02]  /*b0a0*/  FSEL R63, R32, -INF , !P1 ;  /* 0xff800000203f7808 */ /* 0x000fe40004800000 */
[----:B------:R-:W-:Y:S01]  /*b0b0*/  ISETP.GE.AND P1, PT, R40, R237, PT ;  /* 0x000000ed2800720c */ /* 0x000fe20003f26270 */
[C---:B------:R-:W-:Y:S01]  /*b0c0*/  HMMA.16816.F32.BF16 R204, R8.reuse, R44, R204 ;  /* 0x0000002c08cc723c */ /* 0x040fe200000418cc */
[----:B------:R-:W-:Y:S01]  /*b0d0*/  FSEL R132, R38, -INF , !P0 ;  /* 0xff80000026847808 */ /* 0x000fe20004000000 */
[----:B------:R-:W-:Y:S01]  /*b0e0*/  IMAD.WIDE.U32 R156, R0, -0x2daee0ad, RZ ;  /* 0xd2511f53009c7825 */ /* 0x000fe200078e00ff */
[----:B------:R-:W-:Y:S02]  /*b0f0*/  FSEL R171, R29, -INF , !P2 ;  /* 0xff8000001dab7808 */ /* 0x000fe40005000000 */
[----:B------:R-:W-:Y:S01]  /*b100*/  ISETP.GE.AND P0, PT, R40, R235, PT ;  /* 0x000000eb2800720c */ /* 0x000fe20003f06270 */
[----:B------:R-:W-:Y:S01]  /*b110*/  HMMA.16816.F32.BF16 R160, R8, R6, R160 ;  /* 0x0000000608a0723c */ /* 0x000fe200000418a0 */
[----:B------:R-:W-:-:S02]  /*b120*/  ISETP.GE.AND P2, PT, R36, R236, PT ;  /* 0x000000ec2400720c */ /* 0x000fc40003f46270 */
[----:B------:R-:W-:Y:S02]  /*b130*/  FSEL R169, R31, -INF , !P1 ;  /* 0xff8000001fa97808 */ /* 0x000fe40004800000 */
[----:B------:R-:W-:Y:S01]  /*b140*/  FSEL R148, R35, -INF , !P0 ;  /* 0xff80000023947808 */ /* 0x000fe20004000000 */
[----:B------:R-:W-:Y:S01]  /*b150*/  HMMA.16816.F32.BF16 R152, R8, R46, R152 ;  /* 0x0000002e0898723c */ /* 0x000fe20000041898 */
[----:B------:R-:W-:Y:S01]  /*b160*/  ISETP.GE.AND P1, PT, R5, R237, PT ;  /* 0x000000ed0500720c */ /* 0x000fe20003f26270 */
[C---:B------:R-:W-:Y:S01]  /*b170*/  VIADD R7, R239.reuse, 0x31 ;  /* 0x00000031ef077836 */ /* 0x040fe20000000000 */
[----:B------:R-:W-:Y:S01]  /*b180*/  FSEL R168, R24, -INF , !P2 ;  /* 0xff80000018a87808 */ /* 0x000fe20005000000 */
[----:B------:R-:W-:Y:S01]  /*b190*/  VIADD R24, R239, 0x28 ;  /* 0x00000028ef187836 */ /* 0x000fe20000000000 */
[----:B------:R-:W-:Y:S01]  /*b1a0*/  ISETP.GE.AND P0, PT, R5, R236, PT ;  /* 0x000000ec0500720c */ /* 0x000fe20003f06270 */
[----:B------:R-:W-:Y:S01]  /*b1b0*/  VIADD R6, R239, 0x38 ;  /* 0x00000038ef067836 */ /* 0x000fe20000000000 */
[----:B------:R-:W-:Y:S01]  /*b1c0*/  P2R R4, PR, RZ, 0x2 ;  /* 0x00000002ff047803 */ /* 0x000fe20000000000 */
[----:B------:R-:W-:Y:S01]  /*b1d0*/  IMAD.SHL.U32 R46, R208, 0x2, RZ ;  /* 0x00000002d02e7824 */ /* 0x000fe200078e00ff */
[----:B------:R-:W-:Y:S01]  /*b1e0*/  BAR.SYNC.DEFER_BLOCKING 0x0 ;  /* 0x0000000000007b1d */ /* 0x000fe20000010000 */
[----:B------:R-:W-:-:S02]  /*b1f0*/  ISETP.GE.AND P1, PT, R5, R235, PT ;  /* 0x000000eb0500720c */ /* 0x000fc40003f26270 */
[----:B------:R-:W-:Y:S02]  /*b200*/  FSEL R151, R25, -INF , !P0 ;  /* 0xff80000019977808 */ /* 0x000fe40004000000 */
[----:B------:R-:W-:Y:S02]  /*b210*/  ISETP.GE.AND P0, PT, R24, R236, PT ;  /* 0x000000ec1800720c */ /* 0x000fe40003f06270 */
[----:B------:R-:W-:Y:S02]  /*b220*/  FSEL R66, R27, -INF , !P1 ;  /* 0xff8000001b427808 */ /* 0x000fe40004800000 */
[----:B------:R-:W-:Y:S02]  /*b230*/  FSEL R150, R20, -INF , !P0 ;  /* 0xff80000014967808 */ /* 0x000fe40004000000 */
[----:B------:R-:W-:Y:S02]  /*b240*/  ISETP.GE.AND P1, PT, R24, R235, PT ;  /* 0x000000eb1800720c */ /* 0x000fe40003f26270 */
[----:B------:R-:W-:-:S02]  /*b250*/  FMNMX.FTZ R20, R220, R218, !PT ;  /* 0x000000dadc147209 */ /* 0x000fc40007810000 */
[----:B------:R-:W-:Y:S02]  /*b260*/  FSEL R144, R34, -INF , !P4 ;  /* 0xff80000022907808 */ /* 0x000fe40006000000 */
[----:B------:R-:W-:Y:S01]  /*b270*/  ISETP.GE.AND P4, PT, R5, R238, PT ;  /* 0x000000ee0500720c */ /* 0x000fe20003f86270 */
[----:B------:R-:W-:Y:S01]  /*b280*/  VIADD R5, R239, 0x29 ;  /* 0x00000029ef057836 */ /* 0x000fe20000000000 */
[----:B------:R-:W-:Y:S02]  /*b290*/  FSEL R65, R22, -INF , !P1 ;  /* 0xff80000016417808 */ /* 0x000fe40004800000 */
[----:B------:R-:W-:Y:S01]  /*b2a0*/  FMNMX.FTZ R22, R133, R20, !PT ;  /* 0x0000001485167209 */ /* 0x000fe20007810000 */
[----:B------:R-:W-:Y:S01]  /*b2b0*/  VIADD R20, R239, 0x30 ;  /* 0x00000030ef147836 */ /* 0x000fe20000000000 */
[----:B------:R-:W-:Y:S01]  /*b2c0*/  ISETP.GE.AND P2, PT, R5, R236, PT ;  /* 0x000000ec0500720c */ /* 0x000fe20003f46270 */
[----:B------:R-:W-:Y:S01]  /*b2d0*/  VIADD R239, R239, 0x39 ;  /* 0x00000039efef7836 */ /* 0x000fe20000000000 */
[----:B------:R-:W-:-:S02]  /*b2e0*/  FMNMX.FTZ R22, R142, R22, !PT ;  /* 0x000000168e167209 */ /* 0x000fc40007810000 */
[----:B------:R-:W-:Y:S02]  /*b2f0*/  ISETP.GE.AND P1, PT, R24, R237, PT ;  /* 0x000000ed1800720c */ /* 0x000fe40003f26270 */
[----:B------:R-:W-:Y:S02]  /*b300*/  FMNMX.FTZ R22, R136, R22, !PT ;  /* 0x0000001688167209 */ /* 0x000fe40007810000 */
[----:B------:R-:W-:Y:S02]  /*b310*/  FSEL R146, R21, -INF , !P2 ;  /* 0xff80000015927808 */ /* 0x000fe40005000000 */
[----:B------:R-:W-:Y:S02]  /*b320*/  ISETP.GE.AND P0, PT, R5, R235, PT ;  /* 0x000000eb0500720c */ /* 0x000fe40003f06270 */
[----:B------:R-:W-:Y:S02]  /*b330*/  P2R R21, PR, RZ, 0x2 ;  /* 0x00000002ff157803 */ /* 0x000fe40000000000 */
[----:B------:R-:W-:-:S02]  /*b340*/  ISETP.GE.AND P1, PT, R20, R236, PT ;  /* 0x000000ec1400720c */ /* 0x000fc40003f26270 */
[----:B------:R-:W-:Y:S02]  /*b350*/  FSEL R149, R28, -INF , !P3 ;  /* 0xff8000001c957808 */ /* 0x000fe40005800000 */
[----:B------:R-:W-:Y:S02]  /*b360*/  FMNMX.FTZ R22, R62, R22, !PT ;  /* 0x000000163e167209 */ /* 0x000fe40007810000 */
[----:B------:R-:W-:Y:S02]  /*b370*/  ISETP.GE.AND P3, PT, R36, R237, PT ;  /* 0x000000ed2400720c */ /* 0x000fe40003f66270 */
[----:B------:R-:W-:Y:S02]  /*b380*/  FSEL R140, R23, -INF , !P0 ;  /* 0xff800000178c7808 */ /* 0x000fe40004000000 */
[----:B------:R-:W-:Y:S02]  /*b390*/  ISETP.GE.AND P0, PT, R7, R236, PT ;  /* 0x000000ec0700720c */ /* 0x000fe40003f06270 */
[----:B------:R-:W-:-:S02]  /*b3a0*/  FSEL R43, R16, -INF , !P1 ;  /* 0xff800000102b7808 */ /* 0x000fc40004800000 */
[----:B------:R-:W-:Y:S02]  /*b3b0*/  FMNMX.FTZ R16, R61, R22, !PT ;  /* 0x000000163d107209 */ /* 0x000fe40007810000 */
[----:B------:R-:W-:Y:S02]  /*b3c0*/  P2R R28, PR, RZ, 0x8 ;  /* 0x00000008ff1c7803 */ /* 0x000fe40000000000 */
[----:B------:R-:W-:Y:S02]  /*b3d0*/  ISETP.GE.AND P3, PT, R36, R235, PT ;  /* 0x000000eb2400720c */ /* 0x000fe40003f66270 */
[----:B------:R-:W-:Y:S02]  /*b3e0*/  FSEL R45, R17, -INF , !P0 ;  /* 0xff800000112d7808 */ /* 0x000fe40004000000 */
[----:B------:R-:W-:Y:S02]  /*b3f0*/  FMNMX.FTZ R17, R2, R135, !PT ;  /* 0x0000008702117209 */ /* 0x000fe40007810000 */
[----:B------:R-:W-:-:S02]  /*b400*/  FMNMX.FTZ R16, R63, R16, !PT ;  /* 0x000000103f107209 */ /* 0x000fc40007810000 */
[----:B------:R-:W-:Y:S02]  /*b410*/  FSEL R143, R26, -INF , !P3 ;  /* 0xff8000001a8f7808 */ /* 0x000fe40005800000 */
        /* <DEDUP_REMOVED lines=8> */
[----:B------:R-:W-:Y:S02]  /*b4a0*/  FMNMX.FTZ R13, R168, R16, !PT ;  /* 0x00000010a80d7209 */ /* 0x000fe40007810000 */
[----:B------:R-:W-:Y:S02]  /*b4b0*/  FMNMX.FTZ R12, R51, R12, !PT ;  /* 0x0000000c330c7209 */ /* 0x000fe40007810000 */
[----:B------:R-:W-:-:S02]  /*b4c0*/  FMNMX.FTZ R13, R151, R13, !PT ;  /* 0x0000000d970d7209 */ /* 0x000fc40007810000 */
[----:B------:R-:W-:Y:S02]  /*b4d0*/  ISETP.GE.AND P0, PT, R7, R235, PT ;  /* 0x000000eb0700720c */ /* 0x000fe40003f06270 */
[----:B------:R-:W-:Y:S02]  /*b4e0*/  FMNMX.FTZ R12, R132, R12, !PT ;  /* 0x0000000c840c7209 */ /* 0x000fe40007810000 */
[----:B------:R-:W-:Y:S02]  /*b4f0*/  FMNMX.FTZ R13, R150, R13, !PT ;  /* 0x0000000d960d7209 */ /* 0x000fe40007810000 */
[----:B------:R-:W-:Y:S02]  /*b500*/  FSEL R41, R19, -INF , !P0 ;  /* 0xff80000013297808 */ /* 0x000fe40004000000 */
[----:B------:R-:W-:Y:S02]  /*b510*/  FMNMX.FTZ R12, R67, R12, !PT ;  /* 0x0000000c430c7209 */ /* 0x000fe40007810000 */
[----:B------:R-:W-:-:S02]  /*b520*/  FMNMX.FTZ R13, R146, R13, !PT ;  /* 0x0000000d920d7209 */ /* 0x000fc40007810000 */
[----:B------:R-:W-:Y:S02]  /*b530*/  ISETP.NE.AND P0, PT, R209, 0x3, PT ;  /* 0x00000003d100780c */ /* 0x000fe40003f05270 */
[----:B------:R-:W-:Y:S02]  /*b540*/  FMNMX.FTZ R0, R144, R12, !PT ;  /* 0x0000000c90007209 */ /* 0x000fe40007810000 */
[----:B------:R-:W-:Y:S02]  /*b550*/  FMNMX.FTZ R134, R43, R13, !PT ;  /* 0x0000000d2b867209 */ /* 0x000fe40007810000 */
[----:B------:R-:W-:Y:S02]  /*b560*/  ISETP.GE.AND P5, PT, R36, R238, PT ;  /* 0x000000ee2400720c */ /* 0x000fe40003fa6270 */
[----:B------:R-:W-:Y:S02]  /*b570*/  FMNMX.FTZ R0, R148, R0, !PT ;  /* 0x0000000094007209 */ /* 0x000fe40007810000 */
[----:B------:R-:W-:-:S02]  /*b580*/  FMNMX.FTZ R134, R45, R134, !PT ;  /* 0x000000862d867209 */ /* 0x000fc40007810000 */
[----:B------:R-:W-:Y:S02]  /*b590*/  ISETP.GE.AND P1, PT, R20, R235, PT ;  /* 0x000000eb1400720c */ /* 0x000fe40003f26270 */
[----:B------:R-:W-:Y:S02]  /*b5a0*/  FSEL R25, R164, -INF , !P5 ;  /* 0xff800000a4197808 */ /* 0x000fe40006800000 */
[----:B------:R-:W-:Y:S02]  /*b5b0*/  FMNMX.FTZ R0, R143, R0, !PT ;  /* 0x000000008f007209 */ /* 0x000fe40007810000 */
[----:B------:R-:W-:Y:S02]  /*b5c0*/  FMNMX.FTZ R134, R42, R134, !PT ;  /* 0x000000862a867209 */ /* 0x000fe40007810000 */
[----:B------:R-:W-:Y:S02]  /*b5d0*/  LOP3.LUT R164, R157, UR19, R240, 0x96, !PT ;  /* 0x000000139da47c12 */ /* 0x000fe4000f8e96f0 */
[----:B------:R-:W-:-:S02]  /*b5e0*/  LOP3.LUT R10, R241, UR27, R46, 0x96, !PT ;  /* 0x0000001bf10a7c12 */ /* 0x000fc4000f8e962e */
[----:B------:R-:W-:Y:S02]  /*b5f0*/  FSEL R170, R30, -INF , !P6 ;  /* 0xff8000001eaa7808 */ /* 0x000fe40007000000 */
[----:B------:R-:W-:Y:S02]  /*b600*/  ISETP.GE.AND P6, PT, R24, R238, PT ;  /* 0x000000ee1800720c */ /* 0x000fe40003fc6270 */
[----:B------:R-:W-:Y:S02]  /*b610*/  FSEL R37, R18, -INF , !P1 ;  /* 0xff80000012257808 */ /* 0x000fe40004800000 */
[----:B------:R-:W-:Y:S02]  /*b620*/  FSEL R24, R165, -INF , !P4 ;  /* 0xff800000a5187808 */ /* 0x000fe40006000000 */
[-C--:B------:R-:W-:Y:S02]  /*b630*/  ISETP.GE.AND P2, PT, R6, R235.reuse, PT ;  /* 0x000000eb0600720c */ /* 0x080fe40003f46270 */
[----:B------:R-:W-:-:S02]  /*b640*/  ISETP.GE.AND P1, PT, R239, R235, PT ;  /* 0x000000ebef00720c */ /* 0x000fc40003f26270 */
[----:B------:R-:W-:Y:S02]  /*b650*/  FMNMX.FTZ R0, R66, R0, !PT ;  /* 0x0000000042007209 */ /* 0x000fe40007810000 */
[----:B------:R-:W-:Y:S01]  /*b660*/  FMNMX.FTZ R134, R39, R134, !PT ;  /* 0x0000008627867209 */ /* 0x000fe20007810000 */
[----:B------:R-:W-:Y:S08]  /*b670*/  @!P0 BRA `(.L_x_788) ;  /* 0x00000000006c8947 */ /* 0x000ff00003800000 */
[----:B------:R-:W-:Y:S01]  /*b680*/  VIADD R9, R209, 0xfffffffc ;  /* 0xfffffffcd1097836 */ /* 0x000fe20000000000 */
[----:B------:R-:W-:-:S03]  /*b690*/  ULDC.64 UR6, c[0x0][0x218] ;  /* 0x0000860000067ab9 */ /* 0x000fc60000000a00 */
[----:B------:R-:W-:Y:S01]  /*b6a0*/  IMAD.WIDE.U32 R16, R9, R138, RZ ;  /* 0x0000008a09107225 */ /* 0x000fe200078e00ff */
[----:B------:R-:W-:Y:S02]  /*b6b0*/  SHF.R.S32.HI R8, RZ, 0x1f, R9 ;  /* 0x0000001fff087819 */ /* 0x000fe40000011409 */
[----:B------:R-:W-:-:S03]  /*b6c0*/  LEA R12, P0, R16, R196, 0x6 ;  /* 0x000000c4100c7211 */ /* 0x000fc600078030ff */
[----:B------:R-:W-:-:S04]  /*b6d0*/  IMAD R8, R8, R138, RZ ;  /* 0x0000008a08087224 */ /* 0x000fc800078e02ff */
[----:B------:R-:W-:Y:S01]  /*b6e0*/  IMAD R8, R9, R139, R8 ;  /* 0x0000008b09087224 */ /* 0x000fe200078e0208 */
[----:B------:R-:W-:-:S03]  /*b6f0*/  SHF.L.U64.HI R9, R138, 0x5, R139 ;  /* 0x000000058a097819 */ /* 0x000fc6000001028b */
[----:B------:R-:W-:-:S05]  /*b700*/  IMAD.IADD R8, R17, 0x1, R8 ;  /* 0x0000000111087824 */ /* 0x000fca00078e0208 */
[----:B------:R-:W-:Y:S01]  /*b710*/  LEA.HI.X R11, R16, R199, R8, 0x6, P0 ;  /* 0x000000c7100b7211 */ /* 0x000fe200000f3408 */
[----:B------:R-:W-:Y:S01]  /*b720*/  IMAD.SHL.U32 R8, R138, 0x20, RZ ;  /* 0x000000208a087824 */ /* 0x000fe200078e00ff */
[----:B------:R-:W-:-:S04]  /*b730*/  LEA R16, P0, R12, UR6, 0x1 ;  /* 0x000000060c107c11 */ /* 0x000fc8000f8008ff */
[----:B------:R-:W-:Y:S02]  /*b740*/  LEA.HI.X R17, R12, UR7, R11, 0x1, P0 ;  /* 0x000000070c117c11 */ /* 0x000fe400080f0c0b */
[----:B------:R-:W-:-:S03]  /*b750*/  IADD3 R18, P0, R16, R8, RZ ;  /* 0x0000000810127210 */ /* 0x000fc60007f1e0ff */
[----:B------:R-:W-:Y:S01]  /*b760*/  @!PT LDS RZ, [RZ] ;  /* 0x00000000fffff984 */ /* 0x000fe20000000800 */
[----:B------:R-:W-:Y:S01]  /*b770*/  @!PT LDS RZ, [RZ] ;  /* 0x00000000fffff984 */ /* 0x000fe20000000800 */
[----:B------:R-:W-:Y:S01]  /*b780*/  @!PT LDS RZ, [RZ] ;  /* 0x00000000fffff984 */ /* 0x000fe20000000800 */
[----:B------:R1:W-:Y:S02]  /*b790*/  LDGSTS.E.BYPASS.LTC128B.128 [R194+0x4000], desc[UR24][R16.64] ;  /* 0x0400000010c27fae */ /* 0x0003e4000b901d58 */
[----:B------:R-:W-:Y:S01]  /*b7a0*/  IMAD.X R19, R17, 0x1, R9, P0 ;  /* 0x0000000111137824 */ /* 0x000fe200000e0609 */
[----:B------:R-:W-:-:S04]  /*b7b0*/  IADD3 R12, P0, R18, R8, RZ ;  /* 0x00000008120c7210 */ /* 0x000fc80007f1e0ff */
[----:B------:R1:W-:Y:S01]  /*b7c0*/  LDGSTS.E.BYPASS.LTC128B.128 [R194+0x4800], desc[UR24][R18.64] ;  /* 0x0480000012c27fae */ /* 0x0003e2000b901d58 */
[----:B------:R-:W-:Y:S01]  /*b7d0*/  IMAD.X R13, R19, 0x1, R9, P0 ;  /* 0x00000001130d7824 */ /* 0x000fe200000e0609 */
[----:B------:R-:W-:-:S04]  /*b7e0*/  IADD3 R8, P0, R12, R8, RZ ;  /* 0x000000080c087210 */ /* 0x000fc80007f1e0ff */
[----:B------:R1:W-:Y:S01]  /*b7f0*/  LDGSTS.E.BYPASS.LTC128B.128 [R194+0x5000], desc[UR24][R12.64] ;  /* 0x050000000cc27fae */ /* 0x0003e2000b901d58 */
[----:B------:R-:W-:-:S05]  /*b800*/  IMAD.X R9, R13, 0x1, R9, P0 ;  /* 0x000000010d097824 */ /* 0x000fca00000e0609 */
[----:B------:R1:W-:Y:S04]  /*b810*/  LDGSTS.E.BYPASS.LTC128B.128 [R194+0x5800], desc[UR24][R8.64] ;  /* 0x0580000008c27fae */ /* 0x0003e8000b901d58 */
[----:B------:R-:W0:Y:S02]  /*b820*/  LDGDEPBAR ;  /* 0x00000000000079af */ /* 0x000e240000000000 */
.L_x_788:
[----:B------:R-:W-:Y:S01]  /*b830*/  ISETP.NE.AND P5, PT, R4, RZ, PT ;  /* 0x000000ff0400720c */ /* 0x000fe20003fa5270 */
[----:B------:R-:W-:Y:S01]  /*b840*/  IMAD.WIDE.U32 R10, R10, -0x326172a9, RZ ;  /* 0xcd9e8d570a0a7825 */ /* 0x000fe200078e00ff */
[----:B------:R-:W2:Y:S01]  /*b850*/  SHFL.BFLY PT, R4, R134, 0x2, 0x1f ;  /* 0x0c401f0086047f89 */ /* 0x000ea200000e0000 */
[----:B------:R-:W-:Y:S02]  /*b860*/  FMNMX.FTZ R0, R65, R0, !PT ;  /* 0x0000000041007209 */ /* 0x000fe40007810000 */
[----:B------:R-:W-:Y:S01]  /*b870*/  IMAD.WIDE.U32 R164, R164, -0x326172a9, RZ ;  /* 0xcd9e8d57a4a47825 */ /* 0x000fe200078e00ff */
[----:B-1----:R-:W-:Y:S01]  /*b880*/  LOP3.LUT R8, R11, UR20, R222, 0x96, !PT ;  /* 0x000000140b087c12 */ /* 0x002fe2000f8e96de */
[----:B------:R-:W-:Y:S01]  /*b890*/  LDSM.16.MT88.4 R16, [R180+0x6000] ;  /* 0x00600000b410783b */ /* 0x000fe20000004200 */
[----:B------:R-:W-:Y:S02]  /*b8a0*/  FMNMX.FTZ R0, R140, R0, !PT ;  /* 0x000000008c007209 */ /* 0x000fe40007810000 */
[----:B------:R-:W-:Y:S01]  /*b8b0*/  FSEL R40, R14, -INF , !P2 ;  /* 0xff8000000e287808 */ /* 0x000fe20005000000 */
[----:B------:R-:W-:Y:S01]  /*b8c0*/  IMAD.WIDE.U32 R8, R8, -0x2daee0ad, RZ ;  /* 0xd2511f5308087825 */ /* 0x000fe200078e00ff */
[----:B------:R-:W-:-:S02]  /*b8d0*/  FMNMX.FTZ R0, R37, R0, !PT ;  /* 0x0000000025007209 */ /* 0x000fc40007810000 */
[----:B------:R-:W-:Y:S02]  /*b8e0*/  LOP3.LUT R226, R165, UR18, R10, 0x96, !PT ;  /* 0x00000012a5e27c12 */ /* 0x000fe4000f8e960a */
[----:B------:R-:W-:Y:S02]  /*b8f0*/  FMNMX.FTZ R0, R41, R0, !PT ;  /* 0x0000000029007209 */ /* 0x000fe40007810000 */
[----:B------:R-:W-:Y:S01]  /*b900*/  FSEL R38, R15, -INF , !P1 ;  /* 0xff8000000f267808 */ /* 0x000fe20004800000 */
[----:B------:R-:W-:Y:S01]  /*b910*/  IMAD.WIDE.U32 R226, R226, -0x2daee0ad, RZ ;  /* 0xd2511f53e2e27825 */ /* 0x000fe200078e00ff */
[----:B------:R-:W-:Y:S02]  /*b920*/  FMNMX.FTZ R0, R40, R0, !PT ;  /* 0x0000000028007209 */ /* 0x000fe40007810000 */
[----:B------:R-:W-:Y:S02]  /*b930*/  FSEL R167, R167, -INF , !P5 ;  /* 0xff800000a7a77808 */ /* 0x000fe40006800000 */
[----:B------:R-:W-:-:S02]  /*b940*/  FMNMX.FTZ R0, R38, R0, !PT ;  /* 0x0000000026007209 */ /* 0x000fc40007810000 */
[----:B--2---:R-:W-:Y:S02]  /*b950*/  FMNMX.FTZ R134, R134, R4, !PT ;  /* 0x0000000486867209 */ /* 0x004fe40007810000 */
[----:B------:R-:W-:Y:S02]  /*b960*/  LOP3.LUT R4, R9, UR17, R156, 0x96, !PT ;  /* 0x0000001109047c12 */ /* 0x000fe4000f8e969c */
[----:B------:R-:W-:Y:S01]  /*b970*/  LOP3.LUT R158, R227, UR15, R8, 0x96, !PT ;  /* 0x0000000fe39e7c12 */ /* 0x000fe2000f8e9608 */
[----:B------:R-:W-:Y:S01]  /*b980*/  SHFL.BFLY PT, R9, R134, 0x1, 0x1f ;  /* 0x0c201f0086097f89 */ /* 0x000fe200000e0000 */
[----:B------:R-:W-:Y:S01]  /*b990*/  ISETP.NE.AND P3, PT, R21, RZ, PT ;  /* 0x000000ff1500720c */ /* 0x000fe20003f65270 */
[----:B------:R-:W-:Y:S01]  /*b9a0*/  IMAD.WIDE.U32 R26, R4, -0x326172a9, RZ ;  /* 0xcd9e8d57041a7825 */ /* 0x000fe200078e00ff */
[----:B------:R-:W-:Y:S01]  /*b9b0*/  FMNMX.FTZ R4, R224, R56, !PT ;  /* 0x00000038e0047209 */ /* 0x000fe20007810000 */
[----:B------:R-:W1:Y:S01]  /*b9c0*/  SHFL.BFLY PT, R8, R0, 0x2, 0x1f ;  /* 0x0c401f0000087f89 */ /* 0x000e6200000e0000 */
[----:B------:R-:W-:Y:S01]  /*b9d0*/  ISETP.GE.AND P0, PT, R5, R238, PT ;  /* 0x000000ee0500720c */ /* 0x000fe20003f06270 */
[----:B------:R-:W-:Y:S01]  /*b9e0*/  IMAD.WIDE.U32 R158, R158, -0x326172a9, RZ ;  /* 0xcd9e8d579e9e7825 */ /* 0x000fe200078e00ff */
[----:B------:R-:W-:-:S02]  /*b9f0*/  FMNMX.FTZ R4, R57, R4, !PT ;  /* 0x0000000439047209 */ /* 0x000fc40007810000 */
[C---:B------:R-:W-:Y:S02]  /*ba00*/  ISETP.GE.AND P1, PT, R7.reuse, R238, PT ;  /* 0x000000ee0700720c */ /* 0x040fe40003f26270 */
[----:B------:R-:W-:Y:S02]  /*ba10*/  FMNMX.FTZ R4, R48, R4, !PT ;  /* 0x0000000430047209 */ /* 0x000fe40007810000 */
[----:B------:R-:W-:Y:S02]  /*ba20*/  ISETP.GE.AND P5, PT, R7, R237, PT ;  /* 0x000000ed0700720c */ /* 0x000fe40003fa6270 */
[----:B------:R-:W-:Y:S02]  /*ba30*/  FMNMX.FTZ R4, R49, R4, !PT ;  /* 0x0000000431047209 */ /* 0x000fe40007810000 */
[----:B------:R-:W-:Y:S02]  /*ba40*/  LOP3.LUT R7, R27, UR16, R164, 0x96, !PT ;  /* 0x000000101b077c12 */ /* 0x000fe4000f8e96a4 */
[----:B------:R-:W-:Y:S01]  /*ba50*/  LOP3.LUT R26, R159, UR14, R26, 0x96, !PT ;  /* 0x0000000e9f1a7c12 */ /* 0x000fe2000f8e961a */
[----:B------:R-:W-:Y:S01]  /*ba60*/  VIADD R159, R46, 0x1 ;  /* 0x000000012e9f7836 */ /* 0x000fe20000000000 */
[----:B------:R-:W-:-:S02]  /*ba70*/  FSEL R161, R161, -INF , !P0 ;  /* 0xff800000a1a17808 */ /* 0x000fc40004000000 */
[----:B------:R-:W-:Y:S01]  /*ba80*/  FSEL R162, R162, -INF , !P3 ;  /* 0xff800000a2a27808 */ /* 0x000fe20005800000 */
[----:B------:R-:W-:Y:S01]  /*ba90*/  IMAD.WIDE.U32 R26, R26, -0x2daee0ad, RZ ;  /* 0xd2511f531a1a7825 */ /* 0x000fe200078e00ff */
[----:B------:R-:W-:Y:S02]  /*baa0*/  FMNMX.FTZ R13, R54, R4, !PT ;  /* 0x00000004360d7209 */ /* 0x000fe40007810000 */
[C---:B------:R-:W-:Y:S02]  /*bab0*/  ISETP.GE.AND P0, PT, R6.reuse, R238, PT ;  /* 0x000000ee0600720c */ /* 0x040fe40003f06270 */
[----:B------:R-:W-:Y:S01]  /*bac0*/  ISETP.GE.AND P3, PT, R6, R237, PT ;  /* 0x000000ed0600720c */ /* 0x000fe20003f66270 */
[----:B------:R-:W-:Y:S01]  /*bad0*/  IMAD.WIDE.U32 R6, R7, -0x2daee0ad, RZ ;  /* 0xd2511f5307067825 */ /* 0x000fe200078e00ff */
[----:B------:R-:W-:Y:S02]  /*bae0*/  FMNMX.FTZ R13, R145, R13, !PT ;  /* 0x0000000d910d7209 */ /* 0x000fe40007810000 */
[----:B------:R-:W-:-:S02]  /*baf0*/  ISETP.GE.AND P2, PT, R5, R237, PT ;  /* 0x000000ed0500720c */ /* 0x000fc40003f46270 */
[----:B------:R-:W-:Y:S01]  /*bb00*/  LOP3.LUT R4, R27, UR5, R6, 0x96, !PT ;  /* 0x000000051b047c12 */ /* 0x000fe2000f8e9606 */
[----:B------:R-:W-:Y:S01]  /*bb10*/  IMAD R27, R234, -0x326172a9, RZ ;  /* 0xcd9e8d57ea1b7824 */ /* 0x000fe200078e02ff */
[----:B-1----:R-:W-:Y:S02]  /*bb20*/  FMNMX.FTZ R6, R0, R8, !PT ;  /* 0x0000000800067209 */ /* 0x002fe40007810000 */
[----:B------:R-:W-:Y:S01]  /*bb30*/  FMNMX.FTZ R13, R149, R13, !PT ;  /* 0x0000000d950d7209 */ /* 0x000fe20007810000 */
[----:B------:R-:W-:Y:S01]  /*bb40*/  IMAD.WIDE.U32 R14, R4, -0x326172a9, RZ ;  /* 0xcd9e8d57040e7825 */ /* 0x000fe200078e00ff */
[----:B------:R-:W-:Y:S01]  /*bb50*/  FSEL R160, R160, -INF , !P6 ;  /* 0xff800000a0a07808 */ /* 0x000fe20007000000 */
[----:B------:R-:W1:Y:S01]  /*bb60*/  SHFL.BFLY PT, R12, R6, 0x1, 0x1f ;  /* 0x0c201f00060c7f89 */ /* 0x000e6200000e0000 */
[----:B------:R-:W-:Y:S02]  /*bb70*/  FMNMX.FTZ R13, R171, R13, !PT ;  /* 0x0000000dab0d7209 */ /* 0x000fe40007810000 */
[----:B------:R-:W-:-:S02]  /*bb80*/  FMNMX.FTZ R134, R134, R9, !PT ;  /* 0x0000000986867209 */ /* 0x000fc40007810000 */
[----:B------:R-:W-:Y:S02]  /*bb90*/  FMNMX.FTZ R13, R25, R13, !PT ;  /* 0x0000000d190d7209 */ /* 0x000fe40007810000 */
[----:B------:R-:W-:Y:S01]  /*bba0*/  P2R R5, PR, RZ, 0x4 ;  /* 0x00000004ff057803 */ /* 0x000fe20000000000 */
[----:B------:R-:W-:Y:S01]  /*bbb0*/  FMUL.FTZ R60, R134, UR10 ;  /* 0x0000000a863c7c20 */ /* 0x000fe20008410000 */
[----:B------:R-:W-:Y:S02]  /*bbc0*/  FMNMX.FTZ R13, R24, R13, !PT ;  /* 0x0000000d180d7209 */ /* 0x000fe40007810000 */
[----:B------:R-:W-:Y:S02]  /*bbd0*/  ISETP.GE.AND P2, PT, R20, R238, PT ;  /* 0x000000ee1400720c */ /* 0x000fe40003f46270 */
[----:B------:R-:W-:Y:S02]  /*bbe0*/  FMNMX.FTZ R13, R160, R13, !PT ;  /* 0x0000000da00d7209 */ /* 0x000fe40007810000 */
[----:B------:R-:W-:-:S02]  /*bbf0*/  FSEL R205, R205, -INF , !P1 ;  /* 0xff800000cdcd7808 */ /* 0x000fc40004800000 */
[----:B------:R-:W-:Y:S02]  /*bc00*/  FSETP.NEU.FTZ.AND P1, PT, R134, -INF , PT ;  /* 0xff8000008600780b */ /* 0x000fe40003f3d000 */
[----:B------:R-:W-:Y:S02]  /*bc10*/  FSEL R204, R204, -INF , !P2 ;  /* 0xff800000cccc7808 */ /* 0x000fe40005000000 */
[----:B------:R-:W-:Y:S02]  /*bc20*/  FMNMX.FTZ R13, R161, R13, !PT ;  /* 0x0000000da10d7209 */ /* 0x000fe40007810000 */
[----:B------:R-:W-:Y:S02]  /*bc30*/  FMNMX.FTZ R47, R221, R58, !PT ;  /* 0x0000003add2f7209 */ /* 0x000fe40007810000 */
[----:B------:R-:W-:Y:S02]  /*bc40*/  ISETP.NE.AND P4, PT, R28, RZ, PT ;  /* 0x000000ff1c00720c */ /* 0x000fe40003f85270 */
[----:B------:R-:W-:-:S02]  /*bc50*/  FSEL R60, R60, RZ, P1 ;  /* 0x000000ff3c3c7208 */ /* 0x000fc40000800000 */
[----:B------:R-:W-:Y:S02]  /*bc60*/  FMNMX.FTZ R13, R204, R13, !PT ;  /* 0x0000000dcc0d7209 */ /* 0x000fe40007810000 */
[----:B------:R-:W-:Y:S01]  /*bc70*/  FMNMX.FTZ R47, R59, R47, !PT ;  /* 0x0000002f3b2f7209 */ /* 0x000fe20007810000 */
[--C-:B------:R-:W-:Y:S01]  /*bc80*/  FFMA.FTZ R0, R133, UR10, -R60.reuse ;  /* 0x0000000a85007c23 */ /* 0x100fe2000801083c */
[----:B------:R-:W-:Y:S01]  /*bc90*/  FSEL R166, R166, -INF , !P4 ;  /* 0xff800000a6a67808 */ /* 0x000fe20006000000 */
[----:B------:R-:W-:Y:S01]  /*bca0*/  FFMA.FTZ R30, R136, UR10, -R60 ;  /* 0x0000000a881e7c23 */ /* 0x000fe2000801083c */
[----:B------:R-:W-:Y:S01]  /*bcb0*/  SHF.R.U32.HI R9, RZ, 0x10, R14 ;  /* 0x00000010ff097819 */ /* 0x000fe2000001160e */
[--C-:B------:R-:W-:Y:S01]  /*bcc0*/  FFMA.FTZ R28, R218, UR10, -R60.reuse ;  /* 0x0000000ada1c7c23 */ /* 0x100fe2000801083c */
[----:B------:R-:W-:Y:S01]  /*bcd0*/  ISETP.GE.AND P4, PT, R239, R238, PT ;  /* 0x000000eeef00720c */ /* 0x000fe20003f86270 */
[--C-:B------:R-:W-:Y:S01]  /*bce0*/  FFMA.FTZ R31, R142, UR10, -R60.reuse ;  /* 0x0000000a8e1f7c23 */ /* 0x100fe2000801083c */
[----:B------:R-:W-:Y:S01]  /*bcf0*/  FSEL R152, R152, -INF , !P0 ;  /* 0xff80000098987808 */ /* 0x000fe20004000000 */
[----:B------:R-:W-:Y:S01]  /*bd00*/  MUFU.EX2 R0, R0 ;  /* 0x0000000000007308 */ /* 0x000fe20000000800 */
[----:B------:R-:W-:Y:S01]  /*bd10*/  FMNMX.FTZ R13, R205, R13, !PT ;  /* 0x0000000dcd0d7209 */ /* 0x000fe20007810000 */
[--C-:B------:R-:W-:Y:S01]  /*bd20*/  FFMA.FTZ R62, R62, UR10, -R60.reuse ;  /* 0x0000000a3e3e7c23 */ /* 0x100fe2000801083c */
[----:B-1----:R-:W-:Y:S01]  /*bd30*/  FMNMX.FTZ R133, R6, R12, !PT ;  /* 0x0000000c06857209 */ /* 0x002fe20007810000 */
[--C-:B------:R-:W-:Y:S01]  /*bd40*/  FFMA.FTZ R61, R61, UR10, -R60.reuse ;  /* 0x0000000a3d3d7c23 */ /* 0x100fe2000801083c */
[----:B------:R-:W-:Y:S01]  /*bd50*/  FMNMX.FTZ R47, R55, R47, !PT ;  /* 0x0000002f372f7209 */ /* 0x000fe20007810000 */
[--C-:B------:R-:W-:Y:S01]  /*bd60*/  FFMA.FTZ R63, R63, UR10, -R60.reuse ;  /* 0x0000000a3f3f7c23 */ /* 0x100fe2000801083c */
[----:B------:R-:W-:Y:S01]  /*bd70*/  LOP3.LUT R6, R9, 0xff, RZ, 0xc0, !PT ;  /* 0x000000ff09067812 */ /* 0x000fe200078ec0ff */
[----:B------:R-:W-:Y:S01]  /*bd80*/  FMUL.FTZ R44, R133, UR10 ;  /* 0x0000000a852c7c20 */ /* 0x000fe20008410000 */
[----:B------:R-:W-:Y:S01]  /*bd90*/  FSEL R153, R153, -INF , !P4 ;  /* 0xff80000099997808 */ /* 0x000fe20006000000 */
[----:B------:R-:W-:Y:S01]  /*bda0*/  MUFU.EX2 R28, R28 ;  /* 0x0000001c001c7308 */ /* 0x000fe20000000800 */
[----:B------:R-:W-:Y:S01]  /*bdb0*/  FMNMX.FTZ R9, R152, R13, !PT ;  /* 0x0000000d98097209 */ /* 0x000fe20007810000 */
[--C-:B------:R-:W-:Y:S01]  /*bdc0*/  FFMA.FTZ R64, R64, UR10, -R60.reuse ;  /* 0x0000000a40407c23 */ /* 0x100fe2000801083c */
[----:B------:R-:W-:Y:S01]  /*bdd0*/  FMNMX.FTZ R47, R53, R47, !PT ;  /* 0x0000002f352f7209 */ /* 0x000fe20007810000 */
[--C-:B------:R-:W-:Y:S01]  /*bde0*/  FFMA.FTZ R168, R168, UR10, -R60.reuse ;  /* 0x0000000aa8a87c23 */ /* 0x100fe2000801083c */
[-C--:B------:R-:W-:Y:S01]  /*bdf0*/  ISETP.GE.AND P6, PT, R20, R237.reuse, PT ;  /* 0x000000ed1400720c */ /* 0x080fe20003fc6270 */
[--C-:B------:R-:W-:Y:S01]  /*be00*/  FFMA.FTZ R151, R151, UR10, -R60.reuse ;  /* 0x0000000a97977c23 */ /* 0x100fe2000801083c */
[----:B------:R-:W-:Y:S01]  /*be10*/  ISETP.GE.AND P2, PT, R239, R237, PT ;  /* 0x000000edef00720c */ /* 0x000fe20003f46270 */
[----:B------:R-:W-:Y:S01]  /*be20*/  IMAD.WIDE.U32 R236, R225, -0x2daee0ad, RZ ;  /* 0xd2511f53e1ec7825 */ /* 0x000fe200078e00ff */
[----:B------:R-:W-:Y:S01]  /*be30*/  FSETP.NEU.FTZ.AND P0, PT, R133, -INF , PT ;  /* 0xff8000008500780b */ /* 0x000fe20003f1d000 */
[----:B------:R-:W-:Y:S01]  /*be40*/  MUFU.EX2 R31, R31 ;  /* 0x0000001f001f7308 */ /* 0x000fe20000000800 */
[----:B------:R-:W-:Y:S01]  /*be50*/  FMNMX.FTZ R9, R153, R9, !PT ;  /* 0x0000000999097209 */ /* 0x000fe20007810000 */
[--C-:B------:R-:W-:Y:S01]  /*be60*/  FFMA.FTZ R150, R150, UR10, -R60.reuse ;  /* 0x0000000a96967c23 */ /* 0x100fe2000801083c */
[----:B------:R-:W-:Y:S01]  /*be70*/  FMNMX.FTZ R47, R147, R47, !PT ;  /* 0x0000002f932f7209 */ /* 0x000fe20007810000 */
[----:B------:R-:W-:Y:S01]  /*be80*/  FFMA.FTZ R146, R146, UR10, -R60 ;  /* 0x0000000a92927c23 */ /* 0x000fe2000801083c */
[----:B------:R-:W-:Y:S01]  /*be90*/  LOP3.LUT R226, R7, UR13, R226, 0x96, !PT ;  /* 0x0000000d07e27c12 */ /* 0x000fe2000f8e96e2 */
[----:B------:R-:W1:Y:S01]  /*bea0*/  SHFL.BFLY PT, R136, R9, 0x2, 0x1f ;  /* 0x0c401f0009887f89 */ /* 0x000e6200000e0000 */
[----:B------:R-:W-:Y:S01]  /*beb0*/  FSEL R44, R44, RZ, P0 ;  /* 0x000000ff2c2c7208 */ /* 0x000fe20000000000 */
[----:B------:R-:W2:Y:S01]  /*bec0*/  MUFU.EX2 R30, R30 ;  /* 0x0000001e001e7308 */ /* 0x000ea20000000800 */
[----:B------:R-:W-:Y:S01]  /*bed0*/  LOP3.LUT R216, R237, UR19, R240, 0x96, !PT ;  /* 0x00000013edd87c12 */ /* 0x000fe2000f8e96f0 */
[----:B------:R-:W-:Y:S01]  /*bee0*/  IMAD.WIDE.U32 R226, R226, -0x326172a9, RZ ;  /* 0xcd9e8d57e2e27825 */ /* 0x000fe200078e00ff */
[----:B------:R-:W-:-:S03]  /*bef0*/  FMNMX.FTZ R47, R141, R47, !PT ;  /* 0x0000002f8d2f7209 */ /* 0x000fc60007810000 */
[--C-:B------:R-:W-:Y:S01]  /*bf00*/  FFMA.FTZ R29, R135, UR10, -R44.reuse ;  /* 0x0000000a871d7c23 */ /* 0x100fe2000801082c */
[--C-:B------:R-:W-:Y:S01]  /*bf10*/  FFMA.FTZ R32, R50, UR10, -R44.reuse ;  /* 0x0000000a32207c23 */ /* 0x100fe2000801082c */
[--C-:B------:R-:W-:Y:S01]  /*bf20*/  FFMA.FTZ R33, R51, UR10, -R44.reuse ;  /* 0x0000000a33217c23 */ /* 0x100fe2000801082c */
[----:B------:R-:W-:Y:S01]  /*bf30*/  FFMA.FTZ R34, R52, UR10, -R44 ;  /* 0x0000000a34227c23 */ /* 0x000fe2000801082c */
[----:B------:R-:W-:Y:S01]  /*bf40*/  FMNMX.FTZ R47, R170, R47, !PT ;  /* 0x0000002faa2f7209 */ /* 0x000fe20007810000 */
[----:B------:R-:W-:Y:S01]  /*bf50*/  IMAD.WIDE.U32 R216, R216, -0x326172a9, RZ ;  /* 0xcd9e8d57d8d87825 */ /* 0x000fe200078e00ff */
[----:B------:R-:W-:Y:S01]  /*bf60*/  LOP3.LUT R219, R11, UR20, R27, 0x96, !PT ;  /* 0x000000140bdb7c12 */ /* 0x000fe2000f8e961b */
[----:B------:R-:W-:Y:S01]  /*bf70*/  MUFU.EX2 R29, R29 ;  /* 0x0000001d001d7308 */ /* 0x000fe20000000800 */
[----:B------:R-:W-:Y:S01]  /*bf80*/  LOP3.LUT R11, R15, UR21, R226, 0x96, !PT ;  /* 0x000000150f0b7c12 */ /* 0x000fe2000f8e96e2 */
[----:B------:R-:W-:Y:S01]  /*bf90*/  FFMA.FTZ R132, R132, UR10, -R44 ;  /* 0x0000000a84847c23 */ /* 0x000fe2000801082c */
[----:B------:R-:W-:Y:S01]  /*bfa0*/  FMNMX.FTZ R47, R169, R47, !PT ;  /* 0x0000002fa92f7209 */ /* 0x000fe20007810000 */
[----:B------:R-:W-:Y:S01]  /*bfb0*/  IMAD.WIDE.U32 R218, R219, -0x2daee0ad, RZ ;  /* 0xd2511f53dbda7825 */ /* 0x000fe200078e00ff */
[----:B------:R-:W-:-:S03]  /*bfc0*/  LOP3.LUT R4, R217, UR18, R10, 0x96, !PT ;  /* 0x00000012d9047c12 */ /* 0x000fc6000f8e960a */
[----:B------:R-:W-:Y:S01]  /*bfd0*/  FFMA.FTZ R67, R67, UR10, -R44 ;  /* 0x0000000a43437c23 */ /* 0x000fe2000801082c */
[C---:B------:R-:W-:Y:S01]  /*bfe0*/  LOP3.LUT R10, R14.reuse, 0xffff, RZ, 0xc0, !PT ;  /* 0x0000ffff0e0a7812 */ /* 0x040fe200078ec0ff */
[----:B------:R-:W-:Y:S01]  /*bff0*/  MUFU.EX2 R32, R32 ;  /* 0x0000002000207308 */ /* 0x000fe20000000800 */
[----:B------:R-:W-:Y:S01]  /*c000*/  LOP3.LUT R8, R14, 0xff, RZ, 0xc0, !PT ;  /* 0x000000ff0e087812 */ /* 0x000fe200078ec0ff */
[----:B------:R-:W-:Y:S01]  /*c010*/  IMAD.WIDE.U32 R50, R4, -0x2daee0ad, RZ ;  /* 0xd2511f5304327825 */ /* 0x000fe200078e00ff */
[----:B------:R-:W-:-:S03]  /*c020*/  SHF.R.U32.HI R7, RZ, 0x18, R14 ;  /* 0x00000018ff077819 */ /* 0x000fc6000001160e */
[--C-:B------:R-:W-:Y:S01]  /*c030*/  FFMA.FTZ R143, R143, UR10, -R44.reuse ;  /* 0x0000000a8f8f7c23 */ /* 0x100fe2000801082c */
[----:B------:R-:W-:Y:S01]  /*c040*/  LOP3.LUT R13, R11, 0xffff, RZ, 0xc0, !PT ;  /* 0x0000ffff0b0d7812 */ /* 0x000fe200078ec0ff */
[--C-:B------:R-:W-:Y:S01]  /*c050*/  FFMA.FTZ R66, R66, UR10, -R44.reuse ;  /* 0x0000000a42427c23 */ /* 0x100fe2000801082c */
[--C-:B------:R-:W-:Y:S01]  /*c060*/  SHF.R.U32.HI R14, RZ, 0x10, R11.reuse ;  /* 0x00000010ff0e7819 */ /* 0x100fe2000001160b */
[----:B------:R-:W3:Y:S01]  /*c070*/  MUFU.EX2 R33, R33 ;  /* 0x0000002100217308 */ /* 0x000ee20000000800 */
[----:B------:R-:W-:Y:S01]  /*c080*/  FMNMX.FTZ R47, R166, R47, !PT ;  /* 0x0000002fa62f7209 */ /* 0x000fe20007810000 */
[--C-:B------:R-:W-:Y:S01]  /*c090*/  FFMA.FTZ R65, R65, UR10, -R44.reuse ;  /* 0x0000000a41417c23 */ /* 0x100fe2000801082c */
[----:B------:R-:W-:Y:S01]  /*c0a0*/  ISETP.NE.AND P4, PT, R5, RZ, PT ;  /* 0x000000ff0500720c */ /* 0x000fe20003f85270 */
[----:B------:R-:W-:Y:S01]  /*c0b0*/  FFMA.FTZ R140, R140, UR10, -R44 ;  /* 0x0000000a8c8c7c23 */ /* 0x000fe2000801082c */
[----:B------:R-:W-:Y:S01]  /*c0c0*/  LOP3.LUT R5, R11, 0xff, RZ, 0xc0, !PT ;  /* 0x000000ff0b057812 */ /* 0x000fe200078ec0ff */
[----:B------:R-:W-:Y:S01]  /*c0d0*/  FFMA.FTZ R43, R43, UR10, -R60 ;  /* 0x0000000a2b2b7c23 */ /* 0x000fe2000801083c */
[----:B------:R-:W-:Y:S01]  /*c0e0*/  SHF.R.U32.HI R12, RZ, 0x18, R11 ;  /* 0x00000018ff0c7819 */ /* 0x000fe2000001160b */
[----:B------:R-:W4:Y:S01]  /*c0f0*/  MUFU.EX2 R34, R34 ;  /* 0x0000002200227308 */ /* 0x000f220000000800 */
[----:B------:R-:W-:Y:S01]  /*c100*/  SHF.R.U32.HI R10, RZ, 0x8, R10 ;  /* 0x00000008ff0a7819 */ /* 0x000fe2000001160a */
[--C-:B------:R-:W-:Y:S01]  /*c110*/  FFMA.FTZ R45, R45, UR10, -R60.reuse ;  /* 0x0000000a2d2d7c23 */ /* 0x100fe2000801083c */
[----:B------:R-:W-:Y:S01]  /*c120*/  SHF.R.U32.HI R13, RZ, 0x8, R13 ;  /* 0x00000008ff0d7819 */ /* 0x000fe2000001160d */
[--C-:B------:R-:W-:Y:S01]  /*c130*/  FFMA.FTZ R42, R42, UR10, -R60.reuse ;  /* 0x0000000a2a2a7c23 */ /* 0x100fe2000801083c */
[----:B------:R-:W-:Y:S01]  /*c140*/  LOP3.LUT R11, R14, 0xff, RZ, 0xc0, !PT ;  /* 0x000000ff0e0b7812 */ /* 0x000fe200078ec0ff */
[----:B------:R-:W-:Y:S01]  /*c150*/  FFMA.FTZ R39, R39, UR10, -R60 ;  /* 0x0000000a27277c23 */ /* 0x000fe2000801083c */
[----:B------:R-:W-:Y:S01]  /*c160*/  FMNMX.FTZ R47, R167, R47, !PT ;  /* 0x0000002fa72f7209 */ /* 0x000fe20007810000 */
[----:B------:R-:W-:Y:S01]  /*c170*/  MUFU.EX2 R62, R62 ;  /* 0x0000003e003e7308 */ /* 0x000fe20000000800 */
        /* <DEDUP_REMOVED lines=8> */
[----:B------:R-:W-:Y:S01]  /*c200*/  FSEL R163, R163, -INF , !P4 ;  /* 0xff800000a3a37808 */ /* 0x000fe20006000000 */
[----:B------:R-:W-:Y:S01]  /*c210*/  LDSM.16.MT88.4 R12, [R178+0x6000] ;  /* 0x00600000b20c783b */ /* 0x000fe20000004200 */
[----:B------:R-:W-:Y:S01]  /*c220*/  PRMT R36, R3, 0x7054, R3 ;  /* 0x0000705403247816 */ /* 0x000fe20000000003 */
[----:B------:R-:W-:Y:S01]  /*c230*/  FFMA.FTZ R41, R41, UR10, -R44 ;  /* 0x0000000a29297c23 */ /* 0x000fe2000801082c */
[----:B------:R-:W-:-:S02]  /*c240*/  FMNMX.FTZ R47, R162, R47, !PT ;  /* 0x0000002fa22f7209 */ /* 0x000fc40007810000 */
[----:B------:R-:W-:Y:S01]  /*c250*/  FSEL R206, R206, -INF , !P6 ;  /* 0xff800000cece7808 */ /* 0x000fe20007000000 */
[----:B------:R-:W-:Y:S01]  /*c260*/  MUFU.EX2 R63, R63 ;  /* 0x0000003f003f7308 */ /* 0x000fe20000000800 */
[----:B-1----:R-:W-:Y:S02]  /*c270*/  FMNMX.FTZ R136, R9, R136, !PT ;  /* 0x0000008809887209 */ /* 0x002fe40007810000 */
[----:B------:R-:W-:Y:S02]  /*c280*/  FMNMX.FTZ R47, R163, R47, !PT ;  /* 0x0000002fa32f7209 */ /* 0x000fe40007810000 */
[----:B------:R-:W-:Y:S01]  /*c290*/  FSEL R9, R133, RZ, P0 ;  /* 0x000000ff85097208 */ /* 0x000fe20000000000 */
[----:B------:R-:W1:Y:S01]  /*c2a0*/  SHFL.BFLY PT, R135, R136, 0x1, 0x1f ;  /* 0x0c201f0088877f89 */ /* 0x000e6200000e0000 */
[--C-:B------:R-:W-:Y:S01]  /*c2b0*/  HSET2.LE.AND R8, R8, R36.reuse, PT ;  /* 0x0000002408087233 */ /* 0x100fe20003803000 */
[----:B------:R-:W-:Y:S01]  /*c2c0*/  MUFU.EX2 R64, R64 ;  /* 0x0000004000407308 */ /* 0x000fe20000000800 */
[--C-:B------:R-:W-:Y:S01]  /*c2d0*/  HSET2.LE.AND R7, R7, R36.reuse, PT ;  /* 0x0000002407077233 */ /* 0x100fe20003803000 */
[----:B------:R-:W-:Y:S01]  /*c2e0*/  FADD.FTZ R2, R2, -R9 ;  /* 0x8000000902027221 */ /* 0x000fe20000010000 */
[----:B------:R-:W-:-:S02]  /*c2f0*/  HSET2.LE.AND R5, R5, R36, PT ;  /* 0x0000002405057233 */ /* 0x000fc40003803000 */
[----:B------:R-:W-:Y:S01]  /*c300*/  HSET2.LE.AND R6, R6, R36, PT ;  /* 0x0000002406067233 */ /* 0x000fe20003803000 */
[----:B------:R-:W-:Y:S01]  /*c310*/  FMUL.FTZ R2, R2, UR10 ;  /* 0x0000000a02027c20 */ /* 0x000fe20008410000 */
[----:B--2---:R-:W-:Y:S01]  /*c320*/  F2FP.BF16.F32.PACK_AB R22, R30, R31 ;  /* 0x0000001f1e16723e */ /* 0x004fe200000010ff */
[----:B------:R-:W-:Y:S01]  /*c330*/  MUFU.EX2 R132, R132 ;  /* 0x0000008400847308 */ /* 0x000fe20000000800 */
[----:B---3--:R-:W-:Y:S02]  /*c340*/  F2FP.BF16.F32.PACK_AB R23, R33, R32 ;  /* 0x000000202117723e */ /* 0x008fe400000010ff */
[----:B------:R-:W-:Y:S02]  /*c350*/  F2FP.BF16.F32.PACK_AB R20, R0, R28 ;  /* 0x0000001c0014723e */ /* 0x000fe400000010ff */
[----:B----4-:R-:W-:Y:S02]  /*c360*/  F2FP.BF16.F32.PACK_AB R21, R34, R29 ;  /* 0x0000001d2215723e */ /* 0x010fe400000010ff */
[----:B------:R-:W-:Y:S01]  /*c370*/  FSEL R207, R207, -INF , !P5 ;  /* 0xff800000cfcf7808 */ /* 0x000fe20006800000 */
[----:B------:R-:W2:Y:S01]  /*c380*/  MUFU.EX2 R2, R2 ;  /* 0x0000000200027308 */ /* 0x000ea20000000800 */
[----:B------:R-:W-:-:S02]  /*c390*/  FMNMX.FTZ R47, R206, R47, !PT ;  /* 0x0000002fce2f7209 */ /* 0x000fc40007810000 */
[----:B------:R-:W-:Y:S02]  /*c3a0*/  LOP3.LUT R22, R8, R22, RZ, 0xc0, !PT ;  /* 0x0000001608167212 */ /* 0x000fe400078ec0ff */
[----:B------:R-:W-:Y:S01]  /*c3b0*/  LOP3.LUT R23, R7, R23, RZ, 0xc0, !PT ;  /* 0x0000001707177212 */ /* 0x000fe200078ec0ff */
[----:B------:R-:W-:Y:S01]  /*c3c0*/  LDSM.16.MT88.4 R8, [R177+0x6000] ;  /* 0x00600000b108783b */ /* 0x000fe20000004200 */
[----:B------:R-:W-:Y:S01]  /*c3d0*/  LOP3.LUT R20, R5, R20, RZ, 0xc0, !PT ;  /* 0x0000001405147212 */ /* 0x000fe200078ec0ff */
[----:B------:R-:W-:Y:S01]  /*c3e0*/  MUFU.EX2 R67, R67 ;  /* 0x0000004300437308 */ /* 0x000fe20000000800 */
[----:B------:R-:W-:Y:S02]  /*c3f0*/  LOP3.LUT R21, R6, R21, RZ, 0xc0, !PT ;  /* 0x0000001506157212 */ /* 0x000fe400078ec0ff */
[----:B------:R-:W-:Y:S01]  /*c400*/  LDSM.16.MT88.4 R4, [R176+0x6000] ;  /* 0x00600000b004783b */ /* 0x000fe20000004200 */
[----:B------:R-:W-:Y:S02]  /*c410*/  FSEL R154, R154, -INF , !P3 ;  /* 0xff8000009a9a7808 */ /* 0x000fe40005800000 */
[----:B------:R-:W-:-:S02]  /*c420*/  FSEL R35, R134, RZ, P1 ;  /* 0x000000ff86237208 */ /* 0x000fc40000800000 */
[----:B------:R-:W-:Y:S01]  /*c430*/  FMNMX.FTZ R47, R207, R47, !PT ;  /* 0x0000002fcf2f7209 */ /* 0x000fe20007810000 */
[-C--:B--2---:R-:W-:Y:S01]  /*c440*/  FMUL.FTZ R126, R126, R2.reuse ;  /* 0x000000027e7e7220 */ /* 0x084fe20000410000 */
[----:B------:R-:W-:Y:S01]  /*c450*/  FSEL R155, R155, -INF , !P2 ;  /* 0xff8000009b9b7808 */ /* 0x000fe20005000000 */
[----:B------:R-:W-:Y:S01]  /*c460*/  FADD.FTZ R35, R220, -R35 ;  /* 0x80000023dc237221 */ /* 0x000fe20000010000 */
[----:B------:R-:W-:Y:S01]  /*c470*/  FMNMX.FTZ R47, R154, R47, !PT ;  /* 0x0000002f9a2f7209 */ /* 0x000fe20007810000 */
[-C--:B------:R-:W-:Y:S01]  /*c480*/  FMUL.FTZ R127, R127, R2.reuse ;  /* 0x000000027f7f7220 */ /* 0x080fe20000410000 */
[----:B------:R-:W-:Y:S01]  /*c490*/  LOP3.LUT R142, R219, UR17, R236, 0x96, !PT ;  /* 0x00000011db8e7c12 */ /* 0x000fe2000f8e96ec */
[----:B------:R-:W-:Y:S01]  /*c4a0*/  FMUL.FTZ R35, R35, UR10 ;  /* 0x0000000a23237c20 */ /* 0x000fe20008410000 */
[----:B------:R-:W-:Y:S01]  /*c4b0*/  FMNMX.FTZ R47, R155, R47, !PT ;  /* 0x0000002f9b2f7209 */ /* 0x000fe20007810000 */
[-C--:B------:R-:W-:Y:S01]  /*c4c0*/  FMUL.FTZ R122, R122, R2.reuse ;  /* 0x000000027a7a7220 */ /* 0x080fe20000410000 */
[----:B------:R-:W-:Y:S01]  /*c4d0*/  LOP3.LUT R242, R51, UR15, R218, 0x96, !PT ;  /* 0x0000000f33f27c12 */ /* 0x000fe2000f8e96da */
[-C--:B------:R-:W-:Y:S01]  /*c4e0*/  FMUL.FTZ R123, R123, R2.reuse ;  /* 0x000000027b7b7220 */ /* 0x080fe20000410000 */
[-C--:B------:R-:W-:Y:S01]  /*c4f0*/  FMUL.FTZ R110, R110, R2.reuse ;  /* 0x000000026e6e7220 */ /* 0x080fe20000410000 */
[----:B------:R-:W2:Y:S01]  /*c500*/  SHFL.BFLY PT, R52, R47, 0x2, 0x1f ;  /* 0x0c401f002f347f89 */ /* 0x000ea200000e0000 */
        /* <DEDUP_REMOVED lines=12> */
[----:B------:R-:W-:Y:S01]  /*c5d0*/  IMAD.WIDE.U32 R238, R142, -0x326172a9, RZ ;  /* 0xcd9e8d578eee7825 */ /* 0x000fe200078e00ff */
[----:B-1----:R-:W-:Y:S01]  /*c5e0*/  FMNMX.FTZ R136, R136, R135, !PT ;  /* 0x0000008788887209 */ /* 0x002fe20007810000 */
[----:B------:R-:W-:Y:S01]  /*c5f0*/  MUFU.EX2 R151, R151 ;  /* 0x0000009700977308 */ /* 0x000fe20000000800 */
[----:B------:R-:W-:Y:S01]  /*c600*/  LOP3.LUT R159, R241, UR27, R159, 0x96, !PT ;  /* 0x0000001bf19f7c12 */ /* 0x000fe2000f8e969f */
[----:B------:R-:W-:-:S04]  /*c610*/  IMAD.WIDE.U32 R242, R242, -0x326172a9, RZ ;  /* 0xcd9e8d57f2f27825 */ /* 0x000fc800078e00ff */
        /* <DEDUP_REMOVED lines=16> */
[----:B--2---:R-:W-:Y:S01]  /*c720*/  FMNMX.FTZ R47, R47, R52, !PT ;  /* 0x000000342f2f7209 */ /* 0x004fe20007810000 */
[C---:B------:R-:W-:Y:S01]  /*c730*/  HMMA.16816.F32.BF16 R124, R20.reuse, R16, R124 ;  /* 0x00000010147c723c */ /* 0x040fe2000004187c */
[----:B------:R-:W-:Y:S01]  /*c740*/  LOP3.LUT R238, R243, UR14, R238, 0x96, !PT ;  /* 0x0000000ef3ee7c12 */ /* 0x000fe2000f8e96ee */
[C---:B------:R-:W-:Y:S01]  /*c750*/  FMUL.FTZ R157, R136.reuse, UR10 ;  /* 0x0000000a889d7c20 */ /* 0x040fe20008410000 */
[----:B------:R-:W-:Y:S01]  /*c760*/  FSETP.NEU.FTZ.AND P1, PT, R136, -INF , PT ;  /* 0xff8000008800780b */ /* 0x000fe20003f3d000 */
[----:B------:R-:W1:Y:S01]  /*c770*/  SHFL.BFLY PT, R135, R47, 0x1, 0x1f ;  /* 0x0c201f002f877f89 */ /* 0x000e6200000e0000 */
[----:B------:R-:W-:Y:S01]  /*c780*/  LOP3.LUT R158, R227, UR12, R158, 0x96, !PT ;  /* 0x0000000ce39e7c12 */ /* 0x000fe2000f8e969e */
[----:B------:R-:W-:Y:S01]  /*c790*/  HMMA.16816.F32.BF16 R120, R20, R18, R120 ;  /* 0x000000121478723c */ /* 0x000fe20000041878 */
[----:B------:R-:W-:Y:S01]  /*c7a0*/  FSEL R157, R157, RZ, P1 ;  /* 0x000000ff9d9d7208 */ /* 0x000fe20000800000 */
[----:B------:R-:W-:Y:S01]  /*c7b0*/  MUFU.EX2 R143, R143 ;  /* 0x0000008f008f7308 */ /* 0x000fe20000000800 */
[----:B------:R-:W-:Y:S01]  /*c7c0*/  FFMA.FTZ R28, R211, R35, R28 ;  /* 0x00000023d31c7223 */ /* 0x000fe2000001001c */
[----:B------:R-:W-:-:S02]  /*c7d0*/  FFMA.FTZ R2, R210, R2, R29 ;  /* 0x00000002d2027223 */ /* 0x000fc4000001001d */
[C---:B------:R-:W-:Y:S01]  /*c7e0*/  HMMA.16816.F32.BF16 R108, R20.reuse, R12, R108 ;  /* 0x0000000c146c723c */ /* 0x040fe2000004186c */
[--C-:B------:R-:W-:Y:S01]  /*c7f0*/  FFMA.FTZ R49, R49, UR10, -R157.reuse ;  /* 0x0000000a31317c23 */ /* 0x100fe2000801089d */
[--C-:B------:R-:W-:Y:S01]  /*c800*/  FFMA.FTZ R52, R56, UR10, -R157.reuse ;  /* 0x0000000a38347c23 */ /* 0x100fe2000801089d */
[--C-:B------:R-:W-:Y:S01]  /*c810*/  FFMA.FTZ R51, R57, UR10, -R157.reuse ;  /* 0x0000000a39337c23 */ /* 0x100fe2000801089d */
[----:B------:R-:W-:Y:S01]  /*c820*/  MUFU.EX2 R66, R66 ;  /* 0x0000004200427308 */ /* 0x000fe20000000800 */
[----:B------:R-:W-:Y:S01]  /*c830*/  FADD.FTZ R28, R0, R28 ;  /* 0x0000001c001c7221 */ /* 0x000fe20000010000 */
[C---:B------:R-:W-:Y:S01]  /*c840*/  HMMA.16816.F32.BF16 R104, R20.reuse, R14, R104 ;  /* 0x0000000e1468723c */ /* 0x040fe20000041868 */
[----:B------:R-:W-:Y:S01]  /*c850*/  FADD.FTZ R2, R34, R2 ;  /* 0x0000000222027221 */ /* 0x000fe20000010000 */
[----:B------:R-:W-:Y:S01]  /*c860*/  FFMA.FTZ R60, R153, UR10, -R157 ;  /* 0x0000000a993c7c23 */ /* 0x000fe2000801089d */
[----:B------:R-:W-:Y:S02]  /*c870*/  FADD.FTZ R28, R31, R28 ;  /* 0x0000001c1f1c7221 */ /* 0x000fe40000010000 */
[----:B------:R-:W-:Y:S01]  /*c880*/  FADD.FTZ R2, R32, R2 ;  /* 0x0000000220027221 */ /* 0x000fe20000010000 */
[----:B------:R-:W-:Y:S01]  /*c890*/  HMMA.16816.F32.BF16 R76, R20, R8, R76 ;  /* 0x00000008144c723c */ /* 0x000fe2000004184c */
[----:B------:R-:W-:Y:S01]  /*c8a0*/  MUFU.EX2 R49, R49 ;  /* 0x0000003100317308 */ /* 0x000fe20000000800 */
[----:B------:R-:W-:Y:S01]  /*c8b0*/  FADD.FTZ R28, R30, R28 ;  /* 0x0000001c1e1c7221 */ /* 0x000fe20000010000 */
[----:B------:R-:W-:Y:S01]  /*c8c0*/  FADD.FTZ R2, R33, R2 ;  /* 0x0000000221027221 */ /* 0x000fe20000010000 */
[----:B-1----:R-:W-:-:S02]  /*c8d0*/  FMNMX.FTZ R135, R47, R135, !PT ;  /* 0x000000872f877209 */ /* 0x002fc40007810000 */
[C---:B------:R-:W-:Y:S01]  /*c8e0*/  HMMA.16816.F32.BF16 R100, R20.reuse, R10, R100 ;  /* 0x0000000a1464723c */ /* 0x040fe20000041864 */
[----:B------:R-:W-:Y:S01]  /*c8f0*/  FADD.FTZ R28, R62, R28 ;  /* 0x0000001c3e1c7221 */ /* 0x000fe20000010000 */
[C---:B------:R-:W-:Y:S01]  /*c900*/  FSETP.NEU.FTZ.AND P0, PT, R135.reuse, -INF , PT ;  /* 0xff8000008700780b */ /* 0x040fe20003f1d000 */
[----:B------:R-:W-:Y:S01]  /*c910*/  FMUL.FTZ R142, R135, UR10 ;  /* 0x0000000a878e7c20 */ /* 0x000fe20008410000 */
[----:B------:R-:W-:Y:S01]  /*c920*/  MUFU.EX2 R52, R52 ;  /* 0x0000003400347308 */ /* 0x000fe20000000800 */
[----:B------:R-:W-:Y:S01]  /*c930*/  FADD.FTZ R2, R132, R2 ;  /* 0x0000000284027221 */ /* 0x000fe20000010000 */
[C---:B------:R-:W-:Y:S01]  /*c940*/  HMMA.16816.F32.BF16 R84, R20.reuse, R4, R84 ;  /* 0x000000041454723c */ /* 0x040fe20000041854 */
[----:B------:R-:W-:Y:S01]  /*c950*/  FADD.FTZ R28, R61, R28 ;  /* 0x0000001c3d1c7221 */ /* 0x000fe20000010000 */
[----:B------:R-:W-:Y:S01]  /*c960*/  FSEL R142, R142, RZ, P0 ;  /* 0x000000ff8e8e7208 */ /* 0x000fe20000000000 */
[----:B------:R-:W-:Y:S02]  /*c970*/  FADD.FTZ R2, R67, R2 ;  /* 0x0000000243027221 */ /* 0x000fe40000010000 */
[----:B------:R-:W-:Y:S01]  /*c980*/  FADD.FTZ R28, R63, R28 ;  /* 0x0000001c3f1c7221 */ /* 0x000fe20000010000 */
[----:B------:R-:W-:Y:S01]  /*c990*/  HMMA.16816.F32.BF16 R88, R20, R6, R88 ;  /* 0x000000061458723c */ /* 0x000fe20000041858 */
[--C-:B------:R-:W-:Y:S01]  /*c9a0*/  FFMA.FTZ R47, R55, UR10, -R142.reuse ;  /* 0x0000000a372f7c23 */ /* 0x100fe2000801088e */
[--C-:B------:R-:W-:Y:S01]  /*c9b0*/  FFMA.FTZ R46, R53, UR10, -R142.reuse ;  /* 0x0000000a352e7c23 */ /* 0x100fe2000801088e */
[----:B------:R-:W-:Y:S01]  /*c9c0*/  MUFU.EX2 R51, R51 ;  /* 0x0000003300337308 */ /* 0x000fe20000000800 */
[--C-:B------:R-:W-:Y:S01]  /*c9d0*/  FFMA.FTZ R53, R59, UR10, -R142.reuse ;  /* 0x0000000a3b357c23 */ /* 0x100fe2000801088e */
[----:B------:R-:W-:Y:S01]  /*c9e0*/  FFMA.FTZ R59, R171, UR10, -R157 ;  /* 0x0000000aab3b7c23 */ /* 0x000fe2000801089d */
[----:B------:R-:W-:Y:S01]  /*c9f0*/  FFMA.FTZ R147, R147, UR10, -R142 ;  /* 0x0000000a93937c23 */ /* 0x000fe2000801088e */
[----:B------:R-:W-:Y:S01]  /*ca00*/  LOP3.LUT R20, R239, UR16, R216, 0x96, !PT ;  /* 0x00000010ef147c12 */ /* 0x000fe2000f8e96d8 */
[----:B------:R-:W-:-:S04]  /*ca10*/  IMAD.WIDE.U32 R238, R238, -0x2daee0ad, RZ ;  /* 0xd2511f53eeee7825 */ /* 0x000fc800078e00ff */
[--C-:B------:R-:W-:Y:S01]  /*ca20*/  FFMA.FTZ R141, R141, UR10, -R142.reuse ;  /* 0x0000000a8d8d7c23 */ /* 0x100fe2000801088e */
[----:B------:R-:W-:Y:S01]  /*ca30*/  FFMA.FTZ R162, R162, UR10, -R142 ;  /* 0x0000000aa2a27c23 */ /* 0x000fe2000801088e */
[----:B------:R-:W-:Y:S01]  /*ca40*/  MUFU.EX2 R47, R47 ;  /* 0x0000002f002f7308 */ /* 0x000fe20000000800 */
[----:B------:R-:W-:-:S04]  /*ca50*/  IMAD.WIDE.U32 R20, R20, -0x2daee0ad, RZ ;  /* 0xd2511f5314147825 */ /* 0x000fc800078e00ff */
[--C-:B------:R-:W-:Y:S01]  /*ca60*/  FFMA.FTZ R163, R163, UR10, -R142.reuse ;  /* 0x0000000aa3a37c23 */ /* 0x100fe2000801088e */
[--C-:B------:R-:W-:Y:S01]  /*ca70*/  FFMA.FTZ R166, R166, UR10, -R142.reuse ;  /* 0x0000000aa6a67c23 */ /* 0x100fe2000801088e */
[--C-:B------:R-:W-:Y:S01]  /*ca80*/  FFMA.FTZ R167, R167, UR10, -R142.reuse ;  /* 0x0000000aa7a77c23 */ /* 0x100fe2000801088e */
[----:B------:R-:W-:Y:S01]  /*ca90*/  FFMA.FTZ R155, R155, UR10, -R142 ;  /* 0x0000000a9b9b7c23 */ /* 0x000fe2000801088e */
[----:B------:R-:W-:Y:S01]  /*caa0*/  LOP3.LUT R20, R239, UR5, R20, 0x96, !PT ;  /* 0x00000005ef147c12 */ /* 0x000fe2000f8e9614 */
[----:B------:R-:W-:Y:S01]  /*cab0*/  FADD.FTZ R28, R64, R28 ;  /* 0x0000001c401c7221 */ /* 0x000fe20000010000 */
[----:B------:R-:W-:Y:S01]  /*cac0*/  LOP3.LUT R240, R21, UR13, R50, 0x96, !PT ;  /* 0x0000000d15f07c12 */ /* 0x000fe2000f8e9632 */
[----:B------:R-:W-:Y:S01]  /*cad0*/  FFMA.FTZ R50, R48, UR10, -R157 ;  /* 0x0000000a30327c23 */ /* 0x000fe2000801089d */
[----:B------:R-:W-:Y:S01]  /*cae0*/  FFMA.FTZ R48, R58, UR10, -R142 ;  /* 0x0000000a3a307c23 */ /* 0x000fe2000801088e */
[----:B------:R-:W-:Y:S01]  /*caf0*/  IMAD.WIDE.U32 R218, R20, -0x326172a9, RZ ;  /* 0xcd9e8d5714da7825 */ /* 0x000fe200078e00ff */
[----:B------:R-:W-:Y:S03]  /*cb00*/  MUFU.EX2 R46, R46 ;  /* 0x0000002e002e7308 */ /* 0x000fe60000000800 */
[----:B------:R-:W-:Y:S01]  /*cb10*/  IMAD.WIDE.U32 R240, R240, -0x326172a9, RZ ;  /* 0xcd9e8d57f0f07825 */ /* 0x000fe200078e00ff */
[----:B------:R-:W-:-:S02]  /*cb20*/  LOP3.LUT R20, R218, 0xffff, RZ, 0xc0, !PT ;  /* 0x0000ffffda147812 */ /* 0x000fc400078ec0ff */
[----:B------:R-:W-:Y:S02]  /*cb30*/  LOP3.LUT R21, R218, 0xff, RZ, 0xc0, !PT ;  /* 0x000000ffda157812 */ /* 0x000fe400078ec0ff */
[----:B------:R-:W-:Y:S01]  /*cb40*/  SHF.R.U32.HI R20, RZ, 0x8, R20 ;  /* 0x00000008ff147819 */ /* 0x000fe20000011614 */
[----:B------:R-:W1:Y:S01]  /*cb50*/  MUFU.EX2 R50, R50 ;  /* 0x0000003200327308 */ /* 0x000e620000000800 */
[----:B------:R-:W-:Y:S02]  /*cb60*/  SHF.R.U32.HI R23, RZ, 0x18, R218 ;  /* 0x00000018ff177819 */ /* 0x000fe400000116da */
[----:B------:R-:W-:Y:S02]  /*cb70*/  PRMT R21, R21, 0x5410, R20 ;  /* 0x0000541015157816 */ /* 0x000fe40000000014 */
[----:B------:R-:W-:Y:S02]  /*cb80*/  SHF.R.U32.HI R20, RZ, 0x10, R218 ;  /* 0x00000010ff147819 */ /* 0x000fe400000116da */
[----:B------:R-:W-:Y:S01]  /*cb90*/  LOP3.LUT R22, R219, UR21, R240, 0x96, !PT ;  /* 0x00000015db167c12 */ /* 0x000fe2000f8e96f0 */
[----:B------:R-:W-:Y:S01]  /*cba0*/  MUFU.EX2 R48, R48 ;  /* 0x0000003000307308 */ /* 0x000fe20000000800 */
[----:B------:R-:W-:-:S02]  /*cbb0*/  LOP3.LUT R20, R20, 0xff, RZ, 0xc0, !PT ;  /* 0x000000ff14147812 */ /* 0x000fc400078ec0ff */
[----:B------:R-:W-:Y:S02]  /*cbc0*/  LOP3.LUT R58, R22, 0xff, RZ, 0xc0, !PT ;  /* 0x000000ff163a7812 */ /* 0x000fe400078ec0ff */
[----:B------:R-:W-:Y:S02]  /*cbd0*/  PRMT R20, R20, 0x5410, R23 ;  /* 0x0000541014147816 */ /* 0x000fe40000000017 */
[----:B------:R-:W-:Y:S01]  /*cbe0*/  LOP3.LUT R23, R22, 0xffff, RZ, 0xc0, !PT ;  /* 0x0000ffff16177812 */ /* 0x000fe200078ec0ff */
[----:B------:R-:W2:Y:S01]  /*cbf0*/  MUFU.EX2 R53, R53 ;  /* 0x0000003500357308 */ /* 0x000ea20000000800 */
[----:B------:R-:W-:Y:S02]  /*cc00*/  SHF.R.U32.HI R55, RZ, 0x18, R22 ;  /* 0x00000018ff377819 */ /* 0x000fe40000011616 */
[----:B------:R-:W-:Y:S02]  /*cc10*/  SHF.R.U32.HI R23, RZ, 0x8, R23 ;  /* 0x00000008ff177819 */ /* 0x000fe40000011617 */
[----:B------:R-:W-:-:S02]  /*cc20*/  HSET2.LE.AND R20, R20, R36, PT ;  /* 0x0000002414147233 */ /* 0x000fc40003803000 */
[----:B------:R-:W-:Y:S01]  /*cc30*/  PRMT R58, R58, 0x5410, R23 ;  /* 0x000054103a3a7816 */ /* 0x000fe20000000017 */
[----:B------:R-:W-:Y:S01]  /*cc40*/  MUFU.EX2 R59, R59 ;  /* 0x0000003b003b7308 */ /* 0x000fe20000000800 */
[----:B------:R-:W-:Y:S02]  /*cc50*/  SHF.R.U32.HI R23, RZ, 0x10, R22 ;  /* 0x00000010ff177819 */ /* 0x000fe40000011616 */
[----:B------:R-:W-:Y:S02]  /*cc60*/  FSEL R22, R136, RZ, P1 ;  /* 0x000000ff88167208 */ /* 0x000fe40000800000 */
[----:B------:R-:W-:Y:S02]  /*cc70*/  LOP3.LUT R23, R23, 0xff, RZ, 0xc0, !PT ;  /* 0x000000ff17177812 */ /* 0x000fe400078ec0ff */
[----:B------:R-:W-:Y:S01]  /*cc80*/  HSET2.LE.AND R21, R21, R36, PT ;  /* 0x0000002415157233 */ /* 0x000fe20003803000 */
[----:B------:R-:W-:Y:S01]  /*cc90*/  FADD.FTZ R22, R224, -R22 ;  /* 0x80000016e0167221 */ /* 0x000fe20000010000 */
[----:B------:R-:W-:Y:S01]  /*cca0*/  PRMT R55, R23, 0x5410, R55 ;  /* 0x0000541017377816 */ /* 0x000fe20000000037 */
[----:B------:R-:W-:Y:S01]  /*ccb0*/  MUFU.EX2 R147, R147 ;  /* 0x0000009300937308 */ /* 0x000fe20000000800 */
[----:B------:R-:W-:Y:S01]  /*ccc0*/  FSEL R23, R135, RZ, P0 ;  /* 0x000000ff87177208 */ /* 0x000fe20000000000 */
[----:B------:R-:W-:Y:S01]  /*ccd0*/  FMUL.FTZ R57, R22, UR10 ;  /* 0x0000000a16397c20 */ /* 0x000fe20008410000 */
[----:B-1----:R-:W-:-:S02]  /*cce0*/  F2FP.BF16.F32.PACK_AB R22, R49, R50 ;  /* 0x000000323116723e */ /* 0x002fc400000010ff */
[----:B------:R-:W-:Y:S01]  /*ccf0*/  ISETP.GE.AND P0, PT, R209, 0x4, PT ;  /* 0x00000004d100780c */ /* 0x000fe20003f06270 */
[----:B------:R-:W-:Y:S01]  /*cd00*/  FADD.FTZ R23, R221, -R23 ;  /* 0x80000017dd177221 */ /* 0x000fe20000010000 */
[----:B------:R-:W-:Y:S01]  /*cd10*/  LOP3.LUT R22, R21, R22, RZ, 0xc0, !PT ;  /* 0x0000001615167212 */ /* 0x000fe200078ec0ff */
[----:B------:R-:W1:Y:S01]  /*cd20*/  MUFU.EX2 R57, R57 ;  /* 0x0000003900397308 */ /* 0x000e620000000800 */
[----:B------:R-:W-:Y:S01]  /*cd30*/  F2FP.BF16.F32.PACK_AB R21, R51, R52 ;  /* 0x000000343315723e */ /* 0x000fe200000010ff */
[----:B------:R-:W-:Y:S01]  /*cd40*/  FMUL.FTZ R56, R23, UR10 ;  /* 0x0000000a17387c20 */ /* 0x000fe20008410000 */
[----:B------:R-:W-:Y:S01]  /*cd50*/  F2FP.BF16.F32.PACK_AB R23, R46, R47 ;  /* 0x0000002f2e17723e */ /* 0x000fe200000010ff */
[----:B------:R-:W-:Y:S01]  /*cd60*/  IMAD.WIDE.U32 R220, R159, -0x326172a9, RZ ;  /* 0xcd9e8d579fdc7825 */ /* 0x000fe200078e00ff */
[----:B------:R-:W-:Y:S02]  /*cd70*/  LOP3.LUT R159, R241, UR12, R242, 0x96, !PT ;  /* 0x0000000cf19f7c12 */ /* 0x000fe4000f8e96f2 */
[----:B------:R-:W-:Y:S01]  /*cd80*/  LOP3.LUT R23, R20, R23, RZ, 0xc0, !PT ;  /* 0x0000001714177212 */ /* 0x000fe200078ec0ff */
[----:B------:R-:W3:Y:S01]  /*cd90*/  MUFU.EX2 R56, R56 ;  /* 0x0000003800387308 */ /* 0x000ee20000000800 */
[--C-:B------:R-:W-:Y:S01]  /*cda0*/  HSET2.LE.AND R20, R58, R36.reuse, PT ;  /* 0x000000243a147233 */ /* 0x100fe20003803000 */
[----:B------:R-:W-:Y:S01]  /*cdb0*/  FFMA.FTZ R58, R149, UR10, -R157 ;  /* 0x0000000a953a7c23 */ /* 0x000fe2000801089d */
[----:B------:R-:W-:Y:S01]  /*cdc0*/  LOP3.LUT R27, R221, UR20, R27, 0x96, !PT ;  /* 0x00000014dd1b7c12 */ /* 0x000fe2000f8e961b */
[--C-:B------:R-:W-:Y:S01]  /*cdd0*/  FFMA.FTZ R149, R25, UR10, -R157.reuse ;  /* 0x0000000a19957c23 */ /* 0x100fe2000801089d */
[----:B------:R-:W-:Y:S01]  /*cde0*/  LOP3.LUT R218, R217, UR18, R220, 0x96, !PT ;  /* 0x00000012d9da7c12 */ /* 0x000fe2000f8e96dc */
[----:B------:R-:W-:Y:S01]  /*cdf0*/  @P0 VIADD R209, R209, 0xfffffffc ;  /* 0xfffffffcd1d10836 */ /* 0x000fe20000000000 */
[----:B------:R-:W-:Y:S01]  /*ce00*/  LOP3.LUT R20, R20, R21, RZ, 0xc0, !PT ;  /* 0x0000001514147212 */ /* 0x000fe200078ec0ff */
[----:B------:R-:W-:Y:S01]  /*ce10*/  MUFU.EX2 R58, R58 ;  /* 0x0000003a003a7308 */ /* 0x000fe20000000800 */
[----:B------:R-:W-:Y:S01]  /*ce20*/  HSET2.LE.AND R21, R55, R36, PT ;  /* 0x0000002437157233 */ /* 0x000fe20003803000 */
[--C-:B------:R-:W-:Y:S01]  /*ce30*/  FFMA.FTZ R55, R54, UR10, -R157.reuse ;  /* 0x0000000a36377c23 */ /* 0x100fe2000801089d */
[----:B--2---:R-:W-:Y:S01]  /*ce40*/  F2FP.BF16.F32.PACK_AB R54, R53, R48 ;  /* 0x000000303536723e */ /* 0x004fe200000010ff */
[-C--:B-1----:R-:W-:Y:S01]  /*ce50*/  FMUL.FTZ R68, R68, R57.reuse ;  /* 0x0000003944447220 */ /* 0x082fe20000410000 */
[-C--:B------:R-:W-:Y:S01]  /*ce60*/  FMUL.FTZ R69, R69, R57.reuse ;  /* 0x0000003945457220 */ /* 0x080fe20000410000 */
[-C--:B------:R-:W-:Y:S01]  /*ce70*/  FMUL.FTZ R72, R72, R57.reuse ;  /* 0x0000003948487220 */ /* 0x080fe20000410000 */
[----:B------:R-:W-:Y:S01]  /*ce80*/  LOP3.LUT R21, R21, R54, RZ, 0xc0, !PT ;  /* 0x0000003615157212 */ /* 0x000fe200078ec0ff */
[-C--:B------:R-:W-:Y:S01]  /*ce90*/  FMUL.FTZ R73, R73, R57.reuse ;  /* 0x0000003949497220 */ /* 0x080fe20000410000 */
        /* <DEDUP_REMOVED lines=8> */
[C---:B------:R-:W-:Y:S01]  /*cf20*/  HMMA.16816.F32.BF16 R68, R20.reuse, R14, R68 ;  /* 0x0000000e1444723c */ /* 0x040fe20000041844 */
[----:B------:R-:W-:Y:S01]  /*cf30*/  FFMA.FTZ R54, R145, UR10, -R157 ;  /* 0x0000000a91367c23 */ /* 0x000fe2000801089d */
[----:B------:R-:W-:Y:S01]  /*cf40*/  FFMA.FTZ R145, R144, UR10, -R44 ;  /* 0x0000000a90917c23 */ /* 0x000fe2000801082c */
[-C--:B------:R-:W-:Y:S01]  /*cf50*/  FMUL.FTZ R80, R80, R57.reuse ;  /* 0x0000003950507220 */ /* 0x080fe20000410000 */
[----:B------:R-:W-:Y:S01]  /*cf60*/  FMUL.FTZ R81, R81, R57 ;  /* 0x0000003951517220 */ /* 0x000fe20000410000 */
[----:B------:R-:W-:Y:S01]  /*cf70*/  FMUL.FTZ R82, R82, R56 ;  /* 0x0000003852527220 */ /* 0x000fe20000410000 */
[----:B------:R-:W-:Y:S01]  /*cf80*/  HMMA.16816.F32.BF16 R72, R20, R8, R72 ;  /* 0x000000081448723c */ /* 0x000fe20000041848 */
[----:B------:R-:W-:-:S04]  /*cf90*/  IMAD.WIDE.U32 R14, R158, -0x2daee0ad, RZ ;  /* 0xd2511f539e0e7825 */ /* 0x000fc800078e00ff */
[-C--:B------:R-:W-:Y:S01]  /*cfa0*/  FMUL.FTZ R83, R83, R56.reuse ;  /* 0x0000003853537220 */ /* 0x080fe20000410000 */
[----:B------:R-:W-:Y:S01]  /*cfb0*/  FFMA.FTZ R144, R148, UR10, -R44 ;  /* 0x0000000a94907c23 */ /* 0x000fe2000801082c */
[----:B------:R-:W-:Y:S01]  /*cfc0*/  MUFU.EX2 R145, R145 ;  /* 0x0000009100917308 */ /* 0x000fe20000000800 */
[-C--:B------:R-:W-:Y:S01]  /*cfd0*/  FMUL.FTZ R128, R128, R57.reuse ;  /* 0x0000003980807220 */ /* 0x080fe20000410000 */
[C---:B------:R-:W-:Y:S01]  /*cfe0*/  HMMA.16816.F32.BF16 R112, R20.reuse, R12, R112 ;  /* 0x0000000c1470723c */ /* 0x040fe20000041870 */
[----:B------:R-:W-:Y:S01]  /*cff0*/  SHF.R.U32.HI R8, RZ, 0x10, R14 ;  /* 0x00000010ff087819 */ /* 0x000fe2000001160e */
[-C--:B------:R-:W-:Y:S01]  /*d000*/  FMUL.FTZ R129, R129, R57.reuse ;  /* 0x0000003981817220 */ /* 0x080fe20000410000 */
[----:B------:R-:W-:Y:S01]  /*d010*/  LOP3.LUT R26, R15, UR22, R26, 0x96, !PT ;  /* 0x000000160f1a7c12 */ /* 0x000fe2000f8e961a */
[-C--:B------:R-:W-:Y:S01]  /*d020*/  FMUL.FTZ R130, R130, R56.reuse ;  /* 0x0000003882827220 */ /* 0x080fe20000410000 */
[----:B------:R-:W-:Y:S01]  /*d030*/  LOP3.LUT R8, R8, 0xff, RZ, 0xc0, !PT ;  /* 0x000000ff08087812 */ /* 0x000fe200078ec0ff */
[----:B------:R-:W1:Y:S01]  /*d040*/  MUFU.EX2 R144, R144 ;  /* 0x0000009000907308 */ /* 0x000e620000000800 */
[C---:B------:R-:W-:Y:S01]  /*d050*/  LOP3.LUT R13, R14.reuse, 0xffff, RZ, 0xc0, !PT ;  /* 0x0000ffff0e0d7812 */ /* 0x040fe200078ec0ff */
[-C--:B------:R-:W-:Y:S01]  /*d060*/  FMUL.FTZ R131, R131, R56.reuse ;  /* 0x0000003883837220 */ /* 0x080fe20000410000 */
[----:B------:R-:W-:Y:S01]  /*d070*/  SHF.R.U32.HI R12, RZ, 0x18, R14 ;  /* 0x00000018ff0c7819 */ /* 0x000fe2000001160e */
[C---:B------:R-:W-:Y:S01]  /*d080*/  HMMA.16816.F32.BF16 R80, R20.reuse, R10, R80 ;  /* 0x0000000a1450723c */ /* 0x040fe20000041850 */
[----:B------:R-:W-:Y:S01]  /*d090*/  LOP3.LUT R9, R14, 0xff, RZ, 0xc0, !PT ;  /* 0x000000ff0e097812 */ /* 0x000fe200078ec0ff */
[-C--:B------:R-:W-:Y:S01]  /*d0a0*/  FMUL.FTZ R96, R96, R57.reuse ;  /* 0x0000003960607220 */ /* 0x080fe20000410000 */
[----:B------:R-:W-:Y:S01]  /*d0b0*/  SHF.R.U32.HI R13, RZ, 0x8, R13 ;  /* 0x00000008ff0d7819 */ /* 0x000fe2000001160d */
[-C--:B------:R-:W-:Y:S01]  /*d0c0*/  FMUL.FTZ R97, R97, R57.reuse ;  /* 0x0000003961617220 */ /* 0x080fe20000410000 */
[----:B------:R-:W-:Y:S01]  /*d0d0*/  PRMT R8, R8, 0x5410, R12 ;  /* 0x0000541008087816 */ /* 0x000fe2000000000c */
[-C--:B------:R-:W-:Y:S01]  /*d0e0*/  FMUL.FTZ R98, R98, R56.reuse ;  /* 0x0000003862627220 */ /* 0x080fe20000410000 */
[C---:B------:R-:W-:Y:S01]  /*d0f0*/  LOP3.LUT R12, R26.reuse, 0xffff, RZ, 0xc0, !PT ;  /* 0x0000ffff1a0c7812 */ /* 0x040fe200078ec0ff */
[-C--:B------:R-:W-:Y:S01]  /*d100*/  FMUL.FTZ R99, R99, R56.reuse ;  /* 0x0000003863637220 */ /* 0x080fe20000410000 */
[----:B------:R-:W-:Y:S01]  /*d110*/  PRMT R9, R9, 0x5410, R13 ;  /* 0x0000541009097816 */ /* 0x000fe2000000000d */
[C---:B------:R-:W-:Y:S01]  /*d120*/  HMMA.16816.F32.BF16 R128, R20.reuse, R16, R128 ;  /* 0x000000101480723c */ /* 0x040fe20000041880 */
[----:B------:R-:W-:Y:S01]  /*d130*/  LOP3.LUT R10, R26, 0xff, RZ, 0xc0, !PT ;  /* 0x000000ff1a0a7812 */ /* 0x000fe200078ec0ff */
[-C--:B------:R-:W-:Y:S01]  /*d140*/  FMUL.FTZ R116, R116, R57.reuse ;  /* 0x0000003974747220 */ /* 0x080fe20000410000 */
[----:B------:R-:W-:Y:S01]  /*d150*/  SHF.R.U32.HI R12, RZ, 0x8, R12 ;  /* 0x00000008ff0c7819 */ /* 0x000fe2000001160c */
[----:B------:R-:W-:Y:S01]  /*d160*/  FMUL.FTZ R117, R117, R57 ;  /* 0x0000003975757220 */ /* 0x000fe20000410000 */
[----:B------:R-:W-:Y:S01]  /*d170*/  HSET2.LE.AND R13, R9, R36, PT ;  /* 0x00000024090d7233 */ /* 0x000fe20003803000 */
[-C--:B------:R-:W-:Y:S01]  /*d180*/  FMUL.FTZ R118, R118, R56.reuse ;  /* 0x0000003876767220 */ /* 0x080fe20000410000 */
[----:B------:R-:W-:Y:S01]  /*d190*/  SHF.R.U32.HI R11, RZ, 0x10, R26 ;  /* 0x00000010ff0b7819 */ /* 0x000fe2000001161a */
[----:B------:R-:W-:Y:S01]  /*d1a0*/  FMUL.FTZ R119, R119, R56 ;  /* 0x0000003877777220 */ /* 0x000fe20000410000 */
[----:B------:R-:W-:Y:S01]  /*d1b0*/  PRMT R9, R10, 0x5410, R12 ;  /* 0x000054100a097816 */ /* 0x000fe2000000000c */
[----:B------:R-:W-:Y:S01]  /*d1c0*/  HMMA.16816.F32.BF16 R96, R20, R4, R96 ;  /* 0x000000041460723c */ /* 0x000fe20000041860 */
[----:B------:R-:W-:Y:S01]  /*d1d0*/  LOP3.LUT R16, R221, UR20, R222, 0x96, !PT ;  /* 0x00000014dd107c12 */ /* 0x000fe2000f8e96de */
[----:B------:R-:W-:Y:S01]  /*d1e0*/  FFMA.FTZ R148, R24, UR10, -R157 ;  /* 0x0000000a18947c23 */ /* 0x000fe2000801089d */
[----:B------:R-:W-:Y:S01]  /*d1f0*/  SHF.R.U32.HI R26, RZ, 0x18, R26 ;  /* 0x00000018ff1a7819 */ /* 0x000fe2000001161a */
[----:B------:R-:W-:Y:S01]  /*d200*/  IMAD.WIDE.U32 R158, R159, -0x2daee0ad, RZ ;  /* 0xd2511f539f9e7825 */ /* 0x000fe200078e00ff */
[----:B------:R-:W-:-:S03]  /*d210*/  LOP3.LUT R11, R11, 0xff, RZ, 0xc0, !PT ;  /* 0x000000ff0b0b7812 */ /* 0x000fc600078ec0ff */
[----:B------:R-:W-:Y:S01]  /*d220*/  FMUL.FTZ R92, R92, R57 ;  /* 0x000000395c5c7220 */ /* 0x000fe20000410000 */
[----:B------:R-:W-:Y:S01]  /*d230*/  HSET2.LE.AND R4, R9, R36, PT ;  /* 0x0000002409047233 */ /* 0x000fe20003803000 */
[----:B------:R-:W-:Y:S01]  /*d240*/  IMAD.WIDE.U32 R16, R16, -0x2daee0ad, RZ ;  /* 0xd2511f5310107825 */ /* 0x000fe200078e00ff */
[----:B------:R-:W-:-:S03]  /*d250*/  LOP3.LUT R220, R165, UR18, R220, 0x96, !PT ;  /* 0x00000012a5dc7c12 */ /* 0x000fc6000f8e96dc */
[----:B------:R-:W-:Y:S01]  /*d260*/  FMUL.FTZ R93, R93, R57 ;  /* 0x000000395d5d7220 */ /* 0x000fe20000410000 */
[----:B------:R-:W-:Y:S01]  /*d270*/  F2FP.BF16.F32.PACK_AB R24, R61, R62 ;  /* 0x0000003e3d18723e */ /* 0x000fe200000010ff */
[-C--:B------:R-:W-:Y:S01]  /*d280*/  FMUL.FTZ R94, R94, R56.reuse ;  /* 0x000000385e5e7220 */ /* 0x080fe20000410000 */
[----:B------:R-:W-:Y:S01]  /*d290*/  PRMT R25, R11, 0x5410, R26 ;  /* 0x000054100b197816 */ /* 0x000fe2000000001a */
[----:B------:R-:W-:Y:S01]  /*d2a0*/  FMUL.FTZ R95, R95, R56 ;  /* 0x000000385f5f7220 */ /* 0x000fe20000410000 */
[C---:B------:R-:W-:Y:S01]  /*d2b0*/  HMMA.16816.F32.BF16 R116, R20.reuse, R18, R116 ;  /* 0x000000121474723c */ /* 0x040fe20000041874 */
[----:B------:R-:W-:Y:S01]  /*d2c0*/  IMAD.WIDE.U32 R218, R218, -0x2daee0ad, RZ ;  /* 0xd2511f53dada7825 */ /* 0x000fe200078e00ff */
[----:B------:R-:W-:Y:S01]  /*d2d0*/  LOP3.LUT R24, R4, R24, RZ, 0xc0, !PT ;  /* 0x0000001804187212 */ /* 0x000fe200078ec0ff */
[----:B------:R-:W-:Y:S01]  /*d2e0*/  MUFU.EX2 R141, R141 ;  /* 0x0000008d008d7308 */ /* 0x000fe20000000800 */
[----:B------:R-:W-:Y:S01]  /*d2f0*/  F2FP.BF16.F32.PACK_AB R14, R64, R63 ;  /* 0x0000003f400e723e */ /* 0x000fe200000010ff */
[----:B------:R-:W-:Y:S01]  /*d300*/  IMAD.WIDE.U32 R220, R220, -0x2daee0ad, RZ ;  /* 0xd2511f53dcdc7825 */ /* 0x000fe200078e00ff */
[----:B-1----:R-:W-:Y:S01]  /*d310*/  F2FP.BF16.F32.PACK_AB R5, R144, R145 ;  /* 0x000000919005723e */ /* 0x002fe200000010ff */
[----:B------:R-:W-:Y:S01]  /*d320*/  HMMA.16816.F32.BF16 R92, R20, R6, R92 ;  /* 0x00000006145c723c */ /* 0x000fe2000004185c */
[----:B------:R-:W-:Y:S01]  /*d330*/  LOP3.LUT R4, R158, 0xffff, RZ, 0xc0, !PT ;  /* 0x0000ffff9e047812 */ /* 0x000fe200078ec0ff */
[----:B------:R-:W-:Y:S01]  /*d340*/  IMAD.WIDE.U32 R18, R27, -0x2daee0ad, RZ ;  /* 0xd2511f531b127825 */ /* 0x000fe200078e00ff */
[--C-:B------:R-:W-:Y:S01]  /*d350*/  HSET2.LE.AND R27, R8, R36.reuse, PT ;  /* 0x00000024081b7233 */ /* 0x100fe20003803000 */
[----:B------:R-:W1:Y:S01]  /*d360*/  MUFU.EX2 R55, R55 ;  /* 0x0000003700377308 */ /* 0x000e620000000800 */
[----:B------:R-:W-:Y:S01]  /*d370*/  LOP3.LUT R217, R17, UR17, R156, 0x96, !PT ;  /* 0x0000001111d97c12 */ /* 0x000fe2000f8e969c */
[----:B------:R-:W2:Y:S01]  /*d380*/  LDSM.16.MT88.4 R8, [R177+0x6800] ;  /* 0x00680000b108783b */ /* 0x000ea20000004200 */
[--C-:B------:R-:W-:Y:S01]  /*d390*/  HSET2.LE.AND R25, R25, R36.reuse, PT ;  /* 0x0000002419197233 */ /* 0x100fe20003803000 */
[----:B------:R-:W-:Y:S01]  /*d3a0*/  FFMA.FTZ R52, R213, R57, R52 ;  /* 0x00000039d5347223 */ /* 0x000fe20000010034 */
[----:B------:R-:W-:Y:S01]  /*d3b0*/  F2FP.BF16.F32.PACK_AB R156, R67, R132 ;  /* 0x00000084439c723e */ /* 0x000fe200000010ff */
[----:B------:R-:W-:Y:S01]  /*d3c0*/  IMAD.WIDE.U32 R222, R217, -0x326172a9, RZ ;  /* 0xcd9e8d57d9de7825 */ /* 0x000fe200078e00ff */
[----:B------:R-:W-:Y:S01]  /*d3d0*/  LOP3.LUT R165, R219, UR15, R18, 0x96, !PT ;  /* 0x0000000fdba57c12 */ /* 0x000fe2000f8e9612 */
[----:B------:R-:W-:Y:S01]  /*d3e0*/  MUFU.EX2 R54, R54 ;  /* 0x0000003600367308 */ /* 0x000fe20000000800 */
[----:B------:R-:W-:Y:S01]  /*d3f0*/  LOP3.LUT R171, R19, UR17, R236, 0x96, !PT ;  /* 0x0000001113ab7c12 */ /* 0x000fe2000f8e96ec */
[----:B------:R-:W-:Y:S01]  /*d400*/  FFMA.FTZ R48, R212, R56, R48 ;  /* 0x00000038d4307223 */ /* 0x000fe20000010030 */
[----:B------:R-:W-:Y:S01]  /*d410*/  LOP3.LUT R219, R221, UR15, R16, 0x96, !PT ;  /* 0x0000000fdddb7c12 */ /* 0x000fe2000f8e9610 */
[----:B------:R-:W-:Y:S01]  /*d420*/  FADD.FTZ R52, R51, R52 ;  /* 0x0000003433347221 */ /* 0x000fe20000010000 */
[----:B------:R-:W-:Y:S01]  /*d430*/  LOP3.LUT R26, R13, R14, RZ, 0xc0, !PT ;  /* 0x0000000e0d1a7212 */ /* 0x000fe200078ec0ff */
[----:B------:R-:W3:Y:S01]  /*d440*/  LDSM.16.MT88.4 R16, [R180+0x6800] ;  /* 0x00680000b410783b */ /* 0x000ee20000004200 */
[----:B------:R-:W-:Y:S01]  /*d450*/  LOP3.LUT R27, R27, R5, RZ, 0xc0, !PT ;  /* 0x000000051b1b7212 */ /* 0x000fe200078ec0ff */
[----:B------:R-:W-:Y:S01]  /*d460*/  MUFU.EX2 R65, R65 ;  /* 0x0000004100417308 */ /* 0x000fe20000000800 */
[----:B------:R-:W-:Y:S01]  /*d470*/  SHF.R.U32.HI R21, RZ, 0x8, R4 ;  /* 0x00000008ff157819 */ /* 0x000fe20000011604 */
[----:B------:R-:W4:Y:S01]  /*d480*/  LDSM.16.MT88.4 R12, [R178+0x6800] ;  /* 0x00680000b20c783b */ /* 0x000f220000004200 */
[----:B------:R-:W-:Y:S01]  /*d490*/  LOP3.LUT R25, R25, R156, RZ, 0xc0, !PT ;  /* 0x0000009c19197212 */ /* 0x000fe200078ec0ff */
[----:B------:R-:W-:Y:S01]  /*d4a0*/  FFMA.FTZ R156, R170, UR10, -R142 ;  /* 0x0000000aaa9c7c23 */ /* 0x000fe2000801088e */
[----:B------:R-:W-:Y:S01]  /*d4b0*/  LOP3.LUT R20, R158, 0xff, RZ, 0xc0, !PT ;  /* 0x000000ff9e147812 */ /* 0x000fe200078ec0ff */
[----:B------:R-:W5:Y:S01]  /*d4c0*/  LDSM.16.MT88.4 R4, [R176+0x6800] ;  /* 0x00680000b004783b */ /* 0x000f620000004200 */
[--C-:B------:R-:W-:Y:S01]  /*d4d0*/  SHF.R.U32.HI R23, RZ, 0x10, R158.reuse ;  /* 0x00000010ff177819 */ /* 0x100fe2000001169e */
[----:B------:R-:W-:Y:S01]  /*d4e0*/  MUFU.EX2 R140, R140 ;  /* 0x0000008c008c7308 */ /* 0x000fe20000000800 */
[----:B------:R-:W-:Y:S01]  /*d4f0*/  SHF.R.U32.HI R22, RZ, 0x18, R158 ;  /* 0x00000018ff167819 */ /* 0x000fe2000001169e */
[----:B------:R-:W-:Y:S01]  /*d500*/  FFMA.FTZ R158, R169, UR10, -R142 ;  /* 0x0000000aa99e7c23 */ /* 0x000fe2000801088e */
[----:B------:R-:W-:Y:S01]  /*d510*/  LOP3.LUT R238, R159, UR22, R238, 0x96, !PT ;  /* 0x000000169fee7c12 */ /* 0x000fe2000f8e96ee */
[----:B------:R-:W-:Y:S01]  /*d520*/  FADD.FTZ R48, R53, R48 ;  /* 0x0000003035307221 */ /* 0x000fe20000010000 */
[----:B------:R-:W-:Y:S01]  /*d530*/  LOP3.LUT R23, R23, 0xff, RZ, 0xc0, !PT ;  /* 0x000000ff17177812 */ /* 0x000fe200078ec0ff */
[----:B------:R-:W-:Y:S01]  /*d540*/  FADD.FTZ R52, R50, R52 ;  /* 0x0000003432347221 */ /* 0x000fe20000010000 */
[----:B------:R-:W-:Y:S01]  /*d550*/  LOP3.LUT R159, R238, 0xffff, RZ, 0xc0, !PT ;  /* 0x0000ffffee9f7812 */ /* 0x000fe200078ec0ff */
[----:B------:R-:W-:Y:S01]  /*d560*/  MUFU.EX2 R156, R156 ;  /* 0x0000009c009c7308 */ /* 0x000fe20000000800 */
[----:B------:R-:W-:Y:S01]  /*d570*/  PRMT R20, R20, 0x5410, R21 ;  /* 0x0000541014147816 */ /* 0x000fe20000000015 */
[----:B------:R-:W-:Y:S01]  /*d580*/  FADD.FTZ R48, R47, R48 ;  /* 0x000000302f307221 */ /* 0x000fe20000010000 */
[----:B------:R-:W-:Y:S01]  /*d590*/  LOP3.LUT R21, R238, 0xff, RZ, 0xc0, !PT ;  /* 0x000000ffee157812 */ /* 0x000fe200078ec0ff */
[----:B------:R-:W-:Y:S01]  /*d5a0*/  FADD.FTZ R52, R49, R52 ;  /* 0x0000003431347221 */ /* 0x000fe20000010000 */
[----:B------:R-:W-:Y:S01]  /*d5b0*/  SHF.R.U32.HI R159, RZ, 0x8, R159 ;  /* 0x00000008ff9f7819 */ /* 0x000fe2000001169f */
[----:B------:R-:W-:Y:S01]  /*d5c0*/  FADD.FTZ R48, R46, R48 ;  /* 0x000000302e307221 */ /* 0x000fe20000010000 */
[----:B------:R-:W-:Y:S01]  /*d5d0*/  PRMT R22, R23, 0x5410, R22 ;  /* 0x0000541017167816 */ /* 0x000fe20000000016 */
[----:B------:R-:W4:Y:S01]  /*d5e0*/  MUFU.EX2 R158, R158 ;  /* 0x0000009e009e7308 */ /* 0x000f220000000800 */
[--C-:B------:R-:W-:Y:S01]  /*d5f0*/  SHF.R.U32.HI R23, RZ, 0x10, R238.reuse ;  /* 0x00000010ff177819 */ /* 0x100fe200000116ee */
[C---:B--2---:R-:W-:Y:S01]  /*d600*/  HMMA.16816.F32.BF16 R76, R24.reuse, R8, R76 ;  /* 0x00000008184c723c */ /* 0x044fe2000004184c */
[----:B------:R-:W-:Y:S01]  /*d610*/  PRMT R21, R21, 0x5410, R159 ;  /* 0x0000541015157816 */ /* 0x000fe2000000009f */
[--C-:B------:R-:W-:Y:S01]  /*d620*/  FFMA.FTZ R159, R160, UR10, -R157.reuse ;  /* 0x0000000aa09f7c23 */ /* 0x100fe2000801089d */
[----:B------:R-:W-:Y:S01]  /*d630*/  SHF.R.U32.HI R238, RZ, 0x18, R238 ;  /* 0x00000018ffee7819 */ /* 0x000fe200000116ee */
[----:B-1----:R-:W-:Y:S01]  /*d640*/  FADD.FTZ R52, R55, R52 ;  /* 0x0000003437347221 */ /* 0x002fe20000010000 */
[----:B------:R-:W-:Y:S01]  /*d650*/  LOP3.LUT R23, R23, 0xff, RZ, 0xc0, !PT ;  /* 0x000000ff17177812 */ /* 0x000fe200078ec0ff */
[C---:B------:R-:W-:Y:S01]  /*d660*/  HMMA.16816.F32.BF16 R100, R24.reuse, R10, R100 ;  /* 0x0000000a1864723c */ /* 0x040fe20000041864 */
[--C-:B------:R-:W-:Y:S01]  /*d670*/  HSET2.LE.AND R160, R20, R36.reuse, PT ;  /* 0x0000002414a07233 */ /* 0x100fe20003803000 */
[----:B------:R-:W-:Y:S01]  /*d680*/  MUFU.EX2 R150, R150 ;  /* 0x0000009600967308 */ /* 0x000fe20000000800 */
[--C-:B------:R-:W-:Y:S01]  /*d690*/  HSET2.LE.AND R20, R22, R36.reuse, PT ;  /* 0x0000002416147233 */ /* 0x100fe20003803000 */
[----:B------:R-:W-:Y:S01]  /*d6a0*/  FADD.FTZ R48, R147, R48 ;  /* 0x0000003093307221 */ /* 0x000fe20000010000 */
[----:B------:R-:W-:Y:S01]  /*d6b0*/  F2FP.BF16.F32.PACK_AB R22, R59, R58 ;  /* 0x0000003a3b16723e */ /* 0x000fe200000010ff */
[C---:B---3--:R-:W-:Y:S01]  /*d6c0*/  HMMA.16816.F32.BF16 R124, R24.reuse, R16, R124 ;  /* 0x00000010187c723c */ /* 0x048fe2000004187c */
[----:B------:R-:W-:Y:S01]  /*d6d0*/  PRMT R238, R23, 0x5410, R238 ;  /* 0x0000541017ee7816 */ /* 0x000fe200000000ee */
[--C-:B------:R-:W-:Y:S01]  /*d6e0*/  FFMA.FTZ R44, R152, UR10, -R157.reuse ;  /* 0x0000000a982c7c23 */ /* 0x100fe2000801089d */
[----:B----4-:R-:W-:Y:S01]  /*d6f0*/  F2FP.BF16.F32.PACK_AB R169, R158, R156 ;  /* 0x0000009c9ea9723e */ /* 0x010fe200000010ff */
[----:B------:R-:W-:Y:S01]  /*d700*/  MUFU.EX2 R146, R146 ;  /* 0x0000009200927308 */ /* 0x000fe20000000800 */
[----:B------:R-:W-:Y:S01]  /*d710*/  LOP3.LUT R22, R160, R22, RZ, 0xc0, !PT ;  /* 0x00000016a0167212 */ /* 0x000fe200078ec0ff */
[----:B------:R-:W-:Y:S01]  /*d720*/  FFMA.FTZ R160, R161, UR10, -R157 ;  /* 0x0000000aa1a07c23 */ /* 0x000fe2000801089d */
[----:B------:R-:W-:Y:S01]  /*d730*/  LOP3.LUT R23, R20, R169, RZ, 0xc0, !PT ;  /* 0x000000a914177212 */ /* 0x000fe200078ec0ff */
[C---:B------:R-:W-:Y:S01]  /*d740*/  HMMA.16816.F32.BF16 R120, R24.reuse, R18, R120 ;  /* 0x000000121878723c */ /* 0x040fe20000041878 */
[--C-:B------:R-:W-:Y:S01]  /*d750*/  HSET2.LE.AND R20, R21, R36.reuse, PT ;  /* 0x0000002415147233 */ /* 0x100fe20003803000 */
[C---:B------:R-:W-:Y:S01]  /*d760*/  FADD.FTZ R52, R54.reuse, R52 ;  /* 0x0000003436347221 */ /* 0x040fe20000010000 */
[----:B------:R-:W-:Y:S01]  /*d770*/  HSET2.LE.AND R21, R238, R36, PT ;  /* 0x00000024ee157233 */ /* 0x000fe20003803000 */
[----:B------:R-:W-:Y:S01]  /*d780*/  MUFU.EX2 R159, R159 ;  /* 0x0000009f009f7308 */ /* 0x000fe20000000800 */
[C---:B------:R-:W-:Y:S01]  /*d790*/  F2FP.BF16.F32.PACK_AB R161, R141.reuse, R147 ;  /* 0x000000938da1723e */ /* 0x040fe200000010ff */
[C---:B------:R-:W-:Y:S01]  /*d7a0*/  HMMA.16816.F32.BF16 R108, R24.reuse, R12, R108 ;  /* 0x0000000c186c723c */ /* 0x040fe2000004186c */
[----:B------:R-:W-:Y:S01]  /*d7b0*/  F2FP.BF16.F32.PACK_AB R169, R54, R55 ;  /* 0x0000003736a9723e */ /* 0x000fe200000010ff */
[----:B------:R-:W-:Y:S01]  /*d7c0*/  FADD.FTZ R48, R141, R48 ;  /* 0x000000308d307221 */ /* 0x000fe20000010000 */
[----:B------:R-:W-:Y:S01]  /*d7d0*/  LOP3.LUT R21, R21, R161, RZ, 0xc0, !PT ;  /* 0x000000a115157212 */ /* 0x000fe200078ec0ff */
[----:B------:R-:W-:Y:S01]  /*d7e0*/  FFMA.FTZ R152, R206, UR10, -R142 ;  /* 0x0000000ace987c23 */ /* 0x000fe2000801088e */
[----:B------:R-:W-:Y:S01]  /*d7f0*/  LOP3.LUT R20, R20, R169, RZ, 0xc0, !PT ;  /* 0x000000a914147212 */ /* 0x000fe200078ec0ff */
[----:B------:R1:W2:Y:S01]  /*d800*/  MUFU.EX2 R161, R168 ;  /* 0x000000a800a17308 */ /* 0x0002a20000000800 */
[----:B------:R-:W-:Y:S01]  /*d810*/  HMMA.16816.F32.BF16 R104, R24, R14, R104 ;  /* 0x0000000e1868723c */ /* 0x000fe20000041868 */
[----:B------:R-:W-:Y:S01]  /*d820*/  LOP3.LUT R164, R223, UR16, R164, 0x96, !PT ;  /* 0x00000010dfa47c12 */ /* 0x000fe2000f8e96a4 */
[----:B------:R-:W-:Y:S01]  /*d830*/  FADD.FTZ R52, R58, R52 ;  /* 0x000000343a347221 */ /* 0x000fe20000010000 */
[----:B------:R-:W-:Y:S01]  /*d840*/  FADD.FTZ R48, R156, R48 ;  /* 0x000000309c307221 */ /* 0x000fe20000010000 */
[----:B------:R-:W-:-:S02]  /*d850*/  FADD.FTZ R2, R145, R2 ;  /* 0x0000000291027221 */ /* 0x000fc40000010000 */
[C---:B-----5:R-:W-:Y:S01]  /*d860*/  HMMA.16816.F32.BF16 R84, R24.reuse, R4, R84 ;  /* 0x000000041854723c */ /* 0x060fe20000041854 */
[----:B------:R-:W-:Y:S01]  /*d870*/  MUFU.EX2 R160, R160 ;  /* 0x000000a000a07308 */ /* 0x000fe20000000800 */
[----:B------:R-:W-:Y:S01]  /*d880*/  FADD.FTZ R52, R59, R52 ;  /* 0x000000343b347221 */ /* 0x000fe20000010000 */
[----:B------:R-:W-:Y:S01]  /*d890*/  FADD.FTZ R48, R158, R48 ;  /* 0x000000309e307221 */ /* 0x000fe20000010000 */
[----:B------:R-:W-:Y:S02]  /*d8a0*/  FADD.FTZ R2, R144, R2 ;  /* 0x0000000290027221 */ /* 0x000fe40000010000 */
[----:B------:R-:W-:Y:S02]  /*d8b0*/  HMMA.16816.F32.BF16 R88, R24, R6, R88 ;  /* 0x000000061858723c */ /* 0x000fe40000041858 */
[----:B------:R-:W-:Y:S01]  /*d8c0*/  FADD.FTZ R2, R143, R2 ;  /* 0x000000028f027221 */ /* 0x000fe20000010000 */
[----:B------:R-:W-:Y:S01]  /*d8d0*/  MUFU.EX2 R162, R162 ;  /* 0x000000a200a27308 */ /* 0x000fe20000000800 */
[----:B-1----:R-:W-:-:S04]  /*d8e0*/  IMAD.WIDE.U32 R168, R219, -0x326172a9, RZ ;  /* 0xcd9e8d57dba87825 */ /* 0x002fc800078e00ff */
[----:B--2---:R-:W-:Y:S01]  /*d8f0*/  FADD.FTZ R28, R161, R28 ;  /* 0x0000001ca11c7221 */ /* 0x004fe20000010000 */
[----:B------:R-:W-:Y:S01]  /*d900*/  HMMA.16816.F32.BF16 R128, R20, R16, R128 ;  /* 0x000000101480723c */ /* 0x000fe20000041880 */
[----:B------:R-:W-:Y:S01]  /*d910*/  FADD.FTZ R2, R66, R2 ;  /* 0x0000000242027221 */ /* 0x000fe20000010000 */
[----:B------:R-:W-:Y:S01]  /*d920*/  IMAD.WIDE.U32 R24, R171, -0x326172a9, RZ ;  /* 0xcd9e8d57ab187825 */ /* 0x000fe200078e00ff */
[----:B------:R-:W-:-:S03]  /*d930*/  LOP3.LUT R170, R169, UR14, R222, 0x96, !PT ;  /* 0x0000000ea9aa7c12 */ /* 0x000fc6000f8e96de */
[----:B------:R-:W-:Y:S01]  /*d940*/  FADD.FTZ R28, R151, R28 ;  /* 0x0000001c971c7221 */ /* 0x000fe20000010000 */
[----:B------:R-:W-:Y:S01]  /*d950*/  F2FP.BF16.F32.PACK_AB R169, R146, R150 ;  /* 0x0000009692a9723e */ /* 0x000fe200000010ff */
[C---:B------:R-:W-:Y:S01]  /*d960*/  HMMA.16816.F32.BF16 R68, R20.reuse, R14, R68 ;  /* 0x0000000e1444723c */ /* 0x040fe20000041844 */
[----:B------:R-:W-:Y:S01]  /*d970*/  LOP3.LUT R16, R25, UR16, R216, 0x96, !PT ;  /* 0x0000001019107c12 */ /* 0x000fe2000f8e96d8 */
[----:B------:R-:W-:Y:S01]  /*d980*/  IMAD.WIDE.U32 R216, R165, -0x326172a9, RZ ;  /* 0xcd9e8d57a5d87825 */ /* 0x000fe200078e00ff */
[----:B------:R-:W-:Y:S03]  /*d990*/  MUFU.EX2 R163, R163 ;  /* 0x000000a300a37308 */ /* 0x000fe60000000800 */
[----:B------:R-:W-:Y:S01]  /*d9a0*/  FADD.FTZ R28, R150, R28 ;  /* 0x0000001c961c7221 */ /* 0x000fe20000010000 */
[----:B------:R-:W-:Y:S01]  /*d9b0*/  FADD.FTZ R2, R65, R2 ;  /* 0x0000000241027221 */ /* 0x000fe20000010000 */
[----:B------:R-:W-:Y:S01]  /*d9c0*/  IMAD.WIDE.U32 R164, R164, -0x2daee0ad, RZ ;  /* 0xd2511f53a4a47825 */ /* 0x000fe200078e00ff */
[----:B------:R-:W-:Y:S01]  /*d9d0*/  LOP3.LUT R221, R217, UR14, R24, 0x96, !PT ;  /* 0x0000000ed9dd7c12 */ /* 0x000fe2000f8e9618 */
[----:B------:R-:W-:Y:S02]  /*d9e0*/  HMMA.16816.F32.BF16 R112, R20, R12, R112 ;  /* 0x0000000c1470723c */ /* 0x000fe40000041870 */
[----:B------:R-:W-:Y:S01]  /*d9f0*/  FADD.FTZ R28, R146, R28 ;  /* 0x0000001c921c7221 */ /* 0x000fe20000010000 */
[----:B------:R-:W-:Y:S01]  /*da00*/  IMAD.WIDE.U32 R170, R170, -0x2daee0ad, RZ ;  /* 0xd2511f53aaaa7825 */ /* 0x000fe200078e00ff */
[----:B------:R-:W-:-:S03]  /*da10*/  LOP3.LUT R222, R165, UR13, R220, 0x96, !PT ;  /* 0x0000000da5de7c12 */ /* 0x000fc6000f8e96dc */
[--C-:B------:R-:W-:Y:S01]  /*da20*/  FFMA.FTZ R165, R205, UR10, -R157.reuse ;  /* 0x0000000acda57c23 */ /* 0x100fe2000801089d */
[----:B------:R-:W1:Y:S01]  /*da30*/  MUFU.EX2 R149, R149 ;  /* 0x0000009500957308 */ /* 0x000e620000000800 */
[----:B------:R-:W-:Y:S01]  /*da40*/  IMAD.WIDE.U32 R26, R16, -0x2daee0ad, RZ ;  /* 0xd2511f53101a7825 */ /* 0x000fe200078e00ff */
[----:B------:R-:W-:Y:S01]  /*da50*/  LOP3.LUT R17, R171, UR5, R164, 0x96, !PT ;  /* 0x00000005ab117c12 */ /* 0x000fe2000f8e96a4 */
[----:B------:R-:W-:Y:S02]  /*da60*/  HMMA.16816.F32.BF16 R72, R20, R8, R72 ;  /* 0x000000081448723c */ /* 0x000fe40000041848 */
[----:B------:R-:W-:Y:S01]  /*da70*/  FFMA.FTZ R164, R204, UR10, -R157 ;  /* 0x0000000acca47c23 */ /* 0x000fe2000801089d */
[----:B------:R-:W-:Y:S01]  /*da80*/  IMAD.WIDE.U32 R222, R222, -0x326172a9, RZ ;  /* 0xcd9e8d57dede7825 */ /* 0x000fe200078e00ff */
[----:B------:R-:W-:-:S03]  /*da90*/  LOP3.LUT R218, R27, UR13, R218, 0x96, !PT ;  /* 0x0000000d1bda7c12 */ /* 0x000fc6000f8e96da */
[----:B------:R-:W-:Y:S01]  /*daa0*/  FADD.FTZ R2, R140, R2 ;  /* 0x000000028c027221 */ /* 0x000fe20000010000 */
[----:B------:R-:W2:Y:S01]  /*dab0*/  MUFU.EX2 R148, R148 ;  /* 0x0000009400947308 */ /* 0x000ea20000000800 */
[----:B------:R-:W-:Y:S01]  /*dac0*/  IMAD.WIDE.U32 R24, R17, -0x326172a9, RZ ;  /* 0xcd9e8d5711187825 */ /* 0x000fe200078e00ff */
[C---:B------:R-:W-:Y:S03]  /*dad0*/  HMMA.16816.F32.BF16 R80, R20.reuse, R10, R80 ;  /* 0x0000000a1450723c */ /* 0x040fe60000041850 */
[----:B------:R-:W-:Y:S01]  /*dae0*/  IMAD.WIDE.U32 R220, R221, -0x2daee0ad, RZ ;  /* 0xd2511f53dddc7825 */ /* 0x000fe200078e00ff */
[----:B------:R-:W-:Y:S02]  /*daf0*/  LOP3.LUT R14, R25, UR21, R222, 0x96, !PT ;  /* 0x00000015190e7c12 */ /* 0x000fe4000f8e96de */
[----:B------:R-:W-:Y:S01]  /*db00*/  LOP3.LUT R15, R24, 0xffff, RZ, 0xc0, !PT ;  /* 0x0000ffff180f7812 */ /* 0x000fe200078ec0ff */
[----:B------:R-:W-:Y:S01]  /*db10*/  IMAD.WIDE.U32 R204, R218, -0x326172a9, RZ ;  /* 0xcd9e8d57dacc7825 */ /* 0x000fe200078e00ff */
[----:B------:R-:W-:Y:S01]  /*db20*/  SHF.R.U32.HI R12, RZ, 0x10, R24 ;  /* 0x00000010ff0c7819 */ /* 0x000fe20000011618 */
[C---:B------:R-:W-:Y:S01]  /*db30*/  HMMA.16816.F32.BF16 R96, R20.reuse, R4, R96 ;  /* 0x000000041460723c */ /* 0x040fe20000041860 */
[----:B------:R-:W-:Y:S01]  /*db40*/  LOP3.LUT R25, R14, 0xffff, RZ, 0xc0, !PT ;  /* 0x0000ffff0e197812 */ /* 0x000fe200078ec0ff */
[----:B------:R-:W3:Y:S01]  /*db50*/  MUFU.EX2 R166, R166 ;  /* 0x000000a600a67308 */ /* 0x000ee20000000800 */
[----:B------:R-:W-:Y:S01]  /*db60*/  SHF.R.U32.HI R16, RZ, 0x10, R14 ;  /* 0x00000010ff107819 */ /* 0x000fe2000001160e */
[----:B-1----:R-:W-:Y:S01]  /*db70*/  FADD.FTZ R52, R149, R52 ;  /* 0x0000003495347221 */ /* 0x002fe20000010000 */
[----:B------:R-:W-:Y:S01]  /*db80*/  LOP3.LUT R13, R24, 0xff, RZ, 0xc0, !PT ;  /* 0x000000ff180d7812 */ /* 0x000fe200078ec0ff */
[C---:B------:R-:W-:Y:S01]  /*db90*/  HMMA.16816.F32.BF16 R116, R20.reuse, R18, R116 ;  /* 0x000000121474723c */ /* 0x040fe20000041874 */
[----:B------:R-:W-:Y:S01]  /*dba0*/  LOP3.LUT R9, R14, 0xff, RZ, 0xc0, !PT ;  /* 0x000000ff0e097812 */ /* 0x000fe200078ec0ff */
[----:B--2---:R-:W-:Y:S01]  /*dbb0*/  FADD.FTZ R52, R148, R52 ;  /* 0x0000003494347221 */ /* 0x004fe20000010000 */
[----:B------:R-:W-:Y:S01]  /*dbc0*/  SHF.R.U32.HI R8, RZ, 0x8, R15 ;  /* 0x00000008ff087819 */ /* 0x000fe2000001160f */
[----:B------:R-:W1:Y:S01]  /*dbd0*/  MUFU.EX2 R167, R167 ;  /* 0x000000a700a77308 */ /* 0x000e620000000800 */
[----:B------:R-:W-:Y:S01]  /*dbe0*/  SHF.R.U32.HI R24, RZ, 0x18, R24 ;  /* 0x00000018ff187819 */ /* 0x000fe20000011618 */
[----:B------:R-:W-:Y:S01]  /*dbf0*/  HMMA.16816.F32.BF16 R92, R20, R6, R92 ;  /* 0x00000006145c723c */ /* 0x000fe2000004185c */
[----:B------:R-:W-:Y:S01]  /*dc00*/  SHF.R.U32.HI R14, RZ, 0x18, R14 ;  /* 0x00000018ff0e7819 */ /* 0x000fe2000001160e */
[----:B------:R-:W-:Y:S01]  /*dc10*/  FADD.FTZ R52, R159, R52 ;  /* 0x000000349f347221 */ /* 0x000fe20000010000 */
[----:B------:R-:W-:-:S02]  /*dc20*/  SHF.R.U32.HI R25, RZ, 0x8, R25 ;  /* 0x00000008ff197819 */ /* 0x000fc40000011619 */
[----:B------:R-:W-:Y:S01]  /*dc30*/  LOP3.LUT R15, R16, 0xff, RZ, 0xc0, !PT ;  /* 0x000000ff100f7812 */ /* 0x000fe200078ec0ff */
[----:B------:R-:W2:Y:S01]  /*dc40*/  MUFU.EX2 R43, R43 ;  /* 0x0000002b002b7308 */ /* 0x000ea20000000800 */
[----:B------:R-:W-:Y:S01]  /*dc50*/  LOP3.LUT R27, R12, 0xff, RZ, 0xc0, !PT ;  /* 0x000000ff0c1b7812 */ /* 0x000fe200078ec0ff */
[----:B------:R-:W4:Y:S01]  /*dc60*/  LDSM.16.MT88.4 R16, [R180+0x7000] ;  /* 0x00700000b410783b */ /* 0x000f220000004200 */
[----:B------:R-:W-:Y:S01]  /*dc70*/  LOP3.LUT R26, R221, UR5, R26, 0x96, !PT ;  /* 0x00000005dd1a7c12 */ /* 0x000fe2000f8e961a */
[----:B---3--:R-:W-:Y:S01]  /*dc80*/  FADD.FTZ R48, R166, R48 ;  /* 0x00000030a6307221 */ /* 0x008fe20000010000 */
[----:B------:R-:W-:Y:S01]  /*dc90*/  PRMT R8, R13, 0x5410, R8 ;  /* 0x000054100d087816 */ /* 0x000fe20000000008 */
[----:B------:R-:W-:Y:S01]  /*dca0*/  FADD.FTZ R52, R160, R52 ;  /* 0x00000034a0347221 */ /* 0x000fe20000010000 */
[----:B------:R-:W-:Y:S01]  /*dcb0*/  PRMT R9, R9, 0x5410, R25 ;  /* 0x0000541009097816 */ /* 0x000fe20000000019 */
[----:B------:R-:W-:Y:S01]  /*dcc0*/  IMAD.WIDE.U32 R218, R26, -0x326172a9, RZ ;  /* 0xcd9e8d571ada7825 */ /* 0x000fe200078e00ff */
[----:B------:R-:W-:Y:S01]  /*dcd0*/  PRMT R13, R15, 0x5410, R14 ;  /* 0x000054100f0d7816 */ /* 0x000fe2000000000e */
[----:B------:R-:W3:Y:S01]  /*dce0*/  MUFU.EX2 R45, R45 ;  /* 0x0000002d002d7308 */ /* 0x000ee20000000800 */
[----:B------:R-:W-:Y:S01]  /*dcf0*/  PRMT R27, R27, 0x5410, R24 ;  /* 0x000054101b1b7816 */ /* 0x000fe20000000018 */
[----:B-1----:R-:W-:Y:S01]  /*dd00*/  FADD.FTZ R48, R167, R48 ;  /* 0x00000030a7307221 */ /* 0x002fe20000010000 */
[----:B------:R-:W-:-:S02]  /*dd10*/  HSET2.LE.AND R9, R9, R36, PT ;  /* 0x0000002409097233 */ /* 0x000fc40003803000 */
[--C-:B------:R-:W-:Y:S01]  /*dd20*/  HSET2.LE.AND R25, R13, R36.reuse, PT ;  /* 0x000000240d197233 */ /* 0x100fe20003803000 */
[----:B------:R-:W-:Y:S01]  /*dd30*/  FADD.FTZ R48, R162, R48 ;  /* 0x00000030a2307221 */ /* 0x000fe20000010000 */
[----:B------:R-:W-:Y:S01]  /*dd40*/  F2FP.BF16.F32.PACK_AB R11, R151, R161 ;  /* 0x000000a1970b723e */ /* 0x000fe200000010ff */
[----:B------:R-:W1:Y:S01]  /*dd50*/  LDSM.16.MT88.4 R12, [R178+0x7000] ;  /* 0x00700000b20c783b */ /* 0x000e620000004200 */
[----:B------:R-:W-:Y:S01]  /*dd60*/  F2FP.BF16.F32.PACK_AB R10, R66, R143 ;  /* 0x0000008f420a723e */ /* 0x000fe200000010ff */
[----:B------:R-:W5:Y:S01]  /*dd70*/  MUFU.EX2 R42, R42 ;  /* 0x0000002a002a7308 */ /* 0x000f620000000800 */
[--C-:B------:R-:W-:Y:S01]  /*dd80*/  HSET2.LE.AND R5, R8, R36.reuse, PT ;  /* 0x0000002408057233 */ /* 0x100fe20003803000 */
[----:B------:R-:W-:Y:S01]  /*dd90*/  FADD.FTZ R48, R163, R48 ;  /* 0x00000030a3307221 */ /* 0x000fe20000010000 */
[----:B------:R-:W-:Y:S01]  /*dda0*/  HSET2.LE.AND R27, R27, R36, PT ;  /* 0x000000241b1b7233 */ /* 0x000fe20003803000 */
[----:B--2---:R-:W-:Y:S01]  /*ddb0*/  FADD.FTZ R28, R43, R28 ;  /* 0x0000001c2b1c7221 */ /* 0x004fe20000010000 */
[----:B------:R-:W-:-:S02]  /*ddc0*/  F2FP.BF16.F32.PACK_AB R4, R140, R65 ;  /* 0x000000418c04723e */ /* 0x000fc400000010ff */
[----:B------:R-:W-:Y:S01]  /*ddd0*/  LOP3.LUT R20, R219, UR21, R204, 0x96, !PT ;  /* 0x00000015db147c12 */ /* 0x000fe2000f8e96cc */
[----:B------:R-:W2:Y:S01]  /*dde0*/  MUFU.EX2 R39, R39 ;  /* 0x0000002700277308 */ /* 0x000ea20000000800 */
[----:B------:R-:W-:Y:S01]  /*ddf0*/  LOP3.LUT R24, R9, R11, RZ, 0xc0, !PT ;  /* 0x0000000b09187212 */ /* 0x000fe200078ec0ff */
[----:B---3--:R-:W-:Y:S01]  /*de00*/  FADD.FTZ R28, R45, R28 ;  /* 0x0000001c2d1c7221 */ /* 0x008fe20000010000 */
[----:B------:R-:W-:Y:S02]  /*de10*/  LOP3.LUT R25, R25, R10, RZ, 0xc0, !PT ;  /* 0x0000000a19197212 */ /* 0x000fe400078ec0ff */
[----:B------:R-:W-:Y:S01]  /*de20*/  LOP3.LUT R26, R5, R169, RZ, 0xc0, !PT ;  /* 0x000000a9051a7212 */ /* 0x000fe200078ec0ff */
[----:B------:R-:W3:Y:S01]  /*de30*/  LDSM.16.MT88.4 R8, [R177+0x7000] ;  /* 0x00700000b108783b */ /* 0x000ee20000004200 */
[----:B------:R-:W-:Y:S01]  /*de40*/  LOP3.LUT R27, R27, R4, RZ, 0xc0, !PT ;  /* 0x000000041b1b7212 */ /* 0x000fe200078ec0ff */
[----:B------:R-:W-:Y:S01]  /*de50*/  MUFU.EX2 R40, R40 ;  /* 0x0000002800287308 */ /* 0x000fe20000000800 */
[----:B------:R-:W-:Y:S01]  /*de60*/  SHF.R.U32.HI R23, RZ, 0x10, R218 ;  /* 0x00000010ff177819 */ /* 0x000fe200000116da */
[----:B------:R-:W3:Y:S01]  /*de70*/  LDSM.16.MT88.4 R4, [R176+0x7000] ;  /* 0x00700000b004783b */ /* 0x000ee20000004200 */
[----:B------:R-:W-:Y:S01]  /*de80*/  LOP3.LUT R171, R20, 0xffff, RZ, 0xc0, !PT ;  /* 0x0000ffff14ab7812 */ /* 0x000fe200078ec0ff */
[----:B-----5:R-:W-:Y:S01]  /*de90*/  FADD.FTZ R28, R42, R28 ;  /* 0x0000001c2a1c7221 */ /* 0x020fe20000010000 */
[----:B------:R-:W-:Y:S01]  /*dea0*/  SHF.R.U32.HI R21, RZ, 0x18, R218 ;  /* 0x00000018ff157819 */ /* 0x000fe200000116da */
[C---:B----4-:R-:W-:Y:S01]  /*deb0*/  HMMA.16816.F32.BF16 R124, R24.reuse, R16, R124 ;  /* 0x00000010187c723c */ /* 0x050fe2000004187c */
[----:B------:R-:W-:Y:S01]  /*dec0*/  LOP3.LUT R23, R23, 0xff, RZ, 0xc0, !PT ;  /* 0x000000ff17177812 */ /* 0x000fe200078ec0ff */
[----:B------:R-:W-:Y:S01]  /*ded0*/  MUFU.EX2 R38, R38 ;  /* 0x0000002600267308 */ /* 0x000fe20000000800 */
[----:B------:R-:W-:Y:S01]  /*dee0*/  LOP3.LUT R204, R218, 0xffff, RZ, 0xc0, !PT ;  /* 0x0000ffffdacc7812 */ /* 0x000fe200078ec0ff */
[----:B--2---:R-:W-:Y:S01]  /*def0*/  FADD.FTZ R211, R39, R28 ;  /* 0x0000001c27d37221 */ /* 0x004fe20000010000 */
[----:B------:R-:W-:Y:S01]  /*df00*/  LOP3.LUT R169, R20, 0xff, RZ, 0xc0, !PT ;  /* 0x000000ff14a97812 */ /* 0x000fe200078ec0ff */
[----:B------:R-:W-:Y:S01]  /*df10*/  HMMA.16816.F32.BF16 R120, R24, R18, R120 ;  /* 0x000000121878723c */ /* 0x000fe20000041878 */
[----:B------:R-:W-:-:S02]  /*df20*/  SHF.R.U32.HI R171, RZ, 0x8, R171 ;  /* 0x00000008ffab7819 */ /* 0x000fc400000116ab */
[----:B------:R-:W-:Y:S01]  /*df30*/  PRMT R21, R23, 0x5410, R21 ;  /* 0x0000541017157816 */ /* 0x000fe20000000015 */
[----:B------:R-:W2:Y:S01]  /*df40*/  MUFU.EX2 R37, R37 ;  /* 0x0000002500257308 */ /* 0x000ea20000000800 */
[----:B------:R-:W-:Y:S02]  /*df50*/  LOP3.LUT R22, R218, 0xff, RZ, 0xc0, !PT ;  /* 0x000000ffda167812 */ /* 0x000fe400078ec0ff */
[----:B------:R-:W-:Y:S02]  /*df60*/  SHF.R.U32.HI R204, RZ, 0x8, R204 ;  /* 0x00000008ffcc7819 */ /* 0x000fe400000116cc */
[----:B------:R-:W-:Y:S01]  /*df70*/  PRMT R23, R169, 0x5410, R171 ;  /* 0x00005410a9177816 */ /* 0x000fe200000000ab */
[----:B-1----:R-:W-:Y:S01]  /*df80*/  HMMA.16816.F32.BF16 R108, R24, R12, R108 ;  /* 0x0000000c186c723c */ /* 0x002fe2000004186c */
[----:B------:R-:W-:Y:S01]  /*df90*/  SHF.R.U32.HI R169, RZ, 0x10, R20 ;  /* 0x00000010ffa97819 */ /* 0x000fe20000011614 */
[----:B------:R-:W1:Y:S01]  /*dfa0*/  MUFU.EX2 R41, R41 ;  /* 0x0000002900297308 */ /* 0x000e620000000800 */
[----:B------:R-:W-:-:S02]  /*dfb0*/  PRMT R22, R22, 0x5410, R204 ;  /* 0x0000541016167816 */ /* 0x000fc400000000cc */
[----:B------:R-:W-:Y:S01]  /*dfc0*/  SHF.R.U32.HI R20, RZ, 0x18, R20 ;  /* 0x00000018ff147819 */ /* 0x000fe20000011614 */
[C---:B------:R-:W-:Y:S01]  /*dfd0*/  HMMA.16816.F32.BF16 R104, R24.reuse, R14, R104 ;  /* 0x0000000e1868723c */ /* 0x040fe20000041868 */
[----:B------:R-:W-:Y:S02]  /*dfe0*/  LOP3.LUT R169, R169, 0xff, RZ, 0xc0, !PT ;  /* 0x000000ffa9a97812 */ /* 0x000fe400078ec0ff */
[--C-:B------:R-:W-:Y:S01]  /*dff0*/  HSET2.LE.AND R22, R22, R36.reuse, PT ;  /* 0x0000002416167233 */ /* 0x100fe20003803000 */
[----:B------:R-:W-:Y:S01]  /*e000*/  MUFU.EX2 R44, R44 ;  /* 0x0000002c002c7308 */ /* 0x000fe20000000800 */
[----:B------:R-:W-:Y:S01]  /*e010*/  PRMT R169, R169, 0x5410, R20 ;  /* 0x00005410a9a97816 */ /* 0x000fe20000000014 */
[----:B--2---:R-:W-:Y:S01]  /*e020*/  FADD.FTZ R2, R37, R2 ;  /* 0x0000000225027221 */ /* 0x004fe20000010000 */
[----:B------:R-:W-:Y:S02]  /*e030*/  F2FP.BF16.F32.PACK_AB R171, R160, R159 ;  /* 0x0000009fa0ab723e */ /* 0x000fe400000010ff */
[--C-:B------:R-:W-:Y:S01]  /*e040*/  HSET2.LE.AND R21, R21, R36.reuse, PT ;  /* 0x0000002415157233 */ /* 0x100fe20003803000 */
[C---:B---3--:R-:W-:Y:S01]  /*e050*/  HMMA.16816.F32.BF16 R76, R24.reuse, R8, R76 ;  /* 0x00000008184c723c */ /* 0x048fe2000004184c */
[--C-:B------:R-:W-:Y:S01]  /*e060*/  HSET2.LE.AND R20, R23, R36.reuse, PT ;  /* 0x0000002417147233 */ /* 0x100fe20003803000 */
[----:B------:R-:W-:Y:S01]  /*e070*/  MUFU.EX2 R60, R60 ;  /* 0x0000003c003c7308 */ /* 0x000fe20000000800 */
[----:B------:R-:W-:Y:S01]  /*e080*/  LOP3.LUT R22, R22, R171, RZ, 0xc0, !PT ;  /* 0x000000ab16167212 */ /* 0x000fe200078ec0ff */
[----:B-1----:R-:W-:Y:S01]  /*e090*/  FADD.FTZ R2, R41, R2 ;  /* 0x0000000229027221 */ /* 0x002fe20000010000 */
[----:B------:R-:W-:Y:S01]  /*e0a0*/  HSET2.LE.AND R169, R169, R36, PT ;  /* 0x00000024a9a97233 */ /* 0x000fe20003803000 */
[C---:B------:R-:W-:Y:S01]  /*e0b0*/  HMMA.16816.F32.BF16 R100, R24.reuse, R10, R100 ;  /* 0x0000000a1864723c */ /* 0x040fe20000041864 */
[----:B------:R-:W-:Y:S01]  /*e0c0*/  F2FP.BF16.F32.PACK_AB R23, R163, R162 ;  /* 0x000000a2a317723e */ /* 0x000fe200000010ff */
[----:B------:R-:W-:Y:S01]  /*e0d0*/  FADD.FTZ R2, R40, R2 ;  /* 0x0000000228027221 */ /* 0x000fe20000010000 */
[----:B------:R-:W-:Y:S01]  /*e0e0*/  LOP3.LUT R222, R223, UR12, R168, 0x96, !PT ;  /* 0x0000000cdfde7c12 */ /* 0x000fe2000f8e96a8 */
[----:B------:R-:W1:Y:S01]  /*e0f0*/  MUFU.EX2 R164, R164 ;  /* 0x000000a400a47308 */ /* 0x000e620000000800 */
[----:B------:R-:W-:Y:S01]  /*e100*/  F2FP.BF16.F32.PACK_AB R171, R148, R149 ;  /* 0x0000009594ab723e */ /* 0x000fe200000010ff */
[----:B------:R-:W-:Y:S01]  /*e110*/  HMMA.16816.F32.BF16 R84, R24, R4, R84 ;  /* 0x000000041854723c */ /* 0x000fe20000041854 */
[----:B------:R-:W-:Y:S01]  /*e120*/  F2FP.BF16.F32.PACK_AB R204, R167, R166 ;  /* 0x000000a6a7cc723e */ /* 0x000fe200000010ff */
[----:B------:R-:W-:Y:S01]  /*e130*/  IMAD.WIDE.U32 R222, R222, -0x2daee0ad, RZ ;  /* 0xd2511f53dede7825 */ /* 0x000fe200078e00ff */
[----:B------:R-:W-:-:S03]  /*e140*/  LOP3.LUT R23, R21, R23, RZ, 0xc0, !PT ;  /* 0x0000001715177212 */ /* 0x000fc600078ec0ff */
[----:B------:R-:W-:Y:S01]  /*e150*/  FADD.FTZ R210, R38, R2 ;  /* 0x0000000226d27221 */ /* 0x000fe20000010000 */
[----:B------:R-:W-:Y:S01]  /*e160*/  LOP3.LUT R20, R20, R171, RZ, 0xc0, !PT ;  /* 0x000000ab14147212 */ /* 0x000fe200078ec0ff */
[----:B------:R-:W-:Y:S01]  /*e170*/  HMMA.16816.F32.BF16 R88, R24, R6, R88 ;  /* 0x000000061858723c */ /* 0x000fe20000041858 */
[----:B------:R-:W-:Y:S01]  /*e180*/  LOP3.LUT R21, R169, R204, RZ, 0xc0, !PT ;  /* 0x000000cca9157212 */ /* 0x000fe200078ec0ff */
[----:B------:R-:W2:Y:S01]  /*e190*/  MUFU.EX2 R165, R165 ;  /* 0x000000a500a57308 */ /* 0x000ea20000000800 */
[----:B------:R-:W-:Y:S02]  /*e1a0*/  LOP3.LUT R170, R223, UR22, R170, 0x96, !PT ;  /* 0x00000016dfaa7c12 */ /* 0x000fe4000f8e96aa */
[----:B------:R-:W-:Y:S02]  /*e1b0*/  LOP3.LUT R169, R205, UR12, R216, 0x96, !PT ;  /* 0x0000000ccda97c12 */ /* 0x000fe4000f8e96d8 */
[----:B------:R-:W-:Y:S01]  /*e1c0*/  LOP3.LUT R25, R222, 0xff, RZ, 0xc0, !PT ;  /* 0x000000ffde197812 */ /* 0x000fe200078ec0ff */
[C---:B------:R-:W-:Y:S01]  /*e1d0*/  HMMA.16816.F32.BF16 R112, R20.reuse, R12, R112 ;  /* 0x0000000c1470723c */ /* 0x040fe20000041870 */
[----:B------:R-:W-:Y:S01]  /*e1e0*/  F2FP.BF16.F32.PACK_AB R153, R41, R37 ;  /* 0x000000252999723e */ /* 0x000fe200000010ff */
[----:B------:R-:W-:Y:S01]  /*e1f0*/  IMAD.WIDE.U32 R168, R169, -0x2daee0ad, RZ ;  /* 0xd2511f53a9a87825 */ /* 0x000fe200078e00ff */
[----:B------:R-:W3:Y:S03]  /*e200*/  MUFU.EX2 R152, R152 ;  /* 0x0000009800987308 */ /* 0x000ee60000000800 */
[----:B-1----:R-:W-:Y:S01]  /*e210*/  FADD.FTZ R52, R164, R52 ;  /* 0x00000034a4347221 */ /* 0x002fe20000010000 */
[----:B------:R-:W-:Y:S01]  /*e220*/  HMMA.16816.F32.BF16 R128, R20, R16, R128 ;  /* 0x000000101480723c */ /* 0x000fe20000041880 */
[----:B------:R-:W-:-:S02]  /*e230*/  SHF.R.U32.HI R13, RZ, 0x10, R222 ;  /* 0x00000010ff0d7819 */ /* 0x000fc400000116de */
[----:B------:R-:W-:Y:S02]  /*e240*/  SHF.R.U32.HI R12, RZ, 0x18, R222 ;  /* 0x00000018ff0c7819 */ /* 0x000fe400000116de */
[----:B------:R-:W-:Y:S01]  /*e250*/  LOP3.LUT R220, R169, UR22, R220, 0x96, !PT ;  /* 0x00000016a9dc7c12 */ /* 0x000fe2000f8e96dc */
[C---:B------:R-:W-:Y:S01]  /*e260*/  HMMA.16816.F32.BF16 R68, R20.reuse, R14, R68 ;  /* 0x0000000e1444723c */ /* 0x040fe20000041844 */
[----:B------:R-:W-:Y:S01]  /*e270*/  LOP3.LUT R16, R222, 0xffff, RZ, 0xc0, !PT ;  /* 0x0000ffffde107812 */ /* 0x000fe200078ec0ff */
[----:B--2---:R-:W-:Y:S01]  /*e280*/  FADD.FTZ R52, R165, R52 ;  /* 0x00000034a5347221 */ /* 0x004fe20000010000 */
[----:B------:R-:W-:Y:S02]  /*e290*/  SHF.R.U32.HI R157, RZ, 0x10, R220 ;  /* 0x00000010ff9d7819 */ /* 0x000fe400000116dc */
[----:B------:R-:W-:Y:S01]  /*e2a0*/  SHF.R.U32.HI R16, RZ, 0x8, R16 ;  /* 0x00000008ff107819 */ /* 0x000fe20000011610 */
[C---:B------:R-:W-:Y:S01]  /*e2b0*/  HMMA.16816.F32.BF16 R72, R20.reuse, R8, R72 ;  /* 0x000000081448723c */ /* 0x040fe20000041848 */
[----:B------:R-:W-:Y:S01]  /*e2c0*/  LOP3.LUT R14, R170, 0xffff, RZ, 0xc0, !PT ;  /* 0x0000ffffaa0e7812 */ /* 0x000fe200078ec0ff */
[----:B---3--:R-:W-:Y:S01]  /*e2d0*/  FADD.FTZ R48, R152, R48 ;  /* 0x0000003098307221 */ /* 0x008fe20000010000 */
[----:B------:R-:W-:Y:S01]  /*e2e0*/  LOP3.LUT R15, R13, 0xff, RZ, 0xc0, !PT ;  /* 0x000000ff0d0f7812 */ /* 0x000fe200078ec0ff */
[----:B------:R-:W-:Y:S01]  /*e2f0*/  FADD.FTZ R52, R44, R52 ;  /* 0x000000342c347221 */ /* 0x000fe20000010000 */
[----:B------:R-:W-:Y:S01]  /*e300*/  LOP3.LUT R13, R170, 0xff, RZ, 0xc0, !PT ;  /* 0x000000ffaa0d7812 */ /* 0x000fe200078ec0ff */
[----:B------:R-:W-:Y:S01]  /*e310*/  HMMA.16816.F32.BF16 R80, R20, R10, R80 ;  /* 0x0000000a1450723c */ /* 0x000fe20000041850 */
[----:B------:R-:W-:Y:S01]  /*e320*/  SHF.R.U32.HI R14, RZ, 0x8, R14 ;  /* 0x00000008ff0e7819 */ /* 0x000fe2000001160e */
[----:B------:R-:W-:Y:S01]  /*e330*/  FADD.FTZ R213, R60, R52 ;  /* 0x000000343cd57221 */ /* 0x000fe20000010000 */
        /* <DEDUP_REMOVED lines=16> */
[----:B------:R-:W-:Y:S02]  /*e440*/  F2FP.BF16.F32.PACK_AB R5, R39, R42 ;  /* 0x0000002a2705723e */ /* 0x000fe400000010ff */
[----:B------:R-:W-:-:S02]  /*e450*/  F2FP.BF16.F32.PACK_AB R4, R38, R40 ;  /* 0x000000282604723e */ /* 0x000fc400000010ff */
[----:B------:R-:W-:Y:S02]  /*e460*/  LOP3.LUT R24, R24, R10, RZ, 0xc0, !PT ;  /* 0x0000000a18187212 */ /* 0x000fe400078ec0ff */
[----:B------:R-:W-:Y:S02]  /*e470*/  HSET2.LE.AND R25, R9, R36, PT ;  /* 0x0000002409197233 */ /* 0x000fe40003803000 */
[----:B------:R-:W-:Y:S01]  /*e480*/  LOP3.LUT R26, R26, R5, RZ, 0xc0, !PT ;  /* 0x000000051a1a7212 */ /* 0x000fe200078ec0ff */
[----:B------:R-:W3:Y:S01]  /*e490*/  LDSM.16.MT88.4 R8, [R177+0x7800] ;  /* 0x00780000b108783b */ /* 0x000ee20000004200 */
[----:B------:R-:W-:Y:S02]  /*e4a0*/  LOP3.LUT R27, R27, R4, RZ, 0xc0, !PT ;  /* 0x000000041b1b7212 */ /* 0x000fe400078ec0ff */
[----:B------:R-:W-:Y:S01]  /*e4b0*/  LOP3.LUT R25, R25, R153, RZ, 0xc0, !PT ;  /* 0x0000009919197212 */ /* 0x000fe200078ec0ff */
[----:B------:R-:W4:Y:S01]  /*e4c0*/  LDSM.16.MT88.4 R4, [R176+0x7800] ;  /* 0x00780000b004783b */ /* 0x000f220000004200 */
[--C-:B------:R-:W-:Y:S01]  /*e4d0*/  FFMA.FTZ R153, R154, UR10, -R142.reuse ;  /* 0x0000000a9a997c23 */ /* 0x100fe2000801088e */
[----:B------:R-:W-:Y:S01]  /*e4e0*/  FFMA.FTZ R154, R207, UR10, -R142 ;  /* 0x0000000acf9a7c23 */ /* 0x000fe2000801088e */
[----:B------:R-:W-:Y:S01]  /*e4f0*/  LOP3.LUT R22, R168, 0xffff, RZ, 0xc0, !PT ;  /* 0x0000ffffa8167812 */ /* 0x000fe200078ec0ff */
[----:B------:R5:W-:Y:S01]  /*e500*/  MUFU.EX2 R142, R155 ;  /* 0x0000009b008e7308 */ /* 0x000be20000000800 */
[----:B------:R-:W-:-:S02]  /*e510*/  SHF.R.U32.HI R21, RZ, 0x10, R168 ;  /* 0x00000010ff157819 */ /* 0x000fc400000116a8 */
[----:B------:R-:W-:Y:S02]  /*e520*/  LOP3.LUT R20, R168, 0xff, RZ, 0xc0, !PT ;  /* 0x000000ffa8147812 */ /* 0x000fe400078ec0ff */
[----:B------:R-:W-:Y:S02]  /*e530*/  SHF.R.U32.HI R168, RZ, 0x18, R168 ;  /* 0x00000018ffa87819 */ /* 0x000fe400000116a8 */
[----:B------:R-:W-:Y:S01]  /*e540*/  SHF.R.U32.HI R22, RZ, 0x8, R22 ;  /* 0x00000008ff167819 */ /* 0x000fe20000011616 */
[----:B------:R-:W-:Y:S01]  /*e550*/  MUFU.EX2 R153, R153 ;  /* 0x0000009900997308 */ /* 0x000fe20000000800 */
[----:B------:R-:W-:Y:S02]  /*e560*/  LOP3.LUT R21, R21, 0xff, RZ, 0xc0, !PT ;  /* 0x000000ff15157812 */ /* 0x000fe400078ec0ff */
[----:B------:R-:W-:Y:S01]  /*e570*/  LOP3.LUT R23, R220, 0xff, RZ, 0xc0, !PT ;  /* 0x000000ffdc177812 */ /* 0x000fe200078ec0ff */
[----:B-1----:R-:W-:Y:S01]  /*e580*/  HMMA.16816.F32.BF16 R124, R24, R16, R124 ;  /* 0x00000010187c723c */ /* 0x002fe2000004187c */
[----:B------:R-:W-:-:S02]  /*e590*/  LOP3.LUT R157, R157, 0xff, RZ, 0xc0, !PT ;  /* 0x000000ff9d9d7812 */ /* 0x000fc400078ec0ff */
[----:B------:R-:W-:Y:S01]  /*e5a0*/  PRMT R22, R20, 0x5410, R22 ;  /* 0x0000541014167816 */ /* 0x000fe20000000016 */
[----:B------:R-:W1:Y:S01]  /*e5b0*/  MUFU.EX2 R154, R154 ;  /* 0x0000009a009a7308 */ /* 0x000e620000000800 */
[----:B-----5:R-:W-:Y:S01]  /*e5c0*/  LOP3.LUT R155, R220, 0xffff, RZ, 0xc0, !PT ;  /* 0x0000ffffdc9b7812 */ /* 0x020fe200078ec0ff */
[C---:B------:R-:W-:Y:S01]  /*e5d0*/  HMMA.16816.F32.BF16 R120, R24.reuse, R18, R120 ;  /* 0x000000121878723c */ /* 0x040fe20000041878 */
[----:B------:R-:W-:Y:S02]  /*e5e0*/  SHF.R.U32.HI R220, RZ, 0x18, R220 ;  /* 0x00000018ffdc7819 */ /* 0x000fe400000116dc */
[----:B------:R-:W-:Y:S02]  /*e5f0*/  SHF.R.U32.HI R155, RZ, 0x8, R155 ;  /* 0x00000008ff9b7819 */ /* 0x000fe4000001169b */
[----:B------:R-:W-:Y:S01]  /*e600*/  PRMT R21, R21, 0x5410, R168 ;  /* 0x0000541015157816 */ /* 0x000fe200000000a8 */
[----:B--2---:R-:W-:Y:S01]  /*e610*/  HMMA.16816.F32.BF16 R108, R24, R12, R108 ;  /* 0x0000000c186c723c */ /* 0x004fe2000004186c */
[----:B------:R-:W-:-:S02]  /*e620*/  PRMT R20, R23, 0x5410, R155 ;  /* 0x0000541017147816 */ /* 0x000fc4000000009b */
[----:B------:R-:W-:Y:S02]  /*e630*/  PRMT R157, R157, 0x5410, R220 ;  /* 0x000054109d9d7816 */ /* 0x000fe400000000dc */
[--C-:B------:R-:W-:Y:S01]  /*e640*/  HSET2.LE.AND R23, R21, R36.reuse, PT ;  /* 0x0000002415177233 */ /* 0x100fe20003803000 */
[C---:B------:R-:W-:Y:S01]  /*e650*/  HMMA.16816.F32.BF16 R104, R24.reuse, R14, R104 ;  /* 0x0000000e1868723c */ /* 0x040fe20000041868 */
[--C-:B------:R-:W-:Y:S02]  /*e660*/  HSET2.LE.AND R22, R22, R36.reuse, PT ;  /* 0x0000002416167233 */ /* 0x100fe40003803000 */
[--C-:B------:R-:W-:Y:S01]  /*e670*/  HSET2.LE.AND R20, R20, R36.reuse, PT ;  /* 0x0000002414147233 */ /* 0x100fe20003803000 */
[----:B-1----:R-:W-:Y:S01]  /*e680*/  FADD.FTZ R48, R154, R48 ;  /* 0x000000309a307221 */ /* 0x002fe20000010000 */
[----:B------:R-:W-:Y:S01]  /*e690*/  HSET2.LE.AND R21, R157, R36, PT ;  /* 0x000000249d157233 */ /* 0x000fe20003803000 */
[----:B---3--:R-:W-:Y:S01]  /*e6a0*/  HMMA.16816.F32.BF16 R76, R24, R8, R76 ;  /* 0x00000008184c723c */ /* 0x008fe2000004184c */
[----:B------:R-:W-:Y:S01]  /*e6b0*/  F2FP.BF16.F32.PACK_AB R36, R60, R44 ;  /* 0x0000002c3c24723e */ /* 0x000fe200000010ff */
[----:B------:R-:W-:Y:S01]  /*e6c0*/  FADD.FTZ R48, R153, R48 ;  /* 0x0000003099307221 */ /* 0x000fe20000010000 */
[----:B------:R-:W-:-:S02]  /*e6d0*/  F2FP.BF16.F32.PACK_AB R155, R142, R153 ;  /* 0x000000998e9b723e */ /* 0x000fc400000010ff */
[----:B------:R-:W-:Y:S01]  /*e6e0*/  LOP3.LUT R22, R22, R36, RZ, 0xc0, !PT ;  /* 0x0000002416167212 */ /* 0x000fe200078ec0ff */
[C---:B------:R-:W-:Y:S01]  /*e6f0*/  HMMA.16816.F32.BF16 R100, R24.reuse, R10, R100 ;  /* 0x0000000a1864723c */ /* 0x040fe20000041864 */
[----:B------:R-:W-:Y:S01]  /*e700*/  F2FP.BF16.F32.PACK_AB R157, R165, R164 ;  /* 0x000000a4a59d723e */ /* 0x000fe200000010ff */
[----:B------:R-:W-:Y:S01]  /*e710*/  FADD.FTZ R212, R142, R48 ;  /* 0x000000308ed47221 */ /* 0x000fe20000010000 */
[----:B------:R-:W-:Y:S02]  /*e720*/  F2FP.BF16.F32.PACK_AB R36, R154, R152 ;  /* 0x000000989a24723e */ /* 0x000fe400000010ff */
[----:B------:R-:W-:Y:S01]  /*e730*/  LOP3.LUT R23, R23, R155, RZ, 0xc0, !PT ;  /* 0x0000009b17177212 */ /* 0x000fe200078ec0ff */
[----:B----4-:R-:W-:Y:S01]  /*e740*/  HMMA.16816.F32.BF16 R84, R24, R4, R84 ;  /* 0x000000041854723c */ /* 0x010fe20000041854 */
[----:B------:R-:W-:Y:S02]  /*e750*/  LOP3.LUT R20, R20, R157, RZ, 0xc0, !PT ;  /* 0x0000009d14147212 */ /* 0x000fe400078ec0ff */
[----:B------:R-:W-:-:S03]  /*e760*/  LOP3.LUT R21, R21, R36, RZ, 0xc0, !PT ;  /* 0x0000002415157212 */ /* 0x000fc600078ec0ff */
        /* <DEDUP_REMOVED lines=11> */
.L_x_786:
[----:B------:R-:W-:-:S07]  /*e820*/  IADD3 R209, R208, -0x1, RZ ;  /* 0xffffffffd0d17810 */ /* 0x000fce0007ffe0ff */
.L_x_789:
[----:B------:R-:W-:-:S13]  /*e830*/  ISETP.GE.AND P0, PT, R209, RZ, PT ;  /* 0x000000ffd100720c */ /* 0x000fda0003f06270 */
[----:B------:R-:W-:Y:S05]  /*e840*/  @!P0 BRA `(.L_x_790) ;  /* 0x00000038007c8947 */ /* 0x000fea0003800000 */
[----:B------:R-:W-:Y:S01]  /*e850*/  IMAD.WIDE.U32 R220, R234, -0x326172a9, RZ ;  /* 0xcd9e8d57eadc7825 */ /* 0x000fe200078e00ff */
[----:B------:R-:W-:Y:S01]  /*e860*/  SHF.L.U64.HI R208, R214, 0x5, R215 ;  /* 0x00000005d6d07819 */ /* 0x000fe200000102d7 */
[----:B------:R-:W-:Y:S01]  /*e870*/  ULDC UR4, c[0x0][0x2ec] ;  /* 0x0000bb0000047ab9 */ /* 0x000fe20000000800 */
[----:B------:R-:W-:Y:S01]  /*e880*/  PRMT R204, R3, 0x7054, R3 ;  /* 0x0000705403cc7816 */ /* 0x000fe20000000003 */
[----:B------:R-:W-:Y:S01]  /*e890*/  IMAD.WIDE.U32 R216, R229, -0x326172a9, RZ ;  /* 0xcd9e8d57e5d87825 */ /* 0x000fe200078e00ff */
[-C--:B------:R-:W-:Y:S01]  /*e8a0*/  LOP3.LUT R218, R221, R228.reuse, RZ, 0x3c, !PT ;  /* 0x000000e4ddda7212 */ /* 0x080fe200078e3cff */
[----:B------:R-:W-:Y:S01]  /*e8b0*/  ULDC.64 UR6, c[0x0][0x218] ;  /* 0x0000860000067ab9 */ /* 0x000fe20000000a00 */
[----:B------:R-:W-:Y:S01]  /*e8c0*/  SHF.L.U64.HI R206, R138, 0x5, R139 ;  /* 0x000000058ace7819 */ /* 0x000fe2000001028b */
[----:B------:R-:W-:Y:S01]  /*e8d0*/  IMAD.SHL.U32 R207, R214, 0x20, RZ ;  /* 0x00000020d6cf7824 */ /* 0x000fe200078e00ff */
[----:B------:R-:W-:Y:S01]  /*e8e0*/  LOP3.LUT R214, R217, R228, RZ, 0x3c, !PT ;  /* 0x000000e4d9d67212 */ /* 0x000fe200078e3cff */
[----:B------:R-:W-:Y:S01]  /*e8f0*/  IMAD.SHL.U32 R205, R138, 0x20, RZ ;  /* 0x000000208acd7824 */ /* 0x000fe200078e00ff */
[----:B------:R-:W-:Y:S01]  /*e900*/  MOV R132, R135 ;  /* 0x0000008700847202 */ /* 0x000fe20000000f00 */
[----:B------:R-:W-:Y:S01]  /*e910*/  IMAD.MOV.U32 R3, RZ, RZ, R136 ;  /* 0x000000ffff037224 */ /* 0x000fe200078e0088 */
[----:B------:R-:W-:Y:S01]  /*e920*/  MOV R0, R133 ;  /* 0x0000008500007202 */ /* 0x000fe20000000f00 */
[----:B------:R-:W-:Y:S01]  /*e930*/  IMAD.MOV.U32 R2, RZ, RZ, R134 ;  /* 0x000000ffff027224 */ /* 0x000fe200078e0086 */
[----:B------:R-:W-:Y:S01]  /*e940*/  MOV R224, R230 ;  /* 0x000000e600e07202 */ /* 0x000fe20000000f00 */
[----:B------:R-:W-:Y:S01]  /*e950*/  IMAD.WIDE.U32 R222, R137, -0x2daee0ad, RZ ;  /* 0xd2511f5389de7825 */ /* 0x000fe200078e00ff */
[----:B------:R-:W-:Y:S01]  /*e960*/  MOV R225, R233 ;  /* 0x000000e900e17202 */ /* 0x000fe20000000f00 */
[----:B------:R-:W-:Y:S01]  /*e970*/  ULDC.64 UR10, c[0x0][0x220] ;  /* 0x00008800000a7ab9 */ /* 0x000fe20000000a00 */
[----:B------:R-:W-:Y:S01]  /*e980*/  ULDC.64 UR8, c[0x0][0x248] ;  /* 0x0000920000087ab9 */ /* 0x000fe20000000a00 */
[----:B------:R-:W-:-:S04]  /*e990*/  IMAD.WIDE.U32 R218, R218, -0x2daee0ad, RZ ;  /* 0xd2511f53dada7825 */ /* 0x000fc800078e00ff */
[----:B------:R-:W-:Y:S01]  /*e9a0*/  IMAD.WIDE.U32 R214, R214, -0x2daee0ad, RZ ;  /* 0xd2511f53d6d67825 */ /* 0x000fe200078e00ff */
[----:B------:R-:W-:Y:S06]  /*e9b0*/  BRA `(.L_x_791) ;  /* 0x0000000000647947 */ /* 0x000fec0003800000 */
.L_x_793:
        /* <DEDUP_REMOVED lines=9> */
[-C--:B------:R-:W-:Y:S02]  /*ea50*/  IADD3 R138, P0, R140, R205.reuse, RZ ;  /* 0x000000cd8c8a7210 */ /* 0x080fe40007f1e0ff */
[----:B------:R-:W-:Y:S02]  /*ea60*/  LEA.HI.X R141, R137, UR7, R135, 0x1, P1 ;  /* 0x00000007898d7c11 */ /* 0x000fe400088f0c87 */
[-C--:B------:R-:W-:Y:S03]  /*ea70*/  IADD3 R144, P1, R138, R205.reuse, RZ ;  /* 0x000000cd8a907210 */ /* 0x080fe60007f3e0ff */
[----:B------:R-:W-:Y:S01]  /*ea80*/  @!PT LDS RZ, [RZ] ;  /* 0x00000000fffff984 */ /* 0x000fe20000000800 */
[----:B------:R-:W-:Y:S01]  /*ea90*/  @!PT LDS RZ, [RZ] ;  /* 0x00000000fffff984 */ /* 0x000fe20000000800 */
[----:B------:R-:W-:Y:S01]  /*eaa0*/  @!PT LDS RZ, [RZ] ;  /* 0x00000000fffff984 */ /* 0x000fe20000000800 */
[----:B------:R1:W-:Y:S01]  /*eab0*/  LDGSTS.E.BYPASS.LTC128B.128 [R194+0x4000], desc[UR24][R140.64] ;  /* 0x040000008cc27fae */ /* 0x0003e2000b901d58 */
[--C-:B------:R-:W-:Y:S01]  /*eac0*/  IMAD.X R139, R141, 0x1, R206.reuse, P0 ;  /* 0x000000018d8b7824 */ /* 0x100fe200000e06ce */
[----:B------:R-:W-:Y:S03]  /*ead0*/  IADD3 R142, P0, R144, R205, RZ ;  /* 0x000000cd908e7210 */ /* 0x000fe60007f1e0ff */
[--C-:B------:R-:W-:Y:S01]  /*eae0*/  IMAD.X R145, R139, 0x1, R206.reuse, P1 ;  /* 0x000000018b917824 */ /* 0x100fe200008e06ce */
[----:B------:R1:W-:Y:S03]  /*eaf0*/  LDGSTS.E.BYPASS.LTC128B.128 [R194+0x4800], desc[UR24][R138.64] ;  /* 0x048000008ac27fae */ /* 0x0003e6000b901d58 */
[----:B------:R-:W-:Y:S01]  /*eb00*/  IMAD.X R143, R145, 0x1, R206, P0 ;  /* 0x00000001918f7824 */ /* 0x000fe200000e06ce */
[----:B------:R1:W-:Y:S04]  /*eb10*/  LDGSTS.E.BYPASS.LTC128B.128 [R194+0x5000], desc[UR24][R144.64] ;  /* 0x0500000090c27fae */ /* 0x0003e8000b901d58 */
[----:B------:R1:W-:Y:S04]  /*eb20*/  LDGSTS.E.BYPASS.LTC128B.128 [R194+0x5800], desc[UR24][R142.64] ;  /* 0x058000008ec27fae */ /* 0x0003e8000b901d58 */
[----:B------:R-:W0:Y:S01]  /*eb30*/  LDGDEPBAR ;  /* 0x00000000000079af */ /* 0x000e220000000000 */
[----:B------:R-:W-:Y:S05]  /*eb40*/  BRA `(.L_x_792) ;  /* 0x0000000800787947 */ /* 0x000fea0003800000 */
.L_x_791:
[----:B------:R-:W-:Y:S04]  /*eb50*/  DEPBAR.LE SB0, 0x0 ;  /* 0x000080000000791a */ /* 0x000fe80000000000 */
[----:B------:R-:W-:Y:S01]  /*eb60*/  BAR.SYNC.DEFER_BLOCKING 0x0 ;  /* 0x0000000000007b1d */ /* 0x000fe20000010000 */
[----:B------:R-:W-:Y:S01]  /*eb70*/  SHF.R.S32.HI R5, RZ, 0x1f, R209 ;  /* 0x0000001fff057819 */ /* 0x000fe200000114d1 */
[----:B------:R-:W-:Y:S02]  /*eb80*/  IMAD R4, R188, R209, RZ ;  /* 0x000000d1bc047224 */ /* 0x000fe400078e02ff */
[-C--:B------:R-:W-:Y:S04]  /*eb90*/  IMAD.WIDE.U32 R6, R209, R189.reuse, R224 ;  /* 0x000000bdd1067225 */ /* 0x080fe800078e00e0 */
[----:B------:R-:W-:Y:S01]  /*eba0*/  IMAD R4, R5, R189, R4 ;  /* 0x000000bd05047224 */ /* 0x000fe200078e0204 */
[----:B------:R-:W-:Y:S03]  /*ebb0*/  LEA R8, P0, R6, UR10, 0x1 ;  /* 0x0000000a06087c11 */ /* 0x000fe6000f8008ff */
[----:B------:R-:W-:Y:S01]  /*ebc0*/  IMAD.IADD R4, R7, 0x1, R4 ;  /* 0x0000000107047824 */ /* 0x000fe200078e0204 */
[-C--:B------:R-:W-:Y:S04]  /*ebd0*/  IADD3 R10, P2, R8, R207.reuse, RZ ;  /* 0x000000cf080a7210 */ /* 0x080fe80007f5e0ff */
[----:B------:R-:W-:Y:S02]  /*ebe0*/  LEA.HI.X R9, R6, UR11, R4, 0x1, P0 ;  /* 0x0000000b06097c11 */ /* 0x000fe400080f0c04 */
[-C--:B------:R-:W-:Y:S03]  /*ebf0*/  IADD3 R6, P1, R10, R207.reuse, RZ ;  /* 0x000000cf0a067210 */ /* 0x080fe60007f3e0ff */
[--C-:B------:R-:W-:Y:S01]  /*ec00*/  IMAD.X R11, R9, 0x1, R208.reuse, P2 ;  /* 0x00000001090b7824 */ /* 0x100fe200010e06d0 */
[----:B------:R-:W-:Y:S01]  /*ec10*/  IADD3 R4, P0, R6, R207, RZ ;  /* 0x000000cf06047210 */ /* 0x000fe20007f1e0ff */
[----:B------:R-:W-:Y:S01]  /*ec20*/  @!PT LDS RZ, [RZ] ;  /* 0x00000000fffff984 */ /* 0x000fe20000000800 */
[----:B------:R-:W-:Y:S01]  /*ec30*/  @!PT LDS RZ, [RZ] ;  /* 0x00000000fffff984 */ /* 0x000fe20000000800 */
[----:B------:R-:W-:Y:S01]  /*ec40*/  @!PT LDS RZ, [RZ] ;  /* 0x00000000fffff984 */ /* 0x000fe20000000800 */
[----:B------:R-:W-:Y:S01]  /*ec50*/  LDGSTS.E.BYPASS.LTC128B.128 [R194+0x6000], desc[UR24][R8.64] ;  /* 0x0600000008c27fae */ /* 0x000fe2000b901d58 */
[----:B------:R-:W-:Y:S01]  /*ec60*/  ISETP.GT.AND P2, PT, R209, RZ, PT ;  /* 0x000000ffd100720c */ /* 0x000fe20003f44270 */
[--C-:B------:R-:W-:Y:S04]  /*ec70*/  IMAD.X R7, R11, 0x1, R208.reuse, P1 ;  /* 0x000000010b077824 */ /* 0x100fe800008e06d0 */
[----:B------:R-:W-:Y:S01]  /*ec80*/  LDGSTS.E.BYPASS.LTC128B.128 [R194+0x6800], desc[UR24][R10.64] ;  /* 0x068000000ac27fae */ /* 0x000fe2000b901d58 */
[----:B------:R-:W-:Y:S05]  /*ec90*/  IMAD.X R5, R7, 0x1, R208, P0 ;  /* 0x0000000107057824 */ /* 0x000fea00000e06d0 */
[----:B------:R-:W-:Y:S06]  /*eca0*/  LDGSTS.E.BYPASS.LTC128B.128 [R194+0x7000], desc[UR24][R6.64] ;  /* 0x0700000006c27fae */ /* 0x000fec000b901d58 */
[----:B------:R1:W-:Y:S06]  /*ecb0*/  LDGSTS.E.BYPASS.LTC128B.128 [R194+0x7800], desc[UR24][R4.64] ;  /* 0x0780000004c27fae */ /* 0x0003ec000b901d58 */
[----:B------:R-:W-:Y:S06]  /*ecc0*/  LDSM.16.M88.4 R64, [R186] ;  /* 0x00000000ba40783b */ /* 0x000fec0000000200 */
[----:B------:R-:W1:Y:S06]  /*ecd0*/  LDSM.16.M88.4 R16, [R185+0x4000] ;  /* 0x00400000b910783b */ /* 0x000e6c0000000200 */
[----:B------:R-:W2:Y:S06]  /*ece0*/  LDSM.16.M88.4 R60, [R186+0x2000] ;  /* 0x00200000ba3c783b */ /* 0x000eac0000000200 */
[----:B------:R-:W3:Y:S06]  /*ecf0*/  LDSM.16.M88.4 R32, [R185+0x4800] ;  /* 0x00480000b920783b */ /* 0x000eec0000000200 */
[----:B------:R-:W0:Y:S06]  /*ed00*/  LDGDEPBAR ;  /* 0x00000000000079af */ /* 0x000e2c0000000000 */
[----:B------:R-:W4:Y:S06]  /*ed10*/  LDSM.16.M88.4 R48, [R185+0x5000] ;  /* 0x00500000b930783b */ /* 0x000f2c0000000200 */
[----:B------:R-:W5:Y:S06]  /*ed20*/  LDSM.16.M88.4 R136, [R185+0x5800] ;  /* 0x00580000b988783b */ /* 0x000f6c0000000200 */
[----:B------:R-:W-:Y:S01]  /*ed30*/  LDSM.16.M88.4 R140, [R184] ;  /* 0x00000000b88c783b */ /* 0x000fe20000000200 */
[-C--:B-1----:R-:W-:Y:S05]  /*ed40*/  HMMA.16816.F32.BF16 R4, R64, R16.reuse, RZ ;  /* 0x000000104004723c */ /* 0x082fea00000418ff */
[----:B------:R-:W1:Y:S01]  /*ed50*/  LDSM.16.M88.4 R144, [R179+0x4000] ;  /* 0x00400000b390783b */ /* 0x000e620000000200 */
        /* <DEDUP_REMOVED lines=125> */
.L_x_792:
[----:B------:R-:W-:Y:S01]  /*f530*/  FMNMX.FTZ R133, R57, R133, !PT ;  /* 0x0000008539857209 */ /* 0x000fe20007810000 */
[----:B-1----:R-:W1:Y:S01]  /*f540*/  SHFL.BFLY PT, R139, R136, 0x2, 0x1f ;  /* 0x0c401f00888b7f89 */ /* 0x002e6200000e0000 */
[----:B------:R-:W-:Y:S02]  /*f550*/  FMNMX.FTZ R134, R66, R134, !PT ;  /* 0x0000008642867209 */ /* 0x000fe40007810000 */
[----:B------:R-:W-:Y:S02]  /*f560*/  FMNMX.FTZ R135, R60, R133, !PT ;  /* 0x000000853c877209 */ /* 0x000fe40007810000 */
[----:B------:R-:W-:Y:S01]  /*f570*/  FMNMX.FTZ R140, R67, R134, !PT ;  /* 0x00000086438c7209 */ /* 0x000fe20007810000 */
[----:B------:R-:W-:Y:S01]  /*f580*/  IMAD.SHL.U32 R134, R209, 0x2, RZ ;  /* 0x00000002d1867824 */ /* 0x000fe200078e00ff */
        /* <DEDUP_REMOVED lines=36> */
[----:B------:R-:W-:Y:S01]  /*f7d0*/  LOP3.LUT R244, R247, UR18, R240, 0x96, !PT ;  /* 0x00000012f7f47c12 */ /* 0x000fe2000f8e96f0 */
        /* <DEDUP_REMOVED lines=9> */
[----:B------:R-:W-:Y:S02]  /*f870*/  LOP3.LUT R139, R237, UR17, R214, 0x96, !PT ;  /* 0x00000011ed8b7c12 */ /* 0x000fe4000f8e96d6 */
[----:B------:R-:W-:Y:S01]  /*f880*/  LOP3.LUT R240, R155, UR18, R240, 0x96, !PT ;  /* 0x000000129bf07c12 */ /* 0x000fe2000f8e96f0 */
[----:B------:R-:W-:Y:S01]  /*f890*/  FMUL.FTZ R133, R133, UR4 ;  /* 0x0000000485857c20 */ /* 0x000fe20008410000 */
[----:B--2---:R-:W-:Y:S01]  /*f8a0*/  FMNMX.FTZ R135, R142, R135, !PT ;  /* 0x000000878e877209 */ /* 0x004fe20007810000 */
[----:B------:R-:W-:Y:S01]  /*f8b0*/  FMUL.FTZ R239, R136, UR4 ;  /* 0x0000000488ef7c20 */ /* 0x000fe20008410000 */
[----:B------:R-:W-:Y:S01]  /*f8c0*/  LOP3.LUT R142, R145, UR16, R246, 0x96, !PT ;  /* 0x00000010918e7c12 */ /* 0x000fe2000f8e96f6 */
[----:B------:R-:W-:Y:S01]  /*f8d0*/  IMAD.WIDE.U32 R240, R240, -0x2daee0ad, RZ ;  /* 0xd2511f53f0f07825 */ /* 0x000fe200078e00ff */
[----:B---3--:R-:W-:Y:S02]  /*f8e0*/  FMNMX.FTZ R134, R141, R134, !PT ;  /* 0x000000868d867209 */ /* 0x008fe40007810000 */
[----:B------:R-:W-:Y:S01]  /*f8f0*/  FMNMX.FTZ R141, R42, R3, !PT ;  /* 0x000000032a8d7209 */ /* 0x000fe20007810000 */
[----:B------:R-:W-:Y:S01]  /*f900*/  FADD.FTZ R3, -R135, R132 ;  /* 0x0000008487037221 */ /* 0x000fe20000010100 */
[----:B------:R-:W-:Y:S01]  /*f910*/  FSEL R239, R239, RZ, P0 ;  /* 0x000000ffefef7208 */ /* 0x000fe20000000000 */
[----:B------:R1:W2:Y:S01]  /*f920*/  MUFU.EX2 R132, R133 ;  /* 0x0000008500847308 */ /* 0x0002a20000000800 */
[----:B------:R-:W-:Y:S01]  /*f930*/  FSETP.NEU.FTZ.AND P0, PT, R135, -INF , PT ;  /* 0xff8000008700780b */ /* 0x000fe20003f1d000 */
[----:B------:R-:W-:Y:S01]  /*f940*/  IMAD.WIDE.U32 R152, R152, -0x2daee0ad, RZ ;  /* 0xd2511f5398987825 */ /* 0x000fe200078e00ff */
[----:B------:R-:W-:Y:S03]  /*f950*/  LOP3.LUT R236, R241, UR15, R236, 0x96, !PT ;  /* 0x0000000ff1ec7c12 */ /* 0x000fe6000f8e96ec */
[--C-:B------:R-:W-:Y:S01]  /*f960*/  FFMA.FTZ R16, R16, UR4, -R239.reuse ;  /* 0x0000000410107c23 */ /* 0x100fe200080108ef */
[----:B------:R-:W-:Y:S01]  /*f970*/  IMAD.WIDE.U32 R242, R137, -0x2daee0ad, RZ ;  /* 0xd2511f5389f27825 */ /* 0x000fe200078e00ff */
[----:B------:R-:W-:Y:S03]  /*f980*/  LOP3.LUT R150, R153, UR15, R150, 0x96, !PT ;  /* 0x0000000f99967c12 */ /* 0x000fe6000f8e9696 */
[--C-:B------:R-:W-:Y:S01]  /*f990*/  FFMA.FTZ R153, R4, UR4, -R239.reuse ;  /* 0x0000000404997c23 */ /* 0x100fe200080108ef */
[----:B------:R-:W-:Y:S01]  /*f9a0*/  IMAD.WIDE.U32 R156, R138, -0x326172a9, RZ ;  /* 0xcd9e8d578a9c7825 */ /* 0x000fe200078e00ff */
[----:B------:R-:W-:Y:S03]  /*f9b0*/  LOP3.LUT R137, R243, UR17, R218, 0x96, !PT ;  /* 0x00000011f3897c12 */ /* 0x000fe6000f8e96da */
[--C-:B------:R-:W-:Y:S01]  /*f9c0*/  FFMA.FTZ R165, R32, UR4, -R239.reuse ;  /* 0x0000000420a57c23 */ /* 0x100fe200080108ef */
[----:B------:R-:W-:Y:S01]  /*f9d0*/  IMAD.WIDE.U32 R244, R244, -0x2daee0ad, RZ ;  /* 0xd2511f53f4f47825 */ /* 0x000fe200078e00ff */
[----:B------:R-:W-:Y:S02]  /*f9e0*/  MUFU.EX2 R153, R153 ;  /* 0x0000009900997308 */ /* 0x000fe40000000800 */
[----:B-1----:R-:W-:Y:S01]  /*f9f0*/  FMNMX.FTZ R133, R43, R141, !PT ;  /* 0x0000008d2b857209 */ /* 0x002fe20007810000 */
[--C-:B------:R-:W-:Y:S01]  /*fa00*/  FFMA.FTZ R167, R33, UR4, -R239.reuse ;  /* 0x0000000421a77c23 */ /* 0x100fe200080108ef */
[----:B------:R-:W-:Y:S01]  /*fa10*/  LOP3.LUT R140, R157, UR16, R154, 0x96, !PT ;  /* 0x000000109d8c7c12 */ /* 0x000fe2000f8e969a */
[----:B------:R-:W-:Y:S01]  /*fa20*/  IMAD.WIDE.U32 R150, R150, -0x326172a9, RZ ;  /* 0xcd9e8d5796967825 */ /* 0x000fe200078e00ff */
[----:B------:R-:W-:Y:S04]  /*fa30*/  FMNMX.FTZ R133, R46, R133, !PT ;  /* 0x000000852e857209 */ /* 0x000fe80007810000 */
[----:B------:R-:W-:Y:S01]  /*fa40*/  MUFU.EX2 R165, R165 ;  /* 0x000000a500a57308 */ /* 0x000fe20000000800 */
[----:B------:R-:W-:Y:S01]  /*fa50*/  LOP3.LUT R141, R147, UR14, R156, 0x96, !PT ;  /* 0x0000000e938d7c12 */ /* 0x000fe2000f8e969c */
[----:B------:R-:W-:Y:S01]  /*fa60*/  IMAD.WIDE.U32 R236, R236, -0x326172a9, RZ ;  /* 0xcd9e8d57ecec7825 */ /* 0x000fe200078e00ff */
[----:B------:R-:W-:Y:S02]  /*fa70*/  FMNMX.FTZ R133, R47, R133, !PT ;  /* 0x000000852f857209 */ /* 0x000fe40007810000 */
[----:B------:R-:W-:Y:S01]  /*fa80*/  LOP3.LUT R242, R245, UR15, R242, 0x96, !PT ;  /* 0x0000000ff5f27c12 */ /* 0x000fe2000f8e96f2 */
[----:B------:R-:W-:Y:S01]  /*fa90*/  IMAD.WIDE.U32 R156, R137, -0x326172a9, RZ ;  /* 0xcd9e8d57899c7825 */ /* 0x000fe200078e00ff */
[----:B------:R-:W-:Y:S03]  /*faa0*/  FMNMX.FTZ R133, R58, R133, !PT ;  /* 0x000000853a857209 */ /* 0x000fe60007810000 */
[----:B------:R1:W-:Y:S01]  /*fab0*/  MUFU.EX2 R137, R16 ;  /* 0x0000001000897308 */ /* 0x0003e20000000800 */
[----:B------:R-:W-:Y:S01]  /*fac0*/  LOP3.LUT R144, R151, UR14, R144, 0x96, !PT ;  /* 0x0000000e97907c12 */ /* 0x000fe2000f8e9690 */
[C---:B--2---:R-:W-:Y:S01]  /*fad0*/  FMUL.FTZ R80, R132.reuse, R80 ;  /* 0x0000005084507220 */ /* 0x044fe20000410000 */
[----:B------:R-:W-:Y:S01]  /*fae0*/  FMNMX.FTZ R133, R59, R133, !PT ;  /* 0x000000853b857209 */ /* 0x000fe20007810000 */
[----:B------:R-:W-:Y:S01]  /*faf0*/  FMUL.FTZ R81, R132, R81 ;  /* 0x0000005184517220 */ /* 0x000fe20000410000 */
[----:B------:R-:W-:Y:S01]  /*fb00*/  LOP3.LUT R246, R157, UR16, R246, 0x96, !PT ;  /* 0x000000109df67c12 */ /* 0x000fe2000f8e96f6 */
[----:B------:R-:W-:Y:S01]  /*fb10*/  FMUL.FTZ R231, R135, UR4 ;  /* 0x0000000487e77c20 */ /* 0x000fe20008410000 */
[----:B------:R-:W-:Y:S03]  /*fb20*/  FMNMX.FTZ R133, R62, R133, !PT ;  /* 0x000000853e857209 */ /* 0x000fe60007810000 */
[----:B------:R-:W-:Y:S01]  /*fb30*/  MUFU.EX2 R167, R167 ;  /* 0x000000a700a77308 */ /* 0x000fe20000000800 */
[----:B------:R-:W-:Y:S04]  /*fb40*/  IMAD.WIDE.U32 R144, R144, -0x2daee0ad, RZ ;  /* 0xd2511f5390907825 */ /* 0x000fe800078e00ff */
[--C-:B------:R-:W-:Y:S01]  /*fb50*/  FFMA.FTZ R36, R36, UR4, -R239.reuse ;  /* 0x0000000424247c23 */ /* 0x100fe200080108ef */
[----:B------:R-:W-:Y:S01]  /*fb60*/  FMNMX.FTZ R133, R63, R133, !PT ;  /* 0x000000853f857209 */ /* 0x000fe20007810000 */
[----:B------:R-:W-:Y:S01]  /*fb70*/  IMAD.WIDE.U32 R242, R242, -0x326172a9, RZ ;  /* 0xcd9e8d57f2f27825 */ /* 0x000fe200078e00ff */
[----:B------:R-:W-:Y:S02]  /*fb80*/  FSEL R231, R231, RZ, P0 ;  /* 0x000000ffe7e77208 */ /* 0x000fe40000000000 */
[----:B------:R-:W-:Y:S01]  /*fb90*/  FSETP.NEU.FTZ.AND P0, PT, R134, -INF , PT ;  /* 0xff8000008600780b */ /* 0x000fe20003f1d000 */
[----:B-1----:R-:W1:Y:S01]  /*fba0*/  SHFL.BFLY PT, R16, R133, 0x2, 0x1f ;  /* 0x0c401f0085107f89 */ /* 0x002e6200000e0000 */
[----:B------:R-:W-:Y:S01]  /*fbb0*/  IMAD.WIDE.U32 R158, R139, -0x326172a9, RZ ;  /* 0xcd9e8d578b9e7825 */ /* 0x000fe200078e00ff */
[----:B------:R-:W-:Y:S03]  /*fbc0*/  LOP3.LUT R245, R243, UR14, R156, 0x96, !PT ;  /* 0x0000000ef3f57c12 */ /* 0x000fe6000f8e969c */
[----:B------:R-:W-:Y:S01]  /*fbd0*/  FFMA.FTZ R138, R17, UR4, -R239 ;  /* 0x00000004118a7c23 */ /* 0x000fe200080108ef */
[----:B------:R-:W-:Y:S01]  /*fbe0*/  IMAD.WIDE.U32 R142, R142, -0x2daee0ad, RZ ;  /* 0xd2511f538e8e7825 */ /* 0x000fe200078e00ff */
[----:B------:R-:W-:Y:S03]  /*fbf0*/  LOP3.LUT R243, R159, UR16, R154, 0x96, !PT ;  /* 0x000000109ff37c12 */ /* 0x000fe6000f8e969a */
[--C-:B------:R-:W-:Y:S01]  /*fc00*/  FFMA.FTZ R139, R18, UR4, -R231.reuse ;  /* 0x00000004128b7c23 */ /* 0x100fe200080108e7 */
[----:B------:R-:W-:Y:S01]  /*fc10*/  IMAD.WIDE.U32 R154, R140, -0x2daee0ad, RZ ;  /* 0xd2511f538c9a7825 */ /* 0x000fe200078e00ff */
[----:B------:R-:W2:Y:S02]  /*fc20*/  MUFU.EX2 R138, R138 ;  /* 0x0000008a008a7308 */ /* 0x000ea40000000800 */
[----:B------:R-:W-:Y:S01]  /*fc30*/  LOP3.LUT R17, R143, UR13, R152, 0x96, !PT ;  /* 0x0000000d8f117c12 */ /* 0x000fe2000f8e9698 */
[--C-:B------:R-:W-:Y:S01]  /*fc40*/  FFMA.FTZ R166, R34, UR4, -R231.reuse ;  /* 0x0000000422a67c23 */ /* 0x100fe200080108e7 */
[----:B------:R-:W-:Y:S01]  /*fc50*/  LOP3.LUT R140, R145, UR5, R142, 0x96, !PT ;  /* 0x00000005918c7c12 */ /* 0x000fe2000f8e968e */
[--C-:B------:R-:W-:Y:S01]  /*fc60*/  FFMA.FTZ R152, R19, UR4, -R231.reuse ;  /* 0x0000000413987c23 */ /* 0x100fe200080108e7 */
[----:B------:R-:W-:Y:S01]  /*fc70*/  IMAD.WIDE.U32 R18, R141, -0x2daee0ad, RZ ;  /* 0xd2511f538d127825 */ /* 0x000fe200078e00ff */
[----:B------:R-:W-:Y:S03]  /*fc80*/  LOP3.LUT R148, R155, UR13, R148, 0x96, !PT ;  /* 0x0000000d9b947c12 */ /* 0x000fe6000f8e9694 */
[----:B------:R-:W-:Y:S01]  /*fc90*/  MUFU.EX2 R139, R139 ;  /* 0x0000008b008b7308 */ /* 0x000fe20000000800 */
[----:B------:R-:W-:Y:S01]  /*fca0*/  LOP3.LUT R241, R237, UR14, R158, 0x96, !PT ;  /* 0x0000000eedf17c12 */ /* 0x000fe2000f8e969e */
[--C-:B------:R-:W-:Y:S01]  /*fcb0*/  FFMA.FTZ R168, R35, UR4, -R231.reuse ;  /* 0x0000000423a87c23 */ /* 0x100fe200080108e7 */
[----:B------:R-:W-:Y:S01]  /*fcc0*/  LOP3.LUT R19, R19, UR5, R154, 0x96, !PT ;  /* 0x0000000513137c12 */ /* 0x000fe2000f8e969a */
[----:B------:R-:W-:Y:S01]  /*fcd0*/  LDSM.16.MT88.4 R32, [R180+0x6000] ;  /* 0x00600000b420783b */ /* 0x000fe20000004200 */
[--C-:B------:R-:W-:Y:S01]  /*fce0*/  FFMA.FTZ R38, R38, UR4, -R231.reuse ;  /* 0x0000000426267c23 */ /* 0x100fe200080108e7 */
[----:B-1----:R-:W-:Y:S01]  /*fcf0*/  FMNMX.FTZ R4, R133, R16, !PT ;  /* 0x0000001085047209 */ /* 0x002fe20007810000 */
[----:B------:R-:W-:Y:S03]  /*fd00*/  IMAD.WIDE.U32 R142, R17, -0x326172a9, RZ ;  /* 0xcd9e8d57118e7825 */ /* 0x000fe600078e00ff */
[----:B------:R-:W1:Y:S01]  /*fd10*/  MUFU.EX2 R152, R152 ;  /* 0x0000009800987308 */ /* 0x000e620000000800 */
[----:B------:R-:W-:Y:S01]  /*fd20*/  FMUL.FTZ R228, R134, UR4 ;  /* 0x0000000486e47c20 */ /* 0x000fe20008410000 */
[--C-:B------:R-:W-:Y:S01]  /*fd30*/  FFMA.FTZ R54, R54, UR4, -R231.reuse ;  /* 0x0000000436367c23 */ /* 0x100fe200080108e7 */
[----:B------:R-:W-:Y:S01]  /*fd40*/  LOP3.LUT R17, R143, UR12, R150, 0x96, !PT ;  /* 0x0000000c8f117c12 */ /* 0x000fe2000f8e9696 */
[----:B------:R-:W3:Y:S01]  /*fd50*/  SHFL.BFLY PT, R133, R4, 0x1, 0x1f ;  /* 0x0c201f0004857f89 */ /* 0x000ee200000e0000 */
[----:B------:R-:W-:Y:S01]  /*fd60*/  IMAD.WIDE.U32 R150, R148, -0x326172a9, RZ ;  /* 0xcd9e8d5794967825 */ /* 0x000fe200078e00ff */
[----:B------:R-:W-:Y:S04]  /*fd70*/  FSEL R228, R228, RZ, P0 ;  /* 0x000000ffe4e47208 */ /* 0x000fe80000000000 */
[----:B------:R-:W-:Y:S01]  /*fd80*/  MUFU.EX2 R166, R166 ;  /* 0x000000a600a67308 */ /* 0x000fe20000000800 */
[----:B------:R-:W-:Y:S01]  /*fd90*/  FFMA.FTZ R158, R6, UR4, -R231 ;  /* 0x00000004069e7c23 */ /* 0x000fe200080108e7 */
[----:B------:R-:W-:Y:S01]  /*fda0*/  IMAD.WIDE.U32 R148, R19, -0x326172a9, RZ ;  /* 0xcd9e8d5713947825 */ /* 0x000fe200078e00ff */
[----:B------:R-:W-:Y:S03]  /*fdb0*/  LOP3.LUT R16, R151, UR12, R146, 0x96, !PT ;  /* 0x0000000c97107c12 */ /* 0x000fe6000f8e9692 */
[----:B------:R-:W-:Y:S01]  /*fdc0*/  FFMA.FTZ R154, R5, UR4, -R239 ;  /* 0x00000004059a7c23 */ /* 0x000fe200080108ef */
[--C-:B------:R-:W-:Y:S01]  /*fdd0*/  FFMA.FTZ R226, R22, UR4, -R231.reuse ;  /* 0x0000000416e27c23 */ /* 0x100fe200080108e7 */
[C---:B------:R-:W-:Y:S01]  /*fde0*/  LOP3.LUT R6, R148.reuse, 0xffff, RZ, 0xc0, !PT ;  /* 0x0000ffff94067812 */ /* 0x040fe200078ec0ff */
[--C-:B------:R-:W-:Y:S01]  /*fdf0*/  FFMA.FTZ R227, R23, UR4, -R231.reuse ;  /* 0x0000000417e37c23 */ /* 0x100fe200080108e7 */
[----:B------:R-:W-:Y:S01]  /*fe00*/  LOP3.LUT R146, R148, 0xff, RZ, 0xc0, !PT ;  /* 0x000000ff94927812 */ /* 0x000fe200078ec0ff */
[----:B------:R-:W-:Y:S01]  /*fe10*/  FFMA.FTZ R25, R25, UR4, -R228 ;  /* 0x0000000419197c23 */ /* 0x000fe200080108e4 */
[----:B------:R-:W-:Y:S01]  /*fe20*/  SHF.R.U32.HI R147, RZ, 0x18, R148 ;  /* 0x00000018ff937819 */ /* 0x000fe20000011694 */
[--C-:B------:R-:W-:Y:S01]  /*fe30*/  FFMA.FTZ R238, R50, UR4, -R231.reuse ;  /* 0x0000000432ee7c23 */ /* 0x100fe200080108e7 */
[----:B------:R-:W-:Y:S01]  /*fe40*/  SHF.R.U32.HI R6, RZ, 0x8, R6 ;  /* 0x00000008ff067819 */ /* 0x000fe20000011606 */
[----:B------:R-:W-:Y:S01]  /*fe50*/  FFMA.FTZ R237, R51, UR4, -R231 ;  /* 0x0000000433ed7c23 */ /* 0x000fe200080108e7 */
[----:B------:R-:W-:Y:S01]  /*fe60*/  LOP3.LUT R5, R149, UR21, R150, 0x96, !PT ;  /* 0x0000001595057c12 */ /* 0x000fe2000f8e9696 */
[----:B------:R-:W4:Y:S01]  /*fe70*/  MUFU.EX2 R154, R154 ;  /* 0x0000009a009a7308 */ /* 0x000f220000000800 */
[----:B------:R-:W-:Y:S01]  /*fe80*/  PRMT R146, R146, 0x5410, R6 ;  /* 0x0000541092927816 */ /* 0x000fe20000000006 */
[----:B------:R-:W-:Y:S01]  /*fe90*/  IMAD.WIDE.U32 R246, R246, -0x2daee0ad, RZ ;  /* 0xd2511f53f6f67825 */ /* 0x000fe200078e00ff */
[----:B------:R-:W-:Y:S02]  /*fea0*/  SHF.R.U32.HI R145, RZ, 0x18, R5 ;  /* 0x00000018ff917819 */ /* 0x000fe40000011605 */
[----:B---3--:R-:W-:Y:S01]  /*feb0*/  FMNMX.FTZ R133, R4, R133, !PT ;  /* 0x0000008504857209 */ /* 0x008fe20007810000 */
[----:B------:R-:W-:Y:S01]  /*fec0*/  IMAD.WIDE.U32 R156, R140, -0x326172a9, RZ ;  /* 0xcd9e8d578c9c7825 */ /* 0x000fe200078e00ff */
[--C-:B------:R-:W-:Y:S03]  /*fed0*/  HSET2.LE.AND R146, R146, R204.reuse, PT ;  /* 0x000000cc92927233 */ /* 0x100fe60003803000 */
[----:B------:R-:W-:Y:S01]  /*fee0*/  MUFU.EX2 R158, R158 ;  /* 0x0000009e009e7308 */ /* 0x000fe20000000800 */
[C---:B------:R-:W-:Y:S01]  /*fef0*/  FSETP.NEU.FTZ.AND P0, PT, R133.reuse, -INF , PT ;  /* 0xff8000008500780b */ /* 0x040fe20003f1d000 */
[----:B------:R-:W-:Y:S01]  /*ff00*/  FMUL.FTZ R171, R133, UR4 ;  /* 0x0000000485ab7c20 */ /* 0x000fe20008410000 */
[----:B------:R-:W-:Y:S01]  /*ff10*/  LOP3.LUT R140, R157, UR21, R142, 0x96, !PT ;  /* 0x000000159d8c7c12 */ /* 0x000fe2000f8e968e */
[----:B------:R-:W-:Y:S01]  /*ff20*/  FFMA.FTZ R155, R12, UR4, -R228 ;  /* 0x000000040c9b7c23 */ /* 0x000fe200080108e4 */
[C---:B------:R-:W-:Y:S01]  /*ff30*/  LOP3.LUT R141, R156.reuse, 0xffff, RZ, 0xc0, !PT ;  /* 0x0000ffff9c8d7812 */ /* 0x040fe200078ec0ff */
[----:B------:R-:W-:Y:S01]  /*ff40*/  FFMA.FTZ R157, R7, UR4, -R231 ;  /* 0x00000004079d7c23 */ /* 0x000fe200080108e7 */
[----:B------:R-:W-:Y:S03]  /*ff50*/  SHF.R.U32.HI R7, RZ, 0x10, R148 ;  /* 0x00000010ff077819 */ /* 0x000fe60000011694 */
[----:B------:R-:W-:Y:S01]  /*ff60*/  MUFU.EX2 R168, R168 ;  /* 0x000000a800a87308 */ /* 0x000fe20000000800 */
[----:B------:R-:W-:Y:S01]  /*ff70*/  FSEL R171, R171, RZ, P0 ;  /* 0x000000ffabab7208 */ /* 0x000fe20000000000 */
[----:B------:R-:W-:Y:S01]  /*ff80*/  IMAD.WIDE.U32 R148, R17, -0x2daee0ad, RZ ;  /* 0xd2511f5311947825 */ /* 0x000fe200078e00ff */
[----:B------:R-:W-:Y:S02]  /*ff90*/  LOP3.LUT R142, R156, 0xff, RZ, 0xc0, !PT ;  /* 0x000000ff9c8e7812 */ /* 0x000fe400078ec0ff */
[----:B------:R-:W-:Y:S01]  /*ffa0*/  SHF.R.U32.HI R141, RZ, 0x8, R141 ;  /* 0x00000008ff8d7819 */ /* 0x000fe2000001168d */
[--C-:B------:R-:W-:Y:S01]  /*ffb0*/  FFMA.FTZ R62, R62, UR4, -R171.reuse ;  /* 0x000000043e3e7c23 */ /* 0x100fe200080108ab */
[----:B------:R-:W-:Y:S03]  /*ffc0*/  LOP3.LUT R7, R7, 0xff, RZ, 0xc0, !PT ;  /* 0x000000ff07077812 */ /* 0x000fe600078ec0ff */
[----:B------:R-:W3:Y:S01]  /*ffd0*/  MUFU.EX2 R157, R157 ;  /* 0x0000009d009d7308 */ /* 0x000ee20000000800 */
[--C-:B------:R-:W-:Y:S01]  /*ffe0*/  SHF.R.U32.HI R19, RZ, 0x10, R156.reuse ;  /* 0x00000010ff137819 */ /* 0x100fe2000001169c */
[--C-:B------:R-:W-:Y:S01]  /*fff0*/  FFMA.FTZ R159, R14, UR4, -R171.reuse ;  /* 0x000000040e9f7c23 */ /* 0x100fe200080108ab */
[----:B------:R-:W-:Y:S01]  /*10000*/  SHF.R.U32.HI R143, RZ, 0x18, R156 ;  /* 0x00000018ff8f7819 */ /* 0x000fe2000001169c */
[----:B------:R-:W-:Y:S01]  /*10010*/  FFMA.FTZ R160, R15, UR4, -R171 ;  /* 0x000000040fa07c23 */ /* 0x000fe200080108ab */
[----:B------:R-:W-:Y:S01]  /*10020*/  PRMT R142, R142, 0x5410, R141 ;  /* 0x000054108e8e7816 */ /* 0x000fe2000000008d */
[----:B------:R-:W-:Y:S01]  /*10030*/  FFMA.FTZ R163, R10, UR4, -R171 ;  /* 0x000000040aa37c23 */ /* 0x000fe200080108ab */
[----:B------:R-:W-:Y:S03]  /*10040*/  PRMT R147, R7, 0x5410, R147 ;  /* 0x0000541007937816 */ /* 0x000fe60000000093 */
[----:B------:R-:W-:Y:S01]  /*10050*/  MUFU.EX2 R155, R155 ;  /* 0x0000009b009b7308 */ /* 0x000fe20000000800 */
[C---:B------:R-:W-:Y:S01]  /*10060*/  LOP3.LUT R4, R140.reuse, 0xffff, RZ, 0xc0, !PT ;  /* 0x0000ffff8c047812 */ /* 0x040fe200078ec0ff */
[----:B------:R-:W-:Y:S01]  /*10070*/  FFMA.FTZ R164, R11, UR4, -R171 ;  /* 0x000000040ba47c23 */ /* 0x000fe200080108ab */
[----:B------:R-:W-:Y:S01]  /*10080*/  SHF.R.U32.HI R6, RZ, 0x10, R140 ;  /* 0x00000010ff067819 */ /* 0x000fe2000001168c */
[--C-:B------:R-:W-:Y:S01]  /*10090*/  FFMA.FTZ R156, R13, UR4, -R228.reuse ;  /* 0x000000040d9c7c23 */ /* 0x100fe200080108e4 */
[----:B------:R-:W-:Y:S01]  /*100a0*/  LOP3.LUT R7, R140, 0xff, RZ, 0xc0, !PT ;  /* 0x000000ff8c077812 */ /* 0x000fe200078ec0ff */
[----:B------:R-:W-:Y:S01]  /*100b0*/  FFMA.FTZ R162, R8, UR4, -R228 ;  /* 0x0000000408a27c23 */ /* 0x000fe200080108e4 */
[----:B------:R-:W-:Y:S03]  /*100c0*/  SHF.R.U32.HI R141, RZ, 0x18, R140 ;  /* 0x00000018ff8d7819 */ /* 0x000fe6000001168c */
[----:B------:R-:W-:Y:S01]  /*100d0*/  MUFU.EX2 R159, R159 ;  /* 0x0000009f009f7308 */ /* 0x000fe20000000800 */
[----:B------:R-:W-:Y:S01]  /*100e0*/  SHF.R.U32.HI R140, RZ, 0x10, R5 ;  /* 0x00000010ff8c7819 */ /* 0x000fe20000011605 */
[----:B------:R-:W-:Y:S01]  /*100f0*/  FFMA.FTZ R161, R9, UR4, -R228 ;  /* 0x0000000409a17c23 */ /* 0x000fe200080108e4 */
[----:B------:R-:W-:Y:S01]  /*10100*/  LOP3.LUT R229, R149, UR22, R144, 0x96, !PT ;  /* 0x0000001695e57c12 */ /* 0x000fe2000f8e9690 */
[----:B------:R-:W-:Y:S01]  /*10110*/  FMUL.FTZ R3, R3, UR4 ;  /* 0x0000000403037c20 */ /* 0x000fe20008410000 */
[C---:B------:R-:W-:Y:S01]  /*10120*/  LOP3.LUT R8, R5.reuse, 0xffff, RZ, 0xc0, !PT ;  /* 0x0000ffff05087812 */ /* 0x040fe200078ec0ff */
[----:B------:R-:W-:Y:S01]  /*10130*/  IMAD.WIDE.U32 R12, R16, -0x2daee0ad, RZ ;  /* 0xd2511f53100c7825 */ /* 0x000fe200078e00ff */
[----:B------:R-:W-:Y:S03]  /*10140*/  LOP3.LUT R144, R5, 0xff, RZ, 0xc0, !PT ;  /* 0x000000ff05907812 */ /* 0x000fe600078ec0ff */
[----:B------:R-:W5:Y:S01]  /*10150*/  MUFU.EX2 R156, R156 ;  /* 0x0000009c009c7308 */ /* 0x000f620000000800 */
[----:B------:R-:W-:Y:S01]  /*10160*/  SHF.R.U32.HI R5, RZ, 0x8, R4 ;  /* 0x00000008ff057819 */ /* 0x000fe20000011604 */
[----:B------:R-:W-:Y:S01]  /*10170*/  FADD.FTZ R2, -R134, R2 ;  /* 0x0000000286027221 */ /* 0x000fe20000010100 */
[----:B------:R-:W-:Y:S01]  /*10180*/  LOP3.LUT R19, R19, 0xff, RZ, 0xc0, !PT ;  /* 0x000000ff13137812 */ /* 0x000fe200078ec0ff */
[----:B------:R-:W-:Y:S01]  /*10190*/  FADD.FTZ R0, -R133, R0 ;  /* 0x0000000085007221 */ /* 0x000fe20000010100 */
[----:B------:R-:W-:Y:S01]  /*101a0*/  LOP3.LUT R6, R6, 0xff, RZ, 0xc0, !PT ;  /* 0x000000ff06067812 */ /* 0x000fe200078ec0ff */
[----:B------:R-:W-:Y:S01]  /*101b0*/  FFMA.FTZ R232, R30, UR4, -R171 ;  /* 0x000000041ee87c23 */ /* 0x000fe200080108ab */
[----:B------:R-:W-:Y:S03]  /*101c0*/  LOP3.LUT R4, R140, 0xff, RZ, 0xc0, !PT ;  /* 0x000000ff8c047812 */ /* 0x000fe600078ec0ff */
[----:B------:R-:W5:Y:S01]  /*101d0*/  MUFU.EX2 R160, R160 ;  /* 0x000000a000a07308 */ /* 0x000f620000000800 */
[----:B------:R-:W-:Y:S01]  /*101e0*/  PRMT R143, R19, 0x5410, R143 ;  /* 0x00005410138f7816 */ /* 0x000fe2000000008f */
[----:B------:R-:W-:Y:S01]  /*101f0*/  FMUL.FTZ R2, R2, UR4 ;  /* 0x0000000402027c20 */ /* 0x000fe20008410000 */
[----:B------:R-:W-:Y:S01]  /*10200*/  PRMT R140, R7, 0x5410, R5 ;  /* 0x00005410078c7816 */ /* 0x000fe20000000005 */
[----:B------:R-:W-:Y:S01]  /*10210*/  FMUL.FTZ R0, R0, UR4 ;  /* 0x0000000400007c20 */ /* 0x000fe20008410000 */
[----:B------:R-:W-:Y:S01]  /*10220*/  PRMT R141, R6, 0x5410, R141 ;  /* 0x00005410068d7816 */ /* 0x000fe2000000008d */
[----:B------:R-:W-:Y:S01]  /*10230*/  FFMA.FTZ R233, R31, UR4, -R171 ;  /* 0x000000041fe97c23 */ /* 0x000fe200080108ab */
[----:B------:R-:W-:Y:S03]  /*10240*/  PRMT R145, R4, 0x5410, R145 ;  /* 0x0000541004917816 */ /* 0x000fe60000000091 */
[----:B------:R-:W-:Y:S01]  /*10250*/  MUFU.EX2 R162, R162 ;  /* 0x000000a200a27308 */ /* 0x000fe20000000800 */
[--C-:B------:R-:W-:Y:S01]  /*10260*/  HSET2.LE.AND R142, R142, R204.reuse, PT ;  /* 0x000000cc8e8e7233 */ /* 0x100fe20003803000 */
[--C-:B------:R-:W-:Y:S01]  /*10270*/  FFMA.FTZ R251, R58, UR4, -R171.reuse ;  /* 0x000000043afb7c23 */ /* 0x100fe200080108ab */
[----:B------:R-:W-:Y:S01]  /*10280*/  SHF.R.U32.HI R8, RZ, 0x8, R8 ;  /* 0x00000008ff087819 */ /* 0x000fe20000011608 */
[----:B------:R-:W-:Y:S01]  /*10290*/  FFMA.FTZ R252, R59, UR4, -R171 ;  /* 0x000000043bfc7c23 */ /* 0x000fe200080108ab */
[----:B--2---:R-:W-:Y:S01]  /*102a0*/  F2FP.BF16.F32.PACK_AB R4, R138, R137 ;  /* 0x000000898a04723e */ /* 0x004fe200000010ff */
[----:B------:R-:W-:Y:S01]  /*102b0*/  FFMA.FTZ R24, R24, UR4, -R228 ;  /* 0x0000000418187c23 */ /* 0x000fe200080108e4 */
[----:B------:R-:W-:Y:S03]  /*102c0*/  PRMT R144, R144, 0x5410, R8 ;  /* 0x0000541090907816 */ /* 0x000fe60000000008 */
[----:B------:R-:W2:Y:S01]  /*102d0*/  MUFU.EX2 R161, R161 ;  /* 0x000000a100a17308 */ /* 0x000ea20000000800 */
[----:B------:R-:W-:Y:S01]  /*102e0*/  LOP3.LUT R142, R142, R4, RZ, 0xc0, !PT ;  /* 0x000000048e8e7212 */ /* 0x000fe200078ec0ff */
[C---:B------:R-:W-:Y:S01]  /*102f0*/  FMUL.FTZ R68, R132.reuse, R68 ;  /* 0x0000004484447220 */ /* 0x040fe20000410000 */
[--C-:B------:R-:W-:Y:S01]  /*10300*/  HSET2.LE.AND R143, R143, R204.reuse, PT ;  /* 0x000000cc8f8f7233 */ /* 0x100fe20003803000 */
[C---:B------:R-:W-:Y:S01]  /*10310*/  FMUL.FTZ R69, R132.reuse, R69 ;  /* 0x0000004584457220 */ /* 0x040fe20000410000 */
[--C-:B------:R-:W-:Y:S01]  /*10320*/  HSET2.LE.AND R140, R140, R204.reuse, PT ;  /* 0x000000cc8c8c7233 */ /* 0x100fe20003803000 */
[----:B------:R-:W-:Y:S01]  /*10330*/  FMUL.FTZ R72, R132, R72 ;  /* 0x0000004884487220 */ /* 0x000fe20000410000 */
[--C-:B------:R-:W-:Y:S03]  /*10340*/  HSET2.LE.AND R141, R141, R204.reuse, PT ;  /* 0x000000cc8d8d7233 */ /* 0x100fe60003803000 */
[----:B------:R-:W-:Y:S01]  /*10350*/  MUFU.EX2 R163, R163 ;  /* 0x000000a300a37308 */ /* 0x000fe20000000800 */
[----:B-1----:R-:W-:Y:S01]  /*10360*/  F2FP.BF16.F32.PACK_AB R6, R152, R139 ;  /* 0x0000008b9806723e */ /* 0x002fe200000010ff */
[----:B------:R-:W-:Y:S01]  /*10370*/  FMUL.FTZ R73, R132, R73 ;  /* 0x0000004984497220 */ /* 0x000fe20000410000 */
[----:B----4-:R-:W-:Y:S01]  /*10380*/  F2FP.BF16.F32.PACK_AB R5, R154, R153 ;  /* 0x000000999a05723e */ /* 0x010fe200000010ff */
[C---:B------:R-:W-:Y:S01]  /*10390*/  FMUL.FTZ R92, R132.reuse, R92 ;  /* 0x0000005c845c7220 */ /* 0x040fe20000410000 */
[----:B---3--:R-:W-:Y:S01]  /*103a0*/  F2FP.BF16.F32.PACK_AB R4, R157, R158 ;  /* 0x0000009e9d04723e */ /* 0x008fe200000010ff */
[----:B------:R-:W-:Y:S01]  /*103b0*/  FMUL.FTZ R93, R132, R93 ;  /* 0x0000005d845d7220 */ /* 0x000fe20000410000 */
[----:B------:R-:W-:Y:S03]  /*103c0*/  LOP3.LUT R17, R148, 0xffff, RZ, 0xc0, !PT ;  /* 0x0000ffff94117812 */ /* 0x000fe600078ec0ff */
[----:B------:R-:W-:Y:S01]  /*103d0*/  MUFU.EX2 R164, R164 ;  /* 0x000000a400a47308 */ /* 0x000fe20000000800 */
[--C-:B------:R-:W-:Y:S01]  /*103e0*/  SHF.R.U32.HI R19, RZ, 0x10, R148.reuse ;  /* 0x00000010ff137819 */ /* 0x100fe20000011694 */
[--C-:B------:R-:W-:Y:S01]  /*103f0*/  FFMA.FTZ R169, R20, UR4, -R239.reuse ;  /* 0x0000000414a97c23 */ /* 0x100fe200080108ef */
[----:B------:R-:W-:Y:S01]  /*10400*/  LOP3.LUT R16, R148, 0xff, RZ, 0xc0, !PT ;  /* 0x000000ff94107812 */ /* 0x000fe200078ec0ff */
[----:B------:R-:W-:Y:S01]  /*10410*/  FFMA.FTZ R170, R21, UR4, -R239 ;  /* 0x0000000415aa7c23 */ /* 0x000fe200080108ef */
[----:B------:R-:W-:Y:S01]  /*10420*/  SHF.R.U32.HI R14, RZ, 0x18, R148 ;  /* 0x00000018ff0e7819 */ /* 0x000fe20000011694 */
[C---:B------:R-:W-:Y:S01]  /*10430*/  FMUL.FTZ R20, R132.reuse, R112 ;  /* 0x0000007084147220 */ /* 0x040fe20000410000 */
[----:B------:R-:W1:Y:S03]  /*10440*/  LDSM.16.MT88.4 R148, [R178+0x6000] ;  /* 0x00600000b294783b */ /* 0x000e660000004200 */
[----:B------:R-:W3:Y:S01]  /*10450*/  MUFU.EX2 R3, R3 ;  /* 0x0000000300037308 */ /* 0x000ee20000000800 */
[----:B------:R-:W-:Y:S01]  /*10460*/  LOP3.LUT R143, R143, R6, RZ, 0xc0, !PT ;  /* 0x000000068f8f7212 */ /* 0x000fe200078ec0ff */
[----:B------:R-:W-:Y:S01]  /*10470*/  FMUL.FTZ R21, R132, R113 ;  /* 0x0000007184157220 */ /* 0x000fe20000410000 */
[----:B------:R-:W-:Y:S01]  /*10480*/  LOP3.LUT R140, R140, R5, RZ, 0xc0, !PT ;  /* 0x000000058c8c7212 */ /* 0x000fe200078ec0ff */
[----:B------:R-:W-:Y:S01]  /*10490*/  FFMA.FTZ R112, R27, UR4, -R171 ;  /* 0x000000041b707c23 */ /* 0x000fe200080108ab */
[----:B------:R-:W-:Y:S01]  /*104a0*/  LOP3.LUT R141, R141, R4, RZ, 0xc0, !PT ;  /* 0x000000048d8d7212 */ /* 0x000fe200078ec0ff */
[--C-:B------:R-:W-:Y:S01]  /*104b0*/  FFMA.FTZ R249, R56, UR4, -R228.reuse ;  /* 0x0000000438f97c23 */ /* 0x100fe200080108e4 */
[--C-:B------:R-:W-:Y:S03]  /*104c0*/  HSET2.LE.AND R147, R147, R204.reuse, PT ;  /* 0x000000cc93937233 */ /* 0x100fe60003803000 */
[----:B------:R-:W4:Y:S01]  /*104d0*/  MUFU.EX2 R2, R2 ;  /* 0x0000000200027308 */ /* 0x000f220000000800 */
[--C-:B------:R-:W-:Y:S01]  /*104e0*/  HSET2.LE.AND R144, R144, R204.reuse, PT ;  /* 0x000000cc90907233 */ /* 0x100fe20003803000 */
[----:B------:R-:W-:Y:S01]  /*104f0*/  FFMA.FTZ R250, R57, UR4, -R228 ;  /* 0x0000000439fa7c23 */ /* 0x000fe200080108e4 */
[--C-:B------:R-:W-:Y:S01]  /*10500*/  HSET2.LE.AND R145, R145, R204.reuse, PT ;  /* 0x000000cc91917233 */ /* 0x100fe20003803000 */
[----:B------:R-:W-:Y:S01]  /*10510*/  FFMA.FTZ R235, R48, UR4, -R239 ;  /* 0x0000000430eb7c23 */ /* 0x000fe200080108ef */
[----:B-----5:R-:W-:Y:S01]  /*10520*/  F2FP.BF16.F32.PACK_AB R7, R156, R155 ;  /* 0x0000009b9c07723e */ /* 0x020fe200000010ff */
[----:B------:R-:W-:Y:S01]  /*10530*/  FMUL.FTZ R48, R132, R96 ;  /* 0x0000006084307220 */ /* 0x000fe20000410000 */
[----:B------:R-:W-:Y:S03]  /*10540*/  F2FP.BF16.F32.PACK_AB R6, R160, R159 ;  /* 0x0000009fa006723e */ /* 0x000fe600000010ff */
[----:B------:R-:W5:Y:S01]  /*10550*/  MUFU.EX2 R0, R0 ;  /* 0x0000000000007308 */ /* 0x000f620000000800 */
[----:B--2---:R-:W-:Y:S01]  /*10560*/  F2FP.BF16.F32.PACK_AB R5, R161, R162 ;  /* 0x000000a2a105723e */ /* 0x004fe200000010ff */
[C---:B---3--:R-:W-:Y:S01]  /*10570*/  FMUL.FTZ R22, R3.reuse, R114 ;  /* 0x0000007203167220 */ /* 0x048fe20000410000 */
[----:B------:R-:W-:Y:S01]  /*10580*/  F2FP.BF16.F32.PACK_AB R4, R164, R163 ;  /* 0x000000a3a404723e */ /* 0x000fe200000010ff */
[C---:B------:R-:W-:Y:S01]  /*10590*/  FMUL.FTZ R23, R3.reuse, R115 ;  /* 0x0000007303177220 */ /* 0x040fe20000410000 */
[----:B------:R-:W-:Y:S01]  /*105a0*/  LOP3.LUT R146, R146, R7, RZ, 0xc0, !PT ;  /* 0x0000000792927212 */ /* 0x000fe200078ec0ff */
[----:B------:R-:W-:Y:S01]  /*105b0*/  FMUL.FTZ R7, R3, R131 ;  /* 0x0000008303077220 */ /* 0x000fe20000410000 */
[----:B------:R-:W-:Y:S01]  /*105c0*/  LOP3.LUT R147, R147, R6, RZ, 0xc0, !PT ;  /* 0x0000000693937212 */ /* 0x000fe200078ec0ff */
[----:B------:R-:W-:Y:S01]  /*105d0*/  FMUL.FTZ R6, R3, R130 ;  /* 0x0000008203067220 */ /* 0x000fe20000410000 */
[----:B------:R-:W-:Y:S01]  /*105e0*/  LOP3.LUT R144, R144, R5, RZ, 0xc0, !PT ;  /* 0x0000000590907212 */ /* 0x000fe200078ec0ff */
[C---:B------:R-:W-:Y:S01]  /*105f0*/  FMUL.FTZ R5, R132.reuse, R129 ;  /* 0x0000008184057220 */ /* 0x040fe20000410000 */
[----:B------:R-:W-:Y:S01]  /*10600*/  LOP3.LUT R145, R145, R4, RZ, 0xc0, !PT ;  /* 0x0000000491917212 */ /* 0x000fe200078ec0ff */
[----:B------:R-:W-:Y:S01]  /*10610*/  FMUL.FTZ R4, R132, R128 ;  /* 0x0000008084047220 */ /* 0x000fe20000410000 */
[----:B------:R-:W-:Y:S01]  /*10620*/  LOP3.LUT R230, R13, UR22, R18, 0x96, !PT ;  /* 0x000000160de67c12 */ /* 0x000fe2000f8e9612 */
[----:B----4-:R-:W-:Y:S01]  /*10630*/  FMUL.FTZ R8, R2, R124 ;  /* 0x0000007c02087220 */ /* 0x010fe20000410000 */
[----:B------:R-:W-:Y:S01]  /*10640*/  LOP3.LUT R18, R12, 0xffff, RZ, 0xc0, !PT ;  /* 0x0000ffff0c127812 */ /* 0x000fe200078ec0ff */
[----:B------:R-:W-:Y:S01]  /*10650*/  FMUL.FTZ R9, R2, R125 ;  /* 0x0000007d02097220 */ /* 0x000fe20000410000 */
[--C-:B------:R-:W-:Y:S01]  /*10660*/  SHF.R.U32.HI R15, RZ, 0x10, R12.reuse ;  /* 0x00000010ff0f7819 */ /* 0x100fe2000001160c */
[C---:B-----5:R-:W-:Y:S01]  /*10670*/  FMUL.FTZ R10, R0.reuse, R126 ;  /* 0x0000007e000a7220 */ /* 0x060fe20000410000 */
[-C--:B------:R-:W-:Y:S01]  /*10680*/  HMMA.16816.F32.BF16 R4, R140, R32.reuse, R4 ;  /* 0x000000208c04723c */ /* 0x080fe20000041804 */
[----:B------:R-:W-:Y:S04]  /*10690*/  MUFU.EX2 R169, R169 ;  /* 0x000000a900a97308 */ /* 0x000fe80000000800 */
[----:B------:R-:W-:Y:S01]  /*106a0*/  FMUL.FTZ R11, R0, R127 ;  /* 0x0000007f000b7220 */ /* 0x000fe20000410000 */
[----:B------:R-:W-:Y:S01]  /*106b0*/  LOP3.LUT R13, R12, 0xff, RZ, 0xc0, !PT ;  /* 0x000000ff0c0d7812 */ /* 0x000fe200078ec0ff */
[----:B------:R-:W-:Y:S01]  /*106c0*/  FMUL.FTZ R27, R0, R107 ;  /* 0x0000006b001b7220 */ /* 0x000fe20000410000 */
[----:B------:R-:W-:Y:S03]  /*106d0*/  SHF.R.U32.HI R12, RZ, 0x18, R12 ;  /* 0x00000018ff0c7819 */ /* 0x000fe6000001160c */
[----:B------:R-:W-:Y:S01]  /*106e0*/  MUFU.EX2 R129, R62 ;  /* 0x0000003e00817308 */ /* 0x000fe20000000800 */
[----:B------:R-:W-:Y:S01]  /*106f0*/  LOP3.LUT R15, R15, 0xff, RZ, 0xc0, !PT ;  /* 0x000000ff0f0f7812 */ /* 0x000fe200078ec0ff */
[C---:B------:R-:W-:Y:S04]  /*10700*/  HMMA.16816.F32.BF16 R8, R144.reuse, R32, R8 ;  /* 0x000000209008723c */ /* 0x040fe80000041808 */
[----:B------:R-:W-:Y:S01]  /*10710*/  LOP3.LUT R19, R19, 0xff, RZ, 0xc0, !PT ;  /* 0x000000ff13137812 */ /* 0x000fe200078ec0ff */
[----:B------:R-:W-:Y:S01]  /*10720*/  FMUL.FTZ R70, R3, R70 ;  /* 0x0000004603467220 */ /* 0x000fe20000410000 */
[----:B------:R-:W-:Y:S01]  /*10730*/  SHF.R.U32.HI R18, RZ, 0x8, R18 ;  /* 0x00000008ff127819 */ /* 0x000fe20000011612 */
[C---:B------:R-:W-:Y:S01]  /*10740*/  FMUL.FTZ R32, R2.reuse, R108 ;  /* 0x0000006c02207220 */ /* 0x040fe20000410000 */
[----:B------:R-:W-:Y:S01]  /*10750*/  PRMT R124, R15, 0x5410, R12 ;  /* 0x000054100f7c7816 */ /* 0x000fe2000000000c */
[----:B------:R-:W2:Y:S02]  /*10760*/  MUFU.EX2 R170, R170 ;  /* 0x000000aa00aa7308 */ /* 0x000ea40000000800 */
[----:B------:R-:W-:Y:S01]  /*10770*/  PRMT R126, R19, 0x5410, R14 ;  /* 0x00005410137e7816 */ /* 0x000fe2000000000e */
[C---:B------:R-:W-:Y:S01]  /*10780*/  FMUL.FTZ R12, R2.reuse, R120 ;  /* 0x00000078020c7220 */ /* 0x040fe20000410000 */
[----:B------:R-:W-:Y:S01]  /*10790*/  PRMT R125, R13, 0x5410, R18 ;  /* 0x000054100d7d7816 */ /* 0x000fe20000000012 */
[----:B------:R-:W-:Y:S01]  /*107a0*/  FMUL.FTZ R13, R2, R121 ;  /* 0x00000079020d7220 */ /* 0x000fe20000410000 */
[C---:B------:R-:W-:Y:S01]  /*107b0*/  FMUL.FTZ R14, R0.reuse, R122 ;  /* 0x0000007a000e7220 */ /* 0x040fe20000410000 */
[----:B------:R-:W-:Y:S01]  /*107c0*/  FMUL.FTZ R15, R0, R123 ;  /* 0x0000007b000f7220 */ /* 0x000fe20000410000 */
[----:B------:R-:W-:Y:S01]  /*107d0*/  SHF.R.U32.HI R17, RZ, 0x8, R17 ;  /* 0x00000008ff117819 */ /* 0x000fe20000011611 */
[C---:B------:R-:W-:Y:S01]  /*107e0*/  FMUL.FTZ R18, R3.reuse, R118 ;  /* 0x0000007603127220 */ /* 0x040fe20000410000 */
[C---:B------:R-:W-:Y:S01]  /*107f0*/  FMUL.FTZ R19, R3.reuse, R119 ;  /* 0x0000007703137220 */ /* 0x040fe20000410000 */
[----:B------:R-:W-:Y:S01]  /*10800*/  FMUL.FTZ R33, R2, R109 ;  /* 0x0000006d02217220 */ /* 0x000fe20000410000 */
[----:B------:R-:W-:Y:S01]  /*10810*/  PRMT R127, R16, 0x5410, R17 ;  /* 0x00005410107f7816 */ /* 0x000fe20000000011 */
[C---:B------:R-:W-:Y:S01]  /*10820*/  FMUL.FTZ R16, R132.reuse, R116 ;  /* 0x0000007484107220 */ /* 0x040fe20000410000 */
[-C--:B------:R-:W-:Y:S01]  /*10830*/  HMMA.16816.F32.BF16 R12, R144, R34.reuse, R12 ;  /* 0x00000022900c723c */ /* 0x080fe2000004180c */
[----:B------:R-:W-:Y:S02]  /*10840*/  MUFU.EX2 R226, R226 ;  /* 0x000000e200e27308 */ /* 0x000fe40000000800 */
[----:B------:R-:W-:Y:S01]  /*10850*/  FMUL.FTZ R17, R132, R117 ;  /* 0x0000007584117220 */ /* 0x000fe20000410000 */
[C---:B------:R-:W-:Y:S01]  /*10860*/  FMUL.FTZ R30, R0.reuse, R102 ;  /* 0x00000066001e7220 */ /* 0x040fe20000410000 */
[----:B------:R-:W-:Y:S01]  /*10870*/  FMUL.FTZ R31, R0, R103 ;  /* 0x00000067001f7220 */ /* 0x000fe20000410000 */
[--C-:B------:R-:W-:Y:S01]  /*10880*/  SHF.R.U32.HI R121, RZ, 0x10, R230.reuse ;  /* 0x00000010ff797819 */ /* 0x100fe200000116e6 */
[----:B------:R-:W-:Y:S01]  /*10890*/  FFMA.FTZ R119, R26, UR4, -R171 ;  /* 0x000000041a777c23 */ /* 0x000fe200080108ab */
[C---:B------:R-:W-:Y:S03]  /*108a0*/  FMUL.FTZ R26, R0.reuse, R106 ;  /* 0x0000006a001a7220 */ /* 0x040fe60000410000 */
[----:B------:R-:W3:Y:S01]  /*108b0*/  MUFU.EX2 R227, R227 ;  /* 0x000000e300e37308 */ /* 0x000ee20000000800 */
[C---:B------:R-:W-:Y:S04]  /*108c0*/  HMMA.16816.F32.BF16 R16, R140.reuse, R34, R16 ;  /* 0x000000228c10723c */ /* 0x040fe80000041810 */
[----:B------:R-:W-:Y:S01]  /*108d0*/  SHF.R.U32.HI R116, RZ, 0x18, R230 ;  /* 0x00000018ff747819 */ /* 0x000fe200000116e6 */
[----:B------:R-:W-:Y:S01]  /*108e0*/  FMUL.FTZ R82, R3, R82 ;  /* 0x0000005203527220 */ /* 0x000fe20000410000 */
[-C--:B-1----:R-:W-:Y:S03]  /*108f0*/  HMMA.16816.F32.BF16 R20, R140, R148.reuse, R20 ;  /* 0x000000948c14723c */ /* 0x082fe60000041814 */
[----:B------:R-:W-:Y:S02]  /*10900*/  MUFU.EX2 R232, R232 ;  /* 0x000000e800e87308 */ /* 0x000fe40000000800 */
[C---:B------:R-:W-:Y:S01]  /*10910*/  FMUL.FTZ R34, R0.reuse, R110 ;  /* 0x0000006e00227220 */ /* 0x040fe20000410000 */
[----:B------:R-:W-:Y:S01]  /*10920*/  FMUL.FTZ R35, R0, R111 ;  /* 0x0000006f00237220 */ /* 0x000fe20000410000 */
[----:B------:R-:W-:Y:S01]  /*10930*/  LOP3.LUT R120, R229, 0xffff, RZ, 0xc0, !PT ;  /* 0x0000ffffe5787812 */ /* 0x000fe200078ec0ff */
[----:B------:R-:W1:Y:S05]  /*10940*/  LDSM.16.MT88.4 R108, [R177+0x6000] ;  /* 0x00600000b16c783b */ /* 0x000e6a0000004200 */
[----:B------:R-:W-:Y:S01]  /*10950*/  MUFU.EX2 R233, R233 ;  /* 0x000000e900e97308 */ /* 0x000fe20000000800 */
[--C-:B------:R-:W-:Y:S01]  /*10960*/  SHF.R.U32.HI R118, RZ, 0x10, R229.reuse ;  /* 0x00000010ff767819 */ /* 0x100fe200000116e5 */
[----:B------:R-:W-:Y:S01]  /*10970*/  FMUL.FTZ R83, R3, R83 ;  /* 0x0000005303537220 */ /* 0x000fe20000410000 */
[C---:B------:R-:W-:Y:S04]  /*10980*/  HMMA.16816.F32.BF16 R32, R144.reuse, R148, R32 ;  /* 0x000000949020723c */ /* 0x040fe80000041820 */
[----:B------:R-:W-:Y:S03]  /*10990*/  LOP3.LUT R115, R229, 0xff, RZ, 0xc0, !PT ;  /* 0x000000ffe5737812 */ /* 0x000fe600078ec0ff */
[----:B------:R4:W-:Y:S01]  /*109a0*/  MUFU.EX2 R149, R25 ;  /* 0x0000001900957308 */ /* 0x0009e20000000800 */
[----:B------:R-:W-:Y:S03]  /*109b0*/  SHF.R.U32.HI R114, RZ, 0x18, R229 ;  /* 0x00000018ff727819 */ /* 0x000fe600000116e5 */
[C---:B------:R-:W-:Y:S01]  /*109c0*/  FMUL.FTZ R71, R3.reuse, R71 ;  /* 0x0000004703477220 */ /* 0x040fe20000410000 */
[C---:B------:R-:W-:Y:S02]  /*109d0*/  LOP3.LUT R117, R230.reuse, 0xffff, RZ, 0xc0, !PT ;  /* 0x0000ffffe6757812 */ /* 0x040fe400078ec0ff */
[----:B------:R-:W-:Y:S01]  /*109e0*/  LOP3.LUT R113, R230, 0xff, RZ, 0xc0, !PT ;  /* 0x000000ffe6717812 */ /* 0x000fe200078ec0ff */
[C---:B------:R-:W-:Y:S02]  /*109f0*/  FMUL.FTZ R74, R3.reuse, R74 ;  /* 0x0000004a034a7220 */ /* 0x040fe40000410000 */
[----:B------:R5:W3:Y:S01]  /*10a00*/  MUFU.EX2 R229, R24 ;  /* 0x0000001800e57308 */ /* 0x000ae20000000800 */
[C---:B------:R-:W-:Y:S01]  /*10a10*/  FMUL.FTZ R75, R3.reuse, R75 ;  /* 0x0000004b034b7220 */ /* 0x040fe20000410000 */
[C---:B------:R-:W-:Y:S01]  /*10a20*/  FMUL.FTZ R76, R2.reuse, R76 ;  /* 0x0000004c024c7220 */ /* 0x040fe20000410000 */
[----:B------:R-:W-:Y:S01]  /*10a30*/  FMUL.FTZ R77, R2, R77 ;  /* 0x0000004d024d7220 */ /* 0x000fe20000410000 */
[C---:B------:R-:W-:Y:S01]  /*10a40*/  FMUL.FTZ R78, R0.reuse, R78 ;  /* 0x0000004e004e7220 */ /* 0x040fe20000410000 */
[----:B------:R-:W-:Y:S01]  /*10a50*/  FMUL.FTZ R79, R0, R79 ;  /* 0x0000004f004f7220 */ /* 0x000fe20000410000 */
[----:B------:R-:W-:Y:S01]  /*10a60*/  FMUL.FTZ R50, R3, R98 ;  /* 0x0000006203327220 */ /* 0x000fe20000410000 */
[----:B------:R-:W-:Y:S03]  /*10a70*/  F2FP.BF16.F32.PACK_AB R98, R167, R165 ;  /* 0x000000a5a762723e */ /* 0x000fe600000010ff */
[----:B------:R2:W-:Y:S01]  /*10a80*/  MUFU.EX2 R230, R112 ;  /* 0x0000007000e67308 */ /* 0x0005e20000000800 */
[----:B----4-:R-:W-:Y:S01]  /*10a90*/  FMUL.FTZ R25, R2, R105 ;  /* 0x0000006902197220 */ /* 0x010fe20000410000 */
[----:B------:R-:W-:Y:S01]  /*10aa0*/  FFMA.FTZ R234, R49, UR4, -R239 ;  /* 0x0000000431ea7c23 */ /* 0x000fe200080108ef */
[----:B------:R-:W-:Y:S01]  /*10ab0*/  FMUL.FTZ R49, R132, R97 ;  /* 0x0000006184317220 */ /* 0x000fe20000410000 */
[----:B------:R-:W-:Y:S01]  /*10ac0*/  FMUL.FTZ R51, R3, R99 ;  /* 0x0000006303337220 */ /* 0x000fe20000410000 */
[----:B------:R-:W-:Y:S01]  /*10ad0*/  SHF.R.U32.HI R120, RZ, 0x8, R120 ;  /* 0x00000008ff787819 */ /* 0x000fe20000011678 */
[C---:B------:R-:W-:Y:S01]  /*10ae0*/  FMUL.FTZ R84, R2.reuse, R84 ;  /* 0x0000005402547220 */ /* 0x040fe20000410000 */
[C---:B------:R-:W-:Y:S03]  /*10af0*/  FMUL.FTZ R85, R2.reuse, R85 ;  /* 0x0000005502557220 */ /* 0x040fe60000410000 */
[----:B------:R-:W4:Y:S01]  /*10b00*/  MUFU.EX2 R148, R119 ;  /* 0x0000007700947308 */ /* 0x000f220000000800 */
[C---:B-----5:R-:W-:Y:S01]  /*10b10*/  FMUL.FTZ R24, R2.reuse, R104 ;  /* 0x0000006802187220 */ /* 0x060fe20000410000 */
[----:B------:R-:W-:Y:S01]  /*10b20*/  LOP3.LUT R104, R121, 0xff, RZ, 0xc0, !PT ;  /* 0x000000ff79687812 */ /* 0x000fe200078ec0ff */
[C---:B------:R-:W-:Y:S01]  /*10b30*/  FMUL.FTZ R88, R2.reuse, R88 ;  /* 0x0000005802587220 */ /* 0x040fe20000410000 */
[----:B------:R-:W-:Y:S01]  /*10b40*/  SHF.R.U32.HI R117, RZ, 0x8, R117 ;  /* 0x00000008ff757819 */ /* 0x000fe20000011675 */
[----:B------:R-:W-:Y:S01]  /*10b50*/  FMUL.FTZ R89, R2, R89 ;  /* 0x0000005902597220 */ /* 0x000fe20000410000 */
[----:B------:R-:W-:Y:S01]  /*10b60*/  LOP3.LUT R244, R247, UR13, R244, 0x96, !PT ;  /* 0x0000000df7f47c12 */ /* 0x000fe2000f8e96f4 */
[----:B------:R-:W-:Y:S01]  /*10b70*/  FFMA.FTZ R247, R67, UR4, -R231 ;  /* 0x0000000443f77c23 */ /* 0x000fe200080108e7 */
[-C--:B------:R-:W-:Y:S02]  /*10b80*/  HMMA.16816.F32.BF16 R24, R144, R150.reuse, R24 ;  /* 0x000000969018723c */ /* 0x080fe40000041818 */
[----:B------:R-:W-:Y:S01]  /*10b90*/  MUFU.EX2 R249, R249 ;  /* 0x000000f900f97308 */ /* 0x000fe20000000800 */
[----:B--2---:R-:W-:Y:S01]  /*10ba0*/  PRMT R112, R104, 0x5410, R116 ;  /* 0x0000541068707816 */ /* 0x004fe20000000074 */
[----:B------:R-:W-:Y:S01]  /*10bb0*/  FMUL.FTZ R90, R0, R90 ;  /* 0x0000005a005a7220 */ /* 0x000fe20000410000 */
[----:B------:R-:W2:Y:S01]  /*10bc0*/  LDSM.16.MT88.4 R104, [R176+0x6000] ;  /* 0x00600000b068783b */ /* 0x000ea20000004200 */
[C---:B------:R-:W-:Y:S06]  /*10bd0*/  HMMA.16816.F32.BF16 R68, R140.reuse, R150, R68 ;  /* 0x000000968c44723c */ /* 0x040fec0000041844 */
[----:B------:R-:W-:Y:S01]  /*10be0*/  MUFU.EX2 R250, R250 ;  /* 0x000000fa00fa7308 */ /* 0x000fe20000000800 */
[----:B------:R-:W-:Y:S01]  /*10bf0*/  PRMT R113, R113, 0x5410, R117 ;  /* 0x0000541071717816 */ /* 0x000fe20000000075 */
[-C--:B-1----:R-:W-:Y:S03]  /*10c00*/  HMMA.16816.F32.BF16 R72, R140, R108.reuse, R72 ;  /* 0x0000006c8c48723c */ /* 0x082fe60000041848 */
[--C-:B------:R-:W-:Y:S03]  /*10c10*/  FFMA.FTZ R151, R29, UR4, -R228.reuse ;  /* 0x000000041d977c23 */ /* 0x100fe600080108e4 */
[C---:B------:R-:W-:Y:S02]  /*10c20*/  HMMA.16816.F32.BF16 R76, R144.reuse, R108, R76 ;  /* 0x0000006c904c723c */ /* 0x040fe4000004184c */
[----:B------:R-:W-:Y:S03]  /*10c30*/  MUFU.EX2 R235, R235 ;  /* 0x000000eb00eb7308 */ /* 0x000fe60000000800 */
[----:B------:R-:W-:Y:S01]  /*10c40*/  FFMA.FTZ R150, R28, UR4, -R228 ;  /* 0x000000041c967c23 */ /* 0x000fe200080108e4 */
[C---:B------:R-:W-:Y:S01]  /*10c50*/  FMUL.FTZ R29, R2.reuse, R101 ;  /* 0x00000065021d7220 */ /* 0x040fe20000410000 */
[----:B------:R-:W-:Y:S01]  /*10c60*/  FMUL.FTZ R28, R2, R100 ;  /* 0x00000064021c7220 */ /* 0x000fe20000410000 */
[--C-:B------:R-:W-:Y:S04]  /*10c70*/  HSET2.LE.AND R100, R127, R204.reuse, PT ;  /* 0x000000cc7f647233 */ /* 0x100fe80003803000 */
[----:B------:R-:W-:Y:S01]  /*10c80*/  MUFU.EX2 R151, R151 ;  /* 0x0000009700977308 */ /* 0x000fe20000000800 */
[----:B------:R-:W-:Y:S04]  /*10c90*/  IMAD.WIDE.U32 R116, R243, -0x2daee0ad, RZ ;  /* 0xd2511f53f3747825 */ /* 0x000fe800078e00ff */
[----:B------:R-:W-:Y:S01]  /*10ca0*/  FFMA.FTZ R243, R47, UR4, -R171 ;  /* 0x000000042ff37c23 */ /* 0x000fe200080108ab */
[-C--:B------:R-:W-:Y:S03]  /*10cb0*/  HMMA.16816.F32.BF16 R28, R144, R110.reuse, R28 ;  /* 0x0000006e901c723c */ /* 0x080fe6000004181c */
[----:B------:R-:W-:Y:S01]  /*10cc0*/  LOP3.LUT R98, R100, R98, RZ, 0xc0, !PT ;  /* 0x0000006264627212 */ /* 0x000fe200078ec0ff */
[C---:B------:R-:W-:Y:S01]  /*10cd0*/  FMUL.FTZ R91, R0.reuse, R91 ;  /* 0x0000005b005b7220 */ /* 0x040fe20000410000 */
[----:B------:R-:W1:Y:S01]  /*10ce0*/  LDSM.16.MT88.4 R100, [R180+0x6800] ;  /* 0x00680000b464783b */ /* 0x000e620000004200 */
[C---:B------:R-:W-:Y:S01]  /*10cf0*/  HMMA.16816.F32.BF16 R80, R140.reuse, R110, R80 ;  /* 0x0000006e8c50723c */ /* 0x040fe20000041850 */
[----:B------:R-:W-:Y:S04]  /*10d00*/  MUFU.EX2 R243, R243 ;  /* 0x000000f300f37308 */ /* 0x000fe80000000800 */
[C---:B------:R-:W-:Y:S01]  /*10d10*/  FMUL.FTZ R86, R0.reuse, R86 ;  /* 0x0000005600567220 */ /* 0x040fe20000410000 */
[----:B------:R-:W-:Y:S01]  /*10d20*/  FMUL.FTZ R87, R0, R87 ;  /* 0x0000005700577220 */ /* 0x000fe20000410000 */
[-C--:B--2---:R-:W-:Y:S04]  /*10d30*/  HMMA.16816.F32.BF16 R48, R140, R104.reuse, R48 ;  /* 0x000000688c30723c */ /* 0x084fe80000041830 */
[----:B------:R-:W2:Y:S01]  /*10d40*/  MUFU.EX2 R150, R150 ;  /* 0x0000009600967308 */ /* 0x000ea20000000800 */
[----:B------:R-:W-:Y:S01]  /*10d50*/  PRMT R115, R115, 0x5410, R120 ;  /* 0x0000541073737816 */ /* 0x000fe20000000078 */
[C---:B------:R-:W-:Y:S01]  /*10d60*/  FMUL.FTZ R94, R3.reuse, R94 ;  /* 0x0000005e035e7220 */ /* 0x040fe20000410000 */
[C---:B------:R-:W-:Y:S07]  /*10d70*/  HMMA.16816.F32.BF16 R84, R144.reuse, R104, R84 ;  /* 0x000000689054723c */ /* 0x040fee0000041854 */
[----:B------:R-:W-:Y:S01]  /*10d80*/  MUFU.EX2 R234, R234 ;  /* 0x000000ea00ea7308 */ /* 0x000fe20000000800 */
[----:B------:R-:W-:Y:S01]  /*10d90*/  LOP3.LUT R118, R118, 0xff, RZ, 0xc0, !PT ;  /* 0x000000ff76767812 */ /* 0x000fe200078ec0ff */
[-C--:B------:R-:W-:Y:S03]  /*10da0*/  HMMA.16816.F32.BF16 R88, R144, R106.reuse, R88 ;  /* 0x0000006a9058723c */ /* 0x080fe60000041858 */
[--C-:B------:R-:W-:Y:S05]  /*10db0*/  HSET2.LE.AND R109, R126, R204.reuse, PT ;  /* 0x000000cc7e6d7233 */ /* 0x100fea0003803000 */
[----:B------:R5:W-:Y:S03]  /*10dc0*/  MUFU.EX2 R144, R36 ;  /* 0x0000002400907308 */ /* 0x000be60000000800 */
[--C-:B------:R-:W-:Y:S01]  /*10dd0*/  HSET2.LE.AND R108, R115, R204.reuse, PT ;  /* 0x000000cc736c7233 */ /* 0x100fe20003803000 */
[----:B------:R-:W-:Y:S01]  /*10de0*/  FMUL.FTZ R95, R3, R95 ;  /* 0x0000005f035f7220 */ /* 0x000fe20000410000 */
[----:B------:R-:W-:Y:S01]  /*10df0*/  PRMT R114, R118, 0x5410, R114 ;  /* 0x0000541076727816 */ /* 0x000fe20000000072 */
[----:B------:R-:W-:Y:S01]  /*10e00*/  FFMA.FTZ R145, R37, UR4, -R239 ;  /* 0x0000000425917c23 */ /* 0x000fe200080108ef */
[----:B------:R-:W-:Y:S01]  /*10e10*/  F2FP.BF16.F32.PACK_AB R99, R168, R166 ;  /* 0x000000a6a863723e */ /* 0x000fe200000010ff */
[--C-:B------:R-:W-:Y:S03]  /*10e20*/  FFMA.FTZ R146, R42, UR4, -R171.reuse ;  /* 0x000000042a927c23 */ /* 0x100fe600080108ab */
[----:B------:R-:W-:Y:S01]  /*10e30*/  HMMA.16816.F32.BF16 R92, R140, R106, R92 ;  /* 0x0000006a8c5c723c */ /* 0x000fe2000004185c */
[----:B------:R2:W-:Y:S03]  /*10e40*/  MUFU.EX2 R140, R38 ;  /* 0x00000026008c7308 */ /* 0x0005e60000000800 */
[----:B------:R-:W-:Y:S01]  /*10e50*/  F2FP.BF16.F32.PACK_AB R96, R170, R169 ;  /* 0x000000a9aa60723e */ /* 0x000fe200000010ff */
[----:B------:R-:W-:Y:S01]  /*10e60*/  FFMA.FTZ R147, R43, UR4, -R171 ;  /* 0x000000042b937c23 */ /* 0x000fe200080108ab */
[----:B------:R-:W-:Y:S01]  /*10e70*/  LOP3.LUT R99, R109, R99, RZ, 0xc0, !PT ;  /* 0x000000636d637212 */ /* 0x000fe200078ec0ff */
[----:B------:R-:W-:Y:S01]  /*10e80*/  FFMA.FTZ R141, R39, UR4, -R231 ;  /* 0x00000004278d7c23 */ /* 0x000fe200080108e7 */
[----:B------:R-:W-:Y:S03]  /*10e90*/  LOP3.LUT R96, R108, R96, RZ, 0xc0, !PT ;  /* 0x000000606c607212 */ /* 0x000fe600078ec0ff */
[----:B------:R-:W-:Y:S01]  /*10ea0*/  MUFU.EX2 R238, R238 ;  /* 0x000000ee00ee7308 */ /* 0x000fe20000000800 */
[--C-:B------:R-:W-:Y:S01]  /*10eb0*/  HSET2.LE.AND R97, R114, R204.reuse, PT ;  /* 0x000000cc72617233 */ /* 0x100fe20003803000 */
[----:B------:R-:W-:Y:S01]  /*10ec0*/  IMAD.WIDE.U32 R114, R241, -0x2daee0ad, RZ ;  /* 0xd2511f53f1727825 */ /* 0x000fe200078e00ff */
[--C-:B------:R-:W-:Y:S02]  /*10ed0*/  HSET2.LE.AND R104, R113, R204.reuse, PT ;  /* 0x000000cc71687233 */ /* 0x100fe40003803000 */
[--C-:B------:R-:W-:Y:S01]  /*10ee0*/  HSET2.LE.AND R105, R112, R204.reuse, PT ;  /* 0x000000cc70697233 */ /* 0x100fe20003803000 */
[--C-:B------:R-:W-:Y:S01]  /*10ef0*/  FFMA.FTZ R142, R40, UR4, -R228.reuse ;  /* 0x00000004288e7c23 */ /* 0x100fe200080108e4 */
[----:B---3--:R-:W-:Y:S01]  /*10f00*/  F2FP.BF16.F32.PACK_AB R110, R227, R226 ;  /* 0x000000e2e36e723e */ /* 0x008fe200000010ff */
[--C-:B------:R-:W-:Y:S01]  /*10f10*/  FFMA.FTZ R143, R41, UR4, -R228.reuse ;  /* 0x00000004298f7c23 */ /* 0x100fe200080108e4 */
[----:B------:R-:W-:Y:S01]  /*10f20*/  F2FP.BF16.F32.PACK_AB R109, R149, R229 ;  /* 0x000000e5956d723e */ /* 0x000fe200000010ff */
[----:B------:R-:W-:Y:S01]  /*10f30*/  FFMA.FTZ R241, R45, UR4, -R228 ;  /* 0x000000042df17c23 */ /* 0x000fe200080108e4 */
[----:B----4-:R-:W-:Y:S01]  /*10f40*/  F2FP.BF16.F32.PACK_AB R108, R230, R148 ;  /* 0x00000094e66c723e */ /* 0x010fe200000010ff */
[----:B------:R-:W-:Y:S01]  /*10f50*/  MUFU.EX2 R237, R237 ;  /* 0x000000ed00ed7308 */ /* 0x000fe20000000800 */
[----:B------:R-:W-:Y:S01]  /*10f60*/  LOP3.LUT R97, R97, R110, RZ, 0xc0, !PT ;  /* 0x0000006e61617212 */ /* 0x000fe200078ec0ff */
[----:B------:R-:W-:Y:S01]  /*10f70*/  FFMA.FTZ R248, R52, UR4, -R239 ;  /* 0x0000000434f87c23 */ /* 0x000fe200080108ef */
[----:B------:R-:W-:Y:S01]  /*10f80*/  LOP3.LUT R104, R104, R109, RZ, 0xc0, !PT ;  /* 0x0000006d68687212 */ /* 0x000fe200078ec0ff */
[----:B------:R-:W-:Y:S01]  /*10f90*/  FFMA.FTZ R153, R132, R213, R153 ;  /* 0x000000d584997223 */ /* 0x000fe20000010099 */
[----:B------:R-:W-:Y:S01]  /*10fa0*/  LOP3.LUT R105, R105, R108, RZ, 0xc0, !PT ;  /* 0x0000006c69697212 */ /* 0x000fe200078ec0ff */
[----:B------:R-:W-:Y:S01]  /*10fb0*/  IMAD.MOV.U32 R132, RZ, RZ, R135 ;  /* 0x000000ffff847224 */ /* 0x000fe200078e0087 */
[----:B------:R-:W3:Y:S01]  /*10fc0*/  LDSM.16.MT88.4 R108, [R178+0x6800] ;  /* 0x00680000b26c783b */ /* 0x000ee20000004200 */
[-C--:B-1----:R-:W-:Y:S02]  /*10fd0*/  HMMA.16816.F32.BF16 R4, R96, R100.reuse, R4 ;  /* 0x000000646004723c */ /* 0x082fe40000041804 */
[----:B------:R-:W1:Y:S03]  /*10fe0*/  MUFU.EX2 R141, R141 ;  /* 0x0000008d008d7308 */ /* 0x000e660000000800 */
[--C-:B-----5:R-:W-:Y:S01]  /*10ff0*/  HSET2.LE.AND R36, R124, R204.reuse, PT ;  /* 0x000000cc7c247233 */ /* 0x120fe20003803000 */
[----:B------:R-:W-:Y:S01]  /*11000*/  FFMA.FTZ R158, R3, R212, R158 ;  /* 0x000000d4039e7223 */ /* 0x000fe2000001009e */
[--C-:B------:R-:W-:Y:S01]  /*11010*/  HSET2.LE.AND R112, R125, R204.reuse, PT ;  /* 0x000000cc7d707233 */ /* 0x100fe20003803000 */
[----:B------:R-:W-:Y:S04]  /*11020*/  FFMA.FTZ R162, R2, R211, R162 ;  /* 0x000000d302a27223 */ /* 0x000fe800000100a2 */
[----:B------:R-:W4:Y:S01]  /*11030*/  MUFU.EX2 R145, R145 ;  /* 0x0000009100917308 */ /* 0x000f220000000800 */
[----:B------:R-:W-:Y:S01]  /*11040*/  F2FP.BF16.F32.PACK_AB R37, R233, R232 ;  /* 0x000000e8e925723e */ /* 0x000fe200000010ff */
[----:B------:R-:W-:Y:S01]  /*11050*/  FFMA.FTZ R163, R0, R210, R163 ;  /* 0x000000d200a37223 */ /* 0x000fe200000100a3 */
[----:B--2---:R-:W-:Y:S01]  /*11060*/  F2FP.BF16.F32.PACK_AB R113, R151, R150 ;  /* 0x000000969771723e */ /* 0x004fe200000010ff */
[----:B------:R-:W-:Y:S01]  /*11070*/  FADD.FTZ R153, R154, R153 ;  /* 0x000000999a997221 */ /* 0x000fe20000010000 */
[----:B------:R-:W-:Y:S01]  /*11080*/  LOP3.LUT R107, R36, R37, RZ, 0xc0, !PT ;  /* 0x00000025246b7212 */ /* 0x000fe200078ec0ff */
[----:B------:R-:W-:Y:S01]  /*11090*/  FADD.FTZ R158, R157, R158 ;  /* 0x0000009e9d9e7221 */ /* 0x000fe20000010000 */
[----:B------:R-:W-:Y:S01]  /*110a0*/  LOP3.LUT R106, R112, R113, RZ, 0xc0, !PT ;  /* 0x00000071706a7212 */ /* 0x000fe200078ec0ff */
[----:B------:R-:W2:Y:S01]  /*110b0*/  LDSM.16.MT88.4 R36, [R177+0x6800] ;  /* 0x00680000b124783b */ /* 0x000ea20000004200 */
[----:B------:R-:W-:Y:S01]  /*110c0*/  LOP3.LUT R240, R117, UR13, R240, 0x96, !PT ;  /* 0x0000000d75f07c12 */ /* 0x000fe2000f8e96f0 */
[----:B------:R-:W-:Y:S01]  /*110d0*/  IMAD.WIDE.U32 R112, R245, -0x2daee0ad, RZ ;  /* 0xd2511f53f5707825 */ /* 0x000fe200078e00ff */
[----:B-1----:R-:W-:Y:S01]  /*110e0*/  F2FP.BF16.F32.PACK_AB R52, R141, R140 ;  /* 0x0000008c8d34723e */ /* 0x002fe200000010ff */
[----:B------:R-:W-:Y:S02]  /*110f0*/  MUFU.EX2 R142, R142 ;  /* 0x0000008e008e7308 */ /* 0x000fe40000000800 */
[----:B------:R-:W-:Y:S01]  /*11100*/  FADD.FTZ R162, R161, R162 ;  /* 0x000000a2a1a27221 */ /* 0x000fe20000010000 */
[C---:B------:R-:W-:Y:S04]  /*11110*/  HMMA.16816.F32.BF16 R8, R104.reuse, R100, R8 ;  /* 0x000000646808723c */ /* 0x040fe80000041808 */
[----:B------:R-:W-:Y:S01]  /*11120*/  LOP3.LUT R113, R113, UR5, R246, 0x96, !PT ;  /* 0x0000000571717c12 */ /* 0x000fe2000f8e96f6 */
[--C-:B------:R-:W-:Y:S01]  /*11130*/  FFMA.FTZ R246, R66, UR4, -R231.reuse ;  /* 0x0000000442f67c23 */ /* 0x100fe200080108e7 */
[-C--:B------:R-:W-:Y:S01]  /*11140*/  HMMA.16816.F32.BF16 R12, R104, R102.reuse, R12 ;  /* 0x00000066680c723c */ /* 0x080fe2000004180c */
[----:B------:R-:W1:Y:S04]  /*11150*/  MUFU.EX2 R143, R143 ;  /* 0x0000008f008f7308 */ /* 0x000e680000000800 */
[----:B------:R-:W-:Y:S01]  /*11160*/  FFMA.FTZ R231, R55, UR4, -R231 ;  /* 0x0000000437e77c23 */ /* 0x000fe200080108e7 */
[C---:B------:R-:W-:Y:S05]  /*11170*/  HMMA.16816.F32.BF16 R16, R96.reuse, R102, R16 ;  /* 0x000000666010723c */ /* 0x040fea0000041810 */
[----:B------:R-:W-:Y:S01]  /*11180*/  MUFU.EX2 R241, R241 ;  /* 0x000000f100f17308 */ /* 0x000fe20000000800 */
[----:B------:R-:W-:Y:S01]  /*11190*/  IMAD.WIDE.U32 R244, R244, -0x326172a9, RZ ;  /* 0xcd9e8d57f4f47825 */ /* 0x000fe200078e00ff */
[-C--:B---3--:R-:W-:Y:S04]  /*111a0*/  HMMA.16816.F32.BF16 R20, R96, R108.reuse, R20 ;  /* 0x0000006c6014723c */ /* 0x088fe80000041814 */
[----:B------:R-:W-:Y:S02]  /*111b0*/  IMAD.WIDE.U32 R118, R113, -0x326172a9, RZ ;  /* 0xcd9e8d5771767825 */ /* 0x000fe400078e00ff */
[C---:B------:R-:W-:Y:S02]  /*111c0*/  HMMA.16816.F32.BF16 R32, R104.reuse, R108, R32 ;  /* 0x0000006c6820723c */ /* 0x040fe40000041820 */
[----:B------:R-:W-:Y:S03]  /*111d0*/  MUFU.EX2 R231, R231 ;  /* 0x000000e700e77308 */ /* 0x000fe60000000800 */
[----:B------:R-:W-:Y:S01]  /*111e0*/  LOP3.LUT R100, R115, UR5, R116, 0x96, !PT ;  /* 0x0000000573647c12 */ /* 0x000fe2000f8e9674 */
[-C--:B------:R-:W-:Y:S06]  /*111f0*/  HMMA.16816.F32.BF16 R24, R104, R110.reuse, R24 ;  /* 0x0000006e6818723c */ /* 0x080fec0000041818 */
[----:B------:R-:W-:Y:S01]  /*11200*/  MUFU.EX2 R146, R146 ;  /* 0x0000009200927308 */ /* 0x000fe20000000800 */
[--C-:B------:R-:W-:Y:S01]  /*11210*/  SHF.R.U32.HI R116, RZ, 0x10, R118.reuse ;  /* 0x00000010ff747819 */ /* 0x100fe20000011676 */
[C---:B------:R-:W-:Y:S04]  /*11220*/  HMMA.16816.F32.BF16 R68, R96.reuse, R110, R68 ;  /* 0x0000006e6044723c */ /* 0x040fe80000041844 */
[C---:B------:R-:W-:Y:S02]  /*11230*/  LOP3.LUT R40, R118.reuse, 0xff, RZ, 0xc0, !PT ;  /* 0x000000ff76287812 */ /* 0x040fe400078ec0ff */
[-C--:B--2---:R-:W-:Y:S02]  /*11240*/  HMMA.16816.F32.BF16 R72, R96, R36.reuse, R72 ;  /* 0x000000246048723c */ /* 0x084fe40000041848 */
[----:B------:R-:W-:Y:S03]  /*11250*/  MUFU.EX2 R147, R147 ;  /* 0x0000009300937308 */ /* 0x000fe60000000800 */
[----:B------:R-:W-:Y:S01]  /*11260*/  SHF.R.U32.HI R41, RZ, 0x18, R118 ;  /* 0x00000018ff297819 */ /* 0x000fe20000011676 */
[C---:B------:R-:W-:Y:S06]  /*11270*/  HMMA.16816.F32.BF16 R76, R104.reuse, R36, R76 ;  /* 0x00000024684c723c */ /* 0x040fec000004184c */
[----:B------:R-:W-:Y:S01]  /*11280*/  MUFU.EX2 R248, R248 ;  /* 0x000000f800f87308 */ /* 0x000fe20000000800 */
[----:B------:R-:W-:Y:S01]  /*11290*/  LOP3.LUT R115, R119, UR21, R244, 0x96, !PT ;  /* 0x0000001577737c12 */ /* 0x000fe2000f8e96f4 */
[-C--:B------:R-:W-:Y:S03]  /*112a0*/  HMMA.16816.F32.BF16 R28, R104, R38.reuse, R28 ;  /* 0x00000026681c723c */ /* 0x080fe6000004181c */
[----:B------:R-:W-:Y:S01]  /*112b0*/  LOP3.LUT R101, R118, 0xffff, RZ, 0xc0, !PT ;  /* 0x0000ffff76657812 */ /* 0x000fe200078ec0ff */
[----:B------:R-:W-:Y:S01]  /*112c0*/  IMAD.WIDE.U32 R118, R100, -0x326172a9, RZ ;  /* 0xcd9e8d5764767825 */ /* 0x000fe200078e00ff */
[----:B------:R-:W-:Y:S01]  /*112d0*/  LOP3.LUT R108, R116, 0xff, RZ, 0xc0, !PT ;  /* 0x000000ff746c7812 */ /* 0x000fe200078ec0ff */
[C---:B------:R-:W-:Y:S02]  /*112e0*/  HMMA.16816.F32.BF16 R80, R96.reuse, R38, R80 ;  /* 0x000000266050723c */ /* 0x040fe40000041850 */
[----:B------:R-:W-:Y:S03]  /*112f0*/  MUFU.EX2 R246, R246 ;  /* 0x000000f600f67308 */ /* 0x000fe60000000800 */
[----:B------:R-:W-:Y:S01]  /*11300*/  LOP3.LUT R42, R118, 0xffff, RZ, 0xc0, !PT ;  /* 0x0000ffff762a7812 */ /* 0x000fe200078ec0ff */
[----:B------:R-:W-:Y:S01]  /*11310*/  IMAD.WIDE.U32 R102, R240, -0x326172a9, RZ ;  /* 0xcd9e8d57f0667825 */ /* 0x000fe200078e00ff */
[----:B------:R-:W-:Y:S04]  /*11320*/  SHF.R.U32.HI R43, RZ, 0x10, R118 ;  /* 0x00000010ff2b7819 */ /* 0x000fe80000011676 */
[----:B------:R-:W-:Y:S01]  /*11330*/  SHF.R.U32.HI R109, RZ, 0x8, R101 ;  /* 0x00000008ff6d7819 */ /* 0x000fe20000011665 */
[----:B------:R-:W-:Y:S01]  /*11340*/  MUFU.EX2 R247, R247 ;  /* 0x000000f700f77308 */ /* 0x000fe20000000800 */
[----:B------:R-:W-:Y:S02]  /*11350*/  FFMA.FTZ R240, R44, UR4, -R228 ;  /* 0x000000042cf07c23 */ /* 0x000fe400080108e4 */
[----:B------:R-:W-:Y:S01]  /*11360*/  PRMT R109, R40, 0x5410, R109 ;  /* 0x00005410286d7816 */ /* 0x000fe2000000006d */
[----:B------:R-:W-:Y:S01]  /*11370*/  FFMA.FTZ R244, R46, UR4, -R171 ;  /* 0x000000042ef47c23 */ /* 0x000fe200080108ab */
[----:B------:R-:W-:Y:S01]  /*11380*/  PRMT R108, R108, 0x5410, R41 ;  /* 0x000054106c6c7816 */ /* 0x000fe20000000029 */
[----:B------:R-:W-:Y:S01]  /*11390*/  FFMA.FTZ R171, R63, UR4, -R171 ;  /* 0x000000043fab7c23 */ /* 0x000fe200080108ab */
[----:B------:R-:W-:Y:S03]  /*113a0*/  SHF.R.U32.HI R110, RZ, 0x8, R42 ;  /* 0x00000008ff6e7819 */ /* 0x000fe6000001162a */
[----:B------:R-:W2:Y:S01]  /*113b0*/  MUFU.EX2 R240, R240 ;  /* 0x000000f000f07308 */ /* 0x000ea20000000800 */
[----:B------:R-:W-:Y:S01]  /*113c0*/  LOP3.LUT R44, R43, 0xff, RZ, 0xc0, !PT ;  /* 0x000000ff2b2c7812 */ /* 0x000fe200078ec0ff */
[----:B------:R-:W-:Y:S01]  /*113d0*/  FADD.FTZ R163, R164, R163 ;  /* 0x000000a3a4a37221 */ /* 0x000fe20000010000 */
[----:B------:R-:W3:Y:S01]  /*113e0*/  LDSM.16.MT88.4 R40, [R176+0x6800] ;  /* 0x00680000b028783b */ /* 0x000ee20000004200 */
[----:B------:R-:W-:Y:S01]  /*113f0*/  SHF.R.U32.HI R101, RZ, 0x18, R118 ;  /* 0x00000018ff657819 */ /* 0x000fe20000011676 */
[----:B------:R-:W-:Y:S01]  /*11400*/  IMAD.MOV.U32 R0, RZ, RZ, R133 ;  /* 0x000000ffff007224 */ /* 0x000fe200078e0085 */
[----:B------:R-:W-:Y:S01]  /*11410*/  LOP3.LUT R102, R119, UR21, R102, 0x96, !PT ;  /* 0x0000001577667c12 */ /* 0x000fe2000f8e9666 */
[----:B------:R-:W-:Y:S01]  /*11420*/  FADD.FTZ R153, R137, R153 ;  /* 0x0000009989997221 */ /* 0x000fe20000010000 */
[----:B------:R-:W-:Y:S02]  /*11430*/  LOP3.LUT R100, R118, 0xff, RZ, 0xc0, !PT ;  /* 0x000000ff76647812 */ /* 0x000fe400078ec0ff */
[----:B------:R-:W5:Y:S01]  /*11440*/  MUFU.EX2 R244, R244 ;  /* 0x000000f400f47308 */ /* 0x000f620000000800 */
[----:B------:R-:W-:Y:S01]  /*11450*/  PRMT R101, R44, 0x5410, R101 ;  /* 0x000054102c657816 */ /* 0x000fe20000000065 */
[----:B------:R-:W-:Y:S01]  /*11460*/  LDSM.16.MT88.4 R116, [R180+0x7800] ;  /* 0x00780000b474783b */ /* 0x000fe20000004200 */
[----:B------:R-:W-:Y:S01]  /*11470*/  LOP3.LUT R46, R115, 0xffff, RZ, 0xc0, !PT ;  /* 0x0000ffff732e7812 */ /* 0x000fe200078ec0ff */
[----:B------:R-:W-:Y:S01]  /*11480*/  FADD.FTZ R158, R139, R158 ;  /* 0x0000009e8b9e7221 */ /* 0x000fe20000010000 */
[----:B------:R-:W-:Y:S01]  /*11490*/  SHF.R.U32.HI R45, RZ, 0x10, R115 ;  /* 0x00000010ff2d7819 */ /* 0x000fe20000011673 */
[----:B------:R-:W-:Y:S01]  /*114a0*/  FADD.FTZ R162, R155, R162 ;  /* 0x000000a29ba27221 */ /* 0x000fe20000010000 */
[----:B------:R-:W-:Y:S03]  /*114b0*/  LOP3.LUT R44, R102, 0xffff, RZ, 0xc0, !PT ;  /* 0x0000ffff662c7812 */ /* 0x000fe600078ec0ff */
[----:B------:R-:W-:Y:S01]  /*114c0*/  MUFU.EX2 R171, R171 ;  /* 0x000000ab00ab7308 */ /* 0x000fe20000000800 */
[----:B------:R-:W-:Y:S01]  /*114d0*/  PRMT R100, R100, 0x5410, R110 ;  /* 0x0000541064647816 */ /* 0x000fe2000000006e */
        /* <DEDUP_REMOVED lines=13> */
[----:B------:R-:W-:Y:S01]  /*115b0*/  LOP3.LUT R113, R245, UR12, R242, 0x96, !PT ;  /* 0x0000000cf5717c12 */ /* 0x000fe2000f8e96f2 */
[--C-:B------:R-:W-:Y:S01]  /*115c0*/  FFMA.FTZ R242, R64, UR4, -R239.reuse ;  /* 0x0000000440f27c23 */ /* 0x100fe200080108ef */
[----:B------:R-:W-:Y:S01]  /*115d0*/  PRMT R111, R111, 0x5410, R46 ;  /* 0x000054106f6f7816 */ /* 0x000fe2000000002e */
[--C-:B------:R-:W-:Y:S01]  /*115e0*/  FFMA.FTZ R245, R65, UR4, -R239.reuse ;  /* 0x0000000441f57c23 */ /* 0x100fe200080108ef */
[----:B------:R-:W-:Y:S01]  /*115f0*/  PRMT R110, R45, 0x5410, R110 ;  /* 0x000054102d6e7816 */ /* 0x000fe2000000006e */
[----:B------:R-:W-:Y:S01]  /*11600*/  FFMA.FTZ R239, R53, UR4, -R239 ;  /* 0x0000000435ef7c23 */ /* 0x000fe200080108ef */
[----:B------:R-:W-:Y:S01]  /*11610*/  PRMT R64, R36, 0x5410, R44 ;  /* 0x0000541024407816 */ /* 0x000fe2000000002c */
[----:B------:R-:W-:Y:S01]  /*11620*/  MUFU.EX2 R242, R242 ;  /* 0x000000f200f27308 */ /* 0x000fe20000000800 */
[----:B------:R-:W5:Y:S01]  /*11630*/  LDSM.16.MT88.4 R44, [R180+0x7000] ;  /* 0x00700000b42c783b */ /* 0x000f620000004200 */
[--C-:B------:R-:W-:Y:S01]  /*11640*/  HSET2.LE.AND R38, R109, R204.reuse, PT ;  /* 0x000000cc6d267233 */ /* 0x100fe20003803000 */
[----:B------:R-:W-:Y:S01]  /*11650*/  FADD.FTZ R158, R226, R158 ;  /* 0x0000009ee29e7221 */ /* 0x000fe20000010000 */
[-C--:B---3--:R-:W-:Y:S03]  /*11660*/  HMMA.16816.F32.BF16 R48, R96, R40.reuse, R48 ;  /* 0x000000286030723c */ /* 0x088fe60000041830 */
[--C-:B------:R-:W-:Y:S03]  /*11670*/  SHF.R.U32.HI R37, RZ, 0x10, R102.reuse ;  /* 0x00000010ff257819 */ /* 0x100fe60000011666 */
[----:B------:R-:W-:Y:S01]  /*11680*/  MUFU.EX2 R239, R239 ;  /* 0x000000ef00ef7308 */ /* 0x000fe20000000800 */
[----:B------:R-:W-:Y:S01]  /*11690*/  SHF.R.U32.HI R102, RZ, 0x18, R102 ;  /* 0x00000018ff667819 */ /* 0x000fe20000011666 */
[C---:B------:R-:W-:Y:S04]  /*116a0*/  HMMA.16816.F32.BF16 R84, R104.reuse, R40, R84 ;  /* 0x000000286854723c */ /* 0x040fe80000041854 */
[----:B------:R-:W-:Y:S02]  /*116b0*/  LOP3.LUT R37, R37, 0xff, RZ, 0xc0, !PT ;  /* 0x000000ff25257812 */ /* 0x000fe400078ec0ff */
[-C--:B------:R-:W-:Y:S02]  /*116c0*/  HMMA.16816.F32.BF16 R88, R104, R42.reuse, R88 ;  /* 0x0000002a6858723c */ /* 0x080fe40000041858 */
[----:B------:R-:W-:Y:S03]  /*116d0*/  MUFU.EX2 R245, R245 ;  /* 0x000000f500f57308 */ /* 0x000fe60000000800 */
[----:B------:R-:W-:Y:S01]  /*116e0*/  PRMT R102, R37, 0x5410, R102 ;  /* 0x0000541025667816 */ /* 0x000fe20000000066 */
[----:B------:R-:W-:Y:S06]  /*116f0*/  HMMA.16816.F32.BF16 R92, R96, R42, R92 ;  /* 0x0000002a605c723c */ /* 0x000fec000004185c */
[----:B------:R-:W-:Y:S01]  /*11700*/  MUFU.EX2 R252, R252 ;  /* 0x000000fc00fc7308 */ /* 0x000fe20000000800 */
[----:B------:R-:W-:Y:S01]  /*11710*/  F2FP.BF16.F32.PACK_AB R37, R234, R235 ;  /* 0x000000ebea25723e */ /* 0x000fe200000010ff */
[----:B------:R-:W-:Y:S03]  /*11720*/  FADD.FTZ R162, R229, R162 ;  /* 0x000000a2e5a27221 */ /* 0x000fe60000010000 */
[--C-:B------:R-:W-:Y:S01]  /*11730*/  HSET2.LE.AND R39, R108, R204.reuse, PT ;  /* 0x000000cc6c277233 */ /* 0x100fe20003803000 */
[----:B------:R-:W-:Y:S01]  /*11740*/  FADD.FTZ R163, R148, R163 ;  /* 0x000000a394a37221 */ /* 0x000fe20000010000 */
[----:B------:R-:W-:Y:S01]  /*11750*/  LOP3.LUT R38, R38, R37, RZ, 0xc0, !PT ;  /* 0x0000002526267212 */ /* 0x000fe200078ec0ff */
[----:B------:R-:W-:Y:S01]  /*11760*/  FADD.FTZ R153, R170, R153 ;  /* 0x00000099aa997221 */ /* 0x000fe20000010000 */
[----:B------:R-:W-:Y:S01]  /*11770*/  F2FP.BF16.F32.PACK_AB R36, R237, R238 ;  /* 0x000000eeed24723e */ /* 0x000fe200000010ff */
[----:B------:R-:W-:Y:S01]  /*11780*/  FADD.FTZ R158, R227, R158 ;  /* 0x0000009ee39e7221 */ /* 0x000fe20000010000 */
        /* <DEDUP_REMOVED lines=10> */
[----:B----4-:R-:W-:Y:S01]  /*11830*/  F2FP.BF16.F32.PACK_AB R53, R145, R144 ;  /* 0x000000909135723e */ /* 0x010fe200000010ff */
[----:B------:R-:W-:Y:S01]  /*11840*/  FADD.FTZ R162, R150, R162 ;  /* 0x000000a296a27221 */ /* 0x000fe20000010000 */
[----:B-1----:R-:W-:Y:S01]  /*11850*/  F2FP.BF16.F32.PACK_AB R41, R143, R142 ;  /* 0x0000008e8f29723e */ /* 0x002fe200000010ff */
[----:B------:R-:W-:Y:S01]  /*11860*/  FADD.FTZ R163, R232, R163 ;  /* 0x000000a3e8a37221 */ /* 0x000fe20000010000 */
[--C-:B------:R-:W-:Y:S01]  /*11870*/  HSET2.LE.AND R52, R101, R204.reuse, PT ;  /* 0x000000cc65347233 */ /* 0x100fe20003803000 */
[----:B------:R-:W-:Y:S01]  /*11880*/  FADD.FTZ R153, R167, R153 ;  /* 0x00000099a7997221 */ /* 0x000fe20000010000 */
[--C-:B------:R-:W-:Y:S01]  /*11890*/  HSET2.LE.AND R100, R100, R204.reuse, PT ;  /* 0x000000cc64647233 */ /* 0x100fe20003803000 */
[----:B------:R-:W-:Y:S01]  /*118a0*/  FADD.FTZ R158, R168, R158 ;  /* 0x0000009ea89e7221 */ /* 0x000fe20000010000 */
[----:B--2---:R-:W-:Y:S01]  /*118b0*/  F2FP.BF16.F32.PACK_AB R101, R241, R240 ;  /* 0x000000f0f165723e */ /* 0x004fe200000010ff */
[----:B------:R-:W-:Y:S01]  /*118c0*/  FADD.FTZ R162, R151, R162 ;  /* 0x000000a297a27221 */ /* 0x000fe20000010000 */
[----:B------:R-:W-:Y:S01]  /*118d0*/  LOP3.LUT R36, R36, R53, RZ, 0xc0, !PT ;  /* 0x0000003524247212 */ /* 0x000fe200078ec0ff */
[----:B------:R-:W-:Y:S01]  /*118e0*/  FADD.FTZ R163, R233, R163 ;  /* 0x000000a3e9a37221 */ /* 0x000fe20000010000 */
[----:B------:R-:W-:Y:S01]  /*118f0*/  LOP3.LUT R40, R40, R41, RZ, 0xc0, !PT ;  /* 0x0000002928287212 */ /* 0x000fe200078ec0ff */
[----:B------:R-:W-:Y:S01]  /*11900*/  FADD.FTZ R153, R144, R153 ;  /* 0x0000009990997221 */ /* 0x000fe20000010000 */
[--C-:B------:R-:W-:Y:S01]  /*11910*/  HSET2.LE.AND R41, R102, R204.reuse, PT ;  /* 0x000000cc66297233 */ /* 0x100fe20003803000 */
[----:B------:R-:W-:Y:S01]  /*11920*/  FADD.FTZ R158, R140, R158 ;  /* 0x0000009e8c9e7221 */ /* 0x000fe20000010000 */
[----:B-----5:R-:W-:Y:S01]  /*11930*/  F2FP.BF16.F32.PACK_AB R53, R243, R244 ;  /* 0x000000f4f335723e */ /* 0x020fe200000010ff */
[-C--:B------:R-:W-:Y:S05]  /*11940*/  HMMA.16816.F32.BF16 R4, R36, R44.reuse, R4 ;  /* 0x0000002c2404723c */ /* 0x080fea0000041804 */
        /* <DEDUP_REMOVED lines=31> */
[----:B------:R-:W-:Y:S01]  /*11b40*/  FFMA.FTZ R65, R60, UR4, -R228 ;  /* 0x000000043c417c23 */ /* 0x000fe200080108e4 */
[----:B------:R-:W-:Y:S01]  /*11b50*/  PRMT R56, R56, 0x5410, R44 ;  /* 0x0000541038387816 */ /* 0x000fe2000000002c */
[----:B------:R-:W-:Y:S02]  /*11b60*/  FFMA.FTZ R228, R61, UR4, -R228 ;  /* 0x000000043de47c23 */ /* 0x000fe400080108e4 */
[----:B------:R3:W4:Y:S01]  /*11b70*/  MUFU.EX2 R128, R65 ;  /* 0x0000004100807308 */ /* 0x0007220000000800 */
[----:B------:R-:W-:Y:S01]  /*11b80*/  SHF.R.U32.HI R45, RZ, 0x8, R45 ;  /* 0x00000008ff2d7819 */ /* 0x000fe2000001162d */
[----:B------:R-:W-:Y:S01]  /*11b90*/  FADD.FTZ R153, R235, R153 ;  /* 0x00000099eb997221 */ /* 0x000fe20000010000 */
[----:B------:R-:W-:Y:S01]  /*11ba0*/  SHF.R.U32.HI R46, RZ, 0x8, R46 ;  /* 0x00000008ff2e7819 */ /* 0x000fe2000001162e */
[----:B------:R-:W-:Y:S01]  /*11bb0*/  FADD.FTZ R158, R238, R158 ;  /* 0x0000009eee9e7221 */ /* 0x000fe20000010000 */
[----:B------:R-:W-:Y:S01]  /*11bc0*/  LOP3.LUT R44, R112, 0xffff, RZ, 0xc0, !PT ;  /* 0x0000ffff702c7812 */ /* 0x000fe200078ec0ff */
[----:B------:R-:W-:Y:S01]  /*11bd0*/  FADD.FTZ R162, R240, R162 ;  /* 0x000000a2f0a27221 */ /* 0x000fe20000010000 */
[----:B------:R-:W-:Y:S03]  /*11be0*/  LOP3.LUT R47, R47, 0xff, RZ, 0xc0, !PT ;  /* 0x000000ff2f2f7812 */ /* 0x000fe600078ec0ff */
[----:B------:R-:W5:Y:S01]  /*11bf0*/  MUFU.EX2 R228, R228 ;  /* 0x000000e400e47308 */ /* 0x000f620000000800 */
        /* <DEDUP_REMOVED lines=20> */
[----:B--2---:R-:W-:Y:S01]  /*11d40*/  FADD.FTZ R158, R236, R158 ;  /* 0x0000009eec9e7221 */ /* 0x004fe20000010000 */
[----:B------:R-:W-:Y:S01]  /*11d50*/  LOP3.LUT R57, R112, 0xff, RZ, 0xc0, !PT ;  /* 0x000000ff70397812 */ /* 0x000fe200078ec0ff */
[----:B------:R-:W-:Y:S03]  /*11d60*/  FADD.FTZ R162, R249, R162 ;  /* 0x000000a2f9a27221 */ /* 0x000fe60000010000 */
[----:B------:R-:W-:Y:S01]  /*11d70*/  SHF.R.U32.HI R99, RZ, 0x18, R112 ;  /* 0x00000018ff637819 */ /* 0x000fe20000011670 */
[----:B------:R-:W-:Y:S01]  /*11d80*/  FADD.FTZ R163, R251, R163 ;  /* 0x000000a3fba37221 */ /* 0x000fe20000010000 */
[----:B------:R-:W-:Y:S01]  /*11d90*/  SHF.R.U32.HI R61, RZ, 0x18, R114 ;  /* 0x00000018ff3d7819 */ /* 0x000fe20000011672 */
[----:B------:R-:W-:Y:S01]  /*11da0*/  FADD.FTZ R153, R239, R153 ;  /* 0x00000099ef997221 */ /* 0x000fe20000010000 */
[----:B------:R-:W-:Y:S01]  /*11db0*/  PRMT R99, R64, 0x5410, R99 ;  /* 0x0000541040637816 */ /* 0x000fe20000000063 */
[C---:B------:R-:W-:Y:S01]  /*11dc0*/  FADD.FTZ R158, R231.reuse, R158 ;  /* 0x0000009ee79e7221 */ /* 0x040fe20000010000 */
[----:B---3--:R-:W2:Y:S01]  /*11dd0*/  LDSM.16.MT88.4 R64, [R178+0x7800] ;  /* 0x00780000b240783b */ /* 0x008ea20000004200 */
        /* <DEDUP_REMOVED lines=19> */
[----:B----4-:R-:W-:Y:S01]  /*11f10*/  IMAD.MOV.U32 R43, RZ, RZ, R128 ;  /* 0x000000ffff2b7224 */ /* 0x010fe200078e0080 */
[----:B------:R-:W-:Y:S01]  /*11f20*/  PRMT R60, R60, 0x5410, R59 ;  /* 0x000054103c3c7816 */ /* 0x000fe2000000003b */
[----:B------:R-:W-:Y:S03]  /*11f30*/  IMAD.MOV.U32 R2, RZ, RZ, R134 ;  /* 0x000000ffff027224 */ /* 0x000fe600078e0086 */
[--C-:B------:R-:W-:Y:S01]  /*11f40*/  HSET2.LE.AND R59, R56, R204.reuse, PT ;  /* 0x000000cc383b7233 */ /* 0x100fe20003803000 */
[----:B------:R-:W-:Y:S01]  /*11f50*/  FADD.FTZ R162, R43, R162 ;  /* 0x000000a22ba27221 */ /* 0x000fe20000010000 */
[--C-:B------:R-:W-:Y:S01]  /*11f60*/  HSET2.LE.AND R56, R57, R204.reuse, PT ;  /* 0x000000cc39387233 */ /* 0x100fe20003803000 */
[----:B------:R-:W-:Y:S01]  /*11f70*/  FADD.FTZ R212, R247, R158 ;  /* 0x0000009ef7d47221 */ /* 0x000fe20000010000 */
[----:B------:R-:W-:Y:S01]  /*11f80*/  PRMT R61, R58, 0x5410, R61 ;  /* 0x000054103a3d7816 */ /* 0x000fe2000000003d */
[----:B-----5:R-:W-:Y:S01]  /*11f90*/  FADD.FTZ R211, R228, R162 ;  /* 0x000000a2e4d37221 */ /* 0x020fe20000010000 */
[--C-:B------:R-:W-:Y:S02]  /*11fa0*/  HSET2.LE.AND R58, R98, R204.reuse, PT ;  /* 0x000000cc623a7233 */ /* 0x100fe40003803000 */
[--C-:B------:R-:W-:Y:S02]  /*11fb0*/  HSET2.LE.AND R57, R99, R204.reuse, PT ;  /* 0x000000cc63397233 */ /* 0x100fe40003803000 */
[----:B------:R-:W-:Y:S02]  /*11fc0*/  LOP3.LUT R56, R56, R54, RZ, 0xc0, !PT ;  /* 0x0000003638387212 */ /* 0x000fe400078ec0ff */
[--C-:B------:R-:W-:Y:S02]  /*11fd0*/  HSET2.LE.AND R54, R96, R204.reuse, PT ;  /* 0x000000cc60367233 */ /* 0x100fe40003803000 */
[----:B------:R-:W-:Y:S02]  /*11fe0*/  LOP3.LUT R58, R58, R52, RZ, 0xc0, !PT ;  /* 0x000000343a3a7212 */ /* 0x000fe400078ec0ff */
[----:B------:R-:W-:Y:S02]  /*11ff0*/  LOP3.LUT R59, R59, R55, RZ, 0xc0, !PT ;  /* 0x000000373b3b7212 */ /* 0x000fe400078ec0ff */
[----:B------:R-:W-:Y:S02]  /*12000*/  LOP3.LUT R57, R57, R53, RZ, 0xc0, !PT ;  /* 0x0000003539397212 */ /* 0x000fe400078ec0ff */
[----:B------:R-:W-:Y:S02]  /*12010*/  F2FP.BF16.F32.PACK_AB R45, R228, R128 ;  /* 0x00000080e42d723e */ /* 0x000fe400000010ff */
[--C-:B------:R-:W-:Y:S02]  /*12020*/  HSET2.LE.AND R53, R61, R204.reuse, PT ;  /* 0x000000cc3d357233 */ /* 0x100fe40003803000 */
[--C-:B------:R-:W-:Y:S02]  /*12030*/  HSET2.LE.AND R52, R60, R204.reuse, PT ;  /* 0x000000cc3c347233 */ /* 0x100fe40003803000 */
[----:B------:R-:W-:Y:S02]  /*12040*/  HSET2.LE.AND R55, R97, R204, PT ;  /* 0x000000cc61377233 */ /* 0x000fe40003803000 */
[----:B------:R-:W-:Y:S02]  /*12050*/  F2FP.BF16.F32.PACK_AB R60, R250, R249 ;  /* 0x000000f9fa3c723e */ /* 0x000fe400000010ff */
[----:B------:R-:W-:Y:S02]  /*12060*/  F2FP.BF16.F32.PACK_AB R44, R171, R129 ;  /* 0x00000081ab2c723e */ /* 0x000fe400000010ff */
[----:B------:R-:W-:Y:S02]  /*12070*/  F2FP.BF16.F32.PACK_AB R96, R252, R251 ;  /* 0x000000fbfc60723e */ /* 0x000fe400000010ff */
[----:B------:R-:W-:Y:S01]  /*12080*/  LOP3.LUT R54, R54, R45, RZ, 0xc0, !PT ;  /* 0x0000002d36367212 */ /* 0x000fe200078ec0ff */
[----:B------:R-:W-:Y:S01]  /*12090*/  IMAD.MOV.U32 R45, RZ, RZ, R129 ;  /* 0x000000ffff2d7224 */ /* 0x000fe200078e0081 */
[----:B------:R-:W-:Y:S01]  /*120a0*/  LOP3.LUT R52, R52, R60, RZ, 0xc0, !PT ;  /* 0x0000003c34347212 */ /* 0x000fe200078ec0ff */
[-C--:B------:R-:W-:Y:S01]  /*120b0*/  HMMA.16816.F32.BF16 R128, R56, R116.reuse, R4 ;  /* 0x000000743880723c */ /* 0x080fe20000041804 */
[----:B------:R-:W1:Y:S04]  /*120c0*/  LDSM.16.MT88.4 R60, [R177+0x7800] ;  /* 0x00780000b13c783b */ /* 0x000e680000004200 */
[----:B------:R-:W-:Y:S01]  /*120d0*/  LOP3.LUT R53, R53, R96, RZ, 0xc0, !PT ;  /* 0x0000006035357212 */ /* 0x000fe200078ec0ff */
[----:B------:R-:W-:Y:S01]  /*120e0*/  FADD.FTZ R163, R45, R163 ;  /* 0x000000a32da37221 */ /* 0x000fe20000010000 */
[----:B------:R-:W-:Y:S02]  /*120f0*/  LOP3.LUT R55, R55, R44, RZ, 0xc0, !PT ;  /* 0x0000002c37377212 */ /* 0x000fe400078ec0ff */
[----:B------:R-:W3:Y:S02]  /*12100*/  LDSM.16.MT88.4 R4, [R176+0x7800] ;  /* 0x00780000b004783b */ /* 0x000ee40000004200 */
[----:B------:R-:W-:Y:S03]  /*12110*/  FADD.FTZ R210, R171, R163 ;  /* 0x000000a3abd27221 */ /* 0x000fe60000010000 */
        /* <DEDUP_REMOVED lines=11> */
[-C--:B---3--:R-:W-:Y:S06]  /*121d0*/  HMMA.16816.F32.BF16 R96, R56, R4.reuse, R48 ;  /* 0x000000043860723c */ /* 0x088fec0000041830 */
[C---:B------:R-:W-:Y:S06]  /*121e0*/  HMMA.16816.F32.BF16 R84, R52.reuse, R4, R84 ;  /* 0x000000043454723c */ /* 0x040fec0000041854 */
[-C--:B------:R-:W-:Y:S06]  /*121f0*/  HMMA.16816.F32.BF16 R88, R52, R6.reuse, R88 ;  /* 0x000000063458723c */ /* 0x080fec0000041858 */
[----:B------:R-:W-:Y:S01]  /*12200*/  HMMA.16816.F32.BF16 R92, R56, R6, R92 ;  /* 0x00000006385c723c */ /* 0x000fe2000004185c */
[----:B------:R-:W-:Y:S11]  /*12210*/  @!UPT UIADD3 URZ, URZ, URZ, URZ ;  /* 0x0000003f3f3ff290 */ /* 0x000ff6000fffe03f */
[----:B------:R-:W-:Y:S01]  /*12220*/  @!UPT UIADD3 URZ, URZ, URZ, URZ ;  /* 0x0000003f3f3ff290 */ /* 0x000fe2000fffe03f */
[----:B------:R-:W-:Y:S11]  /*12230*/  @P2 BRA `(.L_x_791) ;  /* 0xffffffc800442947 */ /* 0x000ff6000383ffff */
.L_x_790:
[----:B------:R-:W1:Y:S01]  /*12240*/  SHFL.BFLY PT, R2, R213, 0x2, 0x1f ;  /* 0x0c401f00d5027f89 */ /* 0x000e6200000e0000 */
[----:B------:R-:W-:Y:S01]  /*12250*/  MOV R12, 0x3f800000 ;  /* 0x3f800000000c7802 */ /* 0x000fe20000000f00 */
[----:B------:R-:W-:Y:S01]  /*12260*/  ULDC UR4, c[0x0][0x38c] ;  /* 0x0000e30000047ab9 */ /* 0x000fe20000000800 */
[----:B------:R-:W-:Y:S01]  /*12270*/  MOV R13, 0x3f800000 ;  /* 0x3f800000000d7802 */ /* 0x000fe20000000f00 */
[----:B------:R-:W2:Y:S01]  /*12280*/  SHFL.BFLY PT, R0, R212, 0x2, 0x1f ;  /* 0x0c401f00d4007f89 */ /* 0x000ea200000e0000 */
[----:B------:R-:W-:Y:S01]  /*12290*/  MOV R10, 0x3f800000 ;  /* 0x3f800000000a7802 */ /* 0x000fe20000000f00 */
[----:B------:R-:W-:Y:S01]  /*122a0*/  UMOV UR5, 0x400 ;  /* 0x0000040000057882 */ /* 0x000fe20000000000 */
[----:B------:R-:W-:Y:S01]  /*122b0*/  MOV R11, 0x3f800000 ;  /* 0x3f800000000b7802 */ /* 0x000fe20000000f00 */
[----:B------:R-:W3:Y:S01]  /*122c0*/  SHFL.BFLY PT, R3, R211, 0x2, 0x1f ;  /* 0x0c401f00d3037f89 */ /* 0x000ee200000e0000 */
[----:B-1----:R-:W-:-:S03]  /*122d0*/  FADD.FTZ R213, R2, R213 ;  /* 0x000000d502d57221 */ /* 0x002fc60000010000 */
[----:B------:R-:W1:Y:S01]  /*122e0*/  SHFL.BFLY PT, R2, R210, 0x2, 0x1f ;  /* 0x0c401f00d2027f89 */ /* 0x000e6200000e0000 */
[----:B--2---:R-:W-:-:S03]  /*122f0*/  FADD.FTZ R212, R0, R212 ;  /* 0x000000d400d47221 */ /* 0x004fc60000010000 */
[----:B------:R-:W2:Y:S01]  /*12300*/  SHFL.BFLY PT, R6, R213, 0x1, 0x1f ;  /* 0x0c201f00d5067f89 */ /* 0x000ea200000e0000 */
[----:B---3--:R-:W-:-:S03]  /*12310*/  FADD.FTZ R211, R3, R211 ;  /* 0x000000d303d37221 */ /* 0x008fc60000010000 */
[----:B------:R-:W3:Y:S04]  /*12320*/  SHFL.BFLY PT, R5, R212, 0x1, 0x1f ;  /* 0x0c201f00d4057f89 */ /* 0x000ee800000e0000 */
[----:B------:R-:W4:Y:S01]  /*12330*/  SHFL.BFLY PT, R4, R211, 0x1, 0x1f ;  /* 0x0c201f00d3047f89 */ /* 0x000f2200000e0000 */
[----:B------:R-:W5:Y:S01]  /*12340*/  S2R R0, SR_TID.X ;  /* 0x0000000000007919 */ /* 0x000f620000002100 */
[----:B-1----:R-:W-:Y:S01]  /*12350*/  FADD.FTZ R210, R2, R210 ;  /* 0x000000d202d27221 */ /* 0x002fe20000010000 */
[----:B--2---:R-:W-:-:S04]  /*12360*/  FADD.FTZ R6, R213, R6 ;  /* 0x00000006d5067221 */ /* 0x004fc80000010000 */
[----:B------:R-:W1:Y:S01]  /*12370*/  SHFL.BFLY PT, R3, R210, 0x1, 0x1f ;  /* 0x0c201f00d2037f89 */ /* 0x000e6200000e0000 */
[----:B---3--:R-:W-:Y:S01]  /*12380*/  FADD.FTZ R5, R212, R5 ;  /* 0x00000005d4057221 */ /* 0x008fe20000010000 */
[----:B------:R-:W-:Y:S01]  /*12390*/  FSETP.NE.FTZ.AND P5, PT, R6, RZ, PT ;  /* 0x000000ff0600720b */ /* 0x000fe20003fb5000 */
[----:B----4-:R-:W-:-:S03]  /*123a0*/  FADD.FTZ R4, R211, R4 ;  /* 0x00000004d3047221 */ /* 0x010fc60000010000 */
[----:B------:R-:W-:Y:S02]  /*123b0*/  FSETP.NE.FTZ.AND P4, PT, R5, RZ, PT ;  /* 0x000000ff0500720b */ /* 0x000fe40003f95000 */
[----:B------:R-:W-:-:S07]  /*123c0*/  FSETP.NE.FTZ.AND P3, PT, R4, RZ, PT ;  /* 0x000000ff0400720b */ /* 0x000fce0003f75000 */
[----:B------:R-:W2:Y:S01]  /*123d0*/  @P5 MUFU.RCP R12, R6 ;  /* 0x00000006000c5308 */ /* 0x000ea20000001000 */
[----:B-----5:R-:W-:-:S04]  /*123e0*/  SHF.R.S32.HI R2, RZ, 0x1f, R0 ;  /* 0x0000001fff027819 */ /* 0x020fc80000011400 */
[-C--:B------:R-:W-:Y:S01]  /*123f0*/  LEA.HI R9, R2, R0.reuse, RZ, 0x2 ;  /* 0x0000000002097211 */ /* 0x080fe200078f10ff */
[----:B-1----:R-:W-:Y:S02]  /*12400*/  FADD.FTZ R3, R210, R3 ;  /* 0x00000003d2037221 */ /* 0x002fe40000010000 */
[----:B------:R-:W1:Y:S01]  /*12410*/  @P4 MUFU.RCP R13, R5 ;  /* 0x00000005000d4308 */ /* 0x000e620000001000 */
[----:B------:R-:W-:Y:S02]  /*12420*/  LEA.HI R2, R2, R0, RZ, 0x5 ;  /* 0x0000000002027211 */ /* 0x000fe400078f28ff */
[--C-:B------:R-:W-:Y:S02]  /*12430*/  SHF.R.S32.HI R8, RZ, 0x2, R9.reuse ;  /* 0x00000002ff087819 */ /* 0x100fe40000011409 */
[----:B------:R-:W-:Y:S02]  /*12440*/  FSETP.NE.FTZ.AND P6, PT, R3, RZ, PT ;  /* 0x000000ff0300720b */ /* 0x000fe40003fd5000 */
[----:B------:R-:W-:Y:S01]  /*12450*/  SHF.R.S32.HI R7, RZ, 0x1f, R9 ;  /* 0x0000001fff077819 */ /* 0x000fe20000011409 */
[----:B------:R-:W3:Y:S01]  /*12460*/  @P3 MUFU.RCP R10, R4 ;  /* 0x00000004000a3308 */ /* 0x000ee20000001000 */
[----:B--2---:R-:W-:Y:S01]  /*12470*/  FMUL.FTZ R12, R12, UR4 ;  /* 0x000000040c0c7c20 */ /* 0x004fe20008410000 */
[----:B------:R-:W-:-:S02]  /*12480*/  LOP3.LUT R9, R9, 0x3ffffffc, RZ, 0xc0, !PT ;  /* 0x3ffffffc09097812 */ /* 0x000fc400078ec0ff */
[----:B------:R-:W-:Y:S01]  /*12490*/  LEA.HI R7, R7, R8, RZ, 0x3 ;  /* 0x0000000807077211 */ /* 0x000fe200078f18ff */
[C---:B------:R-:W-:Y:S01]  /*124a0*/  FMUL.FTZ R128, R12.reuse, R128 ;  /* 0x000000800c807220 */ /* 0x040fe20000410000 */
[----:B------:R-:W-:Y:S01]  /*124b0*/  IADD3 R9, -R9, R0, RZ ;  /* 0x0000000009097210 */ /* 0x000fe20007ffe1ff */
[C---:B------:R-:W-:Y:S01]  /*124c0*/  FMUL.FTZ R129, R12.reuse, R129 ;  /* 0x000000810c817220 */ /* 0x040fe20000410000 */
[----:B------:R-:W-:Y:S01]  /*124d0*/  LOP3.LUT R7, R7, 0xfffffff8, RZ, 0xc0, !PT ;  /* 0xfffffff807077812 */ /* 0x000fe200078ec0ff */
[----:B-1----:R-:W-:Y:S01]  /*124e0*/  FMUL.FTZ R13, R13, UR4 ;  /* 0x000000040d0d7c20 */ /* 0x002fe20008410000 */
[----:B------:R-:W1:Y:S01]  /*124f0*/  @P6 MUFU.RCP R11, R3 ;  /* 0x00000003000b6308 */ /* 0x000e620000001000 */
[----:B------:R-:W-:Y:S01]  /*12500*/  FMUL.FTZ R116, R12, R116 ;  /* 0x000000740c747220 */ /* 0x000fe20000410000 */
[----:B------:R-:W-:Y:S01]  /*12510*/  IADD3 R7, R8, -R7, RZ ;  /* 0x8000000708077210 */ /* 0x000fe20007ffe0ff */
[C---:B------:R-:W-:Y:S01]  /*12520*/  FMUL.FTZ R130, R13.reuse, R130 ;  /* 0x000000820d827220 */ /* 0x040fe20000410000 */
[----:B------:R-:W-:Y:S01]  /*12530*/  SHF.R.S32.HI R8, RZ, 0x5, R2 ;  /* 0x00000005ff087819 */ /* 0x000fe20000011402 */
[----:B------:R-:W-:Y:S01]  /*12540*/  FMUL.FTZ R131, R13, R131 ;  /* 0x000000830d837220 */ /* 0x000fe20000410000 */
[C---:B------:R-:W-:Y:S01]  /*12550*/  SHF.L.U32 R14, R7.reuse, 0x6, RZ ;  /* 0x00000006070e7819 */ /* 0x040fe200000006ff */
[----:B---3--:R-:W-:Y:S01]  /*12560*/  FMUL.FTZ R10, R10, UR4 ;  /* 0x000000040a0a7c20 */ /* 0x008fe20008410000 */
[----:B------:R-:W-:Y:S01]  /*12570*/  R2P PR, R7, 0x6 ;  /* 0x0000000607007804 */ /* 0x000fe20000000000 */
[C---:B------:R-:W-:Y:S01]  /*12580*/  FMUL.FTZ R118, R13.reuse, R118 ;  /* 0x000000760d767220 */ /* 0x040fe20000410000 */
[----:B------:R-:W-:Y:S01]  /*12590*/  LOP3.LUT R14, R14, 0x1c0, RZ, 0xc0, !PT ;  /* 0x000001c00e0e7812 */ /* 0x000fe200078ec0ff */
[----:B------:R-:W-:Y:S01]  /*125a0*/  FMUL.FTZ R119, R13, R119 ;  /* 0x000000770d777220 */ /* 0x000fe20000410000 */
[----:B------:R-:W-:Y:S01]  /*125b0*/  LOP3.LUT R7, R7, 0x1, RZ, 0xc0, !PT ;  /* 0x0000000107077812 */ /* 0x000fe200078ec0ff */
[C---:B------:R-:W-:Y:S01]  /*125c0*/  FMUL.FTZ R114, R13.reuse, R114 ;  /* 0x000000720d727220 */ /* 0x040fe20000410000 */
[----:B------:R-:W-:Y:S01]  /*125d0*/  LEA R9, R8, R9, 0x9 ;  /* 0x0000000908097211 */ /* 0x000fe200078e48ff */
[----:B------:R-:W-:Y:S01]  /*125e0*/  FMUL.FTZ R115, R13, R115 ;  /* 0x000000730d737220 */ /* 0x000fe20000410000 */
[----:B------:R-:W-:Y:S01]  /*125f0*/  LEA.HI R14, R14, R14, RZ, 0x1d ;  /* 0x0000000e0e0e7211 */ /* 0x000fe200078fe8ff */
[----:B-1----:R-:W-:Y:S01]  /*12600*/  FMUL.FTZ R11, R11, UR4 ;  /* 0x000000040b0b7c20 */ /* 0x002fe20008410000 */
        /* <DEDUP_REMOVED lines=11> */
[----:B------:R-:W-:Y:S01]  /*126c0*/  ISETP.NE.U32.AND P0, PT, R7, 0x1, PT ;  /* 0x000000010700780c */ /* 0x000fe20003f05070 */
[C---:B------:R-:W-:Y:S01]  /*126d0*/  FMUL.FTZ R117, R12.reuse, R117 ;  /* 0x000000750c757220 */ /* 0x040fe20000410000 */
[----:B------:R-:W-:Y:S01]  /*126e0*/  MOV R7, 0x10 ;  /* 0x0000001000077802 */ /* 0x000fe20000000f00 */
[C---:B------:R-:W-:Y:S01]  /*126f0*/  FMUL.FTZ R112, R12.reuse, R112 ;  /* 0x000000700c707220 */ /* 0x040fe20000410000 */
[----:B------:R-:W-:Y:S01]  /*12700*/  LEA R9, R9, R14, 0x1 ;  /* 0x0000000e09097211 */ /* 0x000fe200078e08ff */
        /* <DEDUP_REMOVED lines=8> */
[----:B-1----:R-:W-:Y:S01]  /*12790*/  ULEA UR4, UR4, UR5, 0x18 ;  /* 0x0000000504047291 */ /* 0x002fe2000f8ec03f */
[C---:B------:R-:W-:Y:S01]  /*127a0*/  FMUL.FTZ R97, R12.reuse, R97 ;  /* 0x000000610c617220 */ /* 0x040fe20000410000 */
[C---:B------:R-:W-:Y:S01]  /*127b0*/  FMUL.FTZ R92, R12.reuse, R92 ;  /* 0x0000005c0c5c7220 */ /* 0x040fe20000410000 */
[----:B------:R-:W-:Y:S01]  /*127c0*/  FMUL.FTZ R12, R12, R93 ;  /* 0x0000005d0c0c7220 */ /* 0x000fe20000410000 */
[----:B------:R-:W-:Y:S01]  /*127d0*/  F2FP.BF16.F32.PACK_AB R94, R13, R94 ;  /* 0x0000005e0d5e723e */ /* 0x000fe200000010ff */
[C---:B------:R-:W-:Y:S01]  /*127e0*/  FMUL.FTZ R124, R10.reuse, R124 ;  /* 0x0000007c0a7c7220 */ /* 0x040fe20000410000 */
[C---:B------:R-:W-:Y:S01]  /*127f0*/  FMUL.FTZ R125, R10.reuse, R125 ;  /* 0x0000007d0a7d7220 */ /* 0x040fe20000410000 */
[C---:B------:R-:W-:Y:S01]  /*12800*/  FMUL.FTZ R126, R11.reuse, R126 ;  /* 0x0000007e0b7e7220 */ /* 0x040fe20000410000 */
[----:B------:R-:W-:Y:S01]  /*12810*/  FMUL.FTZ R127, R11, R127 ;  /* 0x0000007f0b7f7220 */ /* 0x000fe20000410000 */
[----:B------:R-:W-:Y:S01]  /*12820*/  SEL R7, R7, 0xfffffff0, P0 ;  /* 0xfffffff007077807 */ /* 0x000fe20000000000 */
[C---:B------:R-:W-:Y:S01]  /*12830*/  FMUL.FTZ R120, R10.reuse, R120 ;  /* 0x000000780a787220 */ /* 0x040fe20000410000 */
[----:B------:R-:W-:Y:S01]  /*12840*/  LEA R9, R9, UR4, 0x1 ;  /* 0x0000000409097c11 */ /* 0x000fe2000f8e08ff */
[C---:B------:R-:W-:Y:S01]  /*12850*/  FMUL.FTZ R121, R10.reuse, R121 ;  /* 0x000000790a797220 */ /* 0x040fe20000410000 */
[----:B------:R-:W-:Y:S01]  /*12860*/  MOV R13, 0x20 ;  /* 0x00000020000d7802 */ /* 0x000fe20000000f00 */
[C---:B------:R-:W-:Y:S01]  /*12870*/  FMUL.FTZ R122, R11.reuse, R122 ;  /* 0x0000007a0b7a7220 */ /* 0x040fe20000410000 */
[----:B------:R-:W-:Y:S01]  /*12880*/  FMUL.FTZ R123, R11, R123 ;  /* 0x0000007b0b7b7220 */ /* 0x000fe20000410000 */
[----:B------:R-:W-:Y:S01]  /*12890*/  F2FP.BF16.F32.PACK_AB R128, R129, R128 ;  /* 0x000000808180723e */ /* 0x000fe200000010ff */
[C---:B------:R-:W-:Y:S01]  /*128a0*/  FMUL.FTZ R108, R10.reuse, R108 ;  /* 0x0000006c0a6c7220 */ /* 0x040fe20000410000 */
[----:B------:R-:W-:Y:S01]  /*128b0*/  F2FP.BF16.F32.PACK_AB R130, R131, R130 ;  /* 0x000000828382723e */ /* 0x000fe200000010ff */
[----:B------:R-:W-:Y:S01]  /*128c0*/  FMUL.FTZ R109, R10, R109 ;  /* 0x0000006d0a6d7220 */ /* 0x000fe20000410000 */
[----:B------:R-:W-:Y:S01]  /*128d0*/  F2FP.BF16.F32.PACK_AB R92, R12, R92 ;  /* 0x0000005c0c5c723e */ /* 0x000fe200000010ff */
[----:B------:R-:W-:Y:S01]  /*128e0*/  FMUL.FTZ R110, R11, R110 ;  /* 0x0000006e0b6e7220 */ /* 0x000fe20000410000 */
[----:B------:R-:W-:Y:S01]  /*128f0*/  F2FP.BF16.F32.PACK_AB R116, R117, R116 ;  /* 0x000000747574723e */ /* 0x000fe200000010ff */
[----:B------:R-:W-:Y:S01]  /*12900*/  FMUL.FTZ R111, R11, R111 ;  /* 0x0000006f0b6f7220 */ /* 0x000fe20000410000 */
[----:B------:R-:W-:Y:S01]  /*12910*/  F2FP.BF16.F32.PACK_AB R118, R119, R118 ;  /* 0x000000767776723e */ /* 0x000fe200000010ff */
[----:B------:R-:W-:Y:S01]  /*12920*/  STS [R9], R128 ;  /* 0x0000008009007388 */ /* 0x000fe20000000800 */
[----:B------:R-:W-:Y:S01]  /*12930*/  IADD3 R12, R9, R7, RZ ;  /* 0x00000007090c7210 */ /* 0x000fe20007ffe0ff */
[C---:B------:R-:W-:Y:S01]  /*12940*/  FMUL.FTZ R104, R10.reuse, R104 ;  /* 0x000000680a687220 */ /* 0x040fe20000410000 */
[----:B------:R-:W-:Y:S01]  /*12950*/  SEL R15, R13, 0xffffffe0, !P1 ;  /* 0xffffffe00d0f7807 */ /* 0x000fe20004800000 */
[----:B------:R-:W-:Y:S01]  /*12960*/  STS [R9+0x400], R130 ;  /* 0x0004008209007388 */ /* 0x000fe20000000800 */
[----:B------:R-:W-:Y:S01]  /*12970*/  F2FP.BF16.F32.PACK_AB R124, R125, R124 ;  /* 0x0000007c7d7c723e */ /* 0x000fe200000010ff */
[----:B------:R-:W-:Y:S01]  /*12980*/  FMUL.FTZ R105, R10, R105 ;  /* 0x000000690a697220 */ /* 0x000fe20000410000 */
[----:B------:R-:W-:Y:S01]  /*12990*/  F2FP.BF16.F32.PACK_AB R126, R127, R126 ;  /* 0x0000007e7f7e723e */ /* 0x000fe200000010ff */
[----:B------:R-:W-:Y:S01]  /*129a0*/  STS [R12], R116 ;  /* 0x000000740c007388 */ /* 0x000fe20000000800 */
[----:B------:R-:W-:Y:S01]  /*129b0*/  ISETP.NE.AND P1, PT, R190, -0x1, PT ;  /* 0xffffffffbe00780c */ /* 0x000fe20003f25270 */
[----:B------:R-:W-:Y:S01]  /*129c0*/  FMUL.FTZ R106, R11, R106 ;  /* 0x0000006a0b6a7220 */ /* 0x000fe20000410000 */
[----:B------:R-:W-:Y:S01]  /*129d0*/  F2FP.BF16.F32.PACK_AB R120, R121, R120 ;  /* 0x000000787978723e */ /* 0x000fe200000010ff */
[----:B------:R-:W-:Y:S01]  /*129e0*/  STS [R12+0x400], R118 ;  /* 0x000400760c007388 */ /* 0x000fe20000000800 */
[----:B------:R-:W-:Y:S01]  /*129f0*/  F2FP.BF16.F32.PACK_AB R122, R123, R122 ;  /* 0x0000007a7b7a723e */ /* 0x000fe200000010ff */
[----:B------:R-:W-:Y:S01]  /*12a00*/  FMUL.FTZ R107, R11, R107 ;  /* 0x0000006b0b6b7220 */ /* 0x000fe20000410000 */
[C---:B------:R-:W-:Y:S01]  /*12a10*/  IADD3 R14, R9.reuse, 0x40, RZ ;  /* 0x00000040090e7810 */ /* 0x040fe20007ffe0ff */
[----:B------:R-:W-:Y:S01]  /*12a20*/  STS [R9+0x2000], R124 ;  /* 0x0020007c09007388 */ /* 0x000fe20000000800 */
[----:B------:R-:W-:Y:S01]  /*12a30*/  @P2 IADD3 R14, R9, -0x40, RZ ;  /* 0xffffffc0090e2810 */ /* 0x000fe20007ffe0ff */
[C---:B------:R-:W-:Y:S01]  /*12a40*/  FMUL.FTZ R76, R10.reuse, R76 ;  /* 0x0000004c0a4c7220 */ /* 0x040fe20000410000 */
[----:B------:R-:W-:Y:S01]  /*12a50*/  F2FP.BF16.F32.PACK_AB R112, R113, R112 ;  /* 0x000000707170723e */ /* 0x000fe200000010ff */
[----:B------:R1:W-:Y:S01]  /*12a60*/  STS [R9+0x2400], R126 ;  /* 0x0024007e09007388 */ /* 0x0003e20000000800 */
[----:B------:R-:W-:Y:S01]  /*12a70*/  F2FP.BF16.F32.PACK_AB R114, R115, R114 ;  /* 0x000000727372723e */ /* 0x000fe200000010ff */
[C---:B------:R-:W-:Y:S01]  /*12a80*/  FMUL.FTZ R77, R10.reuse, R77 ;  /* 0x0000004d0a4d7220 */ /* 0x040fe20000410000 */
[----:B------:R-:W-:Y:S01]  /*12a90*/  IADD3 R13, R9, R15, RZ ;  /* 0x0000000f090d7210 */ /* 0x000fe20007ffe0ff */
[----:B------:R-:W-:Y:S01]  /*12aa0*/  STS [R12+0x2000], R120 ;  /* 0x002000780c007388 */ /* 0x000fe20000000800 */
[----:B------:R-:W-:Y:S01]  /*12ab0*/  F2FP.BF16.F32.PACK_AB R68, R69, R68 ;  /* 0x000000444544723e */ /* 0x000fe200000010ff */
[----:B------:R-:W-:Y:S01]  /*12ac0*/  FMUL.FTZ R78, R11, R78 ;  /* 0x0000004e0b4e7220 */ /* 0x000fe20000410000 */
[----:B------:R-:W-:Y:S01]  /*12ad0*/  F2FP.BF16.F32.PACK_AB R70, R71, R70 ;  /* 0x000000464746723e */ /* 0x000fe200000010ff */
[----:B------:R2:W-:Y:S01]  /*12ae0*/  STS [R12+0x2400], R122 ;  /* 0x0024007a0c007388 */ /* 0x0005e20000000800 */
[----:B------:R-:W-:Y:S01]  /*12af0*/  F2FP.BF16.F32.PACK_AB R108, R109, R108 ;  /* 0x0000006c6d6c723e */ /* 0x000fe200000010ff */
[----:B------:R-:W-:Y:S01]  /*12b00*/  FMUL.FTZ R79, R11, R79 ;  /* 0x0000004f0b4f7220 */ /* 0x000fe20000410000 */
[----:B------:R-:W-:Y:S01]  /*12b10*/  F2FP.BF16.F32.PACK_AB R110, R111, R110 ;  /* 0x0000006e6f6e723e */ /* 0x000fe200000010ff */
[----:B------:R-:W-:Y:S01]  /*12b20*/  STS [R13], R112 ;  /* 0x000000700d007388 */ /* 0x000fe20000000800 */
[C---:B------:R-:W-:Y:S01]  /*12b30*/  FMUL.FTZ R100, R10.reuse, R100 ;  /* 0x000000640a647220 */ /* 0x040fe20000410000 */
[C---:B------:R-:W-:Y:S01]  /*12b40*/  FMUL.FTZ R101, R10.reuse, R101 ;  /* 0x000000650a657220 */ /* 0x040fe20000410000 */
[C---:B------:R-:W-:Y:S01]  /*12b50*/  FMUL.FTZ R102, R11.reuse, R102 ;  /* 0x000000660b667220 */ /* 0x040fe20000410000 */
[----:B------:R-:W-:Y:S01]  /*12b60*/  STS [R13+0x400], R114 ;  /* 0x000400720d007388 */ /* 0x000fe20000000800 */
        /* <DEDUP_REMOVED lines=9> */
[----:B-1----:R-:W-:Y:S01]  /*12c00*/  IADD3 R9, R12, R15, RZ ;  /* 0x0000000f0c097210 */ /* 0x002fe20007ffe0ff */
[C---:B------:R-:W-:Y:S01]  /*12c10*/  FMUL.FTZ R88, R10.reuse, R88 ;  /* 0x000000580a587220 */ /* 0x040fe20000410000 */
[----:B------:R-:W-:Y:S01]  /*12c20*/  F2FP.BF16.F32.PACK_AB R80, R81, R80 ;  /* 0x000000505150723e */ /* 0x000fe200000010ff */
[----:B------:R-:W-:Y:S01]  /*12c30*/  FMUL.FTZ R10, R10, R89 ;  /* 0x000000590a0a7220 */ /* 0x000fe20000410000 */
[----:B------:R-:W-:Y:S01]  /*12c40*/  F2FP.BF16.F32.PACK_AB R82, R83, R82 ;  /* 0x000000525352723e */ /* 0x000fe200000010ff */
[----:B------:R-:W-:Y:S01]  /*12c50*/  STS [R9], R68 ;  /* 0x0000004409007388 */ /* 0x000fe20000000800 */
[----:B------:R-:W-:-:S02]  /*12c60*/  F2FP.BF16.F32.PACK_AB R76, R77, R76 ;  /* 0x0000004c4d4c723e */ /* 0x000fc400000010ff */
[----:B--2---:R-:W-:Y:S01]  /*12c70*/  IADD3 R12, R15, 0x400, R14 ;  /* 0x000004000f0c7810 */ /* 0x004fe20007ffe00e */
[----:B------:R-:W-:Y:S01]  /*12c80*/  STS [R9+0x400], R70 ;  /* 0x0004004609007388 */ /* 0x000fe20000000800 */
[----:B------:R-:W-:Y:S02]  /*12c90*/  F2FP.BF16.F32.PACK_AB R78, R79, R78 ;  /* 0x0000004e4f4e723e */ /* 0x000fe400000010ff */
[C---:B------:R-:W-:Y:S01]  /*12ca0*/  IADD3 R16, R7.reuse, R12, RZ ;  /* 0x0000000c07107210 */ /* 0x040fe20007ffe0ff */
[----:B------:R-:W-:Y:S01]  /*12cb0*/  STS [R13+0x2000], R108 ;  /* 0x0020006c0d007388 */ /* 0x000fe20000000800 */
[----:B------:R-:W-:Y:S02]  /*12cc0*/  IADD3 R7, R7, R14, RZ ;  /* 0x0000000e07077210 */ /* 0x000fe40007ffe0ff */
        /* <DEDUP_REMOVED lines=10> */
[----:B------:R-:W-:Y:S04]  /*12d70*/  STS [R14], R72 ;  /* 0x000000480e007388 */ /* 0x000fe80000000800 */
[----:B------:R-:W-:Y:S04]  /*12d80*/  STS [R14+0x400], R74 ;  /* 0x0004004a0e007388 */ /* 0x000fe80000000800 */
[----:B------:R-:W-:Y:S04]  /*12d90*/  STS [R7], R80 ;  /* 0x0000005007007388 */ /* 0x000fe80000000800 */
[----:B------:R-:W-:Y:S01]  /*12da0*/  STS [R7+0x400], R82 ;  /* 0x0004005207007388 */ /* 0x000fe20000000800 */
[----:B-1----:R-:W1:Y:S03]  /*12db0*/  @P1 LDC.64 R12, c[0x0][0x298] ;  /* 0x0000a600ff0c1b82 */ /* 0x002e660000000a00 */
[----:B------:R-:W-:Y:S04]  /*12dc0*/  STS [R14+0x2000], R76 ;  /* 0x0020004c0e007388 */ /* 0x000fe80000000800 */
[----:B------:R-:W-:Y:S01]  /*12dd0*/  STS [R14+0x2400], R78 ;  /* 0x0024004e0e007388 */ /* 0x000fe20000000800 */
[----:B--2---:R-:W-:-:S02]  /*12de0*/  IADD3 R9, R15, R14, RZ ;  /* 0x0000000e0f097210 */ /* 0x004fc40007ffe0ff */
[----:B------:R-:W-:Y:S01]  /*12df0*/  IADD3 R15, R15, R7, RZ ;  /* 0x000000070f0f7210 */ /* 0x000fe20007ffe0ff */
[----:B------:R-:W-:Y:S04]  /*12e00*/  STS [R7+0x2000], R100 ;  /* 0x0020006407007388 */ /* 0x000fe80000000800 */
[----:B------:R2:W-:Y:S04]  /*12e10*/  STS [R7+0x2400], R102 ;  /* 0x0024006607007388 */ /* 0x0005e80000000800 */
[----:B------:R-:W-:Y:S04]  /*12e20*/  STS [R9], R96 ;  /* 0x0000006009007388 */ /* 0x000fe80000000800 */
[----:B------:R-:W-:Y:S01]  /*12e30*/  STS [R9+0x400], R98 ;  /* 0x0004006209007388 */ /* 0x000fe20000000800 */
[----:B-1----:R-:W-:-:S03]  /*12e40*/  @P1 IMAD.WIDE.U32 R18, R190, R12, RZ ;  /* 0x0000000cbe121225 */ /* 0x002fc600078e00ff */
[----:B------:R-:W-:Y:S01]  /*12e50*/  STS [R15], R92 ;  /* 0x0000005c0f007388 */ /* 0x000fe20000000800 */
[----:B------:R-:W-:-:S03]  /*12e60*/  @P1 IMAD R13, R190, R13, R19 ;  /* 0x0000000dbe0d1224 */ /* 0x000fc600078e0213 */
[----:B------:R-:W-:Y:S04]  /*12e70*/  STS [R16], R94 ;  /* 0x0000005e10007388 */ /* 0x000fe80000000800 */
[----:B------:R-:W-:Y:S04]  /*12e80*/  STS [R9+0x2000], R84 ;  /* 0x0020005409007388 */ /* 0x000fe80000000800 */
[----:B------:R1:W-:Y:S01]  /*12e90*/  STS [R9+0x2400], R86 ;  /* 0x0024005609007388 */ /* 0x0003e20000000800 */
[C---:B--2---:R-:W-:Y:S01]  /*12ea0*/  FMUL.FTZ R7, R11.reuse, R90 ;  /* 0x0000005a0b077220 */ /* 0x044fe20000410000 */
[----:B------:R-:W-:-:S05]  /*12eb0*/  FMUL.FTZ R11, R11, R91 ;  /* 0x0000005b0b0b7220 */ /* 0x000fca0000410000 */
[----:B------:R-:W-:Y:S02]  /*12ec0*/  F2FP.BF16.F32.PACK_AB R7, R11, R7 ;  /* 0x000000070b07723e */ /* 0x000fe400000010ff */
[----:B-1----:R-:W-:Y:S01]  /*12ed0*/  @P1 MOV R9, R18 ;  /* 0x0000001200091202 */ /* 0x002fe20000000f00 */
[----:B------:R-:W-:Y:S06]  /*12ee0*/  @P1 BRA `(.L_x_794) ;  /* 0x0000000000201947 */ /* 0x000fec0003800000 */
[----:B------:R-:W1:Y:S01]  /*12ef0*/  S2R R12, SR_CTAID.Y ;  /* 0x00000000000c7919 */ /* 0x000e620000002600 */
[----:B------:R-:W2:Y:S01]  /*12f00*/  LDC.64 R10, c[0x0][0x290] ;  /* 0x0000a400ff0a7b82 */ /* 0x000ea20000000a00 */
[----:B-1----:R-:W-:Y:S01]  /*12f10*/  SHF.R.S32.HI R9, RZ, 0x1f, R12 ;  /* 0x0000001fff097819 */ /* 0x002fe2000001140c */
[----:B--2---:R-:W-:-:S04]  /*12f20*/  IMAD.WIDE.U32 R18, R12, R10, RZ ;  /* 0x0000000a0c127225 */ /* 0x004fc800078e00ff */
[----:B------:R-:W-:-:S04]  /*12f30*/  IMAD R9, R9, R10, RZ ;  /* 0x0000000a09097224 */ /* 0x000fc800078e02ff */
[----:B------:R-:W-:Y:S01]  /*12f40*/  IMAD R11, R12, R11, R9 ;  /* 0x0000000b0c0b7224 */ /* 0x000fe200078e0209 */
[----:B------:R-:W-:-:S04]  /*12f50*/  MOV R9, R18 ;  /* 0x0000001200097202 */ /* 0x000fc80000000f00 */
[----:B------:R-:W-:-:S07]  /*12f60*/  IADD3 R13, R19, R11, RZ ;  /* 0x0000000b130d7210 */ /* 0x000fce0007ffe0ff */
.L_x_794:
[----:B------:R1:W-:Y:S01]  /*12f70*/  STS [R15+0x2000], R88 ;  /* 0x002000580f007388 */ /* 0x0003e20000000800 */
[----:B------:R-:W-:Y:S01]  /*12f80*/  ULDC.U8 UR5, c[0x0][0x3d8] ;  /* 0x0000f60000057ab9 */ /* 0x000fe20000000000 */
[----:B------:R-:W2:Y:S01]  /*12f90*/  @P5 LDC R21, c[0x0][0x2e8] ;  /* 0x0000ba00ff155b82 */ /* 0x000ea20000000800 */
[----:B------:R-:W-:Y:S01]  /*12fa0*/  ISETP.NE.AND P0, PT, RZ, UR5, PT ;  /* 0x00000005ff007c0c */ /* 0x000fe2000bf05270 */
[----:B------:R-:W3:Y:S01]  /*12fb0*/  S2R R12, SR_CTAID.Z ;  /* 0x00000000000c7919 */ /* 0x000ee20000002700 */
[----:B------:R-:W-:Y:S01]  /*12fc0*/  ULDC.U8 UR4, c[0x0][0x3d9] ;  /* 0x0000f64000047ab9 */ /* 0x000fe20000000000 */
[----:B------:R-:W4:Y:S01]  /*12fd0*/  @P4 MUFU.LG2 R20, R5 ;  /* 0x0000000500144308 */ /* 0x000f220000000c00 */
[----:B------:R-:W-:Y:S01]  /*12fe0*/  ISETP.EQ.AND P0, PT, RZ, UR4, P0 ;  /* 0x00000004ff007c0c */ /* 0x000fe20008702270 */
[----:B------:R-:W2:Y:S01]  /*12ff0*/  S2R R14, SR_CTAID.X ;  /* 0x00000000000e7919 */ /* 0x000ea20000002500 */
[----:B------:R-:W-:Y:S01]  /*13000*/  ISETP.NE.AND P2, PT, RZ, UR4, PT ;  /* 0x00000004ff007c0c */ /* 0x000fe2000bf45270 */
[----:B------:R-:W2:Y:S01]  /*13010*/  @P4 LDC R19, c[0x0][0x2e8] ;  /* 0x0000ba00ff134b82 */ /* 0x000ea20000000800 */
[----:B------:R-:W2:Y:S02]  /*13020*/  S2R R11, SR_TID.X ;  /* 0x00000000000b7919 */ /* 0x000ea40000002100 */
[----:B------:R-:W-:Y:S01]  /*13030*/  P2R R17, PR, RZ, 0x4 ;  /* 0x00000004ff117803 */ /* 0x000fe20000000000 */
[----:B------:R-:W2:Y:S01]  /*13040*/  @P3 MUFU.LG2 R23, R4 ;  /* 0x0000000400173308 */ /* 0x000ea20000000c00 */
[----:B------:R5:W-:Y:S03]  /*13050*/  STS [R16+0x2000], R7 ;  /* 0x0020000710007388 */ /* 0x000be60000000800 */
[----:B------:R-:W2:Y:S02]  /*13060*/  @P3 LDC R18, c[0x0][0x2e8] ;  /* 0x0000ba00ff123b82 */ /* 0x000ea40000000800 */
[----:B------:R-:W-:-:S02]  /*13070*/  @!P0 CS2R R26, SRZ ;  /* 0x00000000001a8805 */ /* 0x000fc4000001ff00 */
[----:B------:R5:W2:Y:S01]  /*13080*/  @P5 MUFU.LG2 R10, R6 ;  /* 0x00000006000a5308 */ /* 0x000aa20000000c00 */
[----:B-1----:R-:W1:Y:S03]  /*13090*/  S2R R15, SR_CTAID.Y ;  /* 0x00000000000f7919 */ /* 0x002e660000002600 */
[----:B-----5:R-:W1:Y:S01]  /*130a0*/  @P2 LDC.64 R6, c[0x0][0x2c0] ;  /* 0x0000b000ff062b82 */ /* 0x020e620000000a00 */
[----:B------:R-:W-:Y:S01]  /*130b0*/  @!P0 PLOP3.LUT P2, PT, PT, PT, PT, 0x8, 0x0 ;  /* 0x000000000000881c */ /* 0x000fe20003f4e170 */
[----:B---34-:R-:W-:-:S12]  /*130c0*/  @!P0 BRA `(.L_x_795) ;  /* 0x0000000000188947 */ /* 0x018fd80003800000 */
[----:B------:R-:W3:Y:S01]  /*130d0*/  S2R R4, SR_CTAID.Y ;  /* 0x0000000000047919 */ /* 0x000ee20000002600 */
[----:B------:R-:W3:Y:S01]  /*130e0*/  LDC R5, c[0x0][0x2c4] ;  /* 0x0000b100ff057b82 */ /* 0x000ee20000000800 */
[----:B------:R-:W-:Y:S01]  /*130f0*/  PLOP3.LUT P2, PT, PT, PT, PT, 0x80, 0x0 ;  /* 0x000000000000781c */ /* 0x000fe20003f4f070 */
[----:B---3--:R-:W-:-:S05]  /*13100*/  IMAD R4, R4, R5, RZ ;  /* 0x0000000504047224 */ /* 0x008fca00078e02ff */
[----:B------:R-:W-:-:S04]  /*13110*/  SEL R26, R4, R190, !P1 ;  /* 0x000000be041a7207 */ /* 0x000fc80004800000 */
[----:B------:R-:W-:Y:S02]  /*13120*/  SHF.R.S32.HI R27, RZ, 0x1f, R26 ;  /* 0x0000001fff1b7819 */ /* 0x000fe4000001141a */
.L_x_795:
[----:B------:R-:W-:Y:S02]  /*13130*/  ISETP.NE.AND P0, PT, R17, RZ, PT ;  /* 0x000000ff1100720c */ /* 0x000fe40003f05270 */
[----:B------:R-:W-:-:S11]  /*13140*/  MOV R17, 0x7f800000 ;  /* 0x7f80000000117802 */ /* 0x000fd60000000f00 */
[----:B------:R-:W3:Y:S01]  /*13150*/  @P0 LDC R16, c[0x0][0x2c0] ;  /* 0x0000b000ff100b82 */ /* 0x000ee20000000800 */
[----:B-1----:R-:W-:Y:S01]  /*13160*/  @P0 IMAD R25, R7, R6, RZ ;  /* 0x0000000607190224 */ /* 0x002fe200078e02ff */
[----:B------:R-:W-:Y:S01]  /*13170*/  @P0 MOV R24, 0x1 ;  /* 0x0000000100180802 */ /* 0x000fe20000000f00 */
[----:B------:R-:W-:Y:S06]  /*13180*/  @P0 BRA `(.L_x_796) ;  /* 0x0000000000180947 */ /* 0x000fec0003800000 */
[----:B------:R-:W1:Y:S01]  /*13190*/  LDC R25, c[0x0][0x2c4] ;  /* 0x0000b100ff197b82 */ /* 0x000e620000000800 */
[----:B------:R-:W-:Y:S02]  /*131a0*/  ISETP.NE.AND P0, PT, RZ, UR5, PT ;  /* 0x00000005ff007c0c */ /* 0x000fe4000bf05270 */
[----:B---3--:R-:W-:-:S05]  /*131b0*/  MOV R16, 0x1 ;  /* 0x0000000100107802 */ /* 0x008fca0000000f00 */
[----:B------:R-:W3:Y:S08]  /*131c0*/  LDC R24, c[0x0][0x270] ;  /* 0x00009c00ff187b82 */ /* 0x000ef00000000800 */
[----:B-1----:R-:W3:Y:S02]  /*131d0*/  @P0 LDC R25, c[0x0][0x2e4] ;  /* 0x0000b900ff190b82 */ /* 0x002ee40000000800 */
[----:B---3--:R-:W-:-:S07]  /*131e0*/  IMAD R24, R25, R24, RZ ;  /* 0x0000001819187224 */ /* 0x008fce00078e02ff */
.L_x_796:
[----:B------:R-:W-:Y:S01]  /*131f0*/  BAR.SYNC.DEFER_BLOCKING 0x0 ;  /* 0x0000000000007b1d */ /* 0x000fe20000010000 */
[----:B------:R-:W-:Y:S01]  /*13200*/  LOP3.LUT R28, R2, 0xffffffe0, RZ, 0xc0, !PT ;  /* 0xffffffe0021c7812 */ /* 0x000fe200078ec0ff */
[----:B------:R-:W-:Y:S02]  /*13210*/  IMAD R15, R15, R24, RZ ;  /* 0x000000180f0f7224 */ /* 0x000fe400078e02ff */
[----:B--2---:R-:W-:Y:S01]  /*13220*/  @P5 FMUL.FTZ R10, R10, 0.69314718246459960938 ;  /* 0x3f3172180a0a5820 */ /* 0x004fe20000410000 */
[----:B---3--:R-:W-:Y:S02]  /*13230*/  IMAD R14, R14, R16, RZ ;  /* 0x000000100e0e7224 */ /* 0x008fe400078e02ff */
[----:B------:R-:W-:Y:S01]  /*13240*/  @P4 FMUL.FTZ R20, R20, 0.69314718246459960938 ;  /* 0x3f31721814144820 */ /* 0x000fe20000410000 */
[----:B------:R-:W1:Y:S01]  /*13250*/  @P6 LDC R2, c[0x0][0x2e8] ;  /* 0x0000ba00ff026b82 */ /* 0x000e620000000800 */
[----:B------:R-:W2:Y:S01]  /*13260*/  @P6 MUFU.LG2 R3, R3 ;  /* 0x0000000300036308 */ /* 0x000ea20000000c00 */
[----:B------:R-:W-:Y:S01]  /*13270*/  IMAD.IADD R28, R0, 0x1, -R28 ;  /* 0x00000001001c7824 */ /* 0x000fe200078e0a1c */
[----:B------:R-:W-:Y:S01]  /*13280*/  SEL R15, R15, RZ, !P2 ;  /* 0x000000ff0f0f7207 */ /* 0x000fe20005000000 */
[----:B------:R-:W-:Y:S01]  /*13290*/  @P5 FFMA.FTZ R17, R136, R21, R10 ;  /* 0x0000001588115223 */ /* 0x000fe2000001000a */
[----:B------:R-:W-:Y:S01]  /*132a0*/  SHF.R.S32.HI R10, RZ, 0x1f, R11 ;  /* 0x0000001fff0a7819 */ /* 0x000fe2000001140b */
[----:B------:R-:W-:Y:S01]  /*132b0*/  IMAD.MOV.U32 R24, RZ, RZ, 0x7f800000 ;  /* 0x7f800000ff187424 */ /* 0x000fe200078e00ff */
[----:B------:R-:W-:Y:S01]  /*132c0*/  LOP3.LUT P2, RZ, R28, 0x3, RZ, 0xc0, !PT ;  /* 0x000000031cff7812 */ /* 0x000fe2000784c0ff */
[----:B------:R-:W-:Y:S01]  /*132d0*/  IMAD R15, R12, R25, R15 ;  /* 0x000000190c0f7224 */ /* 0x000fe200078e020f */
[----:B------:R-:W-:Y:S01]  /*132e0*/  ISETP.GE.AND P1, PT, R193, R187, PT ;  /* 0x000000bbc100720c */ /* 0x000fe20003f26270 */
[----:B------:R-:W-:Y:S01]  /*132f0*/  @P4 FFMA.FTZ R24, R135, R19, R20 ;  /* 0x0000001387184223 */ /* 0x000fe20000010014 */
[----:B------:R-:W-:Y:S01]  /*13300*/  ISETP.GE.AND P0, PT, R192, R187, PT ;  /* 0x000000bbc000720c */ /* 0x000fe20003f06270 */
[----:B------:R-:W-:Y:S01]  /*13310*/  @P3 FMUL.FTZ R23, R23, 0.69314718246459960938 ;  /* 0x3f31721817173820 */ /* 0x000fe20000410000 */
[----:B------:R-:W-:Y:S01]  /*13320*/  LEA.HI R10, R10, R11, RZ, 0x3 ;  /* 0x0000000b0a0a7211 */ /* 0x000fe200078f18ff */
[----:B------:R-:W-:Y:S01]  /*13330*/  IMAD.MOV.U32 R0, RZ, RZ, 0x7f800000 ;  /* 0x7f800000ff007424 */ /* 0x000fe200078e00ff */
[----:B------:R-:W-:Y:S01]  /*13340*/  SHF.L.U32 R14, R14, 0x7, RZ ;  /* 0x000000070e0e7819 */ /* 0x000fe200000006ff */
[----:B------:R-:W-:Y:S01]  /*13350*/  BSSY B0, `(.L_x_797) ;  /* 0x0000038000007945 */ /* 0x000fe20003800000 */
[----:B------:R-:W-:Y:S01]  /*13360*/  P2R R22, PR, RZ, 0x2 ;  /* 0x00000002ff167803 */ /* 0x000fe20000000000 */
[----:B------:R3:W4:Y:S01]  /*13370*/  LDS.128 R4, [R194+0x3800] ;  /* 0x00380000c2047984 */ /* 0x0007220000000c00 */
[----:B------:R-:W-:Y:S01]  /*13380*/  P2R R21, PR, RZ, 0x1 ;  /* 0x00000001ff157803 */ /* 0x000fe20000000000 */
[----:B------:R-:W-:Y:S01]  /*13390*/  @P3 FFMA.FTZ R0, R134, R18, R23 ;  /* 0x0000001286003223 */ /* 0x000fe20000010017 */
[----:B------:R-:W-:Y:S01]  /*133a0*/  SHF.R.S32.HI R19, RZ, 0x3, R10 ;  /* 0x00000003ff137819 */ /* 0x000fe2000001140a */
[----:B--2---:R-:W-:Y:S01]  /*133b0*/  @P6 FMUL.FTZ R10, R3, 0.69314718246459960938 ;  /* 0x3f317218030a6820 */ /* 0x004fe20000410000 */
[--C-:B------:R-:W-:Y:S01]  /*133c0*/  IADD3 R20, P1, P0, R14, R26, R15.reuse ;  /* 0x0000001a0e147210 */ /* 0x100fe2000783e00f */
[----:B------:R-:W-:Y:S01]  /*133d0*/  IMAD.MOV.U32 R18, RZ, RZ, 0x7f800000 ;  /* 0x7f800000ff127424 */ /* 0x000fe200078e00ff */
[----:B------:R-:W-:Y:S01]  /*133e0*/  SHF.R.S32.HI R3, RZ, 0x1f, R14 ;  /* 0x0000001fff037819 */ /* 0x000fe2000001140e */
[----:B-1----:R-:W-:Y:S01]  /*133f0*/  @P6 FFMA.FTZ R18, R133, R2, R10 ;  /* 0x0000000285126223 */ /* 0x002fe2000001000a */
[----:B------:R-:W-:-:S02]  /*13400*/  SHF.R.S32.HI R26, RZ, 0x1f, R15 ;  /* 0x0000001fff1a7819 */ /* 0x000fc4000001140f */
[----:B------:R-:W-:Y:S02]  /*13410*/  ISETP.GE.AND P5, PT, R191, R187, PT ;  /* 0x000000bbbf00720c */ /* 0x000fe40003fa6270 */
[----:B------:R-:W-:Y:S02]  /*13420*/  IADD3 R23, R19, 0x10, RZ ;  /* 0x0000001013177810 */ /* 0x000fe40007ffe0ff */
[----:B------:R-:W-:Y:S01]  /*13430*/  IADD3.X R26, R3, R27, R26, P1, P0 ;  /* 0x0000001b031a7210 */ /* 0x000fe20000fe041a */
[----:B---3--:R-:W-:Y:S08]  /*13440*/  @P2 BRA `(.L_x_798) ;  /* 0x0000000000a02947 */ /* 0x008ff00003800000 */
[----:B------:R-:W-:-:S04]  /*13450*/  SHF.R.S32.HI R2, RZ, 0x1f, R8 ;  /* 0x0000001fff027819 */ /* 0x000fc80000011408 */
[----:B------:R-:W-:-:S04]  /*13460*/  LEA.HI R2, R2, R8, RZ, 0x2 ;  /* 0x0000000802027211 */ /* 0x000fc800078f10ff */
[----:B------:R-:W-:-:S05]  /*13470*/  LOP3.LUT R2, R2, 0xffffffc, RZ, 0xc0, !PT ;  /* 0x0ffffffc02027812 */ /* 0x000fca00078ec0ff */
[----:B------:R-:W-:-:S04]  /*13480*/  IMAD.IADD R2, R8, 0x1, -R2 ;  /* 0x0000000108027824 */ /* 0x000fc800078e0a02 */
[----:B------:R-:W-:-:S04]  /*13490*/  IMAD R25, R2, 0x10, R195 ;  /* 0x0000001002197824 */ /* 0x000fc800078e02c3 */
[C---:B------:R-:W-:Y:S01]  /*134a0*/  VIADD R27, R25.reuse, 0x8 ;  /* 0x00000008191b7836 */ /* 0x040fe20000000000 */
[C---:B------:R-:W-:Y:S01]  /*134b0*/  ISETP.GE.AND P3, PT, R25.reuse, R187, PT ;  /* 0x000000bb1900720c */ /* 0x040fe20003f66270 */
[----:B------:R-:W-:-:S03]  /*134c0*/  VIADD R8, R25, 0x40 ;  /* 0x0000004019087836 */ /* 0x000fc60000000000 */
[-C--:B------:R-:W-:Y:S02]  /*134d0*/  ISETP.GE.AND P2, PT, R27, R187.reuse, PT ;  /* 0x000000bb1b00720c */ /* 0x080fe40003f46270 */
[----:B------:R-:W-:-:S07]  /*134e0*/  ISETP.GE.AND P1, PT, R8, R187, PT ;  /* 0x000000bb0800720c */ /* 0x000fce0003f26270 */
[----:B------:R-:W1:Y:S01]  /*134f0*/  @!P3 LDC.64 R2, c[0x0][0x2b0] ;  /* 0x0000ac00ff02bb82 */ /* 0x000e620000000a00 */
[CC--:B------:R-:W-:Y:S02]  /*13500*/  @!P3 IMAD R10, R25.reuse, R16.reuse, RZ ;  /* 0x00000010190ab224 */ /* 0x0c0fe400078e02ff */
[----:B------:R-:W-:Y:S02]  /*13510*/  VIADD R25, R25, 0x48 ;  /* 0x0000004819197836 */ /* 0x000fe40000000000 */
[----:B------:R-:W-:Y:S01]  /*13520*/  @!P2 IMAD R27, R27, R16, RZ ;  /* 0x000000101b1ba224 */ /* 0x000fe200078e02ff */
[----:B------:R-:W-:Y:S01]  /*13530*/  @!P3 IADD3 R11, P0, R10, R20, RZ ;  /* 0x000000140a0bb210 */ /* 0x000fe20007f1e0ff */
[----:B------:R-:W-:Y:S01]  /*13540*/  @!P1 IMAD R8, R8, R16, RZ ;  /* 0x0000001008089224 */ /* 0x000fe200078e02ff */
[----:B------:R-:W2:Y:S02]  /*13550*/  @!P2 LDC.64 R14, c[0x0][0x2b0] ;  /* 0x0000ac00ff0eab82 */ /* 0x000ea40000000a00 */
[----:B------:R-:W-:-:S02]  /*13560*/  @!P3 LEA.HI.X.SX32 R10, R10, R26, 0x1, P0 ;  /* 0x0000001a0a0ab211 */ /* 0x000fc400000f0eff */
[----:B-1----:R-:W-:-:S04]  /*13570*/  @!P3 LEA R2, P0, R11, R2, 0x2 ;  /* 0x000000020b02b211 */ /* 0x002fc800078010ff */
[----:B------:R-:W-:Y:S02]  /*13580*/  @!P3 LEA.HI.X R3, R11, R3, R10, 0x2, P0 ;  /* 0x000000030b03b211 */ /* 0x000fe400000f140a */
[C---:B------:R-:W-:Y:S01]  /*13590*/  ISETP.GE.AND P0, PT, R25.reuse, R187, PT ;  /* 0x000000bb1900720c */ /* 0x040fe20003f06270 */
[----:B------:R-:W1:Y:S02]  /*135a0*/  @!P1 LDC.64 R10, c[0x0][0x2b0] ;  /* 0x0000ac00ff0a9b82 */ /* 0x000e640000000a00 */
[----:B------:R3:W-:Y:S10]  /*135b0*/  @!P3 STG.E desc[UR24][R2.64], R17 ;  /* 0x000000110200b986 */ /* 0x0007f4000c101918 */
[----:B------:R-:W-:Y:S01]  /*135c0*/  @!P0 IMAD R16, R25, R16, RZ ;  /* 0x0000001019108224 */ /* 0x000fe200078e02ff */
[C---:B---3--:R-:W-:Y:S01]  /*135d0*/  @!P2 IADD3 R17, P3, R27.reuse, R20, RZ ;  /* 0x000000141b11a210 */ /* 0x048fe20007f7e0ff */
[----:B------:R-:W3:Y:S03]  /*135e0*/  @!P0 LDC.64 R2, c[0x0][0x2b0] ;  /* 0x0000ac00ff028b82 */ /* 0x000ee60000000a00 */
[----:B------:R-:W-:-:S02]  /*135f0*/  @!P2 LEA.HI.X.SX32 R27, R27, R26, 0x1, P3 ;  /* 0x0000001a1b1ba211 */ /* 0x000fc400018f0eff */
[----:B--2---:R-:W-:-:S04]  /*13600*/  @!P2 LEA R28, P3, R17, R14, 0x2 ;  /* 0x0000000e111ca211 */ /* 0x004fc800078610ff */
[----:B------:R-:W-:Y:S02]  /*13610*/  @!P2 LEA.HI.X R29, R17, R15, R27, 0x2, P3 ;  /* 0x0000000f111da211 */ /* 0x000fe400018f141b */
[----:B------:R-:W-:-:S03]  /*13620*/  @!P1 IADD3 R14, P3, R8, R20, RZ ;  /* 0x00000014080e9210 */ /* 0x000fc60007f7e0ff */
[----:B------:R2:W-:Y:S01]  /*13630*/  @!P2 STG.E desc[UR24][R28.64], R24 ;  /* 0x000000181c00a986 */ /* 0x0005e2000c101918 */
[----:B------:R-:W-:Y:S02]  /*13640*/  @!P1 LEA.HI.X.SX32 R8, R8, R26, 0x1, P3 ;  /* 0x0000001a08089211 */ /* 0x000fe400018f0eff */
[----:B-1----:R-:W-:-:S04]  /*13650*/  @!P1 LEA R10, P3, R14, R10, 0x2 ;  /* 0x0000000a0e0a9211 */ /* 0x002fc800078610ff */
[----:B------:R-:W-:Y:S02]  /*13660*/  @!P1 LEA.HI.X R11, R14, R11, R8, 0x2, P3 ;  /* 0x0000000b0e0b9211 */ /* 0x000fe400018f1408 */
[----:B------:R-:W-:-:S03]  /*13670*/  @!P0 IADD3 R20, P3, R16, R20, RZ ;  /* 0x0000001410148210 */ /* 0x000fc60007f7e0ff */
[----:B------:R2:W-:Y:S01]  /*13680*/  @!P1 STG.E desc[UR24][R10.64], R0 ;  /* 0x000000000a009986 */ /* 0x0005e2000c101918 */
[----:B------:R-:W-:Y:S02]  /*13690*/  @!P0 LEA.HI.X.SX32 R16, R16, R26, 0x1, P3 ;  /* 0x0000001a10108211 */ /* 0x000fe400018f0eff */
[----:B---3--:R-:W-:-:S04]  /*136a0*/  @!P0 LEA R2, P3, R20, R2, 0x2 ;  /* 0x0000000214028211 */ /* 0x008fc800078610ff */
[----:B------:R-:W-:-:S05]  /*136b0*/  @!P0 LEA.HI.X R3, R20, R3, R16, 0x2, P3 ;  /* 0x0000000314038211 */ /* 0x000fca00018f1410 */
[----:B------:R2:W-:Y:S04]  /*136c0*/  @!P0 STG.E desc[UR24][R2.64], R18 ;  /* 0x0000001202008986 */ /* 0x0005e8000c101918 */
.L_x_798:
[----:B------:R-:W-:Y:S05]  /*136d0*/  BSYNC B0 ;  /* 0x0000000000007941 */ /* 0x000fea0003800000 */
.L_x_797:
[----:B------:R-:W-:Y:S01]  /*136e0*/  IADD3 R8, P0, R200, R9, RZ ;  /* 0x00000009c8087210 */ /* 0x000fe20007f1e0ff */
[C---:B--2---:R-:W-:Y:S01]  /*136f0*/  VIADD R0, R19.reuse, 0x20 ;  /* 0x0000002013007836 */ /* 0x044fe20000000000 */
[----:B------:R-:W-:Y:S01]  /*13700*/  SHF.R.S32.HI R2, RZ, 0x1f, R12 ;  /* 0x0000001fff027819 */ /* 0x000fe2000001140c */
[----:B------:R-:W-:Y:S01]  /*13710*/  ULDC.64 UR4, c[0x0][0x2a0] ;  /* 0x0000a80000047ab9 */ /* 0x000fe20000000a00 */
[----:B------:R-:W-:Y:S01]  /*13720*/  IADD3 R3, R19, 0x30, RZ ;  /* 0x0000003013037810 */ /* 0x000fe20007ffe0ff */
[----:B------:R-:W-:Y:S01]  /*13730*/  IMAD.X R9, R201, 0x1, R13, P0 ;  /* 0x00000001c9097824 */ /* 0x000fe200000e060d */
[-C--:B------:R-:W-:Y:S01]  /*13740*/  ISETP.GE.AND P2, PT, R0, R187.reuse, PT ;  /* 0x000000bb0000720c */ /* 0x080fe20003f46270 */
[----:B------:R-:W-:Y:S01]  /*13750*/  IMAD R0, R2, UR4, RZ ;  /* 0x0000000402007c24 */ /* 0x000fe2000f8e02ff */
[-C--:B------:R-:W-:Y:S01]  /*13760*/  ISETP.GE.AND P4, PT, R3, R187.reuse, PT ;  /* 0x000000bb0300720c */ /* 0x080fe20003f86270 */
[C---:B------:R-:W-:Y:S01]  /*13770*/  IMAD.WIDE.U32 R2, R12.reuse, UR4, R8 ;  /* 0x000000040c027c25 */ /* 0x040fe2000f8e0008 */
[-C--:B------:R-:W-:Y:S01]  /*13780*/  ISETP.GE.AND P0, PT, R19, R187.reuse, PT ;  /* 0x000000bb1300720c */ /* 0x080fe20003f06270 */
[----:B------:R1:W2:Y:S01]  /*13790*/  LDS.128 R8, [R194] ;  /* 0x00000000c2087984 */ /* 0x0002a20000000c00 */
[----:B------:R-:W-:Y:S01]  /*137a0*/  BSSY B0, `(.L_x_799) ;  /* 0x0000010000007945 */ /* 0x000fe20003800000 */
[----:B------:R-:W-:Y:S01]  /*137b0*/  IMAD R0, R12, UR5, R0 ;  /* 0x000000050c007c24 */ /* 0x000fe2000f8e0200 */
[----:B------:R-:W-:Y:S01]  /*137c0*/  ISETP.GE.AND P1, PT, R23, R187, PT ;  /* 0x000000bb1700720c */ /* 0x000fe20003f26270 */
[----:B------:R-:W-:-:S03]  /*137d0*/  VIADD R19, R19, 0x40 ;  /* 0x0000004013137836 */ /* 0x000fc60000000000 */
[----:B------:R-:W-:-:S05]  /*137e0*/  IADD3 R13, R3, R0, RZ ;  /* 0x00000000030d7210 */ /* 0x000fca0007ffe0ff */
        /* <DEDUP_REMOVED lines=10> */
[----:B--2---:R3:W-:Y:S02]  /*13890*/  STG.E.128 desc[UR24][R16.64], R8 ;  /* 0x0000000810007986 */ /* 0x0047e4000c101d18 */
.L_x_800:
[----:B------:R-:W-:Y:S05]  /*138a0*/  BSYNC B0 ;  /* 0x0000000000007941 */ /* 0x000fea0003800000 */
.L_x_799:
[----:B--23--:R2:W3:Y:S01]  /*138b0*/  LDS.128 R8, [R194+0x800] ;  /* 0x00080000c2087984 */ /* 0x00c4e20000000c00 */
[----:B------:R-:W-:Y:S01]  /*138c0*/  BSSY B0, `(.L_x_801) ;  /* 0x0000010000007945 */ /* 0x000fe20003800000 */
[----:B------:R-:W-:-:S03]  /*138d0*/  ISETP.GE.AND P3, PT, R19, R187, PT ;  /* 0x000000bb1300720c */ /* 0x000fc60003f66270 */
[----:B------:R-:W-:Y:S10]  /*138e0*/  @P1 BRA `(.L_x_802) ;  /* 0x0000000000341947 */ /* 0x000ff40003800000 */
[----:B------:R-:W-:Y:S01]  /*138f0*/  IADD3 R14, P0, R202, 0x10, RZ ;  /* 0x00000010ca0e7810 */ /* 0x000fe20007f1e0ff */
[----:B------:R-:W-:Y:S01]  /*13900*/  ULDC.64 UR4, c[0x0][0x298] ;  /* 0x0000a60000047ab9 */ /* 0x000fe20000000a00 */
[----:B------:R-:W-:Y:S01]  /*13910*/  MOV R17, R13 ;  /* 0x0000000d00117202 */ /* 0x000fe20000000f00 */
[----:B------:R-:W-:Y:S02]  /*13920*/  IMAD.MOV.U32 R16, RZ, RZ, R2 ;  /* 0x000000ffff107224 */ /* 0x000fe400078e0002 */
[----:B------:R-:W-:Y:S02]  /*13930*/  IMAD.X R0, RZ, RZ, R203, P0 ;  /* 0x000000ffff007224 */ /* 0x000fe400000e06cb */
[----:B------:R-:W-:-:S04]  /*13940*/  IMAD.WIDE.U32 R16, R14, UR4, R16 ;  /* 0x000000040e107c25 */ /* 0x000fc8000f8e0010 */
[----:B------:R-:W-:-:S04]  /*13950*/  IMAD R0, R0, UR4, RZ ;  /* 0x0000000400007c24 */ /* 0x000fc8000f8e02ff */
[----:B------:R-:W-:Y:S01]  /*13960*/  IMAD R0, R14, UR5, R0 ;  /* 0x000000050e007c24 */ /* 0x000fe2000f8e0200 */
[----:B------:R-:W-:Y:S02]  /*13970*/  ULDC.64 UR4, c[0x0][0x280] ;  /* 0x0000a00000047ab9 */ /* 0x000fe40000000a00 */
[----:B------:R-:W-:Y:S02]  /*13980*/  LEA R14, P0, R16, UR4, 0x1 ;  /* 0x00000004100e7c11 */ /* 0x000fe4000f8008ff */
[----:B------:R-:W-:-:S04]  /*13990*/  IADD3 R0, R17, R0, RZ ;  /* 0x0000000011007210 */ /* 0x000fc80007ffe0ff */
[----:B------:R-:W-:-:S05]  /*139a0*/  LEA.HI.X R15, R16, UR5, R0, 0x1, P0 ;  /* 0x00000005100f7c11 */ /* 0x000fca00080f0c00 */
[----:B---3--:R3:W-:Y:S02]  /*139b0*/  STG.E.128 desc[UR24][R14.64], R8 ;  /* 0x000000080e007986 */ /* 0x0087e4000c101d18 */
.L_x_802:
[----:B------:R-:W-:Y:S05]  /*139c0*/  BSYNC B0 ;  /* 0x0000000000007941 */ /* 0x000fea0003800000 */
.L_x_801:
[----:B---3--:R3:W1:Y:S01]  /*139d0*/  LDS.128 R8, [R194+0x1000] ;  /* 0x00100000c2087984 */ /* 0x0086620000000c00 */
[----:B------:R-:W-:Y:S04]  /*139e0*/  BSSY B0, `(.L_x_803) ;  /* 0x000000f000007945 */ /* 0x000fe80003800000 */
[----:B------:R-:W-:Y:S05]  /*139f0*/  @P2 BRA `(.L_x_804) ;  /* 0x0000000000342947 */ /* 0x000fea0003800000 */
        /* <DEDUP_REMOVED lines=12> */
[----:B-1----:R1:W-:Y:S02]  /*13ac0*/  STG.E.128 desc[UR24][R14.64], R8 ;  /* 0x000000080e007986 */ /* 0x0023e4000c101d18 */
.L_x_804:
[----:B------:R-:W-:Y:S05]  /*13ad0*/  BSYNC B0 ;  /* 0x0000000000007941 */ /* 0x000fea0003800000 */
.L_x_803:
[----:B-1----:R1:W1:Y:S01]  /*13ae0*/  LDS.128 R8, [R194+0x1800] ;  /* 0x00180000c2087984 */ /* 0x0022620000000c00 */
        /* <DEDUP_REMOVED lines=15> */
.L_x_806:
[----:B------:R-:W-:Y:S05]  /*13be0*/  BSYNC B0 ;  /* 0x0000000000007941 */ /* 0x000fea0003800000 */
.L_x_805:
        /* <DEDUP_REMOVED lines=16> */
.L_x_808:
[----:B------:R-:W-:Y:S05]  /*13cf0*/  BSYNC B0 ;  /* 0x0000000000007941 */ /* 0x000fea0003800000 */
.L_x_807:
[----:B-1----:R1:W1:Y:S01]  /*13d00*/  LDS.128 R8, [R194+0x2800] ;  /* 0x00280000c2087984 */ /* 0x0022620000000c00 */
[----:B------:R-:W-:Y:S01]  /*13d10*/  ISETP.NE.AND P0, PT, R22, RZ, PT ;  /* 0x000000ff1600720c */ /* 0x000fe20003f05270 */
[----:B------:R-:W-:-:S12]  /*13d20*/  BSSY B0, `(.L_x_809) ;  /* 0x000000f000007945 */ /* 0x000fd80003800000 */
        /* <DEDUP_REMOVED lines=14> */
.L_x_810:
[----:B------:R-:W-:Y:S05]  /*13e10*/  BSYNC B0 ;  /* 0x0000000000007941 */ /* 0x000fea0003800000 */
.L_x_809:
[----:B-123--:R-:W1:Y:S01]  /*13e20*/  LDS.128 R192, [R194+0x3000] ;  /* 0x00300000c2c07984 */ /* 0x00ee620000000c00 */
        /* <DEDUP_REMOVED lines=16> */
.L_x_812:
[----:B------:R-:W-:Y:S05]  /*13f30*/  BSYNC B0 ;  /* 0x0000000000007941 */ /* 0x000fea0003800000 */
.L_x_811:
[----:B------:R-:W-:Y:S05]  /*13f40*/  @P5 EXIT ;  /* 0x000000000000594d */ /* 0x000fea0003800000 */
[----:B------:R-:W-:Y:S01]  /*13f50*/  IADD3 R0, P0, R202, 0x70, RZ ;  /* 0x00000070ca007810 */ /* 0x000fe20007f1e0ff */
[----:B------:R-:W-:Y:S01]  /*13f60*/  ULDC.64 UR4, c[0x0][0x298] ;  /* 0x0000a60000047ab9 */ /* 0x000fe20000000a00 */
[----:B------:R-:W-:Y:S02]  /*13f70*/  MOV R3, R13 ;  /* 0x0000000d00037202 */ /* 0x000fe40000000f00 */
[----:B------:R-:W-:Y:S01]  /*13f80*/  IADD3.X R202, RZ, R203, RZ, P0, !PT ;  /* 0x000000cbffca7210 */ /* 0x000fe200007fe4ff */
[----:B------:R-:W-:-:S04]  /*13f90*/  IMAD.WIDE.U32 R2, R0, UR4, R2 ;  /* 0x0000000400027c25 */ /* 0x000fc8000f8e0002 */
[----:B------:R-:W-:-:S04]  /*13fa0*/  IMAD R202, R202, UR4, RZ ;  /* 0x00000004caca7c24 */ /* 0x000fc8000f8e02ff */
[----:B------:R-:W-:Y:S01]  /*13fb0*/  IMAD R202, R0, UR5, R202 ;  /* 0x0000000500ca7c24 */ /* 0x000fe2000f8e02ca */
[----:B------:R-:W-:Y:S02]  /*13fc0*/  ULDC.64 UR4, c[0x0][0x280] ;  /* 0x0000a00000047ab9 */ /* 0x000fe40000000a00 */
[----:B--2---:R-:W-:Y:S02]  /*13fd0*/  LEA R8, P0, R2, UR4, 0x1 ;  /* 0x0000000402087c11 */ /* 0x004fe4000f8008ff */
[----:B------:R-:W-:-:S04]  /*13fe0*/  IADD3 R202, R3, R202, RZ ;  /* 0x000000ca03ca7210 */ /* 0x000fc80007ffe0ff */
[----:B------:R-:W-:-:S05]  /*13ff0*/  LEA.HI.X R9, R2, UR5, R202, 0x1, P0 ;  /* 0x0000000502097c11 */ /* 0x000fca00080f0cca */
[----:B----4-:R-:W-:Y:S01]  /*14000*/  STG.E.128 desc[UR24][R8.64], R4 ;  /* 0x0000000408007986 */ /* 0x010fe2000c101d18 */
[----:B------:R-:W-:Y:S05]  /*14010*/  EXIT ;  /* 0x000000000000794d */ /* 0x000fea0003800000 */
.L_x_782:
[----:B------:R-:W1:Y:S01]  /*14020*/  LDC.U8 R2, c[0x0][0x3d9] ;  /* 0x0000f640ff027b82 */ /* 0x000e620000000000 */
[----:B------:R-:W-:Y:S01]  /*14030*/  ISETP.NE.AND P0, PT, R190, -0x1, PT ;  /* 0xffffffffbe00780c */ /* 0x000fe20003f05270 */
[----:B------:R-:W-:Y:S01]  /*14040*/  IMAD.IADD R125, R125, 0x1, -R126 ;  /* 0x000000017d7d7824 */ /* 0x000fe200078e0a7e */
[----:B------:R-:W-:Y:S01]  /*14050*/  LEA.HI R14, R14, R122, RZ, 0x3 ;  /* 0x0000007a0e0e7211 */ /* 0x000fe200078f18ff */
[----:B------:R-:W-:Y:S01]  /*14060*/  ULDC.64 UR4, c[0x0][0x2a0] ;  /* 0x0000a80000047ab9 */ /* 0x000fe20000000a00 */
[----:B------:R-:W-:Y:S01]  /*14070*/  LOP3.LUT P5, RZ, R122, 0x7, RZ, 0xc0, !PT ;  /* 0x000000077aff7812 */ /* 0x000fe200078ac0ff */
[----:B------:R-:W-:Y:S02]  /*14080*/  BSSY B0, `(.L_x_813) ;  /* 0x0000045000007945 */ /* 0x000fe40003800000 */
[----:B---3--:R-:W2:Y:S06]  /*14090*/  LDC.U8 R6, c[0x0][0x3d8] ;  /* 0x0000f600ff067b82 */ /* 0x008eac0000000000 */
[----:B------:R-:W-:-:S02]  /*140a0*/  @!P0 SHF.R.S32.HI R9, RZ, 0x1f, R15 ;  /* 0x0000001fff098819 */ /* 0x000fc4000001140f */
[----:B------:R-:W3:Y:S01]  /*140b0*/  @P0 LDC.64 R4, c[0x0][0x298] ;  /* 0x0000a600ff040b82 */ /* 0x000ee20000000a00 */
[----:B-1----:R-:W-:Y:S02]  /*140c0*/  ISETP.NE.AND P2, PT, R2, RZ, PT ;  /* 0x000000ff0200720c */ /* 0x002fe40003f45270 */
[C---:B--2---:R-:W-:Y:S02]  /*140d0*/  ISETP.NE.AND P1, PT, R6.reuse, RZ, PT ;  /* 0x000000ff0600720c */ /* 0x044fe40003f25270 */
[----:B------:R-:W-:Y:S02]  /*140e0*/  ISETP.NE.AND P3, PT, R6, RZ, !P2 ;  /* 0x000000ff0600720c */ /* 0x000fe40005765270 */
[----:B------:R-:W-:-:S07]  /*140f0*/  ISETP.EQ.AND P1, PT, R2, RZ, P1 ;  /* 0x000000ff0200720c */ /* 0x000fce0000f22270 */
[----:B------:R-:W1:Y:S01]  /*14100*/  @!P2 LDC R8, c[0x0][0x2c4] ;  /* 0x0000b100ff08ab82 */ /* 0x000e620000000800 */
[C---:B------:R-:W-:Y:S01]  /*14110*/  ISETP.NE.OR P4, PT, R190.reuse, -0x1, !P1 ;  /* 0xffffffffbe00780c */ /* 0x040fe20004f85670 */
[----:B---3--:R-:W-:Y:S01]  /*14120*/  @P0 IMAD.WIDE.U32 R12, R190, R4, RZ ;  /* 0x00000004be0c0225 */ /* 0x008fe200078e00ff */
[----:B------:R-:W-:-:S05]  /*14130*/  LOP3.LUT R4, R14, 0x1ffffff8, RZ, 0xc0, !PT ;  /* 0x1ffffff80e047812 */ /* 0x000fca00078ec0ff */
[----:B------:R-:W2:Y:S01]  /*14140*/  @!P0 LDC.64 R2, c[0x0][0x290] ;  /* 0x0000a400ff028b82 */ /* 0x000ea20000000a00 */
[----:B------:R-:W-:-:S07]  /*14150*/  IMAD.IADD R4, R122, 0x1, -R4 ;  /* 0x000000017a047824 */ /* 0x000fce00078e0a04 */
[----:B------:R-:W3:Y:S08]  /*14160*/  @P1 LDC R10, c[0x0][0x2c4] ;  /* 0x0000b100ff0a1b82 */ /* 0x000ef00000000800 */
[----:B-1----:R-:W1:Y:S01]  /*14170*/  @P3 LDC R8, c[0x0][0x2e4] ;  /* 0x0000b900ff083b82 */ /* 0x002e620000000800 */
[----:B--2---:R-:W-:-:S07]  /*14180*/  @!P0 IMAD R9, R9, R2, RZ ;  /* 0x0000000209098224 */ /* 0x004fce00078e02ff */
[----:B------:R-:W2:Y:S01]  /*14190*/  @P2 LDC.64 R6, c[0x0][0x2c0] ;  /* 0x0000b000ff062b82 */ /* 0x000ea20000000a00 */
[----:B------:R-:W-:-:S04]  /*141a0*/  @!P0 IMAD.WIDE.U32 R16, R15, R2, RZ ;  /* 0x000000020f108225 */ /* 0x000fc800078e00ff */
[C---:B------:R-:W-:Y:S02]  /*141b0*/  @!P0 IMAD R3, R15.reuse, R3, R9 ;  /* 0x000000030f038224 */ /* 0x040fe400078e0209 */
[----:B------:R-:W-:Y:S01]  /*141c0*/  @P0 IMAD R9, R190, R5, R13 ;  /* 0x00000005be090224 */ /* 0x000fe200078e020d */
[----:B------:R-:W4:Y:S01]  /*141d0*/  @P2 LDC R2, c[0x0][0x2c0] ;  /* 0x0000b000ff022b82 */ /* 0x000f220000000800 */
[----:B---3--:R-:W-:Y:S02]  /*141e0*/  @!P4 IMAD R190, R15, R10, RZ ;  /* 0x0000000a0fbec224 */ /* 0x008fe400078e02ff */
[----:B------:R-:W-:Y:S01]  /*141f0*/  IMAD.SHL.U32 R10, R4, 0x8, RZ ;  /* 0x00000008040a7824 */ /* 0x000fe200078e00ff */
[----:B------:R-:W-:Y:S01]  /*14200*/  @!P1 CS2R R4, SRZ ;  /* 0x0000000000049805 */ /* 0x000fe2000001ff00 */
[----:B------:R-:W-:Y:S01]  /*14210*/  @!P0 IMAD.MOV.U32 R12, RZ, RZ, R16 ;  /* 0x000000ffff0c8224 */ /* 0x000fe200078e0010 */
[----:B------:R-:W-:Y:S01]  /*14220*/  SHF.R.S32.HI R16, RZ, 0x3, R14 ;  /* 0x00000003ff107819 */ /* 0x000fe2000001140e */
[----:B------:R-:W-:Y:S01]  /*14230*/  @!P0 IMAD.IADD R9, R17, 0x1, R3 ;  /* 0x0000000111098824 */ /* 0x000fe200078e0203 */
[----:B------:R-:W-:Y:S01]  /*14240*/  @P1 SHF.R.S32.HI R5, RZ, 0x1f, R190 ;  /* 0x0000001fff051819 */ /* 0x000fe200000114be */
[----:B------:R-:W-:Y:S01]  /*14250*/  @P2 IMAD.MOV.U32 R3, RZ, RZ, 0x1 ;  /* 0x00000001ff032424 */ /* 0x000fe200078e00ff */
[----:B------:R-:W-:Y:S01]  /*14260*/  IADD3 R20, P0, R10, R12, RZ ;  /* 0x0000000c0a147210 */ /* 0x000fe20007f1e0ff */
[----:B-1----:R-:W-:Y:S01]  /*14270*/  @!P2 IMAD R3, R8, R0, RZ ;  /* 0x000000000803a224 */ /* 0x002fe200078e02ff */
[C---:B------:R-:W-:Y:S01]  /*14280*/  ISETP.GE.OR P3, PT, R16.reuse, R125, P5 ;  /* 0x0000007d1000720c */ /* 0x040fe20002f66670 */
[----:B------:R-:W-:Y:S01]  /*14290*/  VIADD R0, R16, 0x40 ;  /* 0x0000004010007836 */ /* 0x000fe20000000000 */
[----:B------:R-:W-:-:S02]  /*142a0*/  LEA.HI.X.SX32 R21, R10, R9, 0x1, P0 ;  /* 0x000000090a157211 */ /* 0x000fc400000f0eff */
[C---:B------:R-:W-:Y:S01]  /*142b0*/  ISETP.GE.AND P0, PT, R16.reuse, R125, PT ;  /* 0x0000007d1000720c */ /* 0x040fe20003f06270 */
[----:B--2---:R-:W-:Y:S01]  /*142c0*/  @P2 IMAD R6, R7, R6, RZ ;  /* 0x0000000607062224 */ /* 0x004fe200078e02ff */
[----:B------:R-:W-:Y:S01]  /*142d0*/  SHF.R.S32.HI R9, RZ, 0x1f, R22 ;  /* 0x0000001fff097819 */ /* 0x000fe20000011416 */
[----:B------:R-:W-:Y:S01]  /*142e0*/  @!P2 IMAD.MOV.U32 R6, RZ, RZ, R8 ;  /* 0x000000ffff06a224 */ /* 0x000fe200078e0008 */
[----:B------:R-:W-:Y:S01]  /*142f0*/  SHF.R.S32.HI R17, RZ, 0x1f, R16 ;  /* 0x0000001fff117819 */ /* 0x000fe20000011410 */
[C---:B------:R-:W-:Y:S01]  /*14300*/  VIADD R8, R16.reuse, 0x10 ;  /* 0x0000001010087836 */ /* 0x040fe20000000000 */
[C---:B------:R-:W-:Y:S01]  /*14310*/  IADD3 R7, R16.reuse, 0x20, RZ ;  /* 0x0000002010077810 */ /* 0x040fe20007ffe0ff */
[----:B------:R-:W-:Y:S01]  /*14320*/  IMAD R24, R9, UR4, RZ ;  /* 0x0000000409187c24 */ /* 0x000fe2000f8e02ff */
[----:B------:R-:W-:Y:S01]  /*14330*/  @P1 MOV R4, R190 ;  /* 0x000000be00041202 */ /* 0x000fe20000000f00 */
[----:B------:R-:W-:Y:S01]  /*14340*/  IMAD R9, R15, R3, RZ ;  /* 0x000000030f097224 */ /* 0x000fe200078e02ff */
[----:B------:R-:W-:Y:S01]  /*14350*/  P2R R10, PR, RZ, 0x8 ;  /* 0x00000008ff0a7803 */ /* 0x000fe20000000000 */
[----:B------:R-:W-:Y:S01]  /*14360*/  VIADD R3, R16, 0x30 ;  /* 0x0000003010037836 */ /* 0x000fe20000000000 */
[-C--:B------:R-:W-:Y:S01]  /*14370*/  ISETP.GE.AND P3, PT, R8, R125.reuse, PT ;  /* 0x0000007d0800720c */ /* 0x080fe20003f66270 */
[C---:B------:R-:W-:Y:S01]  /*14380*/  IMAD R24, R22.reuse, UR5, R24 ;  /* 0x0000000516187c24 */ /* 0x040fe2000f8e0218 */
[----:B------:R-:W-:Y:S01]  /*14390*/  SEL R9, R9, RZ, !P1 ;  /* 0x000000ff09097207 */ /* 0x000fe20004800000 */
[----:B------:R-:W-:Y:S01]  /*143a0*/  IMAD.WIDE.U32 R20, R22, UR4, R20 ;  /* 0x0000000416147c25 */ /* 0x000fe2000f8e0014 */
[----:B------:R-:W-:-:S02]  /*143b0*/  ISETP.GE.AND P1, PT, R3, R125, PT ;  /* 0x0000007d0300720c */ /* 0x000fc40003f26270 */
[-C--:B------:R-:W-:Y:S01]  /*143c0*/  ISETP.GE.AND P6, PT, R0, R125.reuse, PT ;  /* 0x0000007d0000720c */ /* 0x080fe20003fc6270 */
[----:B------:R-:W-:Y:S01]  /*143d0*/  @!P2 IMAD.MOV.U32 R2, RZ, RZ, 0x1 ;  /* 0x00000001ff02a424 */ /* 0x000fe200078e00ff */
[----:B------:R-:W-:Y:S01]  /*143e0*/  ISETP.GE.AND P2, PT, R7, R125, PT ;  /* 0x0000007d0700720c */ /* 0x000fe20003f46270 */
[----:B------:R-:W-:Y:S01]  /*143f0*/  IMAD.WIDE R234, R234, 0x80, R16 ;  /* 0x00000080eaea7825 */ /* 0x000fe200078e0210 */
[----:B------:R-:W-:-:S03]  /*14400*/  IADD3 R13, R16, 0x50, RZ ;  /* 0x00000050100d7810 */ /* 0x000fc60007ffe0ff */
[----:B------:R-:W-:Y:S01]  /*14410*/  IMAD.IADD R25, R24, 0x1, R21 ;  /* 0x0000000118197824 */ /* 0x000fe200078e0215 */
[----:B----4-:R-:W-:Y:S07]  /*14420*/  @P0 BRA `(.L_x_814) ;  /* 0x0000000000280947 */ /* 0x010fee0003800000 */
        /* <DEDUP_REMOVED lines=10> */
.L_x_814:
[----:B------:R-:W-:Y:S05]  /*144d0*/  BSYNC B0 ;  /* 0x0000000000007941 */ /* 0x000fea0003800000 */
.L_x_813:
[----:B------:R-:W-:Y:S01]  /*144e0*/  BSSY B0, `(.L_x_815) ;  /* 0x0000011000007945 */ /* 0x000fe20003800000 */
[----:B------:R-:W-:Y:S02]  /*144f0*/  ISETP.GE.AND P5, PT, R13, R125, PT ;  /* 0x0000007d0d00720c */ /* 0x000fe40003fa6270 */
[----:B------:R-:W-:Y:S01]  /*14500*/  IADD3 R12, R16, 0x60, RZ ;  /* 0x00000060100c7810 */ /* 0x000fe20007ffe0ff */
[----:B------:R-:W-:Y:S05]  /*14510*/  @P3 BRA `(.L_x_816) ;  /* 0x0000000000343947 */ /* 0x000fea0003800000 */
[----:B------:R-:W-:Y:S01]  /*14520*/  IADD3 R14, P0, R234, 0x10, RZ ;  /* 0x00000010ea0e7810 */ /* 0x000fe20007f1e0ff */
[----:B------:R-:W-:Y:S01]  /*14530*/  ULDC.64 UR4, c[0x0][0x298] ;  /* 0x0000a60000047ab9 */ /* 0x000fe20000000a00 */
[----:B-1----:R-:W-:Y:S01]  /*14540*/  MOV R19, R25 ;  /* 0x0000001900137202 */ /* 0x002fe20000000f00 */
        /* <DEDUP_REMOVED lines=10> */
.L_x_816:
[----:B------:R-:W-:Y:S05]  /*145f0*/  BSYNC B0 ;  /* 0x0000000000007941 */ /* 0x000fea0003800000 */
.L_x_815:
[----:B------:R-:W-:Y:S01]  /*14600*/  BSSY B0, `(.L_x_817) ;  /* 0x0000011000007945 */ /* 0x000fe20003800000 */
[----:B------:R-:W-:Y:S02]  /*14610*/  ISETP.GE.AND P3, PT, R12, R125, PT ;  /* 0x0000007d0c00720c */ /* 0x000fe40003f66270 */
[----:B------:R-:W-:Y:S01]  /*14620*/  IADD3 R11, R16, 0x70, RZ ;  /* 0x00000070100b7810 */ /* 0x000fe20007ffe0ff */
[----:B------:R-:W-:Y:S05]  /*14630*/  @P2 BRA `(.L_x_818) ;  /* 0x0000000000342947 */ /* 0x000fea0003800000 */
[----:B--2---:R-:W-:Y:S01]  /*14640*/  IADD3 R15, P0, R234, 0x20, RZ ;  /* 0x00000020ea0f7810 */ /* 0x004fe20007f1e0ff */
        /* <DEDUP_REMOVED lines=12> */
.L_x_818:
[----:B------:R-:W-:Y:S05]  /*14710*/  BSYNC B0 ;  /* 0x0000000000007941 */ /* 0x000fea0003800000 */
.L_x_817:
[----:B------:R-:W-:Y:S01]  /*14720*/  BSSY B0, `(.L_x_819) ;  /* 0x0000010000007945 */ /* 0x000fe20003800000 */
[----:B------:R-:W-:-:S03]  /*14730*/  ISETP.GE.AND P4, PT, R11, R125, PT ;  /* 0x0000007d0b00720c */ /* 0x000fc60003f86270 */
[----:B------:R-:W-:Y:S10]  /*14740*/  @P1 BRA `(.L_x_820) ;  /* 0x0000000000341947 */ /* 0x000ff40003800000 */
        /* <DEDUP_REMOVED lines=9> */
[----:B---3--:R-:W-:Y:S02]  /*147e0*/  LEA R26, P0, R18, UR4, 0x1 ;  /* 0x00000004121a7c11 */ /* 0x008fe4000f8008ff */
[----:B------:R-:W-:-:S04]  /*147f0*/  IADD3 R14, R14, R19, RZ ;  /* 0x000000130e0e7210 */ /* 0x000fc80007ffe0ff */
[----:B------:R-:W-:-:S05]  /*14800*/  LEA.HI.X R27, R18, UR5, R14, 0x1, P0 ;  /* 0x00000005121b7c11 */ /* 0x000fca00080f0c0e */
[----:B------:R4:W-:Y:S02]  /*14810*/  STG.E.128 desc[UR24][R26.64], RZ ;  /* 0x000000ff1a007986 */ /* 0x0009e4000c101d18 */
.L_x_820:
[----:B------:R-:W-:Y:S05]  /*14820*/  BSYNC B0 ;  /* 0x0000000000007941 */ /* 0x000fea0003800000 */
.L_x_819:
[----:B------:R-:W-:Y:S01]  /*14830*/  LOP3.LUT P1, RZ, R122, 0x7, RZ, 0xc0, !PT ;  /* 0x000000077aff7812 */ /* 0x000fe2000782c0ff */
[----:B------:R-:W-:Y:S03]  /*14840*/  BSSY B0, `(.L_x_821) ;  /* 0x0000011000007945 */ /* 0x000fe60003800000 */
[----:B------:R-:W-:-:S04]  /*14850*/  ISETP.GE.OR P0, PT, R8, R125, P1 ;  /* 0x0000007d0800720c */ /* 0x000fc80000f06670 */
[----:B-1----:R-:W-:Y:S01]  /*14860*/  P2R R18, PR, RZ, 0x1 ;  /* 0x00000001ff127803 */ /* 0x002fe20000000000 */
[----:B------:R-:W-:Y:S08]  /*14870*/  @P6 BRA `(.L_x_822) ;  /* 0x0000000000346947 */ /* 0x000ff00003800000 */
[----:B--2---:R-:W-:Y:S01]  /*14880*/  IADD3 R15, P0, R234, 0x40, RZ ;  /* 0x00000040ea0f7810 */ /* 0x004fe20007f1e0ff */
[----:B------:R-:W-:Y:S01]  /*14890*/  ULDC.64 UR4, c[0x0][0x298] ;  /* 0x0000a60000047ab9 */ /* 0x000fe20000000a00 */
[----:B---34-:R-:W-:Y:S01]  /*148a0*/  MOV R27, R25 ;  /* 0x00000019001b7202 */ /* 0x018fe20000000f00 */
        /* <DEDUP_REMOVED lines=10> */
.L_x_822:
[----:B------:R-:W-:Y:S05]  /*14950*/  BSYNC B0 ;  /* 0x0000000000007941 */ /* 0x000fea0003800000 */
.L_x_821:
[----:B------:R-:W-:Y:S01]  /*14960*/  BSSY B0, `(.L_x_823) ;  /* 0x0000012000007945 */ /* 0x000fe20003800000 */
[----:B------:R-:W-:Y:S01]  /*14970*/  ISETP.GE.OR P6, PT, R7, R125, P1 ;  /* 0x0000007d0700720c */ /* 0x000fe20000fc6670 */
[----:B------:R-:W-:Y:S02]  /*14980*/  IMAD R6, R22, R6, R9 ;  /* 0x0000000616067224 */ /* 0x000fe400078e0209 */
[----:B------:R-:W-:Y:S01]  /*14990*/  IMAD R126, R126, R2, RZ ;  /* 0x000000027e7e7224 */ /* 0x000fe200078e02ff */
[----:B------:R-:W-:Y:S09]  /*149a0*/  @P5 BRA `(.L_x_824) ;  /* 0x0000000000345947 */ /* 0x000ff20003800000 */
[----:B--2---:R-:W-:Y:S01]  /*149b0*/  IADD3 R14, P0, R234, 0x50, RZ ;  /* 0x00000050ea0e7810 */ /* 0x004fe20007f1e0ff */
        /* <DEDUP_REMOVED lines=12> */
.L_x_824:
[----:B------:R-:W-:Y:S05]  /*14a80*/  BSYNC B0 ;  /* 0x0000000000007941 */ /* 0x000fea0003800000 */
.L_x_823:
[----:B------:R-:W-:Y:S04]  /*14a90*/  BSSY B0, `(.L_x_825) ;  /* 0x000000f000007945 */ /* 0x000fe80003800000 */
[----:B------:R-:W-:Y:S05]  /*14aa0*/  @P3 BRA `(.L_x_826) ;  /* 0x0000000000343947 */ /* 0x000fea0003800000 */
        /* <DEDUP_REMOVED lines=13> */
.L_x_826:
[----:B------:R-:W-:Y:S05]  /*14b80*/  BSYNC B0 ;  /* 0x0000000000007941 */ /* 0x000fea0003800000 */
.L_x_825:
[----:B------:R-:W-:Y:S01]  /*14b90*/  BSSY B0, `(.L_x_827) ;  /* 0x0000011000007945 */ /* 0x000fe20003800000 */
[----:B------:R-:W-:Y:S02]  /*14ba0*/  IADD3 R9, P2, P1, R126, R4, R6 ;  /* 0x000000047e097210 */ /* 0x000fe4000795e006 */
[----:B------:R-:W-:Y:S02]  /*14bb0*/  SHF.R.S32.HI R126, RZ, 0x1f, R126 ;  /* 0x0000001fff7e7819 */ /* 0x000fe4000001147e */
[----:B--2---:R-:W-:Y:S01]  /*14bc0*/  SHF.R.S32.HI R14, RZ, 0x1f, R6 ;  /* 0x0000001fff0e7819 */ /* 0x004fe20000011406 */
[----:B------:R-:W-:Y:S08]  /*14bd0*/  @P4 BRA `(.L_x_828) ;  /* 0x0000000000304947 */ /* 0x000ff00003800000 */
        /* <DEDUP_REMOVED lines=12> */
.L_x_828:
[----:B------:R-:W-:Y:S05]  /*14ca0*/  BSYNC B0 ;  /* 0x0000000000007941 */ /* 0x000fea0003800000 */
.L_x_827:
[----:B------:R-:W-:Y:S01]  /*14cb0*/  ISETP.NE.AND P0, PT, R10, RZ, PT ;  /* 0x000000ff0a00720c */ /* 0x000fe20003f05270 */
[----:B------:R-:W-:Y:S01]  /*14cc0*/  BSSY B0, `(.L_x_829) ;  /* 0x000000b000007945 */ /* 0x000fe20003800000 */
[----:B------:R-:W-:-:S11]  /*14cd0*/  IADD3.X R14, R126, R5, R14, P2, P1 ;  /* 0x000000057e0e7210 */ /* 0x000fd600017e240e */
[----:B------:R-:W-:Y:S05]  /*14ce0*/  @P0 BRA `(.L_x_830) ;  /* 0x0000000000200947 */ /* 0x000fea0003800000 */
[----:B------:R-:W-:Y:S01]  /*14cf0*/  IMAD R4, R16, R2, RZ ;  /* 0x0000000210047224 */ /* 0x000fe200078e02ff */
[----:B------:R-:W-:-:S04]  /*14d00*/  ULDC.64 UR4, c[0x0][0x2b0] ;  /* 0x0000ac0000047ab9 */ /* 0x000fc80000000a00 */
[----:B------:R-:W-:-:S04]  /*14d10*/  IADD3 R5, P0, R4, R9, RZ ;  /* 0x0000000904057210 */ /* 0x000fc80007f1e0ff */
[----:B------:R-:W-:Y:S02]  /*14d20*/  LEA.HI.X.SX32 R4, R4, R14, 0x1, P0 ;  /* 0x0000000e04047211 */ /* 0x000fe400000f0eff */
[----:B------:R-:W-:-:S04]  /*14d30*/  LEA R16, P0, R5, UR4, 0x2 ;  /* 0x0000000405107c11 */ /* 0x000fc8000f8010ff */
[----:B------:R-:W-:Y:S01]  /*14d40*/  LEA.HI.X R17, R5, UR5, R4, 0x2, P0 ;  /* 0x0000000505117c11 */ /* 0x000fe200080f1404 */
[----:B------:R-:W-:-:S05]  /*14d50*/  IMAD.MOV.U32 R4, RZ, RZ, 0x7f800000 ;  /* 0x7f800000ff047424 */ /* 0x000fca00078e00ff */
[----:B------:R1:W-:Y:S03]  /*14d60*/  STG.E desc[UR24][R16.64], R4 ;  /* 0x0000000410007986 */ /* 0x0003e6000c101918 */
.L_x_830:
[----:B------:R-:W-:Y:S05]  /*14d70*/  BSYNC B0 ;  /* 0x0000000000007941 */ /* 0x000fea0003800000 */
.L_x_829:
[----:B------:R-:W-:Y:S01]  /*14d80*/  ISETP.NE.AND P0, PT, R18, RZ, PT ;  /* 0x000000ff1200720c */ /* 0x000fe20003f05270 */
[----:B------:R-:W-:Y:S01]  /*14d90*/  BSSY B0, `(.L_x_831) ;  /* 0x0000010000007945 */ /* 0x000fe20003800000 */
[----:B------:R-:W-:-:S04]  /*14da0*/  LOP3.LUT P5, RZ, R122, 0x7, RZ, 0xc0, !PT ;  /* 0x000000077aff7812 */ /* 0x000fc800078ac0ff */
[-C--:B------:R-:W-:Y:S02]  /*14db0*/  ISETP.GE.OR P1, PT, R3, R125.reuse, P5 ;  /* 0x0000007d0300720c */ /* 0x080fe40002f26670 */
[-C--:B------:R-:W-:Y:S02]  /*14dc0*/  ISETP.GE.OR P2, PT, R0, R125.reuse, P5 ;  /* 0x0000007d0000720c */ /* 0x080fe40002f46670 */
[-C--:B------:R-:W-:Y:S02]  /*14dd0*/  ISETP.GE.OR P3, PT, R13, R125.reuse, P5 ;  /* 0x0000007d0d00720c */ /* 0x080fe40002f66670 */
[-C--:B------:R-:W-:Y:S02]  /*14de0*/  ISETP.GE.OR P4, PT, R12, R125.reuse, P5 ;  /* 0x0000007d0c00720c */ /* 0x080fe40002f86670 */
[----:B------:R-:W-:Y:S01]  /*14df0*/  ISETP.GE.OR P5, PT, R11, R125, P5 ;  /* 0x0000007d0b00720c */ /* 0x000fe20002fa6670 */
[----:B------:R-:W-:-:S12]  /*14e00*/  @P0 BRA `(.L_x_832) ;  /* 0x0000000000200947 */ /* 0x000fd80003800000 */
        /* <DEDUP_REMOVED lines=8> */
.L_x_832:
[----:B------:R-:W-:Y:S05]  /*14e90*/  BSYNC B0 ;  /* 0x0000000000007941 */ /* 0x000fea0003800000 */
.L_x_831:
        /* <DEDUP_REMOVED lines=10> */
.L_x_834:
[----:B------:R-:W-:Y:S05]  /*14f40*/  BSYNC B0 ;  /* 0x0000000000007941 */ /* 0x000fea0003800000 */
.L_x_833:
[----:B------:R-:W-:Y:S04]  /*14f50*/  BSSY B0, `(.L_x_835) ;  /* 0x000000a000007945 */ /* 0x000fe80003800000 */
[----:B------:R-:W-:Y:S05]  /*14f60*/  @P1 BRA `(.L_x_836) ;  /* 0x0000000000201947 */ /* 0x000fea0003800000 */
[----:B------:R-:W-:Y:S01]  /*14f70*/  IMAD R3, R3, R2, RZ ;  /* 0x0000000203037224 */ /* 0x000fe200078e02ff */
[----:B------:R-:W-:-:S04]  /*14f80*/  ULDC.64 UR4, c[0x0][0x2b0] ;  /* 0x0000ac0000047ab9 */ /* 0x000fc80000000a00 */
[----:B-1----:R-:W-:-:S04]  /*14f90*/  IADD3 R4, P0, R3, R9, RZ ;  /* 0x0000000903047210 */ /* 0x002fc80007f1e0ff */
[----:B------:R-:W-:Y:S02]  /*14fa0*/  LEA.HI.X.SX32 R3, R3, R14, 0x1, P0 ;  /* 0x0000000e03037211 */ /* 0x000fe400000f0eff */
[----:B------:R-:W-:-:S04]  /*14fb0*/  LEA R6, P0, R4, UR4, 0x2 ;  /* 0x0000000404067c11 */ /* 0x000fc8000f8010ff */
[----:B------:R-:W-:Y:S01]  /*14fc0*/  LEA.HI.X R7, R4, UR5, R3, 0x2, P0 ;  /* 0x0000000504077c11 */ /* 0x000fe200080f1403 */
[----:B------:R-:W-:-:S05]  /*14fd0*/  IMAD.MOV.U32 R3, RZ, RZ, 0x7f800000 ;  /* 0x7f800000ff037424 */ /* 0x000fca00078e00ff */
[----:B------:R1:W-:Y:S03]  /*14fe0*/  STG.E desc[UR24][R6.64], R3 ;  /* 0x0000000306007986 */ /* 0x0003e6000c101918 */
.L_x_836:
[----:B------:R-:W-:Y:S05]  /*14ff0*/  BSYNC B0 ;  /* 0x0000000000007941 */ /* 0x000fea0003800000 */
.L_x_835:
        /* <DEDUP_REMOVED lines=10> */
.L_x_838:
[----:B------:R-:W-:Y:S05]  /*150a0*/  BSYNC B0 ;  /* 0x0000000000007941 */ /* 0x000fea0003800000 */
.L_x_837:
        /* <DEDUP_REMOVED lines=10> */
.L_x_840:
[----:B------:R-:W-:Y:S05]  /*15150*/  BSYNC B0 ;  /* 0x0000000000007941 */ /* 0x000fea0003800000 */
.L_x_839:
        /* <DEDUP_REMOVED lines=10> */
.L_x_842:
[----:B------:R-:W-:Y:S05]  /*15200*/  BSYNC B0 ;  /* 0x0000000000007941 */ /* 0x000fea0003800000 */
.L_x_841:
[----:B------:R-:W-:Y:S05]  /*15210*/  @P5 EXIT ;  /* 0x000000000000594d */ /* 0x000fea0003800000 */
[----:B------:R-:W-:Y:S01]  /*15220*/  IMAD R2, R11, R2, RZ ;  /* 0x000000020b027224 */ /* 0x000fe200078e02ff */
[----:B------:R-:W-:Y:S01]  /*15230*/  ULDC.64 UR4, c[0x0][0x2b0] ;  /* 0x0000ac0000047ab9 */ /* 0x000fe20000000a00 */
[----:B-1----:R-:W-:-:S03]  /*15240*/  IMAD.MOV.U32 R0, RZ, RZ, 0x7f800000 ;  /* 0x7f800000ff007424 */ /* 0x002fc600078e00ff */
[----:B------:R-:W-:-:S04]  /*15250*/  IADD3 R9, P0, R2, R9, RZ ;  /* 0x0000000902097210 */ /* 0x000fc80007f1e0ff */
[----:B------:R-:W-:Y:S02]  /*15260*/  LEA.HI.X.SX32 R2, R2, R14, 0x1, P0 ;  /* 0x0000000e02027211 */ /* 0x000fe400000f0eff */
[----:B------:R-:W-:-:S04]  /*15270*/  LEA R4, P0, R9, UR4, 0x2 ;  /* 0x0000000409047c11 */ /* 0x000fc8000f8010ff */
[----:B------:R-:W-:-:S05]  /*15280*/  LEA.HI.X R5, R9, UR5, R2, 0x2, P0 ;  /* 0x0000000509057c11 */ /* 0x000fca00080f1402 */
[----:B------:R-:W-:Y:S01]  /*15290*/  STG.E desc[UR24][R4.64], R0 ;  /* 0x0000000004007986 */ /* 0x000fe2000c101918 */
[----:B------:R-:W-:Y:S05]  /*152a0*/  EXIT ;  /* 0x000000000000794d */ /* 0x000fea0003800000 */
.L_x_843:
        /* <DEDUP_REMOVED lines=13> */
.L_x_1426:


//--------------------- .text._ZN5flash16flash_fwd_kernelI23Flash_fwd_kernel_traitsILi64ELi128ELi64ELi4ELb0ELb0EN7cutlass10bfloat16_tE19Flash_kernel_traitsILi64ELi128ELi64ELi4ES3_EELb0ELb1ELb0ELb0ELb0ELb1ELb1ELb0EEEvNS_16Flash_fwd_paramsE --------------------------
	.section	.text._ZN5flash16flash_fwd_kernelI23Flash_fwd_kernel_traitsILi64ELi128ELi64ELi4ELb0ELb0EN7cutlass10bfloat16_tE19Flash_kernel_traitsILi64ELi128ELi64ELi4ES3_EELb0ELb1ELb0ELb0ELb0ELb1ELb1ELb0EEEvNS_16Flash_fwd_paramsE,"ax",@progbits
	.align	128
        .global         _ZN5flash16flash_fwd_kernelI23Flash_fwd_kernel_traitsILi64ELi128ELi64ELi4ELb0ELb0EN7cutlass10bfloat16_tE19Flash_kernel_traitsILi64ELi128ELi64ELi4ES3_EELb0ELb1ELb0ELb0ELb0ELb1ELb1ELb0EEEvNS_16Flash_fwd_paramsE
        .type           _ZN5flash16flash_fwd_kernelI23Flash_fwd_kernel_traitsILi64ELi128ELi64ELi4ELb0ELb0EN7cutlass10bfloat16_tE19Flash_kernel_traitsILi64ELi128ELi64ELi4ES3_EELb0ELb1ELb0ELb0ELb0ELb1ELb1ELb0EEEvNS_16Flash_fwd_paramsE,@function
        .size           _ZN5flash16flash_fwd_kernelI23Flash_fwd_kernel_traitsILi64ELi128ELi64ELi4ELb0ELb0EN7cutlass10bfloat16_tE19Flash_kernel_traitsILi64ELi128ELi64ELi4ES3_EELb0ELb1ELb0ELb0ELb0ELb1ELb1ELb0EEEvNS_16Flash_fwd_paramsE,(.L_x_1427 - _ZN5flash16flash_fwd_kernelI23Flash_fwd_kernel_traitsILi64ELi128ELi64ELi4ELb0ELb0EN7cutlass10bfloat16_tE19Flash_kernel_traitsILi64ELi128ELi64ELi4ES3_EELb0ELb1ELb0ELb0ELb0ELb1ELb1ELb0EEEvNS_16Flash_fwd_paramsE)
        .other          _ZN5flash16flash_fwd_kernelI23Flash_fwd_kernel_traitsILi64ELi128ELi64ELi4ELb0ELb0EN7cutlass10bfloat16_tE19Flash_kernel_traitsILi64ELi128ELi64ELi4ES3_EELb0ELb1ELb0ELb0ELb0ELb1ELb1ELb0EEEvNS_16Flash_fwd_paramsE,@"STO_CUDA_ENTRY STV_DEFAULT"
_ZN5flash16flash_fwd_kernelI23Flash_fwd_kernel_traitsILi64ELi128ELi64ELi4ELb0ELb0EN7cutlass10bfloat16_tE19Flash_kernel_traitsILi64ELi128ELi64ELi4ES3_EELb0ELb1ELb0ELb0ELb0ELb1ELb1ELb0EEEvNS_16Flash_fwd_paramsE:
.text._ZN5flash16flash_fwd_kernelI23Flash_fwd_kernel_traitsILi64ELi128ELi64ELi4ELb0ELb0EN7cutlass10bfloat16_tE19Flash_kernel_traitsILi64ELi128ELi64ELi4ES3_EELb0ELb1ELb0ELb0ELb0ELb1ELb1ELb0EEEvNS_16Flash_fwd_paramsE:
[----:B------:R-:W1:Y:S08]  /*0000*/  LDC R1, c[0x0][0x28] ;  /* 0x00000a00ff017b82 */ /* 0x000e700000000800 */
[----:B------:R-:W2:Y:S01]  /*0010*/  LDC.64 R4, c[0x0][0x2f0] ;  /* 0x0000bc00ff047b82 */ /* 0x000ea20000000a00 */
[----:B------:R-:W3:Y:S01]  /*0020*/  S2R R46, SR_CTAID.Y ;  /* 0x00000000002e7919 */ /* 0x000ee20000002600 */
[----:B------:R-:W-:Y:S01]  /*0030*/  IMAD.MOV.U32 R17, RZ, RZ, -0x1 ;  /* 0xffffffffff117424 */ /* 0x000fe200078e00ff */
[----:B------:R-:W-:Y:S01]  /*0040*/  ULDC.64 UR12, c[0x0][0x208] ;  /* 0x00008200000c7ab9 */ /* 0x000fe20000000a00 */
[----:B-1----:R-:W-:-:S04]  /*0050*/  VIADD R1, R1, 0xffffffb8 ;  /* 0xffffffb801017836 */ /* 0x002fc80000000000 */
[----:B------:R-:W1:Y:S08]  /*0060*/  LDC.64 R2, c[0x0][0x300] ;  /* 0x0000c000ff027b82 */ /* 0x000e700000000a00 */
[----:B------:R-:W3:Y:S01]  /*0070*/  LDC.64 R6, c[0x0][0x2f0] ;  /* 0x0000bc00ff067b82 */ /* 0x000ee20000000a00 */
[----:B--2---:R-:W-:-:S07]  /*0080*/  ISETP.NE.U32.AND P2, PT, R4, RZ, PT ;  /* 0x000000ff0400720c */ /* 0x004fce0003f45070 */
[----:B------:R-:W2:Y:S01]  /*0090*/  LDC.U8 R10, c[0x0][0x3c2] ;  /* 0x0000f080ff0a7b82 */ /* 0x000ea20000000000 */
[----:B------:R-:W-:Y:S02]  /*00a0*/  ISETP.NE.AND.EX P2, PT, R5, RZ, PT, P2 ;  /* 0x000000ff0500720c */ /* 0x000fe40003f45320 */
[----:B-1----:R-:W-:-:S05]  /*00b0*/  ISETP.NE.U32.AND P1, PT, R2, RZ, PT ;  /* 0x000000ff0200720c */ /* 0x002fca0003f25070 */
[----:B------:R-:W1:Y:S01]  /*00c0*/  LDC.64 R8, c[0x0][0x2f8] ;  /* 0x0000be00ff087b82 */ /* 0x000e620000000a00 */
[----:B------:R-:W-:Y:S01]  /*00d0*/  ISETP.NE.AND.EX P1, PT, R3, RZ, PT, P1 ;  /* 0x000000ff0300720c */ /* 0x000fe20003f25310 */
[----:B---3--:R-:W-:-:S06]  /*00e0*/  IMAD.WIDE R4, R46, 0x4, R6 ;  /* 0x000000042e047825 */ /* 0x008fcc00078e0206 */
[----:B------:R-:W3:Y:S01]  /*00f0*/  LDC.64 R2, c[0x0][0x2f8] ;  /* 0x0000be00ff027b82 */ /* 0x000ee20000000a00 */
[----:B------:R-:W4:Y:S04]  /*0100*/  @P2 LDG.E R17, desc[UR12][R4.64] ;  /* 0x0000000c04112981 */ /* 0x000f28000c1e1900 */
[----:B------:R2:W4:Y:S03]  /*0110*/  @P2 LDG.E R0, desc[UR12][R4.64+0x4] ;  /* 0x0000040c04002981 */ /* 0x000526000c1e1900 */
[----:B------:R-:W2:Y:S01]  /*0120*/  @P1 LDC.64 R6, c[0x0][0x300] ;  /* 0x0000c000ff061b82 */ /* 0x000ea20000000a00 */
[----:B------:R-:W-:Y:S02]  /*0130*/  IMAD.MOV.U32 R18, RZ, RZ, RZ ;  /* 0x000000ffff127224 */ /* 0x000fe400078e00ff */
[----:B--2---:R-:W-:-:S05]  /*0140*/  @P1 IMAD.WIDE R4, R46, 0x4, R6 ;  /* 0x000000042e041825 */ /* 0x004fca00078e0206 */
[----:B------:R2:W5:Y:S01]  /*0150*/  @P1 LDG.E R18, desc[UR12][R4.64] ;  /* 0x0000000c04121981 */ /* 0x000562000c1e1900 */
[----:B------:R-:W-:Y:S02]  /*0160*/  ISETP.NE.AND P3, PT, R10, RZ, PT ;  /* 0x000000ff0a00720c */ /* 0x000fe40003f65270 */
[----:B---3--:R-:W-:-:S04]  /*0170*/  ISETP.EQ.U32.AND P0, PT, R2, RZ, PT ;  /* 0x000000ff0200720c */ /* 0x008fc80003f02070 */
[----:B------:R-:W-:Y:S01]  /*0180*/  ISETP.EQ.OR.EX P0, PT, R3, RZ, !P3, P0 ;  /* 0x000000ff0300720c */ /* 0x000fe20005f02700 */
[----:B------:R-:W-:Y:S02]  /*0190*/  IMAD.MOV.U32 R21, RZ, RZ, -0x1 ;  /* 0xffffffffff157424 */ /* 0x000fe400078e00ff */
[----:B-1----:R-:W-:Y:S01]  /*01a0*/  IMAD.WIDE R6, R46, 0x4, R8 ;  /* 0x000000042e067825 */ /* 0x002fe200078e0208 */
[----:B------:R-:W1:Y:S01]  /*01b0*/  S2R R248, SR_CTAID.X ;  /* 0x0000000000f87919 */ /* 0x000e620000002500 */
[----:B------:R-:W3:Y:S08]  /*01c0*/  S2R R27, SR_CTAID.Z ;  /* 0x00000000001b7919 */ /* 0x000ef00000002700 */
[----:B------:R2:W5:Y:S01]  /*01d0*/  @!P0 LDG.E R21, desc[UR12][R6.64] ;  /* 0x0000000c06158981 */ /* 0x000562000c1e1900 */
[----:B------:R-:W-:-:S04]  /*01e0*/  ISETP.NE.U32.AND P0, PT, R2, RZ, PT ;  /* 0x000000ff0200720c */ /* 0x000fc80003f05070 */
[----:B------:R-:W-:Y:S01]  /*01f0*/  ISETP.NE.AND.EX P0, PT, R3, RZ, PT, P0 ;  /* 0x000000ff0300720c */ /* 0x000fe20003f05300 */
[----:B----4-:R-:W-:Y:S01]  /*0200*/  @P2 IMAD.IADD R101, R0, 0x1, -R17 ;  /* 0x0000000100652824 */ /* 0x010fe200078e0a11 */
[----:B------:R2:W-:Y:S05]  /*0210*/  STL [R1+0x10], R17 ;  /* 0x0000101101007387 */ /* 0x0005ea0000100800 */
[----:B------:R-:W4:Y:S06]  /*0220*/  @!P2 LDC R101, c[0x0][0x2c4] ;  /* 0x0000b100ff65ab82 */ /* 0x000f2c0000000800 */
[----:B-1-3--:R-:W-:Y:S05]  /*0230*/  @!P0 BRA `(.L_x_844) ;  /* 0x0000000000108947 */ /* 0x00afea0003800000 */
[----:B------:R-:W2:Y:S02]  /*0240*/  @P3 LDG.E R0, desc[UR12][R6.64+0x4] ;  /* 0x0000040c06003981 */ /* 0x000ea4000c1e1900 */
[----:B--2--5:R-:W-:-:S06]  /*0250*/  @P3 IADD3 R4, R0, -R21, RZ ;  /* 0x8000001500043210 */ /* 0x024fcc0007ffe0ff */
[----:B------:R2:W5:Y:S01]  /*0260*/  @!P3 LDG.E R4, desc[UR12][R6.64] ;  /* 0x0000000c0604b981 */ /* 0x000562000c1e1900 */
[----:B------:R-:W-:Y:S05]  /*0270*/  BRA `(.L_x_845) ;  /* 0x0000000000047947 */ /* 0x000fea0003800000 */
.L_x_844:
[----:B--2---:R-:W1:Y:S02]  /*0280*/  LDC R4, c[0x0][0x2c8] ;  /* 0x0000b200ff047b82 */ /* 0x004e640000000800 */
.L_x_845:
[----:B------:R-:W3:Y:S02]  /*0290*/  LDC.64 R2, c[0x0][0x308] ;  /* 0x0000c200ff027b82 */ /* 0x000ee40000000a00 */
[----:B---3--:R-:W-:-:S04]  /*02a0*/  ISETP.NE.U32.AND P1, PT, R2, RZ, PT ;  /* 0x000000ff0200720c */ /* 0x008fc80003f25070 */
[----:B------:R-:W-:-:S13]  /*02b0*/  ISETP.NE.AND.EX P1, PT, R3, RZ, PT, P1 ;  /* 0x000000ff0300720c */ /* 0x000fda0003f25310 */
[----:B------:R-:W3:Y:S01]  /*02c0*/  @P1 LDC.64 R2, c[0x0][0x308] ;  /* 0x0000c200ff021b82 */ /* 0x000ee20000000a00 */
[----:B------:R-:W-:-:S07]  /*02d0*/  IMAD.SHL.U32 R125, R248, 0x80, RZ ;  /* 0x00000080f87d7824 */ /* 0x000fce00078e00ff */
[----:B------:R-:W1:Y:S01]  /*02e0*/  @!P1 LDC R5, c[0x0][0x2cc] ;  /* 0x0000b300ff059b82 */ /* 0x000e620000000800 */
[----:B----4-:R-:W-:Y:S01]  /*02f0*/  ISETP.GT.AND P0, PT, R101, R125, PT ;  /* 0x0000007d6500720c */ /* 0x010fe20003f04270 */
[----:B---3--:R-:W-:-:S05]  /*0300*/  @P1 IMAD.WIDE R2, R46, 0x4, R2 ;  /* 0x000000042e021825 */ /* 0x008fca00078e0202 */
[----:B------:R3:W5:Y:S01]  /*0310*/  @P1 LDG.E R0, desc[UR12][R2.64] ;  /* 0x0000000c02001981 */ /* 0x000762000c1e1900 */
[----:B------:R-:W4:Y:S06]  /*0320*/  @!P1 LDC.64 R2, c[0x0][0x318] ;  /* 0x0000c600ff029b82 */ /* 0x000f2c0000000a00 */
[----:B-1-3--:R-:W-:Y:S05]  /*0330*/  @!P0 EXIT ;  /* 0x000000000000894d */ /* 0x00afea0003800000 */
[----:B------:R-:W1:Y:S01]  /*0340*/  LDC R141, c[0x0][0x398] ;  /* 0x0000e600ff8d7b82 */ /* 0x000e620000000800 */
[----:B----4-:R-:W-:Y:S01]  /*0350*/  @!P1 ISETP.NE.U32.AND P0, PT, R2, RZ, PT ;  /* 0x000000ff0200920c */ /* 0x010fe20003f05070 */
[----:B-----5:R-:W-:Y:S01]  /*0360*/  @P1 IMAD.IADD R100, R0, 0x1, -R18 ;  /* 0x0000000100641824 */ /* 0x020fe200078e0a12 */
[----:B------:R-:W3:Y:S02]  /*0370*/  S2R R135, SR_TID.X ;  /* 0x0000000000877919 */ /* 0x000ee40000002100 */
        /* <DEDUP_REMOVED lines=14> */
[----:B---3--:R-:W-:Y:S05]  /*0460*/  @!P0 BRA `(.L_x_846) ;  /* 0x0000010c004c8947 */ /* 0x008fea0003800000 */
[----:B------:R-:W1:Y:S01]  /*0470*/  LDC R29, c[0x0][0x278] ;  /* 0x00009e00ff1d7b82 */ /* 0x000e620000000800 */
[----:B------:R-:W-:Y:S01]  /*0480*/  SHF.R.S32.HI R47, RZ, 0x1f, R135 ;  /* 0x0000001fff2f7819 */ /* 0x000fe20000011487 */
[----:B------:R-:W-:Y:S01]  /*0490*/  IMAD.IADD R247, R101, 0x1, -R125 ;  /* 0x0000000165f77824 */ /* 0x000fe200078e0a7d */
[----:B------:R-:W-:Y:S01]  /*04a0*/  ISETP.NE.AND P4, PT, R17, -0x1, PT ;  /* 0xffffffff1100780c */ /* 0x000fe20003f85270 */
[----:B------:R-:W-:Y:S01]  /*04b0*/  ULDC.64 UR4, c[0x0][0x258] ;  /* 0x0000960000047ab9 */ /* 0x000fe20000000a00 */
[----:B------:R-:W-:Y:S01]  /*04c0*/  LEA.HI R4, R47, R135, RZ, 0x3 ;  /* 0x000000872f047211 */ /* 0x000fe200078f18ff */
[----:B------:R-:W-:Y:S01]  /*04d0*/  VIADD R161, R209, 0xffffffff ;  /* 0xffffffffd1a17836 */ /* 0x000fe20000000000 */
[----:B------:R-:W-:Y:S01]  /*04e0*/  IABS R16, R27 ;  /* 0x0000001b00107213 */ /* 0x000fe20000000000 */
[----:B------:R-:W3:Y:S01]  /*04f0*/  S2UR UR6, SR_CgaCtaId ;  /* 0x00000000000679c3 */ /* 0x000ee20000008800 */
[----:B------:R-:W-:Y:S02]  /*0500*/  SHF.R.S32.HI R50, RZ, 0x3, R4 ;  /* 0x00000003ff327819 */ /* 0x000fe40000011404 */
[----:B------:R-:W-:-:S02]  /*0510*/  LOP3.LUT R4, R4, 0xfffffff8, RZ, 0xc0, !PT ;  /* 0xfffffff804047812 */ /* 0x000fc400078ec0ff */
[CC--:B------:R-:W-:Y:S01]  /*0520*/  ISETP.GE.AND P2, PT, R50.reuse, R247.reuse, PT ;  /* 0x000000f73200720c */ /* 0x0c0fe20003f46270 */
[C---:B------:R-:W-:Y:S01]  /*0530*/  VIADD R53, R50.reuse, 0x10 ;  /* 0x0000001032357836 */ /* 0x040fe20000000000 */
[----:B------:R-:W-:Y:S01]  /*0540*/  SHF.R.S32.HI R51, RZ, 0x1f, R50 ;  /* 0x0000001fff337819 */ /* 0x000fe20000011432 */
[----:B------:R-:W2:Y:S01]  /*0550*/  @!P4 LDC.64 R8, c[0x0][0x228] ;  /* 0x00008a00ff08cb82 */ /* 0x000ea20000000a00 */
[C---:B------:R-:W-:Y:S01]  /*0560*/  VIADD R52, R50.reuse, 0x20 ;  /* 0x0000002032347836 */ /* 0x040fe20000000000 */
[----:B------:R-:W-:Y:S01]  /*0570*/  @!P4 SHF.R.S32.HI R5, RZ, 0x1f, R46 ;  /* 0x0000001fff05c819 */ /* 0x000fe2000001142e */
[----:B------:R-:W-:Y:S01]  /*0580*/  IMAD.IADD R48, R135, 0x1, -R4 ;  /* 0x0000000187307824 */ /* 0x000fe200078e0a04 */
[-C--:B------:R-:W-:Y:S01]  /*0590*/  ISETP.GE.AND P1, PT, R53, R247.reuse, PT ;  /* 0x000000f73500720c */ /* 0x080fe20003f26270 */
[----:B------:R-:W-:Y:S01]  /*05a0*/  VIADD R49, R50, 0x30 ;  /* 0x0000003032317836 */ /* 0x000fe20000000000 */
[----:B------:R-:W-:Y:S01]  /*05b0*/  ISETP.GE.AND P0, PT, R52, R247, PT ;  /* 0x000000f73400720c */ /* 0x000fe20003f06270 */
[----:B------:R-:W-:Y:S01]  /*05c0*/  IMAD.WIDE R248, R248, 0x80, R50 ;  /* 0x00000080f8f87825 */ /* 0x000fe200078e0232 */
[----:B-1----:R-:W-:Y:S01]  /*05d0*/  IABS R0, R29 ;  /* 0x0000001d00007213 */ /* 0x002fe20000000000 */
[----:B------:R-:W1:Y:S01]  /*05e0*/  @P4 LDC.64 R10, c[0x0][0x240] ;  /* 0x00009000ff0a4b82 */ /* 0x000e620000000a00 */
[----:B------:R-:W-:Y:S01]  /*05f0*/  SHF.L.U32 R54, R48, 0x3, RZ ;  /* 0x0000000330367819 */ /* 0x000fe200000006ff */
[C---:B------:R-:W-:Y:S01]  /*0600*/  VIADD R32, R50.reuse, 0x40 ;  /* 0x0000004032207836 */ /* 0x040fe20000000000 */
[C---:B------:R-:W-:Y:S01]  /*0610*/  IADD3 R30, R50.reuse, 0x60, RZ ;  /* 0x00000060321e7810 */ /* 0x040fe20007ffe0ff */
[----:B------:R-:W-:Y:S01]  /*0620*/  IMAD.MOV.U32 R15, RZ, RZ, R0 ;  /* 0x000000ffff0f7224 */ /* 0x000fe200078e0000 */
[----:B------:R-:W-:Y:S01]  /*0630*/  SHF.R.S32.HI R55, RZ, 0x1f, R54 ;  /* 0x0000001fff377819 */ /* 0x000fe20000011436 */
[----:B------:R-:W-:Y:S01]  /*0640*/  VIADD R31, R50, 0x50 ;  /* 0x00000050321f7836 */ /* 0x000fe20000000000 */
[----:B------:R-:W-:Y:S01]  /*0650*/  STL [R1+0x28], R53 ;  /* 0x0000283501007387 */ /* 0x000fe20000100800 */
[----:B------:R-:W4:Y:S01]  /*0660*/  I2F.RP R2, R15 ;  /* 0x0000000f00027306 */ /* 0x000f220000209400 */
[----:B------:R-:W5:Y:S01]  /*0670*/  @!P1 LDC.64 R24, c[0x0][0x210] ;  /* 0x00008400ff189b82 */ /* 0x000f620000000a00 */
[----:B------:R-:W3:Y:S01]  /*0680*/  @!P1 S2R R14, SR_CgaCtaId ;  /* 0x00000000000e9919 */ /* 0x000ee20000008800 */
[----:B--2---:R-:W-:Y:S01]  /*0690*/  @!P4 IMAD R7, R5, R8, RZ ;  /* 0x000000080507c224 */ /* 0x004fe200078e02ff */
[----:B------:R-:W2:Y:S03]  /*06a0*/  @!P0 S2R R13, SR_CgaCtaId ;  /* 0x00000000000d8919 */ /* 0x000ea60000008800 */
[----:B------:R-:W-:Y:S01]  /*06b0*/  @!P4 IMAD R7, R46, R9, R7 ;  /* 0x000000092e07c224 */ /* 0x000fe200078e0207 */
[----:B------:R-:W-:Y:S01]  /*06c0*/  STL [R1+0x2c], R52 ;  /* 0x00002c3401007387 */ /* 0x000fe20000100800 */
[----:B----4-:R-:W4:Y:S03]  /*06d0*/  MUFU.RCP R2, R2 ;  /* 0x0000000200027308 */ /* 0x010f260000001000 */
[----:B------:R-:W-:Y:S04]  /*06e0*/  STL.64 [R1], R50 ;  /* 0x0000003201007387 */ /* 0x000fe80000100a00 */
[----:B------:R-:W-:Y:S04]  /*06f0*/  STL.64 [R1+0x18], R54 ;  /* 0x0000183601007387 */ /* 0x000fe80000100a00 */
[----:B------:R-:W-:Y:S04]  /*0700*/  STL [R1+0x30], R49 ;  /* 0x0000303101007387 */ /* 0x000fe80000100800 */
[----:B------:R5:W-:Y:S01]  /*0710*/  STL [R1+0x38], R32 ;  /* 0x0000382001007387 */ /* 0x000be20000100800 */
[----:B----4-:R-:W-:-:S03]  /*0720*/  VIADD R2, R2, 0xffffffe ;  /* 0x0ffffffe02027836 */ /* 0x010fc60000000000 */
[----:B------:R-:W-:Y:S01]  /*0730*/  STL [R1+0x40], R31 ;  /* 0x0000401f01007387 */ /* 0x000fe20000100800 */
[----:B------:R-:W4:Y:S03]  /*0740*/  F2I.FTZ.U32.TRUNC.NTZ R3, R2 ;  /* 0x0000000200037305 */ /* 0x000f26000021f000 */
[----:B------:R-:W-:Y:S01]  /*0750*/  STL [R1+0x3c], R30 ;  /* 0x00003c1e01007387 */ /* 0x000fe20000100800 */
[----:B----4-:R-:W-:Y:S01]  /*0760*/  IADD3 R0, RZ, -R3, RZ ;  /* 0x80000003ff007210 */ /* 0x010fe20007ffe0ff */
[----:B------:R-:W-:-:S04]  /*0770*/  IMAD.MOV.U32 R2, RZ, RZ, RZ ;  /* 0x000000ffff027224 */ /* 0x000fc800078e00ff */
[----:B------:R-:W-:-:S04]  /*0780*/  IMAD R0, R0, R15, RZ ;  /* 0x0000000f00007224 */ /* 0x000fc800078e02ff */
[----:B------:R-:W-:-:S04]  /*0790*/  IMAD.HI.U32 R2, R3, R0, R2 ;  /* 0x0000000003027227 */ /* 0x000fc800078e0002 */
[----:B------:R-:W-:Y:S02]  /*07a0*/  IMAD.SHL.U32 R0, R50, 0x40, RZ ;  /* 0x0000004032007824 */ /* 0x000fe400078e00ff */
[----:B------:R-:W-:-:S03]  /*07b0*/  IMAD.HI.U32 R6, R2, R16, RZ ;  /* 0x0000001002067227 */ /* 0x000fc600078e00ff */
[----:B------:R-:W-:Y:S01]  /*07c0*/  LOP3.LUT R0, R0, 0x1c0, RZ, 0xc0, !PT ;  /* 0x000001c000007812 */ /* 0x000fe200078ec0ff */
[C---:B-1----:R-:W-:Y:S01]  /*07d0*/  @P4 IMAD.WIDE.U32 R2, R17.reuse, R10, RZ ;  /* 0x0000000a11024225 */ /* 0x042fe200078e00ff */
[----:B------:R-:W-:Y:S02]  /*07e0*/  @!P1 MOV R10, 0x400 ;  /* 0x00000400000a9802 */ /* 0x000fe40000000f00 */
[----:B------:R-:W-:Y:S01]  /*07f0*/  LOP3.LUT R4, R0, 0x38, R54, 0xf8, !PT ;  /* 0x0000003800047812 */ /* 0x000fe200078ef836 */
[----:B------:R-:W-:Y:S01]  /*0800*/  @P4 IMAD R3, R17, R11, R3 ;  /* 0x0000000b11034224 */ /* 0x000fe200078e0203 */
[----:B------:R-:W-:Y:S01]  /*0810*/  SHF.R.U32.HI R5, RZ, 0x3, R0 ;  /* 0x00000003ff057819 */ /* 0x000fe20000011600 */
[----:B------:R-:W-:Y:S01]  /*0820*/  IMAD.MOV R0, RZ, RZ, -R6 ;  /* 0x000000ffff007224 */ /* 0x000fe200078e0a06 */
[----:B---3--:R-:W-:Y:S02]  /*0830*/  @!P1 LEA R19, R14, R10, 0x18 ;  /* 0x0000000a0e139211 */ /* 0x008fe400078ec0ff */
[----:B------:R-:W-:Y:S01]  /*0840*/  LOP3.LUT R12, R4, R5, RZ, 0x3c, !PT ;  /* 0x00000005040c7212 */ /* 0x000fe200078e3cff */
[C---:B------:R-:W-:Y:S01]  /*0850*/  IMAD R0, R15.reuse, R0, R16 ;  /* 0x000000000f007224 */ /* 0x040fe200078e0210 */
[----:B------:R-:W-:Y:S01]  /*0860*/  SHF.R.S32.HI R10, RZ, 0x1f, R27 ;  /* 0x0000001fff0a7819 */ /* 0x000fe2000001141b */
[----:B------:R-:W-:Y:S01]  /*0870*/  @!P4 IMAD.WIDE.U32 R4, R46, R8, RZ ;  /* 0x000000082e04c225 */ /* 0x000fe200078e00ff */
[----:B------:R-:W1:Y:S02]  /*0880*/  @!P0 LDC.64 R16, c[0x0][0x240] ;  /* 0x00009000ff108b82 */ /* 0x000e640000000a00 */
[----:B------:R-:W-:Y:S01]  /*0890*/  ISETP.GT.U32.AND P3, PT, R15, R0, PT ;  /* 0x000000000f00720c */ /* 0x000fe20003f64070 */
[----:B------:R-:W-:Y:S01]  /*08a0*/  @!P4 IMAD.MOV.U32 R2, RZ, RZ, R4 ;  /* 0x000000ffff02c224 */ /* 0x000fe200078e0004 */
[----:B------:R-:W-:Y:S01]  /*08b0*/  LEA.HI R4, R47, R135, RZ, 0x6 ;  /* 0x000000872f047211 */ /* 0x000fe200078f30ff */
[----:B------:R-:W-:Y:S01]  /*08c0*/  @!P4 IMAD.IADD R3, R5, 0x1, R7 ;  /* 0x000000010503c824 */ /* 0x000fe200078e0207 */
[----:B------:R-:W-:Y:S01]  /*08d0*/  @!P0 MOV R5, 0x400 ;  /* 0x0000040000058802 */ /* 0x000fe20000000f00 */
[----:B------:R-:W-:Y:S01]  /*08e0*/  IMAD R7, R10, UR4, RZ ;  /* 0x000000040a077c24 */ /* 0x000fe2000f8e02ff */
[----:B------:R-:W3:Y:S01]  /*08f0*/  @!P2 LDC.64 R8, c[0x0][0x240] ;  /* 0x00009000ff08ab82 */ /* 0x000ee20000000a00 */
[----:B------:R-:W-:Y:S01]  /*0900*/  IADD3 R2, P4, R54, R2, RZ ;  /* 0x0000000236027210 */ /* 0x000fe20007f9e0ff */
[----:B------:R-:W-:Y:S01]  /*0910*/  IMAD.SHL.U32 R4, R4, 0x8, RZ ;  /* 0x0000000804047824 */ /* 0x000fe200078e00ff */
[----:B--2---:R-:W-:-:S02]  /*0920*/  @!P0 LEA R13, R13, R5, 0x18 ;  /* 0x000000050d0d8211 */ /* 0x004fc400078ec0ff */
[----:B------:R-:W-:Y:S01]  /*0930*/  LOP3.LUT R5, R27, R29, RZ, 0x3c, !PT ;  /* 0x0000001d1b057212 */ /* 0x000fe200078e3cff */
[----:B------:R-:W-:Y:S01]  /*0940*/  IMAD.X R3, R55, 0x1, R3, P4 ;  /* 0x0000000137037824 */ /* 0x000fe200020e0603 */
[----:B------:R-:W-:Y:S01]  /*0950*/  @!P3 IADD3 R0, R0, -R15, RZ ;  /* 0x8000000f0000b210 */ /* 0x000fe20007ffe0ff */
[----:B------:R-:W2:Y:S01]  /*0960*/  @!P1 LDC.64 R10, c[0x0][0x240] ;  /* 0x00009000ff0a9b82 */ /* 0x000ea20000000a00 */
[----:B------:R-:W-:Y:S01]  /*0970*/  ISETP.GE.AND P4, PT, R49, R247, PT ;  /* 0x000000f73100720c */ /* 0x000fe20003f86270 */
[----:B------:R-:W-:Y:S01]  /*0980*/  @!P3 VIADD R6, R6, 0x1 ;  /* 0x000000010606b836 */ /* 0x000fe20000000000 */
[----:B------:R-:W-:Y:S01]  /*0990*/  ISETP.GE.U32.AND P6, PT, R0, R15, PT ;  /* 0x0000000f0000720c */ /* 0x000fe20003fc6070 */
[----:B------:R-:W-:Y:S01]  /*09a0*/  IMAD.WIDE.U32 R2, R27, UR4, R2 ;  /* 0x000000041b027c25 */ /* 0x000fe2000f8e0002 */
[----:B------:R-:W-:Y:S01]  /*09b0*/  LOP3.LUT R20, R12, 0xfffffe00, R4, 0xf8, !PT ;  /* 0xfffffe000c147812 */ /* 0x000fe200078ef804 */
[----:B------:R-:W-:Y:S01]  /*09c0*/  UMOV UR4, 0x400 ;  /* 0x0000040000047882 */ /* 0x000fe20000000000 */
[----:B------:R-:W-:Y:S01]  /*09d0*/  ISETP.GE.AND P5, PT, R5, RZ, PT ;  /* 0x000000ff0500720c */ /* 0x000fe20003fa6270 */
[----:B------:R-:W4:Y:S01]  /*09e0*/  @!P2 LDC.64 R14, c[0x0][0x210] ;  /* 0x00008400ff0eab82 */ /* 0x000f220000000a00 */
[----:B------:R-:W-:Y:S01]  /*09f0*/  IMAD R4, R27, UR5, R7 ;  /* 0x000000051b047c24 */ /* 0x000fe2000f8e0207 */
[----:B------:R-:W-:Y:S01]  /*0a00*/  @!P1 IADD3 R7, P3, R248, 0x10, RZ ;  /* 0x00000010f8079810 */ /* 0x000fe20007f7e0ff */
[----:B------:R-:W-:-:S02]  /*0a10*/  ULEA UR4, UR6, UR4, 0x18 ;  /* 0x0000000406047291 */ /* 0x000fc4000f8ec03f */
[----:B------:R-:W-:-:S03]  /*0a20*/  IMAD.IADD R3, R3, 0x1, R4 ;  /* 0x0000000103037824 */ /* 0x000fc600078e0204 */
[----:B------:R-:W-:Y:S01]  /*0a30*/  @P6 IADD3 R6, R6, 0x1, RZ ;  /* 0x0000000106066810 */ /* 0x000fe20007ffe0ff */
[-C--:B---3--:R-:W-:Y:S01]  /*0a40*/  @!P2 IMAD R0, R249, R8.reuse, RZ ;  /* 0x00000008f900a224 */ /* 0x088fe200078e02ff */
[----:B------:R-:W3:Y:S01]  /*0a50*/  @!P0 LDC.64 R26, c[0x0][0x210] ;  /* 0x00008400ff1a8b82 */ /* 0x000ee20000000a00 */
[----:B------:R-:W-:Y:S01]  /*0a60*/  @!P2 IMAD.WIDE.U32 R4, R248, R8, R2 ;  /* 0x00000008f804a225 */ /* 0x000fe200078e0002 */
[----:B------:R-:W-:Y:S02]  /*0a70*/  LEA R208, R20, UR4, 0x1 ;  /* 0x0000000414d07c11 */ /* 0x000fe4000f8e08ff */
[----:B------:R-:W-:Y:S01]  /*0a80*/  ISETP.NE.AND P6, PT, R29, RZ, PT ;  /* 0x000000ff1d00720c */ /* 0x000fe20003fc5270 */
[C---:B------:R-:W-:Y:S02]  /*0a90*/  @!P2 IMAD R0, R248.reuse, R9, R0 ;  /* 0x00000009f800a224 */ /* 0x040fe400078e0200 */
[----:B------:R-:W-:Y:S01]  /*0aa0*/  IMAD.MOV.U32 R28, RZ, RZ, R6 ;  /* 0x000000ffff1c7224 */ /* 0x000fe200078e0006 */
[----:B------:R-:W3:Y:S01]  /*0ab0*/  @!P4 LDC.64 R22, c[0x0][0x240] ;  /* 0x00009000ff16cb82 */ /* 0x000ee20000000a00 */
[----:B------:R-:W-:Y:S01]  /*0ac0*/  @!P1 IMAD.X R6, RZ, RZ, R249, P3 ;  /* 0x000000ffff069224 */ /* 0x000fe200018e06f9 */
[----:B------:R-:W-:Y:S01]  /*0ad0*/  @!P0 IADD3 R12, P3, R248, 0x20, RZ ;  /* 0x00000020f80c8810 */ /* 0x000fe20007f7e0ff */
[----:B------:R-:W-:-:S02]  /*0ae0*/  @!P5 IMAD.MOV R28, RZ, RZ, -R28 ;  /* 0x000000ffff1cd224 */ /* 0x000fc400078e0a1c */
[----:B------:R-:W-:Y:S01]  /*0af0*/  @!P2 IMAD.IADD R0, R5, 0x1, R0 ;  /* 0x000000010500a824 */ /* 0x000fe200078e0200 */
[----:B----4-:R-:W-:Y:S01]  /*0b00*/  @!P2 LEA R8, P5, R4, R14, 0x1 ;  /* 0x0000000e0408a211 */ /* 0x010fe200078a08ff */
[-C--:B--2---:R-:W-:Y:S01]  /*0b10*/  @!P1 IMAD R6, R6, R10.reuse, RZ ;  /* 0x0000000a06069224 */ /* 0x084fe200078e02ff */
[----:B------:R-:W-:Y:S02]  /*0b20*/  @!P0 IADD3.X R5, RZ, R249, RZ, P3, !PT ;  /* 0x000000f9ff058210 */ /* 0x000fe40001ffe4ff */
[----:B------:R-:W-:Y:S01]  /*0b30*/  @!P2 LEA.HI.X R9, R4, R15, R0, 0x1, P5 ;  /* 0x0000000f0409a211 */ /* 0x000fe200028f0c00 */
[C---:B------:R-:W-:Y:S01]  /*0b40*/  @!P1 IMAD R0, R7.reuse, R11, R6 ;  /* 0x0000000b07009224 */ /* 0x040fe200078e0206 */
[----:B------:R-:W2:Y:S01]  /*0b50*/  @!P4 LDC.64 R14, c[0x0][0x210] ;  /* 0x00008400ff0ecb82 */ /* 0x000ea20000000a00 */
[----:B------:R-:W-:Y:S01]  /*0b60*/  @!P1 IMAD.WIDE.U32 R6, R7, R10, R2 ;  /* 0x0000000a07069225 */ /* 0x000fe200078e0002 */
[----:B------:R-:W-:Y:S01]  /*0b70*/  @!P6 LOP3.LUT R28, RZ, R29, RZ, 0x33, !PT ;  /* 0x0000001dff1ce212 */ /* 0x000fe200078e33ff */
[----:B------:R-:W-:Y:S01]  /*0b80*/  @!PT LDS RZ, [RZ] ;  /* 0x00000000fffff984 */ /* 0x000fe20000000800 */
[----:B------:R-:W-:Y:S01]  /*0b90*/  @!PT LDS RZ, [RZ] ;  /* 0x00000000fffff984 */ /* 0x000fe20000000800 */
[----:B------:R-:W-:Y:S01]  /*0ba0*/  @!PT LDS RZ, [RZ] ;  /* 0x00000000fffff984 */ /* 0x000fe20000000800 */
[----:B------:R5:W-:Y:S01]  /*0bb0*/  @!P2 LDGSTS.E.BYPASS.LTC128B.128 [R208], desc[UR12][R8.64] ;  /* 0x0000000008d0afae */ /* 0x000be2000b901d4c */
[----:B------:R-:W-:Y:S01]  /*0bc0*/  @!P4 IADD3 R10, P2, R248, 0x30, RZ ;  /* 0x00000030f80ac810 */ /* 0x000fe20007f5e0ff */
[----:B-1----:R-:W-:-:S02]  /*0bd0*/  @!P0 IMAD R5, R5, R16, RZ ;  /* 0x0000001005058224 */ /* 0x002fc400078e02ff */
[----:B------:R-:W-:Y:S01]  /*0be0*/  @!P1 IMAD.IADD R0, R7, 0x1, R0 ;  /* 0x0000000107009824 */ /* 0x000fe200078e0200 */
[----:B------:R-:W-:Y:S01]  /*0bf0*/  @!P1 LEA R7, R20, R19, 0x1 ;  /* 0x0000001314079211 */ /* 0x000fe200078e08ff */
[C---:B------:R-:W-:Y:S02]  /*0c00*/  @!P0 IMAD R11, R12.reuse, R17, R5 ;  /* 0x000000110c0b8224 */ /* 0x040fe400078e0205 */
[----:B------:R-:W-:-:S04]  /*0c10*/  @!P0 IMAD.WIDE.U32 R4, R12, R16, R2 ;  /* 0x000000100c048225 */ /* 0x000fc800078e0002 */
[----:B------:R-:W-:Y:S02]  /*0c20*/  @!P0 IMAD.IADD R5, R5, 0x1, R11 ;  /* 0x0000000105058824 */ /* 0x000fe400078e020b */
[----:B------:R-:W-:-:S05]  /*0c30*/  IMAD R19, R161, -0x40, R100 ;  /* 0xffffffc0a1137824 */ /* 0x000fca00078e0264 */
[----:B------:R-:W-:Y:S02]  /*0c40*/  ISETP.GE.AND P6, PT, R50, R19, PT ;  /* 0x000000133200720c */ /* 0x000fe40003fc6270 */
[----:B-----5:R-:W-:-:S04]  /*0c50*/  @!P1 LEA R8, P3, R6, R24, 0x1 ;  /* 0x0000001806089211 */ /* 0x020fc800078608ff */
[----:B------:R-:W-:Y:S01]  /*0c60*/  @!P1 LEA.HI.X R9, R6, R25, R0, 0x1, P3 ;  /* 0x0000001906099211 */ /* 0x000fe200018f0c00 */
[----:B------:R-:W-:Y:S01]  /*0c70*/  @!P4 IMAD.X R0, RZ, RZ, R249, P2 ;  /* 0x000000ffff00c224 */ /* 0x000fe200010e06f9 */
[----:B---3--:R-:W-:Y:S02]  /*0c80*/  @!P0 LEA R6, P2, R4, R26, 0x1 ;  /* 0x0000001a04068211 */ /* 0x008fe400078408ff */
[----:B------:R-:W-:Y:S01]  /*0c90*/  ISETP.GE.AND P3, PT, R32, R247, PT ;  /* 0x000000f72000720c */ /* 0x000fe20003f66270 */
[----:B------:R-:W-:Y:S01]  /*0ca0*/  @!P4 IMAD R0, R0, R22, RZ ;  /* 0x000000160000c224 */ /* 0x000fe200078e02ff */
[----:B------:R1:W-:Y:S01]  /*0cb0*/  @!P1 LDGSTS.E.BYPASS.LTC128B.128 [R7+0x800], desc[UR12][R8.64] ;  /* 0x0080000008079fae */ /* 0x0003e2000b901d4c */
[----:B------:R-:W-:-:S10]  /*0cc0*/  P2R R26, PR, RZ, 0x40 ;  /* 0x00000040ff1a7803 */ /* 0x000fd40000000000 */
[----:B------:R-:W3:Y:S01]  /*0cd0*/  @!P3 LDC.64 R24, c[0x0][0x210] ;  /* 0x00008400ff18bb82 */ /* 0x000ee20000000a00 */
[----:B-1----:R-:W-:Y:S01]  /*0ce0*/  @!P0 LEA.HI.X R7, R4, R27, R5, 0x1, P2 ;  /* 0x0000001b04078211 */ /* 0x002fe200010f0c05 */
[C---:B------:R-:W-:Y:S01]  /*0cf0*/  @!P4 IMAD R8, R10.reuse, R23, R0 ;  /* 0x000000170a08c224 */ /* 0x040fe200078e0200 */
[----:B------:R-:W-:Y:S01]  /*0d00*/  ISETP.GE.AND P2, PT, R31, R247, PT ;  /* 0x000000f71f00720c */ /* 0x000fe20003f46270 */
[----:B------:R-:W-:Y:S01]  /*0d10*/  @!P4 IMAD.WIDE.U32 R4, R10, R22, R2 ;  /* 0x000000160a04c225 */ /* 0x000fe200078e0002 */
[----:B------:R-:W-:-:S03]  /*0d20*/  @!P4 MOV R10, 0x400 ;  /* 0x00000400000ac802 */ /* 0x000fc60000000f00 */
[----:B------:R-:W-:Y:S01]  /*0d30*/  @!P0 IMAD R0, R20, 0x2, R13 ;  /* 0x0000000214008824 */ /* 0x000fe200078e020d */
[----:B--2---:R-:W-:Y:S01]  /*0d40*/  @!P4 LEA R22, P1, R4, R14, 0x1 ;  /* 0x0000000e0416c211 */ /* 0x004fe200078208ff */
[----:B------:R-:W-:Y:S01]  /*0d50*/  @!P4 IMAD.IADD R5, R5, 0x1, R8 ;  /* 0x000000010505c824 */ /* 0x000fe200078e0208 */
[----:B------:R-:W-:Y:S01]  /*0d60*/  @!P3 IADD3 R13, P5, R248, 0x40, RZ ;  /* 0x00000040f80db810 */ /* 0x000fe20007fbe0ff */
[----:B------:R-:W-:Y:S01]  /*0d70*/  VIADD R9, R50, 0x70 ;  /* 0x0000007032097836 */ /* 0x000fe20000000000 */
[----:B------:R1:W-:Y:S01]  /*0d80*/  @!P0 LDGSTS.E.BYPASS.LTC128B.128 [R0+0x1000], desc[UR12][R6.64] ;  /* 0x0100000006008fae */ /* 0x0003e2000b901d4c */
[----:B------:R-:W-:Y:S02]  /*0d90*/  @!P3 MOV R8, 0x400 ;  /* 0x000004000008b802 */ /* 0x000fe40000000f00 */
[----:B------:R-:W-:Y:S01]  /*0da0*/  @!P4 LEA.HI.X R23, R4, R15, R5, 0x1, P1 ;  /* 0x0000000f0417c211 */ /* 0x000fe200008f0c05 */
[----:B------:R2:W-:Y:S01]  /*0db0*/  STL [R1+0x44], R9 ;  /* 0x0000440901007387 */ /* 0x0005e20000100800 */
[-C--:B------:R-:W-:Y:S01]  /*0dc0*/  ISETP.GE.AND P1, PT, R30, R247.reuse, PT ;  /* 0x000000f71e00720c */ /* 0x080fe20003f26270 */
[----:B------:R-:W4:Y:S01]  /*0dd0*/  @!P3 LDC.64 R14, c[0x0][0x240] ;  /* 0x00009000ff0ebb82 */ /* 0x000f220000000a00 */
[----:B------:R-:W-:Y:S01]  /*0de0*/  ISETP.GE.AND P0, PT, R9, R247, PT ;  /* 0x000000f70900720c */ /* 0x000fe20003f06270 */
[----:B------:R-:W5:Y:S01]  /*0df0*/  @!P2 S2R R5, SR_CgaCtaId ;  /* 0x000000000005a919 */ /* 0x000f620000008800 */
[----:B------:R-:W-:Y:S01]  /*0e00*/  @!P3 IADD3.X R16, RZ, R249, RZ, P5, !PT ;  /* 0x000000f9ff10b210 */ /* 0x000fe20002ffe4ff */
[--C-:B------:R-:W-:Y:S01]  /*0e10*/  @!P2 IMAD.MOV.U32 R32, RZ, RZ, R2.reuse ;  /* 0x000000ffff20a224 */ /* 0x100fe200078e0002 */
[----:B------:R-:W-:Y:S01]  /*0e20*/  ISETP.NE.AND P5, PT, R21, -0x1, PT ;  /* 0xffffffff1500780c */ /* 0x000fe20003fa5270 */
[--C-:B------:R-:W-:Y:S01]  /*0e30*/  @!P2 IMAD.MOV.U32 R33, RZ, RZ, R3.reuse ;  /* 0x000000ffff21a224 */ /* 0x100fe200078e0003 */
[----:B------:R-:W-:Y:S01]  /*0e40*/  @!P6 MOV R4, 0x400 ;  /* 0x000004000004e802 */ /* 0x000fe20000000f00 */
[----:B------:R-:W3:Y:S04]  /*0e50*/  @!P2 LDC.64 R34, c[0x0][0x240] ;  /* 0x00009000ff22ab82 */ /* 0x000ee80000000a00 */
[----:B------:R-:W4:Y:S01]  /*0e60*/  @!P1 S2R R12, SR_CgaCtaId ;  /* 0x00000000000c9919 */ /* 0x000f220000008800 */
[--C-:B------:R-:W-:Y:S01]  /*0e70*/  @!P1 IMAD.MOV.U32 R36, RZ, RZ, R2.reuse ;  /* 0x000000ffff249224 */ /* 0x100fe200078e0002 */
[----:B------:R-:W-:Y:S01]  /*0e80*/  @!P1 MOV R37, R3 ;  /* 0x0000000300259202 */ /* 0x000fe20000000f00 */
[----:B------:R-:W-:Y:S01]  /*0e90*/  @!P0 IMAD.MOV.U32 R38, RZ, RZ, R2 ;  /* 0x000000ffff268224 */ /* 0x000fe200078e0002 */
[----:B------:R-:W3:Y:S01]  /*0ea0*/  @!P0 S2R R11, SR_CgaCtaId ;  /* 0x00000000000b8919 */ /* 0x000ee20000008800 */
[----:B------:R-:W3:Y:S01]  /*0eb0*/  @!P1 LDC.64 R40, c[0x0][0x240] ;  /* 0x00009000ff289b82 */ /* 0x000ee20000000a00 */
[----:B------:R-:W-:Y:S01]  /*0ec0*/  @!P0 IMAD.MOV.U32 R39, RZ, RZ, R3 ;  /* 0x000000ffff278224 */ /* 0x000fe200078e0003 */
[----:B-1----:R-:W1:Y:S01]  /*0ed0*/  @!P6 S2R R0, SR_CgaCtaId ;  /* 0x000000000000e919 */ /* 0x002e620000008800 */
[----:B------:R-:W-:Y:S01]  /*0ee0*/  @!P2 MOV R6, 0x400 ;  /* 0x000004000006a802 */ /* 0x000fe20000000f00 */
[----:B------:R-:W1:Y:S04]  /*0ef0*/  @!P3 S2R R7, SR_CgaCtaId ;  /* 0x000000000007b919 */ /* 0x000e680000008800 */
[----:B------:R-:W3:Y:S01]  /*0f00*/  @P5 LDC.64 R210, c[0x0][0x250] ;  /* 0x00009400ffd25b82 */ /* 0x000ee20000000a00 */
[----:B--2---:R-:W2:Y:S07]  /*0f10*/  @!P4 S2R R9, SR_CgaCtaId ;  /* 0x000000000009c919 */ /* 0x004eae0000008800 */
[----:B------:R-:W2:Y:S01]  /*0f20*/  @P5 LDC.64 R178, c[0x0][0x248] ;  /* 0x00009200ffb25b82 */ /* 0x000ea20000000a00 */
[----:B-----5:R-:W-:-:S02]  /*0f30*/  @!P2 LEA R42, R5, R6, 0x18 ;  /* 0x00000006052aa211 */ /* 0x020fc400078ec0ff */
[----:B------:R-:W-:-:S04]  /*0f40*/  @!P1 MOV R5, 0x400 ;  /* 0x0000040000059802 */ /* 0x000fc80000000f00 */
[----:B----4-:R-:W-:Y:S02]  /*0f50*/  @!P1 LEA R43, R12, R5, 0x18 ;  /* 0x000000050c2b9211 */ /* 0x010fe400078ec0ff */
[----:B------:R-:W-:Y:S02]  /*0f60*/  @!P3 MOV R5, R3 ;  /* 0x000000030005b202 */ /* 0x000fe40000000f00 */
[----:B-1----:R-:W-:Y:S01]  /*0f70*/  @!P6 LEA R45, R0, R4, 0x18 ;  /* 0x00000004002de211 */ /* 0x002fe200078ec0ff */
[C-C-:B------:R-:W-:Y:S01]  /*0f80*/  @P5 IMAD.IADD R0, R18.reuse, 0x1, R21.reuse ;  /* 0x0000000112005824 */ /* 0x140fe200078e0215 */
[----:B------:R-:W-:Y:S02]  /*0f90*/  @!P0 MOV R4, 0x400 ;  /* 0x0000040000048802 */ /* 0x000fe40000000f00 */
[----:B------:R-:W-:Y:S01]  /*0fa0*/  @!P3 LEA R31, R7, R8, 0x18 ;  /* 0x00000008071fb211 */ /* 0x000fe200078ec0ff */
[----:B------:R-:W-:Y:S01]  /*0fb0*/  @P5 IMAD.IADD R8, R18, 0x1, R21 ;  /* 0x0000000112085824 */ /* 0x000fe200078e0215 */
[----:B---3--:R-:W-:Y:S01]  /*0fc0*/  @!P0 LEA R44, R11, R4, 0x18 ;  /* 0x000000040b2c8211 */ /* 0x008fe200078ec0ff */
[----:B------:R-:W-:Y:S01]  /*0fd0*/  @P5 IMAD.WIDE.U32 R6, R0, R210, RZ ;  /* 0x000000d200065225 */ /* 0x000fe200078e00ff */
[----:B--2---:R-:W-:-:S03]  /*0fe0*/  @!P4 LEA R17, R9, R10, 0x18 ;  /* 0x0000000a0911c211 */ /* 0x004fc600078ec0ff */
[----:B------:R-:W-:Y:S01]  /*0ff0*/  @P5 IMAD R10, R0, R211, RZ ;  /* 0x000000d3000a5224 */ /* 0x000fe200078e02ff */
[----:B------:R-:W-:Y:S01]  /*1000*/  @P5 MOV R29, R6 ;  /* 0x00000006001d5202 */ /* 0x000fe20000000f00 */
[----:B------:R-:W-:Y:S02]  /*1010*/  @!P3 IMAD.MOV.U32 R4, RZ, RZ, R2 ;  /* 0x000000ffff04b224 */ /* 0x000fe400078e0002 */
[----:B------:R-:W-:Y:S02]  /*1020*/  @P5 IMAD R9, R8, R179, RZ ;  /* 0x000000b308095224 */ /* 0x000fe400078e02ff */
[----:B------:R-:W-:Y:S02]  /*1030*/  @!P3 IMAD R0, R16, R14, RZ ;  /* 0x0000000e1000b224 */ /* 0x000fe400078e02ff */
[----:B------:R-:W-:-:S04]  /*1040*/  @P5 IMAD.WIDE.U32 R2, R8, R178, RZ ;  /* 0x000000b208025225 */ /* 0x000fc800078e00ff */
[----:B------:R-:W-:Y:S02]  /*1050*/  @P5 IMAD.IADD R30, R7, 0x1, R10 ;  /* 0x00000001071e5824 */ /* 0x000fe400078e020a */
[C---:B------:R-:W-:Y:S02]  /*1060*/  @!P3 IMAD R10, R13.reuse, R15, R0 ;  /* 0x0000000f0d0ab224 */ /* 0x040fe400078e0200 */
[----:B------:R-:W-:-:S04]  /*1070*/  @!P3 IMAD.WIDE.U32 R6, R13, R14, R4 ;  /* 0x0000000e0d06b225 */ /* 0x000fc800078e0004 */
[----:B------:R-:W-:Y:S02]  /*1080*/  @P5 IMAD.IADD R11, R3, 0x1, R9 ;  /* 0x00000001030b5824 */ /* 0x000fe400078e0209 */
[----:B------:R-:W-:Y:S01]  /*1090*/  @P5 IMAD.MOV.U32 R8, RZ, RZ, R2 ;  /* 0x000000ffff085224 */ /* 0x000fe200078e0002 */
[----:B------:R-:W-:Y:S06]  /*10a0*/  @P5 BRA `(.L_x_847) ;  /* 0x0000000000345947 */ /* 0x000fec0003800000 */
        /* <DEDUP_REMOVED lines=13> */
.L_x_847:
[----:B------:R-:W-:Y:S01]  /*1180*/  @!P4 IMAD R9, R20, 0x2, R17 ;  /* 0x000000021409c824 */ /* 0x000fe200078e0211 */
[----:B------:R-:W-:Y:S02]  /*1190*/  @!P3 IADD3 R10, R7, R10, RZ ;  /* 0x0000000a070ab210 */ /* 0x000fe40007ffe0ff */
[----:B------:R-:W-:Y:S01]  /*11a0*/  @!P3 LEA R12, P6, R6, R24, 0x1 ;  /* 0x00000018060cb211 */ /* 0x000fe200078c08ff */
[----:B------:R-:W-:-:S12]  /*11b0*/  @P5 BRA `(.L_x_848) ;  /* 0x0000000000345947 */ /* 0x000fd80003800000 */
        /* <DEDUP_REMOVED lines=13> */
.L_x_848:
[----:B------:R-:W-:Y:S01]  /*1290*/  @!PT LDS RZ, [RZ] ;  /* 0x00000000fffff984 */ /* 0x000fe20000000800 */
[----:B------:R-:W-:Y:S01]  /*12a0*/  @!PT LDS RZ, [RZ] ;  /* 0x00000000fffff984 */ /* 0x000fe20000000800 */
[----:B------:R-:W-:Y:S01]  /*12b0*/  @!PT LDS RZ, [RZ] ;  /* 0x00000000fffff984 */ /* 0x000fe20000000800 */
[----:B------:R1:W-:Y:S01]  /*12c0*/  @!P4 LDGSTS.E.BYPASS.LTC128B.128 [R9+0x1800], desc[UR12][R22.64] ;  /* 0x018000001609cfae */ /* 0x0003e2000b901d4c */
[----:B------:R-:W2:Y:S01]  /*12d0*/  @!P0 LDC.64 R16, c[0x0][0x240] ;  /* 0x00009000ff108b82 */ /* 0x000ea20000000a00 */
[----:B------:R-:W-:Y:S01]  /*12e0*/  @!P3 LEA.HI.X R13, R6, R25, R10, 0x1, P6 ;  /* 0x00000019060db211 */ /* 0x000fe200030f0c0a */
[-C--:B------:R-:W-:Y:S01]  /*12f0*/  IMAD R0, R51, R178.reuse, RZ ;  /* 0x000000b233007224 */ /* 0x080fe200078e02ff */
[----:B------:R-:W-:Y:S01]  /*1300*/  @!P2 IADD3 R6, P4, R248, 0x50, RZ ;  /* 0x00000050f806a810 */ /* 0x000fe20007f9e0ff */
[----:B------:R-:W-:Y:S01]  /*1310*/  IMAD.WIDE.U32 R2, R50, R178, R54 ;  /* 0x000000b232027225 */ /* 0x000fe200078e0036 */
[----:B------:R-:W-:Y:S01]  /*1320*/  ISETP.NE.AND P6, PT, R26, RZ, PT ;  /* 0x000000ff1a00720c */ /* 0x000fe20003fc5270 */
[----:B------:R-:W-:Y:S01]  /*1330*/  ULDC.64 UR6, c[0x0][0x260] ;  /* 0x0000980000067ab9 */ /* 0x000fe20000000a00 */
[----:B------:R-:W-:Y:S01]  /*1340*/  SHF.R.S32.HI R21, RZ, 0x1f, R28 ;  /* 0x0000001fff157819 */ /* 0x000fe2000001141c */
[----:B------:R-:W3:Y:S01]  /*1350*/  @!P1 LDC.64 R24, c[0x0][0x210] ;  /* 0x00008400ff189b82 */ /* 0x000ee20000000a00 */
[----:B------:R-:W-:Y:S01]  /*1360*/  @!P2 IMAD.X R4, RZ, RZ, R249, P4 ;  /* 0x000000ffff04a224 */ /* 0x000fe200020e06f9 */
[----:B------:R-:W-:Y:S01]  /*1370*/  IADD3 R14, P4, R8, R2, RZ ;  /* 0x00000002080e7210 */ /* 0x000fe20007f9e0ff */
[----:B------:R-:W-:Y:S01]  /*1380*/  IMAD R0, R50, R179, R0 ;  /* 0x000000b332007224 */ /* 0x000fe200078e0200 */
[----:B------:R-:W-:Y:S01]  /*1390*/  SHF.L.U64.HI R115, R178, 0x6, R179 ;  /* 0x00000006b2737819 */ /* 0x000fe200000102b3 */
[-C--:B------:R-:W-:Y:S01]  /*13a0*/  @!P2 IMAD R2, R4, R34.reuse, RZ ;  /* 0x000000220402a224 */ /* 0x080fe200078e02ff */
[----:B------:R-:W-:Y:S01]  /*13b0*/  SHF.R.S32.HI R18, RZ, 0x1f, R161 ;  /* 0x0000001fff127819 */ /* 0x000fe200000114a1 */
[----:B------:R-:W-:Y:S01]  /*13c0*/  IMAD.SHL.U32 R120, R178, 0x40, RZ ;  /* 0x00000040b2787824 */ /* 0x000fe200078e00ff */
[----:B------:R-:W4:Y:S01]  /*13d0*/  @!P0 LDC.64 R26, c[0x0][0x210] ;  /* 0x00008400ff1a8b82 */ /* 0x000f220000000a00 */
[----:B------:R-:W-:Y:S01]  /*13e0*/  IADD3.X R15, R11, R3, R0, P4, !PT ;  /* 0x000000030b0f7210 */ /* 0x000fe200027fe400 */
[----:B------:R-:W-:Y:S01]  /*13f0*/  @!P3 IMAD R0, R20, 0x2, R31 ;  /* 0x000000021400b824 */ /* 0x000fe200078e021f */
[----:B------:R-:W-:Y:S01]  /*1400*/  SHF.L.U64.HI R252, R210, 0x6, R211 ;  /* 0x00000006d2fc7819 */ /* 0x000fe200000102d3 */
[C---:B------:R-:W-:Y:S01]  /*1410*/  @!P2 IMAD R4, R6.reuse, R35, R2 ;  /* 0x000000230604a224 */ /* 0x040fe200078e0202 */
[----:B------:R-:W-:Y:S01]  /*1420*/  LEA.HI R124, R47, R135, RZ, 0x5 ;  /* 0x000000872f7c7211 */ /* 0x000fe200078f28ff */
[----:B------:R-:W-:Y:S01]  /*1430*/  @!P2 IMAD.WIDE.U32 R6, R6, R34, R32 ;  /* 0x000000220606a225 */ /* 0x000fe200078e0020 */
[----:B------:R5:W-:Y:S01]  /*1440*/  @!P3 LDGSTS.E.BYPASS.LTC128B.128 [R0+0x2000], desc[UR12][R12.64] ;  /* 0x020000000c00bfae */ /* 0x000be2000b901d4c */
[----:B------:R-:W-:Y:S01]  /*1450*/  ULDC UR8, c[0x0][0x39c] ;  /* 0x0000e70000087ab9 */ /* 0x000fe20000000800 */
[----:B------:R-:W-:Y:S01]  /*1460*/  SHF.R.S32.HI R103, RZ, 0x5, R124 ;  /* 0x00000005ff677819 */ /* 0x000fe2000001147c */
[----:B-1----:R-:W1:Y:S01]  /*1470*/  @!P2 LDC.64 R22, c[0x0][0x210] ;  /* 0x00008400ff16ab82 */ /* 0x002e620000000a00 */
[----:B------:R-:W-:Y:S01]  /*1480*/  @!P1 IADD3 R9, P5, R248, 0x60, RZ ;  /* 0x00000060f8099810 */ /* 0x000fe20007fbe0ff */
[----:B------:R-:W-:-:S04]  /*1490*/  IMAD.WIDE.U32 R224, R28, UR6, R14 ;  /* 0x000000061ce07c25 */ /* 0x000fc8000f8e000e */
[--C-:B------:R-:W-:Y:S01]  /*14a0*/  @!P1 IMAD.X R5, RZ, RZ, R249.reuse, P5 ;  /* 0x000000ffff059224 */ /* 0x100fe200028e06f9 */
[----:B------:R-:W-:Y:S01]  /*14b0*/  @!P0 IADD3 R10, P5, R248, 0x70, RZ ;  /* 0x00000070f80a8810 */ /* 0x000fe20007fbe0ff */
[----:B------:R-:W-:Y:S01]  /*14c0*/  IMAD.MOV.U32 R250, RZ, RZ, R224 ;  /* 0x000000fffffa7224 */ /* 0x000fe200078e00e0 */
[----:B------:R-:W-:Y:S01]  /*14d0*/  STL.64 [R1+0x8], R224 ;  /* 0x000008e001007387 */ /* 0x000fe20000100a00 */
[----:B------:R-:W-:Y:S02]  /*14e0*/  @!P1 IMAD R2, R5, R40, RZ ;  /* 0x0000002805029224 */ /* 0x000fe400078e02ff */
[----:B------:R-:W-:Y:S02]  /*14f0*/  @!P0 IMAD.X R3, RZ, RZ, R249, P5 ;  /* 0x000000ffff038224 */ /* 0x000fe400028e06f9 */
[----:B------:R-:W-:Y:S02]  /*1500*/  @!P1 IMAD R11, R9, R41, R2 ;  /* 0x00000029090b9224 */ /* 0x000fe400078e0202 */
[----:B--2---:R-:W-:-:S02]  /*1510*/  @!P0 IMAD R3, R3, R16, RZ ;  /* 0x0000001003038224 */ /* 0x004fc400078e02ff */
[----:B------:R-:W-:Y:S02]  /*1520*/  IMAD.SHL.U32 R246, R210, 0x40, RZ ;  /* 0x00000040d2f67824 */ /* 0x000fe400078e00ff */
[----:B-----5:R-:W-:Y:S01]  /*1530*/  @!P2 IMAD.IADD R0, R7, 0x1, R4 ;  /* 0x000000010700a824 */ /* 0x020fe200078e0204 */
[----:B-1----:R-:W-:Y:S01]  /*1540*/  @!P2 LEA R8, P3, R6, R22, 0x1 ;  /* 0x000000160608a211 */ /* 0x002fe200078608ff */
[----:B------:R-:W-:-:S03]  /*1550*/  @!P1 IMAD.WIDE.U32 R4, R9, R40, R36 ;  /* 0x0000002809049225 */ /* 0x000fc600078e0024 */
[----:B------:R-:W-:Y:S01]  /*1560*/  @!P2 LEA.HI.X R9, R6, R23, R0, 0x1, P3 ;  /* 0x000000170609a211 */ /* 0x000fe200018f0c00 */
[----:B------:R-:W-:Y:S01]  /*1570*/  @!P0 IMAD R7, R10, R17, R3 ;  /* 0x000000110a078224 */ /* 0x000fe200078e0203 */
[----:B---3--:R-:W-:Y:S01]  /*1580*/  @!P1 LEA R6, P4, R4, R24, 0x1 ;  /* 0x0000001804069211 */ /* 0x008fe200078808ff */
[----:B------:R-:W-:Y:S02]  /*1590*/  @!P0 IMAD.WIDE.U32 R2, R10, R16, R38 ;  /* 0x000000100a028225 */ /* 0x000fe400078e0026 */
[----:B------:R-:W1:Y:S02]  /*15a0*/  @!P6 LDC.64 R16, c[0x0][0x218] ;  /* 0x00008600ff10eb82 */ /* 0x000e640000000a00 */
[----:B------:R-:W-:Y:S01]  /*15b0*/  @!P1 IMAD.IADD R5, R5, 0x1, R11 ;  /* 0x0000000105059824 */ /* 0x000fe200078e020b */
[----:B----4-:R-:W-:Y:S01]  /*15c0*/  @!P0 LEA R10, P3, R2, R26, 0x1 ;  /* 0x0000001a020a8211 */ /* 0x010fe200078608ff */
[----:B------:R-:W-:Y:S02]  /*15d0*/  @!P0 IMAD.IADD R3, R3, 0x1, R7 ;  /* 0x0000000103038824 */ /* 0x000fe400078e0207 */
[----:B------:R-:W-:Y:S01]  /*15e0*/  @!P2 IMAD R0, R20, 0x2, R42 ;  /* 0x000000021400a824 */ /* 0x000fe200078e022a */
[----:B------:R-:W-:Y:S01]  /*15f0*/  @!P1 LEA.HI.X R7, R4, R25, R5, 0x1, P4 ;  /* 0x0000001904079211 */ /* 0x000fe200020f0c05 */
[C---:B------:R-:W-:Y:S01]  /*1600*/  @!P1 IMAD R4, R20.reuse, 0x2, R43 ;  /* 0x0000000214049824 */ /* 0x040fe200078e022b */
[----:B------:R-:W-:Y:S01]  /*1610*/  ISETP.GE.AND P4, PT, R53, R19, PT ;  /* 0x000000133500720c */ /* 0x000fe20003f86270 */
[----:B------:R-:W-:Y:S01]  /*1620*/  @!P0 IMAD R5, R20, 0x2, R44 ;  /* 0x0000000214058824 */ /* 0x000fe200078e022c */
[----:B------:R-:W-:Y:S01]  /*1630*/  @!P0 LEA.HI.X R11, R2, R27, R3, 0x1, P3 ;  /* 0x0000001b020b8211 */ /* 0x000fe200018f0c03 */
[----:B------:R-:W-:Y:S01]  /*1640*/  IMAD.WIDE.U32 R2, R50, R210, R54 ;  /* 0x000000d232027225 */ /* 0x000fe200078e0036 */
[----:B------:R2:W-:Y:S01]  /*1650*/  @!P2 LDGSTS.E.BYPASS.LTC128B.128 [R0+0x2800], desc[UR12][R8.64] ;  /* 0x028000000800afae */ /* 0x0005e2000b901d4c */
[----:B------:R-:W-:-:S02]  /*1660*/  ISETP.GE.AND P3, PT, R52, R19, PT ;  /* 0x000000133400720c */ /* 0x000fc40003f66270 */
[----:B------:R-:W-:Y:S01]  /*1670*/  ISETP.GE.AND P2, PT, R49, R19, PT ;  /* 0x000000133100720c */ /* 0x000fe20003f46270 */
[----:B------:R-:W-:Y:S01]  /*1680*/  @!P1 LDGSTS.E.BYPASS.LTC128B.128 [R4+0x3000], desc[UR12][R6.64] ;  /* 0x0300000006049fae */ /* 0x000fe2000b901d4c */
[----:B------:R-:W-:Y:S01]  /*1690*/  IADD3 R22, P5, R29, R2, RZ ;  /* 0x000000021d167210 */ /* 0x000fe20007fbe0ff */
[----:B------:R-:W-:Y:S02]  /*16a0*/  IMAD R2, R21, UR6, RZ ;  /* 0x0000000615027c24 */ /* 0x000fe4000f8e02ff */
[----:B------:R3:W-:Y:S01]  /*16b0*/  @!P0 LDGSTS.E.BYPASS.LTC128B.128 [R5+0x3800], desc[UR12][R10.64] ;  /* 0x038000000a058fae */ /* 0x0007e2000b901d4c */
[----:B------:R-:W4:Y:S01]  /*16c0*/  @!P4 LDC.64 R12, c[0x0][0x218] ;  /* 0x00008600ff0ccb82 */ /* 0x000f220000000a00 */
[----:B------:R-:W-:Y:S01]  /*16d0*/  IMAD R2, R28, UR7, R2 ;  /* 0x000000071c027c24 */ /* 0x000fe2000f8e0202 */
[----:B------:R-:W-:Y:S01]  /*16e0*/  ULDC.64 UR6, c[0x0][0x268] ;  /* 0x00009a0000067ab9 */ /* 0x000fe20000000a00 */
[----:B------:R-:W5:Y:S02]  /*16f0*/  @!P4 S2R R14, SR_CgaCtaId ;  /* 0x00000000000ec919 */ /* 0x000f640000008800 */
[----:B------:R-:W-:Y:S01]  /*1700*/  IMAD.IADD R251, R225, 0x1, R2 ;  /* 0x00000001e1fb7824 */ /* 0x000fe200078e0202 */
[----:B------:R-:W5:Y:S01]  /*1710*/  @!P3 S2R R15, SR_CgaCtaId ;  /* 0x00000000000fb919 */ /* 0x000f620000008800 */
[----:B------:R-:W5:Y:S01]  /*1720*/  @!P2 S2R R24, SR_CgaCtaId ;  /* 0x000000000018a919 */ /* 0x000f620000008800 */
[----:B--2---:R-:W-:Y:S01]  /*1730*/  IMAD R0, R51, R210, RZ ;  /* 0x000000d233007224 */ /* 0x004fe200078e02ff */
[----:B------:R-:W-:-:S03]  /*1740*/  LEA.HI R9, R47, R135, RZ, 0x4 ;  /* 0x000000872f097211 */ /* 0x000fc600078f20ff */
[----:B------:R-:W-:Y:S02]  /*1750*/  IMAD R0, R50, R211, R0 ;  /* 0x000000d332007224 */ /* 0x000fe400078e0200 */
[----:B---3--:R-:W-:-:S03]  /*1760*/  @!P6 IMAD R5, R20, 0x2, R45 ;  /* 0x000000021405e824 */ /* 0x008fc600078e022d */
[----:B------:R-:W-:Y:S01]  /*1770*/  IADD3.X R23, R30, R3, R0, P5, !PT ;  /* 0x000000031e177210 */ /* 0x000fe20002ffe400 */
[----:B------:R-:W-:Y:S01]  /*1780*/  IMAD R0, R115, R161, RZ ;  /* 0x000000a173007224 */ /* 0x000fe200078e02ff */
[----:B------:R-:W-:Y:S01]  /*1790*/  SHF.R.S32.HI R10, RZ, 0x4, R9 ;  /* 0x00000004ff0a7819 */ /* 0x000fe20000011409 */
[----:B------:R-:W-:Y:S01]  /*17a0*/  IMAD.WIDE.U32 R2, R161, R120, R250 ;  /* 0x00000078a1027225 */ /* 0x000fe200078e00fa */
[----:B------:R-:W-:-:S03]  /*17b0*/  ISETP.GE.AND P5, PT, R53, R19, PT ;  /* 0x000000133500720c */ /* 0x000fc60003fa6270 */
[----:B------:R-:W-:Y:S01]  /*17c0*/  IMAD R0, R18, R120, R0 ;  /* 0x0000007812007224 */ /* 0x000fe200078e0200 */
[----:B-1----:R-:W-:Y:S01]  /*17d0*/  @!P6 LEA R6, P1, R2, R16, 0x1 ;  /* 0x000000100206e211 */ /* 0x002fe200078208ff */
[----:B------:R-:W-:-:S04]  /*17e0*/  IMAD.WIDE.U32 R22, R28, UR6, R22 ;  /* 0x000000061c167c25 */ /* 0x000fc8000f8e0016 */
[----:B------:R-:W-:Y:S01]  /*17f0*/  IMAD.IADD R3, R3, 0x1, R0 ;  /* 0x0000000103037824 */ /* 0x000fe200078e0200 */
[----:B------:R-:W-:Y:S01]  /*1800*/  @!P4 LEA R0, P0, R178, R2, 0x4 ;  /* 0x00000002b200c211 */ /* 0x000fe200078020ff */
[----:B------:R-:W-:Y:S01]  /*1810*/  IMAD.MOV.U32 R244, RZ, RZ, R22 ;  /* 0x000000fffff47224 */ /* 0x000fe200078e0016 */
[----:B------:R-:W-:Y:S02]  /*1820*/  STL.64 [R1+0x20], R22 ;  /* 0x0000201601007387 */ /* 0x000fe40000100a00 */
[----:B------:R-:W-:Y:S02]  /*1830*/  @!P6 LEA.HI.X R7, R2, R17, R3, 0x1, P1 ;  /* 0x000000110207e211 */ /* 0x000fe400008f0c03 */
[----:B------:R-:W-:Y:S02]  /*1840*/  @!P4 LEA.HI.X R8, R178, R3, R179, 0x4, P0 ;  /* 0x00000003b208c211 */ /* 0x000fe400000f24b3 */
[----:B----4-:R-:W-:Y:S01]  /*1850*/  @!P4 LEA R4, P0, R0, R12, 0x1 ;  /* 0x0000000c0004c211 */ /* 0x010fe200078008ff */
[----:B------:R1:W-:Y:S01]  /*1860*/  @!P6 LDGSTS.E.BYPASS.LTC128B.128 [R5+0x4000], desc[UR12][R6.64] ;  /* 0x040000000605efae */ /* 0x0003e2000b901d4c */
[----:B------:R-:W-:-:S02]  /*1870*/  ISETP.GE.AND P6, PT, R50, R19, PT ;  /* 0x000000133200720c */ /* 0x000fc40003fc6270 */
[----:B------:R-:W-:-:S11]  /*1880*/  ISETP.GE.AND P1, PT, R52, R19, PT ;  /* 0x000000133400720c */ /* 0x000fd60003f26270 */
[----:B------:R-:W2:Y:S01]  /*1890*/  @!P6 LDC.64 R16, c[0x0][0x220] ;  /* 0x00008800ff10eb82 */ /* 0x000ea20000000a00 */
[----:B-1----:R-:W-:Y:S02]  /*18a0*/  LEA.HI R6, R9, R10, RZ, 0x1 ;  /* 0x0000000a09067211 */ /* 0x002fe400078f08ff */
[----:B------:R-:W-:Y:S02]  /*18b0*/  @!P4 LEA.HI.X R5, R0, R13, R8, 0x1, P0 ;  /* 0x0000000d0005c211 */ /* 0x000fe400000f0c08 */
[----:B------:R-:W-:-:S03]  /*18c0*/  LOP3.LUT R0, R6, 0xfffffffe, RZ, 0xc0, !PT ;  /* 0xfffffffe06007812 */ /* 0x000fc600078ec0ff */
[----:B------:R-:W1:Y:S01]  /*18d0*/  @!P2 LDC.64 R12, c[0x0][0x218] ;  /* 0x00008600ff0cab82 */ /* 0x000e620000000a00 */
[----:B------:R-:W-:Y:S02]  /*18e0*/  @!P4 MOV R6, 0x400 ;  /* 0x000004000006c802 */ /* 0x000fe40000000f00 */
[----:B------:R-:W-:Y:S01]  /*18f0*/  LOP3.LUT R7, R9, 0xfffffff0, RZ, 0xc0, !PT ;  /* 0xfffffff009077812 */ /* 0x000fe200078ec0ff */
[----:B------:R-:W-:Y:S01]  /*1900*/  IMAD.IADD R25, R10, 0x1, -R0 ;  /* 0x000000010a197824 */ /* 0x000fe200078e0a00 */
[----:B-----5:R-:W-:Y:S02]  /*1910*/  @!P4 LEA R0, R14, R6, 0x18 ;  /* 0x000000060e00c211 */ /* 0x020fe400078ec0ff */
[----:B------:R-:W-:Y:S01]  /*1920*/  @!P3 MOV R8, 0x400 ;  /* 0x000004000008b802 */ /* 0x000fe20000000f00 */
[----:B------:R-:W3:Y:S01]  /*1930*/  @!P3 LDC.64 R10, c[0x0][0x218] ;  /* 0x00008600ff0abb82 */ /* 0x000ee20000000a00 */
[----:B------:R-:W-:Y:S01]  /*1940*/  @!P2 MOV R6, 0x400 ;  /* 0x000004000006a802 */ /* 0x000fe20000000f00 */
[----:B------:R-:W-:Y:S01]  /*1950*/  @!P4 IMAD R0, R20, 0x2, R0 ;  /* 0x000000021400c824 */ /* 0x000fe200078e0200 */
[----:B------:R-:W-:Y:S01]  /*1960*/  @!P3 LEA R14, R15, R8, 0x18 ;  /* 0x000000080f0eb211 */ /* 0x000fe200078ec0ff */
[----:B------:R-:W-:Y:S01]  /*1970*/  IMAD.IADD R7, R135, 0x1, -R7 ;  /* 0x0000000187077824 */ /* 0x000fe200078e0a07 */
[----:B------:R-:W-:Y:S01]  /*1980*/  @!P2 LEA R15, R24, R6, 0x18 ;  /* 0x00000006180fa211 */ /* 0x000fe200078ec0ff */
[----:B------:R-:W-:Y:S01]  /*1990*/  IMAD.SHL.U32 R8, R50, 0x8, RZ ;  /* 0x0000000832087824 */ /* 0x000fe200078e00ff */
[----:B------:R4:W-:Y:S01]  /*19a0*/  @!P4 LDGSTS.E.BYPASS.LTC128B.128 [R0+0x4800], desc[UR12][R4.64] ;  /* 0x048000000400cfae */ /* 0x0009e2000b901d4c */
[----:B------:R-:W-:-:S02]  /*19b0*/  ISETP.GE.AND P0, PT, R49, R19, PT ;  /* 0x000000133100720c */ /* 0x000fc40003f06270 */
[----:B------:R-:W-:-:S04]  /*19c0*/  SHF.R.S32.HI R6, RZ, 0x1f, R7 ;  /* 0x0000001fff067819 */ /* 0x000fc80000011407 */
[----:B------:R-:W-:Y:S01]  /*19d0*/  LEA.HI R24, R6, R7, RZ, 0x3 ;  /* 0x0000000706187211 */ /* 0x000fe200078f18ff */
[----:B------:R-:W-:-:S03]  /*19e0*/  IMAD.SHL.U32 R6, R179, 0x20, RZ ;  /* 0x00000020b3067824 */ /* 0x000fc600078e00ff */
[----:B------:R-:W-:-:S05]  /*19f0*/  LOP3.LUT R9, R24, 0xfffffff8, RZ, 0xc0, !PT ;  /* 0xfffffff818097812 */ /* 0x000fca00078ec0ff */
[----:B------:R-:W-:Y:S02]  /*1a00*/  IMAD.IADD R29, R7, 0x1, -R9 ;  /* 0x00000001071d7824 */ /* 0x000fe400078e0a09 */
[----:B------:R-:W-:Y:S02]  /*1a10*/  @!P3 IMAD R9, R20, 0x2, R14 ;  /* 0x000000021409b824 */ /* 0x000fe400078e020e */
[----:B----4-:R-:W-:Y:S02]  /*1a20*/  IMAD.SHL.U32 R0, R48, 0x40, RZ ;  /* 0x0000004030007824 */ /* 0x010fe400078e00ff */
[----:B------:R-:W-:-:S03]  /*1a30*/  IMAD.WIDE.U32 R4, R178, 0x20, RZ ;  /* 0x00000020b2047825 */ /* 0x000fc600078e00ff */
[----:B------:R-:W-:Y:S02]  /*1a40*/  LOP3.LUT R0, R0, 0x1c0, RZ, 0xc0, !PT ;  /* 0x000001c000007812 */ /* 0x000fe400078ec0ff */
[----:B------:R-:W-:Y:S02]  /*1a50*/  @!P3 IADD3 R4, P4, R2, R4, RZ ;  /* 0x000000040204b210 */ /* 0x000fe40007f9e0ff */
[----:B------:R-:W-:Y:S02]  /*1a60*/  LOP3.LUT R8, R0, 0x8, R8, 0xf8, !PT ;  /* 0x0000000800087812 */ /* 0x000fe400078ef808 */
[----:B------:R-:W-:Y:S02]  /*1a70*/  SHF.R.U32.HI R0, RZ, 0x3, R0 ;  /* 0x00000003ff007819 */ /* 0x000fe40000011600 */
[----:B------:R-:W-:Y:S01]  /*1a80*/  @!P3 IADD3.X R5, R3, R5, R6, P4, !PT ;  /* 0x000000050305b210 */ /* 0x000fe200027fe406 */
[----:B------:R-:W-:Y:S01]  /*1a90*/  @!P2 IMAD.WIDE.U32 R2, R178, 0x30, R2 ;  /* 0x00000030b202a825 */ /* 0x000fe200078e0002 */
[----:B---3--:R-:W-:-:S02]  /*1aa0*/  @!P3 LEA R6, P4, R4, R10, 0x1 ;  /* 0x0000000a0406b211 */ /* 0x008fc400078808ff */
[----:B------:R-:W-:Y:S01]  /*1ab0*/  LOP3.LUT R26, R8, R0, RZ, 0x3c, !PT ;  /* 0x00000000081a7212 */ /* 0x000fe200078e3cff */
[----:B------:R-:W-:Y:S01]  /*1ac0*/  @!P2 IMAD R0, R179, 0x30, RZ ;  /* 0x00000030b300a824 */ /* 0x000fe200078e02ff */
[----:B------:R-:W-:Y:S01]  /*1ad0*/  @!P3 LEA.HI.X R7, R4, R11, R5, 0x1, P4 ;  /* 0x0000000b0407b211 */ /* 0x000fe200020f0c05 */
[----:B------:R-:W-:Y:S01]  /*1ae0*/  IMAD R5, R252, R161, RZ ;  /* 0x000000a1fc057224 */ /* 0x000fe200078e02ff */
[----:B-1----:R-:W-:Y:S01]  /*1af0*/  @!P2 LEA R4, P4, R2, R12, 0x1 ;  /* 0x0000000c0204a211 */ /* 0x002fe200078808ff */
[----:B------:R-:W-:Y:S02]  /*1b00*/  @!P2 IMAD.IADD R3, R3, 0x1, R0 ;  /* 0x000000010303a824 */ /* 0x000fe400078e0200 */
[----:B------:R-:W-:Y:S01]  /*1b10*/  IMAD R10, R18, R246, R5 ;  /* 0x000000f6120a7224 */ /* 0x000fe200078e0205 */
[----:B------:R1:W-:Y:S01]  /*1b20*/  @!P3 LDGSTS.E.BYPASS.LTC128B.128 [R9+0x5000], desc[UR12][R6.64] ;  /* 0x050000000609bfae */ /* 0x0003e2000b901d4c */
[----:B------:R-:W-:Y:S01]  /*1b30*/  @!P2 IMAD R8, R20, 0x2, R15 ;  /* 0x000000021408a824 */ /* 0x000fe200078e020f */
[----:B------:R-:W-:Y:S01]  /*1b40*/  @!P2 LEA.HI.X R5, R2, R13, R3, 0x1, P4 ;  /* 0x0000000d0205a211 */ /* 0x000fe200020f0c03 */
[----:B------:R-:W-:Y:S01]  /*1b50*/  IMAD R0, R21, UR6, RZ ;  /* 0x0000000615007c24 */ /* 0x000fe2000f8e02ff */
[----:B------:R-:W3:Y:S01]  /*1b60*/  @!P5 LDC.64 R18, c[0x0][0x220] ;  /* 0x00008800ff12db82 */ /* 0x000ee20000000a00 */
[----:B------:R-:W-:-:S02]  /*1b70*/  @!P0 IMAD R11, R211, 0x30, RZ ;  /* 0x00000030d30b8824 */ /* 0x000fc400078e02ff */
[----:B------:R4:W-:Y:S01]  /*1b80*/  @!P2 LDGSTS.E.BYPASS.LTC128B.128 [R8+0x5800], desc[UR12][R4.64] ;  /* 0x058000000408afae */ /* 0x0009e2000b901d4c */
[----:B------:R-:W-:Y:S02]  /*1b90*/  IMAD R2, R28, UR7, R0 ;  /* 0x000000071c027c24 */ /* 0x000fe4000f8e0200 */
[----:B------:R-:W-:Y:S01]  /*1ba0*/  IMAD.SHL.U32 R0, R29, 0x40, RZ ;  /* 0x000000401d007824 */ /* 0x000fe200078e00ff */
[----:B------:R-:W0:Y:S01]  /*1bb0*/  LDGDEPBAR ;  /* 0x00000000000079af */ /* 0x000e220000000000 */
[----:B------:R-:W-:Y:S01]  /*1bc0*/  IMAD.IADD R245, R23, 0x1, R2 ;  /* 0x0000000117f57824 */ /* 0x000fe200078e0202 */
[----:B------:R-:W5:Y:S02]  /*1bd0*/  @!P1 LDC.64 R20, c[0x0][0x220] ;  /* 0x00008800ff149b82 */ /* 0x000f640000000a00 */
[----:B------:R-:W-:Y:S01]  /*1be0*/  LOP3.LUT R0, R0, 0x1c0, RZ, 0xc0, !PT ;  /* 0x000001c000007812 */ /* 0x000fe200078ec0ff */
[----:B------:R-:W-:-:S04]  /*1bf0*/  IMAD.WIDE.U32 R2, R161, R246, R244 ;  /* 0x000000f6a1027225 */ /* 0x000fc800078e00f4 */
[----:B------:R-:W-:Y:S01]  /*1c00*/  IMAD.IADD R3, R3, 0x1, R10 ;  /* 0x0000000103037824 */ /* 0x000fe200078e020a */
[----:B------:R-:W5:Y:S01]  /*1c10*/  @!P0 LDC.64 R14, c[0x0][0x220] ;  /* 0x00008800ff0e8b82 */ /* 0x000f620000000a00 */
[----:B-1----:R-:W-:-:S05]  /*1c20*/  IMAD.SHL.U32 R6, R25, 0x8, RZ ;  /* 0x0000000819067824 */ /* 0x002fca00078e00ff */
[----:B------:R-:W-:Y:S01]  /*1c30*/  LOP3.LUT R7, R0, 0x8, R6, 0xf8, !PT ;  /* 0x0000000800077812 */ /* 0x000fe200078ef806 */
[----:B----4-:R-:W-:Y:S01]  /*1c40*/  IMAD.WIDE.U32 R4, R210, 0x20, RZ ;  /* 0x00000020d2047825 */ /* 0x010fe200078e00ff */
[----:B------:R-:W-:-:S04]  /*1c50*/  DEPBAR.LE SB0, 0x0 ;  /* 0x000080000000791a */ /* 0x000fc80000000000 */
[----:B------:R-:W-:Y:S01]  /*1c60*/  BAR.SYNC.DEFER_BLOCKING 0x0 ;  /* 0x0000000000007b1d */ /* 0x000fe20000010000 */
[----:B------:R-:W-:Y:S01]  /*1c70*/  IMAD.SHL.U32 R8, R211, 0x20, RZ ;  /* 0x00000020d3087824 */ /* 0x000fe200078e00ff */
[----:B------:R-:W-:Y:S01]  /*1c80*/  SHF.R.U32.HI R6, RZ, 0x3, R0 ;  /* 0x00000003ff067819 */ /* 0x000fe20000011600 */
[----:B------:R-:W-:Y:S01]  /*1c90*/  IMAD R0, R25, 0x200, R26 ;  /* 0x0000020019007824 */ /* 0x000fe200078e021a */
[----:B------:R-:W-:Y:S01]  /*1ca0*/  @!P1 IADD3 R10, P2, R2, R4, RZ ;  /* 0x00000004020a9210 */ /* 0x000fe20007f5e0ff */
[----:B------:R-:W-:Y:S01]  /*1cb0*/  IMAD.SHL.U32 R4, R24, 0x40, RZ ;  /* 0x0000004018047824 */ /* 0x000fe200078e00ff */
[----:B------:R-:W-:Y:S02]  /*1cc0*/  LOP3.LUT R117, R7, R6, RZ, 0x3c, !PT ;  /* 0x0000000607757212 */ /* 0x000fe400078e3cff */
[----:B------:R-:W-:Y:S02]  /*1cd0*/  @!P1 IADD3.X R12, R3, R5, R8, P2, !PT ;  /* 0x00000005030c9210 */ /* 0x000fe400017fe408 */
[----:B--2---:R-:W-:-:S02]  /*1ce0*/  @!P6 LEA R6, P2, R2, R16, 0x1 ;  /* 0x000000100206e211 */ /* 0x004fc400078408ff */
[----:B------:R-:W-:Y:S02]  /*1cf0*/  LOP3.LUT R116, R4, 0xfffffe00, RZ, 0xc0, !PT ;  /* 0xfffffe0004747812 */ /* 0x000fe400078ec0ff */
[----:B------:R-:W-:Y:S02]  /*1d00*/  @!P6 LEA.HI.X R7, R2, R17, R3, 0x1, P2 ;  /* 0x000000110207e211 */ /* 0x000fe400010f0c03 */
[----:B------:R-:W-:Y:S02]  /*1d10*/  @!P5 LEA R5, P2, R210, R2, 0x4 ;  /* 0x00000002d205d211 */ /* 0x000fe400078420ff */
[----:B------:R-:W-:Y:S01]  /*1d20*/  LEA R192, R0, UR4, 0x1 ;  /* 0x0000000400c07c11 */ /* 0x000fe2000f8e08ff */
[----:B------:R-:W-:Y:S01]  /*1d30*/  IMAD.MOV.U32 R0, RZ, RZ, 0x10 ;  /* 0x00000010ff007424 */ /* 0x000fe200078e00ff */
[C---:B------:R-:W-:Y:S01]  /*1d40*/  @!P5 LEA.HI.X R9, R210.reuse, R3, R211, 0x4, P2 ;  /* 0x00000003d209d211 */ /* 0x040fe200010f24d3 */
[----:B------:R-:W-:Y:S01]  /*1d50*/  @!P0 IMAD.WIDE.U32 R2, R210, 0x30, R2 ;  /* 0x00000030d2028825 */ /* 0x000fe200078e0002 */
[----:B---3--:R-:W-:-:S02]  /*1d60*/  @!P5 LEA R4, P3, R5, R18, 0x1 ;  /* 0x000000120504d211 */ /* 0x008fc400078608ff */
[C---:B-----5:R-:W-:Y:S01]  /*1d70*/  @!P1 LEA R8, P2, R10.reuse, R20, 0x1 ;  /* 0x000000140a089211 */ /* 0x060fe200078408ff */
[----:B------:R-:W-:Y:S01]  /*1d80*/  @P6 STS.128 [R208+0x6000], RZ ;  /* 0x006000ffd0006388 */ /* 0x000fe20000000c00 */
[----:B------:R-:W-:Y:S01]  /*1d90*/  @!P5 LEA.HI.X R5, R5, R19, R9, 0x1, P3 ;  /* 0x000000130505d211 */ /* 0x000fe200018f0c09 */
[----:B------:R-:W-:Y:S01]  /*1da0*/  @!P0 IMAD.IADD R3, R3, 0x1, R11 ;  /* 0x0000000103038824 */ /* 0x000fe200078e020b */
[----:B------:R-:W-:Y:S01]  /*1db0*/  @!P1 LEA.HI.X R9, R10, R21, R12, 0x1, P2 ;  /* 0x000000150a099211 */ /* 0x000fe200010f0c0c */
[----:B------:R-:W-:Y:S01]  /*1dc0*/  @!PT LDS RZ, [RZ] ;  /* 0x00000000fffff984 */ /* 0x000fe20000000800 */
[----:B------:R-:W-:Y:S01]  /*1dd0*/  @!PT LDS RZ, [RZ] ;  /* 0x00000000fffff984 */ /* 0x000fe20000000800 */
[----:B------:R-:W-:Y:S01]  /*1de0*/  @!PT LDS RZ, [RZ] ;  /* 0x00000000fffff984 */ /* 0x000fe20000000800 */
[----:B------:R1:W-:Y:S01]  /*1df0*/  @!P6 LDGSTS.E.BYPASS.LTC128B.128 [R208+0x6000], desc[UR12][R6.64] ;  /* 0x0600000006d0efae */ /* 0x0003e2000b901d4c */
[----:B------:R-:W-:Y:S02]  /*1e00*/  IMAD R10, R103, 0x400, R116 ;  /* 0x00000400670a7824 */ /* 0x000fe400078e0274 */
[----:B------:R-:W-:Y:S01]  /*1e10*/  VIADD R203, R192, 0x4040 ;  /* 0x00004040c0cb7836 */ /* 0x000fe20000000000 */
        /* <DEDUP_REMOVED lines=11> */
[----:B-1----:R-:W-:-:S04]  /*1ed0*/  @!P0 LEA R6, P2, R2, R14, 0x1 ;  /* 0x0000000e02068211 */ /* 0x002fc800078408ff */
[----:B------:R-:W-:Y:S01]  /*1ee0*/  @!P0 LEA.HI.X R7, R2, R15, R3, 0x1, P2 ;  /* 0x0000000f02078211 */ /* 0x000fe200010f0c03 */
[----:B------:R-:W-:Y:S01]  /*1ef0*/  IMAD.IADD R2, R117, 0x1, R10 ;  /* 0x0000000175027824 */ /* 0x000fe200078e020a */
[----:B------:R-:W-:Y:S01]  /*1f00*/  R2P PR, R29, 0x6 ;  /* 0x000000061d007804 */ /* 0x000fe20000000000 */
[----:B------:R-:W-:Y:S02]  /*1f10*/  VIADD R3, R192, 0x4000 ;  /* 0x00004000c0037836 */ /* 0x000fe40000000000 */
[----:B------:R-:W-:Y:S01]  /*1f20*/  @!PT LDS RZ, [RZ] ;  /* 0x00000000fffff984 */ /* 0x000fe20000000800 */
[----:B------:R-:W-:Y:S01]  /*1f30*/  @!PT LDS RZ, [RZ] ;  /* 0x00000000fffff984 */ /* 0x000fe20000000800 */
[----:B------:R-:W-:Y:S01]  /*1f40*/  @!PT LDS RZ, [RZ] ;  /* 0x00000000fffff984 */ /* 0x000fe20000000800 */
[----:B------:R1:W-:Y:S01]  /*1f50*/  @!P0 LDGSTS.E.BYPASS.LTC128B.128 [R208+0x7800], desc[UR12][R6.64] ;  /* 0x0780000006d08fae */ /* 0x0003e2000b901d4c */
[----:B------:R-:W-:Y:S01]  /*1f60*/  LEA R199, R2, UR4, 0x1 ;  /* 0x0000000402c77c11 */ /* 0x000fe2000f8e08ff */
[----:B--2---:R-:W-:Y:S01]  /*1f70*/  IMAD.MOV.U32 R4, RZ, RZ, 0x20 ;  /* 0x00000020ff047424 */ /* 0x004fe200078e00ff */
[----:B------:R-:W-:Y:S01]  /*1f80*/  LOP3.LUT P0, RZ, R48, 0x2, RZ, 0xc0, !PT ;  /* 0x0000000230ff7812 */ /* 0x000fe2000780c0ff */
[----:B------:R-:W-:Y:S01]  /*1f90*/  LDSM.16.M88.4 R40, [R192+0x4000] ;  /* 0x00400000c028783b */ /* 0x000fe20000000200 */
[----:B------:R-:W-:-:S02]  /*1fa0*/  SEL R2, R0, 0xfffffff0, !P1 ;  /* 0xfffffff000027807 */ /* 0x000fc40004800000 */
[----:B------:R-:W-:Y:S01]  /*1fb0*/  SEL R0, R0, 0xfffffff0, !P0 ;  /* 0xfffffff000007807 */ /* 0x000fe20004000000 */
[----:B------:R-:W2:Y:S01]  /*1fc0*/  LDSM.16.M88.4 R24, [R199] ;  /* 0x00000000c718783b */ /* 0x000ea20000000200 */
[----:B------:R-:W-:Y:S01]  /*1fd0*/  LOP3.LUT P0, RZ, R48, 0x4, RZ, 0xc0, !PT ;  /* 0x0000000430ff7812 */ /* 0x000fe2000780c0ff */
[----:B------:R-:W-:Y:S01]  /*1fe0*/  IMAD R202, R2, 0x2, R199 ;  /* 0x0000000202ca7824 */ /* 0x000fe200078e02c7 */
[----:B------:R-:W-:Y:S01]  /*1ff0*/  SEL R4, R4, 0xffffffe0, !P2 ;  /* 0xffffffe004047807 */ /* 0x000fe20005000000 */
[----:B------:R-:W4:Y:S01]  /*2000*/  LDSM.16.M88.4 R20, [R199+0x2000] ;  /* 0x00200000c714783b */ /* 0x000f220000000200 */
[----:B------:R-:W-:-:S03]  /*2010*/  IMAD R198, R0, 0x2, R192 ;  /* 0x0000000200c67824 */ /* 0x000fc600078e02c0 */
[----:B------:R-:W-:Y:S01]  /*2020*/  LDSM.16.M88.4 R16, [R202] ;  /* 0x00000000ca10783b */ /* 0x000fe20000000200 */
[----:B------:R-:W-:-:S03]  /*2030*/  IMAD R200, R4, 0x2, R199 ;  /* 0x0000000204c87824 */ /* 0x000fc600078e02c7 */
[----:B------:R-:W5:Y:S01]  /*2040*/  LDSM.16.M88.4 R44, [R198+0x4000] ;  /* 0x00400000c62c783b */ /* 0x000f620000000200 */
[----:B------:R-:W-:Y:S02]  /*2050*/  IMAD R201, R2, 0x2, R200 ;  /* 0x0000000202c97824 */ /* 0x000fe400078e02c8 */
[----:B------:R-:W-:Y:S01]  /*2060*/  @P0 VIADD R203, R3, 0xffffffc0 ;  /* 0xffffffc003cb0836 */ /* 0x000fe20000000000 */
[----:B------:R-:W1:Y:S03]  /*2070*/  LDSM.16.M88.4 R12, [R202+0x2000] ;  /* 0x00200000ca0c783b */ /* 0x000e660000000200 */
[----:B------:R-:W-:Y:S01]  /*2080*/  IMAD R197, R0, 0x2, R203 ;  /* 0x0000000200c57824 */ /* 0x000fe200078e02cb */
[----:B------:R-:W1:Y:S04]  /*2090*/  LDSM.16.M88.4 R52, [R192+0x4800] ;  /* 0x00480000c034783b */ /* 0x000e680000000200 */
[----:B------:R-:W-:Y:S04]  /*20a0*/  LDSM.16.M88.4 R56, [R203] ;  /* 0x00000000cb38783b */ /* 0x000fe80000000200 */
[----:B------:R-:W1:Y:S04]  /*20b0*/  LDSM.16.M88.4 R36, [R200] ;  /* 0x00000000c824783b */ /* 0x000e680000000200 */
[----:B---3--:R-:W3:Y:S04]  /*20c0*/  LDSM.16.M88.4 R8, [R200+0x2000] ;  /* 0x00200000c808783b */ /* 0x008ee80000000200 */
[----:B------:R-:W-:Y:S01]  /*20d0*/  LDSM.16.M88.4 R60, [R197] ;  /* 0x00000000c53c783b */ /* 0x000fe20000000200 */
[-C--:B--2---:R-:W-:Y:S03]  /*20e0*/  HMMA.16816.F32.BF16 R28, R24, R40.reuse, RZ ;  /* 0x00000028181c723c */ /* 0x084fe600000418ff */
[----:B------:R-:W-:Y:S04]  /*20f0*/  LDSM.16.M88.4 R32, [R201] ;  /* 0x00000000c920783b */ /* 0x000fe80000000200 */
[----:B------:R-:W0:Y:S01]  /*2100*/  LDGDEPBAR ;  /* 0x00000000000079af */ /* 0x000e220000000000 */
[----:B----4-:R-:W-:Y:S06]  /*2110*/  HMMA.16816.F32.BF16 R48, R20, R40, RZ ;  /* 0x000000281430723c */ /* 0x010fec00000418ff */
[-C--:B------:R-:W-:Y:S06]  /*2120*/  HMMA.16816.F32.BF16 R84, R24, R42.reuse, RZ ;  /* 0x0000002a1854723c */ /* 0x080fec00000418ff */
[----:B------:R-:W-:Y:S06]  /*2130*/  HMMA.16816.F32.BF16 R72, R20, R42, RZ ;  /* 0x0000002a1448723c */ /* 0x000fec00000418ff */
[-C--:B-----5:R-:W-:Y:S01]  /*2140*/  HMMA.16816.F32.BF16 R64, R16, R44.reuse, R28 ;  /* 0x0000002c1040723c */ /* 0x0a0fe2000004181c */
[----:B------:R-:W-:Y:S05]  /*2150*/  LDSM.16.M88.4 R28, [R201+0x2000] ;  /* 0x00200000c91c783b */ /* 0x000fea0000000200 */
[----:B-1----:R-:W-:Y:S01]  /*2160*/  HMMA.16816.F32.BF16 R80, R12, R44, R48 ;  /* 0x0000002c0c50723c */ /* 0x002fe20000041830 */
[----:B------:R-:W1:Y:S05]  /*2170*/  LDSM.16.M88.4 R48, [R198+0x4800] ;  /* 0x00480000c630783b */ /* 0x000e6a0000000200 */
[----:B------:R-:W-:Y:S06]  /*2180*/  HMMA.16816.F32.BF16 R68, R24, R52, RZ ;  /* 0x000000341844723c */ /* 0x000fec00000418ff */
[----:B------:R-:W-:Y:S06]  /*2190*/  HMMA.16816.F32.BF16 R84, R16, R46, R84 ;  /* 0x0000002e1054723c */ /* 0x000fec0000041854 */
[-C--:B------:R-:W-:Y:S06]  /*21a0*/  HMMA.16816.F32.BF16 R76, R36, R56.reuse, R64 ;  /* 0x00000038244c723c */ /* 0x080fec0000041840 */
[----:B---3--:R-:W-:Y:S06]  /*21b0*/  HMMA.16816.F32.BF16 R40, R8, R56, R80 ;  /* 0x000000380828723c */ /* 0x008fec0000041850 */
[----:B------:R-:W-:Y:S06]  /*21c0*/  HMMA.16816.F32.BF16 R64, R20, R52, RZ ;  /* 0x000000341440723c */ /* 0x000fec00000418ff */
[----:B-1----:R-:W-:Y:S06]  /*21d0*/  HMMA.16816.F32.BF16 R92, R16, R48, R68 ;  /* 0x00000030105c723c */ /* 0x002fec0000041844 */
[----:B------:R-:W-:Y:S06]  /*21e0*/  HMMA.16816.F32.BF16 R88, R32, R60, R76 ;  /* 0x0000003c2058723c */ /* 0x000fec000004184c */
[----:B------:R-:W-:Y:S06]  /*21f0*/  HMMA.16816.F32.BF16 R68, R12, R46, R72 ;  /* 0x0000002e0c44723c */ /* 0x000fec0000041848 */
[----:B------:R-:W-:Y:S01]  /*2200*/  HMMA.16816.F32.BF16 R76, R28, R60, R40 ;  /* 0x0000003c1c4c723c */ /* 0x000fe20000041828 */
[----:B------:R-:W1:Y:S05]  /*2210*/  LDSM.16.M88.4 R40, [R203+0x800] ;  /* 0x00080000cb28783b */ /* 0x000e6a0000000200 */
[----:B------:R-:W-:Y:S06]  /*2220*/  HMMA.16816.F32.BF16 R44, R36, R58, R84 ;  /* 0x0000003a242c723c */ /* 0x000fec0000041854 */
[----:B------:R-:W-:Y:S01]  /*2230*/  HMMA.16816.F32.BF16 R96, R12, R48, R64 ;  /* 0x000000300c60723c */ /* 0x000fe20000041840 */
[----:B------:R-:W-:Y:S01]  /*2240*/  FMUL.FTZ R88, R88, UR8 ;  /* 0x0000000858587c20 */ /* 0x000fe20008410000 */
[----:B------:R-:W-:Y:S01]  /*2250*/  FMUL.FTZ R89, R89, UR8 ;  /* 0x0000000859597c20 */ /* 0x000fe20008410000 */
[----:B------:R-:W-:Y:S01]  /*2260*/  FMUL.FTZ R90, R90, UR8 ;  /* 0x000000085a5a7c20 */ /* 0x000fe20008410000 */
[----:B------:R-:W-:Y:S01]  /*2270*/  FMUL.FTZ R91, R91, UR8 ;  /* 0x000000085b5b7c20 */ /* 0x000fe20008410000 */
[----:B------:R-:W-:Y:S01]  /*2280*/  MUFU.TANH R139, R88 ;  /* 0x00000058008b7308 */ /* 0x000fe20000002400 */
[-C--:B------:R-:W-:Y:S06]  /*2290*/  HMMA.16816.F32.BF16 R64, R20, R54.reuse, RZ ;  /* 0x000000361440723c */ /* 0x080fec00000418ff */
[----:B------:R-:W-:Y:S01]  /*22a0*/  HMMA.16816.F32.BF16 R52, R24, R54, RZ ;  /* 0x000000361834723c */ /* 0x000fe200000418ff */
[----:B------:R-:W-:Y:S01]  /*22b0*/  FMUL.FTZ R76, R76, UR8 ;  /* 0x000000084c4c7c20 */ /* 0x000fe20008410000 */
[----:B------:R-:W-:Y:S01]  /*22c0*/  FMUL.FTZ R77, R77, UR8 ;  /* 0x000000084d4d7c20 */ /* 0x000fe20008410000 */
[----:B------:R-:W-:Y:S01]  /*22d0*/  FMUL.FTZ R78, R78, UR8 ;  /* 0x000000084e4e7c20 */ /* 0x000fe20008410000 */
[----:B------:R-:W-:Y:S01]  /*22e0*/  FMUL.FTZ R79, R79, UR8 ;  /* 0x000000084f4f7c20 */ /* 0x000fe20008410000 */
[----:B------:R-:W-:Y:S01]  /*22f0*/  MUFU.TANH R119, R76 ;  /* 0x0000004c00777308 */ /* 0x000fe20000002400 */
[----:B------:R-:W-:Y:S01]  /*2300*/  HMMA.16816.F32.BF16 R72, R32, R62, R44 ;  /* 0x0000003e2048723c */ /* 0x000fe2000004182c */
[----:B------:R-:W2:Y:S05]  /*2310*/  LDSM.16.M88.4 R44, [R197+0x800] ;  /* 0x00080000c52c783b */ /* 0x000eaa0000000200 */
[----:B------:R-:W-:Y:S01]  /*2320*/  HMMA.16816.F32.BF16 R80, R8, R58, R68 ;  /* 0x0000003a0850723c */ /* 0x000fe20000041844 */
[----:B------:R-:W3:Y:S01]  /*2330*/  LDSM.16.M88.4 R56, [R192+0x5000] ;  /* 0x00500000c038783b */ /* 0x000ee20000000200 */
[----:B------:R-:W-:Y:S04]  /*2340*/  MUFU.TANH R136, R77 ;  /* 0x0000004d00887308 */ /* 0x000fe80000002400 */
[-C--:B------:R-:W-:Y:S04]  /*2350*/  HMMA.16816.F32.BF16 R84, R12, R50.reuse, R64 ;  /* 0x000000320c54723c */ /* 0x080fe80000041840 */
[----:B------:R-:W-:Y:S02]  /*2360*/  MUFU.TANH R118, R78 ;  /* 0x0000004e00767308 */ /* 0x000fe40000002400 */
[----:B------:R-:W-:Y:S01]  /*2370*/  HMMA.16816.F32.BF16 R64, R16, R50, R52 ;  /* 0x000000321040723c */ /* 0x000fe20000041834 */
[----:B------:R-:W4:Y:S05]  /*2380*/  LDSM.16.M88.4 R52, [R192+0x5800] ;  /* 0x00580000c034783b */ /* 0x000f2a0000000200 */
[----:B-1----:R-:W-:Y:S01]  /*2390*/  HMMA.16816.F32.BF16 R48, R36, R40, R92 ;  /* 0x000000282430723c */ /* 0x002fe2000004185c */
[----:B------:R1:W-:Y:S01]  /*23a0*/  MUFU.TANH R133, R79 ;  /* 0x0000004f00857308 */ /* 0x0003e20000002400 */
[----:B------:R-:W-:Y:S01]  /*23b0*/  FMUL.FTZ R0, R73, UR8 ;  /* 0x0000000849007c20 */ /* 0x000fe20008410000 */
[----:B------:R-:W-:-:S03]  /*23c0*/  FMUL.FTZ R72, R72, UR8 ;  /* 0x0000000848487c20 */ /* 0x000fc60008410000 */
[C---:B------:R-:W-:Y:S03]  /*23d0*/  HMMA.16816.F32.BF16 R68, R8.reuse, R40, R96 ;  /* 0x000000280844723c */ /* 0x040fe60000041860 */
[----:B------:R5:W-:Y:S03]  /*23e0*/  MUFU.TANH R132, R0 ;  /* 0x0000000000847308 */ /* 0x000be60000002400 */
[----:B------:R-:W-:Y:S05]  /*23f0*/  HMMA.16816.F32.BF16 R92, R8, R42, R84 ;  /* 0x0000002a085c723c */ /* 0x000fea0000041854 */
[----:B------:R-:W4:Y:S01]  /*2400*/  MUFU.TANH R138, R89 ;  /* 0x00000059008a7308 */ /* 0x000f220000002400 */
[----:B-1----:R-:W-:Y:S06]  /*2410*/  HMMA.16816.F32.BF16 R76, R28, R62, R80 ;  /* 0x0000003e1c4c723c */ /* 0x002fec0000041850 */
[----:B------:R-:W-:Y:S01]  /*2420*/  HMMA.16816.F32.BF16 R80, R36, R42, R64 ;  /* 0x0000002a2450723c */ /* 0x000fe20000041840 */
[----:B------:R-:W-:Y:S01]  /*2430*/  LDSM.16.M88.4 R40, [R203+0x1000] ;  /* 0x00100000cb28783b */ /* 0x000fe20000000200 */
[----:B-----5:R-:W-:Y:S01]  /*2440*/  FMUL.FTZ R0, R74, UR8 ;  /* 0x000000084a007c20 */ /* 0x020fe20008410000 */
[----:B------:R-:W-:Y:S03]  /*2450*/  MUFU.TANH R131, R90 ;  /* 0x0000005a00837308 */ /* 0x000fe60000002400 */
[----:B--2---:R-:W-:Y:S01]  /*2460*/  HMMA.16816.F32.BF16 R64, R32, R44, R48 ;  /* 0x0000002c2040723c */ /* 0x004fe20000041830 */
[----:B------:R-:W1:Y:S04]  /*2470*/  LDSM.16.M88.4 R48, [R198+0x5000] ;  /* 0x00500000c630783b */ /* 0x000e680000000200 */
[----:B------:R2:W-:Y:S01]  /*2480*/  MUFU.TANH R127, R0 ;  /* 0x00000000007f7308 */ /* 0x0005e20000002400 */
[----:B---3--:R-:W-:Y:S06]  /*2490*/  HMMA.16816.F32.BF16 R60, R24, R56, RZ ;  /* 0x00000038183c723c */ /* 0x008fec00000418ff */
[----:B------:R-:W-:Y:S01]  /*24a0*/  HMMA.16816.F32.BF16 R68, R28, R44, R68 ;  /* 0x0000002c1c44723c */ /* 0x000fe20000041844 */
[----:B------:R3:W5:Y:S05]  /*24b0*/  MUFU.TANH R137, R91 ;  /* 0x0000005b00897308 */ /* 0x00076a0000002400 */
[----:B------:R-:W-:Y:S03]  /*24c0*/  HMMA.16816.F32.BF16 R84, R20, R56, RZ ;  /* 0x000000381454723c */ /* 0x000fe600000418ff */
[----:B------:R5:W-:Y:S01]  /*24d0*/  MUFU.TANH R126, R72 ;  /* 0x00000048007e7308 */ /* 0x000be20000002400 */
[----:B--2---:R-:W-:-:S02]  /*24e0*/  FMUL.FTZ R0, R75, UR8 ;  /* 0x000000084b007c20 */ /* 0x004fc40008410000 */
[----:B----4-:R-:W-:Y:S05]  /*24f0*/  HMMA.16816.F32.BF16 R96, R24, R54, RZ ;  /* 0x000000361860723c */ /* 0x010fea00000418ff */
[----:B------:R2:W-:Y:S01]  /*2500*/  MUFU.TANH R130, R0 ;  /* 0x0000000000827308 */ /* 0x0005e20000002400 */
[C---:B---3--:R-:W-:Y:S06]  /*2510*/  HMMA.16816.F32.BF16 R88, R20.reuse, R58, RZ ;  /* 0x0000003a1458723c */ /* 0x048fec00000418ff */
[----:B------:R-:W-:Y:S06]  /*2520*/  HMMA.16816.F32.BF16 R108, R20, R52, RZ ;  /* 0x00000034146c723c */ /* 0x000fec00000418ff */
[----:B-----5:R-:W-:Y:S01]  /*2530*/  HMMA.16816.F32.BF16 R72, R28, R46, R92 ;  /* 0x0000002e1c48723c */ /* 0x020fe2000004185c */
[----:B--2---:R-:W-:-:S05]  /*2540*/  FMUL.FTZ R0, R76, UR8 ;  /* 0x000000084c007c20 */ /* 0x004fca0008410000 */
[----:B------:R-:W-:Y:S01]  /*2550*/  HMMA.16816.F32.BF16 R104, R20, R54, RZ ;  /* 0x000000361468723c */ /* 0x000fe200000418ff */
[----:B------:R-:W-:Y:S01]  /*2560*/  LDSM.16.M88.4 R20, [R198+0x5800] ;  /* 0x00580000c614783b */ /* 0x000fe20000000200 */
[----:B------:R2:W3:Y:S04]  /*2570*/  MUFU.TANH R7, R0 ;  /* 0x0000000000077308 */ /* 0x0004e80000002400 */
[----:B-1----:R-:W-:Y:S01]  /*2580*/  HMMA.16816.F32.BF16 R88, R12, R50, R88 ;  /* 0x000000320c58723c */ /* 0x002fe20000041858 */
[----:B--2---:R-:W-:-:S04]  /*2590*/  FMUL.FTZ R0, R77, UR8 ;  /* 0x000000084d007c20 */ /* 0x004fc80008410000 */
[----:B------:R1:W-:Y:S02]  /*25a0*/  MUFU.TANH R128, R0 ;  /* 0x0000000000807308 */ /* 0x0003e40000002400 */
[----:B-1----:R-:W-:-:S06]  /*25b0*/  FMUL.FTZ R0, R78, UR8 ;  /* 0x000000084e007c20 */ /* 0x002fcc0008410000 */
[----:B------:R1:W2:Y:S02]  /*25c0*/  MUFU.TANH R6, R0 ;  /* 0x0000000000067308 */ /* 0x0002a40000002400 */
[----:B-1----:R-:W-:Y:S02]  /*25d0*/  FMUL.FTZ R0, R79, UR8 ;  /* 0x000000084f007c20 */ /* 0x002fe40008410000 */
[----:B------:R-:W-:Y:S04]  /*25e0*/  HMMA.16816.F32.BF16 R76, R24, R58, RZ ;  /* 0x0000003a184c723c */ /* 0x000fe800000418ff */
[----:B------:R1:W4:Y:S02]  /*25f0*/  MUFU.TANH R123, R0 ;  /* 0x00000000007b7308 */ /* 0x0003240000002400 */
[----:B------:R-:W-:Y:S01]  /*2600*/  HMMA.16816.F32.BF16 R56, R16, R48, R60 ;  /* 0x000000301038723c */ /* 0x000fe2000004183c */
[----:B------:R-:W5:Y:S01]  /*2610*/  LDSM.16.M88.4 R60, [R197+0x1000] ;  /* 0x00100000c53c783b */ /* 0x000f620000000200 */
[----:B-1----:R-:W-:-:S04]  /*2620*/  FMUL.FTZ R0, R64, UR8 ;  /* 0x0000000840007c20 */ /* 0x002fc80008410000 */
[----:B------:R1:W-:Y:S02]  /*2630*/  MUFU.TANH R122, R0 ;  /* 0x00000000007a7308 */ /* 0x0003e40000002400 */
[----:B-1----:R-:W-:-:S06]  /*2640*/  FMUL.FTZ R0, R65, UR8 ;  /* 0x0000000841007c20 */ /* 0x002fcc0008410000 */
[----:B------:R1:W-:Y:S02]  /*2650*/  MUFU.TANH R134, R0 ;  /* 0x0000000000867308 */ /* 0x0003e40000002400 */
[----:B-1----:R-:W-:-:S06]  /*2660*/  FMUL.FTZ R0, R66, UR8 ;  /* 0x0000000842007c20 */ /* 0x002fcc0008410000 */
[----:B------:R1:W4:Y:S02]  /*2670*/  MUFU.TANH R121, R0 ;  /* 0x0000000000797308 */ /* 0x0003240000002400 */
[----:B-1----:R-:W-:Y:S02]  /*2680*/  FMUL.FTZ R0, R67, UR8 ;  /* 0x0000000843007c20 */ /* 0x002fe40008410000 */
[----:B------:R-:W-:Y:S04]  /*2690*/  HMMA.16816.F32.BF16 R64, R32, R46, R80 ;  /* 0x0000002e2040723c */ /* 0x000fe80000041850 */
[----:B------:R1:W-:Y:S02]  /*26a0*/  MUFU.TANH R114, R0 ;  /* 0x0000000000727308 */ /* 0x0003e40000002400 */
[----:B------:R-:W-:Y:S06]  /*26b0*/  HMMA.16816.F32.BF16 R80, R24, R52, RZ ;  /* 0x000000341850723c */ /* 0x000fec00000418ff */
[----:B------:R-:W-:Y:S06]  /*26c0*/  HMMA.16816.F32.BF16 R24, R36, R40, R56 ;  /* 0x000000282418723c */ /* 0x000fec0000041838 */
[----:B------:R-:W-:Y:S01]  /*26d0*/  HMMA.16816.F32.BF16 R44, R12, R48, R84 ;  /* 0x000000300c2c723c */ /* 0x000fe20000041854 */
[----:B-1----:R-:W-:-:S04]  /*26e0*/  FMUL.FTZ R0, R68, UR8 ;  /* 0x0000000844007c20 */ /* 0x002fc80008410000 */
[----:B------:R1:W4:-:S13]  /*26f0*/  MUFU.TANH R129, R0 ;  /* 0x0000000000817308 */ /* 0x00031a0000002400 */
[----:B-----5:R-:W-:Y:S01]  /*2700*/  HMMA.16816.F32.BF16 R52, R32, R60, R24 ;  /* 0x0000003c2034723c */ /* 0x020fe20000041818 */
[----:B------:R-:W5:Y:S01]  /*2710*/  LDSM.16.M88.4 R24, [R203+0x1800] ;  /* 0x00180000cb18783b */ /* 0x000f620000000200 */
[----:B-1----:R-:W-:-:S04]  /*2720*/  FMUL.FTZ R0, R69, UR8 ;  /* 0x0000000845007c20 */ /* 0x002fc80008410000 */
[----:B------:R-:W-:Y:S01]  /*2730*/  HMMA.16816.F32.BF16 R44, R8, R40, R44 ;  /* 0x00000028082c723c */ /* 0x000fe2000004182c */
[----:B------:R1:W-:-:S15]  /*2740*/  MUFU.TANH R113, R0 ;  /* 0x0000000000717308 */ /* 0x0003de0000002400 */
[----:B------:R-:W-:-:S02]  /*2750*/  NOP ;  /* 0x0000000000007918 */ /* 0x000fc40000000000 */
[----:B------:R-:W-:Y:S01]  /*2760*/  FMUL.FTZ R3, R54, UR8 ;  /* 0x0000000836037c20 */ /* 0x000fe20008410000 */
[----:B-1----:R-:W-:Y:S01]  /*2770*/  FMUL.FTZ R0, R70, UR8 ;  /* 0x0000000846007c20 */ /* 0x002fe20008410000 */
[----:B------:R-:W-:-:S03]  /*2780*/  FMUL.FTZ R5, R55, UR8 ;  /* 0x0000000837057c20 */ /* 0x000fc60008410000 */
[----:B------:R1:W-:Y:S01]  /*2790*/  MUFU.TANH R112, R0 ;  /* 0x0000000000707308 */ /* 0x0003e20000002400 */
[----:B------:R-:W-:Y:S01]  /*27a0*/  HMMA.16816.F32.BF16 R56, R28, R60, R44 ;  /* 0x0000003c1c38723c */ /* 0x000fe2000004182c */
[----:B-1----:R-:W-:-:S05]  /*27b0*/  FMUL.FTZ R0, R71, UR8 ;  /* 0x0000000847007c20 */ /* 0x002fca0008410000 */
[----:B------:R-:W-:Y:S01]  /*27c0*/  HMMA.16816.F32.BF16 R68, R16, R50, R76 ;  /* 0x000000321044723c */ /* 0x000fe2000004184c */
[----:B------:R1:W-:Y:S05]  /*27d0*/  MUFU.TANH R92, R0 ;  /* 0x00000000005c7308 */ /* 0x0003ea0000002400 */
[----:B------:R-:W-:-:S12]  /*27e0*/  HMMA.16816.F32.BF16 R48, R12, R20, R108 ;  /* 0x000000140c30723c */ /* 0x000fd8000004186c */
[----:B------:R-:W-:Y:S01]  /*27f0*/  FMUL.FTZ R56, R56, UR8 ;  /* 0x0000000838387c20 */ /* 0x000fe20008410000 */
[----:B------:R-:W-:Y:S01]  /*2800*/  FMUL.FTZ R57, R57, UR8 ;  /* 0x0000000839397c20 */ /* 0x000fe20008410000 */
[----:B------:R-:W-:Y:S01]  /*2810*/  FMUL.FTZ R58, R58, UR8 ;  /* 0x000000083a3a7c20 */ /* 0x000fe20008410000 */
[----:B------:R-:W-:Y:S01]  /*2820*/  FMUL.FTZ R59, R59, UR8 ;  /* 0x000000083b3b7c20 */ /* 0x000fe20008410000 */
[----:B------:R-:W-:Y:S01]  /*2830*/  HMMA.16816.F32.BF16 R76, R12, R22, R104 ;  /* 0x000000160c4c723c */ /* 0x000fe20000041868 */
[----:B------:R-:W3:Y:S01]  /*2840*/  LDSM.16.M88.4 R12, [R197+0x1800] ;  /* 0x00180000c50c783b */ /* 0x000ee20000000200 */
[----:B------:R-:W-:-:S04]  /*2850*/  DEPBAR.LE SB0, 0x0 ;  /* 0x000080000000791a */ /* 0x000fc80000000000 */
[----:B-1----:R-:W-:-:S04]  /*2860*/  FMUL.FTZ R0, R64, UR8 ;  /* 0x0000000840007c20 */ /* 0x002fc80008410000 */
[----:B------:R1:W-:Y:S01]  /*2870*/  MUFU.TANH R95, R0 ;  /* 0x00000000005f7308 */ /* 0x0003e20000002400 */
[----:B------:R-:W-:Y:S06]  /*2880*/  HMMA.16816.F32.BF16 R44, R36, R42, R68 ;  /* 0x0000002a242c723c */ /* 0x000fec0000041844 */
[----:B-----5:R-:W-:Y:S01]  /*2890*/  HMMA.16816.F32.BF16 R48, R8, R24, R48 ;  /* 0x000000180830723c */ /* 0x020fe20000041830 */
[----:B------:R-:W-:Y:S08]  /*28a0*/  MUFU.TANH R70, R57 ;  /* 0x0000003900467308 */ /* 0x000ff00000002400 */
[----:B------:R-:W-:Y:S01]  /*28b0*/  MUFU.TANH R69, R58 ;  /* 0x0000003a00457308 */ /* 0x000fe20000002400 */
[----:B-1----:R-:W-:-:S07]  /*28c0*/  FMUL.FTZ R0, R65, UR8 ;  /* 0x0000000841007c20 */ /* 0x002fce0008410000 */
[----:B------:R1:W5:Y:S01]  /*28d0*/  MUFU.TANH R94, R0 ;  /* 0x00000000005e7308 */ /* 0x0003620000002400 */
[----:B------:R-:W-:Y:S06]  /*28e0*/  HMMA.16816.F32.BF16 R44, R32, R62, R44 ;  /* 0x0000003e202c723c */ /* 0x000fec000004182c */
[----:B---3--:R-:W-:Y:S01]  /*28f0*/  HMMA.16816.F32.BF16 R48, R28, R12, R48 ;  /* 0x0000000c1c30723c */ /* 0x008fe20000041830 */
[----:B------:R-:W-:Y:S01]  /*2900*/  MUFU.TANH R68, R59 ;  /* 0x0000003b00447308 */ /* 0x000fe20000002400 */
[----:B-1----:R-:W-:-:S07]  /*2910*/  FMUL.FTZ R0, R66, UR8 ;  /* 0x0000000842007c20 */ /* 0x002fce0008410000 */
[----:B------:R1:W-:Y:S02]  /*2920*/  MUFU.TANH R102, R0 ;  /* 0x0000000000667308 */ /* 0x0003e40000002400 */
[----:B-1----:R-:W-:Y:S02]  /*2930*/  FMUL.FTZ R0, R67, UR8 ;  /* 0x0000000843007c20 */ /* 0x002fe40008410000 */
[C---:B------:R-:W-:Y:S04]  /*2940*/  HMMA.16816.F32.BF16 R64, R8.reuse, R42, R88 ;  /* 0x0000002a0840723c */ /* 0x040fe80000041858 */
[----:B------:R1:W-:Y:S02]  /*2950*/  MUFU.TANH R93, R0 ;  /* 0x00000000005d7308 */ /* 0x0003e40000002400 */
[----:B------:R-:W-:Y:S01]  /*2960*/  HMMA.16816.F32.BF16 R40, R8, R26, R76 ;  /* 0x0000001a0828723c */ /* 0x000fe2000004184c */
[----:B-1----:R-:W-:-:S05]  /*2970*/  FMUL.FTZ R0, R72, UR8 ;  /* 0x0000000848007c20 */ /* 0x002fca0008410000 */
[----:B------:R1:W-:Y:S02]  /*2980*/  MUFU.TANH R87, R0 ;  /* 0x0000000000577308 */ /* 0x0003e40000002400 */
[----:B-1----:R-:W-:-:S06]  /*2990*/  FMUL.FTZ R0, R73, UR8 ;  /* 0x0000000849007c20 */ /* 0x002fcc0008410000 */
[----:B------:R1:W-:Y:S02]  /*29a0*/  MUFU.TANH R86, R0 ;  /* 0x0000000000567308 */ /* 0x0003e40000002400 */
[----:B-1----:R-:W-:-:S06]  /*29b0*/  FMUL.FTZ R0, R74, UR8 ;  /* 0x000000084a007c20 */ /* 0x002fcc0008410000 */
[----:B------:R1:W-:Y:S02]  /*29c0*/  MUFU.TANH R85, R0 ;  /* 0x0000000000557308 */ /* 0x0003e40000002400 */
[----:B-1----:R-:W-:Y:S02]  /*29d0*/  FMUL.FTZ R0, R75, UR8 ;  /* 0x000000084b007c20 */ /* 0x002fe40008410000 */
[C---:B------:R-:W-:Y:S04]  /*29e0*/  HMMA.16816.F32.BF16 R72, R16.reuse, R20, R80 ;  /* 0x000000141048723c */ /* 0x040fe80000041850 */
[----:B------:R1:W-:Y:S02]  /*29f0*/  MUFU.TANH R84, R0 ;  /* 0x0000000000547308 */ /* 0x0003e40000002400 */
[----:B------:R-:W-:Y:S01]  /*2a00*/  HMMA.16816.F32.BF16 R16, R16, R22, R96 ;  /* 0x000000161010723c */ /* 0x000fe20000041860 */
[----:B-1----:R-:W-:-:S05]  /*2a10*/  FMUL.FTZ R0, R52, UR8 ;  /* 0x0000000834007c20 */ /* 0x002fca0008410000 */
[----:B------:R1:W-:-:S12]  /*2a20*/  MUFU.TANH R80, R0 ;  /* 0x0000000000507308 */ /* 0x0003d80000002400 */
[C---:B------:R-:W-:Y:S06]  /*2a30*/  HMMA.16816.F32.BF16 R20, R36.reuse, R24, R72 ;  /* 0x000000182414723c */ /* 0x040fec0000041848 */
[----:B------:R-:W-:Y:S06]  /*2a40*/  HMMA.16816.F32.BF16 R36, R36, R26, R16 ;  /* 0x0000001a2424723c */ /* 0x000fec0000041810 */
[----:B------:R-:W-:Y:S01]  /*2a50*/  HMMA.16816.F32.BF16 R16, R28, R62, R64 ;  /* 0x0000003e1c10723c */ /* 0x000fe20000041840 */
[----:B-1----:R-:W-:-:S04]  /*2a60*/  FMUL.FTZ R0, R53, UR8 ;  /* 0x0000000835007c20 */ /* 0x002fc80008410000 */
[----:B------:R1:W3:Y:S07]  /*2a70*/  MUFU.TANH R71, R0 ;  /* 0x0000000000477308 */ /* 0x0002ee0000002400 */
[C---:B------:R-:W-:Y:S06]  /*2a80*/  HMMA.16816.F32.BF16 R20, R32.reuse, R12, R20 ;  /* 0x0000000c2014723c */ /* 0x040fec0000041814 */
[----:B------:R-:W-:Y:S01]  /*2a90*/  HMMA.16816.F32.BF16 R36, R32, R14, R36 ;  /* 0x0000000e2024723c */ /* 0x000fe20000041824 */
[----:B-1----:R-:W-:-:S02]  /*2aa0*/  LOP3.LUT R0, R124, 0xffffffe0, RZ, 0xc0, !PT ;  /* 0xffffffe07c007812 */ /* 0x002fc400078ec0ff */
[----:B------:R1:W-:Y:S03]  /*2ab0*/  MUFU.TANH R124, R3 ;  /* 0x00000003007c7308 */ /* 0x0003e60000002400 */
[----:B------:R-:W-:-:S12]  /*2ac0*/  IMAD.IADD R0, R135, 0x1, -R0 ;  /* 0x0000000187007824 */ /* 0x000fd800078e0a00 */
[----:B------:R-:W-:-:S04]  /*2ad0*/  FMUL.FTZ R12, R21, UR8 ;  /* 0x00000008150c7c20 */ /* 0x000fc80008410000 */
[----:B------:R-:W-:Y:S01]  /*2ae0*/  MUFU.TANH R13, R12 ;  /* 0x0000000c000d7308 */ /* 0x000fe20000002400 */
[----:B-1----:R-:W-:-:S04]  /*2af0*/  SHF.R.S32.HI R3, RZ, 0x1f, R0 ;  /* 0x0000001fff037819 */ /* 0x002fc80000011400 */
[----:B------:R-:W-:Y:S01]  /*2b00*/  LEA.HI R0, R3, R0, RZ, 0x2 ;  /* 0x0000000003007211 */ /* 0x000fe200078f10ff */
[----:B------:R-:W-:Y:S02]  /*2b10*/  IMAD R3, R103, 0x10, R125 ;  /* 0x0000001067037824 */ /* 0x000fe400078e027d */
[----:B------:R1:W-:Y:S01]  /*2b20*/  MUFU.TANH R125, R5 ;  /* 0x00000005007d7308 */ /* 0x0003e20000002400 */
[----:B------:R-:W-:-:S04]  /*2b30*/  SHF.R.S32.HI R140, RZ, 0x2, R0 ;  /* 0x00000002ff8c7819 */ /* 0x000fc80000011400 */
[----:B------:R-:W-:Y:S01]  /*2b40*/  IADD3 R0, R3, 0x1, R140 ;  /* 0x0000000103007810 */ /* 0x000fe20007ffe08c */
[----:B------:R2:W-:Y:S03]  /*2b50*/  STL [R1+0x34], R140 ;  /* 0x0000348c01007387 */ /* 0x0005e60000100800 */
[----:B------:R-:W-:-:S05]  /*2b60*/  IADD3 R0, R100, R0, -R101 ;  /* 0x0000000064007210 */ /* 0x000fca0007ffe865 */
[----:B------:R-:W-:Y:S02]  /*2b70*/  IMAD.IADD R3, R0, 0x1, R141 ;  /* 0x0000000100037824 */ /* 0x000fe400078e028d */
[----:B-1----:R-:W-:-:S03]  /*2b80*/  IMAD.SHL.U32 R5, R135, 0x2, RZ ;  /* 0x0000000287057824 */ /* 0x002fc600078e00ff */
[C---:B------:R-:W-:Y:S01]  /*2b90*/  VIMNMX R8, R3.reuse, R100, PT ;  /* 0x0000006403087248 */ /* 0x040fe20003fe0100 */
[----:B------:R1:W-:Y:S01]  /*2ba0*/  MUFU.TANH R135, R56 ;  /* 0x0000003800877308 */ /* 0x0003e20000002400 */
[--C-:B------:R-:W-:Y:S02]  /*2bb0*/  VIADDMNMX R11, R3, 0x8, R100.reuse, PT ;  /* 0x00000008030b7846 */ /* 0x100fe40003800164 */
[----:B------:R-:W-:Y:S02]  /*2bc0*/  LOP3.LUT R226, R5, 0x6, RZ, 0xc0, !PT ;  /* 0x0000000605e27812 */ /* 0x000fe400078ec0ff */
[C-C-:B------:R-:W-:Y:S02]  /*2bd0*/  VIADDMNMX R9, R3.reuse, 0x40, R100.reuse, PT ;  /* 0x0000004003097846 */ /* 0x140fe40003800164 */
[----:B------:R-:W-:Y:S01]  /*2be0*/  VIADDMNMX R10, R3, 0x48, R100, PT ;  /* 0x00000048030a7846 */ /* 0x000fe20003800164 */
[----:B------:R-:W-:-:S04]  /*2bf0*/  IMAD R0, R161, 0x40, R226 ;  /* 0x00000040a1007824 */ /* 0x000fc800078e02e2 */
[C---:B------:R-:W-:Y:S02]  /*2c00*/  VIADD R5, R0.reuse, 0x1 ;  /* 0x0000000100057836 */ /* 0x040fe40000000000 */
[C---:B------:R-:W-:Y:S02]  /*2c10*/  VIADD R3, R0.reuse, 0x8 ;  /* 0x0000000800037836 */ /* 0x040fe40000000000 */
[C---:B------:R-:W-:Y:S01]  /*2c20*/  VIADD R24, R0.reuse, 0x30 ;  /* 0x0000003000187836 */ /* 0x040fe20000000000 */
[C---:B------:R-:W-:Y:S01]  /*2c30*/  ISETP.GE.AND P1, PT, R5.reuse, R8, PT ;  /* 0x000000080500720c */ /* 0x040fe20003f26270 */
[----:B-1----:R-:W-:Y:S01]  /*2c40*/  HMMA.16816.F32.BF16 R56, R28, R14, R40 ;  /* 0x0000000e1c38723c */ /* 0x002fe20000041828 */
[C---:B------:R-:W-:Y:S01]  /*2c50*/  ISETP.GE.AND P3, PT, R5.reuse, R11, PT ;  /* 0x0000000b0500720c */ /* 0x040fe20003f66270 */
[C---:B------:R-:W-:Y:S01]  /*2c60*/  VIADD R27, R0.reuse, 0x31 ;  /* 0x00000031001b7836 */ /* 0x040fe20000000000 */
[C---:B------:R-:W-:Y:S01]  /*2c70*/  ISETP.GE.AND P6, PT, R5.reuse, R9, PT ;  /* 0x000000090500720c */ /* 0x040fe20003fc6270 */
[----:B------:R-:W-:Y:S01]  /*2c80*/  VIADD R26, R0, 0x38 ;  /* 0x00000038001a7836 */ /* 0x000fe20000000000 */
[----:B------:R-:W-:Y:S01]  /*2c90*/  ISETP.GE.AND P5, PT, R5, R10, PT ;  /* 0x0000000a0500720c */ /* 0x000fe20003fa6270 */
[----:B------:R-:W-:Y:S01]  /*2ca0*/  FMUL.FTZ R5, R44, UR8 ;  /* 0x000000082c057c20 */ /* 0x000fe20008410000 */
[----:B------:R-:W-:Y:S01]  /*2cb0*/  FSEL R52, R138, -INF , !P1 ;  /* 0xff8000008a347808 */ /* 0x000fe20004800000 */
[----:B------:R-:W-:Y:S01]  /*2cc0*/  FMUL.FTZ R14, R22, UR8 ;  /* 0x00000008160e7c20 */ /* 0x000fe20008410000 */
[C---:B------:R-:W-:Y:S01]  /*2cd0*/  ISETP.GE.AND P4, PT, R3.reuse, R8, PT ;  /* 0x000000080300720c */ /* 0x040fe20003f86270 */
[----:B------:R1:W-:Y:S01]  /*2ce0*/  MUFU.TANH R53, R5 ;  /* 0x0000000500357308 */ /* 0x0003e20000002400 */
[C---:B------:R-:W-:Y:S01]  /*2cf0*/  ISETP.GE.AND P2, PT, R3.reuse, R11, PT ;  /* 0x0000000b0300720c */ /* 0x040fe20003f46270 */
[C---:B------:R-:W-:Y:S01]  /*2d00*/  VIADD R28, R0.reuse, 0x39 ;  /* 0x00000039001c7836 */ /* 0x040fe20000000000 */
[----:B------:R-:W-:Y:S01]  /*2d10*/  ISETP.GE.AND P0, PT, R3, R9, PT ;  /* 0x000000090300720c */ /* 0x000fe20003f06270 */
[----:B------:R-:W-:Y:S01]  /*2d20*/  FMUL.FTZ R30, R23, UR8 ;  /* 0x00000008171e7c20 */ /* 0x000fe20008410000 */
[----:B------:R-:W-:Y:S01]  /*2d30*/  ISETP.GE.AND P1, PT, R3, R10, PT ;  /* 0x0000000a0300720c */ /* 0x000fe20003f26270 */
[----:B------:R-:W-:Y:S01]  /*2d40*/  VIADD R3, R0, 0x9 ;  /* 0x0000000900037836 */ /* 0x000fe20000000000 */
[----:B------:R-:W-:Y:S01]  /*2d50*/  FSEL R65, R137, -INF , !P3 ;  /* 0xff80000089417808 */ /* 0x000fe20005800000 */
[----:B------:R-:W-:Y:S01]  /*2d60*/  MUFU.TANH R64, R14 ;  /* 0x0000000e00407308 */ /* 0x000fe20000002400 */
[----:B------:R-:W-:-:S02]  /*2d70*/  FSEL R60, R136, -INF , !P6 ;  /* 0xff800000883c7808 */ /* 0x000fc40007000000 */
[----:B------:R-:W-:Y:S01]  /*2d80*/  FSEL R61, R133, -INF , !P5 ;  /* 0xff800000853d7808 */ /* 0x000fe20006800000 */
[----:B------:R-:W-:Y:S01]  /*2d90*/  BAR.SYNC.DEFER_BLOCKING 0x0 ;  /* 0x0000000000007b1d */ /* 0x000fe20000010000 */
[C---:B------:R-:W-:Y:S02]  /*2da0*/  ISETP.GE.AND P3, PT, R3.reuse, R8, PT ;  /* 0x000000080300720c */ /* 0x040fe40003f66270 */
[----:B------:R-:W-:Y:S01]  /*2db0*/  ISETP.GE.AND P6, PT, R3, R11, PT ;  /* 0x0000000b0300720c */ /* 0x000fe20003fc6270 */
[----:B-1----:R-:W-:Y:S01]  /*2dc0*/  FMUL.FTZ R5, R45, UR8 ;  /* 0x000000082d057c20 */ /* 0x002fe20008410000 */
[----:B------:R-:W-:Y:S02]  /*2dd0*/  ISETP.GE.AND P5, PT, R3, R9, PT ;  /* 0x000000090300720c */ /* 0x000fe40003fa6270 */
[----:B------:R-:W-:Y:S01]  /*2de0*/  FSEL R55, R7, -INF , !P0 ;  /* 0xff80000007377808 */ /* 0x000fe20004000000 */
[----:B------:R1:W3:Y:S01]  /*2df0*/  MUFU.TANH R25, R5 ;  /* 0x0000000500197308 */ /* 0x0002e20000002400 */
[----:B------:R-:W-:Y:S01]  /*2e00*/  FSEL R74, R127, -INF , !P2 ;  /* 0xff8000007f4a7808 */ /* 0x000fe20005000000 */
[----:B------:R-:W-:Y:S01]  /*2e10*/  FMUL.FTZ R7, R20, UR8 ;  /* 0x0000000814077c20 */ /* 0x000fe20008410000 */
[----:B--2---:R-:W-:-:S02]  /*2e20*/  FSEL R63, R6, -INF , !P1 ;  /* 0xff800000063f7808 */ /* 0x004fc40004800000 */
[----:B------:R-:W-:Y:S02]  /*2e30*/  FSEL R45, R132, -INF , !P3 ;  /* 0xff800000842d7808 */ /* 0x000fe40005800000 */
[----:B------:R-:W-:Y:S01]  /*2e40*/  FSEL R73, R130, -INF , !P6 ;  /* 0xff80000082497808 */ /* 0x000fe20007000000 */
[----:B------:R2:W3:Y:S01]  /*2e50*/  MUFU.TANH R15, R7 ;  /* 0x00000007000f7308 */ /* 0x0004e20000002400 */
[----:B------:R-:W-:Y:S01]  /*2e60*/  FSEL R54, R128, -INF , !P5 ;  /* 0xff80000080367808 */ /* 0x000fe20006800000 */
[----:B-1----:R-:W-:Y:S01]  /*2e70*/  FMUL.FTZ R5, R46, UR8 ;  /* 0x000000082e057c20 */ /* 0x002fe20008410000 */
[----:B------:R-:W-:Y:S02]  /*2e80*/  FSEL R46, R126, -INF , !P4 ;  /* 0xff8000007e2e7808 */ /* 0x000fe40006000000 */
[----:B------:R-:W-:Y:S01]  /*2e90*/  ISETP.GE.AND P4, PT, R3, R10, PT ;  /* 0x0000000a0300720c */ /* 0x000fe20003f86270 */
[----:B------:R-:W-:Y:S02]  /*2ea0*/  VIADD R3, R0, 0x10 ;  /* 0x0000001000037836 */ /* 0x000fe40000000000 */
[----:B------:R1:W-:Y:S01]  /*2eb0*/  MUFU.TANH R126, R5 ;  /* 0x00000005007e7308 */ /* 0x0003e20000002400 */
[----:B----4-:R-:W-:Y:S01]  /*2ec0*/  FSEL R62, R123, -INF , !P4 ;  /* 0xff8000007b3e7808 */ /* 0x010fe20006000000 */
[----:B--2---:R-:W-:Y:S01]  /*2ed0*/  FMUL.FTZ R7, R36, UR8 ;  /* 0x0000000824077c20 */ /* 0x004fe20008410000 */
[----:B------:R-:W-:-:S02]  /*2ee0*/  ISETP.GE.AND P0, PT, R3, R11, PT ;  /* 0x0000000b0300720c */ /* 0x000fc40003f06270 */
[-C--:B------:R-:W-:Y:S02]  /*2ef0*/  ISETP.GE.AND P2, PT, R3, R8.reuse, PT ;  /* 0x000000080300720c */ /* 0x080fe40003f46270 */
[----:B------:R-:W-:Y:S01]  /*2f00*/  FSEL R103, R121, -INF , !P0 ;  /* 0xff80000079677808 */ /* 0x000fe20004000000 */
[----:B------:R2:W4:Y:S01]  /*2f10*/  MUFU.TANH R12, R7 ;  /* 0x00000007000c7308 */ /* 0x0005220000002400 */
[C---:B------:R-:W-:Y:S02]  /*2f20*/  ISETP.GE.AND P0, PT, R0.reuse, R8, PT ;  /* 0x000000080000720c */ /* 0x040fe40003f06270 */
[----:B------:R-:W-:Y:S02]  /*2f30*/  ISETP.GE.AND P1, PT, R3, R9, PT ;  /* 0x000000090300720c */ /* 0x000fe40003f26270 */
[----:B------:R-:W-:Y:S02]  /*2f40*/  FSEL R29, R139, -INF , !P0 ;  /* 0xff8000008b1d7808 */ /* 0x000fe40004000000 */
[----:B------:R-:W-:Y:S01]  /*2f50*/  ISETP.GE.AND P3, PT, R3, R10, PT ;  /* 0x0000000a0300720c */ /* 0x000fe20003f66270 */
[----:B-1----:R-:W-:Y:S01]  /*2f60*/  FMUL.FTZ R5, R47, UR8 ;  /* 0x000000082f057c20 */ /* 0x002fe20008410000 */
[----:B------:R-:W-:Y:S01]  /*2f70*/  FMNMX.FTZ R6, R29, R52, !PT ;  /* 0x000000341d067209 */ /* 0x000fe20007810000 */
[----:B------:R-:W-:Y:S01]  /*2f80*/  VIADD R3, R0, 0x11 ;  /* 0x0000001100037836 */ /* 0x000fe20000000000 */
[----:B------:R-:W-:Y:S01]  /*2f90*/  FSEL R44, R122, -INF , !P2 ;  /* 0xff8000007a2c7808 */ /* 0x000fe20005000000 */
[----:B------:R1:W1:Y:S01]  /*2fa0*/  MUFU.TANH R127, R5 ;  /* 0x00000005007f7308 */ /* 0x0002620000002400 */
[----:B------:R-:W-:-:S02]  /*2fb0*/  FMNMX.FTZ R6, R46, R6, !PT ;  /* 0x000000062e067209 */ /* 0x000fc40007810000 */
[----:B------:R-:W-:Y:S02]  /*2fc0*/  ISETP.GE.AND P6, PT, R3, R8, PT ;  /* 0x000000080300720c */ /* 0x000fe40003fc6270 */
[----:B------:R-:W-:Y:S01]  /*2fd0*/  FMNMX.FTZ R6, R45, R6, !PT ;  /* 0x000000062d067209 */ /* 0x000fe20007810000 */
[----:B--2---:R-:W-:Y:S01]  /*2fe0*/  FMUL.FTZ R7, R37, UR8 ;  /* 0x0000000825077c20 */ /* 0x004fe20008410000 */
[C---:B------:R-:W-:Y:S02]  /*2ff0*/  ISETP.GE.AND P5, PT, R3.reuse, R11, PT ;  /* 0x0000000b0300720c */ /* 0x040fe40003fa6270 */
[C---:B------:R-:W-:Y:S02]  /*3000*/  ISETP.GE.AND P4, PT, R3.reuse, R9, PT ;  /* 0x000000090300720c */ /* 0x040fe40003f86270 */
[----:B------:R-:W-:Y:S01]  /*3010*/  ISETP.GE.AND P2, PT, R3, R10, PT ;  /* 0x0000000a0300720c */ /* 0x000fe20003f46270 */
[----:B------:R-:W-:Y:S01]  /*3020*/  FMUL.FTZ R3, R18, UR8 ;  /* 0x0000000812037c20 */ /* 0x000fe20008410000 */
[----:B------:R-:W-:Y:S01]  /*3030*/  VIADD R18, R0, 0x19 ;  /* 0x0000001900127836 */ /* 0x000fe20000000000 */
[----:B------:R-:W-:-:S02]  /*3040*/  FSEL R72, R129, -INF , !P1 ;  /* 0xff80000081487808 */ /* 0x000fc40004800000 */
[----:B------:R-:W-:Y:S01]  /*3050*/  FSEL R33, R134, -INF , !P6 ;  /* 0xff80000086217808 */ /* 0x000fe20007000000 */
[----:B-1----:R-:W-:Y:S01]  /*3060*/  FMUL.FTZ R5, R16, UR8 ;  /* 0x0000000810057c20 */ /* 0x002fe20008410000 */
[----:B------:R-:W-:Y:S01]  /*3070*/  FMNMX.FTZ R6, R44, R6, !PT ;  /* 0x000000062c067209 */ /* 0x000fe20007810000 */
[----:B------:R-:W-:Y:S01]  /*3080*/  VIADD R16, R0, 0x21 ;  /* 0x0000002100107836 */ /* 0x000fe20000000000 */
[----:B------:R-:W-:Y:S01]  /*3090*/  ISETP.GE.AND P6, PT, R18, R8, PT ;  /* 0x000000081200720c */ /* 0x000fe20003fc6270 */
[----:B------:R1:W2:Y:S01]  /*30a0*/  MUFU.TANH R47, R5 ;  /* 0x00000005002f7308 */ /* 0x0002a20000002400 */
[----:B------:R-:W-:Y:S02]  /*30b0*/  FMNMX.FTZ R6, R33, R6, !PT ;  /* 0x0000000621067209 */ /* 0x000fe40007810000 */
[----:B-----5:R-:W-:Y:S02]  /*30c0*/  FSEL R35, R94, -INF , !P6 ;  /* 0xff8000005e237808 */ /* 0x020fe40007000000 */
[----:B------:R-:W-:-:S02]  /*30d0*/  ISETP.GE.AND P6, PT, R16, R8, PT ;  /* 0x000000081000720c */ /* 0x000fc40003fc6270 */
[----:B------:R-:W-:Y:S01]  /*30e0*/  ISETP.GE.AND P0, PT, R209, 0x2, PT ;  /* 0x00000002d100780c */ /* 0x000fe20003f06270 */
[----:B------:R5:W2:Y:S01]  /*30f0*/  MUFU.TANH R32, R3 ;  /* 0x0000000300207308 */ /* 0x000aa20000002400 */
[----:B---3--:R-:W-:Y:S01]  /*3100*/  FSEL R36, R71, -INF , !P6 ;  /* 0xff80000047247808 */ /* 0x008fe20007000000 */
[----:B-1----:R-:W-:Y:S01]  /*3110*/  FMUL.FTZ R5, R17, UR8 ;  /* 0x0000000811057c20 */ /* 0x002fe20008410000 */
[----:B------:R-:W-:-:S05]  /*3120*/  VIADD R17, R0, 0x20 ;  /* 0x0000002000117836 */ /* 0x000fca0000000000 */
[----:B------:R1:W3:Y:S01]  /*3130*/  MUFU.TANH R41, R5 ;  /* 0x0000000500297308 */ /* 0x0002e20000002400 */
[----:B-----5:R-:W-:-:S05]  /*3140*/  VIADD R3, R0, 0x29 ;  /* 0x0000002900037836 */ /* 0x020fca0000000000 */
[----:B------:R-:W-:-:S04]  /*3150*/  ISETP.GE.AND P6, PT, R3, R8, PT ;  /* 0x000000080300720c */ /* 0x000fc80003fc6270 */
[----:B------:R-:W-:Y:S02]  /*3160*/  FSEL R43, R25, -INF , !P6 ;  /* 0xff800000192b7808 */ /* 0x000fe40007000000 */
[----:B------:R-:W2:Y:S01]  /*3170*/  MUFU.TANH R25, R7 ;  /* 0x0000000700197308 */ /* 0x000ea20000002400 */
[----:B------:R-:W-:Y:S01]  /*3180*/  ISETP.GE.AND P6, PT, R27, R8, PT ;  /* 0x000000081b00720c */ /* 0x000fe20003fc6270 */
[----:B-1----:R-:W-:Y:S01]  /*3190*/  FMUL.FTZ R5, R19, UR8 ;  /* 0x0000000813057c20 */ /* 0x002fe20008410000 */
[----:B------:R-:W-:-:S05]  /*31a0*/  VIADD R19, R0, 0x18 ;  /* 0x0000001800137836 */ /* 0x000fca0000000000 */
[-C--:B------:R-:W-:Y:S01]  /*31b0*/  ISETP.GE.AND P1, PT, R19, R8.reuse, PT ;  /* 0x000000081300720c */ /* 0x080fe20003f26270 */
[----:B------:R1:W1:Y:S03]  /*31c0*/  MUFU.TANH R31, R5 ;  /* 0x00000005001f7308 */ /* 0x0002660000002400 */
[----:B------:R-:W-:Y:S02]  /*31d0*/  FSEL R34, R95, -INF , !P1 ;  /* 0xff8000005f227808 */ /* 0x000fe40004800000 */
[----:B------:R-:W-:Y:S02]  /*31e0*/  ISETP.GE.AND P1, PT, R17, R8, PT ;  /* 0x000000081100720c */ /* 0x000fe40003f26270 */
[----:B------:R-:W-:Y:S02]  /*31f0*/  FMNMX.FTZ R6, R34, R6, !PT ;  /* 0x0000000622067209 */ /* 0x000fe40007810000 */
[----:B------:R-:W-:-:S02]  /*3200*/  FSEL R40, R80, -INF , !P1 ;  /* 0xff80000050287808 */ /* 0x000fc40004800000 */
[----:B------:R-:W-:-:S04]  /*3210*/  FMNMX.FTZ R6, R35, R6, !PT ;  /* 0x0000000623067209 */ /* 0x000fc80007810000 */
[----:B------:R-:W-:Y:S01]  /*3220*/  FMNMX.FTZ R6, R40, R6, !PT ;  /* 0x0000000628067209 */ /* 0x000fe20007810000 */
[----:B-1----:R-:W-:-:S03]  /*3230*/  VIADD R5, R0, 0x28 ;  /* 0x0000002800057836 */ /* 0x002fc60000000000 */
[----:B------:R-:W-:Y:S02]  /*3240*/  FMNMX.FTZ R6, R36, R6, !PT ;  /* 0x0000000624067209 */ /* 0x000fe40007810000 */
[----:B------:R-:W-:-:S04]  /*3250*/  ISETP.GE.AND P1, PT, R5, R8, PT ;  /* 0x000000080500720c */ /* 0x000fc80003f26270 */
[----:B------:R-:W-:Y:S02]  /*3260*/  FSEL R42, R53, -INF , !P1 ;  /* 0xff800000352a7808 */ /* 0x000fe40004800000 */
[----:B------:R-:W-:Y:S02]  /*3270*/  ISETP.GE.AND P1, PT, R24, R8, PT ;  /* 0x000000081800720c */ /* 0x000fe40003f26270 */
[----:B------:R-:W-:Y:S02]  /*3280*/  FMNMX.FTZ R6, R42, R6, !PT ;  /* 0x000000062a067209 */ /* 0x000fe40007810000 */
[----:B------:R-:W-:Y:S02]  /*3290*/  FSEL R37, R15, -INF , !P1 ;  /* 0xff8000000f257808 */ /* 0x000fe40004800000 */
[----:B------:R-:W-:Y:S02]  /*32a0*/  FMNMX.FTZ R6, R43, R6, !PT ;  /* 0x000000062b067209 */ /* 0x000fe40007810000 */
[----:B------:R-:W-:-:S02]  /*32b0*/  ISETP.GE.AND P1, PT, R26, R8, PT ;  /* 0x000000081a00720c */ /* 0x000fc40003f26270 */
[----:B------:R-:W-:Y:S02]  /*32c0*/  FSEL R53, R13, -INF , !P6 ;  /* 0xff8000000d357808 */ /* 0x000fe40007000000 */
[----:B------:R-:W-:Y:S02]  /*32d0*/  FMNMX.FTZ R6, R37, R6, !PT ;  /* 0x0000000625067209 */ /* 0x000fe40007810000 */
[----:B------:R-:W-:Y:S02]  /*32e0*/  ISETP.GE.AND P6, PT, R28, R8, PT ;  /* 0x000000081c00720c */ /* 0x000fe40003fc6270 */
[----:B----4-:R-:W-:Y:S02]  /*32f0*/  FSEL R101, R12, -INF , !P1 ;  /* 0xff8000000c657808 */ /* 0x010fe40004800000 */
[----:B------:R-:W-:Y:S01]  /*3300*/  FMNMX.FTZ R21, R53, R6, !PT ;  /* 0x0000000635157209 */ /* 0x000fe20007810000 */
[----:B--23--:R-:W-:Y:S08]  /*3310*/  @!P0 BRA `(.L_x_849) ;  /* 0x0000000000648947 */ /* 0x00cff00003800000 */
[----:B------:R-:W-:Y:S01]  /*3320*/  VIADD R6, R209, 0xfffffffe ;  /* 0xfffffffed1067836 */ /* 0x000fe20000000000 */
[----:B------:R-:W-:Y:S01]  /*3330*/  ULDC.64 UR6, c[0x0][0x218] ;  /* 0x0000860000067ab9 */ /* 0x000fe20000000a00 */
[C---:B------:R-:W-:Y:S01]  /*3340*/  IMAD.SHL.U32 R22, R178.reuse, 0x20, RZ ;  /* 0x00000020b2167824 */ /* 0x040fe200078e00ff */
[----:B------:R-:W-:Y:S01]  /*3350*/  SHF.L.U64.HI R20, R178, 0x5, R179 ;  /* 0x00000005b2147819 */ /* 0x000fe200000102b3 */
[----:B------:R-:W-:Y:S01]  /*3360*/  IMAD R12, R115, R6, RZ ;  /* 0x00000006730c7224 */ /* 0x000fe200078e02ff */
[----:B------:R-:W-:Y:S01]  /*3370*/  SHF.R.S32.HI R13, RZ, 0x1f, R6 ;  /* 0x0000001fff0d7819 */ /* 0x000fe20000011406 */
[----:B------:R-:W-:-:S04]  /*3380*/  IMAD.WIDE.U32 R6, R6, R120, R250 ;  /* 0x0000007806067225 */ /* 0x000fc800078e00fa */
[----:B------:R-:W-:Y:S01]  /*3390*/  IMAD R12, R13, R120, R12 ;  /* 0x000000780d0c7224 */ /* 0x000fe200078e020c */
[----:B------:R-:W-:-:S03]  /*33a0*/  LEA R14, P1, R6, UR6, 0x1 ;  /* 0x00000006060e7c11 */ /* 0x000fc6000f8208ff */
[----:B------:R-:W-:-:S05]  /*33b0*/  IMAD.IADD R7, R7, 0x1, R12 ;  /* 0x0000000107077824 */ /* 0x000fca00078e020c */
[----:B------:R-:W-:Y:S02]  /*33c0*/  LEA.HI.X R15, R6, UR7, R7, 0x1, P1 ;  /* 0x00000007060f7c11 */ /* 0x000fe400088f0c07 */
[----:B------:R-:W-:-:S03]  /*33d0*/  IADD3 R12, P1, R22, R14, RZ ;  /* 0x0000000e160c7210 */ /* 0x000fc60007f3e0ff */
[----:B------:R-:W-:Y:S01]  /*33e0*/  @!PT LDS RZ, [RZ] ;  /* 0x00000000fffff984 */ /* 0x000fe20000000800 */
[----:B------:R-:W-:Y:S01]  /*33f0*/  @!PT LDS RZ, [RZ] ;  /* 0x00000000fffff984 */ /* 0x000fe20000000800 */
[----:B------:R-:W-:Y:S01]  /*3400*/  @!PT LDS RZ, [RZ] ;  /* 0x00000000fffff984 */ /* 0x000fe20000000800 */
[----:B------:R1:W-:Y:S01]  /*3410*/  LDGSTS.E.BYPASS.LTC128B.128 [R208+0x4000], desc[UR12][R14.64] ;  /* 0x040000000ed07fae */ /* 0x0003e2000b901d4c */
[----:B------:R-:W-:Y:S02]  /*3420*/  IADD3.X R13, R20, R15, RZ, P1, !PT ;  /* 0x0000000f140d7210 */ /* 0x000fe40000ffe4ff */
[----:B------:R-:W-:-:S03]  /*3430*/  IADD3 R6, P1, R12, R22, RZ ;  /* 0x000000160c067210 */ /* 0x000fc60007f3e0ff */
[----:B------:R1:W-:Y:S02]  /*3440*/  LDGSTS.E.BYPASS.LTC128B.128 [R208+0x4800], desc[UR12][R12.64] ;  /* 0x048000000cd07fae */ /* 0x0003e4000b901d4c */
[----:B------:R-:W-:Y:S01]  /*3450*/  IMAD.X R7, R13, 0x1, R20, P1 ;  /* 0x000000010d077824 */ /* 0x000fe200008e0614 */
[----:B------:R-:W-:-:S04]  /*3460*/  IADD3 R22, P1, R6, R22, RZ ;  /* 0x0000001606167210 */ /* 0x000fc80007f3e0ff */
[----:B------:R-:W-:Y:S01]  /*3470*/  IADD3.X R23, R7, R20, RZ, P1, !PT ;  /* 0x0000001407177210 */ /* 0x000fe20000ffe4ff */
[----:B------:R1:W-:Y:S04]  /*3480*/  LDGSTS.E.BYPASS.LTC128B.128 [R208+0x5000], desc[UR12][R6.64] ;  /* 0x0500000006d07fae */ /* 0x0003e8000b901d4c */
[----:B------:R1:W-:Y:S04]  /*3490*/  LDGSTS.E.BYPASS.LTC128B.128 [R208+0x5800], desc[UR12][R22.64] ;  /* 0x0580000016d07fae */ /* 0x0003e8000b901d4c */
[----:B------:R-:W0:Y:S02]  /*34a0*/  LDGDEPBAR ;  /* 0x00000000000079af */ /* 0x000e240000000000 */
.L_x_849:
[----:B------:R-:W-:Y:S01]  /*34b0*/  FSEL R83, R25, -INF , !P6 ;  /* 0xff80000019537808 */ /* 0x000fe20007000000 */
[----:B-1----:R-:W-:Y:S01]  /*34c0*/  FMUL.FTZ R12, R51, UR8 ;  /* 0x00000008330c7c20 */ /* 0x002fe20008410000 */
[----:B------:R-:W-:Y:S01]  /*34d0*/  FMNMX.FTZ R6, R101, R21, !PT ;  /* 0x0000001565067209 */ /* 0x000fe20007810000 */
[----:B------:R-:W-:Y:S01]  /*34e0*/  ULDC UR9, c[0x0][0x2ec] ;  /* 0x0000bb0000097ab9 */ /* 0x000fe20000000800 */
[----:B------:R-:W-:Y:S01]  /*34f0*/  FSEL R80, R112, -INF , !P3 ;  /* 0xff80000070507808 */ /* 0x000fe20005800000 */
[----:B------:R-:W-:Y:S01]  /*3500*/  MUFU.TANH R20, R30 ;  /* 0x0000001e00147308 */ /* 0x000fe20000002400 */
[----:B------:R-:W-:Y:S01]  /*3510*/  FMNMX.FTZ R13, R83, R6, !PT ;  /* 0x00000006530d7209 */ /* 0x000fe20007810000 */
[----:B------:R-:W-:Y:S01]  /*3520*/  FMUL.FTZ R6, R48, UR8 ;  /* 0x0000000830067c20 */ /* 0x000fe20008410000 */
[C---:B------:R-:W-:Y:S02]  /*3530*/  ISETP.GE.AND P6, PT, R19.reuse, R11, PT ;  /* 0x0000000b1300720c */ /* 0x040fe40003fc6270 */
[C---:B------:R-:W-:Y:S01]  /*3540*/  ISETP.GE.AND P1, PT, R19.reuse, R9, PT ;  /* 0x000000091300720c */ /* 0x040fe20003f26270 */
[----:B------:R-:W1:Y:S01]  /*3550*/  SHFL.BFLY PT, R7, R13, 0x2, 0x1f ;  /* 0x0c401f000d077f89 */ /* 0x000e6200000e0000 */
[----:B------:R-:W-:Y:S01]  /*3560*/  ISETP.GE.AND P3, PT, R19, R10, PT ;  /* 0x0000000a1300720c */ /* 0x000fe20003f66270 */
[----:B------:R2:W3:Y:S01]  /*3570*/  MUFU.TANH R15, R6 ;  /* 0x00000006000f7308 */ /* 0x0004e20000002400 */
        /* <DEDUP_REMOVED lines=8> */
[----:B--2---:R-:W-:Y:S01]  /*3600*/  FMUL.FTZ R6, R49, UR8 ;  /* 0x0000000831067c20 */ /* 0x004fe20008410000 */
[-C--:B------:R-:W-:Y:S02]  /*3610*/  ISETP.GE.AND P2, PT, R16, R9.reuse, PT ;  /* 0x000000091000720c */ /* 0x080fe40003f46270 */
[----:B------:R-:W-:Y:S01]  /*3620*/  ISETP.GE.AND P1, PT, R17, R9, PT ;  /* 0x000000091100720c */ /* 0x000fe20003f26270 */
[----:B------:R2:W-:Y:S01]  /*3630*/  MUFU.TANH R18, R6 ;  /* 0x0000000600127308 */ /* 0x0005e20000002400 */
[----:B------:R-:W-:Y:S02]  /*3640*/  FSEL R133, R70, -INF , !P2 ;  /* 0xff80000046857808 */ /* 0x000fe40005000000 */
[----:B------:R-:W-:Y:S02]  /*3650*/  ISETP.GE.AND P2, PT, R5, R10, PT ;  /* 0x0000000a0500720c */ /* 0x000fe40003f46270 */
[----:B------:R-:W-:-:S02]  /*3660*/  FSEL R135, R135, -INF , !P1 ;  /* 0xff80000087877808 */ /* 0x000fc40004800000 */
[----:B------:R-:W-:Y:S02]  /*3670*/  FSEL R139, R32, -INF , !P2 ;  /* 0xff800000208b7808 */ /* 0x000fe40005000000 */
[----:B------:R-:W-:Y:S02]  /*3680*/  ISETP.GE.AND P2, PT, R24, R9, PT ;  /* 0x000000091800720c */ /* 0x000fe40003f46270 */
[----:B------:R-:W-:Y:S02]  /*3690*/  ISETP.GE.AND P1, PT, R16, R10, PT ;  /* 0x0000000a1000720c */ /* 0x000fe40003f26270 */
[----:B---3--:R-:W-:Y:S02]  /*36a0*/  FSEL R163, R15, -INF , !P2 ;  /* 0xff8000000fa37808 */ /* 0x008fe40005000000 */
[----:B------:R-:W-:Y:S01]  /*36b0*/  FSEL R138, R68, -INF , !P1 ;  /* 0xff800000448a7808 */ /* 0x000fe20004800000 */
[----:B--2---:R-:W-:Y:S01]  /*36c0*/  FMUL.FTZ R6, R50, UR8 ;  /* 0x0000000832067c20 */ /* 0x004fe20008410000 */
[----:B------:R-:W-:-:S02]  /*36d0*/  FSEL R50, R85, -INF , !P3 ;  /* 0xff80000055327808 */ /* 0x000fc40005800000 */
[----:B------:R-:W-:Y:S01]  /*36e0*/  ISETP.GE.AND P3, PT, R17, R10, PT ;  /* 0x0000000a1100720c */ /* 0x000fe20003f66270 */
[----:B------:R2:W3:Y:S01]  /*36f0*/  MUFU.TANH R14, R6 ;  /* 0x00000006000e7308 */ /* 0x0004e20000002400 */
[-C--:B------:R-:W-:Y:S02]  /*3700*/  ISETP.GE.AND P1, PT, R3, R9.reuse, PT ;  /* 0x000000090300720c */ /* 0x080fe40003f26270 */
[----:B------:R-:W-:Y:S02]  /*3710*/  FSEL R137, R69, -INF , !P3 ;  /* 0xff80000045897808 */ /* 0x000fe40005800000 */
[----:B------:R-:W-:Y:S02]  /*3720*/  ISETP.GE.AND P3, PT, R5, R9, PT ;  /* 0x000000090500720c */ /* 0x000fe40003f66270 */
[----:B-1----:R-:W-:Y:S01]  /*3730*/  FMNMX.FTZ R13, R13, R7, !PT ;  /* 0x000000070d0d7209 */ /* 0x002fe20007810000 */
[----:B------:R-:W-:Y:S01]  /*3740*/  FMUL.FTZ R7, R38, UR8 ;  /* 0x0000000826077c20 */ /* 0x000fe20008410000 */
[----:B------:R-:W-:-:S02]  /*3750*/  FSEL R134, R47, -INF , !P3 ;  /* 0xff8000002f867808 */ /* 0x000fc40005800000 */
[----:B------:R-:W-:Y:S01]  /*3760*/  ISETP.GE.AND P3, PT, R3, R10, PT ;  /* 0x0000000a0300720c */ /* 0x000fe20003f66270 */
[----:B------:R-:W-:Y:S01]  /*3770*/  MUFU.TANH R22, R7 ;  /* 0x0000000700167308 */ /* 0x000fe20000002400 */
[----:B------:R-:W-:Y:S02]  /*3780*/  FSEL R136, R41, -INF , !P1 ;  /* 0xff80000029887808 */ /* 0x000fe40004800000 */
[----:B------:R-:W-:Y:S02]  /*3790*/  FSEL R140, R31, -INF , !P3 ;  /* 0xff8000001f8c7808 */ /* 0x000fe40005800000 */
[----:B------:R-:W-:Y:S01]  /*37a0*/  ISETP.GE.AND P3, PT, R0, R9, PT ;  /* 0x000000090000720c */ /* 0x000fe20003f66270 */
[----:B--2---:R-:W-:Y:S01]  /*37b0*/  FMUL.FTZ R6, R39, UR8 ;  /* 0x0000000827067c20 */ /* 0x004fe20008410000 */
[----:B------:R-:W-:Y:S02]  /*37c0*/  FSEL R102, R102, -INF , !P6 ;  /* 0xff80000066667808 */ /* 0x000fe40007000000 */
[----:B------:R-:W-:Y:S01]  /*37d0*/  FSEL R15, R119, -INF , !P3 ;  /* 0xff800000770f7808 */ /* 0x000fe20005800000 */
[----:B------:R1:W-:Y:S01]  /*37e0*/  MUFU.TANH R21, R6 ;  /* 0x0000000600157308 */ /* 0x0003e20000002400 */
[----:B------:R-:W-:-:S02]  /*37f0*/  ISETP.GE.AND P3, PT, R3, R11, PT ;  /* 0x0000000b0300720c */ /* 0x000fc40003f66270 */
[----:B------:R-:W-:Y:S02]  /*3800*/  FMNMX.FTZ R3, R15, R60, !PT ;  /* 0x0000003c0f037209 */ /* 0x000fe40007810000 */
[----:B------:R-:W-:Y:S02]  /*3810*/  ISETP.GE.AND P1, PT, R24, R10, PT ;  /* 0x0000000a1800720c */ /* 0x000fe40003f26270 */
[----:B------:R-:W-:Y:S02]  /*3820*/  ISETP.GE.AND P6, PT, R17, R11, PT ;  /* 0x0000000b1100720c */ /* 0x000fe40003fc6270 */
[----:B------:R2:W4:Y:S01]  /*3830*/  MUFU.TANH R17, R12 ;  /* 0x0000000c00117308 */ /* 0x0005220000002400 */
[----:B------:R-:W-:Y:S02]  /*3840*/  FMNMX.FTZ R3, R55, R3, !PT ;  /* 0x0000000337037209 */ /* 0x000fe40007810000 */
[----:B------:R-:W-:Y:S01]  /*3850*/  ISETP.GE.AND P2, PT, R5, R11, PT ;  /* 0x0000000b0500720c */ /* 0x000fe20003f46270 */
[----:B------:R-:W-:Y:S01]  /*3860*/  FMUL.FTZ R5, R56, UR8 ;  /* 0x0000000838057c20 */ /* 0x000fe20008410000 */
[----:B---3--:R-:W-:-:S02]  /*3870*/  FSEL R171, R14, -INF , !P1 ;  /* 0xff8000000eab7808 */ /* 0x008fc40004800000 */
[----:B------:R-:W-:Y:S01]  /*3880*/  ISETP.GE.AND P1, PT, R27, R9, PT ;  /* 0x000000091b00720c */ /* 0x000fe20003f26270 */
[----:B------:R3:W5:Y:S01]  /*3890*/  MUFU.TANH R7, R5 ;  /* 0x0000000500077308 */ /* 0x0007620000002400 */
[----:B------:R-:W-:Y:S01]  /*38a0*/  FMNMX.FTZ R3, R54, R3, !PT ;  /* 0x0000000336037209 */ /* 0x000fe20007810000 */
[----:B-1----:R-:W-:Y:S01]  /*38b0*/  FMUL.FTZ R6, R57, UR8 ;  /* 0x0000000839067c20 */ /* 0x002fe20008410000 */
[----:B------:R-:W-:Y:S02]  /*38c0*/  FSEL R143, R18, -INF , !P1 ;  /* 0xff800000128f7808 */ /* 0x000fe40004800000 */
[----:B------:R-:W-:Y:S02]  /*38d0*/  ISETP.GE.AND P1, PT, R0, R10, PT ;  /* 0x0000000a0000720c */ /* 0x000fe40003f26270 */
[----:B------:R-:W-:Y:S01]  /*38e0*/  FSEL R49, R86, -INF , !P4 ;  /* 0xff80000056317808 */ /* 0x000fe20006000000 */
[----:B--2---:R-:W1:Y:S01]  /*38f0*/  SHFL.BFLY PT, R12, R13, 0x1, 0x1f ;  /* 0x0c201f000d0c7f89 */ /* 0x004e6200000e0000 */
[----:B------:R-:W-:-:S02]  /*3900*/  ISETP.GE.AND P4, PT, R16, R11, PT ;  /* 0x0000000b1000720c */ /* 0x000fc40003f86270 */
[----:B------:R-:W-:Y:S02]  /*3910*/  FSEL R16, R118, -INF , !P1 ;  /* 0xff80000076107808 */ /* 0x000fe40004800000 */
[----:B------:R-:W-:Y:S02]  /*3920*/  ISETP.GE.AND P1, PT, R27, R10, PT ;  /* 0x0000000a1b00720c */ /* 0x000fe40003f26270 */
[----:B------:R-:W-:Y:S02]  /*3930*/  FSEL R71, R93, -INF , !P5 ;  /* 0xff8000005d477808 */ /* 0x000fe40006800000 */
[----:B---3--:R-:W-:Y:S02]  /*3940*/  FMNMX.FTZ R5, R72, R3, !PT ;  /* 0x0000000348057209 */ /* 0x008fe40007810000 */
[----:B------:R-:W-:Y:S02]  /*3950*/  FMNMX.FTZ R3, R16, R61, !PT ;  /* 0x0000003d10037209 */ /* 0x000fe40007810000 */
[----:B------:R-:W-:-:S02]  /*3960*/  FMNMX.FTZ R5, R19, R5, !PT ;  /* 0x0000000513057209 */ /* 0x000fc40007810000 */
[----:B------:R-:W-:Y:S02]  /*3970*/  FMNMX.FTZ R3, R63, R3, !PT ;  /* 0x000000033f037209 */ /* 0x000fe40007810000 */
[----:B------:R-:W-:Y:S01]  /*3980*/  FMNMX.FTZ R68, R48, R5, !PT ;  /* 0x0000000530447209 */ /* 0x000fe20007810000 */
[----:B------:R-:W-:Y:S01]  /*3990*/  FMUL.FTZ R5, R59, UR8 ;  /* 0x000000083b057c20 */ /* 0x000fe20008410000 */
[----:B----4-:R-:W-:Y:S02]  /*39a0*/  FSEL R170, R17, -INF , !P1 ;  /* 0xff80000011aa7808 */ /* 0x010fe40004800000 */
[----:B------:R-:W-:Y:S02]  /*39b0*/  FMNMX.FTZ R68, R49, R68, !PT ;  /* 0x0000004431447209 */ /* 0x000fe40007810000 */
[----:B------:R-:W-:Y:S02]  /*39c0*/  FMNMX.FTZ R3, R62, R3, !PT ;  /* 0x000000033e037209 */ /* 0x000fe40007810000 */
[----:B------:R-:W-:-:S02]  /*39d0*/  FMNMX.FTZ R68, R135, R68, !PT ;  /* 0x0000004487447209 */ /* 0x000fc40007810000 */
[----:B-1----:R-:W-:Y:S02]  /*39e0*/  FMNMX.FTZ R70, R13, R12, !PT ;  /* 0x0000000c0d467209 */ /* 0x002fe40007810000 */
[----:B------:R-:W-:Y:S01]  /*39f0*/  ISETP.GE.AND P1, PT, R26, R9, PT ;  /* 0x000000091a00720c */ /* 0x000fe20003f26270 */
[----:B------:R1:W2:Y:S01]  /*3a00*/  MUFU.TANH R12, R6 ;  /* 0x00000006000c7308 */ /* 0x0002a20000002400 */
[----:B------:R-:W-:Y:S02]  /*3a10*/  FMNMX.FTZ R3, R80, R3, !PT ;  /* 0x0000000350037209 */ /* 0x000fe40007810000 */
[----:B------:R-:W-:Y:S02]  /*3a20*/  FMNMX.FTZ R68, R133, R68, !PT ;  /* 0x0000004485447209 */ /* 0x000fe40007810000 */
[----:B-----5:R-:W-:Y:S01]  /*3a30*/  FSEL R142, R7, -INF , !P1 ;  /* 0xff800000078e7808 */ /* 0x020fe20004800000 */
[C---:B------:R-:W-:Y:S01]  /*3a40*/  FMUL.FTZ R7, R70.reuse, UR9 ;  /* 0x0000000946077c20 */ /* 0x040fe20008410000 */
[----:B------:R-:W-:Y:S01]  /*3a50*/  FSETP.NEU.FTZ.AND P1, PT, R70, -INF , PT ;  /* 0xff8000004600780b */ /* 0x000fe20003f3d000 */
[----:B------:R3:W-:Y:S01]  /*3a60*/  MUFU.TANH R13, R5 ;  /* 0x00000005000d7308 */ /* 0x0007e20000002400 */
[----:B------:R-:W-:-:S02]  /*3a70*/  FMNMX.FTZ R3, R81, R3, !PT ;  /* 0x0000000351037209 */ /* 0x000fc40007810000 */
[----:B------:R-:W-:Y:S02]  /*3a80*/  FMNMX.FTZ R68, R134, R68, !PT ;  /* 0x0000004486447209 */ /* 0x000fe40007810000 */
[----:B------:R-:W-:Y:S02]  /*3a90*/  FSEL R7, R7, RZ, P1 ;  /* 0x000000ff07077208 */ /* 0x000fe40000800000 */
[----:B------:R-:W-:Y:S02]  /*3aa0*/  FMNMX.FTZ R3, R50, R3, !PT ;  /* 0x0000000332037209 */ /* 0x000fe40007810000 */
[----:B------:R-:W-:Y:S01]  /*3ab0*/  FMNMX.FTZ R68, R136, R68, !PT ;  /* 0x0000004488447209 */ /* 0x000fe20007810000 */
[----:B-1----:R-:W-:Y:S01]  /*3ac0*/  FMUL.FTZ R6, R58, UR8 ;  /* 0x000000083a067c20 */ /* 0x002fe20008410000 */
[----:B------:R-:W-:Y:S01]  /*3ad0*/  ISETP.GE.AND P1, PT, R0, R11, PT ;  /* 0x0000000b0000720c */ /* 0x000fe20003f26270 */
[----:B------:R-:W-:Y:S01]  /*3ae0*/  FFMA.FTZ R0, R29, UR9, -R7 ;  /* 0x000000091d007c23 */ /* 0x000fe20008010807 */
[----:B------:R-:W-:-:S02]  /*3af0*/  FMNMX.FTZ R3, R82, R3, !PT ;  /* 0x0000000352037209 */ /* 0x000fc40007810000 */
[----:B------:R-:W-:Y:S01]  /*3b00*/  FMNMX.FTZ R68, R163, R68, !PT ;  /* 0x00000044a3447209 */ /* 0x000fe20007810000 */
[----:B------:R1:W-:Y:S01]  /*3b10*/  MUFU.EX2 R222, R0 ;  /* 0x0000000000de7308 */ /* 0x0003e20000000800 */
[----:B------:R-:W-:Y:S02]  /*3b20*/  FSEL R17, R131, -INF , !P1 ;  /* 0xff80000083117808 */ /* 0x000fe40004800000 */
[----:B------:R-:W-:Y:S02]  /*3b30*/  ISETP.GE.AND P1, PT, R28, R9, PT ;  /* 0x000000091c00720c */ /* 0x000fe40003f26270 */
[----:B------:R-:W-:Y:S02]  /*3b40*/  FMNMX.FTZ R3, R137, R3, !PT ;  /* 0x0000000389037209 */ /* 0x000fe40007810000 */
[----:B------:R-:W-:Y:S01]  /*3b50*/  FMNMX.FTZ R68, R143, R68, !PT ;  /* 0x000000448f447209 */ /* 0x000fe20007810000 */
[----:B------:R-:W4:Y:S01]  /*3b60*/  MUFU.TANH R6, R6 ;  /* 0x0000000600067308 */ /* 0x000f220000002400 */
[----:B---3--:R-:W-:-:S02]  /*3b70*/  FMNMX.FTZ R5, R17, R65, !PT ;  /* 0x0000004111057209 */ /* 0x008fc40007810000 */
[----:B--2---:R-:W-:Y:S02]  /*3b80*/  FSEL R141, R12, -INF , !P1 ;  /* 0xff8000000c8d7808 */ /* 0x004fe40004800000 */
[----:B------:R-:W-:Y:S02]  /*3b90*/  FMNMX.FTZ R3, R138, R3, !PT ;  /* 0x000000038a037209 */ /* 0x000fe40007810000 */
[----:B------:R-:W-:Y:S01]  /*3ba0*/  FMNMX.FTZ R68, R142, R68, !PT ;  /* 0x000000448e447209 */ /* 0x000fe20007810000 */
[----:B-1----:R-:W-:Y:S01]  /*3bb0*/  FFMA.FTZ R0, R52, UR9, -R7 ;  /* 0x0000000934007c23 */ /* 0x002fe20008010807 */
[----:B------:R-:W-:Y:S02]  /*3bc0*/  FMNMX.FTZ R5, R74, R5, !PT ;  /* 0x000000054a057209 */ /* 0x000fe40007810000 */
[----:B------:R-:W-:Y:S01]  /*3bd0*/  FMNMX.FTZ R3, R139, R3, !PT ;  /* 0x000000038b037209 */ /* 0x000fe20007810000 */
[----:B------:R1:W-:Y:S01]  /*3be0*/  MUFU.EX2 R217, R0 ;  /* 0x0000000000d97308 */ /* 0x0003e20000000800 */
[----:B------:R-:W-:-:S02]  /*3bf0*/  FMNMX.FTZ R68, R141, R68, !PT ;  /* 0x000000448d447209 */ /* 0x000fc40007810000 */
[----:B------:R-:W-:Y:S02]  /*3c00*/  FMNMX.FTZ R5, R73, R5, !PT ;  /* 0x0000000549057209 */ /* 0x000fe40007810000 */
[----:B------:R-:W-:Y:S01]  /*3c10*/  FMNMX.FTZ R3, R140, R3, !PT ;  /* 0x000000038c037209 */ /* 0x000fe20007810000 */
[----:B------:R-:W2:Y:S01]  /*3c20*/  SHFL.BFLY PT, R12, R68, 0x2, 0x1f ;  /* 0x0c401f00440c7f89 */ /* 0x000ea200000e0000 */
[----:B------:R-:W-:Y:S02]  /*3c30*/  FMNMX.FTZ R5, R103, R5, !PT ;  /* 0x0000000567057209 */ /* 0x000fe40007810000 */
[----:B------:R-:W-:Y:S02]  /*3c40*/  ISETP.GE.AND P1, PT, R26, R10, PT ;  /* 0x0000000a1a00720c */ /* 0x000fe40003f26270 */
[----:B------:R-:W-:Y:S02]  /*3c50*/  FMNMX.FTZ R5, R100, R5, !PT ;  /* 0x0000000564057209 */ /* 0x000fe40007810000 */
[----:B----4-:R-:W-:-:S02]  /*3c60*/  FSEL R164, R6, -INF , !P1 ;  /* 0xff80000006a47808 */ /* 0x010fc40004800000 */
[----:B------:R-:W-:Y:S01]  /*3c70*/  ISETP.GE.AND P1, PT, R28, R10, PT ;  /* 0x0000000a1c00720c */ /* 0x000fe20003f26270 */
[----:B-1----:R-:W-:Y:S01]  /*3c80*/  FFMA.FTZ R0, R46, UR9, -R7 ;  /* 0x000000092e007c23 */ /* 0x002fe20008010807 */
[----:B------:R-:W-:Y:S02]  /*3c90*/  FMNMX.FTZ R5, R102, R5, !PT ;  /* 0x0000000566057209 */ /* 0x000fe40007810000 */
[----:B------:R-:W-:Y:S01]  /*3ca0*/  FSEL R162, R13, -INF , !P1 ;  /* 0xff8000000da27808 */ /* 0x000fe20004800000 */
[----:B------:R1:W-:Y:S01]  /*3cb0*/  MUFU.EX2 R218, R0 ;  /* 0x0000000000da7308 */ /* 0x0003e20000000800 */
[----:B------:R-:W-:Y:S02]  /*3cc0*/  FSEL R124, R124, -INF , !P6 ;  /* 0xff8000007c7c7808 */ /* 0x000fe40007000000 */
[----:B------:R-:W-:Y:S02]  /*3cd0*/  FMNMX.FTZ R5, R71, R5, !PT ;  /* 0x0000000547057209 */ /* 0x000fe40007810000 */
[----:B------:R-:W-:-:S02]  /*3ce0*/  FSEL R125, R125, -INF , !P4 ;  /* 0xff8000007d7d7808 */ /* 0x000fc40006000000 */
[----:B------:R-:W-:Y:S02]  /*3cf0*/  FMNMX.FTZ R5, R124, R5, !PT ;  /* 0x000000057c057209 */ /* 0x000fe40007810000 */
[----:B------:R-:W-:Y:S02]  /*3d00*/  FSEL R126, R126, -INF , !P2 ;  /* 0xff8000007e7e7808 */ /* 0x000fe40005000000 */
[----:B--2---:R-:W-:Y:S02]  /*3d10*/  FMNMX.FTZ R68, R68, R12, !PT ;  /* 0x0000000c44447209 */ /* 0x004fe40007810000 */
[-C--:B------:R-:W-:Y:S02]  /*3d20*/  ISETP.GE.AND P1, PT, R24, R11.reuse, PT ;  /* 0x0000000b1800720c */ /* 0x080fe40003f26270 */
[----:B------:R-:W-:Y:S01]  /*3d30*/  FSEL R127, R127, -INF , !P3 ;  /* 0xff8000007f7f7808 */ /* 0x000fe20005800000 */
[----:B------:R-:W2:Y:S01]  /*3d40*/  SHFL.BFLY PT, R13, R68, 0x1, 0x1f ;  /* 0x0c201f00440d7f89 */ /* 0x000ea200000e0000 */
[----:B-1----:R-:W-:Y:S01]  /*3d50*/  FFMA.FTZ R0, R45, UR9, -R7 ;  /* 0x000000092d007c23 */ /* 0x002fe20008010807 */
[----:B------:R-:W-:-:S02]  /*3d60*/  ISETP.GE.AND P2, PT, R27, R11, PT ;  /* 0x0000000b1b00720c */ /* 0x000fc40003f46270 */
[----:B------:R-:W-:Y:S01]  /*3d70*/  FSEL R132, R64, -INF , !P1 ;  /* 0xff80000040847808 */ /* 0x000fe20004800000 */
[----:B------:R1:W3:Y:S01]  /*3d80*/  MUFU.EX2 R219, R0 ;  /* 0x0000000000db7308 */ /* 0x0002e20000000800 */
[-C--:B------:R-:W-:Y:S02]  /*3d90*/  ISETP.GE.AND P1, PT, R26, R11.reuse, PT ;  /* 0x0000000b1a00720c */ /* 0x080fe40003f26270 */
[----:B------:R-:W-:Y:S02]  /*3da0*/  FSEL R144, R20, -INF , !P2 ;  /* 0xff80000014907808 */ /* 0x000fe40005000000 */
[----:B------:R-:W-:Y:S02]  /*3db0*/  ISETP.GE.AND P2, PT, R28, R11, PT ;  /* 0x0000000b1c00720c */ /* 0x000fe40003f46270 */
[----:B------:R-:W-:Y:S02]  /*3dc0*/  FSEL R177, R22, -INF , !P1 ;  /* 0xff80000016b17808 */ /* 0x000fe40004800000 */
[----:B------:R-:W-:-:S02]  /*3dd0*/  FSEL R180, R21, -INF , !P2 ;  /* 0xff80000015b47808 */ /* 0x000fc40005000000 */
[----:B-1----:R-:W-:Y:S01]  /*3de0*/  FMNMX.FTZ R0, R171, R3, !PT ;  /* 0x00000003ab007209 */ /* 0x002fe20007810000 */
[----:B------:R-:W-:Y:S01]  /*3df0*/  FFMA.FTZ R3, R44, UR9, -R7 ;  /* 0x000000092c037c23 */ /* 0x000fe20008010807 */
[----:B--2---:R-:W-:Y:S02]  /*3e00*/  FMNMX.FTZ R68, R68, R13, !PT ;  /* 0x0000000d44447209 */ /* 0x004fe40007810000 */
[----:B------:R-:W-:Y:S01]  /*3e10*/  FMNMX.FTZ R0, R170, R0, !PT ;  /* 0x00000000aa007209 */ /* 0x000fe20007810000 */
[----:B------:R1:W-:Y:S01]  /*3e20*/  MUFU.EX2 R221, R3 ;  /* 0x0000000300dd7308 */ /* 0x0003e20000000800 */
[----:B------:R-:W-:Y:S02]  /*3e30*/  FSETP.NEU.FTZ.AND P1, PT, R68, -INF , PT ;  /* 0xff8000004400780b */ /* 0x000fe40003f3d000 */
[----:B------:R-:W-:Y:S02]  /*3e40*/  FMNMX.FTZ R0, R164, R0, !PT ;  /* 0x00000000a4007209 */ /* 0x000fe40007810000 */
[----:B---3--:R-:W-:-:S02]  /*3e50*/  F2FP.BF16.F32.PACK_AB R18, R219, R218 ;  /* 0x000000dadb12723e */ /* 0x008fc400000010ff */
[----:B------:R-:W-:-:S05]  /*3e60*/  FMNMX.FTZ R0, R162, R0, !PT ;  /* 0x00000000a2007209 */ /* 0x000fca0007810000 */
[----:B------:R-:W2:Y:S01]  /*3e70*/  SHFL.BFLY PT, R6, R0, 0x2, 0x1f ;  /* 0x0c401f0000067f89 */ /* 0x000ea200000e0000 */
[----:B-1----:R-:W-:-:S04]  /*3e80*/  FFMA.FTZ R3, R33, UR9, -R7 ;  /* 0x0000000921037c23 */ /* 0x002fc80008010807 */
[----:B------:R1:W-:Y:S01]  /*3e90*/  MUFU.EX2 R220, R3 ;  /* 0x0000000300dc7308 */ /* 0x0003e20000000800 */
[----:B--2---:R-:W-:Y:S01]  /*3ea0*/  FMNMX.FTZ R0, R0, R6, !PT ;  /* 0x0000000600007209 */ /* 0x004fe20007810000 */
[----:B------:R-:W-:Y:S01]  /*3eb0*/  FMUL.FTZ R6, R68, UR9 ;  /* 0x0000000944067c20 */ /* 0x000fe20008410000 */
[----:B-1----:R-:W-:-:S03]  /*3ec0*/  FFMA.FTZ R3, R34, UR9, -R7 ;  /* 0x0000000922037c23 */ /* 0x002fc60008010807 */
[----:B------:R-:W1:Y:S02]  /*3ed0*/  SHFL.BFLY PT, R12, R0, 0x1, 0x1f ;  /* 0x0c201f00000c7f89 */ /* 0x000e6400000e0000 */
[----:B------:R2:W-:Y:S01]  /*3ee0*/  MUFU.EX2 R216, R3 ;  /* 0x0000000300d87308 */ /* 0x0005e20000000800 */
[----:B------:R-:W-:-:S05]  /*3ef0*/  FSEL R6, R6, RZ, P1 ;  /* 0x000000ff06067208 */ /* 0x000fca0000800000 */
[----:B------:R-:W-:-:S04]  /*3f00*/  FFMA.FTZ R13, R55, UR9, -R6 ;  /* 0x00000009370d7c23 */ /* 0x000fc80008010806 */
[----:B------:R-:W-:Y:S01]  /*3f10*/  MUFU.EX2 R191, R13 ;  /* 0x0000000d00bf7308 */ /* 0x000fe20000000800 */
[----:B--2---:R-:W-:Y:S01]  /*3f20*/  FMNMX.FTZ R3, R125, R5, !PT ;  /* 0x000000057d037209 */ /* 0x004fe20007810000 */
[----:B------:R-:W-:-:S03]  /*3f30*/  FFMA.FTZ R5, R35, UR9, -R7 ;  /* 0x0000000923057c23 */ /* 0x000fc60008010807 */
[----:B------:R-:W-:-:S03]  /*3f40*/  FMNMX.FTZ R3, R126, R3, !PT ;  /* 0x000000037e037209 */ /* 0x000fc60007810000 */
[----:B------:R2:W-:Y:S01]  /*3f50*/  MUFU.EX2 R215, R5 ;  /* 0x0000000500d77308 */ /* 0x0005e20000000800 */
[----:B------:R-:W-:-:S04]  /*3f60*/  FMNMX.FTZ R3, R127, R3, !PT ;  /* 0x000000037f037209 */ /* 0x000fc80007810000 */
[----:B------:R-:W-:Y:S01]  /*3f70*/  FMNMX.FTZ R3, R132, R3, !PT ;  /* 0x0000000384037209 */ /* 0x000fe20007810000 */
[----:B--2---:R-:W-:-:S04]  /*3f80*/  FFMA.FTZ R5, R40, UR9, -R7 ;  /* 0x0000000928057c23 */ /* 0x004fc80008010807 */
[----:B------:R2:W-:Y:S02]  /*3f90*/  MUFU.EX2 R214, R5 ;  /* 0x0000000500d67308 */ /* 0x0005e40000000800 */
[----:B--2---:R-:W-:Y:S01]  /*3fa0*/  FMNMX.FTZ R5, R144, R3, !PT ;  /* 0x0000000390057209 */ /* 0x004fe20007810000 */
[----:B------:R-:W-:-:S03]  /*3fb0*/  FFMA.FTZ R3, R36, UR9, -R7 ;  /* 0x0000000924037c23 */ /* 0x000fc60008010807 */
[----:B------:R-:W-:Y:S02]  /*3fc0*/  FMNMX.FTZ R5, R177, R5, !PT ;  /* 0x00000005b1057209 */ /* 0x000fe40007810000 */
[----:B------:R2:W-:Y:S02]  /*3fd0*/  MUFU.EX2 R207, R3 ;  /* 0x0000000300cf7308 */ /* 0x0005e40000000800 */
[----:B------:R-:W-:-:S05]  /*3fe0*/  FMNMX.FTZ R5, R180, R5, !PT ;  /* 0x00000005b4057209 */ /* 0x000fca0007810000 */
[----:B------:R-:W3:Y:S01]  /*3ff0*/  SHFL.BFLY PT, R14, R5, 0x2, 0x1f ;  /* 0x0c401f00050e7f89 */ /* 0x000ee200000e0000 */
        /* <DEDUP_REMOVED lines=8> */
[----:B-1----:R-:W-:Y:S01]  /*4080*/  FMNMX.FTZ R3, R0, R12, !PT ;  /* 0x0000000c00037209 */ /* 0x002fe20007810000 */
[----:B------:R-:W-:Y:S01]  /*4090*/  FFMA.FTZ R0, R60, UR9, -R6 ;  /* 0x000000093c007c23 */ /* 0x000fe20008010806 */
[----:B---3--:R-:W-:Y:S02]  /*40a0*/  FMNMX.FTZ R12, R5, R14, !PT ;  /* 0x0000000e050c7209 */ /* 0x008fe40007810000 */
[C---:B------:R-:W-:Y:S02]  /*40b0*/  FSETP.NEU.FTZ.AND P1, PT, R3.reuse, -INF , PT ;  /* 0xff8000000300780b */ /* 0x040fe40003f3d000 */
[----:B------:R1:W2:Y:S01]  /*40c0*/  MUFU.EX2 R190, R0 ;  /* 0x0000000000be7308 */ /* 0x0002a20000000800 */
[----:B------:R-:W3:Y:S01]  /*40d0*/  SHFL.BFLY PT, R69, R12, 0x1, 0x1f ;  /* 0x0c201f000c457f89 */ /* 0x000ee200000e0000 */
[----:B-1----:R-:W-:-:S05]  /*40e0*/  FMUL.FTZ R0, R3, UR9 ;  /* 0x0000000903007c20 */ /* 0x002fca0008410000 */
[----:B------:R-:W-:Y:S01]  /*40f0*/  FSEL R5, R0, RZ, P1 ;  /* 0x000000ff00057208 */ /* 0x000fe20000800000 */
[----:B------:R-:W-:Y:S01]  /*4100*/  FFMA.FTZ R0, R54, UR9, -R6 ;  /* 0x0000000936007c23 */ /* 0x000fe20008010806 */
[----:B---3--:R-:W-:-:S03]  /*4110*/  FMNMX.FTZ R69, R12, R69, !PT ;  /* 0x000000450c457209 */ /* 0x008fc60007810000 */
[----:B------:R1:W3:Y:S01]  /*4120*/  MUFU.EX2 R204, R0 ;  /* 0x0000000000cc7308 */ /* 0x0002e20000000800 */
[----:B------:R-:W-:Y:S01]  /*4130*/  FFMA.FTZ R13, R16, UR9, -R5 ;  /* 0x00000009100d7c23 */ /* 0x000fe20008010805 */
[----:B--2---:R-:W-:Y:S02]  /*4140*/  F2FP.BF16.F32.PACK_AB R12, R190, R176 ;  /* 0x000000b0be0c723e */ /* 0x004fe400000010ff */
[----:B------:R-:W-:Y:S02]  /*4150*/  FSETP.NEU.FTZ.AND P1, PT, R69, -INF , PT ;  /* 0xff8000004500780b */ /* 0x000fe40003f3d000 */
[----:B------:R-:W-:Y:S02]  /*4160*/  F2FP.BF16.F32.PACK_AB R16, R217, R222 ;  /* 0x000000ded910723e */ /* 0x000fe400000010ff */
[----:B------:R-:W-:Y:S01]  /*4170*/  MUFU.EX2 R172, R13 ;  /* 0x0000000d00ac7308 */ /* 0x000fe20000000800 */
[----:B-1----:R-:W-:Y:S01]  /*4180*/  IMAD.IADD R0, R116, 0x1, R117 ;  /* 0x0000000174007824 */ /* 0x002fe200078e0275 */
[----:B---3--:R-:W-:-:S04]  /*4190*/  F2FP.BF16.F32.PACK_AB R14, R204, R191 ;  /* 0x000000bfcc0e723e */ /* 0x008fc800000010ff */
[----:B------:R-:W-:Y:S01]  /*41a0*/  LEA R193, R0, UR4, 0x1 ;  /* 0x0000000400c17c11 */ /* 0x000fe2000f8e08ff */
[----:B------:R-:W-:-:S04]  /*41b0*/  FFMA.FTZ R0, R61, UR9, -R5 ;  /* 0x000000093d007c23 */ /* 0x000fc80008010805 */
[----:B------:R1:W2:Y:S01]  /*41c0*/  MUFU.EX2 R186, R0 ;  /* 0x0000000000ba7308 */ /* 0x0002a20000000800 */
[--C-:B------:R-:W-:Y:S01]  /*41d0*/  IMAD R194, R4, 0x2, R193.reuse ;  /* 0x0000000204c27824 */ /* 0x100fe200078e02c1 */
[----:B------:R-:W-:Y:S01]  /*41e0*/  LDSM.16.MT88.4 R32, [R193+0x6000] ;  /* 0x00600000c120783b */ /* 0x000fe20000004200 */
[C---:B------:R-:W-:Y:S02]  /*41f0*/  IMAD R196, R2.reuse, 0x2, R193 ;  /* 0x0000000202c47824 */ /* 0x040fe400078e02c1 */
[----:B------:R-:W-:Y:S02]  /*4200*/  IMAD R195, R2, 0x2, R194 ;  /* 0x0000000202c37824 */ /* 0x000fe400078e02c2 */
[----:B------:R-:W-:Y:S01]  /*4210*/  FMUL.FTZ R2, R69, UR9 ;  /* 0x0000000945027c20 */ /* 0x000fe20008410000 */
[----:B------:R-:W-:Y:S04]  /*4220*/  LDSM.16.MT88.4 R20, [R194+0x6000] ;  /* 0x00600000c214783b */ /* 0x000fe80000004200 */
[----:B------:R-:W3:Y:S04]  /*4230*/  LDSM.16.MT88.4 R24, [R195+0x6000] ;  /* 0x00600000c318783b */ /* 0x000ee80000004200 */
[----:B------:R-:W4:Y:S01]  /*4240*/  LDSM.16.MT88.4 R28, [R196+0x6000] ;  /* 0x00600000c41c783b */ /* 0x000f220000004200 */
[----:B-1----:R-:W-:Y:S01]  /*4250*/  FFMA.FTZ R0, R63, UR9, -R5 ;  /* 0x000000093f007c23 */ /* 0x002fe20008010805 */
[----:B--2---:R-:W-:-:S02]  /*4260*/  F2FP.BF16.F32.PACK_AB R13, R186, R172 ;  /* 0x000000acba0d723e */ /* 0x004fc400000010ff */
[----:B------:R-:W1:Y:S01]  /*4270*/  LDSM.16.MT88.4 R44, [R193+0x6800] ;  /* 0x00680000c12c783b */ /* 0x000e620000004200 */
[----:B------:R2:W-:Y:S03]  /*4280*/  MUFU.EX2 R187, R0 ;  /* 0x0000000000bb7308 */ /* 0x0005e60000000800 */
[----:B------:R-:W5:Y:S04]  /*4290*/  LDSM.16.MT88.4 R40, [R196+0x6800] ;  /* 0x00680000c428783b */ /* 0x000f680000004200 */
[----:B------:R-:W-:Y:S01]  /*42a0*/  LDSM.16.MT88.4 R36, [R194+0x6800] ;  /* 0x00680000c224783b */ /* 0x000fe20000004200 */
[----:B--2---:R-:W-:-:S04]  /*42b0*/  FFMA.FTZ R0, R62, UR9, -R5 ;  /* 0x000000093e007c23 */ /* 0x004fc80008010805 */
[----:B------:R2:W3:Y:S02]  /*42c0*/  MUFU.EX2 R188, R0 ;  /* 0x0000000000bc7308 */ /* 0x0004e40000000800 */
[----:B--2---:R-:W-:Y:S01]  /*42d0*/  FSEL R0, R2, RZ, P1 ;  /* 0x000000ff02007208 */ /* 0x004fe20000800000 */
[----:B------:R-:W-:Y:S01]  /*42e0*/  FFMA.FTZ R2, R53, UR9, -R7 ;  /* 0x0000000935027c23 */ /* 0x000fe20008010807 */
[----:B---3--:R-:W-:-:S04]  /*42f0*/  F2FP.BF16.F32.PACK_AB R15, R188, R187 ;  /* 0x000000bbbc0f723e */ /* 0x008fc800000010ff */
[----:B------:R2:W-:Y:S03]  /*4300*/  MUFU.EX2 R205, R2 ;  /* 0x0000000200cd7308 */ /* 0x0005e60000000800 */
[C---:B------:R-:W-:Y:S06]  /*4310*/  HMMA.16816.F32.BF16 R52, R12.reuse, R24, RZ ;  /* 0x000000180c34723c */ /* 0x040fec00000418ff */
[C---:B------:R-:W-:Y:S06]  /*4320*/  HMMA.16816.F32.BF16 R92, R12.reuse, R34, RZ ;  /* 0x000000220c5c723c */ /* 0x040fec00000418ff */
[----:B----4-:R-:W-:Y:S01]  /*4330*/  HMMA.16816.F32.BF16 R60, R12, R28, RZ ;  /* 0x0000001c0c3c723c */ /* 0x010fe200000418ff */
[----:B--2---:R-:W-:-:S04]  /*4340*/  FFMA.FTZ R2, R17, UR9, -R0 ;  /* 0x0000000911027c23 */ /* 0x004fc80008010800 */
[----:B------:R2:W-:Y:S01]  /*4350*/  MUFU.EX2 R165, R2 ;  /* 0x0000000200a57308 */ /* 0x0005e20000000800 */
[C---:B------:R-:W-:Y:S06]  /*4360*/  HMMA.16816.F32.BF16 R56, R12.reuse, R20, RZ ;  /* 0x000000140c38723c */ /* 0x040fec00000418ff */
[C---:B------:R-:W-:Y:S06]  /*4370*/  HMMA.16816.F32.BF16 R76, R12.reuse, R22, RZ ;  /* 0x000000160c4c723c */ /* 0x040fec00000418ff */
[----:B------:R-:W-:Y:S01]  /*4380*/  HMMA.16816.F32.BF16 R84, R12, R26, RZ ;  /* 0x0000001a0c54723c */ /* 0x000fe200000418ff */
[----:B--2---:R-:W-:-:S05]  /*4390*/  FFMA.FTZ R2, R65, UR9, -R0 ;  /* 0x0000000941027c23 */ /* 0x004fca0008010800 */
[----:B------:R-:W-:Y:S01]  /*43a0*/  HMMA.16816.F32.BF16 R64, R12, R32, RZ ;  /* 0x000000200c40723c */ /* 0x000fe200000418ff */
[----:B------:R2:W3:Y:S02]  /*43b0*/  MUFU.EX2 R182, R2 ;  /* 0x0000000200b67308 */ /* 0x0004e40000000800 */
[----:B--2---:R-:W-:Y:S01]  /*43c0*/  FFMA.FTZ R2, R74, UR9, -R0 ;  /* 0x000000094a027c23 */ /* 0x004fe20008010800 */
[----:B---3--:R-:W-:-:S05]  /*43d0*/  F2FP.BF16.F32.PACK_AB R17, R182, R165 ;  /* 0x000000a5b611723e */ /* 0x008fca00000010ff */
[----:B------:R2:W-:Y:S02]  /*43e0*/  MUFU.EX2 R183, R2 ;  /* 0x0000000200b77308 */ /* 0x0005e40000000800 */
[----:B--2---:R-:W-:-:S06]  /*43f0*/  FFMA.FTZ R2, R73, UR9, -R0 ;  /* 0x0000000949027c23 */ /* 0x004fcc0008010800 */
[----:B------:R2:W3:Y:S02]  /*4400*/  MUFU.EX2 R184, R2 ;  /* 0x0000000200b87308 */ /* 0x0004e40000000800 */
[--C-:B--2---:R-:W-:Y:S02]  /*4410*/  FFMA.FTZ R2, R72, UR9, -R6.reuse ;  /* 0x0000000948027c23 */ /* 0x104fe40008010806 */
[----:B------:R-:W-:Y:S04]  /*4420*/  HMMA.16816.F32.BF16 R72, R12, R30, RZ ;  /* 0x0000001e0c48723c */ /* 0x000fe800000418ff */
[----:B------:R2:W-:Y:S02]  /*4430*/  MUFU.EX2 R185, R2 ;  /* 0x0000000200b97308 */ /* 0x0005e40000000800 */
[----:B--2---:R-:W-:Y:S01]  /*4440*/  FFMA.FTZ R2, R19, UR9, -R6 ;  /* 0x0000000913027c23 */ /* 0x004fe20008010806 */
[----:B---3--:R-:W-:-:S05]  /*4450*/  F2FP.BF16.F32.PACK_AB R19, R184, R183 ;  /* 0x000000b7b813723e */ /* 0x008fca00000010ff */
[----:B------:R2:W3:Y:S02]  /*4460*/  MUFU.EX2 R173, R2 ;  /* 0x0000000200ad7308 */ /* 0x0004e40000000800 */
[C---:B------:R-:W-:Y:S06]  /*4470*/  HMMA.16816.F32.BF16 R96, R16.reuse, R32, RZ ;  /* 0x000000201060723c */ /* 0x040fec00000418ff */
[C---:B------:R-:W-:Y:S06]  /*4480*/  HMMA.16816.F32.BF16 R116, R16.reuse, R34, RZ ;  /* 0x000000221074723c */ /* 0x040fec00000418ff */
[----:B------:R-:W-:Y:S01]  /*4490*/  HMMA.16816.F32.BF16 R120, R16, R22, RZ ;  /* 0x000000161078723c */ /* 0x000fe200000418ff */
[----:B--2---:R-:W-:Y:S01]  /*44a0*/  FFMA.FTZ R2, R48, UR9, -R6 ;  /* 0x0000000930027c23 */ /* 0x004fe20008010806 */
[----:B---3--:R-:W-:-:S03]  /*44b0*/  F2FP.BF16.F32.PACK_AB R12, R173, R185 ;  /* 0x000000b9ad0c723e */ /* 0x008fc600000010ff */
[----:B------:R2:W-:Y:S01]  /*44c0*/  MUFU.EX2 R174, R2 ;  /* 0x0000000200ae7308 */ /* 0x0005e20000000800 */
[C---:B------:R-:W-:Y:S06]  /*44d0*/  HMMA.16816.F32.BF16 R88, R16.reuse, R28, RZ ;  /* 0x0000001c1058723c */ /* 0x040fec00000418ff */
[C---:B------:R-:W-:Y:S06]  /*44e0*/  HMMA.16816.F32.BF16 R128, R16.reuse, R30, RZ ;  /* 0x0000001e1080723c */ /* 0x040fec00000418ff */
[----:B------:R-:W-:Y:S01]  /*44f0*/  HMMA.16816.F32.BF16 R32, R16, R20, RZ ;  /* 0x000000141020723c */ /* 0x000fe200000418ff */
[----:B------:R-:W-:Y:S01]  /*4500*/  LDSM.16.MT88.4 R20, [R193+0x7000] ;  /* 0x00700000c114783b */ /* 0x000fe20000004200 */
[----:B--2---:R-:W-:-:S04]  /*4510*/  FFMA.FTZ R2, R49, UR9, -R6 ;  /* 0x0000000931027c23 */ /* 0x004fc80008010806 */
[C---:B------:R-:W-:Y:S01]  /*4520*/  HMMA.16816.F32.BF16 R28, R16.reuse, R24, RZ ;  /* 0x00000018101c723c */ /* 0x040fe200000418ff */
[----:B------:R2:W3:Y:S05]  /*4530*/  MUFU.EX2 R175, R2 ;  /* 0x0000000200af7308 */ /* 0x0004ea0000000800 */
[----:B------:R-:W-:Y:S01]  /*4540*/  HMMA.16816.F32.BF16 R112, R16, R26, RZ ;  /* 0x0000001a1070723c */ /* 0x000fe200000418ff */
[----:B------:R-:W-:Y:S06]  /*4550*/  LDSM.16.MT88.4 R24, [R196+0x7000] ;  /* 0x00700000c418783b */ /* 0x000fec0000004200 */
[----:B------:R-:W-:-:S02]  /*4560*/  F2FP.BF16.F32.PACK_AB R16, R220, R221 ;  /* 0x000000dddc10723e */ /* 0x000fc400000010ff */
[----:B------:R-:W-:Y:S01]  /*4570*/  F2FP.BF16.F32.PACK_AB R18, R215, R216 ;  /* 0x000000d8d712723e */ /* 0x000fe200000010ff */
[----:B--2---:R-:W-:Y:S01]  /*4580*/  FFMA.FTZ R2, R80, UR9, -R5 ;  /* 0x0000000950027c23 */ /* 0x004fe20008010805 */
[----:B---3--:R-:W-:-:S03]  /*4590*/  F2FP.BF16.F32.PACK_AB R14, R175, R174 ;  /* 0x000000aeaf0e723e */ /* 0x008fc600000010ff */
[----:B------:R2:W-:Y:S02]  /*45a0*/  MUFU.EX2 R166, R2 ;  /* 0x0000000200a67308 */ /* 0x0005e40000000800 */
[----:B--2---:R-:W-:-:S06]  /*45b0*/  FFMA.FTZ R2, R81, UR9, -R5 ;  /* 0x0000000951027c23 */ /* 0x004fcc0008010805 */
[----:B------:R2:W3:Y:S02]  /*45c0*/  MUFU.EX2 R169, R2 ;  /* 0x0000000200a97308 */ /* 0x0004e40000000800 */
[--C-:B--2---:R-:W-:Y:S01]  /*45d0*/  FFMA.FTZ R2, R50, UR9, -R5.reuse ;  /* 0x0000000932027c23 */ /* 0x104fe20008010805 */
[----:B---3--:R-:W-:Y:S01]  /*45e0*/  F2FP.BF16.F32.PACK_AB R13, R169, R166 ;  /* 0x000000a6a90d723e */ /* 0x008fe200000010ff */
[----:B------:R-:W2:Y:S04]  /*45f0*/  LDSM.16.MT88.4 R48, [R195+0x6800] ;  /* 0x00680000c330783b */ /* 0x000ea80000004200 */
[----:B------:R3:W-:Y:S02]  /*4600*/  MUFU.EX2 R168, R2 ;  /* 0x0000000200a87308 */ /* 0x0007e40000000800 */
[----:B---3--:R-:W-:-:S06]  /*4610*/  FFMA.FTZ R2, R82, UR9, -R5 ;  /* 0x0000000952027c23 */ /* 0x008fcc0008010805 */
[----:B------:R3:W4:Y:S02]  /*4620*/  MUFU.EX2 R167, R2 ;  /* 0x0000000200a77308 */ /* 0x0007240000000800 */
[----:B---3--:R-:W-:Y:S01]  /*4630*/  FFMA.FTZ R2, R101, UR9, -R7 ;  /* 0x0000000965027c23 */ /* 0x008fe20008010807 */
[----:B----4-:R-:W-:-:S05]  /*4640*/  F2FP.BF16.F32.PACK_AB R15, R167, R168 ;  /* 0x000000a8a70f723e */ /* 0x010fca00000010ff */
[----:B------:R3:W-:Y:S02]  /*4650*/  MUFU.EX2 R189, R2 ;  /* 0x0000000200bd7308 */ /* 0x0007e40000000800 */
[C---:B-1----:R-:W-:Y:S06]  /*4660*/  HMMA.16816.F32.BF16 R108, R12.reuse, R44, R64 ;  /* 0x0000002c0c6c723c */ /* 0x042fec0000041840 */
[C---:B------:R-:W-:Y:S06]  /*4670*/  HMMA.16816.F32.BF16 R92, R12.reuse, R46, R92 ;  /* 0x0000002e0c5c723c */ /* 0x040fec000004185c */
[----:B-----5:R-:W-:Y:S01]  /*4680*/  HMMA.16816.F32.BF16 R104, R12, R40, R60 ;  /* 0x000000280c68723c */ /* 0x020fe2000004183c */
[----:B---3--:R-:W-:-:S04]  /*4690*/  FFMA.FTZ R2, R83, UR9, -R7 ;  /* 0x0000000953027c23 */ /* 0x008fc80008010807 */
[----:B------:R1:W-:Y:S01]  /*46a0*/  MUFU.EX2 R240, R2 ;  /* 0x0000000200f07308 */ /* 0x0003e20000000800 */
[C---:B--2---:R-:W-:Y:S06]  /*46b0*/  HMMA.16816.F32.BF16 R80, R12.reuse, R48, R52 ;  /* 0x000000300c50723c */ /* 0x044fec0000041834 */
[C---:B------:R-:W-:Y:S06]  /*46c0*/  HMMA.16816.F32.BF16 R60, R12.reuse, R42, R72 ;  /* 0x0000002a0c3c723c */ /* 0x040fec0000041848 */
[----:B------:R-:W-:Y:S01]  /*46d0*/  HMMA.16816.F32.BF16 R64, R12, R38, R76 ;  /* 0x000000260c40723c */ /* 0x000fe2000004184c */
[----:B-1----:R-:W-:-:S04]  /*46e0*/  FFMA.FTZ R2, R103, UR9, -R0 ;  /* 0x0000000967027c23 */ /* 0x002fc80008010800 */
[----:B------:R1:W-:Y:S02]  /*46f0*/  MUFU.EX2 R181, R2 ;  /* 0x0000000200b57308 */ /* 0x0003e40000000800 */
[----:B-1----:R-:W-:-:S06]  /*4700*/  FFMA.FTZ R2, R100, UR9, -R0 ;  /* 0x0000000964027c23 */ /* 0x002fcc0008010800 */
[----:B------:R1:W2:Y:S02]  /*4710*/  MUFU.EX2 R160, R2 ;  /* 0x0000000200a07308 */ /* 0x0002a40000000800 */
[--C-:B-1----:R-:W-:Y:S01]  /*4720*/  FFMA.FTZ R2, R102, UR9, -R0.reuse ;  /* 0x0000000966027c23 */ /* 0x102fe20008010800 */
[----:B--2---:R-:W-:Y:S01]  /*4730*/  F2FP.BF16.F32.PACK_AB R17, R160, R181 ;  /* 0x000000b5a011723e */ /* 0x004fe200000010ff */
[C---:B------:R-:W-:Y:S04]  /*4740*/  HMMA.16816.F32.BF16 R100, R12.reuse, R36, R56 ;  /* 0x000000240c64723c */ /* 0x040fe80000041838 */
[----:B------:R1:W-:Y:S02]  /*4750*/  MUFU.EX2 R159, R2 ;  /* 0x00000002009f7308 */ /* 0x0003e40000000800 */
[----:B------:R-:W-:Y:S01]  /*4760*/  HMMA.16816.F32.BF16 R56, R12, R50, R84 ;  /* 0x000000320c38723c */ /* 0x000fe20000041854 */
[----:B-1----:R-:W-:-:S05]  /*4770*/  FFMA.FTZ R2, R71, UR9, -R0 ;  /* 0x0000000947027c23 */ /* 0x002fca0008010800 */
        /* <DEDUP_REMOVED lines=8> */
[----:B------:R-:W-:Y:S03]  /*4800*/  LDSM.16.MT88.4 R120, [R194+0x7800] ;  /* 0x00780000c278783b */ /* 0x000fe60000004200 */
[----:B------:R1:W2:Y:S01]  /*4810*/  MUFU.EX2 R156, R2 ;  /* 0x00000002009c7308 */ /* 0x0002a20000000800 */
[C---:B------:R-:W-:Y:S01]  /*4820*/  HMMA.16816.F32.BF16 R84, R16.reuse, R36, R32 ;  /* 0x000000241054723c */ /* 0x040fe20000041820 */
[----:B------:R-:W-:Y:S05]  /*4830*/  LDSM.16.MT88.4 R32, [R195+0x7000] ;  /* 0x00700000c320783b */ /* 0x000fea0000004200 */
[C---:B------:R-:W-:Y:S01]  /*4840*/  HMMA.16816.F32.BF16 R96, R16.reuse, R40, R88 ;  /* 0x000000281060723c */ /* 0x040fe20000041858 */
[----:B------:R-:W-:Y:S05]  /*4850*/  LDSM.16.MT88.4 R88, [R193+0x7800] ;  /* 0x00780000c158783b */ /* 0x000fea0000004200 */
[----:B------:R-:W-:Y:S01]  /*4860*/  HMMA.16816.F32.BF16 R40, R16, R42, R128 ;  /* 0x0000002a1028723c */ /* 0x000fe20000041880 */
[----:B-1----:R-:W-:Y:S01]  /*4870*/  FFMA.FTZ R2, R134, UR9, -R6 ;  /* 0x0000000986027c23 */ /* 0x002fe20008010806 */
[----:B--2---:R-:W-:-:S03]  /*4880*/  F2FP.BF16.F32.PACK_AB R12, R156, R157 ;  /* 0x0000009d9c0c723e */ /* 0x004fc600000010ff */
        /* <DEDUP_REMOVED lines=9> */
[----:B--2---:R-:W-:Y:S01]  /*4920*/  F2FP.BF16.F32.PACK_AB R13, R152, R153 ;  /* 0x00000099980d723e */ /* 0x004fe200000010ff */
[C---:B------:R-:W-:Y:S01]  /*4930*/  HMMA.16816.F32.BF16 R136, R16.reuse, R48, R28 ;  /* 0x000000301088723c */ /* 0x040fe2000004181c */
[----:B------:R-:W1:Y:S03]  /*4940*/  LDSM.16.MT88.4 R28, [R194+0x7000] ;  /* 0x00700000c21c783b */ /* 0x000e660000004200 */
[----:B------:R2:W-:Y:S02]  /*4950*/  MUFU.EX2 R151, R2 ;  /* 0x0000000200977308 */ /* 0x0005e40000000800 */
[----:B------:R-:W-:Y:S07]  /*4960*/  HMMA.16816.F32.BF16 R48, R16, R50, R112 ;  /* 0x000000321030723c */ /* 0x000fee0000041870 */
[----:B------:R-:W-:-:S02]  /*4970*/  F2FP.BF16.F32.PACK_AB R16, R207, R214 ;  /* 0x000000d6cf10723e */ /* 0x000fc400000010ff */
[----:B------:R-:W-:Y:S01]  /*4980*/  F2FP.BF16.F32.PACK_AB R18, R212, R206 ;  /* 0x000000ced412723e */ /* 0x000fe200000010ff */
[----:B--2---:R-:W-:-:S04]  /*4990*/  FFMA.FTZ R2, R140, UR9, -R5 ;  /* 0x000000098c027c23 */ /* 0x004fc80008010805 */
[----:B------:R2:W3:Y:S02]  /*49a0*/  MUFU.EX2 R150, R2 ;  /* 0x0000000200967308 */ /* 0x0004e40000000800 */
[----:B--2---:R-:W-:Y:S01]  /*49b0*/  FFMA.FTZ R2, R124, UR9, -R0 ;  /* 0x000000097c027c23 */ /* 0x004fe20008010800 */
[----:B---3--:R-:W-:-:S05]  /*49c0*/  F2FP.BF16.F32.PACK_AB R15, R150, R151 ;  /* 0x00000097960f723e */ /* 0x008fca00000010ff */
[----:B------:R2:W-:Y:S02]  /*49d0*/  MUFU.EX2 R149, R2 ;  /* 0x0000000200957308 */ /* 0x0005e40000000800 */
[C---:B------:R-:W-:Y:S06]  /*49e0*/  HMMA.16816.F32.BF16 R92, R12.reuse, R22, R92 ;  /* 0x000000160c5c723c */ /* 0x040fec000004185c */
[C---:B------:R-:W-:Y:S01]  /*49f0*/  HMMA.16816.F32.BF16 R76, R12.reuse, R24, R104 ;  /* 0x000000180c4c723c */ /* 0x040fe20000041868 */
[----:B------:R-:W-:Y:S05]  /*4a00*/  LDSM.16.MT88.4 R104, [R196+0x7800] ;  /* 0x00780000c468783b */ /* 0x000fea0000004200 */
[----:B------:R-:W-:Y:S01]  /*4a10*/  HMMA.16816.F32.BF16 R108, R12, R20, R108 ;  /* 0x000000140c6c723c */ /* 0x000fe2000004186c */
[----:B--2---:R-:W-:-:S04]  /*4a20*/  FFMA.FTZ R2, R125, UR9, -R0 ;  /* 0x000000097d027c23 */ /* 0x004fc80008010800 */
[----:B------:R2:W3:Y:S01]  /*4a30*/  MUFU.EX2 R148, R2 ;  /* 0x0000000200947308 */ /* 0x0004e20000000800 */
[C---:B-1----:R-:W-:Y:S06]  /*4a40*/  HMMA.16816.F32.BF16 R116, R12.reuse, R28, R100 ;  /* 0x0000001c0c74723c */ /* 0x042fec0000041864 */
[C---:B------:R-:W-:Y:S06]  /*4a50*/  HMMA.16816.F32.BF16 R60, R12.reuse, R26, R60 ;  /* 0x0000001a0c3c723c */ /* 0x040fec000004183c */
[----:B------:R-:W-:Y:S01]  /*4a60*/  HMMA.16816.F32.BF16 R64, R12, R30, R64 ;  /* 0x0000001e0c40723c */ /* 0x000fe20000041840 */
[----:B--2---:R-:W-:Y:S01]  /*4a70*/  FFMA.FTZ R2, R126, UR9, -R0 ;  /* 0x000000097e027c23 */ /* 0x004fe20008010800 */
[----:B---3--:R-:W-:-:S04]  /*4a80*/  F2FP.BF16.F32.PACK_AB R17, R148, R149 ;  /* 0x000000959411723e */ /* 0x008fc800000010ff */
[----:B------:R-:W-:Y:S01]  /*4a90*/  HMMA.16816.F32.BF16 R56, R12, R34, R56 ;  /* 0x000000220c38723c */ /* 0x000fe20000041838 */
[----:B------:R1:W-:Y:S02]  /*4aa0*/  MUFU.EX2 R147, R2 ;  /* 0x0000000200937308 */ /* 0x0003e40000000800 */
[----:B-1----:R-:W-:-:S06]  /*4ab0*/  FFMA.FTZ R2, R127, UR9, -R0 ;  /* 0x000000097f027c23 */ /* 0x002fcc0008010800 */
[----:B------:R1:W2:Y:S02]  /*4ac0*/  MUFU.EX2 R146, R2 ;  /* 0x0000000200927308 */ /* 0x0002a40000000800 */
[----:B-1----:R-:W-:Y:S01]  /*4ad0*/  FFMA.FTZ R2, R132, UR9, -R0 ;  /* 0x0000000984027c23 */ /* 0x002fe20008010800 */
[----:B--2---:R-:W-:Y:S01]  /*4ae0*/  F2FP.BF16.F32.PACK_AB R19, R146, R147 ;  /* 0x000000939213723e */ /* 0x004fe200000010ff */
[----:B------:R-:W-:Y:S04]  /*4af0*/  HMMA.16816.F32.BF16 R132, R12, R32, R80 ;  /* 0x000000200c84723c */ /* 0x000fe80000041850 */
[----:B------:R1:W-:Y:S02]  /*4b00*/  MUFU.EX2 R145, R2 ;  /* 0x0000000200917308 */ /* 0x0003e40000000800 */
[----:B------:R-:W-:Y:S01]  /*4b10*/  HMMA.16816.F32.BF16 R44, R16, R22, R44 ;  /* 0x00000016102c723c */ /* 0x000fe2000004182c */
[----:B------:R-:W-:Y:S01]  /*4b20*/  FADD.FTZ R14, R222, R217 ;  /* 0x000000d9de0e7221 */ /* 0x000fe20000010000 */
[----:B------:R-:W-:-:S03]  /*4b30*/  FADD.FTZ R13, R172, R186 ;  /* 0x000000baac0d7221 */ /* 0x000fc60000010000 */
[----:B------:R-:W-:Y:S01]  /*4b40*/  FADD.FTZ R14, R218, R14 ;  /* 0x0000000eda0e7221 */ /* 0x000fe20000010000 */
[----:B------:R-:W-:Y:S01]  /*4b50*/  HMMA.16816.F32.BF16 R52, R16, R20, R52 ;  /* 0x000000141034723c */ /* 0x000fe20000041834 */
[----:B------:R-:W-:Y:S02]  /*4b60*/  FADD.FTZ R13, R187, R13 ;  /* 0x0000000dbb0d7221 */ /* 0x000fe40000010000 */
[----:B------:R-:W-:-:S03]  /*4b70*/  FADD.FTZ R14, R219, R14 ;  /* 0x0000000edb0e7221 */ /* 0x000fc60000010000 */
[----:B------:R-:W-:Y:S01]  /*4b80*/  HMMA.16816.F32.BF16 R128, R16, R32, R136 ;  /* 0x000000201080723c */ /* 0x000fe20000041888 */
[----:B-1----:R-:W-:-:S04]  /*4b90*/  FFMA.FTZ R2, R144, UR9, -R0 ;  /* 0x0000000990027c23 */ /* 0x002fc80008010800 */
[----:B------:R1:W2:Y:S01]  /*4ba0*/  MUFU.EX2 R144, R2 ;  /* 0x0000000200907308 */ /* 0x0002a20000000800 */
[----:B------:R-:W-:Y:S01]  /*4bb0*/  HMMA.16816.F32.BF16 R96, R16, R24, R96 ;  /* 0x000000181060723c */ /* 0x000fe20000041860 */
[----:B------:R-:W-:Y:S02]  /*4bc0*/  F2FP.BF16.F32.PACK_AB R136, R205, R213 ;  /* 0x000000d5cd88723e */ /* 0x000fe400000010ff */
[----:B------:R-:W-:-:S03]  /*4bd0*/  F2FP.BF16.F32.PACK_AB R138, R240, R189 ;  /* 0x000000bdf08a723e */ /* 0x000fc600000010ff */
[C---:B------:R-:W-:Y:S06]  /*4be0*/  HMMA.16816.F32.BF16 R112, R16.reuse, R28, R84 ;  /* 0x0000001c1070723c */ /* 0x040fec0000041854 */
[----:B------:R-:W-:Y:S01]  /*4bf0*/  HMMA.16816.F32.BF16 R40, R16, R26, R40 ;  /* 0x0000001a1028723c */ /* 0x000fe20000041828 */
[----:B-1----:R-:W-:Y:S01]  /*4c00*/  FFMA.FTZ R2, R163, UR9, -R6 ;  /* 0x00000009a3027c23 */ /* 0x002fe20008010806 */
[----:B--2---:R-:W-:-:S04]  /*4c10*/  F2FP.BF16.F32.PACK_AB R137, R144, R145 ;  /* 0x000000919089723e */ /* 0x004fc800000010ff */
        /* <DEDUP_REMOVED lines=18> */
[----:B-1----:R-:W-:Y:S02]  /*4d40*/  FFMA.FTZ R2, R162, UR9, -R5 ;  /* 0x00000009a2027c23 */ /* 0x002fe40008010805 */
[----:B------:R-:W1:Y:S04]  /*4d50*/  LDSM.16.MT88.4 R4, [R195+0x7800] ;  /* 0x00780000c304783b */ /* 0x000e680000004200 */
[----:B------:R2:W3:Y:S02]  /*4d60*/  MUFU.EX2 R21, R2 ;  /* 0x0000000200157308 */ /* 0x0004e40000000800 */
[--C-:B--2---:R-:W-:Y:S01]  /*4d70*/  FFMA.FTZ R2, R177, UR9, -R0.reuse ;  /* 0x00000009b1027c23 */ /* 0x104fe20008010800 */
[----:B------:R-:W-:Y:S01]  /*4d80*/  FFMA.FTZ R0, R180, UR9, -R0 ;  /* 0x00000009b4007c23 */ /* 0x000fe20008010800 */
[----:B---3--:R-:W-:-:S04]  /*4d90*/  F2FP.BF16.F32.PACK_AB R143, R21, R23 ;  /* 0x00000017158f723e */ /* 0x008fc800000010ff */
[----:B------:R2:W-:Y:S03]  /*4da0*/  MUFU.EX2 R20, R2 ;  /* 0x0000000200147308 */ /* 0x0005e60000000800 */
[C---:B------:R-:W-:Y:S05]  /*4db0*/  HMMA.16816.F32.BF16 R80, R140.reuse, R88, R108 ;  /* 0x000000588c50723c */ /* 0x040fea000004186c */
[----:B------:R3:W4:Y:S01]  /*4dc0*/  MUFU.EX2 R15, R0 ;  /* 0x00000000000f7308 */ /* 0x0007220000000800 */
[----:B------:R-:W-:Y:S01]  /*4dd0*/  HMMA.16816.F32.BF16 R92, R140, R90, R92 ;  /* 0x0000005a8c5c723c */ /* 0x000fe2000004185c */
[----:B--2---:R-:W-:-:S05]  /*4de0*/  FADD.FTZ R2, R176, R190 ;  /* 0x000000beb0027221 */ /* 0x004fca0000010000 */
[C---:B-1----:R-:W-:Y:S06]  /*4df0*/  HMMA.16816.F32.BF16 R132, R140.reuse, R4, R132 ;  /* 0x000000048c84723c */ /* 0x042fec0000041884 */
[----:B------:R-:W-:Y:S01]  /*4e00*/  HMMA.16816.F32.BF16 R100, R140, R104, R76 ;  /* 0x000000688c64723c */ /* 0x000fe2000004184c */
[----:B---3--:R-:W-:Y:S01]  /*4e10*/  FADD.FTZ R0, R165, R182 ;  /* 0x000000b6a5007221 */ /* 0x008fe20000010000 */
[----:B----4-:R-:W-:-:S03]  /*4e20*/  F2FP.BF16.F32.PACK_AB R139, R15, R20 ;  /* 0x000000140f8b723e */ /* 0x010fc600000010ff */
[----:B------:R-:W-:Y:S01]  /*4e30*/  FADD.FTZ R12, R183, R0 ;  /* 0x00000000b70c7221 */ /* 0x000fe20000010000 */
[----:B------:R-:W-:Y:S01]  /*4e40*/  FADD.FTZ R0, R191, R2 ;  /* 0x00000002bf007221 */ /* 0x000fe20000010000 */
[----:B------:R-:W-:Y:S02]  /*4e50*/  HMMA.16816.F32.BF16 R108, R140, R106, R60 ;  /* 0x0000006a8c6c723c */ /* 0x000fe4000004183c */
[----:B------:R-:W-:Y:S01]  /*4e60*/  FADD.FTZ R12, R184, R12 ;  /* 0x0000000cb80c7221 */ /* 0x000fe20000010000 */
[----:B------:R-:W-:Y:S01]  /*4e70*/  FADD.FTZ R2, R204, R0 ;  /* 0x00000000cc027221 */ /* 0x000fe20000010000 */
[----:B------:R-:W-:Y:S01]  /*4e80*/  FADD.FTZ R0, R188, R13 ;  /* 0x0000000dbc007221 */ /* 0x000fe20000010000 */
[----:B------:R-:W-:Y:S01]  /*4e90*/  VIADD R204, R203, 0x1800 ;  /* 0x00001800cbcc7836 */ /* 0x000fe20000000000 */
[----:B------:R-:W-:Y:S01]  /*4ea0*/  HMMA.16816.F32.BF16 R128, R136, R4, R128 ;  /* 0x000000048880723c */ /* 0x000fe20000041880 */
[----:B------:R-:W-:Y:S01]  /*4eb0*/  FADD.FTZ R13, R181, R12 ;  /* 0x0000000cb50d7221 */ /* 0x000fe20000010000 */
[----:B------:R-:W-:-:S03]  /*4ec0*/  FADD.FTZ R12, R185, R2 ;  /* 0x00000002b90c7221 */ /* 0x000fc60000010000 */
[----:B------:R-:W-:Y:S01]  /*4ed0*/  FADD.FTZ R2, R160, R13 ;  /* 0x0000000da0027221 */ /* 0x000fe20000010000 */
[C---:B------:R-:W-:Y:S01]  /*4ee0*/  HMMA.16816.F32.BF16 R116, R140.reuse, R120, R116 ;  /* 0x000000788c74723c */ /* 0x040fe20000041874 */
[----:B------:R-:W-:Y:S01]  /*4ef0*/  FADD.FTZ R4, R221, R14 ;  /* 0x0000000edd047221 */ /* 0x000fe20000010000 */
[----:B------:R-:W-:Y:S01]  /*4f00*/  FADD.FTZ R5, R166, R0 ;  /* 0x00000000a6057221 */ /* 0x000fe20000010000 */
[----:B------:R-:W-:Y:S02]  /*4f10*/  FADD.FTZ R0, R173, R12 ;  /* 0x0000000cad007221 */ /* 0x000fe40000010000 */
[----:B------:R-:W-:Y:S01]  /*4f20*/  FADD.FTZ R4, R220, R4 ;  /* 0x00000004dc047221 */ /* 0x000fe20000010000 */
[----:B------:R-:W-:Y:S01]  /*4f30*/  HMMA.16816.F32.BF16 R124, R140, R122, R64 ;  /* 0x0000007a8c7c723c */ /* 0x000fe20000041840 */
[----:B------:R-:W-:-:S05]  /*4f40*/  FADD.FTZ R5, R169, R5 ;  /* 0x00000005a9057221 */ /* 0x000fca0000010000 */
[C---:B------:R-:W-:Y:S06]  /*4f50*/  HMMA.16816.F32.BF16 R84, R136.reuse, R88, R52 ;  /* 0x000000588854723c */ /* 0x040fec0000041834 */
[C---:B------:R-:W-:Y:S06]  /*4f60*/  HMMA.16816.F32.BF16 R96, R136.reuse, R104, R96 ;  /* 0x000000688860723c */ /* 0x040fec0000041860 */
[C---:B------:R-:W-:Y:S06]  /*4f70*/  HMMA.16816.F32.BF16 R112, R136.reuse, R120, R112 ;  /* 0x000000788870723c */ /* 0x040fec0000041870 */
[C---:B------:R-:W-:Y:S06]  /*4f80*/  HMMA.16816.F32.BF16 R88, R136.reuse, R90, R44 ;  /* 0x0000005a8858723c */ /* 0x040fec000004182c */
[C---:B------:R-:W-:Y:S06]  /*4f90*/  HMMA.16816.F32.BF16 R104, R136.reuse, R106, R40 ;  /* 0x0000006a8868723c */ /* 0x040fec0000041828 */
[----:B------:R-:W-:Y:S06]  /*4fa0*/  HMMA.16816.F32.BF16 R120, R136, R122, R28 ;  /* 0x0000007a8878723c */ /* 0x000fec000004181c */
[-C--:B------:R-:W-:Y:S06]  /*4fb0*/  HMMA.16816.F32.BF16 R140, R140, R6.reuse, R56 ;  /* 0x000000068c8c723c */ /* 0x080fec0000041838 */
[----:B------:R-:W-:Y:S07]  /*4fc0*/  HMMA.16816.F32.BF16 R136, R136, R6, R16 ;  /* 0x000000068888723c */ /* 0x000fee0000041810 */
        /* <DEDUP_REMOVED lines=41> */
[C---:B------:R-:W-:Y:S02]  /*5260*/  VIADD R206, R203.reuse, 0x800 ;  /* 0x00000800cbce7836 */ /* 0x040fe40000000000 */
[----:B------:R-:W-:Y:S01]  /*5270*/  VIADD R205, R203, 0x1000 ;  /* 0x00001000cbcd7836 */ /* 0x000fe20000000000 */
[----:B------:R-:W-:Y:S06]  /*5280*/  @!P0 BRA `(.L_x_850) ;  /* 0x0000007000688947 */ /* 0x000fec0003800000 */
        /* <DEDUP_REMOVED lines=14> */
[----:B------:R-:W-:Y:S01]  /*5370*/  IMAD R0, R172, 0x40, R226 ;  /* 0x00000040ac007824 */ /* 0x000fe200078e02e2 */
[----:B------:R-:W-:-:S03]  /*5380*/  IADD3 R4, P1, R6, R173, RZ ;  /* 0x000000ad06047210 */ /* 0x000fc60007f3e0ff */
[----:B------:R-:W-:Y:S01]  /*5390*/  IMAD.X R7, R174, 0x1, R13, P0 ;  /* 0x00000001ae077824 */ /* 0x000fe200000e060d */
[----:B------:R-:W-:Y:S01]  /*53a0*/  IADD3 R14, P0, R4, R173, RZ ;  /* 0x000000ad040e7210 */ /* 0x000fe20007f1e0ff */
[----:B------:R-:W-:Y:S02]  /*53b0*/  VIADD R2, R0, 0x1 ;  /* 0x0000000100027836 */ /* 0x000fe40000000000 */
[----:B------:R-:W-:-:S03]  /*53c0*/  IMAD.X R5, R7, 0x1, R174, P1 ;  /* 0x0000000107057824 */ /* 0x000fc600008e06ae */
[C---:B------:R-:W-:Y:S01]  /*53d0*/  ISETP.GE.AND P2, PT, R2.reuse, R8, PT ;  /* 0x000000080200720c */ /* 0x040fe20003f46270 */
[----:B------:R-:W-:Y:S01]  /*53e0*/  IMAD.X R15, R5, 0x1, R174, P0 ;  /* 0x00000001050f7824 */ /* 0x000fe200000e06ae */
[C---:B------:R-:W-:Y:S01]  /*53f0*/  ISETP.GE.AND P6, PT, R2.reuse, R11, PT ;  /* 0x0000000b0200720c */ /* 0x040fe20003fc6270 */
[----:B------:R-:W-:Y:S01]  /*5400*/  @!PT LDS RZ, [RZ] ;  /* 0x00000000fffff984 */ /* 0x000fe20000000800 */
[----:B------:R-:W-:Y:S01]  /*5410*/  @!PT LDS RZ, [RZ] ;  /* 0x00000000fffff984 */ /* 0x000fe20000000800 */
[----:B------:R-:W-:Y:S01]  /*5420*/  @!PT LDS RZ, [RZ] ;  /* 0x00000000fffff984 */ /* 0x000fe20000000800 */
[----:B------:R-:W-:Y:S01]  /*5430*/  LDGSTS.E.BYPASS.LTC128B.128 [R208+0x6000], desc[UR12][R12.64] ;  /* 0x060000000cd07fae */ /* 0x000fe2000b901d4c */
[C---:B------:R-:W-:Y:S02]  /*5440*/  ISETP.GE.AND P4, PT, R2.reuse, R9, PT ;  /* 0x000000090200720c */ /* 0x040fe40003f86270 */
[----:B------:R-:W-:Y:S01]  /*5450*/  ISETP.GE.AND P5, PT, R2, R10, PT ;  /* 0x0000000a0200720c */ /* 0x000fe20003fa6270 */
[----:B------:R-:W-:Y:S01]  /*5460*/  LDGSTS.E.BYPASS.LTC128B.128 [R208+0x6800], desc[UR12][R6.64] ;  /* 0x0680000006d07fae */ /* 0x000fe2000b901d4c */
[----:B------:R-:W-:-:S03]  /*5470*/  VIADD R2, R0, 0x8 ;  /* 0x0000000800027836 */ /* 0x000fc60000000000 */
[----:B------:R1:W-:Y:S02]  /*5480*/  LDGSTS.E.BYPASS.LTC128B.128 [R208+0x7000], desc[UR12][R4.64] ;  /* 0x0700000004d07fae */ /* 0x0003e4000b901d4c */
[C---:B------:R-:W-:Y:S02]  /*5490*/  ISETP.GE.AND P3, PT, R2.reuse, R8, PT ;  /* 0x000000080200720c */ /* 0x040fe40003f66270 */
[----:B------:R2:W-:Y:S01]  /*54a0*/  LDGSTS.E.BYPASS.LTC128B.128 [R208+0x7800], desc[UR12][R14.64] ;  /* 0x078000000ed07fae */ /* 0x0005e2000b901d4c */
[C---:B------:R-:W-:Y:S02]  /*54b0*/  ISETP.GE.AND P1, PT, R2.reuse, R11, PT ;  /* 0x0000000b0200720c */ /* 0x040fe40003f26270 */
[----:B------:R-:W-:Y:S01]  /*54c0*/  ISETP.GE.AND P0, PT, R2, R9, PT ;  /* 0x000000090200720c */ /* 0x000fe20003f06270 */
[----:B------:R-:W-:Y:S04]  /*54d0*/  LDSM.16.M88.4 R36, [R199] ;  /* 0x00000000c724783b */ /* 0x000fe80000000200 */
[----:B------:R-:W1:Y:S04]  /*54e0*/  LDSM.16.M88.4 R40, [R192+0x4000] ;  /* 0x00400000c028783b */ /* 0x000e680000000200 */
[----:B------:R-:W3:Y:S04]  /*54f0*/  LDSM.16.M88.4 R32, [R199+0x2000] ;  /* 0x00200000c720783b */ /* 0x000ee80000000200 */
[----:B------:R-:W-:Y:S04]  /*5500*/  LDSM.16.M88.4 R28, [R202] ;  /* 0x00000000ca1c783b */ /* 0x000fe80000000200 */
[----:B------:R-:W-:Y:S04]  /*5510*/  LDSM.16.M88.4 R52, [R198+0x4000] ;  /* 0x00400000c634783b */ /* 0x000fe80000000200 */
[----:B------:R-:W4:Y:S04]  /*5520*/  LDSM.16.M88.4 R44, [R192+0x4800] ;  /* 0x00480000c02c783b */ /* 0x000f280000000200 */
[----:B------:R-:W5:Y:S04]  /*5530*/  LDSM.16.M88.4 R24, [R202+0x2000] ;  /* 0x00200000ca18783b */ /* 0x000f680000000200 */
[----:B------:R-:W-:Y:S04]  /*5540*/  LDSM.16.M88.4 R56, [R203] ;  /* 0x00000000cb38783b */ /* 0x000fe80000000200 */
[----:B------:R-:W-:Y:S04]  /*5550*/  LDSM.16.M88.4 R20, [R200] ;  /* 0x00000000c814783b */ /* 0x000fe80000000200 */
[----:B------:R-:W5:Y:S04]  /*5560*/  LDSM.16.M88.4 R48, [R198+0x4800] ;  /* 0x00480000c630783b */ /* 0x000f680000000200 */
[----:B------:R-:W5:Y:S01]  /*5570*/  LDSM.16.M88.4 R16, [R200+0x2000] ;  /* 0x00200000c810783b */ /* 0x000f620000000200 */
[-C--:B-1----:R-:W-:Y:S03]  /*5580*/  HMMA.16816.F32.BF16 R4, R36, R40.reuse, RZ ;  /* 0x000000282404723c */ /* 0x082fe600000418ff */
[----:B------:R-:W-:Y:S04]  /*5590*/  LDSM.16.M88.4 R60, [R197] ;  /* 0x00000000c53c783b */ /* 0x000fe80000000200 */
[----:B--2---:R-:W1:Y:S01]  /*55a0*/  LDSM.16.M88.4 R12, [R201] ;  /* 0x00000000c90c783b */ /* 0x004e620000000200 */
[----:B---3--:R-:W-:Y:S03]  /*55b0*/  HMMA.16816.F32.BF16 R72, R32, R40, RZ ;  /* 0x000000282048723c */ /* 0x008fe600000418ff */
[----:B------:R-:W0:Y:S03]  /*55c0*/  LDGDEPBAR ;  /* 0x00000000000079af */ /* 0x000e260000000000 */
[----:B------:R-:W-:Y:S06]  /*55d0*/  HMMA.16816.F32.BF16 R76, R36, R42, RZ ;  /* 0x0000002a244c723c */ /* 0x000fec00000418ff */
[----:B----4-:R-:W-:Y:S06]  /*55e0*/  HMMA.16816.F32.BF16 R144, R32, R44, RZ ;  /* 0x0000002c2090723c */ /* 0x010fec00000418ff */
[-C--:B------:R-:W-:Y:S06]  /*55f0*/  HMMA.16816.F32.BF16 R4, R28, R52.reuse, R4 ;  /* 0x000000341c04723c */ /* 0x080fec0000041804 */
[----:B-----5:R-:W-:Y:S06]  /*5600*/  HMMA.16816.F32.BF16 R72, R24, R52, R72 ;  /* 0x000000341848723c */ /* 0x020fec0000041848 */
[----:B------:R-:W-:Y:S06]  /*5610*/  HMMA.16816.F32.BF16 R148, R36, R44, RZ ;  /* 0x0000002c2494723c */ /* 0x000fec00000418ff */
[----:B------:R-:W-:Y:S06]  /*5620*/  HMMA.16816.F32.BF16 R164, R24, R48, R144 ;  /* 0x0000003018a4723c */ /* 0x000fec0000041890 */
[----:B------:R-:W-:Y:S01]  /*5630*/  HMMA.16816.F32.BF16 R64, R20, R56, R4 ;  /* 0x000000381440723c */ /* 0x000fe20000041804 */
[----:B------:R-:W-:Y:S05]  /*5640*/  LDSM.16.M88.4 R4, [R201+0x2000] ;  /* 0x00200000c904783b */ /* 0x000fea0000000200 */
[----:B------:R-:W-:Y:S01]  /*5650*/  HMMA.16816.F32.BF16 R144, R32, R42, RZ ;  /* 0x0000002a2090723c */ /* 0x000fe200000418ff */
[----:B------:R-:W2:Y:S05]  /*5660*/  LDSM.16.M88.4 R40, [R206] ;  /* 0x00000000ce28783b */ /* 0x000eaa0000000200 */
[----:B------:R-:W-:Y:S06]  /*5670*/  HMMA.16816.F32.BF16 R152, R16, R56, R72 ;  /* 0x000000381098723c */ /* 0x000fec0000041848 */
[C---:B------:R-:W-:Y:S06]  /*5680*/  HMMA.16816.F32.BF16 R72, R28.reuse, R54, R76 ;  /* 0x000000361c48723c */ /* 0x040fec000004184c */
[----:B------:R-:W-:Y:S06]  /*5690*/  HMMA.16816.F32.BF16 R160, R28, R48, R148 ;  /* 0x000000301ca0723c */ /* 0x000fec0000041894 */
[----:B-1----:R-:W-:Y:S06]  /*56a0*/  HMMA.16816.F32.BF16 R148, R12, R60, R64 ;  /* 0x0000003c0c94723c */ /* 0x002fec0000041840 */
[-C--:B------:R-:W-:Y:S06]  /*56b0*/  HMMA.16816.F32.BF16 R76, R32, R46.reuse, RZ ;  /* 0x0000002e204c723c */ /* 0x080fec00000418ff */
[----:B------:R-:W-:Y:S06]  /*56c0*/  HMMA.16816.F32.BF16 R64, R36, R46, RZ ;  /* 0x0000002e2440723c */ /* 0x000fec00000418ff */
[----:B------:R-:W-:Y:S06]  /*56d0*/  HMMA.16816.F32.BF16 R52, R24, R54, R144 ;  /* 0x000000361834723c */ /* 0x000fec0000041890 */
[----:B------:R-:W-:Y:S01]  /*56e0*/  HMMA.16816.F32.BF16 R44, R20, R58, R72 ;  /* 0x0000003a142c723c */ /* 0x000fe20000041848 */
[----:B------:R-:W-:Y:S01]  /*56f0*/  FMUL.FTZ R148, R148, UR8 ;  /* 0x0000000894947c20 */ /* 0x000fe20008410000 */
[----:B------:R-:W-:Y:S01]  /*5700*/  FMUL.FTZ R149, R149, UR8 ;  /* 0x0000000895957c20 */ /* 0x000fe20008410000 */
[----:B------:R-:W-:Y:S01]  /*5710*/  FMUL.FTZ R150, R150, UR8 ;  /* 0x0000000896967c20 */ /* 0x000fe20008410000 */
[----:B------:R-:W-:Y:S01]  /*5720*/  FMUL.FTZ R151, R151, UR8 ;  /* 0x0000000897977c20 */ /* 0x000fe20008410000 */
[----:B------:R-:W-:Y:S01]  /*5730*/  MUFU.TANH R223, R148 ;  /* 0x0000009400df7308 */ /* 0x000fe20000002400 */
[-C--:B------:R-:W-:Y:S06]  /*5740*/  HMMA.16816.F32.BF16 R156, R24, R50.reuse, R76 ;  /* 0x00000032189c723c */ /* 0x080fec000004184c */
[----:B------:R-:W-:Y:S01]  /*5750*/  HMMA.16816.F32.BF16 R144, R28, R50, R64 ;  /* 0x000000321c90723c */ /* 0x000fe20000041840 */
[----:B------:R-:W-:Y:S05]  /*5760*/  MUFU.TANH R222, R149 ;  /* 0x0000009500de7308 */ /* 0x000fea0000002400 */
[----:B------:R-:W-:Y:S01]  /*5770*/  HMMA.16816.F32.BF16 R48, R16, R58, R52 ;  /* 0x0000003a1030723c */ /* 0x000fe20000041834 */
[----:B------:R-:W1:Y:S02]  /*5780*/  LDSM.16.M88.4 R52, [R197+0x800] ;  /* 0x00080000c534783b */ /* 0x000e640000000200 */
[----:B------:R-:W-:Y:S03]  /*5790*/  MUFU.TANH R184, R150 ;  /* 0x0000009600b87308 */ /* 0x000fe60000002400 */
[----:B------:R-:W-:Y:S01]  /*57a0*/  HMMA.16816.F32.BF16 R64, R12, R62, R44 ;  /* 0x0000003e0c40723c */ /* 0x000fe2000004182c */
[----:B------:R-:W3:Y:S04]  /*57b0*/  LDSM.16.M88.4 R44, [R192+0x5000] ;  /* 0x00500000c02c783b */ /* 0x000ee80000000200 */
[----:B------:R4:W5:Y:S01]  /*57c0*/  MUFU.TANH R221, R151 ;  /* 0x0000009700dd7308 */ /* 0x0009620000002400 */
[----:B--2---:R-:W-:Y:S06]  /*57d0*/  HMMA.16816.F32.BF16 R56, R16, R40, R164 ;  /* 0x000000281038723c */ /* 0x004fec00000418a4 */
[C---:B------:R-:W-:Y:S06]  /*57e0*/  HMMA.16816.F32.BF16 R152, R4.reuse, R60, R152 ;  /* 0x0000003c0498723c */ /* 0x040fec0000041898 */
[----:B------:R-:W-:Y:S01]  /*57f0*/  HMMA.16816.F32.BF16 R76, R4, R62, R48 ;  /* 0x0000003e044c723c */ /* 0x000fe20000041830 */
[----:B------:R-:W2:Y:S05]  /*5800*/  LDSM.16.M88.4 R48, [R192+0x5800] ;  /* 0x00580000c030783b */ /* 0x000eaa0000000200 */
[C---:B----4-:R-:W-:Y:S01]  /*5810*/  HMMA.16816.F32.BF16 R148, R20.reuse, R42, R144 ;  /* 0x0000002a1494723c */ /* 0x050fe20000041890 */
[----:B------:R-:W-:Y:S01]  /*5820*/  FMUL.FTZ R64, R64, UR8 ;  /* 0x0000000840407c20 */ /* 0x000fe20008410000 */
[----:B------:R-:W-:Y:S01]  /*5830*/  FMUL.FTZ R65, R65, UR8 ;  /* 0x0000000841417c20 */ /* 0x000fe20008410000 */
[----:B------:R-:W-:Y:S01]  /*5840*/  FMUL.FTZ R66, R66, UR8 ;  /* 0x0000000842427c20 */ /* 0x000fe20008410000 */
[----:B------:R-:W-:Y:S01]  /*5850*/  FMUL.FTZ R67, R67, UR8 ;  /* 0x0000000843437c20 */ /* 0x000fe20008410000 */
[----:B------:R-:W-:Y:S01]  /*5860*/  MUFU.TANH R216, R64 ;  /* 0x0000004000d87308 */ /* 0x000fe20000002400 */
[----:B------:R-:W-:Y:S06]  /*5870*/  HMMA.16816.F32.BF16 R72, R20, R40, R160 ;  /* 0x000000281448723c */ /* 0x000fec00000418a0 */
[----:B-1----:R-:W-:Y:S01]  /*5880*/  HMMA.16816.F32.BF16 R144, R4, R52, R56 ;  /* 0x000000340490723c */ /* 0x002fe20000041838 */
[----:B------:R-:W1:Y:S01]  /*5890*/  LDSM.16.M88.4 R56, [R198+0x5000] ;  /* 0x00500000c638783b */ /* 0x000e620000000200 */
[----:B------:R-:W-:Y:S01]  /*58a0*/  MUFU.TANH R217, R65 ;  /* 0x0000004100d97308 */ /* 0x000fe20000002400 */
[----:B------:R-:W-:Y:S01]  /*58b0*/  FMUL.FTZ R152, R152, UR8 ;  /* 0x0000000898987c20 */ /* 0x000fe20008410000 */
[----:B------:R-:W-:Y:S01]  /*58c0*/  FMUL.FTZ R153, R153, UR8 ;  /* 0x0000000899997c20 */ /* 0x000fe20008410000 */
[----:B------:R-:W-:Y:S01]  /*58d0*/  FMUL.FTZ R154, R154, UR8 ;  /* 0x000000089a9a7c20 */ /* 0x000fe20008410000 */
[----:B---3--:R-:W-:Y:S01]  /*58e0*/  HMMA.16816.F32.BF16 R60, R36, R44, RZ ;  /* 0x0000002c243c723c */ /* 0x008fe200000418ff */
[----:B------:R-:W-:Y:S01]  /*58f0*/  FMUL.FTZ R155, R155, UR8 ;  /* 0x000000089b9b7c20 */ /* 0x000fe20008410000 */
[----:B------:R-:W-:Y:S01]  /*5900*/  FMUL.FTZ R76, R76, UR8 ;  /* 0x000000084c4c7c20 */ /* 0x000fe20008410000 */
[----:B------:R-:W-:Y:S01]  /*5910*/  FMUL.FTZ R77, R77, UR8 ;  /* 0x000000084d4d7c20 */ /* 0x000fe20008410000 */
[----:B------:R-:W-:Y:S01]  /*5920*/  MUFU.TANH R213, R66 ;  /* 0x0000004200d57308 */ /* 0x000fe20000002400 */
[----:B------:R-:W-:Y:S01]  /*5930*/  FMUL.FTZ R78, R78, UR8 ;  /* 0x000000084e4e7c20 */ /* 0x000fe20008410000 */
[----:B------:R-:W-:Y:S01]  /*5940*/  HMMA.16816.F32.BF16 R156, R16, R42, R156 ;  /* 0x0000002a109c723c */ /* 0x000fe2000004189c */
[----:B------:R-:W3:Y:S01]  /*5950*/  LDSM.16.M88.4 R40, [R205] ;  /* 0x00000000cd28783b */ /* 0x000ee20000000200 */
[----:B------:R-:W-:-:S04]  /*5960*/  FMUL.FTZ R79, R79, UR8 ;  /* 0x000000084f4f7c20 */ /* 0x000fc80008410000 */
[----:B------:R4:W-:Y:S01]  /*5970*/  MUFU.TANH R214, R67 ;  /* 0x0000004300d67308 */ /* 0x0009e20000002400 */
[----:B------:R-:W-:Y:S05]  /*5980*/  HMMA.16816.F32.BF16 R72, R12, R52, R72 ;  /* 0x000000340c48723c */ /* 0x000fea0000041848 */
[----:B------:R-:W-:Y:S01]  /*5990*/  FMUL.FTZ R144, R144, UR8 ;  /* 0x0000000890907c20 */ /* 0x000fe20008410000 */
[----:B--2---:R-:W-:Y:S01]  /*59a0*/  HMMA.16816.F32.BF16 R164, R36, R48, RZ ;  /* 0x0000003024a4723c */ /* 0x004fe200000418ff */
[----:B------:R-:W-:Y:S01]  /*59b0*/  MUFU.TANH R185, R152 ;  /* 0x0000009800b97308 */ /* 0x000fe20000002400 */
[----:B------:R-:W-:Y:S01]  /*59c0*/  FMUL.FTZ R145, R145, UR8 ;  /* 0x0000000891917c20 */ /* 0x000fe20008410000 */
[----:B------:R-:W-:Y:S01]  /*59d0*/  FMUL.FTZ R146, R146, UR8 ;  /* 0x0000000892927c20 */ /* 0x000fe20008410000 */
[----:B------:R-:W-:-:S02]  /*59e0*/  FMUL.FTZ R147, R147, UR8 ;  /* 0x0000000893937c20 */ /* 0x000fc40008410000 */
[C---:B------:R-:W-:Y:S03]  /*59f0*/  HMMA.16816.F32.BF16 R160, R32.reuse, R48, RZ ;  /* 0x0000003020a0723c */ /* 0x040fe600000418ff */
[----:B------:R-:W2:Y:S03]  /*5a00*/  MUFU.TANH R220, R153 ;  /* 0x0000009900dc7308 */ /* 0x000ea60000002400 */
[C---:B----4-:R-:W-:Y:S05]  /*5a10*/  HMMA.16816.F32.BF16 R64, R32.reuse, R44, RZ ;  /* 0x0000002c2040723c */ /* 0x050fea00000418ff */
[----:B------:R-:W-:Y:S01]  /*5a20*/  MUFU.TANH R186, R154 ;  /* 0x0000009a00ba7308 */ /* 0x000fe20000002400 */
[----:B------:R-:W-:Y:S01]  /*5a30*/  HMMA.16816.F32.BF16 R168, R32, R50, RZ ;  /* 0x0000003220a8723c */ /* 0x000fe200000418ff */
[----:B------:R-:W-:Y:S01]  /*5a40*/  FMUL.FTZ R72, R72, UR8 ;  /* 0x0000000848487c20 */ /* 0x000fe20008410000 */
[----:B------:R-:W-:Y:S01]  /*5a50*/  FMUL.FTZ R73, R73, UR8 ;  /* 0x0000000849497c20 */ /* 0x000fe20008410000 */
[----:B------:R-:W-:Y:S01]  /*5a60*/  FMUL.FTZ R74, R74, UR8 ;  /* 0x000000084a4a7c20 */ /* 0x000fe20008410000 */
[----:B------:R-:W-:-:S03]  /*5a70*/  FMUL.FTZ R75, R75, UR8 ;  /* 0x000000084b4b7c20 */ /* 0x000fc60008410000 */
[----:B------:R4:W-:Y:S08]  /*5a80*/  MUFU.TANH R218, R155 ;  /* 0x0000009b00da7308 */ /* 0x0009f00000002400 */
[----:B------:R-:W2:Y:S08]  /*5a90*/  MUFU.TANH R188, R76 ;  /* 0x0000004c00bc7308 */ /* 0x000eb00000002400 */
[----:B------:R-:W-:Y:S01]  /*5aa0*/  MUFU.TANH R212, R77 ;  /* 0x0000004d00d47308 */ /* 0x000fe20000002400 */
[-C--:B----4-:R-:W-:Y:S01]  /*5ab0*/  HMMA.16816.F32.BF16 R152, R32, R46.reuse, RZ ;  /* 0x0000002e2098723c */ /* 0x090fe200000418ff */
[----:B------:R-:W-:Y:S06]  /*5ac0*/  LDSM.16.M88.4 R32, [R198+0x5800] ;  /* 0x00580000c620783b */ /* 0x000fec0000000200 */
[----:B------:R-:W4:Y:S08]  /*5ad0*/  MUFU.TANH R175, R78 ;  /* 0x0000004e00af7308 */ /* 0x000f300000002400 */
[----:B------:R5:W-:Y:S08]  /*5ae0*/  MUFU.TANH R190, R79 ;  /* 0x0000004f00be7308 */ /* 0x000bf00000002400 */
[----:B------:R-:W4:Y:S08]  /*5af0*/  MUFU.TANH R187, R144 ;  /* 0x0000009000bb7308 */ /* 0x000f300000002400 */
[----:B------:R-:W-:Y:S01]  /*5b00*/  MUFU.TANH R207, R145 ;  /* 0x0000009100cf7308 */ /* 0x000fe20000002400 */
[----:B-----5:R-:W-:Y:S06]  /*5b10*/  HMMA.16816.F32.BF16 R76, R36, R46, RZ ;  /* 0x0000002e244c723c */ /* 0x020fec00000418ff */
[----:B-1----:R-:W-:Y:S01]  /*5b20*/  HMMA.16816.F32.BF16 R44, R28, R56, R60 ;  /* 0x000000381c2c723c */ /* 0x002fe2000004183c */
[----:B------:R-:W-:Y:S05]  /*5b30*/  MUFU.TANH R181, R146 ;  /* 0x0000009200b57308 */ /* 0x000fea0000002400 */
[----:B------:R-:W-:Y:S03]  /*5b40*/  HMMA.16816.F32.BF16 R60, R12, R54, R148 ;  /* 0x000000360c3c723c */ /* 0x000fe60000041894 */
[----:B------:R1:W-:Y:S03]  /*5b50*/  MUFU.TANH R180, R147 ;  /* 0x0000009300b47308 */ /* 0x0003e60000002400 */
[----:B------:R-:W-:Y:S01]  /*5b60*/  HMMA.16816.F32.BF16 R148, R36, R50, RZ ;  /* 0x000000322494723c */ /* 0x000fe200000418ff */
[----:B------:R-:W5:Y:S04]  /*5b70*/  LDSM.16.M88.4 R36, [R197+0x1000] ;  /* 0x00100000c524783b */ /* 0x000f680000000200 */
[----:B------:R-:W4:Y:S01]  /*5b80*/  MUFU.TANH R189, R72 ;  /* 0x0000004800bd7308 */ /* 0x000f220000002400 */
[----:B------:R-:W-:Y:S06]  /*5b90*/  HMMA.16816.F32.BF16 R48, R24, R56, R64 ;  /* 0x000000381830723c */ /* 0x000fec0000041840 */
[----:B---3--:R-:W-:Y:S01]  /*5ba0*/  HMMA.16816.F32.BF16 R44, R20, R40, R44 ;  /* 0x00000028142c723c */ /* 0x008fe2000004182c */
[----:B------:R-:W-:Y:S05]  /*5bb0*/  MUFU.TANH R215, R73 ;  /* 0x0000004900d77308 */ /* 0x000fea0000002400 */
[----:B------:R-:W-:Y:S01]  /*5bc0*/  HMMA.16816.F32.BF16 R64, R4, R54, R156 ;  /* 0x000000360440723c */ /* 0x000fe2000004189c */
[----:B------:R-:W-:Y:S01]  /*5bd0*/  FMUL.FTZ R60, R60, UR8 ;  /* 0x000000083c3c7c20 */ /* 0x000fe20008410000 */
[----:B------:R-:W-:Y:S01]  /*5be0*/  FMUL.FTZ R61, R61, UR8 ;  /* 0x000000083d3d7c20 */ /* 0x000fe20008410000 */
[----:B------:R-:W-:Y:S01]  /*5bf0*/  FMUL.FTZ R62, R62, UR8 ;  /* 0x000000083e3e7c20 */ /* 0x000fe20008410000 */
[----:B------:R-:W-:Y:S01]  /*5c00*/  FMUL.FTZ R63, R63, UR8 ;  /* 0x000000083f3f7c20 */ /* 0x000fe20008410000 */
[----:B------:R-:W-:Y:S01]  /*5c10*/  MUFU.TANH R191, R74 ;  /* 0x0000004a00bf7308 */ /* 0x000fe20000002400 */
[----:B-1----:R-:W-:Y:S06]  /*5c20*/  HMMA.16816.F32.BF16 R144, R24, R58, R152 ;  /* 0x0000003a1890723c */ /* 0x002fec0000041898 */
[----:B------:R-:W-:Y:S01]  /*5c30*/  HMMA.16816.F32.BF16 R48, R16, R40, R48 ;  /* 0x000000281030723c */ /* 0x000fe20000041830 */
[----:B------:R1:W3:Y:S05]  /*5c40*/  MUFU.TANH R219, R75 ;  /* 0x0000004b00db7308 */ /* 0x0002ea0000002400 */
[----:B------:R-:W-:Y:S03]  /*5c50*/  HMMA.16816.F32.BF16 R56, R28, R58, R76 ;  /* 0x0000003a1c38723c */ /* 0x000fe6000004184c */
[----:B------:R-:W3:Y:S03]  /*5c60*/  MUFU.TANH R183, R60 ;  /* 0x0000003c00b77308 */ /* 0x000ee60000002400 */
[----:B-----5:R-:W-:Y:S01]  /*5c70*/  HMMA.16816.F32.BF16 R52, R12, R36, R44 ;  /* 0x000000240c34723c */ /* 0x020fe2000004182c */
[----:B------:R-:W5:Y:S01]  /*5c80*/  LDSM.16.M88.4 R44, [R204] ;  /* 0x00000000cc2c783b */ /* 0x000f620000000200 */
[----:B------:R-:W-:Y:S01]  /*5c90*/  FMUL.FTZ R64, R64, UR8 ;  /* 0x0000000840407c20 */ /* 0x000fe20008410000 */
[----:B------:R-:W-:Y:S01]  /*5ca0*/  FMUL.FTZ R65, R65, UR8 ;  /* 0x0000000841417c20 */ /* 0x000fe20008410000 */
[----:B------:R-:W-:Y:S01]  /*5cb0*/  FMUL.FTZ R66, R66, UR8 ;  /* 0x0000000842427c20 */ /* 0x000fe20008410000 */
[----:B------:R-:W-:Y:S01]  /*5cc0*/  FMUL.FTZ R67, R67, UR8 ;  /* 0x0000000843437c20 */ /* 0x000fe20008410000 */
[----:B------:R-:W-:Y:S01]  /*5cd0*/  MUFU.TANH R176, R64 ;  /* 0x0000004000b07308 */ /* 0x000fe20000002400 */
[-C--:B-1----:R-:W-:Y:S06]  /*5ce0*/  HMMA.16816.F32.BF16 R72, R24, R32.reuse, R160 ;  /* 0x000000201848723c */ /* 0x082fec00000418a0 */
[C---:B------:R-:W-:Y:S01]  /*5cf0*/  HMMA.16816.F32.BF16 R76, R28.reuse, R32, R164 ;  /* 0x000000201c4c723c */ /* 0x040fe200000418a4 */
[----:B------:R-:W-:Y:S05]  /*5d00*/  MUFU.TANH R159, R65 ;  /* 0x00000041009f7308 */ /* 0x000fea0000002400 */
[----:B------:R-:W-:Y:S03]  /*5d10*/  HMMA.16816.F32.BF16 R28, R28, R34, R148 ;  /* 0x000000221c1c723c */ /* 0x000fe60000041894 */
[----:B------:R-:W-:Y:S02]  /*5d20*/  MUFU.TANH R156, R66 ;  /* 0x00000042009c7308 */ /* 0x000fe40000002400 */
[----:B------:R-:W-:Y:S01]  /*5d30*/  FMUL.FTZ R54, R54, UR8 ;  /* 0x0000000836367c20 */ /* 0x000fe20008410000 */
[----:B------:R-:W-:Y:S01]  /*5d40*/  FMUL.FTZ R55, R55, UR8 ;  /* 0x0000000837377c20 */ /* 0x000fe20008410000 */
[----:B------:R-:W-:Y:S01]  /*5d50*/  FMUL.FTZ R52, R52, UR8 ;  /* 0x0000000834347c20 */ /* 0x000fe20008410000 */
[----:B------:R-:W-:-:S03]  /*5d60*/  FMUL.FTZ R53, R53, UR8 ;  /* 0x0000000835357c20 */ /* 0x000fc60008410000 */
[----:B------:R1:W-:Y:S08]  /*5d70*/  MUFU.TANH R157, R67 ;  /* 0x00000043009d7308 */ /* 0x0003f00000002400 */
[----:B------:R-:W3:Y:S08]  /*5d80*/  MUFU.TANH R182, R61 ;  /* 0x0000003d00b67308 */ /* 0x000ef00000002400 */
[----:B------:R-:W-:Y:S01]  /*5d90*/  MUFU.TANH R155, R62 ;  /* 0x0000003e009b7308 */ /* 0x000fe20000002400 */
[----:B-1----:R-:W-:Y:S06]  /*5da0*/  HMMA.16816.F32.BF16 R64, R4, R36, R48 ;  /* 0x000000240440723c */ /* 0x002fec0000041830 */
[-C--:B------:R-:W-:Y:S01]  /*5db0*/  HMMA.16816.F32.BF16 R48, R20, R42.reuse, R56 ;  /* 0x0000002a1430723c */ /* 0x080fe20000041838 */
[----:B------:R1:W-:Y:S05]  /*5dc0*/  MUFU.TANH R177, R63 ;  /* 0x0000003f00b17308 */ /* 0x0003ea0000002400 */
[----:B------:R-:W-:Y:S03]  /*5dd0*/  HMMA.16816.F32.BF16 R40, R16, R42, R144 ;  /* 0x0000002a1028723c */ /* 0x000fe60000041890 */
[----:B------:R2:W-:Y:S08]  /*5de0*/  MUFU.TANH R148, R54 ;  /* 0x0000003600947308 */ /* 0x0005f00000002400 */
[----:B------:R-:W-:Y:S01]  /*5df0*/  MUFU.TANH R147, R55 ;  /* 0x0000003700937308 */ /* 0x000fe20000002400 */
[----:B-1----:R-:W-:Y:S01]  /*5e00*/  HMMA.16816.F32.BF16 R60, R24, R34, R168 ;  /* 0x00000022183c723c */ /* 0x002fe200000418a8 */
[----:B------:R-:W1:Y:S01]  /*5e10*/  LDSM.16.M88.4 R24, [R197+0x1800] ;  /* 0x00180000c518783b */ /* 0x000e620000000200 */
[----:B------:R-:W-:Y:S01]  /*5e20*/  FMUL.FTZ R64, R64, UR8 ;  /* 0x0000000840407c20 */ /* 0x000fe20008410000 */
[----:B------:R-:W-:Y:S01]  /*5e30*/  FMUL.FTZ R65, R65, UR8 ;  /* 0x0000000841417c20 */ /* 0x000fe20008410000 */
[----:B------:R-:W-:Y:S01]  /*5e40*/  FMUL.FTZ R66, R66, UR8 ;  /* 0x0000000842427c20 */ /* 0x000fe20008410000 */
[----:B------:R-:W-:Y:S01]  /*5e50*/  FMUL.FTZ R67, R67, UR8 ;  /* 0x0000000843437c20 */ /* 0x000fe20008410000 */
[----:B------:R-:W-:Y:S01]  /*5e60*/  HMMA.16816.F32.BF16 R48, R12, R38, R48 ;  /* 0x000000260c30723c */ /* 0x000fe20000041830 */
[----:B------:R4:W-:Y:S01]  /*5e70*/  MUFU.TANH R146, R64 ;  /* 0x0000004000927308 */ /* 0x0009e20000002400 */
[----:B--2---:R-:W-:Y:S01]  /*5e80*/  FSEL R54, R221, -INF , !P6 ;  /* 0xff800000dd367808 */ /* 0x004fe20007000000 */
[----:B------:R-:W-:-:S04]  /*5e90*/  DEPBAR.LE SB0, 0x0 ;  /* 0x000080000000791a */ /* 0x000fc80000000000 */
[----:B-----5:R-:W-:Y:S02]  /*5ea0*/  HMMA.16816.F32.BF16 R32, R16, R44, R72 ;  /* 0x0000002c1020723c */ /* 0x020fe40000041848 */
[----:B------:R2:W5:Y:S04]  /*5eb0*/  MUFU.TANH R154, R52 ;  /* 0x00000034009a7308 */ /* 0x0005680000002400 */
[----:B------:R-:W-:Y:S04]  /*5ec0*/  HMMA.16816.F32.BF16 R36, R4, R38, R40 ;  /* 0x000000260424723c */ /* 0x000fe80000041828 */
[----:B------:R3:W5:Y:S01]  /*5ed0*/  MUFU.TANH R153, R53 ;  /* 0x0000003500997308 */ /* 0x0007620000002400 */
[----:B----4-:R-:W-:Y:S01]  /*5ee0*/  FSEL R64, R220, -INF , !P4 ;  /* 0xff800000dc407808 */ /* 0x010fe20006000000 */
[----:B------:R-:W-:Y:S01]  /*5ef0*/  HMMA.16816.F32.BF16 R60, R16, R46, R60 ;  /* 0x0000002e103c723c */ /* 0x000fe2000004183c */
[----:B------:R-:W-:-:S04]  /*5f00*/  FSEL R40, R216, -INF , !P3 ;  /* 0xff800000d8287808 */ /* 0x000fc80005800000 */
[----:B------:R-:W-:Y:S01]  /*5f10*/  FMUL.FTZ R49, R49, UR8 ;  /* 0x0000000831317c20 */ /* 0x000fe20008410000 */
[C---:B------:R-:W-:Y:S01]  /*5f20*/  HMMA.16816.F32.BF16 R16, R20.reuse, R44, R76 ;  /* 0x0000002c1410723c */ /* 0x040fe2000004184c */
[----:B------:R4:W-:Y:S01]  /*5f30*/  MUFU.TANH R76, R65 ;  /* 0x00000041004c7308 */ /* 0x0009e20000002400 */
[----:B--2---:R-:W-:Y:S01]  /*5f40*/  FSEL R52, R213, -INF , !P1 ;  /* 0xff800000d5347808 */ /* 0x004fe20004800000 */
[----:B------:R-:W-:Y:S01]  /*5f50*/  FMUL.FTZ R50, R50, UR8 ;  /* 0x0000000832327c20 */ /* 0x000fe20008410000 */
[----:B------:R-:W-:Y:S01]  /*5f60*/  FMUL.FTZ R48, R48, UR8 ;  /* 0x0000000830307c20 */ /* 0x000fe20008410000 */
[----:B------:R-:W-:Y:S01]  /*5f70*/  FMUL.FTZ R51, R51, UR8 ;  /* 0x0000000833337c20 */ /* 0x000fe20008410000 */
[----:B------:R-:W-:Y:S01]  /*5f80*/  HMMA.16816.F32.BF16 R20, R20, R46, R28 ;  /* 0x0000002e1414723c */ /* 0x000fe2000004181c */
[----:B------:R-:W-:Y:S02]  /*5f90*/  FSEL R44, R222, -INF , !P2 ;  /* 0xff800000de2c7808 */ /* 0x000fe40005000000 */
[----:B------:R-:W-:Y:S01]  /*5fa0*/  ISETP.GE.AND P2, PT, R2, R10, PT ;  /* 0x0000000a0200720c */ /* 0x000fe20003f46270 */
[----:B------:R-:W-:Y:S01]  /*5fb0*/  VIADD R2, R0, 0x9 ;  /* 0x0000000900027836 */ /* 0x000fe20000000000 */
[----:B---3--:R-:W-:Y:S01]  /*5fc0*/  FSEL R53, R188, -INF , !P0 ;  /* 0xff800000bc357808 */ /* 0x008fe20004000000 */
[----:B------:R-:W-:Y:S01]  /*5fd0*/  MUFU.TANH R71, R66 ;  /* 0x0000004200477308 */ /* 0x000fe20000002400 */
[----:B------:R-:W-:Y:S01]  /*5fe0*/  FSEL R55, R175, -INF , !P2 ;  /* 0xff800000af377808 */ /* 0x000fe20005000000 */
[C---:B-1----:R-:W-:Y:S01]  /*5ff0*/  HMMA.16816.F32.BF16 R56, R4.reuse, R24, R32 ;  /* 0x000000180438723c */ /* 0x042fe20000041820 */
[----:B------:R-:W-:Y:S01]  /*6000*/  ISETP.GE.AND P6, PT, R2, R8, PT ;  /* 0x000000080200720c */ /* 0x000fe20003fc6270 */
[----:B------:R-:W-:Y:S01]  /*6010*/  FMUL.FTZ R36, R36, UR8 ;  /* 0x0000000824247c20 */ /* 0x000fe20008410000 */
[----:B------:R-:W-:Y:S01]  /*6020*/  ISETP.GE.AND P4, PT, R2, R11, PT ;  /* 0x0000000b0200720c */ /* 0x000fe20003f86270 */
[----:B------:R-:W-:Y:S01]  /*6030*/  FMUL.FTZ R39, R39, UR8 ;  /* 0x0000000827277c20 */ /* 0x000fe20008410000 */
[----:B----4-:R-:W-:Y:S01]  /*6040*/  FSEL R65, R218, -INF , !P5 ;  /* 0xff800000da417808 */ /* 0x010fe20006800000 */
[----:B------:R1:W-:Y:S01]  /*6050*/  MUFU.TANH R66, R50 ;  /* 0x0000003200427308 */ /* 0x0003e20000002400 */
[C---:B------:R-:W-:Y:S01]  /*6060*/  ISETP.GE.AND P5, PT, R2.reuse, R9, PT ;  /* 0x000000090200720c */ /* 0x040fe20003fa6270 */
[----:B------:R-:W-:Y:S01]  /*6070*/  HMMA.16816.F32.BF16 R72, R4, R26, R60 ;  /* 0x0000001a0448723c */ /* 0x000fe2000004183c */
[----:B------:R-:W-:Y:S01]  /*6080*/  ISETP.GE.AND P3, PT, R2, R10, PT ;  /* 0x0000000a0200720c */ /* 0x000fe20003f66270 */
[----:B------:R-:W-:Y:S01]  /*6090*/  VIADD R2, R0, 0x10 ;  /* 0x0000001000027836 */ /* 0x000fe20000000000 */
[----:B------:R-:W-:-:S02]  /*60a0*/  FSEL R42, R217, -INF , !P6 ;  /* 0xff800000d92a7808 */ /* 0x000fc40007000000 */
[----:B------:R-:W-:Y:S01]  /*60b0*/  FSEL R47, R214, -INF , !P4 ;  /* 0xff800000d62f7808 */ /* 0x000fe20006000000 */
[C---:B------:R-:W-:Y:S01]  /*60c0*/  HMMA.16816.F32.BF16 R16, R12.reuse, R24, R16 ;  /* 0x000000180c10723c */ /* 0x040fe20000041810 */
[C---:B------:R-:W-:Y:S01]  /*60d0*/  ISETP.GE.AND P2, PT, R2.reuse, R9, PT ;  /* 0x000000090200720c */ /* 0x040fe20003f46270 */
[----:B------:R2:W-:Y:S01]  /*60e0*/  MUFU.TANH R24, R49 ;  /* 0x0000003100187308 */ /* 0x0005e20000002400 */
[----:B------:R-:W-:Y:S01]  /*60f0*/  ISETP.GE.AND P1, PT, R2, R8, PT ;  /* 0x000000080200720c */ /* 0x000fe20003f26270 */
[----:B------:R-:W-:Y:S01]  /*6100*/  FMUL.FTZ R4, R38, UR8 ;  /* 0x0000000826047c20 */ /* 0x000fe20008410000 */
[C---:B------:R-:W-:Y:S01]  /*6110*/  ISETP.GE.AND P0, PT, R2.reuse, R11, PT ;  /* 0x0000000b0200720c */ /* 0x040fe20003f06270 */
[----:B------:R-:W-:Y:S01]  /*6120*/  HMMA.16816.F32.BF16 R32, R12, R26, R20 ;  /* 0x0000001a0c20723c */ /* 0x000fe20000041814 */
[----:B------:R-:W-:Y:S01]  /*6130*/  ISETP.GE.AND P6, PT, R2, R10, PT ;  /* 0x0000000a0200720c */ /* 0x000fe20003fc6270 */
[C---:B------:R-:W-:Y:S01]  /*6140*/  VIADD R2, R0.reuse, 0x11 ;  /* 0x0000001100027836 */ /* 0x040fe20000000000 */
[----:B------:R-:W-:Y:S01]  /*6150*/  FSEL R45, R187, -INF , !P2 ;  /* 0xff800000bb2d7808 */ /* 0x000fe20005000000 */
[----:B------:R3:W4:Y:S01]  /*6160*/  MUFU.TANH R77, R48 ;  /* 0x00000030004d7308 */ /* 0x0007220000002400 */
[----:B------:R-:W-:-:S02]  /*6170*/  ISETP.GE.AND P2, PT, R0, R8, PT ;  /* 0x000000080000720c */ /* 0x000fc40003f46270 */
[----:B-1----:R-:W-:Y:S01]  /*6180*/  FSEL R50, R190, -INF , !P3 ;  /* 0xff800000be327808 */ /* 0x002fe20005800000 */
[C---:B------:R-:W-:Y:S01]  /*6190*/  VIADD R22, R0.reuse, 0x18 ;  /* 0x0000001800167836 */ /* 0x040fe20000000000 */
[----:B------:R-:W-:Y:S01]  /*61a0*/  FSEL R41, R189, -INF , !P1 ;  /* 0xff800000bd297808 */ /* 0x000fe20004800000 */
[----:B------:R-:W-:Y:S01]  /*61b0*/  VIADD R21, R0, 0x19 ;  /* 0x0000001900157836 */ /* 0x000fe20000000000 */
[----:B------:R-:W-:Y:S01]  /*61c0*/  ISETP.GE.AND P4, PT, R2, R8, PT ;  /* 0x000000080200720c */ /* 0x000fe20003f86270 */
[----:B------:R-:W-:Y:S01]  /*61d0*/  VIADD R20, R0, 0x20 ;  /* 0x0000002000147836 */ /* 0x000fe20000000000 */
[----:B--2---:R-:W-:Y:S01]  /*61e0*/  FSEL R49, R212, -INF , !P5 ;  /* 0xff800000d4317808 */ /* 0x004fe20006800000 */
[----:B------:R-:W-:Y:S01]  /*61f0*/  MUFU.TANH R60, R51 ;  /* 0x00000033003c7308 */ /* 0x000fe20000002400 */
[----:B------:R-:W-:Y:S01]  /*6200*/  ISETP.GE.AND P5, PT, R2, R11, PT ;  /* 0x0000000b0200720c */ /* 0x000fe20003fa6270 */
[----:B------:R-:W-:Y:S01]  /*6210*/  VIADD R15, R0, 0x31 ;  /* 0x00000031000f7836 */ /* 0x000fe20000000000 */
[C---:B------:R-:W-:Y:S01]  /*6220*/  ISETP.GE.AND P3, PT, R2.reuse, R9, PT ;  /* 0x000000090200720c */ /* 0x040fe20003f66270 */
[----:B------:R-:W-:Y:S01]  /*6230*/  FMUL.FTZ R7, R19, UR8 ;  /* 0x0000000813077c20 */ /* 0x000fe20008410000 */
[----:B------:R-:W-:Y:S01]  /*6240*/  ISETP.GE.AND P1, PT, R2, R10, PT ;  /* 0x0000000a0200720c */ /* 0x000fe20003f26270 */
[----:B------:R-:W-:Y:S01]  /*6250*/  FMUL.FTZ R2, R37, UR8 ;  /* 0x0000000825027c20 */ /* 0x000fe20008410000 */
[----:B------:R-:W-:Y:S01]  /*6260*/  FSEL R26, R223, -INF , !P2 ;  /* 0xff800000df1a7808 */ /* 0x000fe20005000000 */
[----:B------:R-:W-:Y:S01]  /*6270*/  FMUL.FTZ R5, R16, UR8 ;  /* 0x0000000810057c20 */ /* 0x000fe20008410000 */
[----:B------:R-:W-:Y:S01]  /*6280*/  FSEL R158, R219, -INF , !P5 ;  /* 0xff800000db9e7808 */ /* 0x000fe20006800000 */
[----:B------:R1:W-:Y:S01]  /*6290*/  MUFU.TANH R46, R2 ;  /* 0x00000002002e7308 */ /* 0x0003e20000002400 */
[----:B------:R-:W-:Y:S01]  /*62a0*/  FSEL R29, R215, -INF , !P4 ;  /* 0xff800000d71d7808 */ /* 0x000fe20006000000 */
[----:B------:R-:W-:Y:S01]  /*62b0*/  VIADD R19, R0, 0x21 ;  /* 0x0000002100137836 */ /* 0x000fe20000000000 */
[-C--:B------:R-:W-:Y:S01]  /*62c0*/  ISETP.GE.AND P5, PT, R22, R8.reuse, PT ;  /* 0x000000081600720c */ /* 0x080fe20003fa6270 */
[----:B------:R-:W-:Y:S01]  /*62d0*/  FMUL.FTZ R6, R17, UR8 ;  /* 0x0000000811067c20 */ /* 0x000fe20008410000 */
[----:B---3--:R-:W-:Y:S01]  /*62e0*/  FSEL R48, R207, -INF , !P3 ;  /* 0xff800000cf307808 */ /* 0x008fe20005800000 */
[----:B------:R-:W-:Y:S01]  /*62f0*/  FMUL.FTZ R43, R18, UR8 ;  /* 0x00000008122b7c20 */ /* 0x000fe20008410000 */
[-C--:B------:R-:W-:Y:S01]  /*6300*/  ISETP.GE.AND P3, PT, R21, R8.reuse, PT ;  /* 0x000000081500720c */ /* 0x080fe20003f66270 */
[----:B------:R-:W-:Y:S01]  /*6310*/  VIADD R18, R0, 0x28 ;  /* 0x0000002800127836 */ /* 0x000fe20000000000 */
[----:B------:R-:W-:Y:S01]  /*6320*/  FSEL R28, R183, -INF , !P5 ;  /* 0xff800000b71c7808 */ /* 0x000fe20006800000 */
[----:B------:R-:W2:Y:S01]  /*6330*/  MUFU.TANH R38, R5 ;  /* 0x0000000500267308 */ /* 0x000ea20000002400 */
[-C--:B------:R-:W-:Y:S01]  /*6340*/  ISETP.GE.AND P5, PT, R20, R8.reuse, PT ;  /* 0x000000081400720c */ /* 0x080fe20003fa6270 */
[----:B------:R-:W-:Y:S01]  /*6350*/  FMUL.FTZ R32, R32, UR8 ;  /* 0x0000000820207c20 */ /* 0x000fe20008410000 */
[----:B------:R-:W-:Y:S01]  /*6360*/  FSEL R30, R182, -INF , !P3 ;  /* 0xff800000b61e7808 */ /* 0x000fe20005800000 */
[----:B------:R-:W-:Y:S01]  /*6370*/  VIADD R17, R0, 0x29 ;  /* 0x0000002900117836 */ /* 0x000fe20000000000 */
[----:B------:R-:W-:Y:S01]  /*6380*/  ISETP.GE.AND P3, PT, R19, R8, PT ;  /* 0x000000081300720c */ /* 0x000fe20003f66270 */
[----:B------:R-:W-:Y:S01]  /*6390*/  FMUL.FTZ R33, R33, UR8 ;  /* 0x0000000821217c20 */ /* 0x000fe20008410000 */
[----:B-1----:R-:W-:Y:S01]  /*63a0*/  FMNMX.FTZ R2, R70, R26, !PT ;  /* 0x0000001a46027209 */ /* 0x002fe20007810000 */
[----:B------:R-:W1:Y:S01]  /*63b0*/  MUFU.TANH R37, R6 ;  /* 0x0000000600257308 */ /* 0x000e620000002400 */
[----:B-----5:R-:W-:Y:S01]  /*63c0*/  FSEL R31, R154, -INF , !P5 ;  /* 0xff8000009a1f7808 */ /* 0x020fe20006800000 */
[----:B------:R-:W-:Y:S01]  /*63d0*/  VIADD R16, R0, 0x30 ;  /* 0x0000003000107836 */ /* 0x000fe20000000000 */
[----:B------:R-:W-:Y:S01]  /*63e0*/  FMNMX.FTZ R2, R44, R2, !PT ;  /* 0x000000022c027209 */ /* 0x000fe20007810000 */
[----:B------:R-:W-:Y:S01]  /*63f0*/  VIADD R14, R0, 0x38 ;  /* 0x00000038000e7836 */ /* 0x000fe20000000000 */
[----:B------:R-:W-:Y:S01]  /*6400*/  ISETP.GE.AND P5, PT, R18, R8, PT ;  /* 0x000000081200720c */ /* 0x000fe20003fa6270 */
[----:B------:R-:W-:Y:S01]  /*6410*/  FMUL.FTZ R27, R56, UR8 ;  /* 0x00000008381b7c20 */ /* 0x000fe20008410000 */
[----:B------:R-:W-:Y:S01]  /*6420*/  FMNMX.FTZ R2, R40, R2, !PT ;  /* 0x0000000228027209 */ /* 0x000fe20007810000 */
[----:B------:R3:W5:Y:S01]  /*6430*/  MUFU.TANH R6, R32 ;  /* 0x0000002000067308 */ /* 0x0007620000002400 */
[----:B------:R-:W-:-:S02]  /*6440*/  FSEL R175, R191, -INF , !P0 ;  /* 0xff800000bfaf7808 */ /* 0x000fc40004000000 */
[----:B------:R-:W-:Y:S02]  /*6450*/  FMNMX.FTZ R2, R42, R2, !PT ;  /* 0x000000022a027209 */ /* 0x000fe40007810000 */
[----:B------:R-:W-:Y:S02]  /*6460*/  ISETP.NE.AND P0, PT, R209, 0x2, PT ;  /* 0x00000002d100780c */ /* 0x000fe40003f05270 */
[----:B------:R-:W-:Y:S01]  /*6470*/  FMNMX.FTZ R2, R41, R2, !PT ;  /* 0x0000000229027209 */ /* 0x000fe20007810000 */
[----:B------:R4:W5:Y:S01]  /*6480*/  MUFU.TANH R5, R33 ;  /* 0x0000002100057308 */ /* 0x0009620000002400 */
[----:B------:R-:W-:Y:S02]  /*6490*/  FSEL R152, R181, -INF , !P6 ;  /* 0xff800000b5987808 */ /* 0x000fe40007000000 */
[----:B------:R-:W-:Y:S02]  /*64a0*/  FMNMX.FTZ R2, R29, R2, !PT ;  /* 0x000000021d027209 */ /* 0x000fe40007810000 */
[----:B------:R-:W-:-:S02]  /*64b0*/  ISETP.GE.AND P6, PT, R0, R11, PT ;  /* 0x0000000b0000720c */ /* 0x000fc40003fc6270 */
[----:B------:R-:W-:Y:S01]  /*64c0*/  FMNMX.FTZ R2, R28, R2, !PT ;  /* 0x000000021c027209 */ /* 0x000fe20007810000 */
[----:B------:R2:W1:Y:S01]  /*64d0*/  MUFU.TANH R51, R36 ;  /* 0x0000002400337308 */ /* 0x0004620000002400 */
[----:B---3--:R-:W-:Y:S02]  /*64e0*/  FSEL R32, R153, -INF , !P3 ;  /* 0xff80000099207808 */ /* 0x008fe40005800000 */
[----:B------:R-:W-:Y:S02]  /*64f0*/  FMNMX.FTZ R2, R30, R2, !PT ;  /* 0x000000021e027209 */ /* 0x000fe40007810000 */
[----:B------:R-:W-:Y:S02]  /*6500*/  ISETP.GE.AND P3, PT, R17, R8, PT ;  /* 0x000000081100720c */ /* 0x000fe40003f66270 */
[----:B------:R-:W-:Y:S01]  /*6510*/  FMNMX.FTZ R2, R31, R2, !PT ;  /* 0x000000021f027209 */ /* 0x000fe20007810000 */
[----:B------:R3:W1:Y:S01]  /*6520*/  MUFU.TANH R61, R4 ;  /* 0x00000004003d7308 */ /* 0x0006620000002400 */
[----:B----4-:R-:W-:-:S02]  /*6530*/  FSEL R33, R77, -INF , !P5 ;  /* 0xff8000004d217808 */ /* 0x010fc40006800000 */
[----:B------:R-:W-:Y:S02]  /*6540*/  FMNMX.FTZ R2, R32, R2, !PT ;  /* 0x0000000220027209 */ /* 0x000fe40007810000 */
[----:B------:R-:W-:Y:S02]  /*6550*/  ISETP.GE.AND P5, PT, R16, R8, PT ;  /* 0x000000081000720c */ /* 0x000fe40003fa6270 */
[----:B------:R-:W-:Y:S01]  /*6560*/  FMNMX.FTZ R2, R33, R2, !PT ;  /* 0x0000000221027209 */ /* 0x000fe20007810000 */
[----:B------:R4:W4:Y:S01]  /*6570*/  MUFU.TANH R62, R39 ;  /* 0x00000027003e7308 */ /* 0x0009220000002400 */
[----:B--2---:R-:W-:Y:S02]  /*6580*/  FSEL R36, R24, -INF , !P3 ;  /* 0xff80000018247808 */ /* 0x004fe40005800000 */
[----:B------:R-:W-:Y:S02]  /*6590*/  ISETP.GE.AND P3, PT, R15, R8, PT ;  /* 0x000000080f00720c */ /* 0x000fe40003f66270 */
[----:B------:R-:W-:-:S02]  /*65a0*/  FSEL R38, R38, -INF , !P5 ;  /* 0xff80000026267808 */ /* 0x000fc40006800000 */
[----:B------:R-:W-:Y:S01]  /*65b0*/  ISETP.GE.AND P4, PT, R0, R9, PT ;  /* 0x000000090000720c */ /* 0x000fe20003f86270 */
[----:B------:R-:W2:Y:S01]  /*65c0*/  MUFU.TANH R67, R67 ;  /* 0x0000004300437308 */ /* 0x000ea20000002400 */
[----:B---3--:R-:W-:Y:S01]  /*65d0*/  FMNMX.FTZ R4, R36, R2, !PT ;  /* 0x0000000224047209 */ /* 0x008fe20007810000 */
[C---:B------:R-:W-:Y:S01]  /*65e0*/  VIADD R2, R0.reuse, 0x39 ;  /* 0x0000003900027836 */ /* 0x040fe20000000000 */
[----:B------:R-:W-:Y:S01]  /*65f0*/  BAR.SYNC.DEFER_BLOCKING 0x0 ;  /* 0x0000000000007b1d */ /* 0x000fe20000010000 */
[----:B------:R-:W-:Y:S02]  /*6600*/  ISETP.GE.AND P2, PT, R0, R10, PT ;  /* 0x0000000a0000720c */ /* 0x000fe40003f46270 */
[----:B------:R-:W-:Y:S02]  /*6610*/  ISETP.GE.AND P5, PT, R14, R8, PT ;  /* 0x000000080e00720c */ /* 0x000fe40003fa6270 */
[----:B-1----:R-:W-:Y:S01]  /*6620*/  FSEL R37, R37, -INF , !P3 ;  /* 0xff80000025257808 */ /* 0x002fe20005800000 */
[----:B------:R-:W1:Y:S01]  /*6630*/  MUFU.TANH R43, R43 ;  /* 0x0000002b002b7308 */ /* 0x000e620000002400 */
[----:B------:R-:W-:-:S02]  /*6640*/  FMNMX.FTZ R0, R38, R4, !PT ;  /* 0x0000000426007209 */ /* 0x000fc40007810000 */
[----:B------:R-:W-:Y:S02]  /*6650*/  ISETP.GE.AND P3, PT, R2, R8, PT ;  /* 0x000000080200720c */ /* 0x000fe40003f66270 */
[----:B-----5:R-:W-:Y:S02]  /*6660*/  FSEL R153, R6, -INF , !P5 ;  /* 0xff80000006997808 */ /* 0x020fe40006800000 */
[----:B------:R-:W-:Y:S01]  /*6670*/  FMNMX.FTZ R0, R37, R0, !PT ;  /* 0x0000000025007209 */ /* 0x000fe20007810000 */
[----:B------:R3:W1:Y:S01]  /*6680*/  MUFU.TANH R39, R7 ;  /* 0x0000000700277308 */ /* 0x0006620000002400 */
[----:B------:R-:W-:Y:S02]  /*6690*/  FSEL R154, R5, -INF , !P3 ;  /* 0xff800000059a7808 */ /* 0x000fe40005800000 */
[----:B------:R-:W-:Y:S02]  /*66a0*/  FMNMX.FTZ R0, R153, R0, !PT ;  /* 0x0000000099007209 */ /* 0x000fe40007810000 */
[----:B------:R-:W-:-:S02]  /*66b0*/  ISETP.GE.AND P5, PT, R22, R11, PT ;  /* 0x0000000b1600720c */ /* 0x000fc40003fa6270 */
[----:B------:R-:W-:Y:S02]  /*66c0*/  ISETP.GE.AND P3, PT, R22, R9, PT ;  /* 0x000000091600720c */ /* 0x000fe40003f66270 */
[----:B------:R-:W-:Y:S01]  /*66d0*/  FMNMX.FTZ R23, R154, R0, !PT ;  /* 0x000000009a177209 */ /* 0x000fe20007810000 */
[----:B--2-4-:R-:W-:Y:S10]  /*66e0*/  @!P0 BRA `(.L_x_851) ;  /* 0x00000000006c8947 */ /* 0x014ff40003800000 */
[----:B------:R-:W-:Y:S01]  /*66f0*/  VIADD R0, R209, 0xfffffffd ;  /* 0xfffffffdd1007836 */ /* 0x000fe20000000000 */
[----:B------:R-:W-:Y:S01]  /*6700*/  ULDC.64 UR4, c[0x0][0x218] ;  /* 0x0000860000047ab9 */ /* 0x000fe20000000a00 */
[----:B------:R-:W-:Y:S02]  /*6710*/  IMAD.SHL.U32 R24, R178, 0x20, RZ ;  /* 0x00000020b2187824 */ /* 0x000fe400078e00ff */
[----:B------:R-:W-:Y:S01]  /*6720*/  IMAD.WIDE.U32 R4, R0, R178, RZ ;  /* 0x000000b200047225 */ /* 0x000fe200078e00ff */
[----:B------:R-:W-:-:S05]  /*6730*/  SHF.R.S32.HI R6, RZ, 0x1f, R0 ;  /* 0x0000001fff067819 */ /* 0x000fca0000011400 */
[----:B------:R-:W-:-:S04]  /*6740*/  IMAD R6, R6, R178, RZ ;  /* 0x000000b206067224 */ /* 0x000fc800078e02ff */
[----:B------:R-:W-:Y:S01]  /*6750*/  IMAD R0, R0, R179, R6 ;  /* 0x000000b300007224 */ /* 0x000fe200078e0206 */
[----:B------:R-:W-:-:S03]  /*6760*/  LEA R6, P0, R4, R224, 0x6 ;  /* 0x000000e004067211 */ /* 0x000fc600078030ff */
[----:B------:R-:W-:-:S05]  /*6770*/  IMAD.IADD R0, R5, 0x1, R0 ;  /* 0x0000000105007824 */ /* 0x000fca00078e0200 */
[----:B------:R-:W-:Y:S02]  /*6780*/  LEA.HI.X R4, R4, R251, R0, 0x6, P0 ;  /* 0x000000fb04047211 */ /* 0x000fe400000f3400 */
[----:B------:R-:W-:Y:S02]  /*6790*/  LEA R12, P0, R6, UR4, 0x1 ;  /* 0x00000004060c7c11 */ /* 0x000fe4000f8008ff */
[----:B------:R-:W-:Y:S02]  /*67a0*/  SHF.L.U64.HI R0, R178, 0x5, R179 ;  /* 0x00000005b2007819 */ /* 0x000fe400000102b3 */
[----:B------:R-:W-:Y:S02]  /*67b0*/  LEA.HI.X R13, R6, UR5, R4, 0x1, P0 ;  /* 0x00000005060d7c11 */ /* 0x000fe400080f0c04 */
[----:B------:R-:W-:-:S03]  /*67c0*/  IADD3 R6, P0, R12, R24, RZ ;  /* 0x000000180c067210 */ /* 0x000fc60007f1e0ff */
[----:B------:R-:W-:Y:S01]  /*67d0*/  @!PT LDS RZ, [RZ] ;  /* 0x00000000fffff984 */ /* 0x000fe20000000800 */
[----:B------:R-:W-:Y:S01]  /*67e0*/  @!PT LDS RZ, [RZ] ;  /* 0x00000000fffff984 */ /* 0x000fe20000000800 */
[----:B------:R-:W-:Y:S01]  /*67f0*/  @!PT LDS RZ, [RZ] ;  /* 0x00000000fffff984 */ /* 0x000fe20000000800 */
[----:B------:R2:W-:Y:S02]  /*6800*/  LDGSTS.E.BYPASS.LTC128B.128 [R208+0x4000], desc[UR12][R12.64] ;  /* 0x040000000cd07fae */ /* 0x0005e4000b901d4c */
[----:B---3--:R-:W-:Y:S01]  /*6810*/  IMAD.X R7, R13, 0x1, R0, P0 ;  /* 0x000000010d077824 */ /* 0x008fe200000e0600 */
        /* <DEDUP_REMOVED lines=8> */
.L_x_851:
[----:B--2---:R-:W2:Y:S01]  /*68a0*/  SHFL.BFLY PT, R5, R23, 0x2, 0x1f ;  /* 0x0c401f0017057f89 */ /* 0x004ea200000e0000 */
[----:B------:R-:W-:Y:S01]  /*68b0*/  FMUL.FTZ R0, R57, UR8 ;  /* 0x0000000839007c20 */ /* 0x000fe20008410000 */
[----:B------:R-:W-:Y:S01]  /*68c0*/  ISETP.GE.AND P0, PT, R22, R10, PT ;  /* 0x0000000a1600720c */ /* 0x000fe20003f06270 */
[----:B------:R-:W-:Y:S01]  /*68d0*/  FMUL.FTZ R4, R59, UR8 ;  /* 0x000000083b047c20 */ /* 0x000fe20008410000 */
[----:B------:R-:W-:Y:S01]  /*68e0*/  FSEL R144, R180, -INF , !P1 ;  /* 0xff800000b4907808 */ /* 0x000fe20004800000 */
[----:B------:R4:W-:Y:S01]  /*68f0*/  MUFU.TANH R22, R0 ;  /* 0x0000000000167308 */ /* 0x0009e20000002400 */
[----:B------:R-:W-:Y:S01]  /*6900*/  ISETP.GE.AND P1, PT, R21, R11, PT ;  /* 0x0000000b1500720c */ /* 0x000fe20003f26270 */
[----:B---3--:R-:W-:Y:S01]  /*6910*/  FMUL.FTZ R7, R75, UR8 ;  /* 0x000000084b077c20 */ /* 0x008fe20008410000 */
[----:B------:R-:W-:Y:S01]  /*6920*/  FSEL R155, R155, -INF , !P5 ;  /* 0xff8000009b9b7808 */ /* 0x000fe20006800000 */
[----:B------:R-:W-:Y:S01]  /*6930*/  FMUL.FTZ R6, R74, UR8 ;  /* 0x000000084a067c20 */ /* 0x000fe20008410000 */
[----:B------:R-:W-:-:S02]  /*6940*/  FSEL R56, R176, -INF , !P3 ;  /* 0xff800000b0387808 */ /* 0x000fc40005800000 */
[----:B------:R-:W-:Y:S01]  /*6950*/  FSEL R145, R156, -INF , !P0 ;  /* 0xff8000009c917808 */ /* 0x000fe20004000000 */
[----:B------:R-:W3:Y:S01]  /*6960*/  MUFU.TANH R13, R27 ;  /* 0x0000001b000d7308 */ /* 0x000ee20000002400 */
[C---:B------:R-:W-:Y:S02]  /*6970*/  ISETP.GE.AND P5, PT, R21.reuse, R9, PT ;  /* 0x000000091500720c */ /* 0x040fe40003fa6270 */
[----:B------:R-:W-:Y:S02]  /*6980*/  ISETP.GE.AND P3, PT, R21, R10, PT ;  /* 0x0000000a1500720c */ /* 0x000fe40003f66270 */
[----:B------:R-:W-:Y:S02]  /*6990*/  ISETP.GE.AND P0, PT, R20, R11, PT ;  /* 0x0000000b1400720c */ /* 0x000fe40003f06270 */
[----:B------:R-:W-:Y:S01]  /*69a0*/  FSEL R156, R177, -INF , !P1 ;  /* 0xff800000b19c7808 */ /* 0x000fe20004800000 */
[----:B------:R-:W-:Y:S01]  /*69b0*/  MUFU.TANH R21, R6 ;  /* 0x0000000600157308 */ /* 0x000fe20000002400 */
[----:B----4-:R-:W-:Y:S01]  /*69c0*/  FMUL.FTZ R0, R58, UR8 ;  /* 0x000000083a007c20 */ /* 0x010fe20008410000 */
[----:B------:R-:W-:-:S02]  /*69d0*/  ISETP.GE.AND P1, PT, R20, R9, PT ;  /* 0x000000091400720c */ /* 0x000fc40003f26270 */
[----:B------:R-:W-:Y:S02]  /*69e0*/  FSEL R57, R159, -INF , !P5 ;  /* 0xff8000009f397808 */ /* 0x000fe40006800000 */
[----:B------:R-:W-:Y:S02]  /*69f0*/  FSEL R58, R157, -INF , !P3 ;  /* 0xff8000009d3a7808 */ /* 0x000fe40005800000 */
[----:B------:R2:W-:Y:S01]  /*6a00*/  MUFU.TANH R24, R0 ;  /* 0x0000000000187308 */ /* 0x0005e20000002400 */
[----:B------:R-:W-:Y:S02]  /*6a10*/  FSEL R182, R148, -INF , !P0 ;  /* 0xff80000094b67808 */ /* 0x000fe40004000000 */
[----:B------:R-:W-:Y:S02]  /*6a20*/  ISETP.GE.AND P5, PT, R20, R10, PT ;  /* 0x0000000a1400720c */ /* 0x000fe40003fa6270 */
[C---:B------:R-:W-:Y:S02]  /*6a30*/  ISETP.GE.AND P3, PT, R19.reuse, R11, PT ;  /* 0x0000000b1300720c */ /* 0x040fe40003f66270 */
[----:B------:R-:W-:-:S02]  /*6a40*/  ISETP.GE.AND P0, PT, R19, R9, PT ;  /* 0x000000091300720c */ /* 0x000fc40003f06270 */
[----:B------:R-:W-:Y:S02]  /*6a50*/  FSEL R163, R146, -INF , !P1 ;  /* 0xff80000092a37808 */ /* 0x000fe40004800000 */
[----:B------:R-:W-:Y:S02]  /*6a60*/  ISETP.GE.AND P1, PT, R19, R10, PT ;  /* 0x0000000a1300720c */ /* 0x000fe40003f26270 */
[----:B------:R-:W-:Y:S02]  /*6a70*/  FSEL R169, R71, -INF , !P5 ;  /* 0xff80000047a97808 */ /* 0x000fe40006800000 */
[----:B------:R-:W-:Y:S02]  /*6a80*/  FSEL R183, R147, -INF , !P3 ;  /* 0xff80000093b77808 */ /* 0x000fe40005800000 */
[----:B--2---:R-:W-:Y:S01]  /*6a90*/  FMNMX.FTZ R0, R23, R5, !PT ;  /* 0x0000000517007209 */ /* 0x004fe20007810000 */
[----:B------:R-:W-:Y:S01]  /*6aa0*/  FMUL.FTZ R5, R72, UR8 ;  /* 0x0000000848057c20 */ /* 0x000fe20008410000 */
[----:B------:R2:W-:Y:S01]  /*6ab0*/  MUFU.TANH R23, R4 ;  /* 0x0000000400177308 */ /* 0x0005e20000002400 */
[----:B------:R-:W-:-:S02]  /*6ac0*/  FSEL R162, R76, -INF , !P0 ;  /* 0xff8000004ca27808 */ /* 0x000fc40004000000 */
[----:B------:R-:W4:Y:S01]  /*6ad0*/  SHFL.BFLY PT, R12, R0, 0x1, 0x1f ;  /* 0x0c201f00000c7f89 */ /* 0x000f2200000e0000 */
[C---:B------:R-:W-:Y:S02]  /*6ae0*/  ISETP.GE.AND P5, PT, R18.reuse, R11, PT ;  /* 0x0000000b1200720c */ /* 0x040fe40003fa6270 */
[C---:B------:R-:W-:Y:S02]  /*6af0*/  ISETP.GE.AND P3, PT, R18.reuse, R9, PT ;  /* 0x000000091200720c */ /* 0x040fe40003f66270 */
[----:B------:R-:W-:Y:S01]  /*6b00*/  ISETP.GE.AND P0, PT, R18, R10, PT ;  /* 0x0000000a1200720c */ /* 0x000fe20003f06270 */
[----:B------:R5:W-:Y:S01]  /*6b10*/  MUFU.TANH R177, R5 ;  /* 0x0000000500b17308 */ /* 0x000be20000002400 */
[----:B------:R-:W-:Y:S02]  /*6b20*/  FSEL R18, R184, -INF , !P6 ;  /* 0xff800000b8127808 */ /* 0x000fe40007000000 */
[----:B------:R-:W-:Y:S02]  /*6b30*/  FSEL R168, R67, -INF , !P1 ;  /* 0xff80000043a87808 */ /* 0x000fe40004800000 */
[----:B------:R-:W-:-:S02]  /*6b40*/  FSEL R188, R66, -INF , !P5 ;  /* 0xff80000042bc7808 */ /* 0x000fc40006800000 */
[C---:B------:R-:W-:Y:S01]  /*6b50*/  ISETP.GE.AND P1, PT, R17.reuse, R11, PT ;  /* 0x0000000b1100720c */ /* 0x040fe20003f26270 */
[----:B--2---:R-:W-:Y:S01]  /*6b60*/  FMUL.FTZ R4, R34, UR8 ;  /* 0x0000000822047c20 */ /* 0x004fe20008410000 */
[----:B------:R-:W-:Y:S02]  /*6b70*/  ISETP.GE.AND P5, PT, R17, R9, PT ;  /* 0x000000091100720c */ /* 0x000fe40003fa6270 */
[----:B------:R-:W-:Y:S01]  /*6b80*/  FSEL R189, R60, -INF , !P1 ;  /* 0xff8000003cbd7808 */ /* 0x000fe20004800000 */
[----:B------:R2:W3:Y:S01]  /*6b90*/  MUFU.TANH R19, R4 ;  /* 0x0000000400137308 */ /* 0x0004e20000002400 */
[----:B------:R-:W-:Y:S02]  /*6ba0*/  FSEL R164, R46, -INF , !P5 ;  /* 0xff8000002ea47808 */ /* 0x000fe40006800000 */
[----:B------:R-:W-:Y:S01]  /*6bb0*/  ISETP.GE.AND P6, PT, R16, R11, PT ;  /* 0x0000000b1000720c */ /* 0x000fe20003fc6270 */
[----:B-----5:R-:W-:Y:S01]  /*6bc0*/  FMUL.FTZ R5, R73, UR8 ;  /* 0x0000000849057c20 */ /* 0x020fe20008410000 */
[----:B----4-:R-:W-:-:S02]  /*6bd0*/  FMNMX.FTZ R187, R0, R12, !PT ;  /* 0x0000000c00bb7209 */ /* 0x010fc40007810000 */
[----:B------:R-:W-:Y:S02]  /*6be0*/  FSEL R12, R185, -INF , !P4 ;  /* 0xff800000b90c7808 */ /* 0x000fe40006000000 */
[C---:B------:R-:W-:Y:S02]  /*6bf0*/  ISETP.GE.AND P1, PT, R16.reuse, R9, PT ;  /* 0x000000091000720c */ /* 0x040fe40003f26270 */
[----:B------:R-:W-:Y:S02]  /*6c00*/  ISETP.GE.AND P5, PT, R16, R10, PT ;  /* 0x0000000a1000720c */ /* 0x000fe40003fa6270 */
[----:B------:R-:W-:Y:S01]  /*6c10*/  MUFU.TANH R16, R5 ;  /* 0x0000000500107308 */ /* 0x000fe20000002400 */
[----:B------:R-:W-:Y:S01]  /*6c20*/  FSETP.NEU.FTZ.AND P4, PT, R187, -INF , PT ;  /* 0xff800000bb00780b */ /* 0x000fe20003f9d000 */
[----:B--2---:R-:W-:Y:S01]  /*6c30*/  FMUL.FTZ R4, R35, UR8 ;  /* 0x0000000823047c20 */ /* 0x004fe20008410000 */
[----:B-1----:R-:W-:Y:S02]  /*6c40*/  FSEL R184, R43, -INF , !P6 ;  /* 0xff8000002bb87808 */ /* 0x002fe40007000000 */
[----:B------:R-:W-:-:S03]  /*6c50*/  ISETP.GE.AND P6, PT, R15, R11, PT ;  /* 0x0000000b0f00720c */ /* 0x000fc60003fc6270 */
[----:B------:R1:W2:Y:S01]  /*6c60*/  MUFU.TANH R20, R4 ;  /* 0x0000000400147308 */ /* 0x0002a20000002400 */
[----:B------:R-:W-:Y:S02]  /*6c70*/  FSEL R165, R51, -INF , !P3 ;  /* 0xff80000033a57808 */ /* 0x000fe40005800000 */
[----:B------:R-:W-:Y:S02]  /*6c80*/  ISETP.GE.AND P3, PT, R17, R10, PT ;  /* 0x0000000a1100720c */ /* 0x000fe40003f66270 */
[----:B---3--:R-:W-:Y:S02]  /*6c90*/  FSEL R221, R13, -INF , !P1 ;  /* 0xff8000000ddd7808 */ /* 0x008fe40004800000 */
[----:B------:R-:W-:Y:S01]  /*6ca0*/  FSEL R13, R186, -INF , !P2 ;  /* 0xff800000ba0d7808 */ /* 0x000fe20005000000 */
[----:B------:R3:W4:Y:S01]  /*6cb0*/  MUFU.TANH R17, R7 ;  /* 0x0000000700117308 */ /* 0x0007220000002400 */
[----:B------:R-:W-:Y:S02]  /*6cc0*/  FSEL R185, R39, -INF , !P6 ;  /* 0xff80000027b97808 */ /* 0x000fe40007000000 */
[----:B------:R-:W-:-:S02]  /*6cd0*/  ISETP.GE.AND P6, PT, R14, R11, PT ;  /* 0x0000000b0e00720c */ /* 0x000fc40003fc6270 */
[----:B------:R-:W-:Y:S02]  /*6ce0*/  ISETP.GE.AND P2, PT, R2, R11, PT ;  /* 0x0000000b0200720c */ /* 0x000fe40003f46270 */
[----:B------:R-:W-:Y:S02]  /*6cf0*/  FSEL R207, R19, -INF , !P6 ;  /* 0xff80000013cf7808 */ /* 0x000fe40007000000 */
[----:B-1----:R-:W-:Y:S02]  /*6d00*/  FMNMX.FTZ R4, R69, R18, !PT ;  /* 0x0000001245047209 */ /* 0x002fe40007810000 */
[----:B--2---:R-:W-:Y:S02]  /*6d10*/  FSEL R191, R20, -INF , !P2 ;  /* 0xff80000014bf7808 */ /* 0x004fe40005000000 */
[----:B------:R-:W-:Y:S02]  /*6d20*/  FMNMX.FTZ R4, R54, R4, !PT ;  /* 0x0000000436047209 */ /* 0x000fe40007810000 */
[----:B------:R-:W-:-:S02]  /*6d30*/  ISETP.GE.AND P1, PT, R15, R9, PT ;  /* 0x000000090f00720c */ /* 0x000fc40003f26270 */
[----:B------:R-:W-:Y:S02]  /*6d40*/  FMNMX.FTZ R4, R52, R4, !PT ;  /* 0x0000000434047209 */ /* 0x000fe40007810000 */
[----:B------:R-:W-:Y:S02]  /*6d50*/  ISETP.GE.AND P6, PT, R15, R10, PT ;  /* 0x0000000a0f00720c */ /* 0x000fe40003fc6270 */
[----:B------:R-:W-:Y:S02]  /*6d60*/  FMNMX.FTZ R4, R47, R4, !PT ;  /* 0x000000042f047209 */ /* 0x000fe40007810000 */
[----:B------:R-:W-:Y:S02]  /*6d70*/  ISETP.GE.AND P2, PT, R14, R9, PT ;  /* 0x000000090e00720c */ /* 0x000fe40003f46270 */
[----:B------:R-:W-:Y:S02]  /*6d80*/  FMNMX.FTZ R0, R175, R4, !PT ;  /* 0x00000004af007209 */ /* 0x000fe40007810000 */
[----:B------:R-:W-:-:S02]  /*6d90*/  FMNMX.FTZ R4, R68, R12, !PT ;  /* 0x0000000c44047209 */ /* 0x000fc40007810000 */
[----:B------:R-:W-:Y:S02]  /*6da0*/  FMNMX.FTZ R0, R158, R0, !PT ;  /* 0x000000009e007209 */ /* 0x000fe40007810000 */
[----:B------:R-:W-:Y:S02]  /*6db0*/  FMNMX.FTZ R4, R64, R4, !PT ;  /* 0x0000000440047209 */ /* 0x000fe40007810000 */
[----:B------:R-:W-:Y:S02]  /*6dc0*/  FMNMX.FTZ R0, R155, R0, !PT ;  /* 0x000000009b007209 */ /* 0x000fe40007810000 */
[----:B------:R-:W-:Y:S02]  /*6dd0*/  FMNMX.FTZ R4, R53, R4, !PT ;  /* 0x0000000435047209 */ /* 0x000fe40007810000 */
[----:B------:R-:W-:Y:S01]  /*6de0*/  FMNMX.FTZ R5, R156, R0, !PT ;  /* 0x000000009c057209 */ /* 0x000fe20007810000 */
[----:B------:R-:W-:Y:S01]  /*6df0*/  FMUL.FTZ R0, R187, UR9 ;  /* 0x00000009bb007c20 */ /* 0x000fe20008410000 */
[----:B------:R-:W-:-:S02]  /*6e00*/  FMNMX.FTZ R4, R49, R4, !PT ;  /* 0x0000000431047209 */ /* 0x000fc40007810000 */
[----:B------:R-:W-:Y:S02]  /*6e10*/  FMNMX.FTZ R5, R182, R5, !PT ;  /* 0x00000005b6057209 */ /* 0x000fe40007810000 */
[----:B------:R-:W-:Y:S02]  /*6e20*/  FSEL R0, R0, RZ, P4 ;  /* 0x000000ff00007208 */ /* 0x000fe40002000000 */
[----:B------:R-:W-:Y:S02]  /*6e30*/  FMNMX.FTZ R5, R183, R5, !PT ;  /* 0x00000005b7057209 */ /* 0x000fe40007810000 */
[----:B------:R-:W-:Y:S01]  /*6e40*/  FMNMX.FTZ R4, R45, R4, !PT ;  /* 0x000000042d047209 */ /* 0x000fe20007810000 */
[--C-:B------:R-:W-:Y:S01]  /*6e50*/  FFMA.FTZ R6, R44, UR9, -R0.reuse ;  /* 0x000000092c067c23 */ /* 0x100fe20008010800 */
[----:B------:R-:W-:Y:S01]  /*6e60*/  FMNMX.FTZ R5, R188, R5, !PT ;  /* 0x00000005bc057209 */ /* 0x000fe20007810000 */
[----:B------:R-:W-:Y:S01]  /*6e70*/  FFMA.FTZ R26, R26, UR9, -R0 ;  /* 0x000000091a1a7c23 */ /* 0x000fe20008010800 */
[----:B---3--:R-:W-:Y:S01]  /*6e80*/  FMNMX.FTZ R7, R48, R4, !PT ;  /* 0x0000000430077209 */ /* 0x008fe20007810000 */
[----:B------:R1:W-:Y:S01]  /*6e90*/  MUFU.EX2 R149, R6 ;  /* 0x0000000600957308 */ /* 0x0003e20000000800 */
[----:B------:R-:W-:-:S02]  /*6ea0*/  FMNMX.FTZ R5, R189, R5, !PT ;  /* 0x00000005bd057209 */ /* 0x000fc40007810000 */
[----:B------:R-:W-:Y:S02]  /*6eb0*/  FMNMX.FTZ R4, R3, R13, !PT ;  /* 0x0000000d03047209 */ /* 0x000fe40007810000 */
[----:B------:R-:W-:Y:S02]  /*6ec0*/  FMNMX.FTZ R5, R184, R5, !PT ;  /* 0x00000005b8057209 */ /* 0x000fe40007810000 */
[----:B------:R-:W-:Y:S01]  /*6ed0*/  FMNMX.FTZ R7, R56, R7, !PT ;  /* 0x0000000738077209 */ /* 0x000fe20007810000 */
[----:B------:R2:W-:Y:S01]  /*6ee0*/  MUFU.EX2 R150, R26 ;  /* 0x0000001a00967308 */ /* 0x0005e20000000800 */
[----:B------:R-:W-:Y:S02]  /*6ef0*/  FMNMX.FTZ R5, R185, R5, !PT ;  /* 0x00000005b9057209 */ /* 0x000fe40007810000 */
[----:B------:R-:W-:Y:S02]  /*6f00*/  FMNMX.FTZ R4, R65, R4, !PT ;  /* 0x0000000441047209 */ /* 0x000fe40007810000 */
[----:B------:R-:W-:-:S02]  /*6f10*/  FMNMX.FTZ R7, R57, R7, !PT ;  /* 0x0000000739077209 */ /* 0x000fc40007810000 */
[----:B------:R-:W-:Y:S01]  /*6f20*/  FMNMX.FTZ R5, R207, R5, !PT ;  /* 0x00000005cf057209 */ /* 0x000fe20007810000 */
[----:B-1----:R-:W-:Y:S01]  /*6f30*/  FFMA.FTZ R6, R40, UR9, -R0 ;  /* 0x0000000928067c23 */ /* 0x002fe20008010800 */
[----:B------:R-:W-:Y:S02]  /*6f40*/  FMNMX.FTZ R7, R163, R7, !PT ;  /* 0x00000007a3077209 */ /* 0x000fe40007810000 */
[----:B------:R-:W-:Y:S01]  /*6f50*/  FSEL R213, R22, -INF , !P1 ;  /* 0xff80000016d57808 */ /* 0x000fe20004800000 */
[----:B------:R1:W-:Y:S01]  /*6f60*/  MUFU.EX2 R79, R6 ;  /* 0x00000006004f7308 */ /* 0x0003e20000000800 */
[----:B------:R-:W-:Y:S02]  /*6f70*/  FMNMX.FTZ R7, R162, R7, !PT ;  /* 0x00000007a2077209 */ /* 0x000fe40007810000 */
[----:B------:R-:W-:Y:S02]  /*6f80*/  ISETP.GE.AND P1, PT, R2, R9, PT ;  /* 0x000000090200720c */ /* 0x000fe40003f26270 */
[----:B------:R-:W-:-:S02]  /*6f90*/  FSEL R177, R177, -INF , !P2 ;  /* 0xff800000b1b17808 */ /* 0x000fc40005000000 */
[----:B------:R-:W-:Y:S02]  /*6fa0*/  FSEL R180, R16, -INF , !P1 ;  /* 0xff80000010b47808 */ /* 0x000fe40004800000 */
[----:B------:R-:W-:Y:S02]  /*6fb0*/  FSEL R146, R61, -INF , !P0 ;  /* 0xff8000003d927808 */ /* 0x000fe40004000000 */
[----:B------:R-:W-:Y:S02]  /*6fc0*/  FSEL R147, R62, -INF , !P3 ;  /* 0xff8000003e937808 */ /* 0x000fe40005800000 */
[----:B------:R-:W-:Y:S02]  /*6fd0*/  FSEL R214, R24, -INF , !P5 ;  /* 0xff80000018d67808 */ /* 0x000fe40006800000 */
[----:B------:R-:W-:Y:S01]  /*6fe0*/  ISETP.GE.AND P0, PT, R14, R10, PT ;  /* 0x0000000a0e00720c */ /* 0x000fe20003f06270 */
[----:B--2---:R-:W-:Y:S01]  /*6ff0*/  LDSM.16.MT88.4 R24, [R196+0x6000] ;  /* 0x00600000c418783b */ /* 0x004fe20000004200 */
[----:B-1----:R-:W-:-:S02]  /*7000*/  FMNMX.FTZ R6, R55, R4, !PT ;  /* 0x0000000437067209 */ /* 0x002fc40007810000 */
[----:B------:R-:W-:Y:S01]  /*7010*/  FMNMX.FTZ R4, R191, R5, !PT ;  /* 0x00000005bf047209 */ /* 0x000fe20007810000 */
[----:B------:R-:W-:Y:S01]  /*7020*/  FFMA.FTZ R5, R42, UR9, -R0 ;  /* 0x000000092a057c23 */ /* 0x000fe20008010800 */
[----:B------:R-:W-:Y:S02]  /*7030*/  FMNMX.FTZ R6, R50, R6, !PT ;  /* 0x0000000632067209 */ /* 0x000fe40007810000 */
[----:B------:R-:W-:Y:S01]  /*7040*/  FSEL R215, R23, -INF , !P6 ;  /* 0xff80000017d77808 */ /* 0x000fe20007000000 */
[----:B------:R1:W-:Y:S01]  /*7050*/  MUFU.EX2 R160, R5 ;  /* 0x0000000500a07308 */ /* 0x0003e20000000800 */
[----:B------:R-:W2:Y:S01]  /*7060*/  SHFL.BFLY PT, R15, R4, 0x2, 0x1f ;  /* 0x0c401f00040f7f89 */ /* 0x000ea200000e0000 */
[----:B------:R-:W-:Y:S02]  /*7070*/  ISETP.GE.AND P1, PT, R2, R10, PT ;  /* 0x0000000a0200720c */ /* 0x000fe40003f26270 */
[----:B------:R-:W-:Y:S02]  /*7080*/  FSEL R217, R21, -INF , !P0 ;  /* 0xff80000015d97808 */ /* 0x000fe40004000000 */
[----:B----4-:R-:W-:Y:S01]  /*7090*/  FSEL R216, R17, -INF , !P1 ;  /* 0xff80000011d87808 */ /* 0x010fe20004800000 */
[----:B------:R-:W-:Y:S01]  /*70a0*/  LDSM.16.MT88.4 R20, [R193+0x6000] ;  /* 0x00600000c114783b */ /* 0x000fe20000004200 */
[----:B-1----:R-:W-:-:S02]  /*70b0*/  FMNMX.FTZ R5, R152, R6, !PT ;  /* 0x0000000698057209 */ /* 0x002fc40007810000 */
[----:B------:R-:W-:Y:S01]  /*70c0*/  FMNMX.FTZ R6, R165, R7, !PT ;  /* 0x00000007a5067209 */ /* 0x000fe20007810000 */
[----:B------:R-:W-:Y:S01]  /*70d0*/  FFMA.FTZ R7, R41, UR9, -R0 ;  /* 0x0000000929077c23 */ /* 0x000fe20008010800 */
[----:B------:R-:W-:Y:S01]  /*70e0*/  FMNMX.FTZ R5, R144, R5, !PT ;  /* 0x0000000590057209 */ /* 0x000fe20007810000 */
[----:B------:R-:W-:Y:S01]  /*70f0*/  LDSM.16.MT88.4 R40, [R195+0x6000] ;  /* 0x00600000c328783b */ /* 0x000fe20000004200 */
[----:B------:R-:W-:Y:S01]  /*7100*/  FMNMX.FTZ R6, R164, R6, !PT ;  /* 0x00000006a4067209 */ /* 0x000fe20007810000 */
[----:B------:R1:W-:Y:S03]  /*7110*/  MUFU.EX2 R78, R7 ;  /* 0x00000007004e7308 */ /* 0x0003e60000000800 */
[----:B------:R-:W-:-:S04]  /*7120*/  FMNMX.FTZ R6, R221, R6, !PT ;  /* 0x00000006dd067209 */ /* 0x000fc80007810000 */
[----:B------:R-:W-:-:S04]  /*7130*/  FMNMX.FTZ R6, R213, R6, !PT ;  /* 0x00000006d5067209 */ /* 0x000fc80007810000 */
[----:B------:R-:W-:-:S04]  /*7140*/  FMNMX.FTZ R6, R177, R6, !PT ;  /* 0x00000006b1067209 */ /* 0x000fc80007810000 */
[----:B------:R-:W-:Y:S02]  /*7150*/  FMNMX.FTZ R6, R180, R6, !PT ;  /* 0x00000006b4067209 */ /* 0x000fe40007810000 */
[----:B-1----:R-:W-:Y:S01]  /*7160*/  FMNMX.FTZ R7, R145, R5, !PT ;  /* 0x0000000591077209 */ /* 0x002fe20007810000 */
[----:B------:R-:W-:-:S03]  /*7170*/  FFMA.FTZ R5, R29, UR9, -R0 ;  /* 0x000000091d057c23 */ /* 0x000fc60008010800 */
        /* <DEDUP_REMOVED lines=9> */
[----:B------:R-:W-:Y:S01]  /*7210*/  FMNMX.FTZ R2, R215, R7, !PT ;  /* 0x00000007d7027209 */ /* 0x000fe20007810000 */
[----:B------:R-:W-:-:S03]  /*7220*/  FFMA.FTZ R7, R33, UR9, -R0 ;  /* 0x0000000921077c23 */ /* 0x000fc60008010800 */
[----:B------:R-:W-:Y:S01]  /*7230*/  FMNMX.FTZ R2, R217, R2, !PT ;  /* 0x00000002d9027209 */ /* 0x000fe20007810000 */
[----:B------:R-:W-:Y:S03]  /*7240*/  MUFU.EX2 R234, R7 ;  /* 0x0000000700ea7308 */ /* 0x000fe60000000800 */
[----:B------:R-:W-:Y:S02]  /*7250*/  FMNMX.FTZ R2, R216, R2, !PT ;  /* 0x00000002d8027209 */ /* 0x000fe40007810000 */
[----:B--2---:R-:W-:Y:S01]  /*7260*/  FMNMX.FTZ R5, R4, R15, !PT ;  /* 0x0000000f04057209 */ /* 0x004fe20007810000 */
[--C-:B------:R-:W-:Y:S01]  /*7270*/  FFMA.FTZ R4, R30, UR9, -R0.reuse ;  /* 0x000000091e047c23 */ /* 0x100fe20008010800 */
[----:B------:R-:W-:Y:S03]  /*7280*/  SHFL.BFLY PT, R15, R6, 0x2, 0x1f ;  /* 0x0c401f00060f7f89 */ /* 0x000fe600000e0000 */
[----:B------:R1:W-:Y:S01]  /*7290*/  MUFU.EX2 R239, R4 ;  /* 0x0000000400ef7308 */ /* 0x0003e20000000800 */
[----:B------:R-:W2:Y:S01]  /*72a0*/  SHFL.BFLY PT, R16, R5, 0x1, 0x1f ;  /* 0x0c201f0005107f89 */ /* 0x000ea200000e0000 */
[----:B-1----:R-:W-:-:S03]  /*72b0*/  FFMA.FTZ R4, R31, UR9, -R0 ;  /* 0x000000091f047c23 */ /* 0x002fc60008010800 */
[----:B------:R-:W-:Y:S03]  /*72c0*/  LDSM.16.MT88.4 R28, [R193+0x6800] ;  /* 0x00680000c11c783b */ /* 0x000fe60000004200 */
[----:B------:R1:W-:Y:S01]  /*72d0*/  MUFU.EX2 R237, R4 ;  /* 0x0000000400ed7308 */ /* 0x0003e20000000800 */
[----:B--2---:R-:W-:Y:S01]  /*72e0*/  FMNMX.FTZ R176, R5, R16, !PT ;  /* 0x0000001005b07209 */ /* 0x004fe20007810000 */
[----:B------:R-:W-:-:S03]  /*72f0*/  FFMA.FTZ R5, R36, UR9, -R0 ;  /* 0x0000000924057c23 */ /* 0x000fc60008010800 */
[----:B------:R-:W-:-:S03]  /*7300*/  FSETP.NEU.FTZ.AND P2, PT, R176, -INF , PT ;  /* 0xff800000b000780b */ /* 0x000fc60003f5d000 */
[----:B------:R2:W-:Y:S01]  /*7310*/  MUFU.EX2 R233, R5 ;  /* 0x0000000500e97308 */ /* 0x0005e20000000800 */
[----:B------:R-:W-:-:S05]  /*7320*/  FMUL.FTZ R17, R176, UR9 ;  /* 0x00000009b0117c20 */ /* 0x000fca0008410000 */
[----:B------:R-:W-:Y:S01]  /*7330*/  FSEL R17, R17, RZ, P2 ;  /* 0x000000ff11117208 */ /* 0x000fe20001000000 */
[--C-:B-1----:R-:W-:Y:S02]  /*7340*/  FFMA.FTZ R4, R32, UR9, -R0.reuse ;  /* 0x0000000920047c23 */ /* 0x102fe40008010800 */
[----:B------:R-:W-:Y:S02]  /*7350*/  LDSM.16.MT88.4 R32, [R194+0x6000] ;  /* 0x00600000c220783b */ /* 0x000fe40000004200 */
[----:B------:R1:W-:Y:S01]  /*7360*/  MUFU.EX2 R235, R4 ;  /* 0x0000000400eb7308 */ /* 0x0003e20000000800 */
[----:B--2---:R-:W-:-:S07]  /*7370*/  FFMA.FTZ R5, R38, UR9, -R0 ;  /* 0x0000000926057c23 */ /* 0x004fce0008010800 */
[----:B------:R2:W-:Y:S01]  /*7380*/  MUFU.EX2 R236, R5 ;  /* 0x0000000500ec7308 */ /* 0x0005e20000000800 */
[----:B-1----:R-:W-:Y:S02]  /*7390*/  FMNMX.FTZ R4, R6, R15, !PT ;  /* 0x0000000f06047209 */ /* 0x002fe40007810000 */
[----:B------:R-:W1:Y:S04]  /*73a0*/  SHFL.BFLY PT, R6, R2, 0x2, 0x1f ;  /* 0x0c401f0002067f89 */ /* 0x000e6800000e0000 */
[----:B------:R-:W3:Y:S01]  /*73b0*/  SHFL.BFLY PT, R7, R4, 0x1, 0x1f ;  /* 0x0c201f0004077f89 */ /* 0x000ee200000e0000 */
[----:B--2---:R-:W-:-:S03]  /*73c0*/  FFMA.FTZ R5, R37, UR9, -R0 ;  /* 0x0000000925057c23 */ /* 0x004fc60008010800 */
[----:B------:R-:W-:Y:S01]  /*73d0*/  LDSM.16.MT88.4 R36, [R194+0x6800] ;  /* 0x00680000c224783b */ /* 0x000fe20000004200 */
[----:B------:R2:W-:Y:S01]  /*73e0*/  MUFU.EX2 R238, R5 ;  /* 0x0000000500ee7308 */ /* 0x0005e20000000800 */
[----:B-1----:R-:W-:Y:S01]  /*73f0*/  FMNMX.FTZ R2, R2, R6, !PT ;  /* 0x0000000602027209 */ /* 0x002fe20007810000 */
[--C-:B--2---:R-:W-:Y:S01]  /*7400*/  FFMA.FTZ R5, R18, UR9, -R17.reuse ;  /* 0x0000000912057c23 */ /* 0x104fe20008010811 */
[----:B---3--:R-:W-:Y:S01]  /*7410*/  FMNMX.FTZ R171, R4, R7, !PT ;  /* 0x0000000704ab7209 */ /* 0x008fe20007810000 */
[----:B------:R-:W-:-:S04]  /*7420*/  FFMA.FTZ R4, R52, UR9, -R17 ;  /* 0x0000000934047c23 */ /* 0x000fc80008010811 */
[----:B------:R1:W-:Y:S01]  /*7430*/  MUFU.EX2 R190, R5 ;  /* 0x0000000500be7308 */ /* 0x0003e20000000800 */
[C---:B------:R-:W-:Y:S01]  /*7440*/  FSETP.NEU.FTZ.AND P1, PT, R171.reuse, -INF , PT ;  /* 0xff800000ab00780b */ /* 0x040fe20003f3d000 */
[----:B------:R-:W-:-:S05]  /*7450*/  FMUL.FTZ R16, R171, UR9 ;  /* 0x00000009ab107c20 */ /* 0x000fca0008410000 */
[----:B------:R-:W-:Y:S01]  /*7460*/  FSEL R16, R16, RZ, P1 ;  /* 0x000000ff10107208 */ /* 0x000fe20000800000 */
[----:B------:R2:W-:Y:S01]  /*7470*/  MUFU.EX2 R231, R4 ;  /* 0x0000000400e77308 */ /* 0x0005e20000000800 */
[----:B-1----:R-:W-:-:S07]  /*7480*/  FFMA.FTZ R5, R54, UR9, -R17 ;  /* 0x0000000936057c23 */ /* 0x002fce0008010811 */
[----:B------:R1:W-:Y:S01]  /*7490*/  MUFU.EX2 R230, R5 ;  /* 0x0000000500e67308 */ /* 0x0003e20000000800 */
[----:B--2---:R-:W-:-:S07]  /*74a0*/  FFMA.FTZ R4, R47, UR9, -R17 ;  /* 0x000000092f047c23 */ /* 0x004fce0008010811 */
[----:B------:R2:W3:Y:S01]  /*74b0*/  MUFU.EX2 R232, R4 ;  /* 0x0000000400e87308 */ /* 0x0004e20000000800 */
[----:B-1----:R-:W1:Y:S01]  /*74c0*/  SHFL.BFLY PT, R5, R2, 0x1, 0x1f ;  /* 0x0c201f0002057f89 */ /* 0x002e6200000e0000 */
[----:B--2---:R-:W-:Y:S01]  /*74d0*/  FFMA.FTZ R4, R12, UR9, -R16 ;  /* 0x000000090c047c23 */ /* 0x004fe20008010810 */
[----:B---3--:R-:W-:-:S05]  /*74e0*/  F2FP.BF16.F32.PACK_AB R15, R232, R231 ;  /* 0x000000e7e80f723e */ /* 0x008fca00000010ff */
[----:B------:R2:W-:Y:S01]  /*74f0*/  MUFU.EX2 R186, R4 ;  /* 0x0000000400ba7308 */ /* 0x0005e20000000800 */
[----:B-1----:R-:W-:Y:S01]  /*7500*/  FMNMX.FTZ R170, R2, R5, !PT ;  /* 0x0000000502aa7209 */ /* 0x002fe20007810000 */
[--C-:B------:R-:W-:Y:S01]  /*7510*/  FFMA.FTZ R2, R53, UR9, -R16.reuse ;  /* 0x0000000935027c23 */ /* 0x100fe20008010810 */
[----:B------:R-:W-:Y:S02]  /*7520*/  FSEL R5, R171, RZ, P1 ;  /* 0x000000ffab057208 */ /* 0x000fe40000800000 */
[----:B------:R-:W-:Y:S01]  /*7530*/  FSETP.NEU.FTZ.AND P0, PT, R170, -INF , PT ;  /* 0xff800000aa00780b */ /* 0x000fe20003f1d000 */
[----:B--2---:R-:W-:Y:S02]  /*7540*/  FFMA.FTZ R4, R64, UR9, -R16 ;  /* 0x0000000940047c23 */ /* 0x004fe40008010810 */
[----:B------:R1:W-:Y:S01]  /*7550*/  MUFU.EX2 R226, R2 ;  /* 0x0000000200e27308 */ /* 0x0003e20000000800 */
[----:B------:R-:W-:-:S04]  /*7560*/  FADD.FTZ R5, R68, -R5 ;  /* 0x8000000544057221 */ /* 0x000fc80000010000 */
[----:B------:R-:W-:-:S03]  /*7570*/  FMUL.FTZ R5, R5, UR9 ;  /* 0x0000000905057c20 */ /* 0x000fc60008410000 */
[----:B------:R2:W-:Y:S08]  /*7580*/  MUFU.EX2 R227, R4 ;  /* 0x0000000400e37308 */ /* 0x0005f00000000800 */
[----:B------:R3:W4:Y:S01]  /*7590*/  MUFU.EX2 R71, R5 ;  /* 0x0000000500477308 */ /* 0x0007220000000800 */
[----:B-1----:R-:W-:-:S05]  /*75a0*/  FMUL.FTZ R2, R170, UR9 ;  /* 0x00000009aa027c20 */ /* 0x002fca0008410000 */
[----:B------:R-:W-:Y:S01]  /*75b0*/  FSEL R2, R2, RZ, P0 ;  /* 0x000000ff02027208 */ /* 0x000fe20000000000 */
[----:B--2---:R-:W-:-:S04]  /*75c0*/  FFMA.FTZ R4, R49, UR9, -R16 ;  /* 0x0000000931047c23 */ /* 0x004fc80008010810 */
[----:B------:R-:W-:Y:S01]  /*75d0*/  FFMA.FTZ R6, R50, UR9, -R2 ;  /* 0x0000000932067c23 */ /* 0x000fe20008010802 */
[----:B------:R1:W2:Y:S01]  /*75e0*/  MUFU.EX2 R228, R4 ;  /* 0x0000000400e47308 */ /* 0x0002a20000000800 */
[----:B---3--:R-:W-:Y:S01]  /*75f0*/  FFMA.FTZ R5, R48, UR9, -R16 ;  /* 0x0000000930057c23 */ /* 0x008fe20008010810 */
[-C--:B----4-:R-:W-:Y:S01]  /*7600*/  FMUL.FTZ R92, R92, R71.reuse ;  /* 0x000000475c5c7220 */ /* 0x090fe20000410000 */
[-C--:B------:R-:W-:Y:S01]  /*7610*/  FMUL.FTZ R93, R93, R71.reuse ;  /* 0x000000475d5d7220 */ /* 0x080fe20000410000 */
[----:B------:R-:W-:-:S04]  /*7620*/  FMUL.FTZ R100, R100, R71 ;  /* 0x0000004764647220 */ /* 0x000fc80000410000 */
        /* <DEDUP_REMOVED lines=8> */
[----:B------:R-:W-:Y:S01]  /*76b0*/  MUFU.EX2 R222, R5 ;  /* 0x0000000500de7308 */ /* 0x000fe20000000800 */
[----:B-1----:R-:W-:Y:S01]  /*76c0*/  FFMA.FTZ R4, R45, UR9, -R16 ;  /* 0x000000092d047c23 */ /* 0x002fe20008010810 */
[-C--:B------:R-:W-:Y:S01]  /*76d0*/  FMUL.FTZ R124, R124, R71.reuse ;  /* 0x000000477c7c7220 */ /* 0x080fe20000410000 */
[-C--:B------:R-:W-:Y:S01]  /*76e0*/  FMUL.FTZ R125, R125, R71.reuse ;  /* 0x000000477d7d7220 */ /* 0x080fe20000410000 */
[-C--:B------:R-:W-:Y:S01]  /*76f0*/  FMUL.FTZ R132, R132, R71.reuse ;  /* 0x0000004784847220 */ /* 0x080fe20000410000 */
[-C--:B------:R-:W-:Y:S01]  /*7700*/  FMUL.FTZ R133, R133, R71.reuse ;  /* 0x0000004785857220 */ /* 0x080fe20000410000 */
[-C--:B------:R-:W-:Y:S01]  /*7710*/  FMUL.FTZ R140, R140, R71.reuse ;  /* 0x000000478c8c7220 */ /* 0x080fe20000410000 */
[----:B------:R-:W-:Y:S01]  /*7720*/  FMUL.FTZ R141, R141, R71 ;  /* 0x000000478d8d7220 */ /* 0x000fe20000410000 */
[----:B------:R1:W-:Y:S01]  /*7730*/  MUFU.EX2 R229, R4 ;  /* 0x0000000400e57308 */ /* 0x0003e20000000800 */
[----:B--2---:R-:W-:Y:S01]  /*7740*/  F2FP.BF16.F32.PACK_AB R6, R228, R226 ;  /* 0x000000e2e406723e */ /* 0x004fe200000010ff */
[----:B-1----:R-:W-:Y:S01]  /*7750*/  FFMA.FTZ R4, R13, UR9, -R2 ;  /* 0x000000090d047c23 */ /* 0x002fe20008010802 */
[----:B------:R-:W-:-:S05]  /*7760*/  F2FP.BF16.F32.PACK_AB R13, R230, R190 ;  /* 0x000000bee60d723e */ /* 0x000fca00000010ff */
[----:B------:R1:W-:Y:S02]  /*7770*/  MUFU.EX2 R181, R4 ;  /* 0x0000000400b57308 */ /* 0x0003e40000000800 */
[----:B-1----:R-:W-:-:S06]  /*7780*/  FFMA.FTZ R4, R65, UR9, -R2 ;  /* 0x0000000941047c23 */ /* 0x002fcc0008010802 */
[----:B------:R1:W2:Y:S02]  /*7790*/  MUFU.EX2 R223, R4 ;  /* 0x0000000400df7308 */ /* 0x0002a40000000800 */
[----:B-1----:R-:W-:Y:S01]  /*77a0*/  FFMA.FTZ R4, R55, UR9, -R2 ;  /* 0x0000000937047c23 */ /* 0x002fe20008010802 */
[----:B--2---:R-:W-:-:S05]  /*77b0*/  F2FP.BF16.F32.PACK_AB R5, R223, R181 ;  /* 0x000000b5df05723e */ /* 0x004fca00000010ff */
[----:B------:R1:W2:Y:S02]  /*77c0*/  MUFU.EX2 R225, R4 ;  /* 0x0000000400e17308 */ /* 0x0002a40000000800 */
[----:B-1----:R-:W-:Y:S02]  /*77d0*/  FSEL R4, R170, RZ, P0 ;  /* 0x000000ffaa047208 */ /* 0x002fe40000000000 */
[----:B--2---:R-:W-:Y:S02]  /*77e0*/  F2FP.BF16.F32.PACK_AB R7, R224, R225 ;  /* 0x000000e1e007723e */ /* 0x004fe400000010ff */
[----:B------:R-:W-:Y:S01]  /*77f0*/  ISETP.GE.AND P0, PT, R209, 0x3, PT ;  /* 0x00000003d100780c */ /* 0x000fe20003f06270 */
        /* <DEDUP_REMOVED lines=9> */
[----:B------:R-:W-:Y:S01]  /*7890*/  FSEL R3, R176, RZ, P2 ;  /* 0x000000ffb0037208 */ /* 0x000fe20001000000 */
[-C--:B------:R-:W-:Y:S01]  /*78a0*/  FMUL.FTZ R82, R82, R68.reuse ;  /* 0x0000004452527220 */ /* 0x080fe20000410000 */
[-C--:B------:R-:W-:Y:S01]  /*78b0*/  FMUL.FTZ R83, R83, R68.reuse ;  /* 0x0000004453537220 */ /* 0x080fe20000410000 */
[----:B------:R-:W-:Y:S01]  /*78c0*/  FMUL.FTZ R4, R4, UR9 ;  /* 0x0000000904047c20 */ /* 0x000fe20008410000 */
[-C--:B------:R-:W-:Y:S01]  /*78d0*/  FMUL.FTZ R110, R110, R68.reuse ;  /* 0x000000446e6e7220 */ /* 0x080fe20000410000 */
[----:B------:R-:W-:Y:S01]  /*78e0*/  FADD.FTZ R3, R69, -R3 ;  /* 0x8000000345037221 */ /* 0x000fe20000010000 */
[-C--:B------:R-:W-:Y:S01]  /*78f0*/  FMUL.FTZ R111, R111, R68.reuse ;  /* 0x000000446f6f7220 */ /* 0x080fe20000410000 */
[----:B------:R1:W2:Y:S01]  /*7900*/  MUFU.EX2 R19, R4 ;  /* 0x0000000400137308 */ /* 0x0002a20000000800 */
[-C--:B------:R-:W-:Y:S01]  /*7910*/  FMUL.FTZ R118, R118, R68.reuse ;  /* 0x0000004476767220 */ /* 0x080fe20000410000 */
[----:B------:R-:W-:Y:S01]  /*7920*/  FMUL.FTZ R3, R3, UR9 ;  /* 0x0000000903037c20 */ /* 0x000fe20008410000 */
[-C--:B------:R-:W-:Y:S01]  /*7930*/  FMUL.FTZ R119, R119, R68.reuse ;  /* 0x0000004477777220 */ /* 0x080fe20000410000 */
[-C--:B------:R-:W-:Y:S01]  /*7940*/  FMUL.FTZ R126, R126, R68.reuse ;  /* 0x000000447e7e7220 */ /* 0x080fe20000410000 */
[-C--:B------:R-:W-:Y:S01]  /*7950*/  FMUL.FTZ R127, R127, R68.reuse ;  /* 0x000000447f7f7220 */ /* 0x080fe20000410000 */
[-C--:B------:R-:W-:Y:S01]  /*7960*/  FMUL.FTZ R134, R134, R68.reuse ;  /* 0x0000004486867220 */ /* 0x080fe20000410000 */
[-C--:B------:R-:W-:Y:S01]  /*7970*/  FMUL.FTZ R135, R135, R68.reuse ;  /* 0x0000004487877220 */ /* 0x080fe20000410000 */
[----:B------:R3:W4:Y:S01]  /*7980*/  MUFU.EX2 R18, R3 ;  /* 0x0000000300127308 */ /* 0x0007220000000800 */
[-C--:B------:R-:W-:Y:S01]  /*7990*/  FMUL.FTZ R142, R142, R68.reuse ;  /* 0x000000448e8e7220 */ /* 0x080fe20000410000 */
[----:B------:R-:W-:Y:S01]  /*79a0*/  FMUL.FTZ R143, R143, R68 ;  /* 0x000000448f8f7220 */ /* 0x000fe20000410000 */
[----:B------:R-:W-:-:S02]  /*79b0*/  MOV R70, R150 ;  /* 0x0000009600467202 */ /* 0x000fc40000000f00 */
[----:B------:R-:W-:Y:S02]  /*79c0*/  MOV R69, R149 ;  /* 0x0000009500457202 */ /* 0x000fe40000000f00 */
[----:B-1----:R-:W-:Y:S01]  /*79d0*/  F2FP.BF16.F32.PACK_AB R4, R227, R186 ;  /* 0x000000bae304723e */ /* 0x002fe200000010ff */
[-C--:B--2---:R-:W-:Y:S01]  /*79e0*/  FMUL.FTZ R84, R84, R19.reuse ;  /* 0x0000001354547220 */ /* 0x084fe20000410000 */
[----:B------:R-:W-:Y:S01]  /*79f0*/  F2FP.BF16.F32.PACK_AB R12, R69, R70 ;  /* 0x00000046450c723e */ /* 0x000fe200000010ff */
[-C--:B------:R-:W-:Y:S01]  /*7a00*/  FMUL.FTZ R85, R85, R19.reuse ;  /* 0x0000001355557220 */ /* 0x080fe20000410000 */
[-C--:B------:R-:W-:Y:S01]  /*7a10*/  FMUL.FTZ R88, R88, R19.reuse ;  /* 0x0000001358587220 */ /* 0x080fe20000410000 */
[-C--:B------:R-:W-:Y:S01]  /*7a20*/  FMUL.FTZ R89, R89, R19.reuse ;  /* 0x0000001359597220 */ /* 0x080fe20000410000 */
[----:B------:R-:W-:Y:S01]  /*7a30*/  FMUL.FTZ R96, R96, R19 ;  /* 0x0000001360607220 */ /* 0x000fe20000410000 */
[C---:B------:R-:W-:Y:S01]  /*7a40*/  HMMA.16816.F32.BF16 R52, R4.reuse, R22, R92 ;  /* 0x000000160434723c */ /* 0x040fe2000004185c */
[--C-:B---3--:R-:W-:Y:S01]  /*7a50*/  FFMA.FTZ R3, R56, UR9, -R16.reuse ;  /* 0x0000000938037c23 */ /* 0x108fe20008010810 */
[-C--:B----4-:R-:W-:Y:S01]  /*7a60*/  FMUL.FTZ R86, R86, R18.reuse ;  /* 0x0000001256567220 */ /* 0x090fe20000410000 */
[-C--:B------:R-:W-:Y:S01]  /*7a70*/  FMUL.FTZ R87, R87, R18.reuse ;  /* 0x0000001257577220 */ /* 0x080fe20000410000 */
[-C--:B------:R-:W-:Y:S01]  /*7a80*/  FMUL.FTZ R90, R90, R18.reuse ;  /* 0x000000125a5a7220 */ /* 0x080fe20000410000 */
[----:B------:R1:W-:Y:S01]  /*7a90*/  MUFU.EX2 R167, R3 ;  /* 0x0000000300a77308 */ /* 0x0003e20000000800 */
[C---:B------:R-:W-:Y:S01]  /*7aa0*/  HMMA.16816.F32.BF16 R48, R4.reuse, R24, R100 ;  /* 0x000000180430723c */ /* 0x040fe20000041864 */
[----:B------:R-:W-:Y:S01]  /*7ab0*/  MOV R95, R79 ;  /* 0x0000004f005f7202 */ /* 0x000fe20000000f00 */
[----:B------:R-:W-:Y:S01]  /*7ac0*/  FMUL.FTZ R91, R91, R18 ;  /* 0x000000125b5b7220 */ /* 0x000fe20000410000 */
[----:B------:R-:W-:Y:S01]  /*7ad0*/  MOV R93, R78 ;  /* 0x0000004e005d7202 */ /* 0x000fe20000000f00 */
[----:B------:R-:W-:Y:S01]  /*7ae0*/  FMUL.FTZ R97, R97, R19 ;  /* 0x0000001361617220 */ /* 0x000fe20000410000 */
[----:B------:R-:W-:Y:S01]  /*7af0*/  MOV R92, R77 ;  /* 0x0000004d005c7202 */ /* 0x000fe20000000f00 */
[C---:B------:R-:W-:Y:S01]  /*7b00*/  HMMA.16816.F32.BF16 R148, R4.reuse, R20, R80 ;  /* 0x000000140494723c */ /* 0x040fe20000041850 */
[----:B------:R-:W-:Y:S01]  /*7b10*/  MOV R103, R63 ;  /* 0x0000003f00677202 */ /* 0x000fe20000000f00 */
[----:B------:R-:W-:Y:S01]  /*7b20*/  FMUL.FTZ R98, R98, R18 ;  /* 0x0000001262627220 */ /* 0x000fe20000410000 */
[----:B------:R-:W-:Y:S01]  /*7b30*/  MOV R94, R160 ;  /* 0x000000a0005e7202 */ /* 0x000fe20000000f00 */
[-C--:B------:R-:W-:Y:S01]  /*7b40*/  FMUL.FTZ R99, R99, R18.reuse ;  /* 0x0000001263637220 */ /* 0x080fe20000410000 */
[----:B------:R-:W-:Y:S01]  /*7b50*/  FMUL.FTZ R104, R104, R19 ;  /* 0x0000001368687220 */ /* 0x000fe20000410000 */
[C---:B------:R-:W-:Y:S01]  /*7b60*/  HMMA.16816.F32.BF16 R76, R4.reuse, R26, R108 ;  /* 0x0000001a044c723c */ /* 0x040fe2000004186c */
[----:B------:R-:W-:Y:S01]  /*7b70*/  F2FP.BF16.F32.PACK_AB R14, R94, R95 ;  /* 0x0000005f5e0e723e */ /* 0x000fe200000010ff */
[-C--:B------:R-:W-:Y:S01]  /*7b80*/  FMUL.FTZ R105, R105, R19.reuse ;  /* 0x0000001369697220 */ /* 0x080fe20000410000 */
[-C--:B------:R-:W-:Y:S01]  /*7b90*/  FMUL.FTZ R106, R106, R18.reuse ;  /* 0x000000126a6a7220 */ /* 0x080fe20000410000 */
[----:B-1----:R-:W-:Y:S01]  /*7ba0*/  FFMA.FTZ R3, R57, UR9, -R16 ;  /* 0x0000000939037c23 */ /* 0x002fe20008010810 */
[-C--:B------:R-:W-:Y:S01]  /*7bb0*/  FMUL.FTZ R107, R107, R18.reuse ;  /* 0x000000126b6b7220 */ /* 0x080fe20000410000 */
[C---:B------:R-:W-:Y:S01]  /*7bc0*/  HMMA.16816.F32.BF16 R72, R4.reuse, R32, R116 ;  /* 0x000000200448723c */ /* 0x040fe20000041874 */
[-C--:B------:R-:W-:Y:S01]  /*7bd0*/  FMUL.FTZ R128, R128, R19.reuse ;  /* 0x0000001380807220 */ /* 0x080fe20000410000 */
[----:B------:R1:W2:Y:S01]  /*7be0*/  MUFU.EX2 R166, R3 ;  /* 0x0000000300a67308 */ /* 0x0002a20000000800 */
        /* <DEDUP_REMOVED lines=15> */
[----:B------:R-:W-:Y:S01]  /*7ce0*/  HMMA.16816.F32.BF16 R60, R4, R42, R140 ;  /* 0x0000002a043c723c */ /* 0x000fe2000004188c */
[----:B-1----:R-:W-:Y:S01]  /*7cf0*/  FFMA.FTZ R3, R152, UR9, -R2 ;  /* 0x0000000998037c23 */ /* 0x002fe20008010802 */
[-C--:B------:R-:W-:Y:S01]  /*7d00*/  FMUL.FTZ R122, R122, R18.reuse ;  /* 0x000000127a7a7220 */ /* 0x080fe20000410000 */
[----:B------:R-:W-:-:S02]  /*7d10*/  FMUL.FTZ R123, R123, R18 ;  /* 0x000000127b7b7220 */ /* 0x000fc40000410000 */
[----:B------:R1:W-:Y:S01]  /*7d20*/  MUFU.EX2 R218, R3 ;  /* 0x0000000300da7308 */ /* 0x0003e20000000800 */
[----:B------:R-:W-:Y:S01]  /*7d30*/  HMMA.16816.F32.BF16 R44, R12, R20, R84 ;  /* 0x000000140c2c723c */ /* 0x000fe20000041854 */
[----:B------:R-:W-:Y:S01]  /*7d40*/  FFMA.FTZ R4, R145, UR9, -R2 ;  /* 0x0000000991047c23 */ /* 0x000fe20008010802 */
[----:B--2---:R-:W-:-:S04]  /*7d50*/  F2FP.BF16.F32.PACK_AB R6, R166, R167 ;  /* 0x000000a7a606723e */ /* 0x004fc800000010ff */
[C---:B------:R-:W-:Y:S01]  /*7d60*/  HMMA.16816.F32.BF16 R88, R12.reuse, R22, R88 ;  /* 0x000000160c58723c */ /* 0x040fe20000041858 */
[----:B------:R2:W-:Y:S01]  /*7d70*/  MUFU.EX2 R160, R4 ;  /* 0x0000000400a07308 */ /* 0x0005e20000000800 */
[----:B------:R-:W-:Y:S04]  /*7d80*/  LDSM.16.MT88.4 R20, [R195+0x6800] ;  /* 0x00680000c314783b */ /* 0x000fe80000004200 */
[----:B------:R-:W-:Y:S01]  /*7d90*/  HMMA.16816.F32.BF16 R96, R12, R24, R96 ;  /* 0x000000180c60723c */ /* 0x000fe20000041860 */
[----:B-1----:R-:W-:-:S05]  /*7da0*/  FFMA.FTZ R3, R144, UR9, -R2 ;  /* 0x0000000990037c23 */ /* 0x002fca0008010802 */
[----:B------:R-:W-:Y:S01]  /*7db0*/  HMMA.16816.F32.BF16 R104, R12, R26, R104 ;  /* 0x0000001a0c68723c */ /* 0x000fe20000041868 */
[----:B------:R-:W1:Y:S01]  /*7dc0*/  LDSM.16.MT88.4 R24, [R196+0x6800] ;  /* 0x00680000c418783b */ /* 0x000e620000004200 */
[----:B------:R3:W4:Y:S01]  /*7dd0*/  MUFU.EX2 R161, R3 ;  /* 0x0000000300a17308 */ /* 0x0007220000000800 */
[----:B--2---:R-:W-:-:S03]  /*7de0*/  F2FP.BF16.F32.PACK_AB R4, R222, R229 ;  /* 0x000000e5de04723e */ /* 0x004fc600000010ff */
[C---:B------:R-:W-:Y:S06]  /*7df0*/  HMMA.16816.F32.BF16 R128, R12.reuse, R40, R128 ;  /* 0x000000280c80723c */ /* 0x040fec0000041880 */
[----:B------:R-:W-:Y:S01]  /*7e00*/  HMMA.16816.F32.BF16 R136, R12, R42, R136 ;  /* 0x0000002a0c88723c */ /* 0x000fe20000041888 */
[----:B---3--:R-:W-:Y:S01]  /*7e10*/  FFMA.FTZ R3, R58, UR9, -R2 ;  /* 0x000000093a037c23 */ /* 0x008fe20008010802 */
[----:B----4-:R-:W-:-:S04]  /*7e20*/  F2FP.BF16.F32.PACK_AB R5, R161, R218 ;  /* 0x000000daa105723e */ /* 0x010fc800000010ff */
[C---:B------:R-:W-:Y:S01]  /*7e30*/  HMMA.16816.F32.BF16 R112, R12.reuse, R32, R112 ;  /* 0x000000200c70723c */ /* 0x040fe20000041870 */
[----:B------:R2:W3:Y:S05]  /*7e40*/  MUFU.EX2 R159, R3 ;  /* 0x00000003009f7308 */ /* 0x0004ea0000000800 */
[----:B------:R-:W-:Y:S01]  /*7e50*/  HMMA.16816.F32.BF16 R120, R12, R34, R120 ;  /* 0x000000220c78723c */ /* 0x000fe20000041878 */
[----:B------:R-:W-:Y:S01]  /*7e60*/  LDSM.16.MT88.4 R32, [R196+0x7000] ;  /* 0x00700000c420783b */ /* 0x000fe20000004200 */
[--C-:B--2---:R-:W-:Y:S01]  /*7e70*/  FFMA.FTZ R3, R153, UR9, -R0.reuse ;  /* 0x0000000999037c23 */ /* 0x104fe20008010800 */
[----:B------:R-:W-:Y:S01]  /*7e80*/  FFMA.FTZ R0, R154, UR9, -R0 ;  /* 0x000000099a007c23 */ /* 0x000fe20008010800 */
[----:B---3--:R-:W-:-:S02]  /*7e90*/  F2FP.BF16.F32.PACK_AB R7, R159, R160 ;  /* 0x000000a09f07723e */ /* 0x008fc400000010ff */
[----:B------:R2:W-:Y:S05]  /*7ea0*/  MUFU.EX2 R220, R3 ;  /* 0x0000000300dc7308 */ /* 0x0005ea0000000800 */
[C---:B------:R-:W-:Y:S03]  /*7eb0*/  HMMA.16816.F32.BF16 R56, R4.reuse, R28, R148 ;  /* 0x0000001c0438723c */ /* 0x040fe60000041894 */
[----:B------:R3:W-:Y:S03]  /*7ec0*/  MUFU.EX2 R219, R0 ;  /* 0x0000000000db7308 */ /* 0x0007e60000000800 */
[C---:B------:R-:W-:Y:S06]  /*7ed0*/  HMMA.16816.F32.BF16 R52, R4.reuse, R30, R52 ;  /* 0x0000001e0434723c */ /* 0x040fec0000041834 */
[----:B-1----:R-:W-:Y:S01]  /*7ee0*/  HMMA.16816.F32.BF16 R48, R4, R24, R48 ;  /* 0x000000180430723c */ /* 0x002fe20000041830 */
[----:B--2---:R-:W-:-:S05]  /*7ef0*/  MOV R3, R70 ;  /* 0x0000004600037202 */ /* 0x004fca0000000f00 */
[----:B------:R-:W-:Y:S01]  /*7f00*/  HMMA.16816.F32.BF16 R76, R4, R26, R76 ;  /* 0x0000001a044c723c */ /* 0x000fe2000004184c */
[----:B---3--:R-:W-:-:S04]  /*7f10*/  FFMA.FTZ R0, R175, UR9, -R17 ;  /* 0x00000009af007c23 */ /* 0x008fc80008010811 */
[----:B------:R1:W-:Y:S01]  /*7f20*/  MUFU.EX2 R212, R0 ;  /* 0x0000000000d47308 */ /* 0x0003e20000000800 */
[C---:B------:R-:W-:Y:S06]  /*7f30*/  HMMA.16816.F32.BF16 R80, R4.reuse, R20, R80 ;  /* 0x000000140450723c */ /* 0x040fec0000041850 */
[C---:B------:R-:W-:Y:S06]  /*7f40*/  HMMA.16816.F32.BF16 R60, R4.reuse, R22, R60 ;  /* 0x00000016043c723c */ /* 0x040fec000004183c */
[----:B------:R-:W-:Y:S01]  /*7f50*/  HMMA.16816.F32.BF16 R72, R4, R36, R72 ;  /* 0x000000240448723c */ /* 0x000fe20000041848 */
[----:B-1----:R-:W-:-:S05]  /*7f60*/  FFMA.FTZ R0, R158, UR9, -R17 ;  /* 0x000000099e007c23 */ /* 0x002fca0008010811 */
[----:B------:R-:W-:Y:S01]  /*7f70*/  HMMA.16816.F32.BF16 R64, R4, R38, R64 ;  /* 0x000000260440723c */ /* 0x000fe20000041840 */
[----:B------:R1:W2:Y:S02]  /*7f80*/  MUFU.EX2 R175, R0 ;  /* 0x0000000000af7308 */ /* 0x0002a40000000800 */
[----:B-1----:R-:W-:Y:S01]  /*7f90*/  FFMA.FTZ R0, R155, UR9, -R17 ;  /* 0x000000099b007c23 */ /* 0x002fe20008010811 */
[----:B--2---:R-:W-:-:S05]  /*7fa0*/  F2FP.BF16.F32.PACK_AB R13, R175, R212 ;  /* 0x000000d4af0d723e */ /* 0x004fca00000010ff */
        /* <DEDUP_REMOVED lines=9> */
[----:B------:R-:W-:-:S05]  /*8040*/  MOV R162, R92 ;  /* 0x0000005c00a27202 */ /* 0x000fca0000000f00 */
[----:B------:R1:W2:Y:S01]  /*8050*/  MUFU.EX2 R155, R0 ;  /* 0x00000000009b7308 */ /* 0x0002a20000000800 */
[----:B------:R-:W-:-:S07]  /*8060*/  F2FP.BF16.F32.PACK_AB R12, R162, R93 ;  /* 0x0000005da20c723e */ /* 0x000fce00000010ff */
[C---:B------:R-:W-:Y:S06]  /*8070*/  HMMA.16816.F32.BF16 R44, R12.reuse, R28, R44 ;  /* 0x0000001c0c2c723c */ /* 0x040fec000004182c */
[C---:B------:R-:W-:Y:S01]  /*8080*/  HMMA.16816.F32.BF16 R40, R12.reuse, R30, R88 ;  /* 0x0000001e0c28723c */ /* 0x040fe20000041858 */
[----:B------:R-:W3:Y:S01]  /*8090*/  LDSM.16.MT88.4 R28, [R193+0x7000] ;  /* 0x00700000c11c783b */ /* 0x000ee20000004200 */
[----:B-1----:R-:W-:Y:S01]  /*80a0*/  FFMA.FTZ R0, R165, UR9, -R16 ;  /* 0x00000009a5007c23 */ /* 0x002fe20008010810 */
[----:B------:R-:W-:Y:S02]  /*80b0*/  MOV R165, R93 ;  /* 0x0000005d00a57202 */ /* 0x000fe40000000f00 */
[----:B------:R-:W-:Y:S01]  /*80c0*/  LDSM.16.MT88.4 R88, [R193+0x7800] ;  /* 0x00780000c158783b */ /* 0x000fe20000004200 */
[----:B------:R-:W-:Y:S01]  /*80d0*/  HMMA.16816.F32.BF16 R96, R12, R24, R96 ;  /* 0x000000180c60723c */ /* 0x000fe20000041860 */
[----:B------:R1:W-:Y:S01]  /*80e0*/  MUFU.EX2 R154, R0 ;  /* 0x00000000009a7308 */ /* 0x0003e20000000800 */
[----:B--2---:R-:W-:-:S04]  /*80f0*/  F2FP.BF16.F32.PACK_AB R4, R155, R156 ;  /* 0x0000009c9b04723e */ /* 0x004fc800000010ff */
[C---:B------:R-:W-:Y:S01]  /*8100*/  HMMA.16816.F32.BF16 R84, R12.reuse, R26, R104 ;  /* 0x0000001a0c54723c */ /* 0x040fe20000041868 */
[----:B------:R-:W2:Y:S04]  /*8110*/  LDSM.16.MT88.4 R24, [R194+0x7000] ;  /* 0x00700000c218783b */ /* 0x000ea80000004200 */
[----:B------:R-:W-:Y:S01]  /*8120*/  LDSM.16.MT88.4 R104, [R196+0x7800] ;  /* 0x00780000c468783b */ /* 0x000fe20000004200 */
[----:B------:R-:W-:Y:S01]  /*8130*/  HMMA.16816.F32.BF16 R128, R12, R20, R128 ;  /* 0x000000140c80723c */ /* 0x000fe20000041880 */
[----:B-1----:R-:W-:-:S05]  /*8140*/  FFMA.FTZ R0, R164, UR9, -R16 ;  /* 0x00000009a4007c23 */ /* 0x002fca0008010810 */
[C---:B------:R-:W-:Y:S01]  /*8150*/  HMMA.16816.F32.BF16 R136, R12.reuse, R22, R136 ;  /* 0x000000160c88723c */ /* 0x040fe20000041888 */
[----:B------:R-:W1:Y:S01]  /*8160*/  LDSM.16.MT88.4 R20, [R195+0x7000] ;  /* 0x00700000c314783b */ /* 0x000e620000004200 */
[----:B------:R-:W-:Y:S01]  /*8170*/  MOV R164, R94 ;  /* 0x0000005e00a47202 */ /* 0x000fe20000000f00 */
[----:B------:R4:W5:Y:S03]  /*8180*/  MUFU.EX2 R153, R0 ;  /* 0x0000000000997308 */ /* 0x0009660000000800 */
[----:B------:R-:W-:Y:S01]  /*8190*/  HMMA.16816.F32.BF16 R112, R12, R36, R112 ;  /* 0x000000240c70723c */ /* 0x000fe20000041870 */
[----:B----4-:R-:W-:Y:S01]  /*81a0*/  FFMA.FTZ R0, R169, UR9, -R2 ;  /* 0x00000009a9007c23 */ /* 0x010fe20008010802 */
[----:B------:R-:W-:-:S04]  /*81b0*/  MOV R169, R95 ;  /* 0x0000005f00a97202 */ /* 0x000fc80000000f00 */
[----:B------:R-:W-:Y:S01]  /*81c0*/  HMMA.16816.F32.BF16 R92, R12, R38, R120 ;  /* 0x000000260c5c723c */ /* 0x000fe20000041878 */
[----:B------:R4:W-:Y:S01]  /*81d0*/  MUFU.EX2 R152, R0 ;  /* 0x0000000000987308 */ /* 0x0009e20000000800 */
[----:B-----5:R-:W-:Y:S01]  /*81e0*/  F2FP.BF16.F32.PACK_AB R6, R153, R154 ;  /* 0x0000009a9906723e */ /* 0x020fe200000010ff */
[----:B------:R-:W-:Y:S04]  /*81f0*/  LDSM.16.MT88.4 R120, [R194+0x7800] ;  /* 0x00780000c278783b */ /* 0x000fe80000004200 */
[----:B------:R-:W-:Y:S02]  /*8200*/  F2FP.BF16.F32.PACK_AB R12, R235, R237 ;  /* 0x000000edeb0c723e */ /* 0x000fe400000010ff */
[----:B------:R-:W-:Y:S01]  /*8210*/  F2FP.BF16.F32.PACK_AB R14, R233, R234 ;  /* 0x000000eae90e723e */ /* 0x000fe200000010ff */
[----:B----4-:R-:W-:Y:S01]  /*8220*/  FFMA.FTZ R0, R168, UR9, -R2 ;  /* 0x00000009a8007c23 */ /* 0x010fe20008010802 */
[----:B------:R-:W-:-:S03]  /*8230*/  MOV R168, R69 ;  /* 0x0000004500a87202 */ /* 0x000fc60000000f00 */
[----:B------:R4:W5:Y:S02]  /*8240*/  MUFU.EX2 R151, R0 ;  /* 0x0000000000977308 */ /* 0x0009640000000800 */
[----:B----4-:R-:W-:Y:S01]  /*8250*/  FFMA.FTZ R0, R146, UR9, -R2 ;  /* 0x0000000992007c23 */ /* 0x010fe20008010802 */
[----:B-----5:R-:W-:-:S05]  /*8260*/  F2FP.BF16.F32.PACK_AB R5, R151, R152 ;  /* 0x000000989705723e */ /* 0x020fca00000010ff */
[----:B------:R4:W-:Y:S02]  /*8270*/  MUFU.EX2 R150, R0 ;  /* 0x0000000000967308 */ /* 0x0009e40000000800 */
[----:B----4-:R-:W-:-:S06]  /*8280*/  FFMA.FTZ R0, R147, UR9, -R2 ;  /* 0x0000000993007c23 */ /* 0x010fcc0008010802 */
[----:B------:R4:W5:Y:S02]  /*8290*/  MUFU.EX2 R149, R0 ;  /* 0x0000000000957308 */ /* 0x0009640000000800 */
[----:B----4-:R-:W-:Y:S01]  /*82a0*/  FFMA.FTZ R0, R182, UR9, -R17 ;  /* 0x00000009b6007c23 */ /* 0x010fe20008010811 */
[----:B-----5:R-:W-:-:S05]  /*82b0*/  F2FP.BF16.F32.PACK_AB R7, R149, R150 ;  /* 0x000000969507723e */ /* 0x020fca00000010ff */
[----:B------:R4:W-:Y:S02]  /*82c0*/  MUFU.EX2 R148, R0 ;  /* 0x0000000000947308 */ /* 0x0009e40000000800 */
[C---:B---3--:R-:W-:Y:S06]  /*82d0*/  HMMA.16816.F32.BF16 R56, R4.reuse, R28, R56 ;  /* 0x0000001c0438723c */ /* 0x048fec0000041838 */
[C---:B------:R-:W-:Y:S06]  /*82e0*/  HMMA.16816.F32.BF16 R52, R4.reuse, R30, R52 ;  /* 0x0000001e0434723c */ /* 0x040fec0000041834 */
[----:B------:R-:W-:Y:S01]  /*82f0*/  HMMA.16816.F32.BF16 R100, R4, R32, R48 ;  /* 0x000000200464723c */ /* 0x000fe20000041830 */
[----:B----4-:R-:W-:-:S04]  /*8300*/  FFMA.FTZ R0, R183, UR9, -R17 ;  /* 0x00000009b7007c23 */ /* 0x010fc80008010811 */
[----:B------:R3:W4:Y:S01]  /*8310*/  MUFU.EX2 R144, R0 ;  /* 0x0000000000907308 */ /* 0x0007220000000800 */
[C---:B------:R-:W-:Y:S06]  /*8320*/  HMMA.16816.F32.BF16 R76, R4.reuse, R34, R76 ;  /* 0x00000022044c723c */ /* 0x040fec000004184c */
[C---:B--2---:R-:W-:Y:S06]  /*8330*/  HMMA.16816.F32.BF16 R72, R4.reuse, R24, R72 ;  /* 0x000000180448723c */ /* 0x044fec0000041848 */
[----:B------:R-:W-:Y:S01]  /*8340*/  HMMA.16816.F32.BF16 R64, R4, R26, R64 ;  /* 0x0000001a0440723c */ /* 0x000fe20000041840 */
[----:B---3--:R-:W-:Y:S01]  /*8350*/  FFMA.FTZ R0, R188, UR9, -R17 ;  /* 0x00000009bc007c23 */ /* 0x008fe20008010811 */
[----:B----4-:R-:W-:-:S04]  /*8360*/  F2FP.BF16.F32.PACK_AB R13, R144, R148 ;  /* 0x00000094900d723e */ /* 0x010fc800000010ff */
[C---:B-1----:R-:W-:Y:S01]  /*8370*/  HMMA.16816.F32.BF16 R132, R4.reuse, R20, R80 ;  /* 0x000000140484723c */ /* 0x042fe20000041850 */
[----:B------:R1:W-:Y:S05]  /*8380*/  MUFU.EX2 R147, R0 ;  /* 0x0000000000937308 */ /* 0x0003ea0000000800 */
[----:B------:R-:W-:Y:S01]  /*8390*/  HMMA.16816.F32.BF16 R60, R4, R22, R60 ;  /* 0x00000016043c723c */ /* 0x000fe2000004183c */
[----:B------:R-:W2:Y:S01]  /*83a0*/  LDSM.16.MT88.4 R4, [R195+0x7800] ;  /* 0x00780000c304783b */ /* 0x000ea20000004200 */
[----:B-1----:R-:W-:-:S04]  /*83b0*/  FFMA.FTZ R0, R189, UR9, -R17 ;  /* 0x00000009bd007c23 */ /* 0x002fc80008010811 */
[----:B------:R1:W3:Y:S02]  /*83c0*/  MUFU.EX2 R146, R0 ;  /* 0x0000000000927308 */ /* 0x0002e40000000800 */
[----:B-1----:R-:W-:Y:S01]  /*83d0*/  FFMA.FTZ R0, R184, UR9, -R17 ;  /* 0x00000009b8007c23 */ /* 0x002fe20008010811 */
[----:B---3--:R-:W-:-:S05]  /*83e0*/  F2FP.BF16.F32.PACK_AB R15, R146, R147 ;  /* 0x00000093920f723e */ /* 0x008fca00000010ff */
[----:B------:R1:W-:Y:S02]  /*83f0*/  MUFU.EX2 R145, R0 ;  /* 0x0000000000917308 */ /* 0x0003e40000000800 */
[C---:B------:R-:W-:Y:S06]  /*8400*/  HMMA.16816.F32.BF16 R44, R12.reuse, R28, R44 ;  /* 0x0000001c0c2c723c */ /* 0x040fec000004182c */
[C---:B------:R-:W-:Y:S06]  /*8410*/  HMMA.16816.F32.BF16 R40, R12.reuse, R30, R40 ;  /* 0x0000001e0c28723c */ /* 0x040fec0000041828 */
[----:B------:R-:W-:Y:S01]  /*8420*/  HMMA.16816.F32.BF16 R112, R12, R24, R112 ;  /* 0x000000180c70723c */ /* 0x000fe20000041870 */
[----:B-1----:R-:W-:-:S04]  /*8430*/  FFMA.FTZ R0, R185, UR9, -R17 ;  /* 0x00000009b9007c23 */ /* 0x002fc80008010811 */
[----:B------:R1:W3:Y:S01]  /*8440*/  MUFU.EX2 R70, R0 ;  /* 0x0000000000467308 */ /* 0x0002e20000000800 */
[C---:B------:R-:W-:Y:S06]  /*8450*/  HMMA.16816.F32.BF16 R128, R12.reuse, R20, R128 ;  /* 0x000000140c80723c */ /* 0x040fec0000041880 */
[C---:B------:R-:W-:Y:S06]  /*8460*/  HMMA.16816.F32.BF16 R96, R12.reuse, R32, R96 ;  /* 0x000000200c60723c */ /* 0x040fec0000041860 */
[----:B------:R-:W-:Y:S01]  /*8470*/  HMMA.16816.F32.BF16 R32, R12, R34, R84 ;  /* 0x000000220c20723c */ /* 0x000fe20000041854 */
[----:B-1----:R-:W-:-:S05]  /*8480*/  FFMA.FTZ R0, R221, UR9, -R16 ;  /* 0x00000009dd007c23 */ /* 0x002fca0008010810 */
[C---:B------:R-:W-:Y:S01]  /*8490*/  HMMA.16816.F32.BF16 R48, R12.reuse, R26, R92 ;  /* 0x0000001a0c30723c */ /* 0x040fe2000004185c */
[----:B------:R1:W-:Y:S05]  /*84a0*/  MUFU.EX2 R69, R0 ;  /* 0x0000000000457308 */ /* 0x0003ea0000000800 */
[----:B------:R-:W-:Y:S07]  /*84b0*/  HMMA.16816.F32.BF16 R20, R12, R22, R136 ;  /* 0x000000160c14723c */ /* 0x000fee0000041888 */
[----:B------:R-:W-:Y:S01]  /*84c0*/  FFMA.FTZ R12, R242, R71, R186 ;  /* 0x00000047f20c7223 */ /* 0x000fe200000100ba */
[----:B------:R-:W-:-:S02]  /*84d0*/  F2FP.BF16.F32.PACK_AB R136, R238, R236 ;  /* 0x000000ecee88723e */ /* 0x000fc400000010ff */
[----:B---3--:R-:W-:Y:S02]  /*84e0*/  F2FP.BF16.F32.PACK_AB R137, R70, R145 ;  /* 0x000000914689723e */ /* 0x008fe400000010ff */
[----:B------:R-:W-:Y:S01]  /*84f0*/  F2FP.BF16.F32.PACK_AB R138, R219, R220 ;  /* 0x000000dcdb8a723e */ /* 0x000fe200000010ff */
[----:B-1----:R-:W-:-:S04]  /*8500*/  FFMA.FTZ R0, R213, UR9, -R16 ;  /* 0x00000009d5007c23 */ /* 0x002fc80008010810 */
        /* <DEDUP_REMOVED lines=11> */
[--C-:B-1----:R-:W-:Y:S01]  /*85c0*/  FFMA.FTZ R0, R217, UR9, -R2.reuse ;  /* 0x00000009d9007c23 */ /* 0x102fe20008010802 */
[----:B------:R-:W-:Y:S01]  /*85d0*/  FFMA.FTZ R2, R216, UR9, -R2 ;  /* 0x00000009d8027c23 */ /* 0x000fe20008010802 */
[----:B---3--:R-:W-:-:S04]  /*85e0*/  F2FP.BF16.F32.PACK_AB R141, R29, R36 ;  /* 0x000000241d8d723e */ /* 0x008fc800000010ff */
[----:B------:R1:W-:Y:S08]  /*85f0*/  MUFU.EX2 R30, R0 ;  /* 0x00000000001e7308 */ /* 0x0003f00000000800 */
[----:B------:R3:W4:Y:S01]  /*8600*/  MUFU.EX2 R28, R2 ;  /* 0x00000002001c7308 */ /* 0x0007220000000800 */
[----:B-1----:R-:W-:-:S07]  /*8610*/  FFMA.FTZ R0, R207, UR9, -R17 ;  /* 0x00000009cf007c23 */ /* 0x002fce0008010811 */
[----:B------:R1:W-:Y:S01]  /*8620*/  MUFU.EX2 R24, R0 ;  /* 0x0000000000187308 */ /* 0x0003e20000000800 */
[----:B---3--:R-:W-:Y:S01]  /*8630*/  FFMA.FTZ R2, R240, R19, R3 ;  /* 0x00000013f0027223 */ /* 0x008fe20000010003 */
[----:B----4-:R-:W-:Y:S01]  /*8640*/  F2FP.BF16.F32.PACK_AB R143, R28, R30 ;  /* 0x0000001e1c8f723e */ /* 0x010fe200000010ff */
[----:B------:R-:W-:Y:S01]  /*8650*/  FFMA.FTZ R3, R243, R68, R181 ;  /* 0x00000044f3037223 */ /* 0x000fe200000100b5 */
[----:B------:R-:W-:Y:S01]  /*8660*/  MOV R68, R171 ;  /* 0x000000ab00447202 */ /* 0x000fe20000000f00 */
[----:B------:R-:W-:-:S04]  /*8670*/  FADD.FTZ R13, R168, R2 ;  /* 0x00000002a80d7221 */ /* 0x000fc80000010000 */
[----:B--2---:R-:W-:Y:S01]  /*8680*/  HMMA.16816.F32.BF16 R132, R140, R4, R132 ;  /* 0x000000048c84723c */ /* 0x004fe20000041884 */
[----:B-1----:R-:W-:-:S05]  /*8690*/  FFMA.FTZ R0, R191, UR9, -R17 ;  /* 0x00000009bf007c23 */ /* 0x002fca0008010811 */
[C---:B------:R-:W-:Y:S01]  /*86a0*/  HMMA.16816.F32.BF16 R80, R140.reuse, R88, R56 ;  /* 0x000000588c50723c */ /* 0x040fe20000041838 */
[----:B------:R1:W2:Y:S05]  /*86b0*/  MUFU.EX2 R16, R0 ;  /* 0x0000000000107308 */ /* 0x0002aa0000000800 */
[C---:B------:R-:W-:Y:S06]  /*86c0*/  HMMA.16816.F32.BF16 R92, R140.reuse, R90, R52 ;  /* 0x0000005a8c5c723c */ /* 0x040fec0000041834 */
[C---:B------:R-:W-:Y:S06]  /*86d0*/  HMMA.16816.F32.BF16 R100, R140.reuse, R104, R100 ;  /* 0x000000688c64723c */ /* 0x040fec0000041864 */
[----:B------:R-:W-:Y:S01]  /*86e0*/  HMMA.16816.F32.BF16 R108, R140, R106, R76 ;  /* 0x0000006a8c6c723c */ /* 0x000fe2000004184c */
[----:B-1----:R-:W-:Y:S01]  /*86f0*/  FFMA.FTZ R0, R241, R18, R190 ;  /* 0x00000012f1007223 */ /* 0x002fe200000100be */
[----:B--2---:R-:W-:-:S03]  /*8700*/  F2FP.BF16.F32.PACK_AB R139, R16, R24 ;  /* 0x00000018108b723e */ /* 0x004fc600000010ff */
        /* <DEDUP_REMOVED lines=25> */
[----:B------:R-:W-:-:S02]  /*88a0*/  FADD.FTZ R2, R166, R2 ;  /* 0x00000002a6027221 */ /* 0x000fc40000010000 */
        /* <DEDUP_REMOVED lines=38> */
[----:B------:R-:W-:-:S02]  /*8b10*/  MOV R0, R172 ;  /* 0x000000ac00007202 */ /* 0x000fc40000000f00 */
[----:B------:R-:W-:Y:S02]  /*8b20*/  MOV R69, R176 ;  /* 0x000000b000457202 */ /* 0x000fe40000000f00 */
[----:B------:R-:W-:Y:S01]  /*8b30*/  HMMA.16816.F32.BF16 R112, R136, R120, R112 ;  /* 0x000000788870723c */ /* 0x000fe20000041870 */
[----:B------:R-:W-:Y:S02]  /*8b40*/  MOV R70, R187 ;  /* 0x000000bb00467202 */ /* 0x000fe40000000f00 */
[----:B------:R-:W-:-:S03]  /*8b50*/  MOV R3, R170 ;  /* 0x000000aa00037202 */ /* 0x000fc60000000f00 */
[C---:B------:R-:W-:Y:S06]  /*8b60*/  HMMA.16816.F32.BF16 R88, R136.reuse, R90, R40 ;  /* 0x0000005a8858723c */ /* 0x040fec0000041828 */
[C---:B------:R-:W-:Y:S06]  /*8b70*/  HMMA.16816.F32.BF16 R104, R136.reuse, R106, R32 ;  /* 0x0000006a8868723c */ /* 0x040fec0000041820 */
[----:B------:R-:W-:Y:S06]  /*8b80*/  HMMA.16816.F32.BF16 R120, R136, R122, R48 ;  /* 0x0000007a8878723c */ /* 0x000fec0000041830 */
[-C--:B------:R-:W-:Y:S06]  /*8b90*/  HMMA.16816.F32.BF16 R140, R140, R6.reuse, R60 ;  /* 0x000000068c8c723c */ /* 0x080fec000004183c */
[----:B------:R-:W-:Y:S01]  /*8ba0*/  HMMA.16816.F32.BF16 R136, R136, R6, R20 ;  /* 0x000000068888723c */ /* 0x000fe20000041814 */
[----:B------:R-:W-:-:S08]  /*8bb0*/  NOP ;  /* 0x0000000000007918 */ /* 0x000fd00000000000 */
[----:B------:R-:W-:-:S15]  /*8bc0*/  @!P0 BRA `(.L_x_850) ;  /* 0x0000003800188947 */ /* 0x000fde0003800000 */
[----:B------:R-:W2:Y:S01]  /*8bd0*/  LDL.64 R162, [R1+0x20] ;  /* 0x0000200001a27983 */ /* 0x000ea20000100a00 */
[----:B------:R-:W-:Y:S01]  /*8be0*/  VIADD R175, R209, 0xfffffffd ;  /* 0xfffffffdd1af7836 */ /* 0x000fe20000000000 */
[----:B------:R-:W-:-:S04]  /*8bf0*/  DEPBAR.LE SB0, 0x0 ;  /* 0x000080000000791a */ /* 0x000fc80000000000 */
[----:B------:R-:W-:Y:S01]  /*8c00*/  SHF.R.S32.HI R0, RZ, 0x1f, R175 ;  /* 0x0000001fff007819 */ /* 0x000fe200000114af */
[-C--:B------:R-:W-:Y:S01]  /*8c10*/  IMAD.WIDE.U32 R2, R175, R210.reuse, RZ ;  /* 0x000000d2af027225 */ /* 0x080fe200078e00ff */
[----:B------:R-:W1:Y:S03]  /*8c20*/  S2R R221, SR_TID.X ;  /* 0x0000000000dd7919 */ /* 0x000e660000002100 */
[----:B------:R-:W-:-:S04]  /*8c30*/  IMAD R0, R0, R210, RZ ;  /* 0x000000d200007224 */ /* 0x000fc800078e02ff */
[----:B------:R-:W-:-:S04]  /*8c40*/  IMAD R4, R175, R211, R0 ;  /* 0x000000d3af047224 */ /* 0x000fc800078e0200 */
[----:B------:R-:W-:Y:S02]  /*8c50*/  IMAD.IADD R4, R3, 0x1, R4 ;  /* 0x0000000103047824 */ /* 0x000fe400078e0204 */
[----:B-1----:R-:W-:-:S05]  /*8c60*/  IMAD.SHL.U32 R221, R221, 0x2, RZ ;  /* 0x00000002dddd7824 */ /* 0x002fca00078e00ff */
[----:B------:R-:W-:Y:S01]  /*8c70*/  LOP3.LUT R221, R221, 0x6, RZ, 0xc0, !PT ;  /* 0x00000006dddd7812 */ /* 0x000fe200078ec0ff */
[----:B------:R-:W-:Y:S01]  /*8c80*/  BAR.SYNC.DEFER_BLOCKING 0x0 ;  /* 0x0000000000007b1d */ /* 0x000fe20000010000 */
[----:B--2---:R-:W-:-:S04]  /*8c90*/  LEA R0, P0, R2, R162, 0x6 ;  /* 0x000000a202007211 */ /* 0x004fc800078030ff */
[----:B------:R-:W-:Y:S02]  /*8ca0*/  LEA R6, P1, R0, UR6, 0x1 ;  /* 0x0000000600067c11 */ /* 0x000fe4000f8208ff */
[----:B------:R-:W-:Y:S02]  /*8cb0*/  LEA.HI.X R2, R2, R245, R4, 0x6, P0 ;  /* 0x000000f502027211 */ /* 0x000fe400000f3404 */
[-C--:B------:R-:W-:Y:S02]  /*8cc0*/  IADD3 R4, P0, R6, R173.reuse, RZ ;  /* 0x000000ad06047210 */ /* 0x080fe40007f1e0ff */
[----:B------:R-:W-:Y:S01]  /*8cd0*/  LEA.HI.X R7, R0, UR7, R2, 0x1, P1 ;  /* 0x0000000700077c11 */ /* 0x000fe200088f0c02 */
[----:B------:R-:W-:Y:S01]  /*8ce0*/  IMAD R0, R175, 0x40, R221 ;  /* 0x00000040af007824 */ /* 0x000fe200078e02dd */
[----:B------:R-:W-:-:S03]  /*8cf0*/  IADD3 R2, P1, R4, R173, RZ ;  /* 0x000000ad04027210 */ /* 0x000fc60007f3e0ff */
[--C-:B------:R-:W-:Y:S01]  /*8d00*/  IMAD.X R5, R7, 0x1, R174.reuse, P0 ;  /* 0x0000000107057824 */ /* 0x100fe200000e06ae */
[----:B------:R-:W-:Y:S01]  /*8d10*/  IADD3 R12, P0, R2, R173, RZ ;  /* 0x000000ad020c7210 */ /* 0x000fe20007f1e0ff */
[----:B------:R-:W-:Y:S01]  /*8d20*/  @!PT LDS RZ, [RZ] ;  /* 0x00000000fffff984 */ /* 0x000fe20000000800 */
[----:B------:R-:W-:Y:S01]  /*8d30*/  @!PT LDS RZ, [RZ] ;  /* 0x00000000fffff984 */ /* 0x000fe20000000800 */
[----:B------:R-:W-:Y:S01]  /*8d40*/  @!PT LDS RZ, [RZ] ;  /* 0x00000000fffff984 */ /* 0x000fe20000000800 */
[----:B------:R-:W-:Y:S01]  /*8d50*/  LDGSTS.E.BYPASS.LTC128B.128 [R208+0x6000], desc[UR12][R6.64] ;  /* 0x0600000006d07fae */ /* 0x000fe2000b901d4c */
[C---:B------:R-:W-:Y:S01]  /*8d60*/  ISETP.GE.AND P4, PT, R0.reuse, R11, PT ;  /* 0x0000000b0000720c */ /* 0x040fe20003f86270 */
[--C-:B------:R-:W-:Y:S01]  /*8d70*/  IMAD.X R3, R5, 0x1, R174.reuse, P1 ;  /* 0x0000000105037824 */ /* 0x100fe200008e06ae */
[C---:B------:R-:W-:Y:S01]  /*8d80*/  ISETP.GE.AND P5, PT, R0.reuse, R8, PT ;  /* 0x000000080000720c */ /* 0x040fe20003fa6270 */
[----:B------:R1:W-:Y:S02]  /*8d90*/  LDGSTS.E.BYPASS.LTC128B.128 [R208+0x6800], desc[UR12][R4.64] ;  /* 0x0680000004d07fae */ /* 0x0003e4000b901d4c */
[----:B------:R-:W-:Y:S02]  /*8da0*/  IMAD.X R13, R3, 0x1, R174, P0 ;  /* 0x00000001030d7824 */ /* 0x000fe400000e06ae */
[----:B------:R2:W-:Y:S04]  /*8db0*/  LDGSTS.E.BYPASS.LTC128B.128 [R208+0x7000], desc[UR12][R2.64] ;  /* 0x0700000002d07fae */ /* 0x0005e8000b901d4c */
[----:B------:R3:W-:Y:S04]  /*8dc0*/  LDGSTS.E.BYPASS.LTC128B.128 [R208+0x7800], desc[UR12][R12.64] ;  /* 0x078000000cd07fae */ /* 0x0007e8000b901d4c */
[----:B------:R-:W-:Y:S04]  /*8dd0*/  LDSM.16.M88.4 R36, [R199] ;  /* 0x00000000c724783b */ /* 0x000fe80000000200 */
[----:B------:R-:W-:Y:S04]  /*8de0*/  LDSM.16.M88.4 R32, [R199+0x2000] ;  /* 0x00200000c720783b */ /* 0x000fe80000000200 */
[----:B------:R-:W-:Y:S04]  /*8df0*/  LDSM.16.M88.4 R28, [R202] ;  /* 0x00000000ca1c783b */ /* 0x000fe80000000200 */
[----:B------:R-:W-:Y:S04]  /*8e00*/  LDSM.16.M88.4 R40, [R198+0x4000] ;  /* 0x00400000c628783b */ /* 0x000fe80000000200 */
[----:B-1----:R-:W3:Y:S01]  /*8e10*/  LDSM.16.M88.4 R4, [R192+0x4000] ;  /* 0x00400000c004783b */ /* 0x002ee20000000200 */
[----:B--2---:R-:W-:-:S03]  /*8e20*/  VIADD R2, R0, 0x1 ;  /* 0x0000000100027836 */ /* 0x004fc60000000000 */
[----:B------:R-:W1:Y:S01]  /*8e30*/  LDSM.16.M88.4 R24, [R202+0x2000] ;  /* 0x00200000ca18783b */ /* 0x000e620000000200 */
[----:B------:R-:W-:-:S03]  /*8e40*/  VIADD R3, R0, 0x8 ;  /* 0x0000000800037836 */ /* 0x000fc60000000000 */
[----:B------:R-:W-:Y:S01]  /*8e50*/  LDSM.16.M88.4 R48, [R203] ;  /* 0x00000000cb30783b */ /* 0x000fe20000000200 */
[C---:B------:R-:W-:Y:S02]  /*8e60*/  ISETP.GE.AND P0, PT, R2.reuse, R8, PT ;  /* 0x000000080200720c */ /* 0x040fe40003f06270 */
[C---:B------:R-:W-:Y:S01]  /*8e70*/  ISETP.GE.AND P1, PT, R2.reuse, R11, PT ;  /* 0x0000000b0200720c */ /* 0x040fe20003f26270 */
[----:B------:R-:W-:Y:S01]  /*8e80*/  LDSM.16.M88.4 R20, [R200] ;  /* 0x00000000c814783b */ /* 0x000fe20000000200 */
[C---:B------:R-:W-:Y:S02]  /*8e90*/  ISETP.GE.AND P3, PT, R2.reuse, R9, PT ;  /* 0x000000090200720c */ /* 0x040fe40003f66270 */
[----:B------:R-:W-:Y:S01]  /*8ea0*/  ISETP.GE.AND P2, PT, R2, R10, PT ;  /* 0x0000000a0200720c */ /* 0x000fe20003f46270 */
[----:B------:R-:W-:Y:S01]  /*8eb0*/  LDSM.16.M88.4 R16, [R200+0x2000] ;  /* 0x00200000c810783b */ /* 0x000fe20000000200 */
[----:B------:R-:W-:Y:S01]  /*8ec0*/  VIADD R2, R0, 0x9 ;  /* 0x0000000900027836 */ /* 0x000fe20000000000 */
[----:B------:R-:W-:-:S02]  /*8ed0*/  ISETP.GE.AND P6, PT, R3, R8, PT ;  /* 0x000000080300720c */ /* 0x000fc40003fc6270 */
[----:B------:R-:W-:Y:S04]  /*8ee0*/  LDSM.16.M88.4 R52, [R197] ;  /* 0x00000000c534783b */ /* 0x000fe80000000200 */
[----:B------:R-:W2:Y:S04]  /*8ef0*/  LDSM.16.M88.4 R44, [R192+0x4800] ;  /* 0x00480000c02c783b */ /* 0x000ea80000000200 */
[----:B------:R-:W0:Y:S01]  /*8f00*/  LDGDEPBAR ;  /* 0x00000000000079af */ /* 0x000e220000000000 */
[-C--:B---3--:R-:W-:Y:S06]  /*8f10*/  HMMA.16816.F32.BF16 R12, R36, R4.reuse, RZ ;  /* 0x00000004240c723c */ /* 0x088fec00000418ff */
[C---:B------:R-:W-:Y:S06]  /*8f20*/  HMMA.16816.F32.BF16 R56, R32.reuse, R4, RZ ;  /* 0x000000042038723c */ /* 0x040fec00000418ff */
[-C--:B------:R-:W-:Y:S06]  /*8f30*/  HMMA.16816.F32.BF16 R72, R32, R6.reuse, RZ ;  /* 0x000000062048723c */ /* 0x080fec00000418ff */
[----:B------:R-:W-:Y:S01]  /*8f40*/  HMMA.16816.F32.BF16 R64, R36, R6, RZ ;  /* 0x000000062440723c */ /* 0x000fe200000418ff */
[----:B------:R-:W-:Y:S05]  /*8f50*/  LDSM.16.M88.4 R4, [R201+0x2000] ;  /* 0x00200000c904783b */ /* 0x000fea0000000200 */
[-C--:B------:R-:W-:Y:S01]  /*8f60*/  HMMA.16816.F32.BF16 R60, R28, R40.reuse, R12 ;  /* 0x000000281c3c723c */ /* 0x080fe2000004180c */
[----:B------:R-:W3:Y:S05]  /*8f70*/  LDSM.16.M88.4 R12, [R201] ;  /* 0x00000000c90c783b */ /* 0x000eea0000000200 */
[C---:B-1----:R-:W-:Y:S06]  /*8f80*/  HMMA.16816.F32.BF16 R56, R24.reuse, R40, R56 ;  /* 0x000000281838723c */ /* 0x042fec0000041838 */
[----:B------:R-:W-:Y:S06]  /*8f90*/  HMMA.16816.F32.BF16 R72, R24, R42, R72 ;  /* 0x0000002a1848723c */ /* 0x000fec0000041848 */
[----:B--2---:R-:W-:Y:S06]  /*8fa0*/  HMMA.16816.F32.BF16 R76, R36, R44, RZ ;  /* 0x0000002c244c723c */ /* 0x004fec00000418ff */
[-C--:B------:R-:W-:Y:S06]  /*8fb0*/  HMMA.16816.F32.BF16 R68, R20, R48.reuse, R60 ;  /* 0x000000301444723c */ /* 0x080fec000004183c */
[----:B------:R-:W-:Y:S06]  /*8fc0*/  HMMA.16816.F32.BF16 R56, R16, R48, R56 ;  /* 0x000000301038723c */ /* 0x000fec0000041838 */
[----:B------:R-:W-:Y:S01]  /*8fd0*/  HMMA.16816.F32.BF16 R60, R28, R42, R64 ;  /* 0x0000002a1c3c723c */ /* 0x000fe20000041840 */
[----:B------:R-:W1:Y:S05]  /*8fe0*/  LDSM.16.M88.4 R40, [R198+0x4800] ;  /* 0x00480000c628783b */ /* 0x000e6a0000000200 */
[----:B------:R-:W-:Y:S06]  /*8ff0*/  HMMA.16816.F32.BF16 R64, R36, R46, RZ ;  /* 0x0000002e2440723c */ /* 0x000fec00000418ff */
[-C--:B---3--:R-:W-:Y:S06]  /*9000*/  HMMA.16816.F32.BF16 R68, R12, R52.reuse, R68 ;  /* 0x000000340c44723c */ /* 0x088fec0000041844 */
[----:B------:R-:W-:Y:S06]  /*9010*/  HMMA.16816.F32.BF16 R144, R4, R52, R56 ;  /* 0x000000340490723c */ /* 0x000fec0000041838 */
[----:B------:R-:W-:Y:S06]  /*9020*/  HMMA.16816.F32.BF16 R56, R32, R44, RZ ;  /* 0x0000002c2038723c */ /* 0x000fec00000418ff */
[-C--:B------:R-:W-:Y:S06]  /*9030*/  HMMA.16816.F32.BF16 R60, R20, R50.reuse, R60 ;  /* 0x00000032143c723c */ /* 0x080fec000004183c */
[----:B------:R-:W-:Y:S01]  /*9040*/  FMUL.FTZ R68, R68, UR8 ;  /* 0x0000000844447c20 */ /* 0x000fe20008410000 */
[----:B------:R-:W-:Y:S01]  /*9050*/  FMUL.FTZ R69, R69, UR8 ;  /* 0x0000000845457c20 */ /* 0x000fe20008410000 */
[----:B------:R-:W-:Y:S01]  /*9060*/  FMUL.FTZ R70, R70, UR8 ;  /* 0x0000000846467c20 */ /* 0x000fe20008410000 */
[----:B------:R-:W-:Y:S01]  /*9070*/  FMUL.FTZ R71, R71, UR8 ;  /* 0x0000000847477c20 */ /* 0x000fe20008410000 */
[----:B------:R-:W-:Y:S01]  /*9080*/  MUFU.TANH R191, R68 ;  /* 0x0000004400bf7308 */ /* 0x000fe20000002400 */
[----:B------:R-:W-:Y:S01]  /*9090*/  HMMA.16816.F32.BF16 R148, R16, R50, R72 ;  /* 0x000000321094723c */ /* 0x000fe20000041848 */
[----:B------:R-:W2:Y:S01]  /*90a0*/  LDSM.16.M88.4 R48, [R206] ;  /* 0x00000000ce30783b */ /* 0x000ea20000000200 */
[----:B------:R-:W-:Y:S01]  /*90b0*/  FMUL.FTZ R144, R144, UR8 ;  /* 0x0000000890907c20 */ /* 0x000fe20008410000 */
[----:B------:R-:W-:Y:S01]  /*90c0*/  FMUL.FTZ R145, R145, UR8 ;  /* 0x0000000891917c20 */ /* 0x000fe20008410000 */
[----:B------:R-:W-:Y:S01]  /*90d0*/  FMUL.FTZ R146, R146, UR8 ;  /* 0x0000000892927c20 */ /* 0x000fe20008410000 */
[----:B------:R-:W-:Y:S01]  /*90e0*/  FMUL.FTZ R147, R147, UR8 ;  /* 0x0000000893937c20 */ /* 0x000fe20008410000 */
[----:B-1----:R-:W-:Y:S01]  /*90f0*/  HMMA.16816.F32.BF16 R72, R28, R40, R76 ;  /* 0x000000281c48723c */ /* 0x002fe2000004184c */
[----:B------:R-:W-:Y:S06]  /*9100*/  MUFU.TANH R190, R69 ;  /* 0x0000004500be7308 */ /* 0x000fec0000002400 */
[----:B------:R-:W-:Y:S02]  /*9110*/  HMMA.16816.F32.BF16 R76, R12, R54, R60 ;  /* 0x000000360c4c723c */ /* 0x000fe4000004183c */
[----:B------:R-:W1:Y:S04]  /*9120*/  MUFU.TANH R213, R70 ;  /* 0x0000004600d57308 */ /* 0x000e680000002400 */
[----:B------:R-:W-:Y:S04]  /*9130*/  HMMA.16816.F32.BF16 R60, R28, R42, R64 ;  /* 0x0000002a1c3c723c */ /* 0x000fe80000041840 */
[----:B------:R3:W-:Y:S02]  /*9140*/  MUFU.TANH R207, R71 ;  /* 0x0000004700cf7308 */ /* 0x0007e40000002400 */
[----:B------:R-:W-:Y:S06]  /*9150*/  HMMA.16816.F32.BF16 R148, R4, R54, R148 ;  /* 0x000000360494723c */ /* 0x000fec0000041894 */
[----:B------:R-:W-:Y:S06]  /*9160*/  MUFU.TANH R215, R144 ;  /* 0x0000009000d77308 */ /* 0x000fec0000002400 */
[----:B------:R-:W-:Y:S01]  /*9170*/  FMUL.FTZ R76, R76, UR8 ;  /* 0x000000084c4c7c20 */ /* 0x000fe20008410000 */
[----:B------:R-:W-:Y:S01]  /*9180*/  FMUL.FTZ R77, R77, UR8 ;  /* 0x000000084d4d7c20 */ /* 0x000fe20008410000 */
[----:B------:R-:W-:Y:S01]  /*9190*/  MUFU.TANH R214, R145 ;  /* 0x0000009100d67308 */ /* 0x000fe20000002400 */
[----:B---3--:R-:W-:Y:S01]  /*91a0*/  HMMA.16816.F32.BF16 R68, R24, R40, R56 ;  /* 0x000000281844723c */ /* 0x008fe20000041838 */
[----:B------:R-:W-:Y:S01]  /*91b0*/  FMUL.FTZ R78, R78, UR8 ;  /* 0x000000084e4e7c20 */ /* 0x000fe20008410000 */
[----:B------:R-:W-:-:S04]  /*91c0*/  FMUL.FTZ R79, R79, UR8 ;  /* 0x000000084f4f7c20 */ /* 0x000fc80008410000 */
[----:B------:R-:W-:Y:S01]  /*91d0*/  HMMA.16816.F32.BF16 R56, R32, R46, RZ ;  /* 0x0000002e2038723c */ /* 0x000fe200000418ff */
[----:B------:R-:W3:Y:S01]  /*91e0*/  LDSM.16.M88.4 R44, [R197+0x800] ;  /* 0x00080000c52c783b */ /* 0x000ee20000000200 */
[----:B------:R-:W-:Y:S01]  /*91f0*/  MUFU.TANH R212, R146 ;  /* 0x0000009200d47308 */ /* 0x000fe20000002400 */
[----:B------:R-:W-:Y:S01]  /*9200*/  FMUL.FTZ R148, R148, UR8 ;  /* 0x0000000894947c20 */ /* 0x000fe20008410000 */
[----:B------:R-:W-:Y:S01]  /*9210*/  FMUL.FTZ R149, R149, UR8 ;  /* 0x0000000895957c20 */ /* 0x000fe20008410000 */
[----:B------:R-:W-:Y:S01]  /*9220*/  FMUL.FTZ R150, R150, UR8 ;  /* 0x0000000896967c20 */ /* 0x000fe20008410000 */
[----:B--2---:R-:W-:Y:S01]  /*9230*/  HMMA.16816.F32.BF16 R60, R20, R50, R60 ;  /* 0x00000032143c723c */ /* 0x004fe2000004183c */
[----:B------:R-:W-:-:S03]  /*9240*/  FMUL.FTZ R151, R151, UR8 ;  /* 0x0000000897977c20 */ /* 0x000fc60008410000 */
[----:B------:R3:W-:Y:S02]  /*9250*/  MUFU.TANH R188, R147 ;  /* 0x0000009300bc7308 */ /* 0x0007e40000002400 */
[----:B------:R-:W-:Y:S06]  /*9260*/  HMMA.16816.F32.BF16 R64, R20, R48, R72 ;  /* 0x000000301440723c */ /* 0x000fec0000041848 */
[----:B------:R-:W-:Y:S06]  /*9270*/  MUFU.TANH R186, R148 ;  /* 0x0000009400ba7308 */ /* 0x000fec0000002400 */
[----:B------:R-:W-:Y:S01]  /*9280*/  HMMA.16816.F32.BF16 R52, R24, R42, R56 ;  /* 0x0000002a1834723c */ /* 0x000fe20000041838 */
[----:B------:R-:W2:Y:S01]  /*9290*/  LDSM.16.M88.4 R40, [R192+0x5000] ;  /* 0x00500000c028783b */ /* 0x000ea20000000200 */
[----:B------:R-:W-:Y:S04]  /*92a0*/  MUFU.TANH R181, R149 ;  /* 0x0000009500b57308 */ /* 0x000fe80000002400 */
[----:B------:R-:W-:Y:S04]  /*92b0*/  HMMA.16816.F32.BF16 R56, R16, R48, R68 ;  /* 0x000000301038723c */ /* 0x000fe80000041844 */
[----:B------:R-:W-:Y:S02]  /*92c0*/  MUFU.TANH R185, R150 ;  /* 0x0000009600b97308 */ /* 0x000fe40000002400 */
[C---:B---3--:R-:W-:Y:S06]  /*92d0*/  HMMA.16816.F32.BF16 R144, R12.reuse, R46, R60 ;  /* 0x0000002e0c90723c */ /* 0x048fec000004183c */
[----:B------:R3:W-:Y:S01]  /*92e0*/  MUFU.TANH R180, R151 ;  /* 0x0000009700b47308 */ /* 0x0007e20000002400 */
[----:B------:R-:W-:Y:S07]  /*92f0*/  HMMA.16816.F32.BF16 R64, R12, R44, R64 ;  /* 0x0000002c0c40723c */ /* 0x000fee0000041840 */
[----:B------:R-:W-:Y:S01]  /*9300*/  MUFU.TANH R183, R76 ;  /* 0x0000004c00b77308 */ /* 0x000fe20000002400 */
[----:B------:R-:W-:Y:S01]  /*9310*/  HMMA.16816.F32.BF16 R48, R16, R50, R52 ;  /* 0x000000321030723c */ /* 0x000fe20000041834 */
[----:B------:R-:W4:Y:S06]  /*9320*/  LDSM.16.M88.4 R52, [R198+0x5000] ;  /* 0x00500000c634783b */ /* 0x000f2c0000000200 */
[----:B------:R-:W-:Y:S01]  /*9330*/  MUFU.TANH R182, R77 ;  /* 0x0000004d00b67308 */ /* 0x000fe20000002400 */
[----:B------:R-:W-:Y:S06]  /*9340*/  HMMA.16816.F32.BF16 R152, R4, R44, R56 ;  /* 0x0000002c0498723c */ /* 0x000fec0000041838 */
[C---:B--2---:R-:W-:Y:S01]  /*9350*/  HMMA.16816.F32.BF16 R60, R36.reuse, R40, RZ ;  /* 0x00000028243c723c */ /* 0x044fe200000418ff */
[----:B------:R-:W-:Y:S01]  /*9360*/  MUFU.TANH R189, R78 ;  /* 0x0000004e00bd7308 */ /* 0x000fe20000002400 */
[----:B------:R-:W-:Y:S01]  /*9370*/  FMUL.FTZ R144, R144, UR8 ;  /* 0x0000000890907c20 */ /* 0x000fe20008410000 */
[----:B------:R-:W-:Y:S01]  /*9380*/  FMUL.FTZ R145, R145, UR8 ;  /* 0x0000000891917c20 */ /* 0x000fe20008410000 */
[----:B------:R-:W-:Y:S01]  /*9390*/  FMUL.FTZ R146, R146, UR8 ;  /* 0x0000000892927c20 */ /* 0x000fe20008410000 */
[----:B------:R-:W-:Y:S01]  /*93a0*/  FMUL.FTZ R147, R147, UR8 ;  /* 0x0000000893937c20 */ /* 0x000fe20008410000 */
[----:B------:R-:W-:Y:S01]  /*93b0*/  HMMA.16816.F32.BF16 R56, R36, R42, RZ ;  /* 0x0000002a2438723c */ /* 0x000fe200000418ff */
[----:B------:R-:W-:Y:S01]  /*93c0*/  FMUL.FTZ R64, R64, UR8 ;  /* 0x0000000840407c20 */ /* 0x000fe20008410000 */
[----:B------:R-:W-:Y:S01]  /*93d0*/  FMUL.FTZ R65, R65, UR8 ;  /* 0x0000000841417c20 */ /* 0x000fe20008410000 */
[----:B------:R2:W5:Y:S01]  /*93e0*/  MUFU.TANH R184, R79 ;  /* 0x0000004f00b87308 */ /* 0x0005620000002400 */
[----:B------:R-:W-:Y:S01]  /*93f0*/  FMUL.FTZ R66, R66, UR8 ;  /* 0x0000000842427c20 */ /* 0x000fe20008410000 */
[----:B------:R-:W-:Y:S01]  /*9400*/  FMUL.FTZ R67, R67, UR8 ;  /* 0x0000000843437c20 */ /* 0x000fe20008410000 */
[----:B---3--:R-:W-:Y:S01]  /*9410*/  HMMA.16816.F32.BF16 R148, R4, R46, R48 ;  /* 0x0000002e0494723c */ /* 0x008fe20000041830 */
[----:B------:R-:W3:Y:S04]  /*9420*/  LDSM.16.M88.4 R48, [R205] ;  /* 0x00000000cd30783b */ /* 0x000ee80000000200 */
[----:B------:R-:W-:Y:S01]  /*9430*/  LDSM.16.M88.4 R44, [R197+0x1000] ;  /* 0x00100000c52c783b */ /* 0x000fe20000000200 */
[C---:B------:R-:W-:Y:S01]  /*9440*/  HMMA.16816.F32.BF16 R72, R32.reuse, R40, RZ ;  /* 0x000000282048723c */ /* 0x040fe200000418ff */
[----:B------:R-:W5:Y:S01]  /*9450*/  MUFU.TANH R177, R64 ;  /* 0x0000004000b17308 */ /* 0x000f620000002400 */
[----:B------:R-:W-:Y:S01]  /*9460*/  FMUL.FTZ R153, R153, UR8 ;  /* 0x0000000899997c20 */ /* 0x000fe20008410000 */
[----:B------:R-:W-:Y:S01]  /*9470*/  FMUL.FTZ R154, R154, UR8 ;  /* 0x000000089a9a7c20 */ /* 0x000fe20008410000 */
[----:B------:R-:W-:Y:S01]  /*9480*/  FMUL.FTZ R152, R152, UR8 ;  /* 0x0000000898987c20 */ /* 0x000fe20008410000 */
[----:B------:R-:W-:Y:S01]  /*9490*/  FMUL.FTZ R155, R155, UR8 ;  /* 0x000000089b9b7c20 */ /* 0x000fe20008410000 */
[----:B--2---:R-:W-:Y:S01]  /*94a0*/  HMMA.16816.F32.BF16 R76, R32, R42, RZ ;  /* 0x0000002a204c723c */ /* 0x004fe200000418ff */
[----:B------:R-:W2:Y:S02]  /*94b0*/  LDSM.16.M88.4 R40, [R192+0x5800] ;  /* 0x00580000c028783b */ /* 0x000ea40000000200 */
[----:B------:R-:W-:Y:S03]  /*94c0*/  MUFU.TANH R167, R65 ;  /* 0x0000004100a77308 */ /* 0x000fe60000002400 */
[----:B----4-:R-:W-:Y:S05]  /*94d0*/  HMMA.16816.F32.BF16 R68, R28, R52, R60 ;  /* 0x000000341c44723c */ /* 0x010fea000004183c */
[----:B------:R-:W-:Y:S01]  /*94e0*/  MUFU.TANH R156, R66 ;  /* 0x00000042009c7308 */ /* 0x000fe20000002400 */
[----:B------:R-:W-:Y:S01]  /*94f0*/  FMUL.FTZ R148, R148, UR8 ;  /* 0x0000000894947c20 */ /* 0x000fe20008410000 */
[----:B------:R-:W-:Y:S01]  /*9500*/  FMUL.FTZ R149, R149, UR8 ;  /* 0x0000000895957c20 */ /* 0x000fe20008410000 */
[----:B------:R-:W-:Y:S01]  /*9510*/  FMUL.FTZ R150, R150, UR8 ;  /* 0x0000000896967c20 */ /* 0x000fe20008410000 */
[----:B------:R-:W-:-:S03]  /*9520*/  FMUL.FTZ R151, R151, UR8 ;  /* 0x0000000897977c20 */ /* 0x000fc60008410000 */
[C---:B------:R-:W-:Y:S01]  /*9530*/  HMMA.16816.F32.BF16 R60, R24.reuse, R52, R72 ;  /* 0x00000034183c723c */ /* 0x040fe20000041848 */
[----:B------:R4:W5:Y:S05]  /*9540*/  MUFU.TANH R169, R67 ;  /* 0x0000004300a97308 */ /* 0x00096a0000002400 */
[-C--:B------:R-:W-:Y:S03]  /*9550*/  HMMA.16816.F32.BF16 R76, R24, R54.reuse, R76 ;  /* 0x00000036184c723c */ /* 0x080fe6000004184c */
[----:B------:R-:W-:Y:S08]  /*9560*/  MUFU.TANH R166, R144 ;  /* 0x0000009000a67308 */ /* 0x000ff00000002400 */
[----:B------:R-:W-:Y:S01]  /*9570*/  MUFU.TANH R173, R145 ;  /* 0x0000009100ad7308 */ /* 0x000fe20000002400 */
[----:B----4-:R-:W-:Y:S01]  /*9580*/  HMMA.16816.F32.BF16 R64, R28, R54, R56 ;  /* 0x000000361c40723c */ /* 0x010fe20000041838 */
[----:B------:R-:W4:Y:S05]  /*9590*/  LDSM.16.M88.4 R52, [R198+0x5800] ;  /* 0x00580000c634783b */ /* 0x000f2a0000000200 */
[----:B---3--:R-:W-:Y:S01]  /*95a0*/  HMMA.16816.F32.BF16 R56, R20, R48, R68 ;  /* 0x000000301438723c */ /* 0x008fe20000041844 */
[----:B------:R-:W-:Y:S05]  /*95b0*/  MUFU.TANH R172, R146 ;  /* 0x0000009200ac7308 */ /* 0x000fea0000002400 */
[----:B--2---:R-:W-:Y:S03]  /*95c0*/  HMMA.16816.F32.BF16 R68, R32, R40, RZ ;  /* 0x000000282044723c */ /* 0x004fe600000418ff */
[----:B------:R2:W3:Y:S08]  /*95d0*/  MUFU.TANH R168, R147 ;  /* 0x0000009300a87308 */ /* 0x0004f00000002400 */
[----:B------:R-:W-:Y:S01]  /*95e0*/  MUFU.TANH R174, R153 ;  /* 0x0000009900ae7308 */ /* 0x000fe20000002400 */
[----:B------:R-:W-:Y:S07]  /*95f0*/  HMMA.16816.F32.BF16 R64, R20, R50, R64 ;  /* 0x000000321440723c */ /* 0x000fee0000041840 */
[----:B------:R-:W-:Y:S01]  /*9600*/  MUFU.TANH R158, R154 ;  /* 0x0000009a009e7308 */ /* 0x000fe20000002400 */
[----:B--2---:R-:W-:Y:S06]  /*9610*/  HMMA.16816.F32.BF16 R144, R16, R48, R60 ;  /* 0x000000301090723c */ /* 0x004fec000004183c */
[----:B------:R-:W-:Y:S01]  /*9620*/  HMMA.16816.F32.BF16 R60, R12, R44, R56 ;  /* 0x0000002c0c3c723c */ /* 0x000fe20000041838 */
[----:B------:R-:W-:Y:S05]  /*9630*/  MUFU.TANH R165, R148 ;  /* 0x0000009400a57308 */ /* 0x000fea0000002400 */
[C---:B------:R-:W-:Y:S03]  /*9640*/  HMMA.16816.F32.BF16 R56, R36.reuse, R40, RZ ;  /* 0x000000282438723c */ /* 0x040fe600000418ff */
[----:B------:R-:W-:Y:S03]  /*9650*/  MUFU.TANH R159, R149 ;  /* 0x00000095009f7308 */ /* 0x000fe60000002400 */
[----:B------:R-:W-:Y:S05]  /*9660*/  HMMA.16816.F32.BF16 R36, R36, R42, RZ ;  /* 0x0000002a2424723c */ /* 0x000fea00000418ff */
[----:B------:R-:W-:Y:S01]  /*9670*/  MUFU.TANH R154, R150 ;  /* 0x00000096009a7308 */ /* 0x000fe20000002400 */
[----:B------:R-:W-:Y:S06]  /*9680*/  HMMA.16816.F32.BF16 R72, R12, R46, R64 ;  /* 0x0000002e0c48723c */ /* 0x000fec0000041840 */
[----:B------:R-:W-:Y:S01]  /*9690*/  HMMA.16816.F32.BF16 R48, R16, R50, R76 ;  /* 0x000000321030723c */ /* 0x000fe2000004184c */
[----:B------:R2:W-:Y:S01]  /*96a0*/  MUFU.TANH R153, R151 ;  /* 0x0000009700997308 */ /* 0x0005e20000002400 */
[----:B------:R-:W-:Y:S01]  /*96b0*/  FMUL.FTZ R62, R62, UR8 ;  /* 0x000000083e3e7c20 */ /* 0x000fe20008410000 */
[----:B------:R-:W-:Y:S01]  /*96c0*/  FMUL.FTZ R60, R60, UR8 ;  /* 0x000000083c3c7c20 */ /* 0x000fe20008410000 */
[----:B------:R-:W-:Y:S01]  /*96d0*/  FMUL.FTZ R61, R61, UR8 ;  /* 0x000000083d3d7c20 */ /* 0x000fe20008410000 */
[----:B------:R-:W-:Y:S01]  /*96e0*/  FMUL.FTZ R63, R63, UR8 ;  /* 0x000000083f3f7c20 */ /* 0x000fe20008410000 */
[C---:B----4-:R-:W-:Y:S03]  /*96f0*/  HMMA.16816.F32.BF16 R76, R28.reuse, R52, R56 ;  /* 0x000000341c4c723c */ /* 0x050fe60000041838 */
[----:B------:R-:W4:Y:S03]  /*9700*/  MUFU.TANH R164, R152 ;  /* 0x0000009800a47308 */ /* 0x000f260000002400 */
[----:B------:R-:W-:Y:S01]  /*9710*/  HMMA.16816.F32.BF16 R64, R28, R54, R36 ;  /* 0x000000361c40723c */ /* 0x000fe20000041824 */
[----:B------:R-:W3:Y:S04]  /*9720*/  LDSM.16.M88.4 R28, [R204] ;  /* 0x00000000cc1c783b */ /* 0x000ee80000000200 */
[----:B------:R1:W-:Y:S01]  /*9730*/  MUFU.TANH R152, R62 ;  /* 0x0000003e00987308 */ /* 0x0003e20000002400 */
[----:B------:R-:W-:Y:S01]  /*9740*/  HMMA.16816.F32.BF16 R56, R4, R44, R144 ;  /* 0x0000002c0438723c */ /* 0x000fe20000041890 */
[----:B------:R-:W-:Y:S01]  /*9750*/  FMUL.FTZ R75, R75, UR8 ;  /* 0x000000084b4b7c20 */ /* 0x000fe20008410000 */
[----:B------:R-:W-:Y:S01]  /*9760*/  FMUL.FTZ R72, R72, UR8 ;  /* 0x0000000848487c20 */ /* 0x000fe20008410000 */
[----:B------:R-:W-:Y:S01]  /*9770*/  FMUL.FTZ R73, R73, UR8 ;  /* 0x0000000849497c20 */ /* 0x000fe20008410000 */
[----:B------:R-:W-:-:S02]  /*9780*/  FMUL.FTZ R74, R74, UR8 ;  /* 0x000000084a4a7c20 */ /* 0x000fc40008410000 */
[----:B--2---:R-:W-:Y:S01]  /*9790*/  HMMA.16816.F32.BF16 R148, R32, R42, RZ ;  /* 0x0000002a2094723c */ /* 0x004fe200000418ff */
[----:B------:R-:W2:Y:S01]  /*97a0*/  LDSM.16.M88.4 R32, [R197+0x1800] ;  /* 0x00180000c520783b */ /* 0x000ea20000000200 */
[----:B------:R5:W4:Y:S01]  /*97b0*/  MUFU.TANH R163, R60 ;  /* 0x0000003c00a37308 */ /* 0x000b220000002400 */
[----:B------:R-:W-:-:S04]  /*97c0*/  DEPBAR.LE SB0, 0x0 ;  /* 0x000080000000791a */ /* 0x000fc80000000000 */
[----:B------:R-:W-:Y:S01]  /*97d0*/  HMMA.16816.F32.BF16 R48, R4, R46, R48 ;  /* 0x0000002e0430723c */ /* 0x000fe20000041830 */
[----:B-1----:R-:W-:Y:S02]  /*97e0*/  FSEL R62, R213, -INF , !P4 ;  /* 0xff800000d53e7808 */ /* 0x002fe40006000000 */
[----:B------:R1:W-:Y:S01]  /*97f0*/  MUFU.TANH R161, R72 ;  /* 0x0000004800a17308 */ /* 0x0003e20000002400 */
[CC--:B------:R-:W-:Y:S02]  /*9800*/  ISETP.GE.AND P4, PT, R2.reuse, R11.reuse, PT ;  /* 0x0000000b0200720c */ /* 0x0c0fe40003f86270 */
[C---:B------:R-:W-:Y:S01]  /*9810*/  HMMA.16816.F32.BF16 R40, R24.reuse, R52, R68 ;  /* 0x000000341828723c */ /* 0x040fe20000041844 */
[----:B------:R-:W-:Y:S02]  /*9820*/  FSEL R47, R191, -INF , !P5 ;  /* 0xff800000bf2f7808 */ /* 0x000fe40006800000 */
[----:B------:R-:W-:Y:S02]  /*9830*/  ISETP.GE.AND P5, PT, R2, R8, PT ;  /* 0x000000080200720c */ /* 0x000fe40003fa6270 */
[----:B------:R-:W-:Y:S01]  /*9840*/  FMUL.FTZ R36, R56, UR8 ;  /* 0x0000000838247c20 */ /* 0x000fe20008410000 */
[----:B-----5:R-:W-:Y:S01]  /*9850*/  FSEL R60, R190, -INF , !P0 ;  /* 0xff800000be3c7808 */ /* 0x020fe20004000000 */
[----:B------:R-:W-:Y:S01]  /*9860*/  FMUL.FTZ R57, R57, UR8 ;  /* 0x0000000839397c20 */ /* 0x000fe20008410000 */
[----:B------:R-:W-:Y:S01]  /*9870*/  ISETP.GE.AND P0, PT, R3, R11, PT ;  /* 0x0000000b0300720c */ /* 0x000fe20003f06270 */
[----:B------:R5:W-:Y:S01]  /*9880*/  MUFU.TANH R144, R36 ;  /* 0x0000002400907308 */ /* 0x000be20000002400 */
[----:B------:R-:W-:Y:S01]  /*9890*/  FSEL R71, R184, -INF , !P4 ;  /* 0xff800000b8477808 */ /* 0x000fe20006000000 */
[----:B------:R-:W-:Y:S01]  /*98a0*/  HMMA.16816.F32.BF16 R52, R24, R54, R148 ;  /* 0x000000361834723c */ /* 0x000fe20000041894 */
[----:B------:R-:W-:Y:S01]  /*98b0*/  ISETP.GE.AND P4, PT, R0, R9, PT ;  /* 0x000000090000720c */ /* 0x000fe20003f86270 */
[----:B------:R-:W-:Y:S01]  /*98c0*/  FMUL.FTZ R58, R58, UR8 ;  /* 0x000000083a3a7c20 */ /* 0x000fe20008410000 */
[----:B------:R-:W-:Y:S01]  /*98d0*/  FSEL R56, R182, -INF , !P5 ;  /* 0xff800000b6387808 */ /* 0x000fe20006800000 */
[----:B------:R-:W-:Y:S01]  /*98e0*/  FMUL.FTZ R59, R59, UR8 ;  /* 0x000000083b3b7c20 */ /* 0x000fe20008410000 */
[----:B-1----:R-:W-:Y:S01]  /*98f0*/  FSEL R72, R189, -INF , !P0 ;  /* 0xff800000bd487808 */ /* 0x002fe20004000000 */
[----:B---3--:R-:W-:Y:S01]  /*9900*/  HMMA.16816.F32.BF16 R24, R20, R30, R64 ;  /* 0x0000001e1418723c */ /* 0x008fe20000041840 */
[----:B------:R1:W-:Y:S01]  /*9910*/  MUFU.TANH R160, R73 ;  /* 0x0000004900a07308 */ /* 0x0003e20000002400 */
[-C--:B------:R-:W-:Y:S01]  /*9920*/  ISETP.GE.AND P0, PT, R2, R10.reuse, PT ;  /* 0x0000000a0200720c */ /* 0x080fe20003f06270 */
[----:B------:R-:W-:Y:S01]  /*9930*/  FMUL.FTZ R49, R49, UR8 ;  /* 0x0000000831317c20 */ /* 0x000fe20008410000 */
[----:B------:R-:W-:Y:S01]  /*9940*/  ISETP.GE.AND P5, PT, R3, R10, PT ;  /* 0x0000000a0300720c */ /* 0x000fe20003fa6270 */
[----:B------:R-:W-:Y:S01]  /*9950*/  FMUL.FTZ R48, R48, UR8 ;  /* 0x0000000830307c20 */ /* 0x000fe20008410000 */
[----:B------:R-:W-:Y:S01]  /*9960*/  FMUL.FTZ R50, R50, UR8 ;  /* 0x0000000832327c20 */ /* 0x000fe20008410000 */
[----:B------:R-:W-:Y:S01]  /*9970*/  FSEL R65, R214, -INF , !P3 ;  /* 0xff800000d6417808 */ /* 0x000fe20005800000 */
[----:B------:R-:W-:Y:S01]  /*9980*/  HMMA.16816.F32.BF16 R40, R16, R28, R40 ;  /* 0x0000001c1028723c */ /* 0x000fe20000041828 */
[----:B------:R-:W-:Y:S01]  /*9990*/  MUFU.TANH R146, R75 ;  /* 0x0000004b00927308 */ /* 0x000fe20000002400 */
[----:B------:R-:W-:-:S04]  /*99a0*/  FMUL.FTZ R51, R51, UR8 ;  /* 0x0000000833337c20 */ /* 0x000fc80008410000 */
[----:B-----5:R-:W-:Y:S03]  /*99b0*/  HMMA.16816.F32.BF16 R36, R20, R28, R76 ;  /* 0x0000001c1424723c */ /* 0x020fe6000004184c */
[----:B------:R3:W5:Y:S01]  /*99c0*/  MUFU.TANH R162, R61 ;  /* 0x0000003d00a27308 */ /* 0x0007620000002400 */
[----:B-1----:R-:W-:Y:S02]  /*99d0*/  FSEL R73, R207, -INF , !P1 ;  /* 0xff800000cf497808 */ /* 0x002fe40004800000 */
[----:B------:R-:W-:Y:S01]  /*99e0*/  ISETP.GE.AND P1, PT, R2, R9, PT ;  /* 0x000000090200720c */ /* 0x000fe20003f26270 */
[C---:B------:R-:W-:Y:S01]  /*99f0*/  VIADD R2, R0.reuse, 0x10 ;  /* 0x0000001000027836 */ /* 0x040fe20000000000 */
[----:B------:R-:W-:Y:S01]  /*9a00*/  HMMA.16816.F32.BF16 R28, R16, R30, R52 ;  /* 0x0000001e101c723c */ /* 0x000fe20000041834 */
[----:B------:R-:W-:Y:S01]  /*9a10*/  VIADD R20, R0, 0x11 ;  /* 0x0000001100147836 */ /* 0x000fe20000000000 */
[----:B------:R-:W-:Y:S01]  /*9a20*/  FSEL R67, R181, -INF , !P1 ;  /* 0xff800000b5437808 */ /* 0x000fe20004800000 */
[----:B------:R1:W-:Y:S01]  /*9a30*/  MUFU.TANH R75, R57 ;  /* 0x00000039004b7308 */ /* 0x0003e20000002400 */
[----:B------:R-:W-:-:S02]  /*9a40*/  ISETP.GE.AND P3, PT, R2, R8, PT ;  /* 0x000000080200720c */ /* 0x000fc40003f66270 */
[-C--:B------:R-:W-:Y:S01]  /*9a50*/  ISETP.GE.AND P1, PT, R2, R9.reuse, PT ;  /* 0x000000090200720c */ /* 0x080fe20003f26270 */
[C---:B------:R-:W-:Y:S01]  /*9a60*/  VIADD R16, R0.reuse, 0x20 ;  /* 0x0000002000107836 */ /* 0x040fe20000000000 */
[----:B------:R-:W-:Y:S01]  /*9a70*/  FSEL R44, R177, -INF , !P3 ;  /* 0xff800000b12c7808 */ /* 0x000fe20005800000 */
[C---:B------:R-:W-:Y:S01]  /*9a80*/  VIADD R19, R0.reuse, 0x38 ;  /* 0x0000003800137836 */ /* 0x040fe20000000000 */
[-C--:B--2---:R-:W-:Y:S01]  /*9a90*/  HMMA.16816.F32.BF16 R40, R4, R32.reuse, R40 ;  /* 0x000000200428723c */ /* 0x084fe20000041828 */
[----:B------:R2:W-:Y:S01]  /*9aa0*/  MUFU.TANH R69, R58 ;  /* 0x0000003a00457308 */ /* 0x0005e20000002400 */
[----:B---3--:R-:W-:Y:S01]  /*9ab0*/  FSEL R61, R183, -INF , !P6 ;  /* 0xff800000b73d7808 */ /* 0x008fe20007000000 */
[C---:B------:R-:W-:Y:S01]  /*9ac0*/  VIADD R17, R0.reuse, 0x31 ;  /* 0x0000003100117836 */ /* 0x040fe20000000000 */
[----:B------:R-:W-:Y:S01]  /*9ad0*/  ISETP.GE.AND P6, PT, R3, R9, PT ;  /* 0x000000090300720c */ /* 0x000fe20003fc6270 */
[----:B------:R-:W-:Y:S01]  /*9ae0*/  VIADD R3, R0, 0x18 ;  /* 0x0000001800037836 */ /* 0x000fe20000000000 */
[----:B------:R-:W-:Y:S02]  /*9af0*/  HMMA.16816.F32.BF16 R36, R12, R32, R36 ;  /* 0x000000200c24723c */ /* 0x000fe40000041824 */
[----:B------:R-:W-:Y:S01]  /*9b00*/  FSEL R66, R186, -INF , !P6 ;  /* 0xff800000ba427808 */ /* 0x000fe20007000000 */
[----:B------:R3:W-:Y:S01]  /*9b10*/  MUFU.TANH R147, R63 ;  /* 0x0000003f00937308 */ /* 0x0007e20000002400 */
[----:B-1----:R-:W-:-:S02]  /*9b20*/  FSEL R57, R215, -INF , !P4 ;  /* 0xff800000d7397808 */ /* 0x002fc40006000000 */
[-C--:B------:R-:W-:Y:S01]  /*9b30*/  ISETP.GE.AND P4, PT, R0, R10.reuse, PT ;  /* 0x0000000a0000720c */ /* 0x080fe20003f86270 */
[-C--:B------:R-:W-:Y:S01]  /*9b40*/  HMMA.16816.F32.BF16 R12, R12, R34.reuse, R24 ;  /* 0x000000220c0c723c */ /* 0x080fe20000041818 */
[-C--:B------:R-:W-:Y:S02]  /*9b50*/  ISETP.GE.AND P6, PT, R2, R11.reuse, PT ;  /* 0x0000000b0200720c */ /* 0x080fe40003fc6270 */
[----:B------:R-:W-:Y:S01]  /*9b60*/  FSEL R64, R212, -INF , !P4 ;  /* 0xff800000d4407808 */ /* 0x000fe20006000000 */
[----:B------:R4:W-:Y:S01]  /*9b70*/  MUFU.TANH R70, R49 ;  /* 0x0000003100467308 */ /* 0x0009e20000002400 */
[----:B------:R-:W-:Y:S01]  /*9b80*/  ISETP.GE.AND P4, PT, R2, R10, PT ;  /* 0x0000000a0200720c */ /* 0x000fe20003f86270 */
[----:B------:R-:W-:Y:S01]  /*9b90*/  VIADD R2, R0, 0x19 ;  /* 0x0000001900027836 */ /* 0x000fe20000000000 */
[----:B--2---:R-:W-:Y:S01]  /*9ba0*/  FSEL R58, R185, -INF , !P5 ;  /* 0xff800000b93a7808 */ /* 0x004fe20006800000 */
[----:B------:R-:W-:Y:S01]  /*9bb0*/  HMMA.16816.F32.BF16 R28, R4, R34, R28 ;  /* 0x00000022041c723c */ /* 0x000fe2000004181c */
[----:B------:R-:W-:-:S02]  /*9bc0*/  ISETP.GE.AND P5, PT, R20, R11, PT ;  /* 0x0000000b1400720c */ /* 0x000fc40003fa6270 */
[-C--:B------:R-:W-:Y:S01]  /*9bd0*/  ISETP.GE.AND P3, PT, R3, R8.reuse, PT ;  /* 0x000000080300720c */ /* 0x080fe20003f66270 */
[----:B------:R1:W-:Y:S01]  /*9be0*/  MUFU.TANH R68, R59 ;  /* 0x0000003b00447308 */ /* 0x0003e20000002400 */
[----:B---3--:R-:W-:Y:S01]  /*9bf0*/  FSEL R63, R188, -INF , !P2 ;  /* 0xff800000bc3f7808 */ /* 0x008fe20005000000 */
[----:B------:R-:W-:Y:S01]  /*9c00*/  FMUL.FTZ R22, R40, UR8 ;  /* 0x0000000828167c20 */ /* 0x000fe20008410000 */
[----:B------:R-:W-:Y:S02]  /*9c10*/  FSEL R169, R169, -INF , !P5 ;  /* 0xff800000a9a97808 */ /* 0x000fe40006800000 */
[-C--:B------:R-:W-:Y:S01]  /*9c20*/  ISETP.GE.AND P2, PT, R20, R8.reuse, PT ;  /* 0x000000081400720c */ /* 0x080fe20003f46270 */
[----:B------:R-:W-:Y:S01]  /*9c30*/  FMUL.FTZ R36, R36, UR8 ;  /* 0x0000000824247c20 */ /* 0x000fe20008410000 */
[----:B------:R-:W-:Y:S01]  /*9c40*/  ISETP.GE.AND P5, PT, R2, R11, PT ;  /* 0x0000000b0200720c */ /* 0x000fe20003fa6270 */
[----:B------:R-:W-:Y:S01]  /*9c50*/  MUFU.TANH R145, R74 ;  /* 0x0000004a00917308 */ /* 0x000fe20000002400 */
[----:B------:R-:W-:Y:S01]  /*9c60*/  FSEL R46, R167, -INF , !P2 ;  /* 0xff800000a72e7808 */ /* 0x000fe20005000000 */
[----:B------:R-:W-:Y:S01]  /*9c70*/  FMUL.FTZ R18, R39, UR8 ;  /* 0x0000000827127c20 */ /* 0x000fe20008410000 */
[----:B------:R-:W-:Y:S01]  /*9c80*/  FSEL R168, R168, -INF , !P5 ;  /* 0xff800000a8a87808 */ /* 0x000fe20006800000 */
[----:B------:R-:W-:Y:S01]  /*9c90*/  FMUL.FTZ R33, R15, UR8 ;  /* 0x000000080f217c20 */ /* 0x000fe20008410000 */
[----:B----4-:R-:W-:Y:S01]  /*9ca0*/  FSEL R49, R164, -INF , !P1 ;  /* 0xff800000a4317808 */ /* 0x010fe20004800000 */
[----:B------:R-:W-:Y:S01]  /*9cb0*/  FMUL.FTZ R12, R12, UR8 ;  /* 0x000000080c0c7c20 */ /* 0x000fe20008410000 */
[C---:B------:R-:W-:Y:S01]  /*9cc0*/  ISETP.GE.AND P2, PT, R2.reuse, R8, PT ;  /* 0x000000080200720c */ /* 0x040fe20003f46270 */
[----:B------:R2:W-:Y:S01]  /*9cd0*/  MUFU.TANH R74, R48 ;  /* 0x00000030004a7308 */ /* 0x0005e20000002400 */
[----:B------:R-:W-:Y:S01]  /*9ce0*/  ISETP.GE.AND P5, PT, R2, R9, PT ;  /* 0x000000090200720c */ /* 0x000fe20003fa6270 */
[----:B------:R-:W-:Y:S01]  /*9cf0*/  VIADD R15, R0, 0x21 ;  /* 0x00000021000f7836 */ /* 0x000fe20000000000 */
[----:B------:R-:W-:Y:S01]  /*9d00*/  ISETP.GE.AND P1, PT, R2, R10, PT ;  /* 0x0000000a0200720c */ /* 0x000fe20003f26270 */
[----:B------:R-:W-:Y:S01]  /*9d10*/  FMUL.FTZ R37, R37, UR8 ;  /* 0x0000000825257c20 */ /* 0x000fe20008410000 */
[----:B------:R-:W-:-:S02]  /*9d20*/  FMNMX.FTZ R2, R187, R47, !PT ;  /* 0x0000002fbb027209 */ /* 0x000fc40007810000 */
[----:B------:R-:W-:Y:S01]  /*9d30*/  FSEL R45, R173, -INF , !P2 ;  /* 0xff800000ad2d7808 */ /* 0x000fe20005000000 */
[----:B------:R3:W-:Y:S01]  /*9d40*/  MUFU.TANH R157, R155 ;  /* 0x0000009b009d7308 */ /* 0x0007e20000002400 */
[----:B------:R-:W-:Y:S02]  /*9d50*/  FMNMX.FTZ R2, R60, R2, !PT ;  /* 0x000000023c027209 */ /* 0x000fe40007810000 */
[----:B-1----:R-:W-:Y:S02]  /*9d60*/  FSEL R59, R180, -INF , !P0 ;  /* 0xff800000b43b7808 */ /* 0x002fe40004000000 */
[----:B------:R-:W-:Y:S02]  /*9d70*/  FMNMX.FTZ R2, R61, R2, !PT ;  /* 0x000000023d027209 */ /* 0x000fe40007810000 */
[----:B------:R-:W-:Y:S01]  /*9d80*/  ISETP.GE.AND P2, PT, R3, R11, PT ;  /* 0x0000000b0300720c */ /* 0x000fe20003f46270 */
[----:B------:R1:W4:Y:S01]  /*9d90*/  MUFU.TANH R27, R36 ;  /* 0x00000024001b7308 */ /* 0x0003220000002400 */
[----:B------:R-:W-:-:S02]  /*9da0*/  FMNMX.FTZ R2, R56, R2, !PT ;  /* 0x0000000238027209 */ /* 0x000fc40007810000 */
[----:B------:R-:W-:Y:S02]  /*9db0*/  ISETP.GE.AND P0, PT, R20, R9, PT ;  /* 0x000000091400720c */ /* 0x000fe40003f06270 */
[----:B------:R-:W-:Y:S02]  /*9dc0*/  FMNMX.FTZ R2, R44, R2, !PT ;  /* 0x000000022c027209 */ /* 0x000fe40007810000 */
[----:B--2---:R-:W-:Y:S01]  /*9dd0*/  FSEL R48, R166, -INF , !P3 ;  /* 0xff800000a6307808 */ /* 0x004fe20005800000 */
[----:B------:R-:W-:Y:S01]  /*9de0*/  MUFU.TANH R32, R37 ;  /* 0x0000002500207308 */ /* 0x000fe20000002400 */
[----:B------:R-:W-:Y:S02]  /*9df0*/  FMNMX.FTZ R2, R46, R2, !PT ;  /* 0x000000022e027209 */ /* 0x000fe40007810000 */
[----:B---3--:R-:W-:Y:S02]  /*9e00*/  FSEL R155, R156, -INF , !P6 ;  /* 0xff8000009c9b7808 */ /* 0x008fe40007000000 */
[----:B------:R-:W-:-:S02]  /*9e10*/  FSEL R172, R172, -INF , !P2 ;  /* 0xff800000acac7808 */ /* 0x000fc40005000000 */
[C---:B------:R-:W-:Y:S01]  /*9e20*/  ISETP.GE.AND P6, PT, R3.reuse, R9, PT ;  /* 0x000000090300720c */ /* 0x040fe20003fc6270 */
[----:B------:R2:W-:Y:S01]  /*9e30*/  MUFU.TANH R37, R18 ;  /* 0x0000001200257308 */ /* 0x0005e20000002400 */
[----:B------:R-:W-:Y:S01]  /*9e40*/  ISETP.GE.AND P2, PT, R3, R10, PT ;  /* 0x0000000a0300720c */ /* 0x000fe20003f46270 */
[----:B------:R-:W-:Y:S01]  /*9e50*/  FMUL.FTZ R3, R13, UR8 ;  /* 0x000000080d037c20 */ /* 0x000fe20008410000 */
[----:B------:R-:W-:Y:S01]  /*9e60*/  FSEL R39, R174, -INF , !P0 ;  /* 0xff800000ae277808 */ /* 0x000fe20004000000 */
[----:B------:R-:W-:Y:S01]  /*9e70*/  VIADD R13, R0, 0x28 ;  /* 0x00000028000d7836 */ /* 0x000fe20000000000 */
[----:B------:R-:W-:Y:S01]  /*9e80*/  ISETP.GE.AND P0, PT, R16, R8, PT ;  /* 0x000000081000720c */ /* 0x000fe20003f06270 */
[----:B-1----:R-:W-:Y:S01]  /*9e90*/  FMUL.FTZ R36, R38, UR8 ;  /* 0x0000000826247c20 */ /* 0x002fe20008410000 */
[----:B------:R-:W-:Y:S01]  /*9ea0*/  FMNMX.FTZ R2, R48, R2, !PT ;  /* 0x0000000230027209 */ /* 0x000fe20007810000 */
[----:B------:R-:W-:Y:S01]  /*9eb0*/  FMUL.FTZ R38, R14, UR8 ;  /* 0x000000080e267c20 */ /* 0x000fe20008410000 */
[----:B------:R-:W-:Y:S01]  /*9ec0*/  ISETP.GE.AND P3, PT, R20, R10, PT ;  /* 0x0000000a1400720c */ /* 0x000fe20003f66270 */
[----:B------:R-:W-:Y:S01]  /*9ed0*/  VIADD R14, R0, 0x30 ;  /* 0x00000030000e7836 */ /* 0x000fe20000000000 */
[----:B------:R1:W3:Y:S01]  /*9ee0*/  MUFU.TANH R20, R12 ;  /* 0x0000000c00147308 */ /* 0x0002e20000002400 */
[----:B------:R-:W-:-:S02]  /*9ef0*/  FSEL R53, R165, -INF , !P6 ;  /* 0xff800000a5357808 */ /* 0x000fc40007000000 */
[----:B------:R-:W-:Y:S02]  /*9f00*/  ISETP.GE.AND P6, PT, R15, R8, PT ;  /* 0x000000080f00720c */ /* 0x000fe40003fc6270 */
[----:B------:R-:W-:Y:S01]  /*9f10*/  FSEL R23, R163, -INF , !P0 ;  /* 0xff800000a3177808 */ /* 0x000fe20004000000 */
[----:B--2---:R-:W-:Y:S01]  /*9f20*/  VIADD R18, R0, 0x39 ;  /* 0x0000003900127836 */ /* 0x004fe20000000000 */
[----:B------:R-:W-:Y:S01]  /*9f30*/  FMNMX.FTZ R2, R45, R2, !PT ;  /* 0x000000022d027209 */ /* 0x000fe20007810000 */
[----:B------:R-:W2:Y:S01]  /*9f40*/  MUFU.TANH R3, R3 ;  /* 0x0000000300037308 */ /* 0x000ea20000002400 */
[----:B------:R-:W-:Y:S02]  /*9f50*/  ISETP.GE.AND P0, PT, R13, R8, PT ;  /* 0x000000080d00720c */ /* 0x000fe40003f06270 */
[----:B-----5:R-:W-:Y:S02]  /*9f60*/  FSEL R24, R162, -INF , !P6 ;  /* 0xff800000a2187808 */ /* 0x020fe40007000000 */
[----:B------:R-:W-:-:S02]  /*9f70*/  FMNMX.FTZ R2, R23, R2, !PT ;  /* 0x0000000217027209 */ /* 0x000fc40007810000 */
[----:B------:R-:W-:Y:S01]  /*9f80*/  FSEL R25, R161, -INF , !P0 ;  /* 0xff800000a1197808 */ /* 0x000fe20004000000 */
[----:B------:R2:W2:Y:S01]  /*9f90*/  MUFU.TANH R148, R50 ;  /* 0x0000003200947308 */ /* 0x0004a20000002400 */
[----:B-1----:R-:W-:Y:S01]  /*9fa0*/  VIADD R12, R0, 0x29 ;  /* 0x00000029000c7836 */ /* 0x002fe20000000000 */
[----:B------:R-:W-:Y:S01]  /*9fb0*/  BAR.SYNC.DEFER_BLOCKING 0x0 ;  /* 0x0000000000007b1d */ /* 0x000fe20000010000 */
[----:B------:R-:W-:Y:S02]  /*9fc0*/  ISETP.GE.AND P0, PT, R14, R8, PT ;  /* 0x000000080e00720c */ /* 0x000fe40003f06270 */
[----:B------:R-:W-:Y:S02]  /*9fd0*/  FMNMX.FTZ R2, R24, R2, !PT ;  /* 0x0000000218027209 */ /* 0x000fe40007810000 */
[----:B------:R-:W-:Y:S01]  /*9fe0*/  ISETP.GE.AND P6, PT, R12, R8, PT ;  /* 0x000000080c00720c */ /* 0x000fe20003fc6270 */
[----:B------:R1:W1:Y:S01]  /*9ff0*/  MUFU.TANH R156, R51 ;  /* 0x00000033009c7308 */ /* 0x0002620000002400 */
[----:B----4-:R-:W-:-:S02]  /*a000*/  FSEL R27, R27, -INF , !P0 ;  /* 0xff8000001b1b7808 */ /* 0x010fc40004000000 */
[----:B------:R-:W-:Y:S02]  /*a010*/  FSEL R26, R160, -INF , !P6 ;  /* 0xff800000a01a7808 */ /* 0x000fe40007000000 */
[----:B------:R-:W-:Y:S02]  /*a020*/  FMNMX.FTZ R0, R25, R2, !PT ;  /* 0x0000000219007209 */ /* 0x000fe40007810000 */
[-C--:B------:R-:W-:Y:S01]  /*a030*/  ISETP.GE.AND P0, PT, R19, R8.reuse, PT ;  /* 0x000000081300720c */ /* 0x080fe20003f06270 */
[----:B------:R-:W4:Y:S01]  /*a040*/  MUFU.TANH R36, R36 ;  /* 0x0000002400247308 */ /* 0x000f220000002400 */
[----:B------:R-:W-:Y:S02]  /*a050*/  ISETP.GE.AND P6, PT, R17, R8, PT ;  /* 0x000000081100720c */ /* 0x000fe40003fc6270 */
[----:B------:R-:W-:Y:S02]  /*a060*/  FMNMX.FTZ R0, R26, R0, !PT ;  /* 0x000000001a007209 */ /* 0x000fe40007810000 */
[----:B---3--:R-:W-:-:S02]  /*a070*/  FSEL R54, R20, -INF , !P0 ;  /* 0xff80000014367808 */ /* 0x008fc40004000000 */
[----:B------:R-:W-:Y:S01]  /*a080*/  ISETP.NE.AND P0, PT, R209, 0x3, PT ;  /* 0x00000003d100780c */ /* 0x000fe20003f05270 */
[----:B------:R-:W3:Y:S01]  /*a090*/  MUFU.TANH R38, R38 ;  /* 0x0000002600267308 */ /* 0x000ee20000002400 */
[----:B------:R-:W-:Y:S02]  /*a0a0*/  FSEL R32, R32, -INF , !P6 ;  /* 0xff80000020207808 */ /* 0x000fe40007000000 */
[----:B------:R-:W-:Y:S02]  /*a0b0*/  FMNMX.FTZ R0, R27, R0, !PT ;  /* 0x000000001b007209 */ /* 0x000fe40007810000 */
[----:B------:R-:W-:Y:S02]  /*a0c0*/  ISETP.GE.AND P6, PT, R18, R8, PT ;  /* 0x000000081200720c */ /* 0x000fe40003fc6270 */
[----:B------:R-:W-:Y:S01]  /*a0d0*/  FMNMX.FTZ R0, R32, R0, !PT ;  /* 0x0000000020007209 */ /* 0x000fe20007810000 */
[----:B------:R-:W1:Y:S01]  /*a0e0*/  MUFU.TANH R33, R33 ;  /* 0x0000002100217308 */ /* 0x000e620000002400 */
[----:B--2---:R-:W-:-:S02]  /*a0f0*/  FSEL R55, R3, -INF , !P6 ;  /* 0xff80000003377808 */ /* 0x004fc40007000000 */
[----:B------:R-:W-:Y:S02]  /*a100*/  FMNMX.FTZ R0, R54, R0, !PT ;  /* 0x0000000036007209 */ /* 0x000fe40007810000 */
[----:B------:R-:W-:Y:S02]  /*a110*/  ISETP.GE.AND P6, PT, R16, R11, PT ;  /* 0x0000000b1000720c */ /* 0x000fe40003fc6270 */
[----:B------:R-:W-:Y:S01]  /*a120*/  FMNMX.FTZ R8, R55, R0, !PT ;  /* 0x0000000037087209 */ /* 0x000fe20007810000 */
[----:B----4-:R-:W-:Y:S10]  /*a130*/  @!P0 BRA `(.L_x_852) ;  /* 0x0000000000708947 */ /* 0x010ff40003800000 */
[----:B------:R-:W2:Y:S01]  /*a140*/  LDL.64 R216, [R1+0x8] ;  /* 0x0000080001d87983 */ /* 0x000ea20000100a00 */
[----:B------:R-:W-:Y:S01]  /*a150*/  VIADD R0, R209, 0xfffffffc ;  /* 0xfffffffcd1007836 */ /* 0x000fe20000000000 */
[----:B------:R-:W-:Y:S01]  /*a160*/  ULDC.64 UR4, c[0x0][0x218] ;  /* 0x0000860000047ab9 */ /* 0x000fe20000000a00 */
[----:B------:R-:W-:-:S03]  /*a170*/  IMAD.SHL.U32 R20, R178, 0x20, RZ ;  /* 0x00000020b2147824 */ /* 0x000fc600078e00ff */
[----:B------:R-:W-:-:S05]  /*a180*/  SHF.R.S32.HI R2, RZ, 0x1f, R0 ;  /* 0x0000001fff027819 */ /* 0x000fca0000011400 */
[-C--:B------:R-:W-:Y:S02]  /*a190*/  IMAD R4, R2, R178.reuse, RZ ;  /* 0x000000b202047224 */ /* 0x080fe400078e02ff */
[----:B------:R-:W-:-:S04]  /*a1a0*/  IMAD.WIDE.U32 R2, R0, R178, RZ ;  /* 0x000000b200027225 */ /* 0x000fc800078e00ff */
[----:B------:R-:W-:-:S04]  /*a1b0*/  IMAD R0, R0, R179, R4 ;  /* 0x000000b300007224 */ /* 0x000fc800078e0204 */
[----:B------:R-:W-:Y:S01]  /*a1c0*/  IMAD.IADD R0, R3, 0x1, R0 ;  /* 0x0000000103007824 */ /* 0x000fe200078e0200 */
[----:B--2---:R-:W-:-:S04]  /*a1d0*/  LEA R4, P0, R2, R216, 0x6 ;  /* 0x000000d802047211 */ /* 0x004fc800078030ff */
        /* <DEDUP_REMOVED lines=18> */
.L_x_852:
[----:B--2---:R-:W2:Y:S01]  /*a300*/  SHFL.BFLY PT, R3, R8, 0x2, 0x1f ;  /* 0x0c401f0008037f89 */ /* 0x004ea200000e0000 */
[----:B------:R-:W-:Y:S01]  /*a310*/  FMUL.FTZ R0, R41, UR8 ;  /* 0x0000000829007c20 */ /* 0x000fe20008410000 */
[----:B------:R-:W-:Y:S01]  /*a320*/  FSEL R50, R158, -INF , !P4 ;  /* 0xff8000009e327808 */ /* 0x000fe20006000000 */
[----:B------:R-:W-:Y:S01]  /*a330*/  FMUL.FTZ R2, R43, UR8 ;  /* 0x000000082b027c20 */ /* 0x000fe20008410000 */
[----:B------:R-:W-:Y:S01]  /*a340*/  FSEL R35, R157, -INF , !P3 ;  /* 0xff8000009d237808 */ /* 0x000fe20005800000 */
[----:B------:R-:W4:Y:S01]  /*a350*/  MUFU.TANH R5, R22 ;  /* 0x0000001600057308 */ /* 0x000f220000002400 */
[----:B-1----:R-:W-:Y:S02]  /*a360*/  FSEL R51, R154, -INF , !P2 ;  /* 0xff8000009a337808 */ /* 0x002fe40005000000 */
[C---:B------:R-:W-:Y:S02]  /*a370*/  ISETP.GE.AND P4, PT, R15.reuse, R11, PT ;  /* 0x0000000b0f00720c */ /* 0x040fe40003f86270 */
[----:B------:R-:W-:-:S02]  /*a380*/  ISETP.GE.AND P3, PT, R15, R9, PT ;  /* 0x000000090f00720c */ /* 0x000fc40003f66270 */
[-C--:B------:R-:W-:Y:S02]  /*a390*/  ISETP.GE.AND P2, PT, R15, R10.reuse, PT ;  /* 0x0000000a0f00720c */ /* 0x080fe40003f46270 */
[----:B------:R1:W5:Y:S01]  /*a3a0*/  MUFU.TANH R15, R0 ;  /* 0x00000000000f7308 */ /* 0x0003620000002400 */
[----:B------:R-:W-:Y:S02]  /*a3b0*/  FSEL R34, R159, -INF , !P5 ;  /* 0xff8000009f227808 */ /* 0x000fe40006800000 */
[C---:B------:R-:W-:Y:S02]  /*a3c0*/  ISETP.GE.AND P0, PT, R16.reuse, R9, PT ;  /* 0x000000091000720c */ /* 0x040fe40003f06270 */
[----:B------:R-:W-:Y:S02]  /*a3d0*/  ISETP.GE.AND P5, PT, R16, R10, PT ;  /* 0x0000000a1000720c */ /* 0x000fe40003fa6270 */
[----:B------:R-:W-:Y:S02]  /*a3e0*/  FSEL R167, R147, -INF , !P4 ;  /* 0xff80000093a77808 */ /* 0x000fe40006000000 */
[----:B------:R-:W-:-:S02]  /*a3f0*/  ISETP.GE.AND P4, PT, R12, R11, PT ;  /* 0x0000000b0c00720c */ /* 0x000fc40003f86270 */
[----:B------:R-:W-:Y:S02]  /*a400*/  FSEL R149, R144, -INF , !P0 ;  /* 0xff80000090957808 */ /* 0x000fe40004000000 */
[----:B------:R-:W-:Y:S02]  /*a410*/  FSEL R174, R146, -INF , !P4 ;  /* 0xff80000092ae7808 */ /* 0x000fe40006000000 */
[-C--:B------:R-:W-:Y:S01]  /*a420*/  ISETP.GE.AND P4, PT, R12, R9.reuse, PT ;  /* 0x000000090c00720c */ /* 0x080fe20003f86270 */
[----:B-1----:R-:W-:Y:S01]  /*a430*/  FMUL.FTZ R0, R42, UR8 ;  /* 0x000000082a007c20 */ /* 0x002fe20008410000 */
[----:B------:R-:W-:Y:S02]  /*a440*/  ISETP.GE.AND P0, PT, R12, R10, PT ;  /* 0x0000000a0c00720c */ /* 0x000fe40003f06270 */
[----:B------:R1:W-:Y:S01]  /*a450*/  MUFU.TANH R12, R2 ;  /* 0x00000002000c7308 */ /* 0x0003e20000002400 */
[----:B------:R-:W-:Y:S02]  /*a460*/  FSEL R164, R152, -INF , !P6 ;  /* 0xff80000098a47808 */ /* 0x000fe40007000000 */
[----:B------:R-:W-:-:S02]  /*a470*/  ISETP.GE.AND P6, PT, R13, R9, PT ;  /* 0x000000090d00720c */ /* 0x000fc40003fc6270 */
[----:B------:R-:W-:Y:S02]  /*a480*/  FSEL R152, R70, -INF , !P4 ;  /* 0xff80000046987808 */ /* 0x000fe40006000000 */
[----:B------:R-:W-:Y:S01]  /*a490*/  FSEL R151, R74, -INF , !P6 ;  /* 0xff8000004a977808 */ /* 0x000fe20007000000 */
[----:B------:R2:W-:Y:S01]  /*a4a0*/  MUFU.TANH R16, R0 ;  /* 0x0000000000107308 */ /* 0x0005e20000002400 */
[----:B------:R-:W-:Y:S02]  /*a4b0*/  FSEL R52, R153, -INF , !P1 ;  /* 0xff80000099347808 */ /* 0x000fe40004800000 */
[----:B------:R-:W-:Y:S02]  /*a4c0*/  FSEL R150, R75, -INF , !P3 ;  /* 0xff8000004b967808 */ /* 0x000fe40005800000 */
[----:B------:R-:W-:Y:S02]  /*a4d0*/  ISETP.GE.AND P6, PT, R17, R11, PT ;  /* 0x0000000b1100720c */ /* 0x000fe40003fc6270 */
[----:B------:R-:W-:-:S02]  /*a4e0*/  FSEL R162, R69, -INF , !P5 ;  /* 0xff80000045a27808 */ /* 0x000fc40006800000 */
[----:B-1----:R-:W-:Y:S02]  /*a4f0*/  FMNMX.FTZ R2, R176, R62, !PT ;  /* 0x0000003eb0027209 */ /* 0x002fe40007810000 */
[-C--:B------:R-:W-:Y:S02]  /*a500*/  ISETP.GE.AND P1, PT, R13, R11.reuse, PT ;  /* 0x0000000b0d00720c */ /* 0x080fe40003f26270 */
[----:B------:R-:W-:Y:S02]  /*a510*/  FMNMX.FTZ R2, R73, R2, !PT ;  /* 0x0000000249027209 */ /* 0x000fe40007810000 */
[----:B------:R-:W-:Y:S02]  /*a520*/  ISETP.GE.AND P3, PT, R14, R11, PT ;  /* 0x0000000b0e00720c */ /* 0x000fe40003f66270 */
[----:B--2---:R-:W-:Y:S01]  /*a530*/  FMNMX.FTZ R0, R8, R3, !PT ;  /* 0x0000000308007209 */ /* 0x004fe20007810000 */
[----:B------:R-:W-:Y:S01]  /*a540*/  FMUL.FTZ R3, R28, UR8 ;  /* 0x000000081c037c20 */ /* 0x000fe20008410000 */
[----:B------:R-:W-:-:S02]  /*a550*/  FMNMX.FTZ R2, R72, R2, !PT ;  /* 0x0000000248027209 */ /* 0x000fc40007810000 */
[-C--:B------:R-:W-:Y:S01]  /*a560*/  ISETP.GE.AND P4, PT, R19, R11.reuse, PT ;  /* 0x0000000b1300720c */ /* 0x080fe20003f86270 */
[----:B------:R-:W1:Y:S01]  /*a570*/  SHFL.BFLY PT, R4, R0, 0x1, 0x1f ;  /* 0x0c201f0000047f89 */ /* 0x000e6200000e0000 */
[----:B------:R-:W-:Y:S01]  /*a580*/  FMNMX.FTZ R2, R71, R2, !PT ;  /* 0x0000000247027209 */ /* 0x000fe20007810000 */
[----:B------:R2:W5:Y:S01]  /*a590*/  MUFU.TANH R8, R3 ;  /* 0x0000000300087308 */ /* 0x0005620000002400 */
[----:B------:R-:W-:Y:S02]  /*a5a0*/  ISETP.GE.AND P5, PT, R18, R11, PT ;  /* 0x0000000b1200720c */ /* 0x000fe40003fa6270 */
[----:B------:R-:W-:Y:S02]  /*a5b0*/  FMNMX.FTZ R2, R155, R2, !PT ;  /* 0x000000029b027209 */ /* 0x000fe40007810000 */
[----:B------:R-:W-:Y:S02]  /*a5c0*/  FSEL R165, R37, -INF , !P6 ;  /* 0xff80000025a57808 */ /* 0x000fe40007000000 */
[----:B------:R-:W-:-:S02]  /*a5d0*/  FMNMX.FTZ R2, R169, R2, !PT ;  /* 0x00000002a9027209 */ /* 0x000fc40007810000 */
[----:B------:R-:W-:Y:S02]  /*a5e0*/  FSEL R173, R145, -INF , !P1 ;  /* 0xff80000091ad7808 */ /* 0x000fe40004800000 */
[----:B------:R-:W-:Y:S02]  /*a5f0*/  FSEL R163, R68, -INF , !P2 ;  /* 0xff80000044a37808 */ /* 0x000fe40005000000 */
[----:B------:R-:W-:Y:S02]  /*a600*/  ISETP.GE.AND P2, PT, R14, R9, PT ;  /* 0x000000090e00720c */ /* 0x000fe40003f46270 */
[----:B------:R-:W-:Y:S01]  /*a610*/  FSEL R166, R36, -INF , !P3 ;  /* 0xff80000024a67808 */ /* 0x000fe20005800000 */
[----:B--2---:R-:W-:Y:S01]  /*a620*/  FMUL.FTZ R3, R29, UR8 ;  /* 0x000000081d037c20 */ /* 0x004fe20008410000 */
[----:B----4-:R-:W-:Y:S02]  /*a630*/  FSEL R189, R5, -INF , !P2 ;  /* 0xff80000005bd7808 */ /* 0x010fe40005000000 */
[----:B---3--:R-:W-:Y:S01]  /*a640*/  FSEL R177, R38, -INF , !P4 ;  /* 0xff80000026b17808 */ /* 0x008fe20006000000 */
[----:B------:R2:W3:Y:S01]  /*a650*/  MUFU.TANH R6, R3 ;  /* 0x0000000300067308 */ /* 0x0004e20000002400 */
[----:B-1----:R-:W-:Y:S01]  /*a660*/  FMNMX.FTZ R70, R0, R4, !PT ;  /* 0x0000000400467209 */ /* 0x002fe20007810000 */
[----:B------:R-:W-:Y:S01]  /*a670*/  FMUL.FTZ R4, R31, UR8 ;  /* 0x000000081f047c20 */ /* 0x000fe20008410000 */
[----:B------:R-:W-:-:S02]  /*a680*/  FMNMX.FTZ R0, R172, R2, !PT ;  /* 0x00000002ac007209 */ /* 0x000fc40007810000 */
[----:B------:R-:W-:Y:S02]  /*a690*/  FMNMX.FTZ R2, R171, R57, !PT ;  /* 0x00000039ab027209 */ /* 0x000fe40007810000 */
[----:B------:R-:W-:Y:S01]  /*a6a0*/  FSETP.NEU.FTZ.AND P6, PT, R70, -INF , PT ;  /* 0xff8000004600780b */ /* 0x000fe20003fdd000 */
[----:B------:R-:W-:Y:S01]  /*a6b0*/  MUFU.TANH R7, R4 ;  /* 0x0000000400077308 */ /* 0x000fe20000002400 */
[----:B------:R-:W-:Y:S02]  /*a6c0*/  FMNMX.FTZ R2, R65, R2, !PT ;  /* 0x0000000241027209 */ /* 0x000fe40007810000 */
[----:B------:R-:W-:Y:S02]  /*a6d0*/  FSEL R180, R33, -INF , !P5 ;  /* 0xff80000021b47808 */ /* 0x000fe40006800000 */
[----:B------:R-:W-:Y:S02]  /*a6e0*/  FMNMX.FTZ R2, R66, R2, !PT ;  /* 0x0000000242027209 */ /* 0x000fe40007810000 */
[-C--:B------:R-:W-:Y:S01]  /*a6f0*/  ISETP.GE.AND P4, PT, R17, R9.reuse, PT ;  /* 0x000000091100720c */ /* 0x080fe20003f86270 */
[----:B--2---:R-:W-:Y:S01]  /*a700*/  FMUL.FTZ R3, R30, UR8 ;  /* 0x000000081e037c20 */ /* 0x004fe20008410000 */
[----:B------:R-:W-:Y:S01]  /*a710*/  FMNMX.FTZ R2, R67, R2, !PT ;  /* 0x0000000243027209 */ /* 0x000fe20007810000 */
[----:B------:R-:W-:Y:S01]  /*a720*/  LDSM.16.MT88.4 R28, [R194+0x6000] ;  /* 0x00600000c21c783b */ /* 0x000fe20000004200 */
[----:B------:R-:W-:Y:S01]  /*a730*/  ISETP.GE.AND P2, PT, R19, R9, PT ;  /* 0x000000091300720c */ /* 0x000fe20003f46270 */
[----:B------:R1:W2:Y:S01]  /*a740*/  MUFU.TANH R11, R3 ;  /* 0x00000003000b7308 */ /* 0x0002a20000002400 */
[----:B------:R-:W-:-:S02]  /*a750*/  FMNMX.FTZ R2, R49, R2, !PT ;  /* 0x0000000231027209 */ /* 0x000fc40007810000 */
[----:B-----5:R-:W-:Y:S02]  /*a760*/  FSEL R182, R15, -INF , !P4 ;  /* 0xff8000000fb67808 */ /* 0x020fe40006000000 */
[----:B------:R-:W-:Y:S02]  /*a770*/  FMNMX.FTZ R5, R39, R2, !PT ;  /* 0x0000000227057209 */ /* 0x000fe40007810000 */
[----:B------:R-:W-:Y:S02]  /*a780*/  FMNMX.FTZ R2, R170, R64, !PT ;  /* 0x00000040aa027209 */ /* 0x000fe40007810000 */
[----:B------:R-:W-:Y:S02]  /*a790*/  FMNMX.FTZ R5, R53, R5, !PT ;  /* 0x0000000535057209 */ /* 0x000fe40007810000 */
[----:B------:R-:W-:Y:S02]  /*a7a0*/  FMNMX.FTZ R2, R63, R2, !PT ;  /* 0x000000023f027209 */ /* 0x000fe40007810000 */
[----:B------:R-:W-:-:S02]  /*a7b0*/  FMNMX.FTZ R5, R34, R5, !PT ;  /* 0x0000000522057209 */ /* 0x000fc40007810000 */
[----:B------:R-:W-:Y:S02]  /*a7c0*/  ISETP.GE.AND P4, PT, R18, R9, PT ;  /* 0x000000091200720c */ /* 0x000fe40003f86270 */
[----:B-1----:R-:W-:Y:S01]  /*a7d0*/  FMNMX.FTZ R3, R168, R0, !PT ;  /* 0x00000000a8037209 */ /* 0x002fe20007810000 */
[----:B------:R-:W-:Y:S01]  /*a7e0*/  FMUL.FTZ R0, R70, UR9 ;  /* 0x0000000946007c20 */ /* 0x000fe20008410000 */
[----:B------:R-:W-:Y:S02]  /*a7f0*/  FMNMX.FTZ R68, R149, R5, !PT ;  /* 0x0000000595447209 */ /* 0x000fe40007810000 */
[----:B------:R-:W-:Y:S02]  /*a800*/  FMNMX.FTZ R3, R164, R3, !PT ;  /* 0x00000003a4037209 */ /* 0x000fe40007810000 */
[----:B------:R-:W-:Y:S02]  /*a810*/  FSEL R0, R0, RZ, P6 ;  /* 0x000000ff00007208 */ /* 0x000fe40003000000 */
[----:B------:R-:W-:-:S02]  /*a820*/  FMNMX.FTZ R4, R167, R3, !PT ;  /* 0x00000003a7047209 */ /* 0x000fc40007810000 */
[----:B------:R-:W-:Y:S01]  /*a830*/  FMNMX.FTZ R68, R150, R68, !PT ;  /* 0x0000004496447209 */ /* 0x000fe20007810000 */
[----:B------:R-:W-:Y:S01]  /*a840*/  FFMA.FTZ R3, R47, UR9, -R0 ;  /* 0x000000092f037c23 */ /* 0x000fe20008010800 */
[----:B------:R-:W-:Y:S02]  /*a850*/  FMNMX.FTZ R4, R173, R4, !PT ;  /* 0x00000004ad047209 */ /* 0x000fe40007810000 */
[----:B------:R-:W-:Y:S01]  /*a860*/  FMNMX.FTZ R68, R151, R68, !PT ;  /* 0x0000004497447209 */ /* 0x000fe20007810000 */
[----:B------:R1:W-:Y:S01]  /*a870*/  MUFU.EX2 R237, R3 ;  /* 0x0000000300ed7308 */ /* 0x0003e20000000800 */
[----:B------:R-:W-:Y:S02]  /*a880*/  FSEL R181, R8, -INF , !P2 ;  /* 0xff80000008b57808 */ /* 0x000fe40005000000 */
[----:B------:R-:W-:Y:S02]  /*a890*/  FMNMX.FTZ R68, R152, R68, !PT ;  /* 0x0000004498447209 */ /* 0x000fe40007810000 */
[----:B------:R-:W-:-:S02]  /*a8a0*/  ISETP.GE.AND P1, PT, R13, R10, PT ;  /* 0x0000000a0d00720c */ /* 0x000fc40003f26270 */
[----:B------:R-:W-:Y:S02]  /*a8b0*/  FMNMX.FTZ R68, R189, R68, !PT ;  /* 0x00000044bd447209 */ /* 0x000fe40007810000 */
[----:B---3--:R-:W-:Y:S02]  /*a8c0*/  FSEL R185, R6, -INF , !P4 ;  /* 0xff80000006b97808 */ /* 0x008fe40006000000 */
[----:B------:R-:W-:Y:S02]  /*a8d0*/  FMNMX.FTZ R68, R182, R68, !PT ;  /* 0x00000044b6447209 */ /* 0x000fe40007810000 */
[----:B------:R-:W-:Y:S02]  /*a8e0*/  FSEL R148, R148, -INF , !P1 ;  /* 0xff80000094947808 */ /* 0x000fe40004800000 */
[----:B------:R-:W-:Y:S02]  /*a8f0*/  FMNMX.FTZ R68, R181, R68, !PT ;  /* 0x00000044b5447209 */ /* 0x000fe40007810000 */
[----:B-1----:R-:W-:Y:S01]  /*a900*/  FMNMX.FTZ R3, R174, R4, !PT ;  /* 0x00000004ae037209 */ /* 0x002fe20007810000 */
[----:B------:R-:W-:Y:S01]  /*a910*/  FFMA.FTZ R4, R60, UR9, -R0 ;  /* 0x000000093c047c23 */ /* 0x000fe20008010800 */
[----:B------:R-:W-:-:S02]  /*a920*/  FMNMX.FTZ R68, R185, R68, !PT ;  /* 0x00000044b9447209 */ /* 0x000fc40007810000 */
[----:B------:R-:W-:Y:S01]  /*a930*/  FMNMX.FTZ R3, R166, R3, !PT ;  /* 0x00000003a6037209 */ /* 0x000fe20007810000 */
[----:B------:R1:W-:Y:S01]  /*a940*/  MUFU.EX2 R236, R4 ;  /* 0x0000000400ec7308 */ /* 0x0003e20000000800 */
[-C--:B------:R-:W-:Y:S02]  /*a950*/  ISETP.GE.AND P3, PT, R14, R10.reuse, PT ;  /* 0x0000000a0e00720c */ /* 0x080fe40003f66270 */
[----:B------:R-:W-:Y:S02]  /*a960*/  FMNMX.FTZ R3, R165, R3, !PT ;  /* 0x00000003a5037209 */ /* 0x000fe40007810000 */
[----:B------:R-:W-:Y:S02]  /*a970*/  FSEL R156, R156, -INF , !P0 ;  /* 0xff8000009c9c7808 */ /* 0x000fe40004000000 */
[----:B------:R-:W-:Y:S02]  /*a980*/  FMNMX.FTZ R3, R177, R3, !PT ;  /* 0x00000003b1037209 */ /* 0x000fe40007810000 */
[----:B------:R-:W-:-:S02]  /*a990*/  ISETP.GE.AND P5, PT, R17, R10, PT ;  /* 0x0000000a1100720c */ /* 0x000fc40003fa6270 */
[----:B------:R-:W-:Y:S02]  /*a9a0*/  FSEL R183, R16, -INF , !P3 ;  /* 0xff80000010b77808 */ /* 0x000fe40005800000 */
[-C--:B------:R-:W-:Y:S02]  /*a9b0*/  ISETP.GE.AND P0, PT, R19, R10.reuse, PT ;  /* 0x0000000a1300720c */ /* 0x080fe40003f06270 */
[----:B------:R-:W-:Y:S01]  /*a9c0*/  FSEL R184, R12, -INF , !P5 ;  /* 0xff8000000cb87808 */ /* 0x000fe20006800000 */
[----:B-1----:R-:W-:Y:S01]  /*a9d0*/  FFMA.FTZ R4, R61, UR9, -R0 ;  /* 0x000000093d047c23 */ /* 0x002fe20008010800 */
[----:B------:R-:W-:Y:S02]  /*a9e0*/  ISETP.GE.AND P1, PT, R18, R10, PT ;  /* 0x0000000a1200720c */ /* 0x000fe40003f26270 */
[----:B--2---:R-:W-:Y:S01]  /*a9f0*/  FSEL R188, R11, -INF , !P0 ;  /* 0xff8000000bbc7808 */ /* 0x004fe20004000000 */
[----:B------:R1:W-:Y:S01]  /*aa00*/  MUFU.EX2 R235, R4 ;  /* 0x0000000400eb7308 */ /* 0x0003e20000000800 */
[----:B------:R-:W-:Y:S01]  /*aa10*/  FSEL R186, R7, -INF , !P1 ;  /* 0xff80000007ba7808 */ /* 0x000fe20004800000 */
[----:B------:R-:W-:Y:S01]  /*aa20*/  LDSM.16.MT88.4 R16, [R193+0x6000] ;  /* 0x00600000c110783b */ /* 0x000fe20000004200 */
[----:B-1----:R-:W-:-:S02]  /*aa30*/  FMNMX.FTZ R4, R58, R2, !PT ;  /* 0x000000023a047209 */ /* 0x002fc40007810000 */
[----:B------:R-:W-:Y:S01]  /*aa40*/  FMNMX.FTZ R2, R180, R3, !PT ;  /* 0x00000003b4027209 */ /* 0x000fe20007810000 */
[----:B------:R-:W-:Y:S01]  /*aa50*/  FFMA.FTZ R3, R56, UR9, -R0 ;  /* 0x0000000938037c23 */ /* 0x000fe20008010800 */
[----:B------:R-:W-:-:S03]  /*aa60*/  FMNMX.FTZ R4, R59, R4, !PT ;  /* 0x000000043b047209 */ /* 0x000fc60007810000 */
[----:B------:R-:W1:Y:S01]  /*aa70*/  SHFL.BFLY PT, R69, R2, 0x2, 0x1f ;  /* 0x0c401f0002457f89 */ /* 0x000e6200000e0000 */
[----:B------:R-:W-:Y:S01]  /*aa80*/  FMNMX.FTZ R4, R50, R4, !PT ;  /* 0x0000000432047209 */ /* 0x000fe20007810000 */
[----:B------:R2:W3:Y:S03]  /*aa90*/  MUFU.EX2 R234, R3 ;  /* 0x0000000300ea7308 */ /* 0x0004e60000000800 */
[----:B------:R-:W-:-:S04]  /*aaa0*/  FMNMX.FTZ R4, R35, R4, !PT ;  /* 0x0000000423047209 */ /* 0x000fc80007810000 */
[----:B------:R-:W-:-:S04]  /*aab0*/  FMNMX.FTZ R4, R51, R4, !PT ;  /* 0x0000000433047209 */ /* 0x000fc80007810000 */
[----:B------:R-:W-:-:S04]  /*aac0*/  FMNMX.FTZ R4, R52, R4, !PT ;  /* 0x0000000434047209 */ /* 0x000fc80007810000 */
[----:B------:R-:W-:Y:S01]  /*aad0*/  FMNMX.FTZ R4, R162, R4, !PT ;  /* 0x00000004a2047209 */ /* 0x000fe20007810000 */
[--C-:B--2---:R-:W-:Y:S01]  /*aae0*/  FFMA.FTZ R3, R44, UR9, -R0.reuse ;  /* 0x000000092c037c23 */ /* 0x104fe20008010800 */
[----:B---3--:R-:W-:Y:S02]  /*aaf0*/  F2FP.BF16.F32.PACK_AB R10, R234, R235 ;  /* 0x000000ebea0a723e */ /* 0x008fe400000010ff */
[----:B------:R-:W-:Y:S01]  /*ab00*/  FMNMX.FTZ R4, R163, R4, !PT ;  /* 0x00000004a3047209 */ /* 0x000fe20007810000 */
[----:B------:R2:W-:Y:S01]  /*ab10*/  MUFU.EX2 R233, R3 ;  /* 0x0000000300e97308 */ /* 0x0005e20000000800 */
[----:B-1----:R-:W-:Y:S01]  /*ab20*/  FMNMX.FTZ R69, R2, R69, !PT ;  /* 0x0000004502457209 */ /* 0x002fe20007810000 */
[----:B------:R-:W-:-:S04]  /*ab30*/  FFMA.FTZ R2, R45, UR9, -R0 ;  /* 0x000000092d027c23 */ /* 0x000fc80008010800 */
[----:B------:R-:W1:Y:S02]  /*ab40*/  SHFL.BFLY PT, R5, R69, 0x1, 0x1f ;  /* 0x0c201f0045057f89 */ /* 0x000e6400000e0000 */
[----:B------:R3:W-:Y:S01]  /*ab50*/  MUFU.EX2 R230, R2 ;  /* 0x0000000200e67308 */ /* 0x0007e20000000800 */
[----:B--2---:R-:W-:-:S07]  /*ab60*/  FFMA.FTZ R3, R46, UR9, -R0 ;  /* 0x000000092e037c23 */ /* 0x004fce0008010800 */
[----:B------:R2:W-:Y:S01]  /*ab70*/  MUFU.EX2 R232, R3 ;  /* 0x0000000300e87308 */ /* 0x0005e20000000800 */
[----:B---3--:R-:W-:Y:S02]  /*ab80*/  FFMA.FTZ R2, R23, UR9, -R0 ;  /* 0x0000000917027c23 */ /* 0x008fe40008010800 */
[----:B------:R-:W-:Y:S05]  /*ab90*/  LDSM.16.MT88.4 R20, [R196+0x6000] ;  /* 0x00600000c414783b */ /* 0x000fea0000004200 */
[----:B------:R-:W-:Y:S01]  /*aba0*/  MUFU.EX2 R228, R2 ;  /* 0x0000000200e47308 */ /* 0x000fe20000000800 */
[----:B-1----:R-:W-:-:S04]  /*abb0*/  FMNMX.FTZ R69, R69, R5, !PT ;  /* 0x0000000545457209 */ /* 0x002fc80007810000 */
[C---:B------:R-:W-:Y:S01]  /*abc0*/  FSETP.NEU.FTZ.AND P2, PT, R69.reuse, -INF , PT ;  /* 0xff8000004500780b */ /* 0x040fe20003f5d000 */
[----:B------:R-:W-:Y:S01]  /*abd0*/  FMUL.FTZ R13, R69, UR9 ;  /* 0x00000009450d7c20 */ /* 0x000fe20008410000 */
[----:B--2---:R-:W-:-:S04]  /*abe0*/  FFMA.FTZ R3, R48, UR9, -R0 ;  /* 0x0000000930037c23 */ /* 0x004fc80008010800 */
[----:B------:R-:W-:Y:S01]  /*abf0*/  FSEL R13, R13, RZ, P2 ;  /* 0x000000ff0d0d7208 */ /* 0x000fe20001000000 */
[----:B------:R1:W-:Y:S02]  /*ac00*/  MUFU.EX2 R231, R3 ;  /* 0x0000000300e77308 */ /* 0x0003e40000000800 */
[----:B-1----:R-:W-:Y:S02]  /*ac10*/  FMNMX.FTZ R3, R148, R4, !PT ;  /* 0x0000000494037209 */ /* 0x002fe40007810000 */
[----:B------:R-:W1:Y:S02]  /*ac20*/  SHFL.BFLY PT, R4, R68, 0x2, 0x1f ;  /* 0x0c401f0044047f89 */ /* 0x000e6400000e0000 */
[----:B------:R-:W-:-:S04]  /*ac30*/  FMNMX.FTZ R3, R156, R3, !PT ;  /* 0x000000039c037209 */ /* 0x000fc80007810000 */
[----:B------:R-:W-:-:S04]  /*ac40*/  FMNMX.FTZ R3, R183, R3, !PT ;  /* 0x00000003b7037209 */ /* 0x000fc80007810000 */
[----:B------:R-:W-:Y:S01]  /*ac50*/  FMNMX.FTZ R2, R184, R3, !PT ;  /* 0x00000003b8027209 */ /* 0x000fe20007810000 */
[----:B------:R-:W-:-:S03]  /*ac60*/  FFMA.FTZ R3, R24, UR9, -R0 ;  /* 0x0000000918037c23 */ /* 0x000fc60008010800 */
[----:B------:R-:W-:Y:S01]  /*ac70*/  FMNMX.FTZ R2, R188, R2, !PT ;  /* 0x00000002bc027209 */ /* 0x000fe20007810000 */
[----:B------:R2:W-:Y:S03]  /*ac80*/  MUFU.EX2 R226, R3 ;  /* 0x0000000300e27308 */ /* 0x0005e60000000800 */
[----:B------:R-:W-:Y:S02]  /*ac90*/  FMNMX.FTZ R2, R186, R2, !PT ;  /* 0x00000002ba027209 */ /* 0x000fe40007810000 */
[----:B-1----:R-:W-:-:S03]  /*aca0*/  FMNMX.FTZ R68, R68, R4, !PT ;  /* 0x0000000444447209 */ /* 0x002fc60007810000 */
[----:B------:R-:W1:Y:S04]  /*acb0*/  SHFL.BFLY PT, R4, R2, 0x2, 0x1f ;  /* 0x0c401f0002047f89 */ /* 0x000e6800000e0000 */
[----:B------:R-:W3:Y:S01]  /*acc0*/  SHFL.BFLY PT, R5, R68, 0x1, 0x1f ;  /* 0x0c201f0044057f89 */ /* 0x000ee200000e0000 */
[----:B--2---:R-:W-:-:S04]  /*acd0*/  FFMA.FTZ R3, R25, UR9, -R0 ;  /* 0x0000000919037c23 */ /* 0x004fc80008010800 */
[----:B------:R2:W-:Y:S01]  /*ace0*/  MUFU.EX2 R225, R3 ;  /* 0x0000000300e17308 */ /* 0x0005e20000000800 */
[----:B-1----:R-:W-:Y:S01]  /*acf0*/  FMNMX.FTZ R2, R2, R4, !PT ;  /* 0x0000000402027209 */ /* 0x002fe20007810000 */
[----:B--2---:R-:W-:Y:S01]  /*ad00*/  FFMA.FTZ R3, R26, UR9, -R0 ;  /* 0x000000091a037c23 */ /* 0x004fe20008010800 */
[----:B---3--:R-:W-:-:S03]  /*ad10*/  FMNMX.FTZ R68, R68, R5, !PT ;  /* 0x0000000544447209 */ /* 0x008fc60007810000 */
[----:B------:R-:W1:Y:S02]  /*ad20*/  SHFL.BFLY PT, R4, R2, 0x1, 0x1f ;  /* 0x0c201f0002047f89 */ /* 0x000e6400000e0000 */
[----:B------:R2:W-:Y:S01]  /*ad30*/  MUFU.EX2 R224, R3 ;  /* 0x0000000300e07308 */ /* 0x0005e20000000800 */
[C---:B------:R-:W-:Y:S01]  /*ad40*/  FSETP.NEU.FTZ.AND P1, PT, R68.reuse, -INF , PT ;  /* 0xff8000004400780b */ /* 0x040fe20003f3d000 */
[----:B------:R-:W-:-:S03]  /*ad50*/  FMUL.FTZ R12, R68, UR9 ;  /* 0x00000009440c7c20 */ /* 0x000fc60008410000 */
[----:B------:R-:W-:Y:S02]  /*ad60*/  FSEL R5, R68, RZ, P1 ;  /* 0x000000ff44057208 */ /* 0x000fe40000800000 */
[----:B------:R-:W-:-:S03]  /*ad70*/  FSEL R12, R12, RZ, P1 ;  /* 0x000000ff0c0c7208 */ /* 0x000fc60000800000 */
[----:B------:R-:W-:-:S04]  /*ad80*/  FADD.FTZ R6, R171, -R5 ;  /* 0x80000005ab067221 */ /* 0x000fc80000010000 */
[----:B------:R-:W-:Y:S01]  /*ad90*/  FMUL.FTZ R6, R6, UR9 ;  /* 0x0000000906067c20 */ /* 0x000fe20008410000 */
[--C-:B--2---:R-:W-:Y:S02]  /*ada0*/  FFMA.FTZ R3, R27, UR9, -R0.reuse ;  /* 0x000000091b037c23 */ /* 0x104fe40008010800 */
[----:B------:R-:W-:Y:S02]  /*adb0*/  LDSM.16.MT88.4 R24, [R193+0x6800] ;  /* 0x00680000c118783b */ /* 0x000fe40000004200 */
        /* <DEDUP_REMOVED lines=14> */
[----:B------:R-:W2:Y:S08]  /*aea0*/  MUFU.EX2 R57, R6 ;  /* 0x0000000600397308 */ /* 0x000eb00000000800 */
[----:B------:R3:W-:Y:S01]  /*aeb0*/  MUFU.EX2 R215, R3 ;  /* 0x0000000300d77308 */ /* 0x0007e20000000800 */
        /* <DEDUP_REMOVED lines=8> */
[--C-:B---3--:R-:W-:Y:S01]  /*af40*/  FFMA.FTZ R3, R65, UR9, -R12.reuse ;  /* 0x0000000941037c23 */ /* 0x108fe2000801080c */
[-C--:B------:R-:W-:Y:S01]  /*af50*/  FMUL.FTZ R116, R116, R57.reuse ;  /* 0x0000003974747220 */ /* 0x080fe20000410000 */
[-C--:B------:R-:W-:Y:S01]  /*af60*/  FMUL.FTZ R117, R117, R57.reuse ;  /* 0x0000003975757220 */ /* 0x080fe20000410000 */
[-C--:B------:R-:W-:Y:S01]  /*af70*/  FMUL.FTZ R124, R124, R57.reuse ;  /* 0x000000397c7c7220 */ /* 0x080fe20000410000 */
[----:B------:R1:W-:Y:S01]  /*af80*/  MUFU.EX2 R217, R3 ;  /* 0x0000000300d97308 */ /* 0x0003e20000000800 */
[-C--:B------:R-:W-:Y:S01]  /*af90*/  FMUL.FTZ R125, R125, R57.reuse ;  /* 0x000000397d7d7220 */ /* 0x080fe20000410000 */
[-C--:B------:R-:W-:Y:S01]  /*afa0*/  FMUL.FTZ R132, R132, R57.reuse ;  /* 0x0000003984847220 */ /* 0x080fe20000410000 */
[-C--:B------:R-:W-:Y:S01]  /*afb0*/  FMUL.FTZ R133, R133, R57.reuse ;  /* 0x0000003985857220 */ /* 0x080fe20000410000 */
[-C--:B------:R-:W-:Y:S01]  /*afc0*/  FMUL.FTZ R140, R140, R57.reuse ;  /* 0x000000398c8c7220 */ /* 0x080fe20000410000 */
[----:B------:R-:W-:Y:S01]  /*afd0*/  FMUL.FTZ R141, R141, R57 ;  /* 0x000000398d8d7220 */ /* 0x000fe20000410000 */
[----:B-1----:R-:W-:Y:S01]  /*afe0*/  FMNMX.FTZ R3, R2, R4, !PT ;  /* 0x0000000402037209 */ /* 0x002fe20007810000 */
[--C-:B------:R-:W-:Y:S01]  /*aff0*/  FFMA.FTZ R2, R66, UR9, -R12.reuse ;  /* 0x0000000942027c23 */ /* 0x100fe2000801080c */
[----:B------:R-:W-:-:S02]  /*b000*/  FFMA.FTZ R4, R67, UR9, -R12 ;  /* 0x0000000943047c23 */ /* 0x000fc4000801080c */
[C---:B------:R-:W-:Y:S01]  /*b010*/  FSETP.NEU.FTZ.AND P0, PT, R3.reuse, -INF , PT ;  /* 0xff8000000300780b */ /* 0x040fe20003f1d000 */
[----:B------:R1:W-:Y:S03]  /*b020*/  MUFU.EX2 R216, R2 ;  /* 0x0000000200d87308 */ /* 0x0003e60000000800 */
[----:B------:R-:W-:-:S05]  /*b030*/  FSEL R5, R3, RZ, P0 ;  /* 0x000000ff03057208 */ /* 0x000fca0000000000 */
[----:B------:R2:W3:Y:S01]  /*b040*/  MUFU.EX2 R218, R4 ;  /* 0x0000000400da7308 */ /* 0x0004e20000000800 */
[----:B-1----:R-:W-:-:S05]  /*b050*/  FMUL.FTZ R2, R3, UR9 ;  /* 0x0000000903027c20 */ /* 0x002fca0008410000 */
[----:B------:R-:W-:Y:S02]  /*b060*/  FSEL R2, R2, RZ, P0 ;  /* 0x000000ff02027208 */ /* 0x000fe40000000000 */
[----:B------:R-:W-:Y:S01]  /*b070*/  ISETP.GE.AND P0, PT, R209, 0x4, PT ;  /* 0x00000004d100780c */ /* 0x000fe20003f06270 */
[----:B--2---:R-:W-:Y:S01]  /*b080*/  FFMA.FTZ R4, R49, UR9, -R12 ;  /* 0x0000000931047c23 */ /* 0x004fe2000801080c */
[----:B---3--:R-:W-:-:S03]  /*b090*/  F2FP.BF16.F32.PACK_AB R6, R218, R216 ;  /* 0x000000d8da06723e */ /* 0x008fc600000010ff */
        /* <DEDUP_REMOVED lines=9> */
[----:B-1----:R-:W-:Y:S01]  /*b130*/  FADD.FTZ R4, R170, -R5 ;  /* 0x80000005aa047221 */ /* 0x002fe20000010000 */
[----:B------:R-:W-:Y:S02]  /*b140*/  FSEL R5, R70, RZ, P6 ;  /* 0x000000ff46057208 */ /* 0x000fe40003000000 */
[----:B--2---:R-:W-:Y:S01]  /*b150*/  F2FP.BF16.F32.PACK_AB R7, R213, R214 ;  /* 0x000000d6d507723e */ /* 0x004fe200000010ff */
[----:B------:R-:W-:Y:S02]  /*b160*/  FMUL.FTZ R4, R4, UR9 ;  /* 0x0000000904047c20 */ /* 0x000fe40008410000 */
[----:B------:R-:W-:Y:S02]  /*b170*/  FADD.FTZ R5, R187, -R5 ;  /* 0x80000005bb057221 */ /* 0x000fe40000010000 */
[----:B------:R1:W2:Y:S02]  /*b180*/  MUFU.EX2 R56, R4 ;  /* 0x0000000400387308 */ /* 0x0002a40000000800 */
[----:B------:R-:W-:-:S06]  /*b190*/  FMUL.FTZ R5, R5, UR9 ;  /* 0x0000000905057c20 */ /* 0x000fcc0008410000 */
[----:B------:R3:W4:Y:S01]  /*b1a0*/  MUFU.EX2 R15, R5 ;  /* 0x00000005000f7308 */ /* 0x0007220000000800 */
[----:B-1----:R-:W-:Y:S01]  /*b1b0*/  FFMA.FTZ R4, R39, UR9, -R12 ;  /* 0x0000000927047c23 */ /* 0x002fe2000801080c */
[-C--:B--2---:R-:W-:Y:S01]  /*b1c0*/  FMUL.FTZ R82, R82, R56.reuse ;  /* 0x0000003852527220 */ /* 0x084fe20000410000 */
[----:B------:R-:W1:Y:S01]  /*b1d0*/  LDSM.16.MT88.4 R36, [R195+0x6000] ;  /* 0x00600000c324783b */ /* 0x000e620000004200 */
[----:B------:R-:W-:-:S04]  /*b1e0*/  FMUL.FTZ R83, R83, R56 ;  /* 0x0000003853537220 */ /* 0x000fc80000410000 */
[----:B------:R2:W-:Y:S01]  /*b1f0*/  MUFU.EX2 R207, R4 ;  /* 0x0000000400cf7308 */ /* 0x0005e20000000800 */
[-C--:B------:R-:W-:Y:S01]  /*b200*/  FMUL.FTZ R94, R94, R56.reuse ;  /* 0x000000385e5e7220 */ /* 0x080fe20000410000 */
[-C--:B------:R-:W-:Y:S01]  /*b210*/  FMUL.FTZ R95, R95, R56.reuse ;  /* 0x000000385f5f7220 */ /* 0x080fe20000410000 */
[-C--:B------:R-:W-:Y:S01]  /*b220*/  FMUL.FTZ R102, R102, R56.reuse ;  /* 0x0000003866667220 */ /* 0x080fe20000410000 */
[----:B---3--:R-:W-:Y:S01]  /*b230*/  F2FP.BF16.F32.PACK_AB R5, R212, R191 ;  /* 0x000000bfd405723e */ /* 0x008fe200000010ff */
        /* <DEDUP_REMOVED lines=12> */
[----:B--2---:R-:W-:Y:S01]  /*b300*/  FSEL R4, R69, RZ, P2 ;  /* 0x000000ff45047208 */ /* 0x004fe20001000000 */
[-C--:B------:R-:W-:Y:S01]  /*b310*/  FMUL.FTZ R85, R85, R15.reuse ;  /* 0x0000000f55557220 */ /* 0x080fe20000410000 */
[-C--:B------:R-:W-:Y:S01]  /*b320*/  FMUL.FTZ R88, R88, R15.reuse ;  /* 0x0000000f58587220 */ /* 0x080fe20000410000 */
[-C--:B------:R-:W-:Y:S01]  /*b330*/  FMUL.FTZ R89, R89, R15.reuse ;  /* 0x0000000f59597220 */ /* 0x080fe20000410000 */
[----:B------:R-:W-:Y:S01]  /*b340*/  FMUL.FTZ R96, R96, R15 ;  /* 0x0000000f60607220 */ /* 0x000fe20000410000 */
[----:B------:R-:W-:Y:S01]  /*b350*/  FADD.FTZ R8, R176, -R4 ;  /* 0x80000004b0087221 */ /* 0x000fe20000010000 */
[----:B------:R-:W-:Y:S01]  /*b360*/  F2FP.BF16.F32.PACK_AB R4, R217, R215 ;  /* 0x000000d7d904723e */ /* 0x000fe200000010ff */
[-C--:B------:R-:W-:Y:S01]  /*b370*/  FMUL.FTZ R97, R97, R15.reuse ;  /* 0x0000000f61617220 */ /* 0x080fe20000410000 */
[-C--:B------:R-:W-:Y:S01]  /*b380*/  FMUL.FTZ R104, R104, R15.reuse ;  /* 0x0000000f68687220 */ /* 0x080fe20000410000 */
[----:B------:R-:W-:Y:S01]  /*b390*/  FMUL.FTZ R8, R8, UR9 ;  /* 0x0000000908087c20 */ /* 0x000fe20008410000 */
[-C--:B------:R-:W-:Y:S01]  /*b3a0*/  FMUL.FTZ R105, R105, R15.reuse ;  /* 0x0000000f69697220 */ /* 0x080fe20000410000 */
[-C--:B------:R-:W-:Y:S01]  /*b3b0*/  FMUL.FTZ R128, R128, R15.reuse ;  /* 0x0000000f80807220 */ /* 0x080fe20000410000 */
[-C--:B------:R-:W-:Y:S01]  /*b3c0*/  FMUL.FTZ R129, R129, R15.reuse ;  /* 0x0000000f81817220 */ /* 0x080fe20000410000 */
[C---:B------:R-:W-:Y:S01]  /*b3d0*/  HMMA.16816.F32.BF16 R144, R4.reuse, R16, R80 ;  /* 0x000000100490723c */ /* 0x040fe20000041850 */
[----:B------:R2:W3:Y:S01]  /*b3e0*/  MUFU.EX2 R14, R8 ;  /* 0x00000008000e7308 */ /* 0x0004e20000000800 */
[-C--:B------:R-:W-:Y:S01]  /*b3f0*/  FMUL.FTZ R136, R136, R15.reuse ;  /* 0x0000000f88887220 */ /* 0x080fe20000410000 */
[-C--:B------:R-:W-:Y:S01]  /*b400*/  FMUL.FTZ R137, R137, R15.reuse ;  /* 0x0000000f89897220 */ /* 0x080fe20000410000 */
[-C--:B------:R-:W-:Y:S01]  /*b410*/  FMUL.FTZ R112, R112, R15.reuse ;  /* 0x0000000f70707220 */ /* 0x080fe20000410000 */
[-C--:B------:R-:W-:Y:S01]  /*b420*/  FMUL.FTZ R113, R113, R15.reuse ;  /* 0x0000000f71717220 */ /* 0x080fe20000410000 */
[----:B------:R-:W-:Y:S01]  /*b430*/  HMMA.16816.F32.BF16 R92, R4, R18, R92 ;  /* 0x00000012045c723c */ /* 0x000fe2000004185c */
[-C--:B------:R-:W-:Y:S01]  /*b440*/  FMUL.FTZ R120, R120, R15.reuse ;  /* 0x0000000f78787220 */ /* 0x080fe20000410000 */
[----:B------:R-:W-:-:S04]  /*b450*/  FMUL.FTZ R121, R121, R15 ;  /* 0x0000000f79797220 */ /* 0x000fc80000410000 */
[C---:B------:R-:W-:Y:S06]  /*b460*/  HMMA.16816.F32.BF16 R44, R4.reuse, R20, R100 ;  /* 0x00000014042c723c */ /* 0x040fec0000041864 */
[C---:B------:R-:W-:Y:S01]  /*b470*/  HMMA.16816.F32.BF16 R76, R4.reuse, R22, R108 ;  /* 0x00000016044c723c */ /* 0x040fe2000004186c */
[----:B--2---:R-:W-:Y:S01]  /*b480*/  F2FP.BF16.F32.PACK_AB R8, R236, R237 ;  /* 0x000000edec08723e */ /* 0x004fe200000010ff */
[-C--:B---3--:R-:W-:Y:S01]  /*b490*/  FMUL.FTZ R86, R86, R14.reuse ;  /* 0x0000000e56567220 */ /* 0x088fe20000410000 */
        /* <DEDUP_REMOVED lines=15> */
[----:B-1----:R-:W-:Y:S01]  /*b590*/  HMMA.16816.F32.BF16 R80, R4, R36, R132 ;  /* 0x000000240450723c */ /* 0x002fe20000041884 */
[-C--:B------:R-:W-:Y:S01]  /*b5a0*/  FMUL.FTZ R122, R122, R14.reuse ;  /* 0x0000000e7a7a7220 */ /* 0x080fe20000410000 */
[----:B------:R-:W-:-:S04]  /*b5b0*/  FMUL.FTZ R123, R123, R14 ;  /* 0x0000000e7b7b7220 */ /* 0x000fc80000410000 */
[----:B------:R-:W-:Y:S06]  /*b5c0*/  HMMA.16816.F32.BF16 R60, R4, R38, R140 ;  /* 0x00000026043c723c */ /* 0x000fec000004188c */
[----:B------:R-:W-:Y:S01]  /*b5d0*/  HMMA.16816.F32.BF16 R40, R8, R16, R84 ;  /* 0x000000100828723c */ /* 0x000fe20000041854 */
[----:B------:R-:W-:Y:S01]  /*b5e0*/  FFMA.FTZ R4, R53, UR9, -R12 ;  /* 0x0000000935047c23 */ /* 0x000fe2000801080c */
[----:B------:R-:W-:-:S03]  /*b5f0*/  FFMA.FTZ R5, R51, UR9, -R2 ;  /* 0x0000000933057c23 */ /* 0x000fc60008010802 */
[----:B------:R1:W-:Y:S01]  /*b600*/  MUFU.EX2 R190, R4 ;  /* 0x0000000400be7308 */ /* 0x0003e20000000800 */
[C---:B------:R-:W-:Y:S01]  /*b610*/  HMMA.16816.F32.BF16 R88, R8.reuse, R18, R88 ;  /* 0x000000120858723c */ /* 0x040fe20000041858 */
[----:B------:R-:W-:Y:S05]  /*b620*/  LDSM.16.MT88.4 R16, [R195+0x6800] ;  /* 0x00680000c310783b */ /* 0x000fea0000004200 */
[C---:B------:R-:W-:Y:S01]  /*b630*/  HMMA.16816.F32.BF16 R96, R8.reuse, R20, R96 ;  /* 0x000000140860723c */ /* 0x040fe20000041860 */
[----:B------:R-:W-:Y:S05]  /*b640*/  MUFU.EX2 R158, R5 ;  /* 0x00000005009e7308 */ /* 0x000fea0000000800 */
[----:B------:R-:W-:Y:S01]  /*b650*/  HMMA.16816.F32.BF16 R104, R8, R22, R104 ;  /* 0x000000160868723c */ /* 0x000fe20000041868 */
[----:B------:R-:W2:Y:S01]  /*b660*/  LDSM.16.MT88.4 R20, [R196+0x6800] ;  /* 0x00680000c414783b */ /* 0x000ea20000004200 */
[----:B-1----:R-:W-:-:S04]  /*b670*/  FFMA.FTZ R4, R34, UR9, -R12 ;  /* 0x0000000922047c23 */ /* 0x002fc8000801080c */
[C---:B------:R-:W-:Y:S01]  /*b680*/  HMMA.16816.F32.BF16 R128, R8.reuse, R36, R128 ;  /* 0x000000240880723c */ /* 0x040fe20000041880 */
[----:B------:R1:W3:Y:S05]  /*b690*/  MUFU.EX2 R161, R4 ;  /* 0x0000000400a17308 */ /* 0x0002ea0000000800 */
[C---:B------:R-:W-:Y:S06]  /*b6a0*/  HMMA.16816.F32.BF16 R136, R8.reuse, R38, R136 ;  /* 0x000000260888723c */ /* 0x040fec0000041888 */
[C---:B------:R-:W-:Y:S06]  /*b6b0*/  HMMA.16816.F32.BF16 R112, R8.reuse, R28, R112 ;  /* 0x0000001c0870723c */ /* 0x040fec0000041870 */
[----:B------:R-:W-:Y:S01]  /*b6c0*/  HMMA.16816.F32.BF16 R120, R8, R30, R120 ;  /* 0x0000001e0878723c */ /* 0x000fe20000041878 */
[----:B-1----:R-:W-:Y:S01]  /*b6d0*/  FFMA.FTZ R4, R50, UR9, -R2 ;  /* 0x0000000932047c23 */ /* 0x002fe20008010802 */
[----:B---3--:R-:W-:Y:S01]  /*b6e0*/  F2FP.BF16.F32.PACK_AB R6, R161, R190 ;  /* 0x000000bea106723e */ /* 0x008fe200000010ff */
[----:B------:R-:W-:Y:S02]  /*b6f0*/  LDSM.16.MT88.4 R28, [R196+0x7000] ;  /* 0x00700000c41c783b */ /* 0x000fe40000004200 */
[----:B------:R1:W-:Y:S02]  /*b700*/  MUFU.EX2 R160, R4 ;  /* 0x0000000400a07308 */ /* 0x0003e40000000800 */
[----:B------:R-:W-:-:S02]  /*b710*/  F2FP.BF16.F32.PACK_AB R8, R232, R233 ;  /* 0x000000e9e808723e */ /* 0x000fc400000010ff */
[----:B------:R-:W-:Y:S01]  /*b720*/  F2FP.BF16.F32.PACK_AB R10, R230, R231 ;  /* 0x000000e7e60a723e */ /* 0x000fe200000010ff */
[--C-:B-1----:R-:W-:Y:S02]  /*b730*/  FFMA.FTZ R4, R35, UR9, -R2.reuse ;  /* 0x0000000923047c23 */ /* 0x102fe40008010802 */
[----:B------:R-:W1:Y:S02]  /*b740*/  LDSM.16.MT88.4 R32, [R194+0x6800] ;  /* 0x00680000c220783b */ /* 0x000e640000004200 */
[----:B------:R3:W4:Y:S02]  /*b750*/  MUFU.EX2 R159, R4 ;  /* 0x00000004009f7308 */ /* 0x0007240000000800 */
[----:B---3--:R-:W-:Y:S01]  /*b760*/  FFMA.FTZ R4, R52, UR9, -R2 ;  /* 0x0000000934047c23 */ /* 0x008fe20008010802 */
[----:B----4-:R-:W-:-:S05]  /*b770*/  F2FP.BF16.F32.PACK_AB R5, R159, R160 ;  /* 0x000000a09f05723e */ /* 0x010fca00000010ff */
[----:B------:R3:W4:Y:S02]  /*b780*/  MUFU.EX2 R157, R4 ;  /* 0x00000004009d7308 */ /* 0x0007240000000800 */
[--C-:B---3--:R-:W-:Y:S01]  /*b790*/  FFMA.FTZ R4, R54, UR9, -R0.reuse ;  /* 0x0000000936047c23 */ /* 0x108fe20008010800 */
[----:B------:R-:W-:Y:S01]  /*b7a0*/  FFMA.FTZ R0, R55, UR9, -R0 ;  /* 0x0000000937007c23 */ /* 0x000fe20008010800 */
[----:B----4-:R-:W-:-:S04]  /*b7b0*/  F2FP.BF16.F32.PACK_AB R7, R157, R158 ;  /* 0x0000009e9d07723e */ /* 0x010fc800000010ff */
[----:B------:R3:W-:Y:S08]  /*b7c0*/  MUFU.EX2 R187, R4 ;  /* 0x0000000400bb7308 */ /* 0x0007f00000000800 */
[----:B------:R4:W-:Y:S01]  /*b7d0*/  MUFU.EX2 R176, R0 ;  /* 0x0000000000b07308 */ /* 0x0009e20000000800 */
[----:B---3--:R-:W-:-:S07]  /*b7e0*/  F2FP.BF16.F32.PACK_AB R4, R207, R219 ;  /* 0x000000dbcf04723e */ /* 0x008fce00000010ff */
[----:B------:R-:W-:Y:S01]  /*b7f0*/  HMMA.16816.F32.BF16 R52, R4, R24, R144 ;  /* 0x000000180434723c */ /* 0x000fe20000041890 */
[----:B----4-:R-:W-:-:S04]  /*b800*/  FFMA.FTZ R0, R155, UR9, -R13 ;  /* 0x000000099b007c23 */ /* 0x010fc8000801080d */
[----:B------:R3:W-:Y:S01]  /*b810*/  MUFU.EX2 R171, R0 ;  /* 0x0000000000ab7308 */ /* 0x0007e20000000800 */
[C---:B------:R-:W-:Y:S06]  /*b820*/  HMMA.16816.F32.BF16 R48, R4.reuse, R26, R92 ;  /* 0x0000001a0430723c */ /* 0x040fec000004185c */
[C---:B--2---:R-:W-:Y:S06]  /*b830*/  HMMA.16816.F32.BF16 R44, R4.reuse, R20, R44 ;  /* 0x00000014042c723c */ /* 0x044fec000004182c */
[----:B------:R-:W-:Y:S01]  /*b840*/  HMMA.16816.F32.BF16 R76, R4, R22, R76 ;  /* 0x00000016044c723c */ /* 0x000fe2000004184c */
[----:B---3--:R-:W-:-:S05]  /*b850*/  FFMA.FTZ R0, R169, UR9, -R13 ;  /* 0x00000009a9007c23 */ /* 0x008fca000801080d */
[C---:B------:R-:W-:Y:S01]  /*b860*/  HMMA.16816.F32.BF16 R80, R4.reuse, R16, R80 ;  /* 0x000000100450723c */ /* 0x040fe20000041850 */
[----:B------:R2:W3:Y:S05]  /*b870*/  MUFU.EX2 R170, R0 ;  /* 0x0000000000aa7308 */ /* 0x0004ea0000000800 */
[C---:B------:R-:W-:Y:S06]  /*b880*/  HMMA.16816.F32.BF16 R60, R4.reuse, R18, R60 ;  /* 0x00000012043c723c */ /* 0x040fec000004183c */
[C---:B-1----:R-:W-:Y:S06]  /*b890*/  HMMA.16816.F32.BF16 R72, R4.reuse, R32, R72 ;  /* 0x000000200448723c */ /* 0x042fec0000041848 */
[----:B------:R-:W-:Y:S01]  /*b8a0*/  HMMA.16816.F32.BF16 R64, R4, R34, R64 ;  /* 0x000000220440723c */ /* 0x000fe20000041840 */
[----:B--2---:R-:W-:Y:S01]  /*b8b0*/  FFMA.FTZ R0, R172, UR9, -R13 ;  /* 0x00000009ac007c23 */ /* 0x004fe2000801080d */
        /* <DEDUP_REMOVED lines=9> */
[----:B------:R-:W2:Y:S04]  /*b950*/  LDSM.16.MT88.4 R24, [R193+0x7000] ;  /* 0x00700000c118783b */ /* 0x000ea80000004200 */
[----:B------:R-:W-:Y:S01]  /*b960*/  LDSM.16.MT88.4 R88, [R193+0x7800] ;  /* 0x00780000c158783b */ /* 0x000fe20000004200 */
[----:B------:R-:W-:Y:S01]  /*b970*/  HMMA.16816.F32.BF16 R96, R8, R20, R96 ;  /* 0x000000140860723c */ /* 0x000fe20000041860 */
[----:B-1----:R-:W-:-:S04]  /*b980*/  FFMA.FTZ R0, R150, UR9, -R12 ;  /* 0x0000000996007c23 */ /* 0x002fc8000801080c */
[----:B------:R1:W3:Y:S01]  /*b990*/  MUFU.EX2 R154, R0 ;  /* 0x00000000009a7308 */ /* 0x0002e20000000800 */
[C---:B------:R-:W-:Y:S01]  /*b9a0*/  HMMA.16816.F32.BF16 R84, R8.reuse, R22, R104 ;  /* 0x000000160854723c */ /* 0x040fe20000041868 */
[----:B------:R-:W4:Y:S04]  /*b9b0*/  LDSM.16.MT88.4 R20, [R194+0x7000] ;  /* 0x00700000c214783b */ /* 0x000f280000004200 */
[----:B------:R-:W-:Y:S01]  /*b9c0*/  LDSM.16.MT88.4 R104, [R196+0x7800] ;  /* 0x00780000c468783b */ /* 0x000fe20000004200 */
[C---:B------:R-:W-:Y:S06]  /*b9d0*/  HMMA.16816.F32.BF16 R128, R8.reuse, R16, R128 ;  /* 0x000000100880723c */ /* 0x040fec0000041880 */
[----:B------:R-:W-:Y:S01]  /*b9e0*/  HMMA.16816.F32.BF16 R136, R8, R18, R136 ;  /* 0x000000120888723c */ /* 0x000fe20000041888 */
[----:B------:R-:W5:Y:S01]  /*b9f0*/  LDSM.16.MT88.4 R16, [R195+0x7000] ;  /* 0x00700000c310783b */ /* 0x000f620000004200 */
[----:B-1----:R-:W-:Y:S01]  /*ba00*/  FFMA.FTZ R0, R151, UR9, -R12 ;  /* 0x0000000997007c23 */ /* 0x002fe2000801080c */
[----:B---3--:R-:W-:-:S03]  /*ba10*/  F2FP.BF16.F32.PACK_AB R4, R154, R155 ;  /* 0x0000009b9a04723e */ /* 0x008fc600000010ff */
[C---:B------:R-:W-:Y:S01]  /*ba20*/  HMMA.16816.F32.BF16 R92, R8.reuse, R34, R120 ;  /* 0x00000022085c723c */ /* 0x040fe20000041878 */
[----:B------:R-:W-:Y:S01]  /*ba30*/  LDSM.16.MT88.4 R120, [R194+0x7800] ;  /* 0x00780000c278783b */ /* 0x000fe20000004200 */
[----:B------:R1:W-:Y:S04]  /*ba40*/  MUFU.EX2 R153, R0 ;  /* 0x0000000000997308 */ /* 0x0003e80000000800 */
[----:B------:R-:W-:Y:S07]  /*ba50*/  HMMA.16816.F32.BF16 R112, R8, R32, R112 ;  /* 0x000000200870723c */ /* 0x000fee0000041870 */
[----:B------:R-:W-:-:S02]  /*ba60*/  F2FP.BF16.F32.PACK_AB R8, R226, R228 ;  /* 0x000000e4e208723e */ /* 0x000fc400000010ff */
        /* <DEDUP_REMOVED lines=16> */
[C---:B--2---:R-:W-:Y:S06]  /*bb70*/  HMMA.16816.F32.BF16 R52, R4.reuse, R24, R52 ;  /* 0x000000180434723c */ /* 0x044fec0000041834 */
        /* <DEDUP_REMOVED lines=8> */
[----:B--2---:R-:W-:-:S04]  /*bc00*/  F2FP.BF16.F32.PACK_AB R9, R71, R147 ;  /* 0x000000934709723e */ /* 0x004fc800000010ff */
[C---:B-----5:R-:W-:Y:S01]  /*bc10*/  HMMA.16816.F32.BF16 R132, R4.reuse, R16, R80 ;  /* 0x000000100484723c */ /* 0x060fe20000041850 */
        /* <DEDUP_REMOVED lines=21> */
[----:B------:R-:W-:Y:S01]  /*bd70*/  F2FP.BF16.F32.PACK_AB R136, R229, R227 ;  /* 0x000000e3e588723e */ /* 0x000fe200000010ff */
[----:B------:R-:W-:Y:S01]  /*bd80*/  FFMA.FTZ R8, R243, R56, R191 ;  /* 0x00000038f3087223 */ /* 0x000fe200000100bf */
[----:B---3--:R-:W-:Y:S01]  /*bd90*/  F2FP.BF16.F32.PACK_AB R137, R59, R144 ;  /* 0x000000903b89723e */ /* 0x008fe200000010ff */
[----:B------:R-:W-:Y:S01]  /*bda0*/  FADD.FTZ R9, R217, R9 ;  /* 0x00000009d9097221 */ /* 0x000fe20000010000 */
[----:B------:R-:W-:Y:S01]  /*bdb0*/  F2FP.BF16.F32.PACK_AB R138, R176, R187 ;  /* 0x000000bbb08a723e */ /* 0x000fe200000010ff */
[----:B-1----:R-:W-:Y:S01]  /*bdc0*/  FFMA.FTZ R0, R182, UR9, -R12 ;  /* 0x00000009b6007c23 */ /* 0x002fe2000801080c */
[----:B------:R-:W-:Y:S01]  /*bdd0*/  FADD.FTZ R10, R212, R8 ;  /* 0x00000008d40a7221 */ /* 0x000fe20000010000 */
[----:B------:R-:W-:-:S02]  /*bde0*/  FADD.FTZ R8, R216, R9 ;  /* 0x00000009d8087221 */ /* 0x000fc40000010000 */
        /* <DEDUP_REMOVED lines=19> */
[----:B----4-:R-:W-:-:S03]  /*bf20*/  F2FP.BF16.F32.PACK_AB R143, R24, R26 ;  /* 0x0000001a188f723e */ /* 0x010fc600000010ff */
        /* <DEDUP_REMOVED lines=12> */
[----:B------:R-:W-:Y:S02]  /*bff0*/  HMMA.16816.F32.BF16 R116, R140, R120, R72 ;  /* 0x000000788c74723c */ /* 0x000fe40000041848 */
[----:B------:R-:W-:Y:S01]  /*c000*/  FADD.FTZ R2, R221, R2 ;  /* 0x00000002dd027221 */ /* 0x000fe20000010000 */
[----:B------:R-:W-:-:S03]  /*c010*/  FADD.FTZ R0, R234, R0 ;  /* 0x00000000ea007221 */ /* 0x000fc60000010000 */
[----:B------:R-:W-:Y:S01]  /*c020*/  HMMA.16816.F32.BF16 R128, R136, R4, R128 ;  /* 0x000000048880723c */ /* 0x000fe20000041880 */
[----:B------:R-:W-:-:S04]  /*c030*/  FADD.FTZ R2, R223, R2 ;  /* 0x00000002df027221 */ /* 0x000fc80000010000 */
[----:B------:R-:W-:Y:S01]  /*c040*/  FADD.FTZ R2, R171, R2 ;  /* 0x00000002ab027221 */ /* 0x000fe20000010000 */
[----:B------:R-:W-:Y:S01]  /*c050*/  HMMA.16816.F32.BF16 R124, R140, R122, R64 ;  /* 0x0000007a8c7c723c */ /* 0x000fe20000041840 */
[----:B------:R-:W-:Y:S01]  /*c060*/  FADD.FTZ R4, R214, R10 ;  /* 0x0000000ad6047221 */ /* 0x000fe20000010000 */
[----:B------:R-:W-:Y:S01]  /*c070*/  FADD.FTZ R5, R218, R8 ;  /* 0x00000008da057221 */ /* 0x000fe20000010000 */
[----:B------:R-:W-:Y:S02]  /*c080*/  FADD.FTZ R2, R170, R2 ;  /* 0x00000002aa027221 */ /* 0x000fe40000010000 */
[----:B------:R-:W-:Y:S01]  /*c090*/  FADD.FTZ R8, R213, R4 ;  /* 0x00000004d5087221 */ /* 0x000fe20000010000 */
[----:B------:R-:W-:Y:S01]  /*c0a0*/  HMMA.16816.F32.BF16 R84, R136, R88, R40 ;  /* 0x000000588854723c */ /* 0x000fe20000041828 */
[----:B------:R-:W-:Y:S01]  /*c0b0*/  FADD.FTZ R4, R233, R0 ;  /* 0x00000000e9047221 */ /* 0x000fe20000010000 */
[----:B------:R-:W-:Y:S01]  /*c0c0*/  FADD.FTZ R2, R169, R2 ;  /* 0x00000002a9027221 */ /* 0x000fe20000010000 */
[----:B------:R-:W-:-:S02]  /*c0d0*/  FADD.FTZ R0, R160, R8 ;  /* 0x00000008a0007221 */ /* 0x000fc40000010000 */
[----:B------:R-:W-:Y:S01]  /*c0e0*/  FADD.FTZ R4, R232, R4 ;  /* 0x00000004e8047221 */ /* 0x000fe20000010000 */
        /* <DEDUP_REMOVED lines=9> */
[----:B------:R-:W-:-:S02]  /*c180*/  FADD.FTZ R7, R231, R4 ;  /* 0x00000004e7077221 */ /* 0x000fc40000010000 */
[----:B------:R-:W-:Y:S01]  /*c190*/  FADD.FTZ R6, R207, R6 ;  /* 0x00000006cf067221 */ /* 0x000fe20000010000 */
[----:B------:R-:W-:Y:S01]  /*c1a0*/  FADD.FTZ R4, R158, R5 ;  /* 0x000000059e047221 */ /* 0x000fe20000010000 */
[----:B------:R-:W-:Y:S01]  /*c1b0*/  FADD.FTZ R5, R168, R2 ;  /* 0x00000002a8057221 */ /* 0x000fe20000010000 */
[----:B------:R-:W-:Y:S01]  /*c1c0*/  @P0 IADD3 R207, R209, -0x4, RZ ;  /* 0xfffffffcd1cf0810 */ /* 0x000fe20007ffe0ff */
[----:B------:R-:W-:Y:S01]  /*c1d0*/  FADD.FTZ R0, R190, R6 ;  /* 0x00000006be007221 */ /* 0x000fe20000010000 */
[----:B------:R-:W-:-:S03]  /*c1e0*/  FADD.FTZ R6, R230, R7 ;  /* 0x00000007e6067221 */ /* 0x000fc60000010000 */
        /* <DEDUP_REMOVED lines=35> */
[----:B------:R-:W-:Y:S06]  /*c420*/  @P0 BRA `(.L_x_853) ;  /* 0x0000000000040947 */ /* 0x000fec0003800000 */
.L_x_850:
[----:B------:R-:W-:-:S07]  /*c430*/  IADD3 R207, R0, -0x1, RZ ;  /* 0xffffffff00cf7810 */ /* 0x000fce0007ffe0ff */
.L_x_853:
[----:B------:R-:W-:-:S13]  /*c440*/  ISETP.GE.AND P0, PT, R207, RZ, PT ;  /* 0x000000ffcf00720c */ /* 0x000fda0003f06270 */
[----:B------:R-:W-:Y:S05]  /*c450*/  @!P0 BRA `(.L_x_854) ;  /* 0x0000002c00ec8947 */ /* 0x000fea0003800000 */
[----:B------:R-:W2:Y:S01]  /*c460*/  LDL.LU.64 R4, [R1+0x20] ;  /* 0x0000200001047983 */ /* 0x000ea20000300a00 */
[C---:B------:R-:W-:Y:S01]  /*c470*/  SHF.L.U64.HI R212, R210.reuse, 0x5, R211 ;  /* 0x00000005d2d47819 */ /* 0x040fe200000102d3 */
[----:B------:R-:W-:Y:S01]  /*c480*/  IMAD.SHL.U32 R211, R210, 0x20, RZ ;  /* 0x00000020d2d37824 */ /* 0x000fe200078e00ff */
[C---:B------:R-:W-:Y:S01]  /*c490*/  SHF.L.U64.HI R210, R178.reuse, 0x5, R179 ;  /* 0x00000005b2d27819 */ /* 0x040fe200000102b3 */
[----:B------:R-:W-:Y:S01]  /*c4a0*/  IMAD.MOV.U32 R72, RZ, RZ, R69 ;  /* 0x000000ffff487224 */ /* 0x000fe200078e0045 */
[----:B------:R-:W-:Y:S01]  /*c4b0*/  SHF.L.U32 R209, R178, 0x5, RZ ;  /* 0x00000005b2d17819 */ /* 0x000fe200000006ff */
[----:B------:R-:W-:Y:S01]  /*c4c0*/  IMAD.MOV.U32 R74, RZ, RZ, R3 ;  /* 0x000000ffff4a7224 */ /* 0x000fe200078e0003 */
[----:B------:R-:W-:Y:S01]  /*c4d0*/  MOV R71, R70 ;  /* 0x0000004600477202 */ /* 0x000fe20000000f00 */
[----:B------:R-:W-:Y:S01]  /*c4e0*/  ULDC UR5, c[0x0][0x39c] ;  /* 0x0000e70000057ab9 */ /* 0x000fe20000000800 */
[----:B------:R-:W-:Y:S01]  /*c4f0*/  MOV R73, R68 ;  /* 0x0000004400497202 */ /* 0x000fe20000000f00 */
[----:B------:R-:W-:Y:S01]  /*c500*/  ULDC UR4, c[0x0][0x2ec] ;  /* 0x0000bb0000047ab9 */ /* 0x000fe20000000800 */
[----:B------:R-:W-:Y:S01]  /*c510*/  ULDC.64 UR6, c[0x0][0x218] ;  /* 0x0000860000067ab9 */ /* 0x000fe20000000a00 */
[----:B------:R-:W-:Y:S01]  /*c520*/  ULDC.64 UR10, c[0x0][0x220] ;  /* 0x00008800000a7ab9 */ /* 0x000fe20000000a00 */
[----:B------:R-:W-:Y:S01]  /*c530*/  ULDC.64 UR8, c[0x0][0x248] ;  /* 0x0000920000087ab9 */ /* 0x000fe20000000a00 */
[----:B--2---:R-:W-:Y:S01]  /*c540*/  IMAD.MOV.U32 R244, RZ, RZ, R4 ;  /* 0x000000fffff47224 */ /* 0x004fe200078e0004 */
[----:B------:R-:W-:Y:S06]  /*c550*/  BRA `(.L_x_855) ;  /* 0x0000000000687947 */ /* 0x000fec0003800000 */
.L_x_857:
[----:B------:R-:W2:Y:S01]  /*c560*/  LDL.64 R68, [R1+0x8] ;  /* 0x0000080001447983 */ /* 0x000ea20000100a00 */
[----:B------:R-:W-:Y:S04]  /*c570*/  VIADD R0, R207, 0xffffffff ;  /* 0xffffffffcf007836 */ /* 0x000fe80000000000 */
[----:B------:R-:W-:Y:S01]  /*c580*/  IMAD.WIDE.U32 R2, R0, UR8, RZ ;  /* 0x0000000800027c25 */ /* 0x000fe2000f8e00ff */
[----:B------:R-:W-:Y:S05]  /*c590*/  SHF.R.S32.HI R4, RZ, 0x1f, R0 ;  /* 0x0000001fff047819 */ /* 0x000fea0000011400 */
[----:B------:R-:W-:Y:S04]  /*c5a0*/  IMAD R4, R4, UR8, RZ ;  /* 0x0000000804047c24 */ /* 0x000fe8000f8e02ff */
[----:B------:R-:W-:Y:S04]  /*c5b0*/  IMAD R4, R0, UR9, R4 ;  /* 0x0000000900047c24 */ /* 0x000fe8000f8e0204 */
[----:B------:R-:W-:Y:S01]  /*c5c0*/  IMAD.IADD R4, R3, 0x1, R4 ;  /* 0x0000000103047824 */ /* 0x000fe200078e0204 */
[----:B--2---:R-:W-:Y:S04]  /*c5d0*/  LEA R0, P1, R2, R68, 0x6 ;  /* 0x0000004402007211 */ /* 0x004fe800078230ff */
[----:B------:R-:W-:Y:S02]  /*c5e0*/  LEA R6, P2, R0, UR6, 0x1 ;  /* 0x0000000600067c11 */ /* 0x000fe4000f8408ff */
        /* <DEDUP_REMOVED lines=17> */
.L_x_855:
[----:B------:R-:W-:Y:S04]  /*c700*/  DEPBAR.LE SB0, 0x0 ;  /* 0x000080000000791a */ /* 0x000fe80000000000 */
[----:B------:R-:W-:Y:S01]  /*c710*/  BAR.SYNC.DEFER_BLOCKING 0x0 ;  /* 0x0000000000007b1d */ /* 0x000fe20000010000 */
[----:B------:R-:W-:Y:S01]  /*c720*/  SHF.R.S32.HI R4, RZ, 0x1f, R207 ;  /* 0x0000001fff047819 */ /* 0x000fe200000114cf */
[----:B------:R-:W-:Y:S02]  /*c730*/  IMAD R0, R252, R207, RZ ;  /* 0x000000cffc007224 */ /* 0x000fe400078e02ff */
[-C--:B------:R-:W-:Y:S04]  /*c740*/  IMAD.WIDE.U32 R2, R207, R246.reuse, R244 ;  /* 0x000000f6cf027225 */ /* 0x080fe800078e00f4 */
[----:B------:R-:W-:Y:S01]  /*c750*/  IMAD R0, R4, R246, R0 ;  /* 0x000000f604007224 */ /* 0x000fe200078e0200 */
[----:B------:R-:W-:Y:S04]  /*c760*/  LEA R6, P1, R2, UR10, 0x1 ;  /* 0x0000000a02067c11 */ /* 0x000fe8000f8208ff */
[----:B------:R-:W-:Y:S02]  /*c770*/  IADD3 R0, R3, R0, RZ ;  /* 0x0000000003007210 */ /* 0x000fe40007ffe0ff */
[-C--:B------:R-:W-:Y:S02]  /*c780*/  IADD3 R4, P0, R6, R211.reuse, RZ ;  /* 0x000000d306047210 */ /* 0x080fe40007f1e0ff */
[----:B------:R-:W-:Y:S02]  /*c790*/  LEA.HI.X R7, R2, UR11, R0, 0x1, P1 ;  /* 0x0000000b02077c11 */ /* 0x000fe400088f0c00 */
[-C--:B------:R-:W-:Y:S02]  /*c7a0*/  IADD3 R2, P1, R4, R211.reuse, RZ ;  /* 0x000000d304027210 */ /* 0x080fe40007f3e0ff */
[-C--:B------:R-:W-:Y:S02]  /*c7b0*/  IADD3.X R5, R7, R212.reuse, RZ, P0, !PT ;  /* 0x000000d407057210 */ /* 0x080fe400007fe4ff */
[----:B------:R-:W-:Y:S01]  /*c7c0*/  IADD3 R8, P0, R2, R211, RZ ;  /* 0x000000d302087210 */ /* 0x000fe20007f1e0ff */
[----:B------:R-:W-:Y:S01]  /*c7d0*/  @!PT LDS RZ, [RZ] ;  /* 0x00000000fffff984 */ /* 0x000fe20000000800 */
[----:B------:R-:W-:Y:S01]  /*c7e0*/  @!PT LDS RZ, [RZ] ;  /* 0x00000000fffff984 */ /* 0x000fe20000000800 */
[----:B------:R-:W-:Y:S01]  /*c7f0*/  @!PT LDS RZ, [RZ] ;  /* 0x00000000fffff984 */ /* 0x000fe20000000800 */
[----:B------:R-:W-:Y:S01]  /*c800*/  LDGSTS.E.BYPASS.LTC128B.128 [R208+0x6000], desc[UR12][R6.64] ;  /* 0x0600000006d07fae */ /* 0x000fe2000b901d4c */
[-C--:B------:R-:W-:Y:S04]  /*c810*/  IADD3.X R3, R5, R212.reuse, RZ, P1, !PT ;  /* 0x000000d405037210 */ /* 0x080fe80000ffe4ff */
[----:B------:R-:W-:Y:S02]  /*c820*/  IADD3.X R9, R3, R212, RZ, P0, !PT ;  /* 0x000000d403097210 */ /* 0x000fe400007fe4ff */
[----:B------:R-:W-:Y:S01]  /*c830*/  ISETP.GT.AND P0, PT, R207, RZ, PT ;  /* 0x000000ffcf00720c */ /* 0x000fe20003f04270 */
[----:B------:R1:W-:Y:S08]  /*c840*/  LDGSTS.E.BYPASS.LTC128B.128 [R208+0x6800], desc[UR12][R4.64] ;  /* 0x0680000004d07fae */ /* 0x0003f0000b901d4c */
[----:B------:R-:W-:Y:S08]  /*c850*/  LDGSTS.E.BYPASS.LTC128B.128 [R208+0x7000], desc[UR12][R2.64] ;  /* 0x0700000002d07fae */ /* 0x000ff0000b901d4c */
[----:B------:R2:W-:Y:S08]  /*c860*/  LDGSTS.E.BYPASS.LTC128B.128 [R208+0x7800], desc[UR12][R8.64] ;  /* 0x0780000008d07fae */ /* 0x0005f0000b901d4c */
[----:B------:R-:W-:Y:S08]  /*c870*/  LDSM.16.M88.4 R64, [R199] ;  /* 0x00000000c740783b */ /* 0x000ff00000000200 */
[----:B------:R-:W1:Y:S08]  /*c880*/  LDSM.16.M88.4 R16, [R192+0x4000] ;  /* 0x00400000c010783b */ /* 0x000e700000000200 */
[----:B------:R-:W2:Y:S08]  /*c890*/  LDSM.16.M88.4 R60, [R199+0x2000] ;  /* 0x00200000c73c783b */ /* 0x000eb00000000200 */
[----:B------:R-:W3:Y:S08]  /*c8a0*/  LDSM.16.M88.4 R32, [R192+0x4800] ;  /* 0x00480000c020783b */ /* 0x000ef00000000200 */
[----:B------:R-:W4:Y:S08]  /*c8b0*/  LDSM.16.M88.4 R48, [R192+0x5000] ;  /* 0x00500000c030783b */ /* 0x000f300000000200 */
[----:B------:R-:W0:Y:S08]  /*c8c0*/  LDGDEPBAR ;  /* 0x00000000000079af */ /* 0x000e300000000000 */
[----:B------:R-:W5:Y:S08]  /*c8d0*/  LDSM.16.M88.4 R76, [R192+0x5800] ;  /* 0x00580000c04c783b */ /* 0x000f700000000200 */
[----:B------:R-:W-:Y:S08]  /*c8e0*/  LDSM.16.M88.4 R144, [R202] ;  /* 0x00000000ca90783b */ /* 0x000ff00000000200 */
[----:B------:R-:W5:Y:S08]  /*c8f0*/  LDSM.16.M88.4 R148, [R198+0x4000] ;  /* 0x00400000c694783b */ /* 0x000f700000000200 */
[----:B------:R-:W5:Y:S08]  /*c900*/  LDSM.16.M88.4 R152, [R202+0x2000] ;  /* 0x00200000ca98783b */ /* 0x000f700000000200 */
[----:B------:R-:W5:Y:S08]  /*c910*/  LDSM.16.M88.4 R156, [R198+0x4800] ;  /* 0x00480000c69c783b */ /* 0x000f700000000200 */
[----:B------:R-:W5:Y:S08]  /*c920*/  LDSM.16.M88.4 R160, [R198+0x5000] ;  /* 0x00500000c6a0783b */ /* 0x000f700000000200 */
[----:B------:R-:W5:Y:S08]  /*c930*/  LDSM.16.M88.4 R164, [R198+0x5800] ;  /* 0x00580000c6a4783b */ /* 0x000f700000000200 */
[----:B------:R-:W-:Y:S08]  /*c940*/  LDSM.16.M88.4 R168, [R200] ;  /* 0x00000000c8a8783b */ /* 0x000ff00000000200 */
[----:B------:R-:W5:Y:S08]  /*c950*/  LDSM.16.M88.4 R172, [R203] ;  /* 0x00000000cbac783b */ /* 0x000f700000000200 */
[----:B------:R-:W-:Y:S08]  /*c960*/  LDSM.16.M88.4 R176, [R206] ;  /* 0x00000000ceb0783b */ /* 0x000ff00000000200 */
[----:B------:R-:W-:Y:S08]  /*c970*/  LDSM.16.M88.4 R180, [R204] ;  /* 0x00000000ccb4783b */ /* 0x000ff00000000200 */
[----:B------:R-:W-:Y:S08]  /*c980*/  LDSM.16.M88.4 R184, [R201] ;  /* 0x00000000c9b8783b */ /* 0x000ff00000000200 */
[----:B------:R-:W-:Y:S01]  /*c990*/  LDSM.16.M88.4 R188, [R197] ;  /* 0x00000000c5bc783b */ /* 0x000fe20000000200 */
[-C--:B-1----:R-:W-:Y:S06]  /*c9a0*/  HMMA.16816.F32.BF16 R4, R64, R16.reuse, RZ ;  /* 0x000000104004723c */ /* 0x082fec00000418ff */
[C---:B--2---:R-:W-:Y:S06]  /*c9b0*/  HMMA.16816.F32.BF16 R8, R60.reuse, R16, RZ ;  /* 0x000000103c08723c */ /* 0x044fec00000418ff */
[-C--:B------:R-:W-:Y:S06]  /*c9c0*/  HMMA.16816.F32.BF16 R12, R60, R18.reuse, RZ ;  /* 0x000000123c0c723c */ /* 0x080fec00000418ff */
[C---:B------:R-:W-:Y:S06]  /*c9d0*/  HMMA.16816.F32.BF16 R16, R64.reuse, R18, RZ ;  /* 0x000000124010723c */ /* 0x040fec00000418ff */
        /* <DEDUP_REMOVED lines=12> */
[----:B------:R-:W1:Y:S05]  /*caa0*/  LDSM.16.M88.4 R76, [R200+0x2000] ;  /* 0x00200000c84c783b */ /* 0x000e6a0000000200 */
        /* <DEDUP_REMOVED lines=16> */
[----:B------:R-:W-:Y:S01]  /*cbb0*/  HMMA.16816.F32.BF16 R64, R144, R166, R64 ;  /* 0x000000a69040723c */ /* 0x000fe20000041840 */
[----:B------:R-:W3:Y:S05]  /*cbc0*/  LDSM.16.M88.4 R144, [R201+0x2000] ;  /* 0x00200000c990783b */ /* 0x000eea0000000200 */
[-C--:B------:R-:W-:Y:S06]  /*cbd0*/  HMMA.16816.F32.BF16 R4, R168, R172.reuse, R4 ;  /* 0x000000aca804723c */ /* 0x080fec0000041804 */
[C---:B-1----:R-:W-:Y:S06]  /*cbe0*/  HMMA.16816.F32.BF16 R8, R76.reuse, R172, R8 ;  /* 0x000000ac4c08723c */ /* 0x042fec0000041808 */
        /* <DEDUP_REMOVED lines=15> */
[C---:B---3--:R-:W-:Y:S06]  /*cce0*/  HMMA.16816.F32.BF16 R8, R144.reuse, R188, R8 ;  /* 0x000000bc9008723c */ /* 0x048fec0000041808 */
[-C--:B------:R-:W-:Y:S06]  /*ccf0*/  HMMA.16816.F32.BF16 R12, R144, R190.reuse, R12 ;  /* 0x000000be900c723c */ /* 0x080fec000004180c */
[C---:B------:R-:W-:Y:S06]  /*cd00*/  HMMA.16816.F32.BF16 R16, R184.reuse, R190, R16 ;  /* 0x000000beb810723c */ /* 0x040fec0000041810 */
[----:B------:R-:W-:Y:S01]  /*cd10*/  FMUL.FTZ R4, R4, UR5 ;  /* 0x0000000504047c20 */ /* 0x000fe20008410000 */
[----:B------:R-:W-:Y:S01]  /*cd20*/  FMUL.FTZ R6, R6, UR5 ;  /* 0x0000000506067c20 */ /* 0x000fe20008410000 */
[----:B------:R-:W-:Y:S02]  /*cd30*/  FMUL.FTZ R5, R5, UR5 ;  /* 0x0000000505057c20 */ /* 0x000fe40008410000 */
        /* <DEDUP_REMOVED lines=9> */
[----:B------:R-:W-:Y:S01]  /*cdd0*/  FMUL.FTZ R12, R12, UR5 ;  /* 0x000000050c0c7c20 */ /* 0x000fe20008410000 */
[----:B------:R-:W-:Y:S01]  /*cde0*/  FMUL.FTZ R15, R15, UR5 ;  /* 0x000000050f0f7c20 */ /* 0x000fe20008410000 */
[----:B------:R-:W-:Y:S01]  /*cdf0*/  FMUL.FTZ R16, R16, UR5 ;  /* 0x0000000510107c20 */ /* 0x000fe20008410000 */
[----:B------:R-:W-:Y:S04]  /*ce00*/  FMUL.FTZ R18, R18, UR5 ;  /* 0x0000000512127c20 */ /* 0x000fe80008410000 */
[----:B------:R3:W-:Y:S01]  /*ce10*/  MUFU.TANH R154, R5 ;  /* 0x00000005009a7308 */ /* 0x0007e20000002400 */
[----:B------:R-:W-:Y:S01]  /*ce20*/  FMUL.FTZ R17, R17, UR5 ;  /* 0x0000000511117c20 */ /* 0x000fe20008410000 */
[----:B-1----:R-:W-:Y:S08]  /*ce30*/  FMNMX.FTZ R3, R77, R71, !PT ;  /* 0x000000474d037209 */ /* 0x002ff00007810000 */
[----:B------:R-:W1:Y:S01]  /*ce40*/  MUFU.TANH R79, R8 ;  /* 0x00000008004f7308 */ /* 0x000e620000002400 */
[----:B--2---:R-:W-:Y:S09]  /*ce50*/  FMNMX.FTZ R2, R78, R72, !PT ;  /* 0x000000484e027209 */ /* 0x004ff20007810000 */
[----:B------:R-:W2:Y:S01]  /*ce60*/  MUFU.TANH R150, R10 ;  /* 0x0000000a00967308 */ /* 0x000ea20000002400 */
[----:B---3--:R-:W3:Y:S09]  /*ce70*/  LDSM.16.M88.4 R4, [R197+0x800] ;  /* 0x00080000c504783b */ /* 0x008ef20000000200 */
[----:B------:R-:W-:Y:S10]  /*ce80*/  MUFU.TANH R153, R9 ;  /* 0x0000000900997308 */ /* 0x000ff40000002400 */
[----:B------:R4:W-:Y:S10]  /*ce90*/  MUFU.TANH R151, R11 ;  /* 0x0000000b00977308 */ /* 0x0009f40000002400 */
[----:B------:R-:W-:Y:S10]  /*cea0*/  MUFU.TANH R148, R14 ;  /* 0x0000000e00947308 */ /* 0x000ff40000002400 */
[----:B------:R5:W-:Y:S01]  /*ceb0*/  MUFU.TANH R14, R13 ;  /* 0x0000000d000e7308 */ /* 0x000be20000002400 */
[----:B----4-:R-:W4:Y:S09]  /*cec0*/  LDSM.16.M88.4 R8, [R197+0x1000] ;  /* 0x00100000c508783b */ /* 0x010f320000000200 */
[----:B------:R-:W2:Y:S01]  /*ced0*/  MUFU.TANH R152, R0 ;  /* 0x0000000000987308 */ /* 0x000ea20000002400 */
[-C--:B---3--:R-:W-:Y:S06]  /*cee0*/  HMMA.16816.F32.BF16 R20, R184, R4.reuse, R20 ;  /* 0x00000004b814723c */ /* 0x088fec0000041814 */
[C---:B------:R-:W-:Y:S03]  /*cef0*/  HMMA.16816.F32.BF16 R24, R144.reuse, R4, R24 ;  /* 0x000000049018723c */ /* 0x040fe60000041818 */
[----:B------:R-:W3:Y:S02]  /*cf00*/  MUFU.TANH R16, R16 ;  /* 0x0000001000107308 */ /* 0x000ee40000002400 */
[----:B-----5:R-:W-:Y:S01]  /*cf10*/  FMUL.FTZ R13, R19, UR5 ;  /* 0x00000005130d7c20 */ /* 0x020fe20008410000 */
[-C--:B------:R-:W-:Y:S07]  /*cf20*/  HMMA.16816.F32.BF16 R28, R144, R6.reuse, R28 ;  /* 0x00000006901c723c */ /* 0x080fee000004181c */
[----:B------:R-:W5:Y:S01]  /*cf30*/  MUFU.TANH R18, R18 ;  /* 0x0000001200127308 */ /* 0x000f620000002400 */
[C---:B------:R-:W-:Y:S01]  /*cf40*/  HMMA.16816.F32.BF16 R32, R184.reuse, R6, R32 ;  /* 0x00000006b820723c */ /* 0x040fe20000041820 */
[----:B------:R-:W1:Y:S01]  /*cf50*/  LDSM.16.M88.4 R4, [R197+0x1800] ;  /* 0x00180000c504783b */ /* 0x000e620000000200 */
[----:B------:R-:W-:Y:S07]  /*cf60*/  DEPBAR.LE SB0, 0x0 ;  /* 0x000080000000791a */ /* 0x000fee0000000000 */
[----:B------:R-:W5:Y:S02]  /*cf70*/  MUFU.TANH R149, R12 ;  /* 0x0000000c00957308 */ /* 0x000f640000002400 */
[----:B------:R-:W-:Y:S01]  /*cf80*/  FMUL.FTZ R20, R20, UR5 ;  /* 0x0000000514147c20 */ /* 0x000fe20008410000 */
[----:B------:R-:W-:Y:S01]  /*cf90*/  FMUL.FTZ R22, R22, UR5 ;  /* 0x0000000516167c20 */ /* 0x000fe20008410000 */
[----:B------:R-:W-:Y:S01]  /*cfa0*/  FMUL.FTZ R21, R21, UR5 ;  /* 0x0000000515157c20 */ /* 0x000fe20008410000 */
[----:B------:R-:W-:Y:S01]  /*cfb0*/  FMUL.FTZ R24, R24, UR5 ;  /* 0x0000000518187c20 */ /* 0x000fe20008410000 */
[----:B------:R-:W-:Y:S04]  /*cfc0*/  FMUL.FTZ R23, R23, UR5 ;  /* 0x0000000517177c20 */ /* 0x000fe80008410000 */
[----:B------:R-:W5:Y:S01]  /*cfd0*/  MUFU.TANH R17, R17 ;  /* 0x0000001100117308 */ /* 0x000f620000002400 */
[----:B------:R-:W-:Y:S01]  /*cfe0*/  BAR.SYNC.DEFER_BLOCKING 0x0 ;  /* 0x0000000000007b1d */ /* 0x000fe20000010000 */
[-C--:B----4-:R-:W-:Y:S05]  /*cff0*/  HMMA.16816.F32.BF16 R36, R184, R8.reuse, R36 ;  /* 0x00000008b824723c */ /* 0x090fea0000041824 */
[----:B------:R-:W-:Y:S03]  /*d000*/  FMUL.FTZ R26, R26, UR5 ;  /* 0x000000051a1a7c20 */ /* 0x000fe60008410000 */
[----:B------:R-:W4:Y:S01]  /*d010*/  MUFU.TANH R13, R13 ;  /* 0x0000000d000d7308 */ /* 0x000f220000002400 */
[C---:B------:R-:W-:Y:S04]  /*d020*/  HMMA.16816.F32.BF16 R40, R144.reuse, R8, R40 ;  /* 0x000000089028723c */ /* 0x040fe80000041828 */
[----:B------:R-:W-:Y:S01]  /*d030*/  FMUL.FTZ R32, R32, UR5 ;  /* 0x0000000520207c20 */ /* 0x000fe20008410000 */
[----:B------:R-:W-:Y:S01]  /*d040*/  FMUL.FTZ R25, R25, UR5 ;  /* 0x0000000519197c20 */ /* 0x000fe20008410000 */
[-C--:B------:R-:W-:Y:S03]  /*d050*/  HMMA.16816.F32.BF16 R44, R144, R10.reuse, R44 ;  /* 0x0000000a902c723c */ /* 0x080fe6000004182c */
[----:B------:R-:W4:Y:S02]  /*d060*/  MUFU.TANH R20, R20 ;  /* 0x0000001400147308 */ /* 0x000f240000002400 */
[----:B------:R-:W-:Y:S01]  /*d070*/  FMUL.FTZ R34, R34, UR5 ;  /* 0x0000000522227c20 */ /* 0x000fe20008410000 */
[C---:B------:R-:W-:Y:S07]  /*d080*/  HMMA.16816.F32.BF16 R48, R184.reuse, R10, R48 ;  /* 0x0000000ab830723c */ /* 0x040fee0000041830 */
[----:B------:R-:W4:Y:S01]  /*d090*/  MUFU.TANH R15, R15 ;  /* 0x0000000f000f7308 */ /* 0x000f220000002400 */
[----:B------:R-:W-:Y:S01]  /*d0a0*/  FMUL.FTZ R33, R33, UR5 ;  /* 0x0000000521217c20 */ /* 0x000fe20008410000 */
[-C--:B-1----:R-:W-:Y:S08]  /*d0b0*/  HMMA.16816.F32.BF16 R52, R184, R4.reuse, R52 ;  /* 0x00000004b834723c */ /* 0x082ff00000041834 */
[----:B------:R-:W1:Y:S01]  /*d0c0*/  MUFU.TANH R19, R24 ;  /* 0x0000001800137308 */ /* 0x000e620000002400 */
[C---:B------:R-:W-:Y:S04]  /*d0d0*/  HMMA.16816.F32.BF16 R56, R144.reuse, R4, R56 ;  /* 0x000000049038723c */ /* 0x040fe80000041838 */
[----:B------:R-:W-:Y:S02]  /*d0e0*/  FMUL.FTZ R27, R27, UR5 ;  /* 0x000000051b1b7c20 */ /* 0x000fe40008410000 */
[-C--:B------:R-:W-:Y:S03]  /*d0f0*/  HMMA.16816.F32.BF16 R60, R144, R6.reuse, R60 ;  /* 0x00000006903c723c */ /* 0x080fe6000004183c */
[----:B------:R-:W1:Y:S02]  /*d100*/  MUFU.TANH R22, R22 ;  /* 0x0000001600167308 */ /* 0x000e640000002400 */
[----:B------:R-:W-:Y:S01]  /*d110*/  FMNMX.FTZ R4, R79, R73, !PT ;  /* 0x000000494f047209 */ /* 0x000fe20007810000 */
[----:B------:R-:W-:Y:S07]  /*d120*/  HMMA.16816.F32.BF16 R64, R184, R6, R64 ;  /* 0x00000006b840723c */ /* 0x000fee0000041840 */
[----:B------:R-:W1:Y:S01]  /*d130*/  MUFU.TANH R21, R21 ;  /* 0x0000001500157308 */ /* 0x000e620000002400 */
[----:B--2---:R-:W-:Y:S03]  /*d140*/  FMNMX.FTZ R5, R150, R74, !PT ;  /* 0x0000004a96057209 */ /* 0x004fe60007810000 */
[----:B------:R-:W-:Y:S01]  /*d150*/  FMUL.FTZ R28, R28, UR5 ;  /* 0x000000051c1c7c20 */ /* 0x000fe20008410000 */
[----:B------:R-:W-:Y:S01]  /*d160*/  FMNMX.FTZ R6, R154, R3, !PT ;  /* 0x000000039a067209 */ /* 0x000fe20007810000 */
[----:B------:R-:W-:Y:S04]  /*d170*/  FMUL.FTZ R35, R35, UR5 ;  /* 0x0000000523237c20 */ /* 0x000fe80008410000 */
[----:B------:R-:W2:Y:S01]  /*d180*/  MUFU.TANH R156, R26 ;  /* 0x0000001a009c7308 */ /* 0x000ea20000002400 */
[----:B------:R-:W-:Y:S01]  /*d190*/  FMNMX.FTZ R3, R152, R2, !PT ;  /* 0x0000000298037209 */ /* 0x000fe20007810000 */
[----:B------:R-:W-:Y:S01]  /*d1a0*/  FMUL.FTZ R30, R30, UR5 ;  /* 0x000000051e1e7c20 */ /* 0x000fe20008410000 */
[----:B------:R-:W-:Y:S01]  /*d1b0*/  FMNMX.FTZ R2, R153, R4, !PT ;  /* 0x0000000499027209 */ /* 0x000fe20007810000 */
[----:B------:R-:W-:Y:S01]  /*d1c0*/  FMUL.FTZ R36, R36, UR5 ;  /* 0x0000000524247c20 */ /* 0x000fe20008410000 */
[----:B---3--:R-:W-:Y:S01]  /*d1d0*/  FMNMX.FTZ R6, R16, R6, !PT ;  /* 0x0000000610067209 */ /* 0x008fe20007810000 */
[----:B------:R-:W-:Y:S01]  /*d1e0*/  FMUL.FTZ R38, R38, UR5 ;  /* 0x0000000526267c20 */ /* 0x000fe20008410000 */
[----:B------:R-:W-:Y:S03]  /*d1f0*/  FMUL.FTZ R0, R63, UR5 ;  /* 0x000000053f007c20 */ /* 0x000fe60008410000 */
[----:B------:R-:W3:Y:S01]  /*d200*/  MUFU.TANH R23, R23 ;  /* 0x0000001700177308 */ /* 0x000ee20000002400 */
[----:B------:R-:W-:Y:S01]  /*d210*/  FMNMX.FTZ R4, R151, R5, !PT ;  /* 0x0000000597047209 */ /* 0x000fe20007810000 */
[----:B------:R-:W-:Y:S01]  /*d220*/  FMUL.FTZ R37, R37, UR5 ;  /* 0x0000000525257c20 */ /* 0x000fe20008410000 */
[----:B-----5:R-:W-:Y:S01]  /*d230*/  FMNMX.FTZ R5, R18, R3, !PT ;  /* 0x0000000312057209 */ /* 0x020fe20007810000 */
[----:B------:R-:W-:Y:S01]  /*d240*/  FMUL.FTZ R31, R31, UR5 ;  /* 0x000000051f1f7c20 */ /* 0x000fe20008410000 */
[----:B------:R-:W-:Y:S01]  /*d250*/  FMNMX.FTZ R3, R149, R2, !PT ;  /* 0x0000000295037209 */ /* 0x000fe20007810000 */
[----:B------:R-:W-:Y:S01]  /*d260*/  FMUL.FTZ R29, R29, UR5 ;  /* 0x000000051d1d7c20 */ /* 0x000fe20008410000 */
[----:B------:R-:W-:Y:S03]  /*d270*/  FMNMX.FTZ R6, R17, R6, !PT ;  /* 0x0000000611067209 */ /* 0x000fe60007810000 */
[----:B------:R2:W-:Y:S01]  /*d280*/  MUFU.TANH R76, R0 ;  /* 0x00000000004c7308 */ /* 0x0005e20000002400 */
[----:B------:R-:W-:Y:S01]  /*d290*/  FMNMX.FTZ R2, R148, R4, !PT ;  /* 0x0000000494027209 */ /* 0x000fe20007810000 */
[----:B------:R-:W-:Y:S01]  /*d2a0*/  FMUL.FTZ R39, R39, UR5 ;  /* 0x0000000527277c20 */ /* 0x000fe20008410000 */
[----:B----4-:R-:W-:Y:S01]  /*d2b0*/  FMNMX.FTZ R4, R13, R5, !PT ;  /* 0x000000050d047209 */ /* 0x010fe20007810000 */
[----:B------:R-:W-:Y:S01]  /*d2c0*/  FMUL.FTZ R48, R48, UR5 ;  /* 0x0000000530307c20 */ /* 0x000fe20008410000 */
[----:B------:R-:W-:Y:S01]  /*d2d0*/  FMNMX.FTZ R3, R14, R3, !PT ;  /* 0x000000030e037209 */ /* 0x000fe20007810000 */
[----:B------:R-:W-:Y:S01]  /*d2e0*/  FMUL.FTZ R42, R42, UR5 ;  /* 0x000000052a2a7c20 */ /* 0x000fe20008410000 */
[----:B------:R-:W-:Y:S03]  /*d2f0*/  FMNMX.FTZ R5, R20, R6, !PT ;  /* 0x0000000614057209 */ /* 0x000fe60007810000 */
[----:B------:R-:W4:Y:S01]  /*d300*/  MUFU.TANH R32, R32 ;  /* 0x0000002000207308 */ /* 0x000f220000002400 */
[----:B------:R-:W-:Y:S01]  /*d310*/  FMNMX.FTZ R7, R15, R2, !PT ;  /* 0x000000020f077209 */ /* 0x000fe20007810000 */
[----:B------:R-:W-:Y:S01]  /*d320*/  FMUL.FTZ R40, R40, UR5 ;  /* 0x0000000528287c20 */ /* 0x000fe20008410000 */
[----:B-1----:R-:W-:Y:S01]  /*d330*/  FMNMX.FTZ R2, R19, R3, !PT ;  /* 0x0000000313027209 */ /* 0x002fe20007810000 */
[----:B------:R-:W-:Y:S01]  /*d340*/  FMUL.FTZ R50, R50, UR5 ;  /* 0x0000000532327c20 */ /* 0x000fe20008410000 */
[----:B------:R-:W-:Y:S01]  /*d350*/  FMNMX.FTZ R4, R22, R4, !PT ;  /* 0x0000000416047209 */ /* 0x000fe20007810000 */
[----:B------:R-:W-:Y:S01]  /*d360*/  FMUL.FTZ R49, R49, UR5 ;  /* 0x0000000531317c20 */ /* 0x000fe20008410000 */
[----:B------:R-:W-:Y:S03]  /*d370*/  FMNMX.FTZ R3, R21, R5, !PT ;  /* 0x0000000515037209 */ /* 0x000fe60007810000 */
[----:B------:R-:W1:Y:S01]  /*d380*/  MUFU.TANH R155, R25 ;  /* 0x00000019009b7308 */ /* 0x000e620000002400 */
[----:B--2---:R-:W-:Y:S01]  /*d390*/  FMNMX.FTZ R0, R156, R7, !PT ;  /* 0x000000079c007209 */ /* 0x004fe20007810000 */
[----:B------:R-:W-:Y:S01]  /*d3a0*/  FMUL.FTZ R43, R43, UR5 ;  /* 0x000000052b2b7c20 */ /* 0x000fe20008410000 */
[----:B---3--:R-:W-:Y:S01]  /*d3b0*/  FMNMX.FTZ R4, R23, R4, !PT ;  /* 0x0000000417047209 */ /* 0x008fe20007810000 */
[----:B------:R-:W-:Y:S01]  /*d3c0*/  FMUL.FTZ R41, R41, UR5 ;  /* 0x0000000529297c20 */ /* 0x000fe20008410000 */
[----:B------:R-:W-:Y:S01]  /*d3d0*/  FMUL.FTZ R51, R51, UR5 ;  /* 0x0000000533337c20 */ /* 0x000fe20008410000 */
[----:B------:R-:W-:Y:S01]  /*d3e0*/  FMUL.FTZ R52, R52, UR5 ;  /* 0x0000000534347c20 */ /* 0x000fe20008410000 */
[----:B------:R-:W-:Y:S03]  /*d3f0*/  FMUL.FTZ R44, R44, UR5 ;  /* 0x000000052c2c7c20 */ /* 0x000fe60008410000 */
[----:B------:R-:W2:Y:S01]  /*d400*/  MUFU.TANH R157, R27 ;  /* 0x0000001b009d7308 */ /* 0x000ea20000002400 */
[----:B----4-:R-:W-:Y:S01]  /*d410*/  FMNMX.FTZ R3, R32, R3, !PT ;  /* 0x0000000320037209 */ /* 0x010fe20007810000 */
[----:B------:R-:W-:Y:S01]  /*d420*/  FMUL.FTZ R54, R54, UR5 ;  /* 0x0000000536367c20 */ /* 0x000fe20008410000 */
[----:B------:R-:W-:Y:S01]  /*d430*/  FMUL.FTZ R53, R53, UR5 ;  /* 0x0000000535357c20 */ /* 0x000fe20008410000 */
[----:B------:R-:W-:Y:S01]  /*d440*/  FMUL.FTZ R46, R46, UR5 ;  /* 0x000000052e2e7c20 */ /* 0x000fe20008410000 */
[----:B------:R-:W-:Y:S01]  /*d450*/  FMUL.FTZ R45, R45, UR5 ;  /* 0x000000052d2d7c20 */ /* 0x000fe20008410000 */
[----:B------:R-:W-:Y:S01]  /*d460*/  FMUL.FTZ R55, R55, UR5 ;  /* 0x0000000537377c20 */ /* 0x000fe20008410000 */
[----:B------:R-:W-:Y:S03]  /*d470*/  FMUL.FTZ R64, R64, UR5 ;  /* 0x0000000540407c20 */ /* 0x000fe60008410000 */
[----:B------:R-:W3:Y:S01]  /*d480*/  MUFU.TANH R34, R34 ;  /* 0x0000002200227308 */ /* 0x000ee20000002400 */
[----:B-1----:R-:W-:Y:S01]  /*d490*/  FMNMX.FTZ R5, R155, R2, !PT ;  /* 0x000000029b057209 */ /* 0x002fe20007810000 */
[----:B------:R-:W-:Y:S01]  /*d4a0*/  FMUL.FTZ R47, R47, UR5 ;  /* 0x000000052f2f7c20 */ /* 0x000fe20008410000 */
[----:B------:R-:W-:Y:S01]  /*d4b0*/  FMUL.FTZ R56, R56, UR5 ;  /* 0x0000000538387c20 */ /* 0x000fe20008410000 */
[----:B------:R-:W-:Y:S01]  /*d4c0*/  FMUL.FTZ R57, R57, UR5 ;  /* 0x0000000539397c20 */ /* 0x000fe20008410000 */
[----:B------:R-:W-:Y:S01]  /*d4d0*/  FMUL.FTZ R58, R58, UR5 ;  /* 0x000000053a3a7c20 */ /* 0x000fe20008410000 */
[----:B------:R-:W-:Y:S01]  /*d4e0*/  FMUL.FTZ R59, R59, UR5 ;  /* 0x000000053b3b7c20 */ /* 0x000fe20008410000 */
[----:B------:R-:W-:Y:S03]  /*d4f0*/  FMUL.FTZ R60, R60, UR5 ;  /* 0x000000053c3c7c20 */ /* 0x000fe60008410000 */
[----:B------:R-:W1:Y:S01]  /*d500*/  MUFU.TANH R33, R33 ;  /* 0x0000002100217308 */ /* 0x000e620000002400 */
[----:B--2---:R-:W-:Y:S01]  /*d510*/  FMNMX.FTZ R0, R157, R0, !PT ;  /* 0x000000009d007209 */ /* 0x004fe20007810000 */
[----:B------:R-:W-:Y:S01]  /*d520*/  FMUL.FTZ R61, R61, UR5 ;  /* 0x000000053d3d7c20 */ /* 0x000fe20008410000 */
[----:B------:R-:W-:Y:S01]  /*d530*/  FMUL.FTZ R62, R62, UR5 ;  /* 0x000000053e3e7c20 */ /* 0x000fe20008410000 */
[----:B------:R-:W-:Y:S01]  /*d540*/  FMUL.FTZ R66, R66, UR5 ;  /* 0x0000000542427c20 */ /* 0x000fe20008410000 */
[----:B------:R-:W-:Y:S01]  /*d550*/  FMUL.FTZ R65, R65, UR5 ;  /* 0x0000000541417c20 */ /* 0x000fe20008410000 */
[----:B------:R-:W-:Y:S04]  /*d560*/  FMUL.FTZ R67, R67, UR5 ;  /* 0x0000000543437c20 */ /* 0x000fe80008410000 */
        /* <DEDUP_REMOVED lines=54> */
[----:B------:R-:W-:Y:S01]  /*d8d0*/  MUFU.TANH R183, R57 ;  /* 0x0000003900b77308 */ /* 0x000fe20000002400 */
[----:B---3--:R-:W-:Y:S09]  /*d8e0*/  FMNMX.FTZ R12, R179, R4, !PT ;  /* 0x00000004b30c7209 */ /* 0x008ff20007810000 */
[----:B------:R-:W-:Y:S01]  /*d8f0*/  MUFU.TANH R184, R58 ;  /* 0x0000003a00b87308 */ /* 0x000fe20000002400 */
[----:B-1----:R-:W-:Y:S09]  /*d900*/  FMNMX.FTZ R10, R182, R2, !PT ;  /* 0x00000002b60a7209 */ /* 0x002ff20007810000 */
[----:B------:R-:W-:Y:S10]  /*d910*/  MUFU.TANH R186, R59 ;  /* 0x0000003b00ba7308 */ /* 0x000ff40000002400 */
[----:B------:R-:W-:Y:S10]  /*d920*/  MUFU.TANH R185, R60 ;  /* 0x0000003c00b97308 */ /* 0x000ff40000002400 */
[----:B------:R-:W-:Y:S10]  /*d930*/  MUFU.TANH R187, R61 ;  /* 0x0000003d00bb7308 */ /* 0x000ff40000002400 */
[----:B------:R-:W-:Y:S10]  /*d940*/  MUFU.TANH R75, R62 ;  /* 0x0000003e004b7308 */ /* 0x000ff40000002400 */
[----:B------:R-:W1:Y:S10]  /*d950*/  MUFU.TANH R147, R66 ;  /* 0x0000004200937308 */ /* 0x000e740000002400 */
[----:B------:R-:W2:Y:S10]  /*d960*/  MUFU.TANH R144, R65 ;  /* 0x0000004100907308 */ /* 0x000eb40000002400 */
[----:B------:R3:W4:Y:S01]  /*d970*/  MUFU.TANH R146, R67 ;  /* 0x0000004300927308 */ /* 0x0007220000002400 */
[----:B-1----:R-:W-:Y:S02]  /*d980*/  FMNMX.FTZ R11, R147, R0, !PT ;  /* 0x00000000930b7209 */ /* 0x002fe40007810000 */
[----:B--2---:R-:W-:Y:S01]  /*d990*/  FMNMX.FTZ R70, R144, R70, !PT ;  /* 0x0000004690467209 */ /* 0x004fe20007810000 */
[----:B------:R-:W-:Y:S06]  /*d9a0*/  @P0 BRA `(.L_x_857) ;  /* 0xffffffe800ec0947 */ /* 0x000fec000383ffff */
.L_x_856:
[----:B-1----:R-:W1:Y:S01]  /*d9b0*/  SHFL.BFLY PT, R5, R70, 0x2, 0x1f ;  /* 0x0c401f0046057f89 */ /* 0x002e6200000e0000 */
[----:B----4-:R-:W-:Y:S02]  /*d9c0*/  FMNMX.FTZ R4, R146, R11, !PT ;  /* 0x0000000b92047209 */ /* 0x010fe40007810000 */
[----:B------:R-:W-:Y:S05]  /*d9d0*/  FMNMX.FTZ R0, R184, R12, !PT ;  /* 0x0000000cb8007209 */ /* 0x000fea0007810000 */
[----:B------:R-:W-:Y:S01]  /*d9e0*/  LDSM.16.MT88.4 R24, [R193+0x6000] ;  /* 0x00600000c118783b */ /* 0x000fe20000004200 */
[----:B------:R-:W-:Y:S02]  /*d9f0*/  FMNMX.FTZ R2, R183, R10, !PT ;  /* 0x0000000ab7027209 */ /* 0x000fe40007810000 */
[----:B------:R-:W-:Y:S02]  /*da00*/  FMNMX.FTZ R0, R186, R0, !PT ;  /* 0x00000000ba007209 */ /* 0x000fe40007810000 */
[----:B------:R-:W-:Y:S02]  /*da10*/  FMNMX.FTZ R2, R185, R2, !PT ;  /* 0x00000002b9027209 */ /* 0x000fe40007810000 */
[----:B------:R-:W-:Y:S01]  /*da20*/  FMNMX.FTZ R0, R75, R0, !PT ;  /* 0x000000004b007209 */ /* 0x000fe20007810000 */
[----:B------:R-:W2:Y:S01]  /*da30*/  SHFL.BFLY PT, R69, R4, 0x2, 0x1f ;  /* 0x0c401f0004457f89 */ /* 0x000ea200000e0000 */
[----:B------:R-:W-:Y:S02]  /*da40*/  FMNMX.FTZ R3, R187, R2, !PT ;  /* 0x00000002bb037209 */ /* 0x000fe40007810000 */
[----:B------:R-:W-:Y:S05]  /*da50*/  FMNMX.FTZ R0, R76, R0, !PT ;  /* 0x000000004c007209 */ /* 0x000fea0007810000 */
[----:B------:R-:W-:Y:S01]  /*da60*/  LDSM.16.MT88.4 R40, [R196+0x6000] ;  /* 0x00600000c428783b */ /* 0x000fe20000004200 */
[----:B------:R-:W-:Y:S07]  /*da70*/  IADD3 R207, R207, -0x1, RZ ;  /* 0xffffffffcfcf7810 */ /* 0x000fee0007ffe0ff */
[----:B------:R-:W4:Y:S08]  /*da80*/  SHFL.BFLY PT, R2, R0, 0x2, 0x1f ;  /* 0x0c401f0000027f89 */ /* 0x000f3000000e0000 */
[----:B------:R-:W5:Y:S08]  /*da90*/  SHFL.BFLY PT, R68, R3, 0x2, 0x1f ;  /* 0x0c401f0003447f89 */ /* 0x000f7000000e0000 */
[----:B------:R-:W-:Y:S01]  /*daa0*/  LDSM.16.MT88.4 R56, [R194+0x6000] ;  /* 0x00600000c238783b */ /* 0x000fe20000004200 */
[----:B-1----:R-:W-:Y:S02]  /*dab0*/  FMNMX.FTZ R70, R70, R5, !PT ;  /* 0x0000000546467209 */ /* 0x002fe40007810000 */
[----:B--2---:R-:W-:Y:S05]  /*dac0*/  FMNMX.FTZ R69, R4, R69, !PT ;  /* 0x0000004504457209 */ /* 0x004fea0007810000 */
[----:B------:R-:W1:Y:S08]  /*dad0*/  SHFL.BFLY PT, R5, R70, 0x1, 0x1f ;  /* 0x0c201f0046057f89 */ /* 0x000e7000000e0000 */
[----:B------:R-:W2:Y:S01]  /*dae0*/  SHFL.BFLY PT, R6, R69, 0x1, 0x1f ;  /* 0x0c201f0045067f89 */ /* 0x000ea200000e0000 */
[----:B----4-:R-:W-:Y:S02]  /*daf0*/  FMNMX.FTZ R2, R0, R2, !PT ;  /* 0x0000000200027209 */ /* 0x010fe40007810000 */
[----:B-----5:R-:W-:Y:S05]  /*db00*/  FMNMX.FTZ R68, R3, R68, !PT ;  /* 0x0000004403447209 */ /* 0x020fea0007810000 */
[----:B------:R-:W-:Y:S08]  /*db10*/  SHFL.BFLY PT, R4, R2, 0x1, 0x1f ;  /* 0x0c201f0002047f89 */ /* 0x000ff000000e0000 */
[----:B------:R-:W4:Y:S01]  /*db20*/  SHFL.BFLY PT, R7, R68, 0x1, 0x1f ;  /* 0x0c201f0044077f89 */ /* 0x000f2200000e0000 */
[----:B-1----:R-:W-:Y:S02]  /*db30*/  FMNMX.FTZ R70, R70, R5, !PT ;  /* 0x0000000546467209 */ /* 0x002fe40007810000 */
[----:B--2---:R-:W-:Y:S03]  /*db40*/  FMNMX.FTZ R69, R69, R6, !PT ;  /* 0x0000000645457209 */ /* 0x004fe60007810000 */
[C---:B------:R-:W-:Y:S01]  /*db50*/  FADD.FTZ R0, -R70.reuse, R71 ;  /* 0x0000004746007221 */ /* 0x040fe20000010100 */
[----:B------:R-:W-:Y:S03]  /*db60*/  FSETP.NEU.FTZ.AND P1, PT, R70, -INF , PT ;  /* 0xff8000004600780b */ /* 0x000fe60003f3d000 */
[----:B------:R-:W-:Y:S01]  /*db70*/  FMUL.FTZ R3, R0, UR4 ;  /* 0x0000000400037c20 */ /* 0x000fe20008410000 */
[----:B------:R-:W-:Y:S03]  /*db80*/  FADD.FTZ R0, -R69, R72 ;  /* 0x0000004845007221 */ /* 0x000fe60000010100 */
[----:B------:R1:W2:Y:S01]  /*db90*/  MUFU.EX2 R72, R3 ;  /* 0x0000000300487308 */ /* 0x0002a20000000800 */
[----:B----4-:R-:W-:Y:S01]  /*dba0*/  FMNMX.FTZ R68, R68, R7, !PT ;  /* 0x0000000744447209 */ /* 0x010fe20007810000 */
[----:B-1----:R-:W-:Y:S01]  /*dbb0*/  FMUL.FTZ R3, R0, UR4 ;  /* 0x0000000400037c20 */ /* 0x002fe20008410000 */
[C---:B--2---:R-:W-:Y:S01]  /*dbc0*/  FMUL.FTZ R49, R72.reuse, R121 ;  /* 0x0000007948317220 */ /* 0x044fe20000410000 */
[C---:B------:R-:W-:Y:S01]  /*dbd0*/  FMUL.FTZ R53, R72.reuse, R129 ;  /* 0x0000008148357220 */ /* 0x040fe20000410000 */
[----:B------:R-:W-:Y:S05]  /*dbe0*/  FMUL.FTZ R64, R72, R136 ;  /* 0x0000008848407220 */ /* 0x000fea0000410000 */
[----:B------:R1:W2:Y:S01]  /*dbf0*/  MUFU.EX2 R71, R3 ;  /* 0x0000000300477308 */ /* 0x0002a20000000800 */
[----:B------:R-:W-:Y:S01]  /*dc00*/  FADD.FTZ R0, -R68, R73 ;  /* 0x0000004944007221 */ /* 0x000fe20000010100 */
[----:B------:R-:W-:Y:S01]  /*dc10*/  FMUL.FTZ R73, R70, UR4 ;  /* 0x0000000446497c20 */ /* 0x000fe20008410000 */
[C---:B------:R-:W-:Y:S01]  /*dc20*/  FMUL.FTZ R37, R72.reuse, R113 ;  /* 0x0000007148257220 */ /* 0x040fe20000410000 */
[C---:B------:R-:W-:Y:S03]  /*dc30*/  FMUL.FTZ R65, R72.reuse, R137 ;  /* 0x0000008948417220 */ /* 0x040fe60000410000 */
[----:B------:R-:W-:Y:S02]  /*dc40*/  FSEL R73, R73, RZ, P1 ;  /* 0x000000ff49497208 */ /* 0x000fe40000800000 */
[----:B------:R-:W-:Y:S03]  /*dc50*/  FSETP.NEU.FTZ.AND P1, PT, R69, -INF , PT ;  /* 0xff8000004500780b */ /* 0x000fe60003f3d000 */
[--C-:B------:R-:W-:Y:S01]  /*dc60*/  FFMA.FTZ R9, R33, UR4, -R73.reuse ;  /* 0x0000000421097c23 */ /* 0x100fe20008010849 */
[----:B------:R-:W-:Y:S01]  /*dc70*/  FMUL.FTZ R33, R72, R105 ;  /* 0x0000006948217220 */ /* 0x000fe20000410000 */
[--C-:B------:R-:W-:Y:S01]  /*dc80*/  FFMA.FTZ R48, R162, UR4, -R73.reuse ;  /* 0x00000004a2307c23 */ /* 0x100fe20008010849 */
[--C-:B------:R-:W-:Y:S01]  /*dc90*/  FFMA.FTZ R52, R163, UR4, -R73.reuse ;  /* 0x00000004a3347c23 */ /* 0x100fe20008010849 */
[----:B------:R-:W-:Y:S01]  /*dca0*/  MUFU.EX2 R227, R9 ;  /* 0x0000000900e37308 */ /* 0x000fe20000000800 */
[----:B-1----:R-:W-:Y:S01]  /*dcb0*/  FMNMX.FTZ R3, R2, R4, !PT ;  /* 0x0000000402037209 */ /* 0x002fe20007810000 */
[--C-:B------:R-:W-:Y:S01]  /*dcc0*/  FFMA.FTZ R4, R77, UR4, -R73.reuse ;  /* 0x000000044d047c23 */ /* 0x100fe20008010849 */
[C---:B--2---:R-:W-:Y:S01]  /*dcd0*/  FMUL.FTZ R50, R71.reuse, R122 ;  /* 0x0000007a47327220 */ /* 0x044fe20000410000 */
[C---:B------:R-:W-:Y:S01]  /*dce0*/  FMUL.FTZ R51, R71.reuse, R123 ;  /* 0x0000007b47337220 */ /* 0x040fe20000410000 */
[C---:B------:R-:W-:Y:S01]  /*dcf0*/  FMUL.FTZ R55, R71.reuse, R131 ;  /* 0x0000008347377220 */ /* 0x040fe20000410000 */
[C---:B------:R-:W-:Y:S01]  /*dd00*/  FMUL.FTZ R54, R71.reuse, R130 ;  /* 0x0000008247367220 */ /* 0x040fe20000410000 */
[----:B------:R-:W-:Y:S03]  /*dd10*/  FMUL.FTZ R66, R71, R138 ;  /* 0x0000008a47427220 */ /* 0x000fe60000410000 */
[----:B------:R1:W-:Y:S01]  /*dd20*/  MUFU.EX2 R234, R4 ;  /* 0x0000000400ea7308 */ /* 0x0003e20000000800 */
[----:B------:R-:W-:Y:S01]  /*dd30*/  FMUL.FTZ R2, R0, UR4 ;  /* 0x0000000400027c20 */ /* 0x000fe20008410000 */
[----:B------:R-:W-:Y:S01]  /*dd40*/  FADD.FTZ R0, -R3, R74 ;  /* 0x0000004a03007221 */ /* 0x000fe20000010100 */
[----:B------:R-:W-:Y:S01]  /*dd50*/  FMUL.FTZ R74, R69, UR4 ;  /* 0x00000004454a7c20 */ /* 0x000fe20008410000 */
[----:B------:R-:W-:Y:S01]  /*dd60*/  FMUL.FTZ R77, R68, UR4 ;  /* 0x00000004444d7c20 */ /* 0x000fe20008410000 */
[C---:B---3--:R-:W-:Y:S01]  /*dd70*/  FMUL.FTZ R67, R71.reuse, R139 ;  /* 0x0000008b47437220 */ /* 0x048fe20000410000 */
[----:B------:R-:W-:Y:S01]  /*dd80*/  FMUL.FTZ R0, R0, UR4 ;  /* 0x0000000400007c20 */ /* 0x000fe20008410000 */
[C---:B------:R-:W-:Y:S03]  /*dd90*/  FMUL.FTZ R38, R71.reuse, R114 ;  /* 0x0000007247267220 */ /* 0x040fe60000410000 */
[----:B------:R-:W2:Y:S01]  /*dda0*/  MUFU.EX2 R2, R2 ;  /* 0x0000000200027308 */ /* 0x000ea20000000800 */
[----:B------:R-:W-:Y:S01]  /*ddb0*/  FSEL R74, R74, RZ, P1 ;  /* 0x000000ff4a4a7208 */ /* 0x000fe20000800000 */
[----:B------:R-:W-:Y:S01]  /*ddc0*/  FMUL.FTZ R39, R71, R115 ;  /* 0x0000007347277220 */ /* 0x000fe20000410000 */
[----:B------:R-:W-:Y:S01]  /*ddd0*/  FSETP.NEU.FTZ.AND P1, PT, R68, -INF , PT ;  /* 0xff8000004400780b */ /* 0x000fe20003f3d000 */
[--C-:B------:R-:W-:Y:S02]  /*dde0*/  FFMA.FTZ R62, R161, UR4, -R73.reuse ;  /* 0x00000004a13e7c23 */ /* 0x100fe40008010849 */
[--C-:B------:R-:W-:Y:S01]  /*ddf0*/  FFMA.FTZ R5, R13, UR4, -R74.reuse ;  /* 0x000000040d057c23 */ /* 0x100fe2000801084a */
[----:B------:R-:W-:Y:S03]  /*de00*/  FSEL R77, R77, RZ, P1 ;  /* 0x000000ff4d4d7208 */ /* 0x000fe60000800000 */
[----:B------:R-:W3:Y:S01]  /*de10*/  MUFU.EX2 R0, R0 ;  /* 0x0000000000007308 */ /* 0x000ee20000000800 */
[----:B-1----:R-:W-:Y:S01]  /*de20*/  FFMA.FTZ R4, R154, UR4, -R73 ;  /* 0x000000049a047c23 */ /* 0x002fe20008010849 */
[--C-:B------:R-:W-:Y:S01]  /*de30*/  FFMA.FTZ R12, R34, UR4, -R74.reuse ;  /* 0x00000004220c7c23 */ /* 0x100fe2000801084a */
[C---:B------:R-:W-:Y:S01]  /*de40*/  FMUL.FTZ R34, R71.reuse, R106 ;  /* 0x0000006a47227220 */ /* 0x040fe20000410000 */
[--C-:B------:R-:W-:Y:S01]  /*de50*/  FFMA.FTZ R7, R22, UR4, -R74.reuse ;  /* 0x0000000416077c23 */ /* 0x100fe2000801084a */
[----:B------:R-:W-:Y:S01]  /*de60*/  FMUL.FTZ R22, R71, R98 ;  /* 0x0000006247167220 */ /* 0x000fe20000410000 */
[--C-:B------:R-:W-:Y:S01]  /*de70*/  FFMA.FTZ R6, R79, UR4, -R77.reuse ;  /* 0x000000044f067c23 */ /* 0x100fe2000801084d */
[----:B------:R-:W-:Y:S03]  /*de80*/  FSETP.NEU.FTZ.AND P1, PT, R3, -INF , PT ;  /* 0xff8000000300780b */ /* 0x000fe60003f3d000 */
[----:B------:R1:W-:Y:S01]  /*de90*/  MUFU.EX2 R236, R4 ;  /* 0x0000000400ec7308 */ /* 0x0003e20000000800 */
[C---:B--2---:R-:W-:Y:S01]  /*dea0*/  FMUL.FTZ R13, R2.reuse, R93 ;  /* 0x0000005d020d7220 */ /* 0x044fe20000410000 */
[C---:B------:R-:W-:Y:S01]  /*deb0*/  FMUL.FTZ R61, R2.reuse, R141 ;  /* 0x0000008d023d7220 */ /* 0x040fe20000410000 */
[C---:B------:R-:W-:Y:S01]  /*dec0*/  FMUL.FTZ R8, R2.reuse, R80 ;  /* 0x0000005002087220 */ /* 0x040fe20000410000 */
[C---:B------:R-:W-:Y:S01]  /*ded0*/  FMUL.FTZ R9, R2.reuse, R81 ;  /* 0x0000005102097220 */ /* 0x040fe20000410000 */
[C---:B------:R-:W-:Y:S01]  /*dee0*/  FMUL.FTZ R29, R2.reuse, R109 ;  /* 0x0000006d021d7220 */ /* 0x040fe20000410000 */
[----:B------:R-:W-:Y:S01]  /*def0*/  FMUL.FTZ R45, R2, R125 ;  /* 0x0000007d022d7220 */ /* 0x000fe20000410000 */
[----:B------:R-:W-:Y:S03]  /*df00*/  FFMA.FTZ R36, R159, UR4, -R77 ;  /* 0x000000049f247c23 */ /* 0x000fe6000801084d */
[----:B------:R2:W-:Y:S01]  /*df10*/  MUFU.EX2 R235, R5 ;  /* 0x0000000500eb7308 */ /* 0x0005e20000000800 */
[C---:B---3--:R-:W-:Y:S01]  /*df20*/  FMUL.FTZ R63, R0.reuse, R143 ;  /* 0x0000008f003f7220 */ /* 0x048fe20000410000 */
[C---:B------:R-:W-:Y:S01]  /*df30*/  FMUL.FTZ R10, R0.reuse, R82 ;  /* 0x00000052000a7220 */ /* 0x040fe20000410000 */
[C---:B------:R-:W-:Y:S01]  /*df40*/  FMUL.FTZ R11, R0.reuse, R83 ;  /* 0x00000053000b7220 */ /* 0x040fe20000410000 */
[C---:B------:R-:W-:Y:S01]  /*df50*/  FMUL.FTZ R30, R0.reuse, R110 ;  /* 0x0000006e001e7220 */ /* 0x040fe20000410000 */
[C---:B------:R-:W-:Y:S01]  /*df60*/  FMUL.FTZ R31, R0.reuse, R111 ;  /* 0x0000006f001f7220 */ /* 0x040fe20000410000 */
[C---:B------:R-:W-:Y:S01]  /*df70*/  FMUL.FTZ R46, R0.reuse, R126 ;  /* 0x0000007e002e7220 */ /* 0x040fe20000410000 */
[----:B------:R-:W-:Y:S03]  /*df80*/  FMUL.FTZ R47, R0, R127 ;  /* 0x0000007f002f7220 */ /* 0x000fe60000410000 */
[----:B------:R3:W-:Y:S01]  /*df90*/  MUFU.EX2 R221, R6 ;  /* 0x0000000600dd7308 */ /* 0x0007e20000000800 */
[--C-:B-1----:R-:W-:Y:S01]  /*dfa0*/  FFMA.FTZ R4, R78, UR4, -R74.reuse ;  /* 0x000000044e047c23 */ /* 0x102fe2000801084a */
[----:B------:R-:W-:Y:S01]  /*dfb0*/  FMUL.FTZ R78, R3, UR4 ;  /* 0x00000004034e7c20 */ /* 0x000fe20008410000 */
[----:B------:R-:W-:Y:S01]  /*dfc0*/  FFMA.FTZ R79, R164, UR4, -R73 ;  /* 0x00000004a44f7c23 */ /* 0x000fe20008010849 */
[----:B------:R-:W-:Y:S03]  /*dfd0*/  FFMA.FTZ R60, R165, UR4, -R74 ;  /* 0x00000004a53c7c23 */ /* 0x000fe6000801084a */
[----:B------:R-:W-:Y:S03]  /*dfe0*/  FSEL R78, R78, RZ, P1 ;  /* 0x000000ff4e4e7208 */ /* 0x000fe60000800000 */
[----:B------:R1:W-:Y:S01]  /*dff0*/  MUFU.EX2 R232, R4 ;  /* 0x0000000400e87308 */ /* 0x0003e20000000800 */
[----:B--2---:R-:W-:Y:S01]  /*e000*/  FFMA.FTZ R5, R149, UR4, -R77 ;  /* 0x0000000495057c23 */ /* 0x004fe2000801084d */
[--C-:B------:R-:W-:Y:S01]  /*e010*/  FFMA.FTZ R28, R156, UR4, -R78.reuse ;  /* 0x000000049c1c7c23 */ /* 0x100fe2000801084e */
[--C-:B------:R-:W-:Y:S01]  /*e020*/  FFMA.FTZ R44, R160, UR4, -R78.reuse ;  /* 0x00000004a02c7c23 */ /* 0x100fe2000801084e */
[----:B------:R-:W-:Y:S06]  /*e030*/  FFMA.FTZ R75, R75, UR4, -R78 ;  /* 0x000000044b4b7c23 */ /* 0x000fec000801084e */
[----:B------:R2:W-:Y:S01]  /*e040*/  MUFU.EX2 R218, R12 ;  /* 0x0000000c00da7308 */ /* 0x0005e20000000800 */
[--C-:B---3--:R-:W-:Y:S01]  /*e050*/  FFMA.FTZ R6, R21, UR4, -R73.reuse ;  /* 0x0000000415067c23 */ /* 0x108fe20008010849 */
[----:B------:R-:W-:Y:S08]  /*e060*/  FMUL.FTZ R21, R72, R97 ;  /* 0x0000006148157220 */ /* 0x000ff00000410000 */
[----:B------:R3:W-:Y:S01]  /*e070*/  MUFU.EX2 R228, R5 ;  /* 0x0000000500e47308 */ /* 0x0007e20000000800 */
[--C-:B-1----:R-:W-:Y:S09]  /*e080*/  FFMA.FTZ R4, R152, UR4, -R74.reuse ;  /* 0x0000000498047c23 */ /* 0x102ff2000801084a */
[----:B------:R1:W4:Y:S01]  /*e090*/  MUFU.EX2 R237, R4 ;  /* 0x0000000400ed7308 */ /* 0x0003220000000800 */
[----:B--2---:R-:W-:Y:S01]  /*e0a0*/  FFMA.FTZ R12, R35, UR4, -R74 ;  /* 0x00000004230c7c23 */ /* 0x004fe2000801084a */
[----:B------:R-:W-:Y:S08]  /*e0b0*/  FMUL.FTZ R35, R71, R107 ;  /* 0x0000006b47237220 */ /* 0x000ff00000410000 */
[----:B------:R2:W-:Y:S01]  /*e0c0*/  MUFU.EX2 R229, R6 ;  /* 0x0000000600e57308 */ /* 0x0005e20000000800 */
[----:B---3--:R-:W-:Y:S09]  /*e0d0*/  FMUL.FTZ R5, R72, R85 ;  /* 0x0000005548057220 */ /* 0x008ff20000410000 */
[----:B------:R3:W-:Y:S01]  /*e0e0*/  MUFU.EX2 R219, R7 ;  /* 0x0000000700db7308 */ /* 0x0007e20000000800 */
[----:B-1----:R-:W-:Y:S01]  /*e0f0*/  FFMA.FTZ R4, R16, UR4, -R73 ;  /* 0x0000000410047c23 */ /* 0x002fe20008010849 */
[----:B------:R-:W-:Y:S01]  /*e100*/  FFMA.FTZ R16, R19, UR4, -R77 ;  /* 0x0000000413107c23 */ /* 0x000fe2000801084d */
[----:B------:R-:W-:Y:S01]  /*e110*/  FMUL.FTZ R19, R71, R91 ;  /* 0x0000005b47137220 */ /* 0x000fe20000410000 */
[----:B----4-:R-:W-:Y:S06]  /*e120*/  F2FP.BF16.F32.PACK_AB R85, R237, R232 ;  /* 0x000000e8ed55723e */ /* 0x010fec00000010ff */
[----:B------:R1:W-:Y:S01]  /*e130*/  MUFU.EX2 R238, R4 ;  /* 0x0000000400ee7308 */ /* 0x0003e20000000800 */
[C---:B--2---:R-:W-:Y:S09]  /*e140*/  FMUL.FTZ R6, R71.reuse, R86 ;  /* 0x0000005647067220 */ /* 0x044ff20000410000 */
[----:B------:R2:W-:Y:S01]  /*e150*/  MUFU.EX2 R217, R12 ;  /* 0x0000000c00d97308 */ /* 0x0005e20000000800 */
[----:B---3--:R-:W-:Y:S09]  /*e160*/  FMUL.FTZ R7, R71, R87 ;  /* 0x0000005747077220 */ /* 0x008ff20000410000 */
[----:B------:R3:W-:Y:S01]  /*e170*/  MUFU.EX2 R213, R28 ;  /* 0x0000001c00d57308 */ /* 0x0007e20000000800 */
[----:B-1----:R-:W-:Y:S01]  /*e180*/  FFMA.FTZ R4, R17, UR4, -R73 ;  /* 0x0000000411047c23 */ /* 0x002fe20008010849 */
[----:B------:R-:W-:Y:S08]  /*e190*/  FMUL.FTZ R17, R72, R89 ;  /* 0x0000005948117220 */ /* 0x000ff00000410000 */
[----:B------:R1:W4:Y:S01]  /*e1a0*/  MUFU.EX2 R239, R4 ;  /* 0x0000000400ef7308 */ /* 0x0003220000000800 */
[----:B--2---:R-:W-:Y:S09]  /*e1b0*/  FMUL.FTZ R12, R2, R92 ;  /* 0x0000005c020c7220 */ /* 0x004ff20000410000 */
[----:B------:R2:W-:Y:S01]  /*e1c0*/  MUFU.EX2 R215, R16 ;  /* 0x0000001000d77308 */ /* 0x0005e20000000800 */
[----:B---3--:R-:W-:Y:S09]  /*e1d0*/  FFMA.FTZ R28, R157, UR4, -R78 ;  /* 0x000000049d1c7c23 */ /* 0x008ff2000801084e */
[----:B------:R3:W-:Y:S01]  /*e1e0*/  MUFU.EX2 R191, R28 ;  /* 0x0000001c00bf7308 */ /* 0x0007e20000000800 */
[----:B-1----:R-:W-:Y:S01]  /*e1f0*/  FFMA.FTZ R4, R18, UR4, -R74 ;  /* 0x0000000412047c23 */ /* 0x002fe2000801084a */
[----:B----4-:R-:W-:Y:S01]  /*e200*/  F2FP.BF16.F32.PACK_AB R86, R239, R238 ;  /* 0x000000eeef56723e */ /* 0x010fe200000010ff */
[----:B------:R-:W-:Y:S07]  /*e210*/  FMUL.FTZ R18, R71, R90 ;  /* 0x0000005a47127220 */ /* 0x000fee0000410000 */
[----:B------:R1:W4:Y:S01]  /*e220*/  MUFU.EX2 R233, R4 ;  /* 0x0000000400e97308 */ /* 0x0003220000000800 */
[----:B--2---:R-:W-:Y:S02]  /*e230*/  FMUL.FTZ R16, R72, R88 ;  /* 0x0000005848107220 */ /* 0x004fe40000410000 */
[----:B------:R-:W2:Y:S07]  /*e240*/  LDSM.16.MT88.4 R88, [R195+0x6000] ;  /* 0x00600000c358783b */ /* 0x000eae0000004200 */
[----:B------:R5:W-:Y:S01]  /*e250*/  MUFU.EX2 R188, R44 ;  /* 0x0000002c00bc7308 */ /* 0x000be20000000800 */
[----:B---3--:R-:W-:Y:S09]  /*e260*/  FMUL.FTZ R28, R2, R108 ;  /* 0x0000006c021c7220 */ /* 0x008ff20000410000 */
[----:B------:R3:W-:Y:S01]  /*e270*/  MUFU.EX2 R189, R36 ;  /* 0x0000002400bd7308 */ /* 0x0007e20000000800 */
[--C-:B-1----:R-:W-:Y:S01]  /*e280*/  FFMA.FTZ R4, R153, UR4, -R77.reuse ;  /* 0x0000000499047c23 */ /* 0x102fe2000801084d */
[----:B----4-:R-:W-:Y:S08]  /*e290*/  F2FP.BF16.F32.PACK_AB R87, R235, R233 ;  /* 0x000000e9eb57723e */ /* 0x010ff000000010ff */
[----:B------:R1:W4:Y:S01]  /*e2a0*/  MUFU.EX2 R231, R4 ;  /* 0x0000000400e77308 */ /* 0x0003220000000800 */
[--C-:B-----5:R-:W-:Y:S09]  /*e2b0*/  FFMA.FTZ R44, R166, UR4, -R78.reuse ;  /* 0x00000004a62c7c23 */ /* 0x120ff2000801084e */
[----:B------:R5:W-:Y:S01]  /*e2c0*/  MUFU.EX2 R166, R44 ;  /* 0x0000002c00a67308 */ /* 0x000be20000000800 */
[----:B---3--:R-:W-:Y:S09]  /*e2d0*/  FMUL.FTZ R36, R72, R112 ;  /* 0x0000007048247220 */ /* 0x008ff20000410000 */
[----:B------:R3:W-:Y:S01]  /*e2e0*/  MUFU.EX2 R162, R48 ;  /* 0x0000003000a27308 */ /* 0x0007e20000000800 */
[--C-:B-1----:R-:W-:Y:S01]  /*e2f0*/  FFMA.FTZ R4, R150, UR4, -R78.reuse ;  /* 0x0000000496047c23 */ /* 0x102fe2000801084e */
[----:B----4-:R-:W-:Y:S08]  /*e300*/  F2FP.BF16.F32.PACK_AB R80, R231, R221 ;  /* 0x000000dde750723e */ /* 0x010ff000000010ff */
[----:B------:R1:W-:Y:S01]  /*e310*/  MUFU.EX2 R216, R4 ;  /* 0x0000000400d87308 */ /* 0x0003e20000000800 */
[----:B-----5:R-:W-:Y:S09]  /*e320*/  FMUL.FTZ R44, R2, R124 ;  /* 0x0000007c022c7220 */ /* 0x020ff20000410000 */
[----:B------:R4:W-:Y:S01]  /*e330*/  MUFU.EX2 R160, R52 ;  /* 0x0000003400a07308 */ /* 0x0009e20000000800 */
[C---:B---3--:R-:W-:Y:S02]  /*e340*/  FMUL.FTZ R48, R72.reuse, R120 ;  /* 0x0000007848307220 */ /* 0x048fe40000410000 */
[----:B------:R-:W-:Y:S07]  /*e350*/  LDSM.16.MT88.4 R120, [R194+0x7800] ;  /* 0x00780000c278783b */ /* 0x000fee0000004200 */
[----:B------:R3:W-:Y:S01]  /*e360*/  MUFU.EX2 R131, R60 ;  /* 0x0000003c00837308 */ /* 0x0007e20000000800 */
[----:B-1----:R-:W-:Y:S09]  /*e370*/  FFMA.FTZ R4, R151, UR4, -R78 ;  /* 0x0000000497047c23 */ /* 0x002ff2000801084e */
[----:B------:R1:W5:Y:S01]  /*e380*/  MUFU.EX2 R226, R4 ;  /* 0x0000000400e27308 */ /* 0x0003620000000800 */
[----:B----4-:R-:W-:Y:S09]  /*e390*/  FMUL.FTZ R52, R72, R128 ;  /* 0x0000008048347220 */ /* 0x010ff20000410000 */
[----:B------:R4:W-:Y:S01]  /*e3a0*/  MUFU.EX2 R159, R62 ;  /* 0x0000003e009f7308 */ /* 0x0009e20000000800 */
[----:B---3--:R-:W-:Y:S09]  /*e3b0*/  FFMA.FTZ R60, R169, UR4, -R74 ;  /* 0x00000004a93c7c23 */ /* 0x008ff2000801084a */
[----:B------:R3:W-:Y:S01]  /*e3c0*/  MUFU.EX2 R130, R60 ;  /* 0x0000003c00827308 */ /* 0x0007e20000000800 */
[----:B-1----:R-:W-:Y:S01]  /*e3d0*/  FFMA.FTZ R4, R14, UR4, -R77 ;  /* 0x000000040e047c23 */ /* 0x002fe2000801084d */
[----:B-----5:R-:W-:Y:S01]  /*e3e0*/  F2FP.BF16.F32.PACK_AB R81, R226, R216 ;  /* 0x000000d8e251723e */ /* 0x020fe200000010ff */
[C---:B------:R-:W-:Y:S07]  /*e3f0*/  FMUL.FTZ R14, R0.reuse, R94 ;  /* 0x0000005e000e7220 */ /* 0x040fee0000410000 */
[----:B------:R1:W5:Y:S01]  /*e400*/  MUFU.EX2 R230, R4 ;  /* 0x0000000400e67308 */ /* 0x0003620000000800 */
[----:B----4-:R-:W-:Y:S09]  /*e410*/  FMUL.FTZ R62, R0, R142 ;  /* 0x0000008e003e7220 */ /* 0x010ff20000410000 */
[----:B------:R-:W-:Y:S01]  /*e420*/  MUFU.EX2 R75, R75 ;  /* 0x0000004b004b7308 */ /* 0x000fe20000000800 */
[----:B---3--:R-:W-:Y:S01]  /*e430*/  FMUL.FTZ R60, R2, R140 ;  /* 0x0000008c023c7220 */ /* 0x008fe20000410000 */
[--C-:B-1----:R-:W-:Y:S01]  /*e440*/  FFMA.FTZ R4, R148, UR4, -R78.reuse ;  /* 0x0000000494047c23 */ /* 0x102fe2000801084e */
[----:B-----5:R-:W-:Y:S07]  /*e450*/  F2FP.BF16.F32.PACK_AB R82, R230, R228 ;  /* 0x000000e4e652723e */ /* 0x020fee00000010ff */
[----:B------:R1:W-:Y:S02]  /*e460*/  MUFU.EX2 R220, R4 ;  /* 0x0000000400dc7308 */ /* 0x0003e40000000800 */
[----:B-1----:R-:W-:Y:S01]  /*e470*/  FFMA.FTZ R4, R15, UR4, -R78 ;  /* 0x000000040f047c23 */ /* 0x002fe2000801084e */
[----:B------:R-:W-:Y:S02]  /*e480*/  FMUL.FTZ R15, R0, R95 ;  /* 0x0000005f000f7220 */ /* 0x000fe40000410000 */
[----:B------:R-:W1:Y:S05]  /*e490*/  LDSM.16.MT88.4 R92, [R193+0x6800] ;  /* 0x00680000c15c783b */ /* 0x000e6a0000004200 */
[----:B------:R3:W4:Y:S02]  /*e4a0*/  MUFU.EX2 R225, R4 ;  /* 0x0000000400e17308 */ /* 0x0007240000000800 */
[----:B---3--:R-:W-:Y:S01]  /*e4b0*/  FFMA.FTZ R4, R20, UR4, -R73 ;  /* 0x0000000414047c23 */ /* 0x008fe20008010849 */
[----:B------:R-:W-:Y:S01]  /*e4c0*/  FFMA.FTZ R20, R155, UR4, -R77 ;  /* 0x000000049b147c23 */ /* 0x000fe2000801084d */
[----:B----4-:R-:W-:Y:S06]  /*e4d0*/  F2FP.BF16.F32.PACK_AB R83, R225, R220 ;  /* 0x000000dce153723e */ /* 0x010fec00000010ff */
[----:B------:R3:W4:Y:S10]  /*e4e0*/  MUFU.EX2 R224, R4 ;  /* 0x0000000400e07308 */ /* 0x0007340000000800 */
[----:B------:R5:W-:Y:S01]  /*e4f0*/  MUFU.EX2 R214, R20 ;  /* 0x0000001400d67308 */ /* 0x000be20000000800 */
[----:B---3--:R-:W-:Y:S01]  /*e500*/  FFMA.FTZ R4, R23, UR4, -R74 ;  /* 0x0000000417047c23 */ /* 0x008fe2000801084a */
[C---:B------:R-:W-:Y:S01]  /*e510*/  FMUL.FTZ R23, R71.reuse, R99 ;  /* 0x0000006347177220 */ /* 0x040fe20000410000 */
[----:B------:R-:W-:Y:S07]  /*e520*/  FFMA.FTZ R71, R71, R241, R232 ;  /* 0x000000f147477223 */ /* 0x000fee00000100e8 */
[----:B------:R3:W1:Y:S01]  /*e530*/  MUFU.EX2 R222, R4 ;  /* 0x0000000400de7308 */ /* 0x0006620000000800 */
[----:B-----5:R-:W-:Y:S02]  /*e540*/  FMUL.FTZ R20, R72, R96 ;  /* 0x0000006048147220 */ /* 0x020fe40000410000 */
[----:B------:R-:W5:Y:S01]  /*e550*/  LDSM.16.MT88.4 R96, [R196+0x6800] ;  /* 0x00680000c460783b */ /* 0x000f620000004200 */
[----:B---3--:R-:W-:Y:S01]  /*e560*/  FFMA.FTZ R4, R32, UR4, -R73 ;  /* 0x0000000420047c23 */ /* 0x008fe20008010849 */
[----:B------:R-:W-:Y:S05]  /*e570*/  FFMA.FTZ R32, R158, UR4, -R77 ;  /* 0x000000049e207c23 */ /* 0x000fea000801084d */
[----:B------:R3:W-:Y:S10]  /*e580*/  MUFU.EX2 R158, R79 ;  /* 0x0000004f009e7308 */ /* 0x0007f40000000800 */
[----:B------:R2:W5:Y:S10]  /*e590*/  MUFU.EX2 R223, R4 ;  /* 0x0000000400df7308 */ /* 0x0005740000000800 */
[----:B------:R4:W5:Y:S01]  /*e5a0*/  MUFU.EX2 R190, R32 ;  /* 0x0000002000be7308 */ /* 0x0009620000000800 */
[----:B---3--:R-:W-:Y:S01]  /*e5b0*/  FFMA.FTZ R79, R167, UR4, -R74 ;  /* 0x00000004a74f7c23 */ /* 0x008fe2000801084a */
[----:B--2---:R-:W-:Y:S01]  /*e5c0*/  FMUL.FTZ R4, R72, R84 ;  /* 0x0000005448047220 */ /* 0x004fe20000410000 */
[----:B------:R-:W-:Y:S07]  /*e5d0*/  F2FP.BF16.F32.PACK_AB R84, R236, R234 ;  /* 0x000000eaec54723e */ /* 0x000fee00000010ff */
[-C--:B------:R-:W-:Y:S05]  /*e5e0*/  HMMA.16816.F32.BF16 R4, R84, R24.reuse, R4 ;  /* 0x000000185404723c */ /* 0x080fea0000041804 */
[C---:B----4-:R-:W-:Y:S01]  /*e5f0*/  FMUL.FTZ R32, R72.reuse, R104 ;  /* 0x0000006848207220 */ /* 0x050fe20000410000 */
[C---:B------:R-:W-:Y:S01]  /*e600*/  HMMA.16816.F32.BF16 R8, R80.reuse, R24, R8 ;  /* 0x000000185008723c */ /* 0x040fe20000041808 */
[----:B------:R-:W-:Y:S04]  /*e610*/  LDSM.16.MT88.4 R104, [R196+0x7800] ;  /* 0x00780000c468783b */ /* 0x000fe80000004200 */
[----:B------:R-:W-:Y:S01]  /*e620*/  FFMA.FTZ R72, R72, R240, R234 ;  /* 0x000000f048487223 */ /* 0x000fe200000100ea */
[-C--:B------:R-:W-:Y:S05]  /*e630*/  HMMA.16816.F32.BF16 R12, R80, R26.reuse, R12 ;  /* 0x0000001a500c723c */ /* 0x080fea000004180c */
[C---:B------:R-:W-:Y:S01]  /*e640*/  FMUL.FTZ R24, R2.reuse, R100 ;  /* 0x0000006402187220 */ /* 0x040fe20000410000 */
[C---:B------:R-:W-:Y:S05]  /*e650*/  HMMA.16816.F32.BF16 R16, R84.reuse, R26, R16 ;  /* 0x0000001a5410723c */ /* 0x040fea0000041810 */
[----:B------:R-:W-:Y:S01]  /*e660*/  FMUL.FTZ R25, R2, R101 ;  /* 0x0000006502197220 */ /* 0x000fe20000410000 */
[-C--:B------:R-:W-:Y:S05]  /*e670*/  HMMA.16816.F32.BF16 R20, R84, R40.reuse, R20 ;  /* 0x000000285414723c */ /* 0x080fea0000041814 */
[C---:B------:R-:W-:Y:S01]  /*e680*/  FMUL.FTZ R26, R0.reuse, R102 ;  /* 0x00000066001a7220 */ /* 0x040fe20000410000 */
[----:B------:R-:W-:Y:S07]  /*e690*/  FMUL.FTZ R27, R0, R103 ;  /* 0x00000067001b7220 */ /* 0x000fee0000410000 */
[C---:B------:R-:W-:Y:S06]  /*e6a0*/  HMMA.16816.F32.BF16 R24, R80.reuse, R40, R24 ;  /* 0x000000285018723c */ /* 0x040fec0000041818 */
        /* <DEDUP_REMOVED lines=14> */
[----:B------:R-:W-:Y:S01]  /*e790*/  FMUL.FTZ R58, R0, R134 ;  /* 0x00000086003a7220 */ /* 0x000fe20000410000 */
[----:B------:R2:W-:Y:S01]  /*e7a0*/  MUFU.EX2 R135, R79 ;  /* 0x0000004f00877308 */ /* 0x0005e20000000800 */
[----:B------:R-:W-:Y:S03]  /*e7b0*/  FFMA.FTZ R2, R2, R242, R221 ;  /* 0x000000f202027223 */ /* 0x000fe600000100dd */
[----:B------:R-:W-:Y:S01]  /*e7c0*/  FFMA.FTZ R0, R0, R243, R216 ;  /* 0x000000f300007223 */ /* 0x000fe200000100d8 */
[----:B------:R-:W-:Y:S01]  /*e7d0*/  FADD.FTZ R2, R231, R2 ;  /* 0x00000002e7027221 */ /* 0x000fe20000010000 */
[C---:B------:R-:W-:Y:S04]  /*e7e0*/  HMMA.16816.F32.BF16 R56, R80.reuse, R88, R56 ;  /* 0x000000585038723c */ /* 0x040fe80000041838 */
[----:B------:R-:W-:Y:S02]  /*e7f0*/  FADD.FTZ R0, R226, R0 ;  /* 0x00000000e2007221 */ /* 0x000fe40000010000 */
[-C--:B------:R-:W-:Y:S05]  /*e800*/  HMMA.16816.F32.BF16 R60, R80, R90.reuse, R60 ;  /* 0x0000005a503c723c */ /* 0x080fea000004183c */
[----:B--2---:R-:W-:Y:S01]  /*e810*/  FFMA.FTZ R79, R168, UR4, -R74 ;  /* 0x00000004a84f7c23 */ /* 0x004fe2000801084a */
[----:B------:R-:W-:Y:S01]  /*e820*/  HMMA.16816.F32.BF16 R64, R84, R90, R64 ;  /* 0x0000005a5440723c */ /* 0x000fe20000041840 */
[----:B------:R-:W2:Y:S02]  /*e830*/  LDSM.16.MT88.4 R88, [R194+0x6800] ;  /* 0x00680000c258783b */ /* 0x000ea40000004200 */
[----:B------:R3:W4:Y:S02]  /*e840*/  MUFU.EX2 R157, R79 ;  /* 0x0000004f009d7308 */ /* 0x0007240000000800 */
[----:B------:R-:W-:Y:S02]  /*e850*/  F2FP.BF16.F32.PACK_AB R80, R229, R224 ;  /* 0x000000e0e550723e */ /* 0x000fe400000010ff */
[----:B-1----:R-:W-:Y:S04]  /*e860*/  F2FP.BF16.F32.PACK_AB R81, R222, R219 ;  /* 0x000000dbde51723e */ /* 0x002fe800000010ff */
[----:B-----5:R-:W-:Y:S02]  /*e870*/  F2FP.BF16.F32.PACK_AB R82, R227, R223 ;  /* 0x000000dfe352723e */ /* 0x020fe400000010ff */
[----:B------:R-:W-:Y:S02]  /*e880*/  F2FP.BF16.F32.PACK_AB R83, R217, R218 ;  /* 0x000000dad953723e */ /* 0x000fe400000010ff */
[----:B------:R-:W-:Y:S02]  /*e890*/  F2FP.BF16.F32.PACK_AB R84, R214, R215 ;  /* 0x000000d7d654723e */ /* 0x000fe400000010ff */
[----:B------:R-:W-:Y:S02]  /*e8a0*/  F2FP.BF16.F32.PACK_AB R85, R191, R213 ;  /* 0x000000d5bf55723e */ /* 0x000fe400000010ff */
[----:B------:R-:W-:Y:S01]  /*e8b0*/  F2FP.BF16.F32.PACK_AB R86, R189, R190 ;  /* 0x000000bebd56723e */ /* 0x000fe200000010ff */
[-C--:B------:R-:W-:Y:S05]  /*e8c0*/  HMMA.16816.F32.BF16 R4, R80, R92.reuse, R4 ;  /* 0x0000005c5004723c */ /* 0x080fea0000041804 */
[--C-:B---3--:R-:W-:Y:S01]  /*e8d0*/  FFMA.FTZ R79, R170, UR4, -R77.reuse ;  /* 0x00000004aa4f7c23 */ /* 0x108fe2000801084d */
[----:B------:R-:W-:Y:S03]  /*e8e0*/  F2FP.BF16.F32.PACK_AB R87, R166, R188 ;  /* 0x000000bca657723e */ /* 0x000fe600000010ff */
[----:B------:R1:W-:Y:S04]  /*e8f0*/  MUFU.EX2 R129, R79 ;  /* 0x0000004f00817308 */ /* 0x0003e80000000800 */
[C---:B------:R-:W-:Y:S06]  /*e900*/  HMMA.16816.F32.BF16 R8, R84.reuse, R92, R8 ;  /* 0x0000005c5408723c */ /* 0x040fec0000041808 */
[-C--:B------:R-:W-:Y:S06]  /*e910*/  HMMA.16816.F32.BF16 R12, R84, R94.reuse, R12 ;  /* 0x0000005e540c723c */ /* 0x080fec000004180c */
[C---:B------:R-:W-:Y:S01]  /*e920*/  HMMA.16816.F32.BF16 R16, R80.reuse, R94, R16 ;  /* 0x0000005e5010723c */ /* 0x040fe20000041810 */
[----:B------:R-:W3:Y:S04]  /*e930*/  LDSM.16.MT88.4 R92, [R195+0x6800] ;  /* 0x00680000c35c783b */ /* 0x000ee80000004200 */
[----:B-1----:R-:W-:Y:S01]  /*e940*/  FFMA.FTZ R79, R171, UR4, -R77 ;  /* 0x00000004ab4f7c23 */ /* 0x002fe2000801084d */
[-C--:B------:R-:W-:Y:S03]  /*e950*/  HMMA.16816.F32.BF16 R20, R80, R96.reuse, R20 ;  /* 0x000000605014723c */ /* 0x080fe60000041814 */
[----:B------:R1:W5:Y:S03]  /*e960*/  MUFU.EX2 R134, R79 ;  /* 0x0000004f00867308 */ /* 0x0003660000000800 */
[C---:B------:R-:W-:Y:S06]  /*e970*/  HMMA.16816.F32.BF16 R24, R84.reuse, R96, R24 ;  /* 0x000000605418723c */ /* 0x040fec0000041818 */
[-C--:B------:R-:W-:Y:S06]  /*e980*/  HMMA.16816.F32.BF16 R28, R84, R98.reuse, R28 ;  /* 0x00000062541c723c */ /* 0x080fec000004181c */
[C---:B------:R-:W-:Y:S01]  /*e990*/  HMMA.16816.F32.BF16 R32, R80.reuse, R98, R32 ;  /* 0x000000625020723c */ /* 0x040fe20000041820 */
[----:B------:R-:W5:Y:S04]  /*e9a0*/  LDSM.16.MT88.4 R96, [R193+0x7000] ;  /* 0x00700000c160783b */ /* 0x000f680000004200 */
[--C-:B-1----:R-:W-:Y:S01]  /*e9b0*/  FFMA.FTZ R79, R175, UR4, -R78.reuse ;  /* 0x00000004af4f7c23 */ /* 0x102fe2000801084e */
[-C--:B--2---:R-:W-:Y:S03]  /*e9c0*/  HMMA.16816.F32.BF16 R36, R80, R88.reuse, R36 ;  /* 0x000000585024723c */ /* 0x084fe60000041824 */
[----:B------:R1:W-:Y:S03]  /*e9d0*/  MUFU.EX2 R128, R79 ;  /* 0x0000004f00807308 */ /* 0x0003e60000000800 */
[C---:B------:R-:W-:Y:S06]  /*e9e0*/  HMMA.16816.F32.BF16 R40, R84.reuse, R88, R40 ;  /* 0x000000585428723c */ /* 0x040fec0000041828 */
[-C--:B------:R-:W-:Y:S05]  /*e9f0*/  HMMA.16816.F32.BF16 R44, R84, R90.reuse, R44 ;  /* 0x0000005a542c723c */ /* 0x080fea000004182c */
[----:B------:R-:W-:Y:S01]  /*ea00*/  FFMA.FTZ R88, R173, UR4, -R73 ;  /* 0x00000004ad587c23 */ /* 0x000fe20008010849 */
[C---:B------:R-:W-:Y:S03]  /*ea10*/  HMMA.16816.F32.BF16 R48, R80.reuse, R90, R48 ;  /* 0x0000005a5030723c */ /* 0x040fe60000041830 */
[----:B------:R2:W-:Y:S02]  /*ea20*/  MUFU.EX2 R153, R88 ;  /* 0x0000005800997308 */ /* 0x0005e40000000800 */
[--C-:B-1----:R-:W-:Y:S01]  /*ea30*/  FFMA.FTZ R79, R172, UR4, -R78.reuse ;  /* 0x00000004ac4f7c23 */ /* 0x102fe2000801084e */
[-C--:B---3--:R-:W-:Y:S07]  /*ea40*/  HMMA.16816.F32.BF16 R52, R80, R92.reuse, R52 ;  /* 0x0000005c5034723c */ /* 0x088fee0000041834 */
[----:B------:R1:W3:Y:S01]  /*ea50*/  MUFU.EX2 R133, R79 ;  /* 0x0000004f00857308 */ /* 0x0002e20000000800 */
[C---:B------:R-:W-:Y:S06]  /*ea60*/  HMMA.16816.F32.BF16 R56, R84.reuse, R92, R56 ;  /* 0x0000005c5438723c */ /* 0x040fec0000041838 */
[-C--:B------:R-:W-:Y:S01]  /*ea70*/  HMMA.16816.F32.BF16 R60, R84, R94.reuse, R60 ;  /* 0x0000005e543c723c */ /* 0x080fe2000004183c */
[----:B--2---:R-:W2:Y:S05]  /*ea80*/  LDSM.16.MT88.4 R88, [R196+0x7000] ;  /* 0x00700000c458783b */ /* 0x004eaa0000004200 */
[----:B------:R-:W-:Y:S03]  /*ea90*/  HMMA.16816.F32.BF16 R64, R80, R94, R64 ;  /* 0x0000005e5040723c */ /* 0x000fe60000041840 */
[----:B------:R-:W2:Y:S02]  /*eaa0*/  LDSM.16.MT88.4 R92, [R194+0x7000] ;  /* 0x00700000c25c783b */ /* 0x000ea40000004200 */
[--C-:B-1----:R-:W-:Y:S01]  /*eab0*/  FFMA.FTZ R79, R174, UR4, -R77.reuse ;  /* 0x00000004ae4f7c23 */ /* 0x102fe2000801084d */
[----:B------:R-:W-:Y:S02]  /*eac0*/  F2FP.BF16.F32.PACK_AB R84, R160, R162 ;  /* 0x000000a2a054723e */ /* 0x000fe400000010ff */
[----:B------:R-:W-:Y:S01]  /*ead0*/  F2FP.BF16.F32.PACK_AB R85, R130, R131 ;  /* 0x000000838255723e */ /* 0x000fe200000010ff */
[----:B------:R1:W-:Y:S02]  /*eae0*/  MUFU.EX2 R132, R79 ;  /* 0x0000004f00847308 */ /* 0x0003e40000000800 */
[----:B------:R-:W-:Y:S02]  /*eaf0*/  F2FP.BF16.F32.PACK_AB R86, R158, R159 ;  /* 0x0000009f9e56723e */ /* 0x000fe400000010ff */
[----:B----4-:R-:W-:Y:S02]  /*eb00*/  F2FP.BF16.F32.PACK_AB R87, R157, R135 ;  /* 0x000000879d57723e */ /* 0x010fe400000010ff */
[----:B-----5:R-:W-:Y:S02]  /*eb10*/  F2FP.BF16.F32.PACK_AB R80, R134, R129 ;  /* 0x000000818650723e */ /* 0x020fe400000010ff */
[----:B---3--:R-:W-:Y:S03]  /*eb20*/  F2FP.BF16.F32.PACK_AB R81, R133, R128 ;  /* 0x000000808551723e */ /* 0x008fe600000010ff */
[-C--:B------:R-:W-:Y:S05]  /*eb30*/  HMMA.16816.F32.BF16 R4, R84, R96.reuse, R4 ;  /* 0x000000605404723c */ /* 0x080fea0000041804 */
[----:B-1----:R-:W-:Y:S04]  /*eb40*/  FFMA.FTZ R79, R178, UR4, -R77 ;  /* 0x00000004b24f7c23 */ /* 0x002fe8000801084d */
[----:B------:R1:W3:Y:S02]  /*eb50*/  MUFU.EX2 R156, R79 ;  /* 0x0000004f009c7308 */ /* 0x0002e40000000800 */
[--C-:B-1----:R-:W-:Y:S01]  /*eb60*/  FFMA.FTZ R79, R181, UR4, -R78.reuse ;  /* 0x00000004b54f7c23 */ /* 0x102fe2000801084e */
[----:B---3--:R-:W-:Y:S07]  /*eb70*/  F2FP.BF16.F32.PACK_AB R82, R156, R132 ;  /* 0x000000849c52723e */ /* 0x008fee00000010ff */
[----:B------:R1:W-:Y:S02]  /*eb80*/  MUFU.EX2 R155, R79 ;  /* 0x0000004f009b7308 */ /* 0x0003e40000000800 */
[----:B-1----:R-:W-:Y:S08]  /*eb90*/  FFMA.FTZ R79, R179, UR4, -R78 ;  /* 0x00000004b34f7c23 */ /* 0x002ff0000801084e */
[----:B------:R1:W3:Y:S02]  /*eba0*/  MUFU.EX2 R154, R79 ;  /* 0x0000004f009a7308 */ /* 0x0002e40000000800 */
[--C-:B-1----:R-:W-:Y:S01]  /*ebb0*/  FFMA.FTZ R79, R177, UR4, -R73.reuse ;  /* 0x00000004b14f7c23 */ /* 0x102fe20008010849 */
[----:B---3--:R-:W-:Y:S07]  /*ebc0*/  F2FP.BF16.F32.PACK_AB R83, R154, R155 ;  /* 0x0000009b9a53723e */ /* 0x008fee00000010ff */
[----:B------:R1:W3:Y:S01]  /*ebd0*/  MUFU.EX2 R152, R79 ;  /* 0x0000004f00987308 */ /* 0x0002e20000000800 */
[C---:B------:R-:W-:Y:S06]  /*ebe0*/  HMMA.16816.F32.BF16 R8, R80.reuse, R96, R8 ;  /* 0x000000605008723c */ /* 0x040fec0000041808 */
[-C--:B------:R-:W-:Y:S06]  /*ebf0*/  HMMA.16816.F32.BF16 R12, R80, R98.reuse, R12 ;  /* 0x00000062500c723c */ /* 0x080fec000004180c */
[C---:B------:R-:W-:Y:S01]  /*ec00*/  HMMA.16816.F32.BF16 R16, R84.reuse, R98, R16 ;  /* 0x000000625410723c */ /* 0x040fe20000041810 */
[----:B------:R-:W4:Y:S04]  /*ec10*/  LDSM.16.MT88.4 R96, [R195+0x7000] ;  /* 0x00700000c360783b */ /* 0x000f280000004200 */
[--C-:B-1----:R-:W-:Y:S01]  /*ec20*/  FFMA.FTZ R79, R180, UR4, -R74.reuse ;  /* 0x00000004b44f7c23 */ /* 0x102fe2000801084a */
[-C--:B--2---:R-:W-:Y:S03]  /*ec30*/  HMMA.16816.F32.BF16 R20, R84, R88.reuse, R20 ;  /* 0x000000585414723c */ /* 0x084fe60000041814 */
[----:B------:R1:W-:Y:S02]  /*ec40*/  MUFU.EX2 R150, R79 ;  /* 0x0000004f00967308 */ /* 0x0003e40000000800 */
[----:B---3--:R-:W-:Y:S01]  /*ec50*/  F2FP.BF16.F32.PACK_AB R136, R152, R153 ;  /* 0x000000999888723e */ /* 0x008fe200000010ff */
[C---:B------:R-:W-:Y:S06]  /*ec60*/  HMMA.16816.F32.BF16 R24, R80.reuse, R88, R24 ;  /* 0x000000585018723c */ /* 0x040fec0000041818 */
[-C--:B------:R-:W-:Y:S06]  /*ec70*/  HMMA.16816.F32.BF16 R28, R80, R90.reuse, R28 ;  /* 0x0000005a501c723c */ /* 0x080fec000004181c */
[C---:B------:R-:W-:Y:S01]  /*ec80*/  HMMA.16816.F32.BF16 R32, R84.reuse, R90, R32 ;  /* 0x0000005a5420723c */ /* 0x040fe20000041820 */
[----:B------:R-:W2:Y:S04]  /*ec90*/  LDSM.16.MT88.4 R88, [R193+0x7800] ;  /* 0x00780000c158783b */ /* 0x000ea80000004200 */
[--C-:B-1----:R-:W-:Y:S01]  /*eca0*/  FFMA.FTZ R79, R176, UR4, -R74.reuse ;  /* 0x00000004b04f7c23 */ /* 0x102fe2000801084a */
[-C--:B------:R-:W-:Y:S03]  /*ecb0*/  HMMA.16816.F32.BF16 R36, R84, R92.reuse, R36 ;  /* 0x0000005c5424723c */ /* 0x080fe60000041824 */
[----:B------:R1:W3:Y:S03]  /*ecc0*/  MUFU.EX2 R151, R79 ;  /* 0x0000004f00977308 */ /* 0x0002e60000000800 */
[C---:B------:R-:W-:Y:S06]  /*ecd0*/  HMMA.16816.F32.BF16 R40, R80.reuse, R92, R40 ;  /* 0x0000005c5028723c */ /* 0x040fec0000041828 */
[-C--:B------:R-:W-:Y:S06]  /*ece0*/  HMMA.16816.F32.BF16 R44, R80, R94.reuse, R44 ;  /* 0x0000005e502c723c */ /* 0x080fec000004182c */
[C---:B------:R-:W-:Y:S05]  /*ecf0*/  HMMA.16816.F32.BF16 R48, R84.reuse, R94, R48 ;  /* 0x0000005e5430723c */ /* 0x040fea0000041830 */
[--C-:B-1----:R-:W-:Y:S01]  /*ed00*/  FFMA.FTZ R79, R145, UR4, -R73.reuse ;  /* 0x00000004914f7c23 */ /* 0x102fe20008010849 */
[-C--:B----4-:R-:W-:Y:S03]  /*ed10*/  HMMA.16816.F32.BF16 R52, R84, R96.reuse, R52 ;  /* 0x000000605434723c */ /* 0x090fe60000041834 */
[----:B------:R-:W-:Y:S02]  /*ed20*/  MUFU.EX2 R149, R79 ;  /* 0x0000004f00957308 */ /* 0x000fe40000000800 */
[----:B------:R-:W-:Y:S01]  /*ed30*/  FFMA.FTZ R73, R144, UR4, -R73 ;  /* 0x0000000490497c23 */ /* 0x000fe20008010849 */
[C---:B------:R-:W-:Y:S07]  /*ed40*/  HMMA.16816.F32.BF16 R56, R80.reuse, R96, R56 ;  /* 0x000000605038723c */ /* 0x040fee0000041838 */
[----:B------:R1:W4:Y:S01]  /*ed50*/  MUFU.EX2 R148, R73 ;  /* 0x0000004900947308 */ /* 0x0003220000000800 */
[-C--:B------:R-:W-:Y:S03]  /*ed60*/  HMMA.16816.F32.BF16 R60, R80, R98.reuse, R60 ;  /* 0x00000062503c723c */ /* 0x080fe6000004183c */
[----:B---3--:R-:W-:Y:S03]  /*ed70*/  F2FP.BF16.F32.PACK_AB R137, R151, R150 ;  /* 0x000000969789723e */ /* 0x008fe600000010ff */
[----:B------:R-:W-:Y:S05]  /*ed80*/  HMMA.16816.F32.BF16 R64, R84, R98, R64 ;  /* 0x000000625440723c */ /* 0x000fea0000041840 */
[--C-:B-1----:R-:W-:Y:S01]  /*ed90*/  FFMA.FTZ R73, R147, UR4, -R74.reuse ;  /* 0x0000000493497c23 */ /* 0x102fe2000801084a */
[----:B------:R-:W-:Y:S01]  /*eda0*/  FFMA.FTZ R74, R146, UR4, -R74 ;  /* 0x00000004924a7c23 */ /* 0x000fe2000801084a */
[----:B----4-:R-:W-:Y:S02]  /*edb0*/  F2FP.BF16.F32.PACK_AB R138, R148, R149 ;  /* 0x00000095948a723e */ /* 0x010fe400000010ff */
[----:B------:R1:W-:Y:S10]  /*edc0*/  MUFU.EX2 R147, R73 ;  /* 0x0000004900937308 */ /* 0x0003f40000000800 */
[----:B------:R-:W3:Y:S01]  /*edd0*/  MUFU.EX2 R146, R74 ;  /* 0x0000004a00927308 */ /* 0x000ee20000000800 */
[--C-:B-1----:R-:W-:Y:S09]  /*ede0*/  FFMA.FTZ R73, R182, UR4, -R77.reuse ;  /* 0x00000004b6497c23 */ /* 0x102ff2000801084d */
[----:B------:R1:W-:Y:S01]  /*edf0*/  MUFU.EX2 R145, R73 ;  /* 0x0000004900917308 */ /* 0x0003e20000000800 */
[----:B---3--:R-:W-:Y:S07]  /*ee00*/  F2FP.BF16.F32.PACK_AB R139, R146, R147 ;  /* 0x00000093928b723e */ /* 0x008fee00000010ff */
[-C--:B--2---:R-:W-:Y:S01]  /*ee10*/  HMMA.16816.F32.BF16 R84, R136, R88.reuse, R4 ;  /* 0x000000588854723c */ /* 0x084fe20000041804 */
[----:B------:R-:W2:Y:S04]  /*ee20*/  LDSM.16.MT88.4 R4, [R195+0x7800] ;  /* 0x00780000c304783b */ /* 0x000ea80000004200 */
[--C-:B-1----:R-:W-:Y:S04]  /*ee30*/  FFMA.FTZ R73, R183, UR4, -R77.reuse ;  /* 0x00000004b7497c23 */ /* 0x102fe8000801084d */
[----:B------:R1:W3:Y:S02]  /*ee40*/  MUFU.EX2 R144, R73 ;  /* 0x0000004900907308 */ /* 0x0002e40000000800 */
[--C-:B-1----:R-:W-:Y:S01]  /*ee50*/  FFMA.FTZ R73, R184, UR4, -R78.reuse ;  /* 0x00000004b8497c23 */ /* 0x102fe2000801084e */
[----:B---3--:R-:W-:Y:S07]  /*ee60*/  F2FP.BF16.F32.PACK_AB R140, R144, R145 ;  /* 0x00000091908c723e */ /* 0x008fee00000010ff */
[----:B------:R1:W-:Y:S02]  /*ee70*/  MUFU.EX2 R79, R73 ;  /* 0x00000049004f7308 */ /* 0x0003e40000000800 */
[--C-:B-1----:R-:W-:Y:S01]  /*ee80*/  FFMA.FTZ R73, R186, UR4, -R78.reuse ;  /* 0x00000004ba497c23 */ /* 0x102fe2000801084e */
[----:B------:R-:W-:Y:S07]  /*ee90*/  FFMA.FTZ R78, R76, UR4, -R78 ;  /* 0x000000044c4e7c23 */ /* 0x000fee000801084e */
[----:B------:R1:W3:Y:S10]  /*eea0*/  MUFU.EX2 R74, R73 ;  /* 0x00000049004a7308 */ /* 0x0002f40000000800 */
[----:B------:R-:W4:Y:S01]  /*eeb0*/  MUFU.EX2 R78, R78 ;  /* 0x0000004e004e7308 */ /* 0x000f220000000800 */
[--C-:B-1----:R-:W-:Y:S01]  /*eec0*/  FFMA.FTZ R73, R185, UR4, -R77.reuse ;  /* 0x00000004b9497c23 */ /* 0x102fe2000801084d */
[----:B------:R-:W-:Y:S01]  /*eed0*/  FFMA.FTZ R77, R187, UR4, -R77 ;  /* 0x00000004bb4d7c23 */ /* 0x000fe2000801084d */
[----:B---3--:R-:W-:Y:S07]  /*eee0*/  F2FP.BF16.F32.PACK_AB R141, R74, R79 ;  /* 0x0000004f4a8d723e */ /* 0x008fee00000010ff */
[----:B------:R-:W-:Y:S01]  /*eef0*/  MUFU.EX2 R73, R73 ;  /* 0x0000004900497308 */ /* 0x000fe20000000800 */
[----:B----4-:R-:W-:Y:S09]  /*ef00*/  F2FP.BF16.F32.PACK_AB R143, R78, R75 ;  /* 0x0000004b4e8f723e */ /* 0x010ff200000010ff */
[----:B------:R-:W1:Y:S02]  /*ef10*/  MUFU.EX2 R77, R77 ;  /* 0x0000004d004d7308 */ /* 0x000e640000000800 */
[----:B-1----:R-:W-:Y:S07]  /*ef20*/  F2FP.BF16.F32.PACK_AB R142, R77, R73 ;  /* 0x000000494d8e723e */ /* 0x002fee00000010ff */
[C---:B------:R-:W-:Y:S06]  /*ef30*/  HMMA.16816.F32.BF16 R80, R140.reuse, R88, R8 ;  /* 0x000000588c50723c */ /* 0x040fec0000041808 */
        /* <DEDUP_REMOVED lines=43> */
[-C--:B--2---:R-:W-:Y:S03]  /*f1f0*/  HMMA.16816.F32.BF16 R128, R136, R4.reuse, R52 ;  /* 0x000000048880723c */ /* 0x084fe60000041834 */
        /* <DEDUP_REMOVED lines=9> */
[----:B------:R-:W-:Y:S05]  /*f290*/  HMMA.16816.F32.BF16 R136, R136, R6, R64 ;  /* 0x000000068888723c */ /* 0x000fea0000041840 */
        /* <DEDUP_REMOVED lines=22> */
[----:B------:R-:W-:Y:S06]  /*f400*/  @P0 BRA `(.L_x_855) ;  /* 0xffffffd000bc0947 */ /* 0x000fec000383ffff */
.L_x_854:
[----:B------:R-:W2:Y:S01]  /*f410*/  LDL R13, [R1+0x10] ;  /* 0x00001000010d7983 */ /* 0x000ea20000100800 */
[----:B------:R-:W1:Y:S01]  /*f420*/  S2UR UR4, SR_CgaCtaId ;  /* 0x00000000000479c3 */ /* 0x000e620000008800 */
[----:B------:R-:W-:Y:S01]  /*f430*/  UMOV UR5, 0x400 ;  /* 0x0000040000057882 */ /* 0x000fe20000000000 */
[----:B------:R-:W-:Y:S01]  /*f440*/  MOV R38, 0x20 ;  /* 0x0000002000267802 */ /* 0x000fe20000000f00 */
[----:B------:R-:W3:Y:S01]  /*f450*/  S2R R50, SR_TID.X ;  /* 0x0000000000327919 */ /* 0x000ee20000002100 */
[----:B------:R-:W4:Y:S04]  /*f460*/  SHFL.BFLY PT, R0, R240, 0x2, 0x1f ;  /* 0x0c401f00f0007f89 */ /* 0x000f2800000e0000 */
[----:B------:R-:W5:Y:S04]  /*f470*/  SHFL.BFLY PT, R8, R241, 0x2, 0x1f ;  /* 0x0c401f00f1087f89 */ /* 0x000f6800000e0000 */
[----:B------:R-:W5:Y:S04]  /*f480*/  SHFL.BFLY PT, R7, R242, 0x2, 0x1f ;  /* 0x0c401f00f2077f89 */ /* 0x000f6800000e0000 */
[----:B------:R-:W-:Y:S01]  /*f490*/  SHFL.BFLY PT, R9, R243, 0x2, 0x1f ;  /* 0x0c401f00f3097f89 */ /* 0x000fe200000e0000 */
[----:B-1----:R-:W-:Y:S01]  /*f4a0*/  ULEA UR4, UR4, UR5, 0x18 ;  /* 0x0000000504047291 */ /* 0x002fe2000f8ec03f */
[----:B----4-:R-:W-:Y:S01]  /*f4b0*/  FADD.FTZ R0, R0, R240 ;  /* 0x000000f000007221 */ /* 0x010fe20000010000 */
[----:B---3--:R-:W-:-:S04]  /*f4c0*/  SHF.R.S32.HI R49, RZ, 0x1f, R50 ;  /* 0x0000001fff317819 */ /* 0x008fc80000011432 */
[----:B------:R-:W1:Y:S01]  /*f4d0*/  SHFL.BFLY PT, R6, R0, 0x1, 0x1f ;  /* 0x0c201f0000067f89 */ /* 0x000e6200000e0000 */
[----:B-----5:R-:W-:Y:S01]  /*f4e0*/  FADD.FTZ R8, R8, R241 ;  /* 0x000000f108087221 */ /* 0x020fe20000010000 */
[-C--:B------:R-:W-:Y:S01]  /*f4f0*/  LEA.HI R4, R49, R50.reuse, RZ, 0x2 ;  /* 0x0000003231047211 */ /* 0x080fe200078f10ff */
[----:B------:R-:W-:Y:S01]  /*f500*/  FADD.FTZ R7, R7, R242 ;  /* 0x000000f207077221 */ /* 0x000fe20000010000 */
[----:B------:R-:W-:Y:S02]  /*f510*/  LEA.HI R49, R49, R50, RZ, 0x5 ;  /* 0x0000003231317211 */ /* 0x000fe400078f28ff */
[----:B------:R3:W4:Y:S01]  /*f520*/  SHFL.BFLY PT, R43, R8, 0x1, 0x1f ;  /* 0x0c201f00082b7f89 */ /* 0x00072200000e0000 */
[--C-:B------:R-:W-:Y:S02]  /*f530*/  SHF.R.S32.HI R5, RZ, 0x2, R4.reuse ;  /* 0x00000002ff057819 */ /* 0x100fe40000011404 */
[----:B------:R-:W-:Y:S01]  /*f540*/  SHF.R.S32.HI R2, RZ, 0x1f, R4 ;  /* 0x0000001fff027819 */ /* 0x000fe20000011404 */
[----:B------:R3:W2:Y:S01]  /*f550*/  SHFL.BFLY PT, R44, R7, 0x1, 0x1f ;  /* 0x0c201f00072c7f89 */ /* 0x0006a200000e0000 */
[----:B------:R-:W-:-:S02]  /*f560*/  LOP3.LUT R4, R4, 0x3ffffffc, RZ, 0xc0, !PT ;  /* 0x3ffffffc04047812 */ /* 0x000fc400078ec0ff */
[----:B------:R-:W-:Y:S02]  /*f570*/  LEA.HI R2, R2, R5, RZ, 0x3 ;  /* 0x0000000502027211 */ /* 0x000fe400078f18ff */
[----:B------:R-:W-:Y:S02]  /*f580*/  SHF.R.S32.HI R42, RZ, 0x5, R49 ;  /* 0x00000005ff2a7819 */ /* 0x000fe40000011431 */
[----:B------:R-:W-:-:S05]  /*f590*/  LOP3.LUT R2, R2, 0xfffffff8, RZ, 0xc0, !PT ;  /* 0xfffffff802027812 */ /* 0x000fca00078ec0ff */
[----:B------:R-:W-:Y:S02]  /*f5a0*/  IMAD.IADD R2, R5, 0x1, -R2 ;  /* 0x0000000105027824 */ /* 0x000fe400078e0a02 */
[----:B-1----:R-:W-:Y:S01]  /*f5b0*/  FADD.FTZ R46, R0, R6 ;  /* 0x00000006002e7221 */ /* 0x002fe20000010000 */
[----:B------:R-:W-:Y:S02]  /*f5c0*/  IMAD.IADD R0, R50, 0x1, -R4 ;  /* 0x0000000132007824 */ /* 0x000fe400078e0a04 */
[----:B------:R-:W-:Y:S02]  /*f5d0*/  IMAD.SHL.U32 R5, R2, 0x40, RZ ;  /* 0x0000004002057824 */ /* 0x000fe400078e00ff */
[----:B------:R-:W-:-:S03]  /*f5e0*/  IMAD R6, R42, 0x200, R0 ;  /* 0x000002002a067824 */ /* 0x000fc600078e0200 */
[----:B------:R-:W-:-:S04]  /*f5f0*/  LOP3.LUT R4, R5, 0x1c0, RZ, 0xc0, !PT ;  /* 0x000001c005047812 */ /* 0x000fc800078ec0ff */
[----:B------:R-:W-:-:S05]  /*f600*/  LEA.HI R0, R4, R4, RZ, 0x1d ;  /* 0x0000000404007211 */ /* 0x000fca00078fe8ff */
[----:B------:R-:W-:Y:S02]  /*f610*/  IMAD.U32 R0, R6, 0x2, R0 ;  /* 0x0000000206007824 */ /* 0x000fe400078e0000 */
[----:B------:R-:W-:-:S03]  /*f620*/  FADD.FTZ R6, R9, R243 ;  /* 0x000000f309067221 */ /* 0x000fc60000010000 */
[----:B------:R-:W-:Y:S02]  /*f630*/  LEA R23, R0, UR4, 0x1 ;  /* 0x0000000400177c11 */ /* 0x000fe4000f8e08ff */
[----:B------:R3:W1:Y:S01]  /*f640*/  SHFL.BFLY PT, R45, R6, 0x1, 0x1f ;  /* 0x0c201f00062d7f89 */ /* 0x00066200000e0000 */
[----:B------:R-:W-:Y:S02]  /*f650*/  MOV R0, 0x3f800000 ;  /* 0x3f80000000007802 */ /* 0x000fe40000000f00 */
[----:B------:R-:W-:Y:S01]  /*f660*/  VIADD R24, R23, 0x40 ;  /* 0x0000004017187836 */ /* 0x000fe20000000000 */
[----:B--2---:R-:W-:-:S04]  /*f670*/  ISETP.NE.AND P0, PT, R13, -0x1, PT ;  /* 0xffffffff0d00780c */ /* 0x004fc80003f05270 */
[----:B------:R-:W-:Y:S02]  /*f680*/  R2P PR, R2, 0x6 ;  /* 0x0000000602007804 */ /* 0x000fe40000000000 */
[----:B------:R-:W-:-:S03]  /*f690*/  FSETP.NE.FTZ.AND P3, PT, R46, RZ, PT ;  /* 0x000000ff2e00720b */ /* 0x000fc60003f75000 */
[----:B------:R-:W-:-:S04]  /*f6a0*/  SEL R38, R38, 0xffffffe0, !P1 ;  /* 0xffffffe026267807 */ /* 0x000fc80004800000 */
[----:B------:R-:W2:Y:S04]  /*f6b0*/  @P0 LDC.64 R10, c[0x0][0x298] ;  /* 0x0000a600ff0a0b82 */ /* 0x000ea80000000a00 */
[----:B------:R-:W-:Y:S02]  /*f6c0*/  @P2 VIADD R24, R23, 0xffffffc0 ;  /* 0xffffffc017182836 */ /* 0x000fe40000000000 */
[----:B--2---:R-:W-:-:S04]  /*f6d0*/  @P0 IMAD.WIDE.U32 R4, R13, R10, RZ ;  /* 0x0000000a0d040225 */ /* 0x004fc800078e00ff */
[----:B------:R-:W-:Y:S02]  /*f6e0*/  @P0 IMAD R48, R13, R11, R5 ;  /* 0x0000000b0d300224 */ /* 0x000fe400078e0205 */
[----:B------:R-:W-:Y:S01]  /*f6f0*/  @P0 IMAD.MOV.U32 R47, RZ, RZ, R4 ;  /* 0x000000ffff2f0224 */ /* 0x000fe200078e0004 */
[----:B-1-34-:R-:W-:Y:S06]  /*f700*/  @P0 BRA `(.L_x_858) ;  /* 0x0000000000200947 */ /* 0x01afec0003800000 */
        /* <DEDUP_REMOVED lines=8> */
.L_x_858:
[----:B------:R-:W-:Y:S01]  /*f790*/  ULDC.U8 UR4, c[0x0][0x3d8] ;  /* 0x0000f60000047ab9 */ /* 0x000fe20000000000 */
[----:B------:R1:W2:Y:S01]  /*f7a0*/  @P3 MUFU.RCP R0, R46 ;  /* 0x0000002e00003308 */ /* 0x0002a20000001000 */
[----:B------:R-:W-:Y:S01]  /*f7b0*/  ISETP.NE.AND P2, PT, RZ, UR4, PT ;  /* 0x00000004ff007c0c */ /* 0x000fe2000bf45270 */
[----:B------:R-:W-:Y:S01]  /*f7c0*/  ULDC.U8 UR4, c[0x0][0x3d9] ;  /* 0x0000f64000047ab9 */ /* 0x000fe20000000000 */
[----:B------:R-:W-:Y:S01]  /*f7d0*/  FADD.FTZ R43, R8, R43 ;  /* 0x0000002b082b7221 */ /* 0x000fe20000010000 */
[----:B------:R-:W-:Y:S01]  /*f7e0*/  FADD.FTZ R44, R7, R44 ;  /* 0x0000002c072c7221 */ /* 0x000fe20000010000 */
[----:B------:R-:W-:Y:S01]  /*f7f0*/  ISETP.NE.OR P1, PT, RZ, UR4, !P2 ;  /* 0x00000004ff007c0c */ /* 0x000fe2000d725670 */
[----:B------:R-:W-:Y:S01]  /*f800*/  FADD.FTZ R45, R6, R45 ;  /* 0x0000002d062d7221 */ /* 0x000fe20000010000 */
[----:B------:R-:W-:Y:S01]  /*f810*/  PLOP3.LUT P6, PT, PT, PT, PT, 0x8, 0x0 ;  /* 0x000000000000781c */ /* 0x000fe20003fce170 */
[----:B------:R-:W-:Y:S01]  /*f820*/  IMAD.MOV.U32 R4, RZ, RZ, 0x3f800000 ;  /* 0x3f800000ff047424 */ /* 0x000fe200078e00ff */
[----:B------:R-:W-:-:S02]  /*f830*/  FSETP.NE.FTZ.AND P5, PT, R43, RZ, PT ;  /* 0x000000ff2b00720b */ /* 0x000fc40003fb5000 */
[----:B------:R-:W-:-:S07]  /*f840*/  CS2R R40, SRZ ;  /* 0x0000000000287805 */ /* 0x000fce000001ff00 */
[----:B-12---:R-:W-:Y:S05]  /*f850*/  @P1 BRA `(.L_x_859) ;  /* 0x00000000001c1947 */ /* 0x006fea0003800000 */
[----:B------:R-:W1:Y:S01]  /*f860*/  S2R R5, SR_CTAID.Y ;  /* 0x0000000000057919 */ /* 0x000e620000002600 */
[----:B------:R-:W1:Y:S01]  /*f870*/  LDC R6, c[0x0][0x2c4] ;  /* 0x0000b100ff067b82 */ /* 0x000e620000000800 */
[----:B------:R-:W-:Y:S01]  /*f880*/  PLOP3.LUT P6, PT, PT, PT, PT, 0x80, 0x0 ;  /* 0x000000000000781c */ /* 0x000fe20003fcf070 */
[----:B-1----:R-:W-:-:S05]  /*f890*/  IMAD R5, R5, R6, RZ ;  /* 0x0000000605057224 */ /* 0x002fca00078e02ff */
[----:B------:R-:W-:-:S04]  /*f8a0*/  SEL R5, R5, R13, !P0 ;  /* 0x0000000d05057207 */ /* 0x000fc80004000000 */
[--C-:B------:R-:W-:Y:S01]  /*f8b0*/  SHF.R.S32.HI R41, RZ, 0x1f, R5.reuse ;  /* 0x0000001fff297819 */ /* 0x100fe20000011405 */
[----:B------:R-:W-:-:S07]  /*f8c0*/  IMAD.MOV.U32 R40, RZ, RZ, R5 ;  /* 0x000000ffff287224 */ /* 0x000fce00078e0005 */
.L_x_859:
[----:B------:R-:W2:Y:S04]  /*f8d0*/  LDL.LU.64 R52, [R1] ;  /* 0x0000000001347983 */ /* 0x000ea80000300a00 */
[----:B------:R-:W3:Y:S01]  /*f8e0*/  LDL.LU R51, [R1+0x28] ;  /* 0x0000280001337983 */ /* 0x000ee20000300800 */
[----:B------:R-:W-:Y:S01]  /*f8f0*/  ISETP.NE.AND P1, PT, RZ, UR4, PT ;  /* 0x00000004ff007c0c */ /* 0x000fe2000bf25270 */
[----:B------:R-:W-:Y:S01]  /*f900*/  FMUL.FTZ R84, R0, R84 ;  /* 0x0000005400547220 */ /* 0x000fe20000410000 */
[----:B------:R-:W-:Y:S01]  /*f910*/  LOP3.LUT R2, R2, 0x1, RZ, 0xc0, !PT ;  /* 0x0000000102027812 */ /* 0x000fe200078ec0ff */
[C---:B------:R-:W-:Y:S01]  /*f920*/  FMUL.FTZ R7, R0.reuse, R85 ;  /* 0x0000005500077220 */ /* 0x040fe20000410000 */
[----:B------:R-:W-:Y:S01]  /*f930*/  MOV R39, 0x10 ;  /* 0x0000001000277802 */ /* 0x000fe20000000f00 */
[----:B------:R-:W-:Y:S01]  /*f940*/  FMUL.FTZ R88, R0, R88 ;  /* 0x0000005800587220 */ /* 0x000fe20000410000 */
[----:B------:R-:W-:Y:S01]  /*f950*/  ISETP.NE.U32.AND P0, PT, R2, 0x1, PT ;  /* 0x000000010200780c */ /* 0x000fe20003f05070 */
[----:B------:R-:W-:Y:S01]  /*f960*/  FMUL.FTZ R89, R0, R89 ;  /* 0x0000005900597220 */ /* 0x000fe20000410000 */
[----:B------:R-:W-:Y:S01]  /*f970*/  FSETP.NE.FTZ.AND P4, PT, R44, RZ, PT ;  /* 0x000000ff2c00720b */ /* 0x000fe20003f95000 */
[C---:B------:R-:W-:Y:S01]  /*f980*/  FMUL.FTZ R96, R0.reuse, R96 ;  /* 0x0000006000607220 */ /* 0x040fe20000410000 */
[----:B------:R-:W-:Y:S01]  /*f990*/  SEL R39, R39, 0xfffffff0, P0 ;  /* 0xfffffff027277807 */ /* 0x000fe20000000000 */
[C---:B------:R-:W-:Y:S01]  /*f9a0*/  FMUL.FTZ R13, R0.reuse, R97 ;  /* 0x00000061000d7220 */ /* 0x040fe20000410000 */
[----:B------:R-:W-:Y:S01]  /*f9b0*/  PLOP3.LUT P0, PT, PT, PT, PT, 0x8, 0x0 ;  /* 0x000000000000781c */ /* 0x000fe20003f0e170 */
[C---:B------:R-:W-:Y:S01]  /*f9c0*/  FMUL.FTZ R104, R0.reuse, R104 ;  /* 0x0000006800687220 */ /* 0x040fe20000410000 */
[----:B------:R-:W-:Y:S01]  /*f9d0*/  @!P1 PLOP3.LUT P0, PT, P2, PT, PT, 0x80, 0x0 ;  /* 0x000000000000981c */ /* 0x000fe2000170f070 */
[C---:B------:R-:W-:Y:S01]  /*f9e0*/  FMUL.FTZ R10, R0.reuse, R105 ;  /* 0x00000069000a7220 */ /* 0x040fe20000410000 */
        /* <DEDUP_REMOVED lines=10> */
[----:B------:R-:W1:Y:S01]  /*fa90*/  @P5 MUFU.RCP R4, R43 ;  /* 0x0000002b00045308 */ /* 0x000e620000001000 */
[----:B------:R-:W-:Y:S01]  /*faa0*/  MOV R0, 0x3f800000 ;  /* 0x3f80000000007802 */ /* 0x000fe20000000f00 */
[----:B------:R-:W4:Y:S01]  /*fab0*/  @!P1 LDC R27, c[0x0][0x2c4] ;  /* 0x0000b100ff1b9b82 */ /* 0x000f220000000800 */
[----:B------:R-:W-:Y:S01]  /*fac0*/  F2FP.BF16.F32.PACK_AB R7, R7, R84 ;  /* 0x000000540707723e */ /* 0x000fe200000010ff */
[----:B------:R-:W-:Y:S01]  /*fad0*/  BSSY B0, `(.L_x_860) ;  /* 0x00000d4000007945 */ /* 0x000fe20003800000 */
[----:B------:R-:W-:-:S02]  /*fae0*/  F2FP.BF16.F32.PACK_AB R13, R13, R96 ;  /* 0x000000600d0d723e */ /* 0x000fc400000010ff */
[----:B------:R-:W-:Y:S01]  /*faf0*/  F2FP.BF16.F32.PACK_AB R10, R10, R104 ;  /* 0x000000680a0a723e */ /* 0x000fe200000010ff */
[----:B------:R-:W5:Y:S01]  /*fb00*/  @P4 MUFU.RCP R2, R44 ;  /* 0x0000002c00024308 */ /* 0x000f620000001000 */
[----:B------:R-:W-:Y:S01]  /*fb10*/  STS [R23], R7 ;  /* 0x0000000717007388 */ /* 0x000fe20000000800 */
[----:B------:R-:W-:Y:S01]  /*fb20*/  F2FP.BF16.F32.PACK_AB R25, R25, R112 ;  /* 0x000000701919723e */ /* 0x000fe200000010ff */
[----:B------:R-:W4:Y:S01]  /*fb30*/  S2UR UR4, SR_CTAID.X ;  /* 0x00000000000479c3 */ /* 0x000f220000002500 */
[----:B------:R-:W-:Y:S02]  /*fb40*/  F2FP.BF16.F32.PACK_AB R19, R19, R120 ;  /* 0x000000781313723e */ /* 0x000fe400000010ff */
[----:B------:R-:W-:Y:S02]  /*fb50*/  F2FP.BF16.F32.PACK_AB R31, R31, R128 ;  /* 0x000000801f1f723e */ /* 0x000fe400000010ff */
[----:B------:R-:W5:Y:S01]  /*fb60*/  @P2 MUFU.RCP R0, R45 ;  /* 0x0000002d00002308 */ /* 0x000f620000001000 */
[C---:B-1----:R-:W-:Y:S01]  /*fb70*/  FMUL.FTZ R86, R4.reuse, R86 ;  /* 0x0000005604567220 */ /* 0x042fe20000410000 */
[C---:B------:R-:W-:Y:S01]  /*fb80*/  FMUL.FTZ R6, R4.reuse, R87 ;  /* 0x0000005704067220 */ /* 0x040fe20000410000 */
[C---:B------:R-:W-:Y:S01]  /*fb90*/  FMUL.FTZ R90, R4.reuse, R90 ;  /* 0x0000005a045a7220 */ /* 0x040fe20000410000 */
[C---:B------:R-:W-:Y:S01]  /*fba0*/  FMUL.FTZ R91, R4.reuse, R91 ;  /* 0x0000005b045b7220 */ /* 0x040fe20000410000 */
[C---:B------:R-:W-:Y:S01]  /*fbb0*/  FMUL.FTZ R98, R4.reuse, R98 ;  /* 0x0000006204627220 */ /* 0x040fe20000410000 */
[----:B------:R-:W-:Y:S01]  /*fbc0*/  FMUL.FTZ R12, R4, R99 ;  /* 0x00000063040c7220 */ /* 0x000fe20000410000 */
[----:B------:R-:W-:Y:S01]  /*fbd0*/  F2FP.BF16.F32.PACK_AB R6, R6, R86 ;  /* 0x000000560606723e */ /* 0x000fe200000010ff */
[----:B------:R-:W-:Y:S01]  /*fbe0*/  FMUL.FTZ R106, R4, R106 ;  /* 0x0000006a046a7220 */ /* 0x000fe20000410000 */
        /* <DEDUP_REMOVED lines=42> */
[----:B------:R1:W-:Y:S01]  /*fe90*/  STS [R23+0x400], R6 ;  /* 0x0004000617007388 */ /* 0x0003e20000000800 */
[----:B------:R-:W-:Y:S01]  /*fea0*/  IADD3 R0, R23, R39, RZ ;  /* 0x0000002717007210 */ /* 0x000fe20007ffe0ff */
[----:B----4-:R-:W4:Y:S01]  /*feb0*/  @P0 LDC R27, c[0x0][0x2e4] ;  /* 0x0000b900ff1b0b82 */ /* 0x010f220000000800 */
[----:B------:R-:W-:-:S02]  /*fec0*/  F2FP.BF16.F32.PACK_AB R4, R89, R88 ;  /* 0x000000585904723e */ /* 0x000fc400000010ff */
[----:B------:R-:W-:Y:S01]  /*fed0*/  F2FP.BF16.F32.PACK_AB R5, R5, R80 ;  /* 0x000000500505723e */ /* 0x000fe200000010ff */
[----:B------:R5:W-:Y:S01]  /*fee0*/  STS [R0+0x400], R2 ;  /* 0x0004000200007388 */ /* 0x000be20000000800 */
        /* <DEDUP_REMOVED lines=8> */
[----:B------:R4:W-:Y:S01]  /*ff70*/  STS [R23+0x2400], R8 ;  /* 0x0024000817007388 */ /* 0x0009e20000000800 */
[----:B------:R-:W-:Y:S02]  /*ff80*/  F2FP.BF16.F32.PACK_AB R17, R103, R17 ;  /* 0x000000116711723e */ /* 0x000fe400000010ff */
[----:B------:R-:W-:Y:S01]  /*ff90*/  F2FP.BF16.F32.PACK_AB R16, R16, R108 ;  /* 0x0000006c1010723e */ /* 0x000fe200000010ff */
[----:B------:R-:W-:Y:S01]  /*ffa0*/  STS [R0+0x2000], R15 ;  /* 0x0020000f00007388 */ /* 0x000fe20000000800 */
[----:B------:R-:W-:Y:S02]  /*ffb0*/  F2FP.BF16.F32.PACK_AB R26, R111, R26 ;  /* 0x0000001a6f1a723e */ /* 0x000fe400000010ff */
[----:B------:R-:W-:Y:S01]  /*ffc0*/  F2FP.BF16.F32.PACK_AB R22, R22, R114 ;  /* 0x000000721616723e */ /* 0x000fe200000010ff */
[----:B------:R4:W-:Y:S01]  /*ffd0*/  STS [R0+0x2400], R14 ;  /* 0x0024000e00007388 */ /* 0x0009e20000000800 */
[----:B------:R-:W-:Y:S01]  /*ffe0*/  F2FP.BF16.F32.PACK_AB R18, R18, R122 ;  /* 0x0000007a1212723e */ /* 0x000fe200000010ff */
[----:B-1----:R-:W1:Y:S01]  /*fff0*/  @P1 LDC.64 R6, c[0x0][0x2c0] ;  /* 0x0000b000ff061b82 */ /* 0x002e620000000a00 */
[----:B------:R-:W-:-:S02]  /*10000*/  F2FP.BF16.F32.PACK_AB R21, R21, R116 ;  /* 0x000000741515723e */ /* 0x000fc400000010ff */
[----:B-----5:R-:W-:Y:S02]  /*10010*/  IADD3 R2, R23, R38, RZ ;  /* 0x0000002617027210 */ /* 0x020fe40007ffe0ff */
[----:B------:R-:W-:Y:S02]  /*10020*/  F2FP.BF16.F32.PACK_AB R20, R119, R20 ;  /* 0x000000147714723e */ /* 0x000fe400000010ff */
[----:B------:R-:W-:Y:S01]  /*10030*/  IADD3 R4, R0, R38, RZ ;  /* 0x0000002600047210 */ /* 0x000fe20007ffe0ff */
[----:B------:R5:W-:Y:S01]  /*10040*/  STS [R2], R13 ;  /* 0x0000000d02007388 */ /* 0x000be20000000800 */
[----:B------:R-:W-:Y:S02]  /*10050*/  F2FP.BF16.F32.PACK_AB R33, R33, R124 ;  /* 0x0000007c2121723e */ /* 0x000fe400000010ff */
[----:B------:R-:W-:Y:S01]  /*10060*/  IADD3 R5, R38, 0x400, R24 ;  /* 0x0000040026057810 */ /* 0x000fe20007ffe018 */
[----:B------:R-:W-:Y:S01]  /*10070*/  STS [R2+0x400], R12 ;  /* 0x0004000c02007388 */ /* 0x000fe20000000800 */
[----:B------:R-:W-:-:S02]  /*10080*/  F2FP.BF16.F32.PACK_AB R32, R127, R32 ;  /* 0x000000207f20723e */ /* 0x000fc400000010ff */
[----:B------:R-:W-:Y:S01]  /*10090*/  F2FP.BF16.F32.PACK_AB R30, R30, R130 ;  /* 0x000000821e1e723e */ /* 0x000fe200000010ff */
[----:B------:R1:W-:Y:S01]  /*100a0*/  STS [R4], R10 ;  /* 0x0000000a04007388 */ /* 0x0003e20000000800 */
[----:B------:R-:W-:Y:S01]  /*100b0*/  F2FP.BF16.F32.PACK_AB R29, R29, R136 ;  /* 0x000000881d1d723e */ /* 0x000fe200000010ff */
[----:B----4-:R-:W4:Y:S01]  /*100c0*/  @!P1 LDC R8, c[0x0][0x270] ;  /* 0x00009c00ff089b82 */ /* 0x010f220000000800 */
[----:B------:R-:W-:Y:S01]  /*100d0*/  F2FP.BF16.F32.PACK_AB R28, R28, R138 ;  /* 0x0000008a1c1c723e */ /* 0x000fe200000010ff */
[----:B------:R-:W-:Y:S01]  /*100e0*/  STS [R4+0x400], R9 ;  /* 0x0004000904007388 */ /* 0x000fe20000000800 */
[C---:B------:R-:W-:Y:S02]  /*100f0*/  IADD3 R5, R39.reuse, R5, RZ ;  /* 0x0000000527057210 */ /* 0x040fe40007ffe0ff */
[----:B------:R-:W-:Y:S01]  /*10100*/  IADD3 R0, R39, R24, RZ ;  /* 0x0000001827007210 */ /* 0x000fe20007ffe0ff */
[----:B------:R1:W-:Y:S01]  /*10110*/  STS [R2+0x2000], R11 ;  /* 0x0020000b02007388 */ /* 0x0003e20000000800 */
[----:B------:R-:W-:Y:S01]  /*10120*/  F2FP.BF16.F32.PACK_AB R34, R34, R132 ;  /* 0x000000842222723e */ /* 0x000fe200000010ff */
[----:B------:R-:W4:Y:S01]  /*10130*/  @P4 LDC R15, c[0x0][0x2e8] ;  /* 0x0000ba00ff0f4b82 */ /* 0x000f220000000800 */
[----:B------:R-:W-:Y:S01]  /*10140*/  F2FP.BF16.F32.PACK_AB R35, R135, R35 ;  /* 0x000000238723723e */ /* 0x000fe200000010ff */
[----:B------:R1:W-:Y:S01]  /*10150*/  STS [R2+0x2400], R17 ;  /* 0x0024001102007388 */ /* 0x0003e20000000800 */
[----:B------:R-:W-:-:S02]  /*10160*/  F2FP.BF16.F32.PACK_AB R36, R36, R140 ;  /* 0x0000008c2424723e */ /* 0x000fc400000010ff */
[----:B------:R-:W-:Y:S01]  /*10170*/  F2FP.BF16.F32.PACK_AB R37, R143, R37 ;  /* 0x000000258f25723e */ /* 0x000fe200000010ff */
[----:B------:R-:W-:Y:S02]  /*10180*/  STS [R4+0x2000], R16 ;  /* 0x0020001004007388 */ /* 0x000fe40000000800 */
[----:B-----5:R-:W5:Y:S02]  /*10190*/  @P3 LDC R13, c[0x0][0x2e8] ;  /* 0x0000ba00ff0d3b82 */ /* 0x020f640000000800 */
[----:B------:R4:W-:Y:S04]  /*101a0*/  STS [R4+0x2400], R26 ;  /* 0x0024001a04007388 */ /* 0x0009e80000000800 */
[----:B------:R-:W-:Y:S01]  /*101b0*/  STS [R24], R25 ;  /* 0x0000001918007388 */ /* 0x000fe20000000800 */
[----:B-1----:R-:W-:Y:S01]  /*101c0*/  @P5 MUFU.LG2 R10, R43 ;  /* 0x0000002b000a5308 */ /* 0x002fe20000000c00 */
[----:B------:R-:W1:Y:S02]  /*101d0*/  @P5 LDC R12, c[0x0][0x2e8] ;  /* 0x0000ba00ff0c5b82 */ /* 0x000e640000000800 */
[----:B------:R4:W-:Y:S04]  /*101e0*/  STS [R24+0x400], R22 ;  /* 0x0004001618007388 */ /* 0x0009e80000000800 */
[----:B------:R-:W-:Y:S01]  /*101f0*/  STS [R0], R19 ;  /* 0x0000001300007388 */ /* 0x000fe20000000800 */
[----:B------:R-:W5:Y:S01]  /*10200*/  @P3 MUFU.LG2 R11, R46 ;  /* 0x0000002e000b3308 */ /* 0x000f620000000c00 */
[----:B------:R-:W1:Y:S02]  /*10210*/  @P1 LDC R9, c[0x0][0x2c0] ;  /* 0x0000b000ff091b82 */ /* 0x000e640000000800 */
[----:B------:R-:W-:Y:S01]  /*10220*/  STS [R0+0x400], R18 ;  /* 0x0004001200007388 */ /* 0x000fe20000000800 */
[----:B------:R-:W-:-:S03]  /*10230*/  IADD3 R2, R38, R24, RZ ;  /* 0x0000001826027210 */ /* 0x000fc60007ffe0ff */
[----:B------:R5:W-:Y:S04]  /*10240*/  STS [R24+0x2000], R21 ;  /* 0x0020001518007388 */ /* 0x000be80000000800 */
[----:B------:R5:W-:Y:S01]  /*10250*/  STS [R24+0x2400], R20 ;  /* 0x0024001418007388 */ /* 0x000be20000000800 */
[----:B----4-:R-:W-:-:S03]  /*10260*/  IADD3 R4, R38, R0, RZ ;  /* 0x0000000026047210 */ /* 0x010fc60007ffe0ff */
[----:B------:R-:W-:Y:S04]  /*10270*/  STS [R0+0x2000], R33 ;  /* 0x0020002100007388 */ /* 0x000fe80000000800 */
[----:B------:R4:W-:Y:S01]  /*10280*/  STS [R0+0x2400], R32 ;  /* 0x0024002000007388 */ /* 0x0009e20000000800 */
[----:B------:R-:W-:-:S03]  /*10290*/  MOV R22, 0x7f800000 ;  /* 0x7f80000000167802 */ /* 0x000fc60000000f00 */
[----:B------:R-:W-:Y:S01]  /*102a0*/  STS [R2], R31 ;  /* 0x0000001f02007388 */ /* 0x000fe20000000800 */
[----:B------:R-:W-:-:S03]  /*102b0*/  @!P1 MOV R9, 0x1 ;  /* 0x0000000100099802 */ /* 0x000fc60000000f00 */
[----:B------:R-:W-:Y:S04]  /*102c0*/  STS [R2+0x400], R30 ;  /* 0x0004001e02007388 */ /* 0x000fe80000000800 */
[----:B------:R-:W-:Y:S01]  /*102d0*/  STS [R4], R29 ;  /* 0x0000001d04007388 */ /* 0x000fe20000000800 */
[----:B-----5:R-:W-:-:S03]  /*102e0*/  MOV R21, 0x7f800000 ;  /* 0x7f80000000157802 */ /* 0x020fc60000000f00 */
[----:B------:R-:W-:Y:S01]  /*102f0*/  STS [R5], R28 ;  /* 0x0000001c05007388 */ /* 0x000fe20000000800 */
[----:B------:R-:W-:-:S03]  /*10300*/  MOV R20, 0x7f800000 ;  /* 0x7f80000000147802 */ /* 0x000fc60000000f00 */
[----:B------:R-:W-:Y:S04]  /*10310*/  STS [R2+0x2000], R34 ;  /* 0x0020002202007388 */ /* 0x000fe80000000800 */
[----:B------:R-:W-:Y:S01]  /*10320*/  STS [R2+0x2400], R35 ;  /* 0x0024002302007388 */ /* 0x000fe20000000800 */
[----:B----4-:R-:W-:Y:S01]  /*10330*/  @P1 MOV R0, 0x1 ;  /* 0x0000000100001802 */ /* 0x010fe20000000f00 */
[----:B------:R-:W-:Y:S02]  /*10340*/  @!P1 IMAD R0, R27, R8, RZ ;  /* 0x000000081b009224 */ /* 0x000fe400078e02ff */
[----:B------:R4:W-:Y:S01]  /*10350*/  STS [R4+0x2000], R36 ;  /* 0x0020002404007388 */ /* 0x0009e20000000800 */
[----:B------:R-:W5:Y:S03]  /*10360*/  @P4 MUFU.LG2 R8, R44 ;  /* 0x0000002c00084308 */ /* 0x000f660000000c00 */
[----:B------:R1:W-:Y:S01]  /*10370*/  STS [R5+0x2000], R37 ;  /* 0x0020002505007388 */ /* 0x0003e20000000800 */
[----:B------:R-:W-:Y:S06]  /*10380*/  BAR.SYNC.DEFER_BLOCKING 0x0 ;  /* 0x0000000000007b1d */ /* 0x000fec0000010000 */
[----:B------:R-:W5:Y:S01]  /*10390*/  S2R R14, SR_CTAID.Y ;  /* 0x00000000000e7919 */ /* 0x000f620000002600 */
[----:B------:R-:W1:Y:S01]  /*103a0*/  S2R R23, SR_CTAID.Z ;  /* 0x0000000000177919 */ /* 0x000e620000002700 */
[----:B----4-:R-:W-:-:S04]  /*103b0*/  LOP3.LUT R4, R49, 0xffffffe0, RZ, 0xc0, !PT ;  /* 0xffffffe031047812 */ /* 0x010fc800078ec0ff */
[----:B------:R-:W-:Y:S01]  /*103c0*/  IADD3 R4, -R4, R50, RZ ;  /* 0x0000003204047210 */ /* 0x000fe20007ffe1ff */
[----:B------:R4:W2:Y:S01]  /*103d0*/  LDS.128 R28, [R208+0x3800] ;  /* 0x00380000d01c7984 */ /* 0x0008a20000000c00 */
[----:B-----5:R-:W-:Y:S02]  /*103e0*/  IMAD R2, R14, R0, RZ ;  /* 0x000000000e027224 */ /* 0x020fe400078e02ff */
[----:B------:R-:W5:Y:S01]  /*103f0*/  @P2 LDC R14, c[0x0][0x2e8] ;  /* 0x0000ba00ff0e2b82 */ /* 0x000f620000000800 */
[----:B------:R-:W-:Y:S01]  /*10400*/  @P1 IMAD R0, R7, R6, RZ ;  /* 0x0000000607001224 */ /* 0x000fe200078e02ff */
[----:B------:R-:W-:Y:S01]  /*10410*/  @!P1 MOV R0, R27 ;  /* 0x0000001b00009202 */ /* 0x000fe20000000f00 */
[----:B------:R-:W4:Y:S01]  /*10420*/  @P2 MUFU.LG2 R7, R45 ;  /* 0x0000002d00072308 */ /* 0x000f220000000c00 */
[----:B-1----:R-:W-:Y:S01]  /*10430*/  SEL R5, R2, RZ, !P6 ;  /* 0x000000ff02057207 */ /* 0x002fe20007000000 */
[----:B------:R-:W-:Y:S01]  /*10440*/  @P3 FMUL.FTZ R2, R11, 0.69314718246459960938 ;  /* 0x3f3172180b023820 */ /* 0x000fe20000410000 */
[----:B------:R-:W-:Y:S01]  /*10450*/  LOP3.LUT P1, RZ, R4, 0x3, RZ, 0xc0, !PT ;  /* 0x0000000304ff7812 */ /* 0x000fe2000782c0ff */
[----:B------:R-:W-:Y:S01]  /*10460*/  @P5 FMUL.FTZ R6, R10, 0.69314718246459960938 ;  /* 0x3f3172180a065820 */ /* 0x000fe20000410000 */
[----:B------:R-:W-:Y:S01]  /*10470*/  MOV R11, 0x7f800000 ;  /* 0x7f800000000b7802 */ /* 0x000fe20000000f00 */
[----:B------:R-:W-:Y:S01]  /*10480*/  @P3 FFMA.FTZ R22, R70, R13, R2 ;  /* 0x0000000d46163223 */ /* 0x000fe20000010002 */
[----:B------:R-:W-:-:S02]  /*10490*/  IMAD R2, R9, UR4, RZ ;  /* 0x0000000409027c24 */ /* 0x000fc4000f8e02ff */
[----:B------:R-:W-:Y:S01]  /*104a0*/  @P5 FFMA.FTZ R21, R69, R12, R6 ;  /* 0x0000000c45155223 */ /* 0x000fe20000010006 */
[----:B------:R-:W-:Y:S02]  /*104b0*/  IMAD R0, R23, R0, R5 ;  /* 0x0000000017007224 */ /* 0x000fe400078e0205 */
[----:B------:R-:W-:Y:S01]  /*104c0*/  @P4 FMUL.FTZ R5, R8, 0.69314718246459960938 ;  /* 0x3f31721808054820 */ /* 0x000fe20000410000 */
[----:B------:R-:W-:-:S03]  /*104d0*/  SHF.L.U32 R2, R2, 0x7, RZ ;  /* 0x0000000702027819 */ /* 0x000fc600000006ff */
[----:B------:R-:W-:Y:S01]  /*104e0*/  @P4 FFMA.FTZ R20, R68, R15, R5 ;  /* 0x0000000f44144223 */ /* 0x000fe20000010005 */
[----:B------:R-:W-:Y:S01]  /*104f0*/  IADD3 R10, P5, P3, R2, R40, R0 ;  /* 0x00000028020a7210 */ /* 0x000fe20007bbe000 */
[----:B----4-:R-:W-:Y:S01]  /*10500*/  @P2 FMUL.FTZ R4, R7, 0.69314718246459960938 ;  /* 0x3f31721807042820 */ /* 0x010fe20000410000 */
[----:B------:R-:W-:Y:S02]  /*10510*/  SHF.R.S32.HI R6, RZ, 0x1f, R2 ;  /* 0x0000001fff067819 */ /* 0x000fe40000011402 */
[----:B------:R-:W-:Y:S01]  /*10520*/  SHF.R.S32.HI R0, RZ, 0x1f, R0 ;  /* 0x0000001fff007819 */ /* 0x000fe20000011400 */
[----:B-----5:R-:W-:-:S03]  /*10530*/  @P2 FFMA.FTZ R11, R3, R14, R4 ;  /* 0x0000000e030b2223 */ /* 0x020fc60000010004 */
[----:B------:R-:W-:Y:S02]  /*10540*/  IADD3.X R8, R6, R41, R0, P5, P3 ;  /* 0x0000002906087210 */ /* 0x000fe40002fe6400 */
[-C--:B--2---:R-:W-:Y:S02]  /*10550*/  ISETP.GE.AND P0, PT, R52, R247.reuse, PT ;  /* 0x000000f73400720c */ /* 0x084fe40003f06270 */
[----:B---3--:R-:W-:Y:S01]  /*10560*/  ISETP.GE.AND P6, PT, R51, R247, PT ;  /* 0x000000f73300720c */ /* 0x008fe20003fc6270 */
[----:B------:R-:W-:-:S12]  /*10570*/  @P1 BRA `(.L_x_861) ;  /* 0x0000000000a41947 */ /* 0x000fd80003800000 */
[----:B------:R-:W2:Y:S01]  /*10580*/  LDL.LU R16, [R1+0x34] ;  /* 0x0000340001107983 */ /* 0x000ea20000300800 */
[----:B------:R-:W-:-:S04]  /*10590*/  SHF.R.S32.HI R0, RZ, 0x1f, R42 ;  /* 0x0000001fff007819 */ /* 0x000fc8000001142a */
[----:B------:R-:W-:-:S04]  /*105a0*/  LEA.HI R0, R0, R42, RZ, 0x2 ;  /* 0x0000002a00007211 */ /* 0x000fc800078f10ff */
[----:B------:R-:W-:-:S05]  /*105b0*/  LOP3.LUT R0, R0, 0xffffffc, RZ, 0xc0, !PT ;  /* 0x0ffffffc00007812 */ /* 0x000fca00078ec0ff */
[----:B------:R-:W-:-:S04]  /*105c0*/  IMAD.IADD R0, R42, 0x1, -R0 ;  /* 0x000000012a007824 */ /* 0x000fc800078e0a00 */
[----:B--2---:R-:W-:-:S04]  /*105d0*/  IMAD R0, R0, 0x10, R16 ;  /* 0x0000001000007824 */ /* 0x004fc800078e0210 */
[C---:B------:R-:W-:Y:S01]  /*105e0*/  VIADD R3, R0.reuse, 0x8 ;  /* 0x0000000800037836 */ /* 0x040fe20000000000 */
[CC--:B------:R-:W-:Y:S01]  /*105f0*/  ISETP.GE.AND P5, PT, R0.reuse, R247.reuse, PT ;  /* 0x000000f70000720c */ /* 0x0c0fe20003fa6270 */
[C---:B------:R-:W-:Y:S02]  /*10600*/  VIADD R4, R0.reuse, 0x40 ;  /* 0x0000004000047836 */ /* 0x040fe40000000000 */
[----:B------:R-:W-:Y:S01]  /*10610*/  VIADD R5, R0, 0x48 ;  /* 0x0000004800057836 */ /* 0x000fe20000000000 */
[-C--:B------:R-:W-:Y:S02]  /*10620*/  ISETP.GE.AND P4, PT, R3, R247.reuse, PT ;  /* 0x000000f70300720c */ /* 0x080fe40003f86270 */
[-C--:B------:R-:W-:Y:S02]  /*10630*/  ISETP.GE.AND P3, PT, R4, R247.reuse, PT ;  /* 0x000000f70400720c */ /* 0x080fe40003f66270 */
[----:B------:R-:W-:-:S05]  /*10640*/  ISETP.GE.AND P2, PT, R5, R247, PT ;  /* 0x000000f70500720c */ /* 0x000fca0003f46270 */
[----:B------:R-:W1:Y:S01]  /*10650*/  @!P5 LDC.64 R6, c[0x0][0x2b0] ;  /* 0x0000ac00ff06db82 */ /* 0x000e620000000a00 */
[----:B------:R-:W-:-:S03]  /*10660*/  @!P5 IMAD R0, R0, R9, RZ ;  /* 0x000000090000d224 */ /* 0x000fc600078e02ff */
[----:B------:R-:W-:Y:S02]  /*10670*/  @!P4 IMAD R3, R3, R9, RZ ;  /* 0x000000090303c224 */ /* 0x000fe400078e02ff */
[C---:B------:R-:W-:Y:S02]  /*10680*/  @!P5 IADD3 R2, P1, R0.reuse, R10, RZ ;  /* 0x0000000a0002d210 */ /* 0x040fe40007f3e0ff */
[----:B------:R-:W2:Y:S02]  /*10690*/  @!P4 LDC.64 R14, c[0x0][0x2b0] ;  /* 0x0000ac00ff0ecb82 */ /* 0x000ea40000000a00 */
[----:B------:R-:W-:-:S06]  /*106a0*/  @!P5 LEA.HI.X.SX32 R0, R0, R8, 0x1, P1 ;  /* 0x000000080000d211 */ /* 0x000fcc00008f0eff */
[----:B------:R-:W3:Y:S01]  /*106b0*/  @!P3 LDC.64 R18, c[0x0][0x2b0] ;  /* 0x0000ac00ff12bb82 */ /* 0x000ee20000000a00 */
[----:B-1----:R-:W-:-:S07]  /*106c0*/  @!P5 LEA R12, P1, R2, R6, 0x2 ;  /* 0x00000006020cd211 */ /* 0x002fce00078210ff */
[----:B------:R-:W1:Y:S01]  /*106d0*/  @!P2 LDC.64 R16, c[0x0][0x2b0] ;  /* 0x0000ac00ff10ab82 */ /* 0x000e620000000a00 */
[----:B------:R-:W-:Y:S01]  /*106e0*/  @!P5 LEA.HI.X R13, R2, R7, R0, 0x2, P1 ;  /* 0x00000007020dd211 */ /* 0x000fe200008f1400 */
[----:B------:R-:W-:Y:S01]  /*106f0*/  @!P3 IMAD R2, R4, R9, RZ ;  /* 0x000000090402b224 */ /* 0x000fe200078e02ff */
[----:B------:R-:W-:-:S03]  /*10700*/  @!P4 IADD3 R0, P1, R3, R10, RZ ;  /* 0x0000000a0300c210 */ /* 0x000fc60007f3e0ff */
[----:B------:R4:W-:Y:S01]  /*10710*/  @!P5 STG.E desc[UR12][R12.64], R22 ;  /* 0x000000160c00d986 */ /* 0x0009e2000c10190c */
[----:B------:R-:W-:Y:S02]  /*10720*/  @!P4 LEA.HI.X.SX32 R3, R3, R8, 0x1, P1 ;  /* 0x000000080303c211 */ /* 0x000fe400008f0eff */
[----:B--2---:R-:W-:-:S04]  /*10730*/  @!P4 LEA R6, P1, R0, R14, 0x2 ;  /* 0x0000000e0006c211 */ /* 0x004fc800078210ff */
[----:B------:R-:W-:Y:S01]  /*10740*/  @!P4 LEA.HI.X R7, R0, R15, R3, 0x2, P1 ;  /* 0x0000000f0007c211 */ /* 0x000fe200008f1403 */
[----:B------:R-:W-:Y:S01]  /*10750*/  @!P2 IMAD R3, R5, R9, RZ ;  /* 0x000000090503a224 */ /* 0x000fe200078e02ff */
[----:B------:R-:W-:-:S03]  /*10760*/  @!P3 IADD3 R0, P1, R2, R10, RZ ;  /* 0x0000000a0200b210 */ /* 0x000fc60007f3e0ff */
[----:B------:R4:W-:Y:S01]  /*10770*/  @!P4 STG.E desc[UR12][R6.64], R21 ;  /* 0x000000150600c986 */ /* 0x0009e2000c10190c */
[----:B------:R-:W-:Y:S02]  /*10780*/  @!P3 LEA.HI.X.SX32 R2, R2, R8, 0x1, P1 ;  /* 0x000000080202b211 */ /* 0x000fe400008f0eff */
[----:B---3--:R-:W-:-:S04]  /*10790*/  @!P3 LEA R4, P1, R0, R18, 0x2 ;  /* 0x000000120004b211 */ /* 0x008fc800078210ff */
[----:B------:R-:W-:Y:S02]  /*107a0*/  @!P3 LEA.HI.X R5, R0, R19, R2, 0x2, P1 ;  /* 0x000000130005b211 */ /* 0x000fe400008f1402 */
[----:B------:R-:W-:-:S03]  /*107b0*/  @!P2 IADD3 R0, P1, R3, R10, RZ ;  /* 0x0000000a0300a210 */ /* 0x000fc60007f3e0ff */
[----:B------:R4:W-:Y:S01]  /*107c0*/  @!P3 STG.E desc[UR12][R4.64], R20 ;  /* 0x000000140400b986 */ /* 0x0009e2000c10190c */
[----:B------:R-:W-:Y:S02]  /*107d0*/  @!P2 LEA.HI.X.SX32 R3, R3, R8, 0x1, P1 ;  /* 0x000000080303a211 */ /* 0x000fe400008f0eff */
[----:B-1----:R-:W-:-:S04]  /*107e0*/  @!P2 LEA R2, P1, R0, R16, 0x2 ;  /* 0x000000100002a211 */ /* 0x002fc800078210ff */
[----:B------:R-:W-:-:S05]  /*107f0*/  @!P2 LEA.HI.X R3, R0, R17, R3, 0x2, P1 ;  /* 0x000000110003a211 */ /* 0x000fca00008f1403 */
[----:B------:R4:W-:Y:S04]  /*10800*/  @!P2 STG.E desc[UR12][R2.64], R11 ;  /* 0x0000000b0200a986 */ /* 0x0009e8000c10190c */
.L_x_861:
[----:B------:R-:W-:Y:S05]  /*10810*/  BSYNC B0 ;  /* 0x0000000000007941 */ /* 0x000fea0003800000 */
.L_x_860:
[----:B------:R-:W2:Y:S01]  /*10820*/  LDL.LU R0, [R1+0x2c] ;  /* 0x00002c0001007983 */ /* 0x000ea20000300800 */
[----:B------:R-:W-:-:S03]  /*10830*/  ULDC.64 UR4, c[0x0][0x2a0] ;  /* 0x0000a80000047ab9 */ /* 0x000fc60000000a00 */
[----:B------:R-:W3:Y:S04]  /*10840*/  LDL.LU R10, [R1+0x30] ;  /* 0x00003000010a7983 */ /* 0x000ee80000300800 */
[----:B------:R-:W5:Y:S04]  /*10850*/  LDL.LU.64 R8, [R1+0x18] ;  /* 0x0000180001087983 */ /* 0x000f680000300a00 */
[----:B----4-:R-:W4:Y:S04]  /*10860*/  LDL.LU R7, [R1+0x38] ;  /* 0x0000380001077983 */ /* 0x010f280000300800 */
[----:B------:R-:W4:Y:S04]  /*10870*/  LDL.LU R5, [R1+0x40] ;  /* 0x0000400001057983 */ /* 0x000f280000300800 */
[----:B------:R-:W4:Y:S01]  /*10880*/  LDL.LU R4, [R1+0x3c] ;  /* 0x00003c0001047983 */ /* 0x000f220000300800 */
[----:B------:R-:W-:Y:S01]  /*10890*/  BSSY B0, `(.L_x_862) ;  /* 0x0000019000007945 */ /* 0x000fe20003800000 */
[----:B--2---:R-:W-:-:S02]  /*108a0*/  ISETP.GE.AND P5, PT, R0, R247, PT ;  /* 0x000000f70000720c */ /* 0x004fc40003fa6270 */
[----:B------:R-:W-:Y:S02]  /*108b0*/  SHF.R.S32.HI R0, RZ, 0x1f, R23 ;  /* 0x0000001fff007819 */ /* 0x000fe40000011417 */
[----:B---3--:R-:W-:-:S03]  /*108c0*/  ISETP.GE.AND P4, PT, R10, R247, PT ;  /* 0x000000f70a00720c */ /* 0x008fc60003f86270 */
[----:B------:R-:W-:Y:S01]  /*108d0*/  IMAD R0, R0, UR4, RZ ;  /* 0x0000000400007c24 */ /* 0x000fe2000f8e02ff */
[----:B-----5:R-:W-:-:S03]  /*108e0*/  IADD3 R2, P1, R8, R47, RZ ;  /* 0x0000002f08027210 */ /* 0x020fc60007f3e0ff */
[----:B------:R-:W-:Y:S01]  /*108f0*/  IMAD R0, R23, UR5, R0 ;  /* 0x0000000517007c24 */ /* 0x000fe2000f8e0200 */
[-C--:B----4-:R-:W-:Y:S01]  /*10900*/  ISETP.GE.AND P3, PT, R7, R247.reuse, PT ;  /* 0x000000f70700720c */ /* 0x090fe20003f66270 */
[----:B------:R-:W-:Y:S02]  /*10910*/  IMAD.X R3, R9, 0x1, R48, P1 ;  /* 0x0000000109037824 */ /* 0x000fe400008e0630 */
[----:B------:R1:W2:Y:S01]  /*10920*/  LDS.128 R8, [R208] ;  /* 0x00000000d0087984 */ /* 0x0002a20000000c00 */
[-C--:B------:R-:W-:Y:S01]  /*10930*/  ISETP.GE.AND P2, PT, R5, R247.reuse, PT ;  /* 0x000000f70500720c */ /* 0x080fe20003f46270 */
[----:B------:R-:W-:Y:S01]  /*10940*/  IMAD.WIDE.U32 R12, R23, UR4, R2 ;  /* 0x00000004170c7c25 */ /* 0x000fe2000f8e0002 */
[----:B------:R-:W-:-:S03]  /*10950*/  ISETP.GE.AND P1, PT, R4, R247, PT ;  /* 0x000000f70400720c */ /* 0x000fc60003f26270 */
[----:B------:R-:W-:Y:S01]  /*10960*/  IMAD.IADD R7, R13, 0x1, R0 ;  /* 0x000000010d077824 */ /* 0x000fe200078e0200 */
[----:B------:R-:W-:Y:S09]  /*10970*/  @P0 BRA `(.L_x_863) ;  /* 0x0000000000280947 */ /* 0x000ff20003800000 */
        /* <DEDUP_REMOVED lines=10> */
.L_x_863:
[----:B------:R-:W-:Y:S05]  /*10a20*/  BSYNC B0 ;  /* 0x0000000000007941 */ /* 0x000fea0003800000 */
.L_x_862:
[----:B------:R-:W4:Y:S01]  /*10a30*/  LDL.LU R0, [R1+0x44] ;  /* 0x0000440001007983 */ /* 0x000f220000300800 */
[----:B------:R-:W-:Y:S03]  /*10a40*/  BSSY B0, `(.L_x_864) ;  /* 0x0000011000007945 */ /* 0x000fe60003800000 */
[----:B--23--:R2:W3:Y:S01]  /*10a50*/  LDS.128 R8, [R208+0x800] ;  /* 0x00080000d0087984 */ /* 0x00c4e20000000c00 */
[----:B----4-:R-:W-:Y:S01]  /*10a60*/  ISETP.GE.AND P0, PT, R0, R247, PT ;  /* 0x000000f70000720c */ /* 0x010fe20003f06270 */
[----:B--23--:R-:W-:-:S12]  /*10a70*/  @P6 BRA `(.L_x_865) ;  /* 0x0000000000346947 */ /* 0x00cfd80003800000 */
        /* <DEDUP_REMOVED lines=12> */
[----:B------:R2:W-:Y:S02]  /*10b40*/  STG.E.128 desc[UR12][R4.64], R8 ;  /* 0x0000000804007986 */ /* 0x0005e4000c101d0c */
.L_x_865:
[----:B------:R-:W-:Y:S05]  /*10b50*/  BSYNC B0 ;  /* 0x0000000000007941 */ /* 0x000fea0003800000 */
.L_x_864:
[----:B--2---:R2:W3:Y:S01]  /*10b60*/  LDS.128 R8, [R208+0x1000] ;  /* 0x00100000d0087984 */ /* 0x0044e20000000c00 */
        /* <DEDUP_REMOVED lines=15> */
.L_x_867:
[----:B------:R-:W-:Y:S05]  /*10c60*/  BSYNC B0 ;  /* 0x0000000000007941 */ /* 0x000fea0003800000 */
.L_x_866:
        /* <DEDUP_REMOVED lines=16> */
.L_x_869:
[----:B------:R-:W-:Y:S05]  /*10d70*/  BSYNC B0 ;  /* 0x0000000000007941 */ /* 0x000fea0003800000 */
.L_x_868:
        /* <DEDUP_REMOVED lines=16> */
.L_x_871:
[----:B------:R-:W-:Y:S05]  /*10e80*/  BSYNC B0 ;  /* 0x0000000000007941 */ /* 0x000fea0003800000 */
.L_x_870:
        /* <DEDUP_REMOVED lines=16> */
.L_x_873:
[----:B------:R-:W-:Y:S05]  /*10f90*/  BSYNC B0 ;  /* 0x0000000000007941 */ /* 0x000fea0003800000 */
.L_x_872:
        /* <DEDUP_REMOVED lines=16> */
.L_x_875:
[----:B------:R-:W-:Y:S05]  /*110a0*/  BSYNC B0 ;  /* 0x0000000000007941 */ /* 0x000fea0003800000 */
.L_x_874:
        /* <DEDUP_REMOVED lines=15> */
.L_x_846:
[----:B------:R-:W3:Y:S01]  /*111a0*/  LDL.LU R15, [R1+0x10] ;  /* 0x00001000010f7983 */ /* 0x000ee20000300800 */
[----:B------:R-:W1:Y:S01]  /*111b0*/  LDC.U8 R0, c[0x0][0x3d9] ;  /* 0x0000f640ff007b82 */ /* 0x000e620000000000 */
[----:B------:R-:W-:Y:S01]  /*111c0*/  SHF.R.S32.HI R11, RZ, 0x1f, R135 ;  /* 0x0000001fff0b7819 */ /* 0x000fe20000011487 */
[----:B------:R-:W-:Y:S01]  /*111d0*/  ULDC.64 UR4, c[0x0][0x2a0] ;  /* 0x0000a80000047ab9 */ /* 0x000fe20000000a00 */
[----:B------:R-:W-:Y:S02]  /*111e0*/  CS2R R18, SRZ ;  /* 0x0000000000127805 */ /* 0x000fe4000001ff00 */
[----:B------:R-:W-:Y:S01]  /*111f0*/  LOP3.LUT P6, RZ, R135, 0x7, RZ, 0xc0, !PT ;  /* 0x0000000787ff7812 */ /* 0x000fe200078cc0ff */
[----:B------:R-:W-:Y:S01]  /*11200*/  BSSY B0, `(.L_x_876) ;  /* 0x0000048000007945 */ /* 0x000fe20003800000 */
[----:B------:R-:W-:Y:S01]  /*11210*/  LEA.HI R11, R11, R135, RZ, 0x3 ;  /* 0x000000870b0b7211 */ /* 0x000fe200078f18ff */
[----:B------:R-:W4:Y:S03]  /*11220*/  LDC.U8 R4, c[0x0][0x3d8] ;  /* 0x0000f600ff047b82 */ /* 0x000f260000000000 */
[----:B------:R-:W-:-:S02]  /*11230*/  LOP3.LUT R8, R11, 0x1ffffff8, RZ, 0xc0, !PT ;  /* 0x1ffffff80b087812 */ /* 0x000fc400078ec0ff */
[----:B-1----:R-:W-:Y:S02]  /*11240*/  ISETP.NE.AND P0, PT, R0, RZ, PT ;  /* 0x000000ff0000720c */ /* 0x002fe40003f05270 */
[C---:B----4-:R-:W-:Y:S02]  /*11250*/  ISETP.NE.AND P3, PT, R4.reuse, RZ, PT ;  /* 0x000000ff0400720c */ /* 0x050fe40003f65270 */
[----:B------:R-:W-:Y:S02]  /*11260*/  ISETP.NE.AND P1, PT, R4, RZ, !P0 ;  /* 0x000000ff0400720c */ /* 0x000fe40004725270 */
[----:B------:R-:W-:-:S07]  /*11270*/  ISETP.NE.OR P3, PT, R0, RZ, !P3 ;  /* 0x000000ff0000720c */ /* 0x000fce0005f65670 */
[----:B------:R-:W1:Y:S08]  /*11280*/  @!P0 LDC R10, c[0x0][0x2c4] ;  /* 0x0000b100ff0a8b82 */ /* 0x000e700000000800 */
[----:B------:R-:W4:Y:S08]  /*11290*/  @!P0 LDC R14, c[0x0][0x270] ;  /* 0x00009c00ff0e8b82 */ /* 0x000f300000000800 */
[----:B------:R-:W5:Y:S08]  /*112a0*/  @!P3 LDC R9, c[0x0][0x2c4] ;  /* 0x0000b100ff09bb82 */ /* 0x000f700000000800 */
[----:B-1----:R-:W1:Y:S08]  /*112b0*/  @P1 LDC R10, c[0x0][0x2e4] ;  /* 0x0000b900ff0a1b82 */ /* 0x002e700000000800 */
[----:B------:R-:W2:Y:S08]  /*112c0*/  @P0 LDC.64 R12, c[0x0][0x2c0] ;  /* 0x0000b000ff0c0b82 */ /* 0x000eb00000000a00 */
[----:B------:R-:W3:Y:S01]  /*112d0*/  @P0 LDC R17, c[0x0][0x2c0] ;  /* 0x0000b000ff110b82 */ /* 0x000ee20000000800 */
[----:B--2---:R-:W-:-:S02]  /*112e0*/  @P0 IMAD R16, R13, R12, RZ ;  /* 0x0000000c0d100224 */ /* 0x004fc400078e02ff */
[----:B-1----:R-:W-:Y:S02]  /*112f0*/  @!P0 IMAD.MOV.U32 R16, RZ, RZ, R10 ;  /* 0x000000ffff108224 */ /* 0x002fe400078e000a */
[----:B------:R-:W-:Y:S01]  /*11300*/  @!P0 IMAD.MOV.U32 R17, RZ, RZ, 0x1 ;  /* 0x00000001ff118424 */ /* 0x000fe200078e00ff */
[C---:B---3--:R-:W-:Y:S02]  /*11310*/  ISETP.NE.AND P4, PT, R15.reuse, -0x1, PT ;  /* 0xffffffff0f00780c */ /* 0x048fe40003f85270 */
[----:B------:R-:W-:-:S11]  /*11320*/  ISETP.NE.OR P2, PT, R15, -0x1, P3 ;  /* 0xffffffff0f00780c */ /* 0x000fd60001f45670 */
[----:B------:R-:W1:Y:S01]  /*11330*/  @!P4 LDC.64 R2, c[0x0][0x290] ;  /* 0x0000a400ff02cb82 */ /* 0x000e620000000a00 */
[----:B------:R-:W-:-:S07]  /*11340*/  @!P4 SHF.R.S32.HI R0, RZ, 0x1f, R46 ;  /* 0x0000001fff00c819 */ /* 0x000fce000001142e */
[----:B------:R-:W2:Y:S01]  /*11350*/  @P4 LDC.64 R6, c[0x0][0x298] ;  /* 0x0000a600ff064b82 */ /* 0x000ea20000000a00 */
[----:B-1----:R-:W-:-:S04]  /*11360*/  @!P4 IMAD R0, R0, R2, RZ ;  /* 0x000000020000c224 */ /* 0x002fc800078e02ff */
[C---:B------:R-:W-:Y:S02]  /*11370*/  @!P4 IMAD R0, R46.reuse, R3, R0 ;  /* 0x000000032e00c224 */ /* 0x040fe400078e0200 */
[----:B------:R-:W-:-:S04]  /*11380*/  @!P4 IMAD.WIDE.U32 R2, R46, R2, RZ ;  /* 0x000000022e02c225 */ /* 0x000fc800078e00ff */
[----:B--2---:R-:W-:-:S04]  /*11390*/  @P4 IMAD.WIDE.U32 R4, R15, R6, RZ ;  /* 0x000000060f044225 */ /* 0x004fc800078e00ff */
[----:B------:R-:W-:Y:S02]  /*113a0*/  @P4 IMAD R6, R15, R7, R5 ;  /* 0x000000070f064224 */ /* 0x000fe400078e0205 */
[----:B------:R-:W-:Y:S02]  /*113b0*/  IMAD.IADD R5, R135, 0x1, -R8 ;  /* 0x0000000187057824 */ /* 0x000fe400078e0a08 */
[----:B------:R-:W-:Y:S02]  /*113c0*/  @!P4 IMAD.MOV.U32 R4, RZ, RZ, R2 ;  /* 0x000000ffff04c224 */ /* 0x000fe400078e0002 */
[----:B------:R-:W-:Y:S02]  /*113d0*/  IMAD.SHL.U32 R5, R5, 0x8, RZ ;  /* 0x0000000805057824 */ /* 0x000fe400078e00ff */
[----:B------:R-:W-:Y:S02]  /*113e0*/  @!P4 IMAD.IADD R6, R3, 0x1, R0 ;  /* 0x000000010306c824 */ /* 0x000fe400078e0200 */
[----:B------:R-:W-:Y:S01]  /*113f0*/  @P0 IMAD.MOV.U32 R0, RZ, RZ, 0x1 ;  /* 0x00000001ff000424 */ /* 0x000fe200078e00ff */
[----:B------:R-:W-:Y:S01]  /*11400*/  IADD3 R8, P1, R5, R4, RZ ;  /* 0x0000000405087210 */ /* 0x000fe20007f3e0ff */
[----:B----4-:R-:W-:Y:S01]  /*11410*/  @!P0 IMAD R0, R10, R14, RZ ;  /* 0x0000000e0a008224 */ /* 0x010fe200078e02ff */
[----:B------:R-:W-:Y:S01]  /*11420*/  SHF.R.S32.HI R4, RZ, 0x3, R11 ;  /* 0x00000003ff047819 */ /* 0x000fe2000001140b */
[----:B------:R-:W-:-:S02]  /*11430*/  IMAD.IADD R14, R101, 0x1, -R125 ;  /* 0x00000001650e7824 */ /* 0x000fc400078e0a7d */
[C---:B-----5:R-:W-:Y:S01]  /*11440*/  @!P2 IMAD R15, R46.reuse, R9, RZ ;  /* 0x000000092e0fa224 */ /* 0x060fe200078e02ff */
[----:B------:R-:W-:Y:S01]  /*11450*/  LEA.HI.X.SX32 R9, R5, R6, 0x1, P1 ;  /* 0x0000000605097211 */ /* 0x000fe200008f0eff */
[----:B------:R-:W-:Y:S01]  /*11460*/  IMAD R0, R46, R0, RZ ;  /* 0x000000002e007224 */ /* 0x000fe200078e02ff */
[C---:B------:R-:W-:Y:S01]  /*11470*/  ISETP.GE.AND P1, PT, R4.reuse, R14, PT ;  /* 0x0000000e0400720c */ /* 0x040fe20003f26270 */
[C---:B------:R-:W-:Y:S01]  /*11480*/  VIADD R20, R4.reuse, 0x10 ;  /* 0x0000001004147836 */ /* 0x040fe20000000000 */
[----:B------:R-:W-:Y:S01]  /*11490*/  SHF.R.S32.HI R6, RZ, 0x1f, R27 ;  /* 0x0000001fff067819 */ /* 0x000fe2000001141b */
[C---:B------:R-:W-:Y:S01]  /*114a0*/  VIADD R23, R4.reuse, 0x30 ;  /* 0x0000003004177836 */ /* 0x040fe20000000000 */
[----:B------:R-:W-:Y:S01]  /*114b0*/  SHF.R.S32.HI R5, RZ, 0x1f, R4 ;  /* 0x0000001fff057819 */ /* 0x000fe20000011404 */
[C---:B------:R-:W-:Y:S01]  /*114c0*/  VIADD R25, R4.reuse, 0x40 ;  /* 0x0000004004197836 */ /* 0x040fe20000000000 */
[----:B------:R-:W-:Y:S01]  /*114d0*/  IADD3 R21, R4, 0x20, RZ ;  /* 0x0000002004157810 */ /* 0x000fe20007ffe0ff */
[----:B------:R-:W-:Y:S01]  /*114e0*/  IMAD R6, R6, UR4, RZ ;  /* 0x0000000406067c24 */ /* 0x000fe2000f8e02ff */
[----:B------:R1:W-:Y:S01]  /*114f0*/  @!P2 STL [R1+0x10], R15 ;  /* 0x0000100f0100a387 */ /* 0x0003e20000100800 */
[----:B------:R-:W-:Y:S01]  /*11500*/  IMAD.WIDE.U32 R8, R27, UR4, R8 ;  /* 0x000000041b087c25 */ /* 0x000fe2000f8e0008 */
[----:B------:R-:W-:-:S02]  /*11510*/  @!P3 SHF.R.S32.HI R19, RZ, 0x1f, R15 ;  /* 0x0000001fff13b819 */ /* 0x000fc4000001140f */
[----:B------:R-:W-:Y:S01]  /*11520*/  @!P3 MOV R18, R15 ;  /* 0x0000000f0012b202 */ /* 0x000fe20000000f00 */
[----:B------:R-:W-:Y:S01]  /*11530*/  IMAD R6, R27, UR5, R6 ;  /* 0x000000051b067c24 */ /* 0x000fe2000f8e0206 */
[-C--:B------:R-:W-:Y:S01]  /*11540*/  ISETP.GE.OR P5, PT, R4, R14.reuse, P6 ;  /* 0x0000000e0400720c */ /* 0x080fe200037a6670 */
[----:B------:R-:W-:Y:S01]  /*11550*/  IMAD.WIDE R2, R248, 0x80, R4 ;  /* 0x00000080f8027825 */ /* 0x000fe200078e0204 */
[-C--:B------:R-:W-:Y:S02]  /*11560*/  ISETP.GE.AND P2, PT, R20, R14.reuse, PT ;  /* 0x0000000e1400720c */ /* 0x080fe40003f46270 */
[-C--:B------:R-:W-:Y:S01]  /*11570*/  ISETP.GE.AND P0, PT, R21, R14.reuse, PT ;  /* 0x0000000e1500720c */ /* 0x080fe20003f06270 */
[----:B------:R-:W-:Y:S01]  /*11580*/  IMAD.IADD R7, R6, 0x1, R9 ;  /* 0x0000000106077824 */ /* 0x000fe200078e0209 */
[----:B------:R-:W-:Y:S02]  /*11590*/  ISETP.GE.AND P4, PT, R23, R14, PT ;  /* 0x0000000e1700720c */ /* 0x000fe40003f86270 */
[----:B------:R-:W-:-:S02]  /*115a0*/  IADD3 R26, R4, 0x50, RZ ;  /* 0x00000050041a7810 */ /* 0x000fc40007ffe0ff */
[----:B-1----:R-:W-:Y:S02]  /*115b0*/  SEL R15, R0, RZ, P3 ;  /* 0x000000ff000f7207 */ /* 0x002fe40001800000 */
[----:B------:R-:W-:Y:S01]  /*115c0*/  ISETP.GE.AND P3, PT, R25, R14, PT ;  /* 0x0000000e1900720c */ /* 0x000fe20003f66270 */
[----:B------:R-:W-:-:S12]  /*115d0*/  @P1 BRA `(.L_x_877) ;  /* 0x0000000000281947 */ /* 0x000fd80003800000 */
        /* <DEDUP_REMOVED lines=10> */
.L_x_877:
[----:B------:R-:W-:Y:S05]  /*11680*/  BSYNC B0 ;  /* 0x0000000000007941 */ /* 0x000fea0003800000 */
.L_x_876:
[----:B------:R-:W-:Y:S01]  /*11690*/  BSSY B0, `(.L_x_878) ;  /* 0x0000011000007945 */ /* 0x000fe20003800000 */
[----:B------:R-:W-:Y:S02]  /*116a0*/  ISETP.GE.AND P1, PT, R26, R14, PT ;  /* 0x0000000e1a00720c */ /* 0x000fe40003f26270 */
        /* <DEDUP_REMOVED lines=15> */
.L_x_879:
[----:B------:R-:W-:Y:S05]  /*117a0*/  BSYNC B0 ;  /* 0x0000000000007941 */ /* 0x000fea0003800000 */
.L_x_878:
        /* <DEDUP_REMOVED lines=17> */
.L_x_881:
[----:B------:R-:W-:Y:S05]  /*118c0*/  BSYNC B0 ;  /* 0x0000000000007941 */ /* 0x000fea0003800000 */
.L_x_880:
[----:B------:R-:W-:Y:S01]  /*118d0*/  BSSY B0, `(.L_x_882) ;  /* 0x0000010000007945 */ /* 0x000fe20003800000 */
[----:B------:R-:W-:-:S03]  /*118e0*/  ISETP.GE.AND P0, PT, R22, R14, PT ;  /* 0x0000000e1600720c */ /* 0x000fc60003f06270 */
        /* <DEDUP_REMOVED lines=14> */
.L_x_883:
[----:B------:R-:W-:Y:S05]  /*119d0*/  BSYNC B0 ;  /* 0x0000000000007941 */ /* 0x000fea0003800000 */
.L_x_882:
[----:B------:R-:W-:Y:S01]  /*119e0*/  BSSY B0, `(.L_x_884) ;  /* 0x0000010000007945 */ /* 0x000fe20003800000 */
[----:B------:R-:W-:-:S03]  /*119f0*/  ISETP.GE.OR P4, PT, R20, R14, P6 ;  /* 0x0000000e1400720c */ /* 0x000fc60003786670 */
        /* <DEDUP_REMOVED lines=14> */
.L_x_885:
[----:B------:R-:W-:Y:S05]  /*11ae0*/  BSYNC B0 ;  /* 0x0000000000007941 */ /* 0x000fea0003800000 */
.L_x_884:
[----:B------:R-:W-:Y:S01]  /*11af0*/  BSSY B0, `(.L_x_886) ;  /* 0x0000012000007945 */ /* 0x000fe20003800000 */
[----:B------:R-:W-:Y:S01]  /*11b00*/  IMAD R16, R27, R16, R15 ;  /* 0x000000101b107224 */ /* 0x000fe200078e020f */
[----:B------:R-:W-:Y:S01]  /*11b10*/  ISETP.GE.OR P3, PT, R21, R14, P6 ;  /* 0x0000000e1500720c */ /* 0x000fe20003766670 */
[----:B------:R-:W-:Y:S01]  /*11b20*/  IMAD R15, R125, R17, RZ ;  /* 0x000000117d0f7224 */ /* 0x000fe200078e02ff */
[----:B------:R-:W-:Y:S11]  /*11b30*/  @P1 BRA `(.L_x_887) ;  /* 0x0000000000341947 */ /* 0x000ff60003800000 */
        /* <DEDUP_REMOVED lines=13> */
.L_x_887:
[----:B------:R-:W-:Y:S05]  /*11c10*/  BSYNC B0 ;  /* 0x0000000000007941 */ /* 0x000fea0003800000 */
.L_x_886:
        /* <DEDUP_REMOVED lines=15> */
.L_x_889:
[----:B------:R-:W-:Y:S05]  /*11d10*/  BSYNC B0 ;  /* 0x0000000000007941 */ /* 0x000fea0003800000 */
.L_x_888:
[----:B------:R-:W-:Y:S01]  /*11d20*/  BSSY B0, `(.L_x_890) ;  /* 0x0000011000007945 */ /* 0x000fe20003800000 */
[--C-:B------:R-:W-:Y:S02]  /*11d30*/  IADD3 R10, P2, P1, R15, R18, R16.reuse ;  /* 0x000000120f0a7210 */ /* 0x100fe4000795e010 */
[----:B------:R-:W-:Y:S02]  /*11d40*/  SHF.R.S32.HI R15, RZ, 0x1f, R15 ;  /* 0x0000001fff0f7819 */ /* 0x000fe4000001140f */
[----:B------:R-:W-:Y:S01]  /*11d50*/  SHF.R.S32.HI R16, RZ, 0x1f, R16 ;  /* 0x0000001fff107819 */ /* 0x000fe20000011410 */
        /* <DEDUP_REMOVED lines=13> */
.L_x_891:
[----:B------:R-:W-:Y:S05]  /*11e30*/  BSYNC B0 ;  /* 0x0000000000007941 */ /* 0x000fea0003800000 */
.L_x_890:
[----:B------:R-:W-:Y:S01]  /*11e40*/  BSSY B0, `(.L_x_892) ;  /* 0x000000b000007945 */ /* 0x000fe20003800000 */
[----:B------:R-:W-:-:S03]  /*11e50*/  IADD3.X R6, R15, R19, R16, P2, P1 ;  /* 0x000000130f067210 */ /* 0x000fc600017e2410 */
        /* <DEDUP_REMOVED lines=9> */
.L_x_893:
[----:B------:R-:W-:Y:S05]  /*11ef0*/  BSYNC B0 ;  /* 0x0000000000007941 */ /* 0x000fea0003800000 */
.L_x_892:
[----:B------:R-:W-:Y:S01]  /*11f00*/  BSSY B0, `(.L_x_894) ;  /* 0x000000f000007945 */ /* 0x000fe20003800000 */
        /* <DEDUP_REMOVED lines=14> */
.L_x_895:
[----:B------:R-:W-:Y:S05]  /*11ff0*/  BSYNC B0 ;  /* 0x0000000000007941 */ /* 0x000fea0003800000 */
.L_x_894:
        /* <DEDUP_REMOVED lines=10> */
.L_x_897:
[----:B------:R-:W-:Y:S05]  /*120a0*/  BSYNC B0 ;  /* 0x0000000000007941 */ /* 0x000fea0003800000 */
.L_x_896:
        /* <DEDUP_REMOVED lines=10> */
.L_x_899:
[----:B------:R-:W-:Y:S05]  /*12150*/  BSYNC B0 ;  /* 0x0000000000007941 */ /* 0x000fea0003800000 */
.L_x_898:
        /* <DEDUP_REMOVED lines=10> */
.L_x_901:
[----:B------:R-:W-:Y:S05]  /*12200*/  BSYNC B0 ;  /* 0x0000000000007941 */ /* 0x000fea0003800000 */
.L_x_900:
        /* <DEDUP_REMOVED lines=10> */
.L_x_903:
[----:B------:R-:W-:Y:S05]  /*122b0*/  BSYNC B0 ;  /* 0x0000000000007941 */ /* 0x000fea0003800000 */
.L_x_902:
        /* <DEDUP_REMOVED lines=10> */
.L_x_905:
[----:B------:R-:W-:Y:S05]  /*12360*/  BSYNC B0 ;  /* 0x0000000000007941 */ /* 0x000fea0003800000 */
.L_x_904:
        /* <DEDUP_REMOVED lines=10> */
.L_x_906:
        /* <DEDUP_REMOVED lines=15> */
.L_x_1427:


//--------------------- .text._ZN5flash16flash_fwd_kernelI23Flash_fwd_kernel_traitsILi64ELi128ELi64ELi4ELb0ELb0EN7cutlass10bfloat16_tE19Flash_kernel_traitsILi64ELi128ELi64ELi4ES3_EELb1ELb1ELb0ELb1ELb0ELb0ELb0ELb0EEEvNS_16Flash_fwd_paramsE --------------------------
	.section	.text._ZN5flash16flash_fwd_kernelI23Flash_fwd_kernel_traitsILi64ELi128ELi64ELi4ELb0ELb0EN7cutlass10bfloat16_tE19Flash_kernel_traitsILi64ELi128ELi64ELi4ES3_EELb1ELb1ELb0ELb1ELb0ELb0ELb0ELb0EEEvNS_16Flash_fwd_paramsE,"ax",@progbits
	.align	128
        .global         _ZN5flash16flash_fwd_kernelI23Flash_fwd_kernel_traitsILi64ELi128ELi64ELi4ELb0ELb0EN7cutlass10bfloat16_tE19Flash_kernel_traitsILi64ELi128ELi64ELi4ES3_EELb1ELb1ELb0ELb1ELb0ELb0ELb0ELb0EEEvNS_16Flash_fwd_paramsE
        .type           _ZN5flash16flash_fwd_kernelI23Flash_fwd_kernel_traitsILi64ELi128ELi64ELi4ELb0ELb0EN7cutlass10bfloat16_tE19Flash_kernel_traitsILi64ELi128ELi64ELi4ES3_EELb1ELb1ELb0ELb1ELb0ELb0ELb0ELb0EEEvNS_16Flash_fwd_paramsE,@function
        .size           _ZN5flash16flash_fwd_kernelI23Flash_fwd_kernel_traitsILi64ELi128ELi64ELi4ELb0ELb0EN7cutlass10bfloat16_tE19Flash_kernel_traitsILi64ELi128ELi64ELi4ES3_EELb1ELb1ELb0ELb1ELb0ELb0ELb0ELb0EEEvNS_16Flash_fwd_paramsE,(.L_x_1428 - _ZN5flash16flash_fwd_kernelI23Flash_fwd_kernel_traitsILi64ELi128ELi64ELi4ELb0ELb0EN7cutlass10bfloat16_tE19Flash_kernel_traitsILi64ELi128ELi64ELi4ES3_EELb1ELb1ELb0ELb1ELb0ELb0ELb0ELb0EEEvNS_16Flash_fwd_paramsE)
        .other          _ZN5flash16flash_fwd_kernelI23Flash_fwd_kernel_traitsILi64ELi128ELi64ELi4ELb0ELb0EN7cutlass10bfloat16_tE19Flash_kernel_traitsILi64ELi128ELi64ELi4ES3_EELb1ELb1ELb0ELb1ELb0ELb0ELb0ELb0EEEvNS_16Flash_fwd_paramsE,@"STO_CUDA_ENTRY STV_DEFAULT"
_ZN5flash16flash_fwd_kernelI23Flash_fwd_kernel_traitsILi64ELi128ELi64ELi4ELb0ELb0EN7cutlass10bfloat16_tE19Flash_kernel_traitsILi64ELi128ELi64ELi4ES3_EELb1ELb1ELb0ELb1ELb0ELb0ELb0ELb0EEEvNS_16Flash_fwd_paramsE:
.text._ZN5flash16flash_fwd_kernelI23Flash_fwd_kernel_traitsILi64ELi128ELi64ELi4ELb0ELb0EN7cutlass10bfloat16_tE19Flash_kernel_traitsILi64ELi128ELi64ELi4ES3_EELb1ELb1ELb0ELb1ELb0ELb0ELb0ELb0EEEvNS_16Flash_fwd_paramsE:
        /* <DEDUP_REMOVED lines=9> */
[----:B------:R-:W3:Y:S01]  /*0090*/  S2R R127, SR_TID.X ;  /* 0x00000000007f7919 */ /* 0x000ee20000002100 */
[----:B------:R-:W-:-:S06]  /*00a0*/  ULDC.64 UR8, c[0x0][0x2f0] ;  /* 0x0000bc0000087ab9 */ /* 0x000fcc0000000a00 */
[----:B------:R-:W4:Y:S01]  /*00b0*/  @P2 LDG.E.64 R6, desc[UR16][R6.64] ;  /* 0x0000001006062981 */ /* 0x000f22000c1e1b00 */
[----:B------:R-:W-:Y:S01]  /*00c0*/  S2UR UR7, SR_CTAID.X ;  /* 0x00000000000779c3 */ /* 0x000fe20000002500 */
[----:B-1----:R-:W-:-:S07]  /*00d0*/  @P2 IMAD.MOV.U32 R2, RZ, RZ, R224 ;  /* 0x000000ffff022224 */ /* 0x002fce00078e00e0 */
[----:B------:R-:W1:Y:S01]  /*00e0*/  S2UR UR25, SR_CTAID.Y ;  /* 0x00000000001979c3 */ /* 0x000e620000002600 */
[----:B--2---:R-:W-:-:S07]  /*00f0*/  @P2 IMAD.MOV.U32 R3, RZ, RZ, R121 ;  /* 0x000000ffff032224 */ /* 0x004fce00078e0079 */
[----:B------:R-:W2:Y:S01]  /*0100*/  S2UR UR26, SR_CTAID.Z ;  /* 0x00000000001a79c3 */ /* 0x000ea20000002700 */
[----:B------:R5:W4:Y:S01]  /*0110*/  @P2 LDG.E.64 R4, desc[UR16][R2.64] ;  /* 0x0000001002042981 */ /* 0x000b22000c1e1b00 */
[----:B------:R-:W-:Y:S01]  /*0120*/  UISETP.NE.U32.AND UP2, UPT, UR8, URZ, UPT ;  /* 0x0000003f0800728c */ /* 0x000fe2000bf45070 */
[----:B------:R-:W-:-:S05]  /*0130*/  ULDC.U8 UR6, c[0x0][0x3c2] ;  /* 0x0000f08000067ab9 */ /* 0x000fca0000000000 */
[----:B------:R-:W4:Y:S01]  /*0140*/  @P2 LDC R0, c[0x0][0x3b0] ;  /* 0x0000ec00ff002b82 */ /* 0x000f220000000800 */
[----:B------:R-:W-:Y:S02]  /*0150*/  UISETP.NE.AND.EX UP2, UPT, UR9, URZ, UPT, UP2 ;  /* 0x0000003f0900728c */ /* 0x000fe4000bf45320 */
[----:B------:R-:W-:Y:S01]  /*0160*/  UISETP.NE.AND UP3, UPT, UR6, URZ, UPT ;  /* 0x0000003f0600728c */ /* 0x000fe2000bf65270 */
[----:B------:R-:W-:-:S03]  /*0170*/  ULDC.64 UR8, c[0x0][0x2f0] ;  /* 0x0000bc0000087ab9 */ /* 0x000fc60000000a00 */
[----:B------:R-:W-:Y:S01]  /*0180*/  PLOP3.LUT P0, PT, PT, PT, UP2, 0x80, 0x0 ;  /* 0x000000000000781c */ /* 0x000fe20003f0f028 */
[----:B-1----:R-:W-:Y:S02]  /*0190*/  UIMAD.WIDE UR8, UR25, 0x4, UR8 ;  /* 0x00000004190878a5 */ /* 0x002fe4000f8e0208 */
[----:B--2---:R-:W-:-:S06]  /*01a0*/  ULOP3.LUT UR4, UR26, UR7, UR25, 0xfe, !UPT ;  /* 0x000000071a047292 */ /* 0x004fcc000f8efe19 */
[----:B---3--:R-:W-:Y:S01]  /*01b0*/  LOP3.LUT P3, RZ, R127, UR4, RZ, 0xfc, !PT ;  /* 0x000000047fff7c12 */ /* 0x008fe2000f86fcff */
[----:B------:R-:W-:Y:S02]  /*01c0*/  ULDC.64 UR4, c[0x0][0x300] ;  /* 0x0000c00000047ab9 */ /* 0x000fe40000000a00 */
[----:B------:R-:W-:-:S04]  /*01d0*/  UISETP.NE.U32.AND UP1, UPT, UR4, URZ, UPT ;  /* 0x0000003f0400728c */ /* 0x000fc8000bf25070 */
[----:B------:R-:W-:-:S03]  /*01e0*/  UISETP.NE.AND.EX UP1, UPT, UR5, URZ, UPT, UP1 ;  /* 0x0000003f0500728c */ /* 0x000fc6000bf25310 */
[----:B------:R-:W-:Y:S02]  /*01f0*/  ULDC.64 UR4, c[0x0][0x2f8] ;  /* 0x0000be0000047ab9 */ /* 0x000fe40000000a00 */
[----:B------:R-:W-:Y:S01]  /*0200*/  UISETP.EQ.U32.AND UP0, UPT, UR4, URZ, UPT ;  /* 0x0000003f0400728c */ /* 0x000fe2000bf02070 */
[----:B-----5:R-:W1:Y:S03]  /*0210*/  @!P3 LDC.64 R2, c[0x0][0x3b8] ;  /* 0x0000ee00ff02bb82 */ /* 0x020e660000000a00 */
[----:B------:R-:W-:Y:S02]  /*0220*/  UISETP.EQ.OR.EX UP0, UPT, UR5, URZ, !UP3, UP0 ;  /* 0x0000003f0500728c */ /* 0x000fe4000df02700 */
[----:B------:R-:W-:Y:S02]  /*0230*/  @UP1 ULDC.64 UR10, c[0x0][0x300] ;  /* 0x0000c000000a1ab9 */ /* 0x000fe40000000a00 */
[----:B------:R-:W-:Y:S01]  /*0240*/  @UP1 UIMAD.WIDE UR10, UR25, 0x4, UR10 ;  /* 0x00000004190a18a5 */ /* 0x000fe2000f8e020a */
[----:B----4-:R-:W-:-:S02]  /*0250*/  @P2 R2UR UR28, R6 ;  /* 0x00000000061c22ca */ /* 0x010fc400000e0000 */
[----:B------:R-:W-:-:S11]  /*0260*/  @P2 R2UR UR29, R7 ;  /* 0x00000000071d22ca */ /* 0x000fd600000e0000 */
[----:B------:R-:W-:Y:S02]  /*0270*/  IMAD.U32 R6, RZ, RZ, UR28 ;  /* 0x0000001cff067e24 */ /* 0x000fe4000f8e00ff */
[----:B------:R-:W-:-:S05]  /*0280*/  IMAD.U32 R7, RZ, RZ, UR29 ;  /* 0x0000001dff077e24 */ /* 0x000fca000f8e00ff */
[----:B-1----:R1:W-:Y:S01]  /*0290*/  @!P3 STG.E.64 desc[UR16][R2.64], R6 ;  /* 0x000000060200b986 */ /* 0x0023e2000c101b10 */
[----:B------:R-:W-:Y:S01]  /*02a0*/  @P2 IADD3 R224, P1, R4, R0, RZ ;  /* 0x0000000004e02210 */ /* 0x000fe20007f3e0ff */
[----:B------:R-:W-:-:S04]  /*02b0*/  IMAD.U32 R4, RZ, RZ, UR8 ;  /* 0x00000008ff047e24 */ /* 0x000fc8000f8e00ff */
[----:B------:R-:W-:Y:S01]  /*02c0*/  @P2 IMAD.X R121, RZ, RZ, R5, P1 ;  /* 0x000000ffff792224 */ /* 0x000fe200008e0605 */
[----:B------:R-:W-:Y:S01]  /*02d0*/  PLOP3.LUT P1, PT, PT, PT, UP1, 0x80, 0x0 ;  /* 0x000000000000781c */ /* 0x000fe20003f2f018 */
[----:B------:R-:W-:Y:S01]  /*02e0*/  IMAD.U32 R5, RZ, RZ, UR9 ;  /* 0x00000009ff057e24 */ /* 0x000fe2000f8e00ff */
[----:B------:R-:W-:Y:S01]  /*02f0*/  ULDC.64 UR8, c[0x0][0x2f8] ;  /* 0x0000be0000087ab9 */ /* 0x000fe20000000a00 */
[----:B------:R-:W-:Y:S01]  /*0300*/  PLOP3.LUT P2, PT, PT, PT, UP0, 0x80, 0x0 ;  /* 0x000000000000781c */ /* 0x000fe20003f4f008 */
[----:B------:R-:W-:Y:S01]  /*0310*/  UIMAD.WIDE UR8, UR25, 0x4, UR8 ;  /* 0x00000004190878a5 */ /* 0x000fe2000f8e0208 */
[----:B-1----:R-:W-:Y:S02]  /*0320*/  @!P3 IMAD.MOV.U32 R6, RZ, RZ, R224 ;  /* 0x000000ffff06b224 */ /* 0x002fe400078e00e0 */
[----:B------:R-:W-:-:S05]  /*0330*/  @!P3 IMAD.MOV.U32 R7, RZ, RZ, R121 ;  /* 0x000000ffff07b224 */ /* 0x000fca00078e0079 */
[----:B------:R1:W-:Y:S02]  /*0340*/  @!P3 STG.E.64 desc[UR16][R2.64+0x8], R6 ;  /* 0x000008060200b986 */ /* 0x0003e4000c101b10 */
[----:B-1----:R-:W-:Y:S02]  /*0350*/  IMAD.U32 R2, RZ, RZ, UR10 ;  /* 0x0000000aff027e24 */ /* 0x002fe4000f8e00ff */
[----:B------:R-:W2:Y:S01]  /*0360*/  @P0 LDG.E R6, desc[UR16][R4.64] ;  /* 0x0000001004060981 */ /* 0x000ea2000c1e1900 */
[----:B------:R-:W-:Y:S01]  /*0370*/  IMAD.U32 R3, RZ, RZ, UR11 ;  /* 0x0000000bff037e24 */ /* 0x000fe2000f8e00ff */
[----:B------:R-:W-:Y:S01]  /*0380*/  SHF.R.S32.HI R10, RZ, 0x1f, R127 ;  /* 0x0000001fff0a7819 */ /* 0x000fe2000001147f */
[----:B------:R-:W-:Y:S01]  /*0390*/  UMOV UR13, 0xffffffff ;  /* 0xffffffff000d7882 */ /* 0x000fe20000000000 */
[----:B------:R-:W-:Y:S01]  /*03a0*/  ULDC UR11, c[0x0][0x270] ;  /* 0x00009c00000b7ab9 */ /* 0x000fe20000000800 */
[----:B------:R-:W3:Y:S04]  /*03b0*/  @P0 LDG.E R5, desc[UR16][R4.64+0x4] ;  /* 0x0000041004050981 */ /* 0x000ee8000c1e1900 */
[----:B------:R1:W4:Y:S02]  /*03c0*/  @P1 LDG.E R4, desc[UR16][R2.64] ;  /* 0x0000001002041981 */ /* 0x000324000c1e1900 */
[----:B-1----:R-:W-:-:S02]  /*03d0*/  IMAD.U32 R2, RZ, RZ, UR8 ;  /* 0x00000008ff027e24 */ /* 0x002fc4000f8e00ff */
[----:B------:R-:W-:-:S05]  /*03e0*/  IMAD.U32 R3, RZ, RZ, UR9 ;  /* 0x00000009ff037e24 */ /* 0x000fca000f8e00ff */
[----:B------:R-:W5:Y:S01]  /*03f0*/  @!P2 LDG.E R0, desc[UR16][R2.64] ;  /* 0x000000100200a981 */ /* 0x000f62000c1e1900 */
[----:B------:R-:W-:Y:S01]  /*0400*/  LEA.HI R125, R10, R127, RZ, 0x5 ;  /* 0x0000007f0a7d7211 */ /* 0x000fe200078f28ff */
[----:B------:R-:W-:Y:S01]  /*0410*/  UIMAD UR8, UR25, UR11, UR26 ;  /* 0x0000000b190872a4 */ /* 0x000fe2000f8e021a */
[----:B------:R-:W-:Y:S02]  /*0420*/  UMOV UR6, 0xffffffff ;  /* 0xffffffff00067882 */ /* 0x000fe40000000000 */
[----:B------:R-:W-:Y:S01]  /*0430*/  LOP3.LUT R14, R125, 0xffffffe0, RZ, 0xc0, !PT ;  /* 0xffffffe07d0e7812 */ /* 0x000fe200078ec0ff */
[----:B------:R-:W-:-:S04]  /*0440*/  UMOV UR10, URZ ;  /* 0x0000003f000a7c82 */ /* 0x000fc80008000000 */
[----:B------:R-:W-:Y:S01]  /*0450*/  IMAD.IADD R14, R127, 0x1, -R14 ;  /* 0x000000017f0e7824 */ /* 0x000fe200078e0a0e */
[----:B--2---:R-:W-:Y:S02]  /*0460*/  @P0 R2UR UR13, R6 ;  /* 0x00000000060d02ca */ /* 0x004fe400000e0000 */
[----:B---3--:R-:W-:Y:S02]  /*0470*/  @P0 R2UR UR20, R5 ;  /* 0x00000000051402ca */ /* 0x008fe400000e0000 */
[----:B------:R-:W-:Y:S01]  /*0480*/  ISETP.NE.U32.AND P0, PT, RZ, UR4, PT ;  /* 0x00000004ff007c0c */ /* 0x000fe2000bf05070 */
[----:B------:R-:W-:-:S10]  /*0490*/  USHF.L.U32 UR4, UR8, 0x5, URZ ;  /* 0x0000000508047899 */ /* 0x000fd4000800063f */
[----:B------:R-:W-:-:S07]  /*04a0*/  @UP2 UIADD3 UR20, UR20, -UR13, URZ ;  /* 0x8000000d14142290 */ /* 0x000fce000fffe03f */
[----:B------:R-:W-:Y:S01]  /*04b0*/  @!UP2 ULDC UR20, c[0x0][0x2c4] ;  /* 0x0000b1000014aab9 */ /* 0x000fe20000000800 */
[----:B----4-:R-:W-:Y:S02]  /*04c0*/  @P1 R2UR UR10, R4 ;  /* 0x00000000040a12ca */ /* 0x010fe400000e0000 */
[----:B-----5:R-:W-:Y:S02]  /*04d0*/  @!P2 R2UR UR6, R0 ;  /* 0x000000000006a2ca */ /* 0x020fe400000e0000 */
[----:B------:R-:W-:Y:S01]  /*04e0*/  ISETP.NE.AND.EX P2, PT, RZ, UR5, PT, P0 ;  /* 0x00000005ff007c0c */ /* 0x000fe2000bf45300 */
[----:B------:R-:W-:Y:S01]  /*04f0*/  USHF.R.S32.HI UR5, URZ, 0x1f, UR4 ;  /* 0x0000001f3f057899 */ /* 0x000fe20008011404 */
[--C-:B------:R-:W-:Y:S02]  /*0500*/  IADD3 R224, P1, P0, R224, UR4, R14.reuse ;  /* 0x00000004e0e07c10 */ /* 0x100fe4000f83e00e */
[----:B------:R-:W-:-:S04]  /*0510*/  SHF.R.S32.HI R0, RZ, 0x1f, R14 ;  /* 0x0000001fff007819 */ /* 0x000fc8000001140e */
[----:B------:R-:W-:-:S05]  /*0520*/  IADD3.X R121, R121, UR5, R0, P1, P0 ;  /* 0x0000000579797c10 */ /* 0x000fca0008fe0400 */
[----:B------:R-:W-:Y:S05]  /*0530*/  @!P2 BRA `(.L_x_907) ;  /* 0x00000000001ca947 */ /* 0x000fea0003800000 */
[----:B------:R-:W-:-:S13]  /*0540*/  PLOP3.LUT P0, PT, PT, PT, UP3, 0x80, 0x0 ;  /* 0x000000000000781c */ /* 0x000fda0003f0f038 */
[----:B------:R-:W2:Y:S04]  /*0550*/  @P0 LDG.E R0, desc[UR16][R2.64+0x4] ;  /* 0x0000041002000981 */ /* 0x000ea8000c1e1900 */
[----:B------:R-:W3:Y:S01]  /*0560*/  @!P0 LDG.E R2, desc[UR16][R2.64] ;  /* 0x0000001002028981 */ /* 0x000ee2000c1e1900 */
[----:B--2---:R-:W-:-:S13]  /*0570*/  @P0 R2UR UR8, R0 ;  /* 0x00000000000802ca */ /* 0x004fda00000e0000 */
[----:B------:R-:W-:-:S07]  /*0580*/  @UP3 UIADD3 UR8, UR8, -UR6, URZ ;  /* 0x8000000608083290 */ /* 0x000fce000fffe03f */
[----:B---3--:R-:W-:Y:S01]  /*0590*/  @!P0 R2UR UR8, R2 ;  /* 0x00000000020882ca */ /* 0x008fe200000e0000 */
[----:B------:R-:W-:-:S14]  /*05a0*/  BRA `(.L_x_908) ;  /* 0x0000000000047947 */ /* 0x000fdc0003800000 */
.L_x_907:
[----:B------:R-:W-:-:S05]  /*05b0*/  ULDC UR8, c[0x0][0x2c8] ;  /* 0x0000b20000087ab9 */ /* 0x000fca0000000800 */
.L_x_908:
        /* <DEDUP_REMOVED lines=35> */
[----:B------:R-:W-:Y:S05]  /*07f0*/  @!P0 BRA `(.L_x_909) ;  /* 0x00000160000c8947 */ /* 0x000fea0003800000 */
[----:B------:R-:W1:Y:S01]  /*0800*/  LDC R0, c[0x0][0x278] ;  /* 0x00009e00ff007b82 */ /* 0x000e620000000800 */
[----:B------:R-:W2:Y:S01]  /*0810*/  S2R R4, SR_CTAID.Z ;  /* 0x0000000000047919 */ /* 0x000ea20000002700 */
[----:B------:R-:W-:Y:S02]  /*0820*/  UISETP.NE.AND UP1, UPT, UR13, -0x1, UPT ;  /* 0xffffffff0d00788c */ /* 0x000fe4000bf25270 */
[----:B------:R-:W-:Y:S01]  /*0830*/  UISETP.NE.AND UP0, UPT, UR6, -0x1, UPT ;  /* 0xffffffff0600788c */ /* 0x000fe2000bf05270 */
[----:B------:R-:W3:Y:S01]  /*0840*/  S2R R126, SR_CTAID.X ;  /* 0x00000000007e7919 */ /* 0x000ee20000002500 */
[----:B------:R-:W-:-:S04]  /*0850*/  UIADD3 UR12, -UR18, UR20, URZ ;  /* 0x00000014120c7290 */ /* 0x000fc8000fffe13f */
[----:B------:R-:W-:-:S03]  /*0860*/  PLOP3.LUT P1, PT, PT, PT, UP0, 0x80, 0x0 ;  /* 0x000000000000781c */ /* 0x000fc60003f2f008 */
[----:B------:R-:W-:Y:S01]  /*0870*/  @UP1 ULDC.64 UR4, c[0x0][0x240] ;  /* 0x0000900000041ab9 */ /* 0x000fe20000000a00 */
[----:B------:R-:W-:Y:S02]  /*0880*/  @!UP1 USHF.R.S32.HI UR11, URZ, 0x1f, UR25 ;  /* 0x0000001f3f0b9899 */ /* 0x000fe40008011419 */
[----:B------:R-:W-:Y:S02]  /*0890*/  @UP1 UIMAD.WIDE.U32 UR30, UR13, UR4, URZ ;  /* 0x000000040d1e12a5 */ /* 0x000fe4000f8e003f */
[----:B------:R-:W-:Y:S02]  /*08a0*/  @UP0 UIADD3 UR7, UR10, UR6, URZ ;  /* 0x000000060a070290 */ /* 0x000fe4000fffe03f */
[----:B------:R-:W-:Y:S01]  /*08b0*/  @UP1 UIMAD UR27, UR13, UR5, UR31 ;  /* 0x000000050d1b12a4 */ /* 0x000fe2000f8e021f */
[----:B------:R-:W-:Y:S02]  /*08c0*/  @UP0 ULDC.64 UR8, c[0x0][0x248] ;  /* 0x0000920000080ab9 */ /* 0x000fe40000000a00 */
[----:B------:R-:W-:Y:S01]  /*08d0*/  @!UP1 ULDC.64 UR4, c[0x0][0x228] ;  /* 0x00008a0000049ab9 */ /* 0x000fe20000000a00 */
[----:B-1----:R-:W-:Y:S01]  /*08e0*/  IABS R2, R0 ;  /* 0x0000000000027213 */ /* 0x002fe20000000000 */
[----:B------:R-:W-:-:S02]  /*08f0*/  @!UP1 UIMAD.WIDE.U32 UR32, UR25, UR4, URZ ;  /* 0x00000004192092a5 */ /* 0x000fc4000f8e003f */
[----:B------:R-:W-:Y:S01]  /*0900*/  @!UP1 UIMAD UR4, UR11, UR4, URZ ;  /* 0x000000040b0492a4 */ /* 0x000fe2000f8e023f */
[----:B------:R-:W1:Y:S01]  /*0910*/  I2F.RP R6, R2 ;  /* 0x0000000200067306 */ /* 0x000e620000209400 */
[----:B------:R-:W-:Y:S02]  /*0920*/  @UP0 UIMAD.WIDE.U32 UR22, UR7, UR8, URZ ;  /* 0x00000008071602a5 */ /* 0x000fe4000f8e003f */
[----:B------:R-:W-:Y:S01]  /*0930*/  @UP0 UIMAD UR7, UR7, UR9, URZ ;  /* 0x00000009070702a4 */ /* 0x000fe2000f8e023f */
[----:B--2---:R-:W-:Y:S01]  /*0940*/  IABS R4, R4 ;  /* 0x0000000400047213 */ /* 0x004fe20000000000 */
[----:B------:R-:W-:Y:S02]  /*0950*/  @!UP1 UIMAD UR4, UR25, UR5, UR4 ;  /* 0x00000005190492a4 */ /* 0x000fe4000f8e0204 */
[----:B------:R-:W-:Y:S02]  /*0960*/  @UP0 UIADD3 UR5, UR23, UR7, URZ ;  /* 0x0000000717050290 */ /* 0x000fe4000fffe03f */
[----:B------:R-:W-:Y:S01]  /*0970*/  @!UP1 UIADD3 UR27, UR33, UR4, URZ ;  /* 0x00000004211b9290 */ /* 0x000fe2000fffe03f */
[----:B------:R-:W-:Y:S01]  /*0980*/  @!UP1 UMOV UR30, UR32 ;  /* 0x00000020001e9c82 */ /* 0x000fe20008000000 */
[----:B-1----:R-:W1:Y:S02]  /*0990*/  MUFU.RCP R6, R6 ;  /* 0x0000000600067308 */ /* 0x002e640000001000 */
[----:B-1----:R-:W-:-:S06]  /*09a0*/  VIADD R6, R6, 0xffffffe ;  /* 0x0ffffffe06067836 */ /* 0x002fcc0000000000 */
[----:B------:R-:W1:Y:S02]  /*09b0*/  F2I.FTZ.U32.TRUNC.NTZ R7, R6 ;  /* 0x0000000600077305 */ /* 0x000e64000021f000 */
[----:B-1----:R-:W-:Y:S01]  /*09c0*/  IMAD.MOV R3, RZ, RZ, -R7 ;  /* 0x000000ffff037224 */ /* 0x002fe200078e0a07 */
[----:B------:R-:W-:-:S03]  /*09d0*/  MOV R6, RZ ;  /* 0x000000ff00067202 */ /* 0x000fc60000000f00 */
[----:B------:R-:W-:Y:S01]  /*09e0*/  IMAD R234, R3, R2, RZ ;  /* 0x0000000203ea7224 */ /* 0x000fe200078e02ff */
[----:B------:R-:W-:-:S03]  /*09f0*/  LEA.HI R3, R10, R127, RZ, 0x3 ;  /* 0x0000007f0a037211 */ /* 0x000fc600078f18ff */
[----:B------:R-:W-:Y:S01]  /*0a00*/  IMAD.HI.U32 R234, R7, R234, R6 ;  /* 0x000000ea07ea7227 */ /* 0x000fe200078e0006 */
[----:B------:R-:W-:Y:S02]  /*0a10*/  SHF.R.S32.HI R20, RZ, 0x3, R3 ;  /* 0x00000003ff147819 */ /* 0x000fe40000011403 */
[----:B------:R-:W-:-:S03]  /*0a20*/  LOP3.LUT R8, R3, 0xfffffff8, RZ, 0xc0, !PT ;  /* 0xfffffff803087812 */ /* 0x000fc600078ec0ff */
[----:B------:R-:W-:Y:S02]  /*0a30*/  VIADD R5, R20, 0x40 ;  /* 0x0000004014057836 */ /* 0x000fe40000000000 */
[----:B------:R-:W-:-:S03]  /*0a40*/  IMAD.HI.U32 R234, R234, R4, RZ ;  /* 0x00000004eaea7227 */ /* 0x000fc600078e00ff */
[----:B------:R-:W-:Y:S01]  /*0a50*/  ISETP.GE.AND P4, PT, R5, UR12, PT ;  /* 0x0000000c05007c0c */ /* 0x000fe2000bf86270 */
[C---:B------:R-:W-:Y:S01]  /*0a60*/  VIADD R6, R20.reuse, 0x50 ;  /* 0x0000005014067836 */ /* 0x040fe20000000000 */
[----:B------:R-:W-:Y:S01]  /*0a70*/  IADD3 R5, R20, 0x60, RZ ;  /* 0x0000006014057810 */ /* 0x000fe20007ffe0ff */
[----:B------:R-:W-:-:S03]  /*0a80*/  IMAD.MOV R7, RZ, RZ, -R234 ;  /* 0x000000ffff077224 */ /* 0x000fc600078e0aea */
[----:B------:R-:W-:Y:S01]  /*0a90*/  ISETP.GE.AND P3, PT, R6, UR12, PT ;  /* 0x0000000c06007c0c */ /* 0x000fe2000bf66270 */
[----:B------:R-:W-:Y:S01]  /*0aa0*/  IMAD R7, R2, R7, R4 ;  /* 0x0000000702077224 */ /* 0x000fe200078e0204 */
[----:B------:R-:W-:Y:S02]  /*0ab0*/  ISETP.GE.AND P2, PT, R5, UR12, PT ;  /* 0x0000000c05007c0c */ /* 0x000fe4000bf46270 */
[----:B------:R-:W-:Y:S01]  /*0ac0*/  SHF.L.U32 R6, R20, 0x6, RZ ;  /* 0x0000000614067819 */ /* 0x000fe200000006ff */
[----:B---3--:R-:W-:Y:S10]  /*0ad0*/  @P1 BRA `(.L_x_910) ;  /* 0x0000000000301947 */ /* 0x008ff40003800000 */
        /* <DEDUP_REMOVED lines=11> */
[----:B------:R-:W-:-:S12]  /*0b90*/  UIADD3 UR5, UR23, UR5, URZ ;  /* 0x0000000517057290 */ /* 0x000fd8000fffe03f */
.L_x_910:
[----:B------:R-:W-:Y:S01]  /*0ba0*/  @UP0 UIADD3 UR21, UR10, UR6, URZ ;  /* 0x000000060a150290 */ /* 0x000fe2000fffe03f */
[----:B------:R-:W-:Y:S01]  /*0bb0*/  IMAD.IADD R8, R127, 0x1, -R8 ;  /* 0x000000017f087824 */ /* 0x000fe200078e0a08 */
[----:B------:R-:W-:Y:S01]  /*0bc0*/  LOP3.LUT R6, R6, 0x1c0, RZ, 0xc0, !PT ;  /* 0x000001c006067812 */ /* 0x000fe200078ec0ff */
[----:B------:R-:W-:Y:S01]  /*0bd0*/  @UP0 ULDC.64 UR6, c[0x0][0x250] ;  /* 0x0000940000060ab9 */ /* 0x000fe20000000a00 */
[----:B------:R-:W-:Y:S01]  /*0be0*/  USHF.R.S32.HI UR23, URZ, 0x1f, UR26 ;  /* 0x0000001f3f177899 */ /* 0x000fe2000801141a */
[----:B------:R-:W-:Y:S01]  /*0bf0*/  IMAD.SHL.U32 R214, R8, 0x8, RZ ;  /* 0x0000000808d67824 */ /* 0x000fe200078e00ff */
[----:B------:R-:W-:Y:S01]  /*0c00*/  @UP0 UIMAD.WIDE.U32 UR32, UR21, UR6, URZ ;  /* 0x00000006152002a5 */ /* 0x000fe2000f8e003f */
[----:B------:R-:W-:Y:S01]  /*0c10*/  SHF.R.U32.HI R4, RZ, 0x3, R6 ;  /* 0x00000003ff047819 */ /* 0x000fe20000011606 */
[----:B------:R-:W-:Y:S01]  /*0c20*/  @UP0 UIMAD UR21, UR21, UR7, URZ ;  /* 0x00000007151502a4 */ /* 0x000fe2000f8e023f */
[----:B------:R-:W-:Y:S02]  /*0c30*/  ISETP.GT.U32.AND P0, PT, R2, R7, PT ;  /* 0x000000070200720c */ /* 0x000fe40003f04070 */
[----:B------:R-:W-:Y:S01]  /*0c40*/  LOP3.LUT R6, R6, 0x38, R214, 0xf8, !PT ;  /* 0x0000003806067812 */ /* 0x000fe200078ef8d6 */
        /* <DEDUP_REMOVED lines=16> */
.L_x_911:
[----:B------:R-:W-:Y:S01]  /*0d50*/  @!P0 IMAD.IADD R7, R7, 0x1, -R2 ;  /* 0x0000000107078824 */ /* 0x000fe200078e0a02 */
[----:B------:R-:W1:Y:S01]  /*0d60*/  S2UR UR31, SR_CgaCtaId ;  /* 0x00000000001f79c3 */ /* 0x000e620000008800 */
[----:B------:R-:W-:Y:S01]  /*0d70*/  @!P0 VIADD R234, R234, 0x1 ;  /* 0x00000001eaea8836 */ /* 0x000fe20000000000 */
[----:B------:R-:W-:Y:S01]  /*0d80*/  ULDC.64 UR10, c[0x0][0x258] ;  /* 0x00009600000a7ab9 */ /* 0x000fe20000000a00 */
[----:B------:R-:W-:Y:S01]  /*0d90*/  VIADD R3, R20, 0x70 ;  /* 0x0000007014037836 */ /* 0x000fe20000000000 */
[----:B------:R-:W-:Y:S01]  /*0da0*/  ISETP.GE.U32.AND P6, PT, R7, R2, PT ;  /* 0x000000020700720c */ /* 0x000fe20003fc6070 */
[----:B------:R-:W-:Y:S01]  /*0db0*/  UIMAD UR4, UR23, UR10, URZ ;  /* 0x0000000a170472a4 */ /* 0x000fe2000f8e023f */
[----:B------:R-:W-:Y:S01]  /*0dc0*/  LOP3.LUT R2, R0, UR26, RZ, 0x3c, !PT ;  /* 0x0000001a00027c12 */ /* 0x000fe2000f8e3cff */
[----:B------:R-:W-:Y:S01]  /*0dd0*/  VIADD R13, R20, 0x10 ;  /* 0x00000010140d7836 */ /* 0x000fe20000000000 */
[----:B------:R-:W-:Y:S01]  /*0de0*/  SHF.R.S32.HI R215, RZ, 0x1f, R214 ;  /* 0x0000001fffd77819 */ /* 0x000fe200000114d6 */
[----:B------:R-:W-:Y:S01]  /*0df0*/  UIMAD UR11, UR26, UR11, UR4 ;  /* 0x0000000b1a0b72a4 */ /* 0x000fe2000f8e0204 */
[----:B------:R-:W-:Y:S01]  /*0e00*/  ISETP.GE.AND P5, PT, R2, RZ, PT ;  /* 0x000000ff0200720c */ /* 0x000fe20003fa6270 */
[----:B------:R-:W-:Y:S01]  /*0e10*/  BSSY B0, `(.L_x_912) ;  /* 0x0000026000007945 */ /* 0x000fe20003800000 */
[----:B------:R-:W-:Y:S01]  /*0e20*/  IADD3 R2, P0, R214, UR30, RZ ;  /* 0x0000001ed6027c10 */ /* 0x000fe2000ff1e0ff */
[----:B------:R-:W-:Y:S01]  /*0e30*/  UMOV UR4, 0x400 ;  /* 0x0000040000047882 */ /* 0x000fe20000000000 */
[----:B------:R-:W-:Y:S01]  /*0e40*/  LEA.HI R5, R10, R127, RZ, 0x6 ;  /* 0x0000007f0a057211 */ /* 0x000fe200078f30ff */
[----:B------:R-:W-:Y:S01]  /*0e50*/  VIADD R12, R20, 0x20 ;  /* 0x00000020140c7836 */ /* 0x000fe20000000000 */
[----:B------:R-:W-:Y:S01]  /*0e60*/  ISETP.GE.AND P1, PT, R3, UR12, PT ;  /* 0x0000000c03007c0c */ /* 0x000fe2000bf26270 */
[----:B------:R-:W-:Y:S01]  /*0e70*/  @P6 VIADD R234, R234, 0x1 ;  /* 0x00000001eaea6836 */ /* 0x000fe20000000000 */
[----:B------:R-:W-:Y:S01]  /*0e80*/  ISETP.GE.AND P6, PT, R20, UR12, PT ;  /* 0x0000000c14007c0c */ /* 0x000fe2000bfc6270 */
[----:B------:R-:W-:Y:S01]  /*0e90*/  IMAD.SHL.U32 R5, R5, 0x8, RZ ;  /* 0x0000000805057824 */ /* 0x000fe200078e00ff */
[----:B------:R-:W-:Y:S01]  /*0ea0*/  LOP3.LUT R4, R6, R4, RZ, 0x3c, !PT ;  /* 0x0000000406047212 */ /* 0x000fe200078e3cff */
[----:B------:R-:W-:Y:S01]  /*0eb0*/  IMAD.U32 R6, RZ, RZ, UR10 ;  /* 0x0000000aff067e24 */ /* 0x000fe2000f8e00ff */
[----:B------:R-:W-:Y:S01]  /*0ec0*/  IADD3.X R3, R215, UR27, RZ, P0, !PT ;  /* 0x0000001bd7037c10 */ /* 0x000fe200087fe4ff */
[----:B-1----:R-:W-:Y:S01]  /*0ed0*/  ULEA UR4, UR31, UR4, 0x18 ;  /* 0x000000041f047291 */ /* 0x002fe2000f8ec03f */
[----:B------:R-:W-:Y:S01]  /*0ee0*/  SHF.R.S32.HI R21, RZ, 0x1f, R20 ;  /* 0x0000001fff157819 */ /* 0x000fe20000011414 */
[----:B------:R-:W-:Y:S01]  /*0ef0*/  IMAD.WIDE.U32 R6, R6, UR26, R2 ;  /* 0x0000001a06067c25 */ /* 0x000fe2000f8e0002 */
[----:B------:R-:W-:-:S02]  /*0f00*/  LOP3.LUT R208, R4, 0xfffffe00, R5, 0xf8, !PT ;  /* 0xfffffe0004d07812 */ /* 0x000fc400078ef805 */
[----:B------:R-:W-:Y:S01]  /*0f10*/  ISETP.GE.AND P0, PT, R13, UR12, PT ;  /* 0x0000000c0d007c0c */ /* 0x000fe2000bf06270 */
[----:B------:R-:W-:Y:S01]  /*0f20*/  VIADD R17, R7, UR11 ;  /* 0x0000000b07117c36 */ /* 0x000fe20008000000 */
[----:B------:R-:W-:Y:S01]  /*0f30*/  LEA R208, R208, UR4, 0x1 ;  /* 0x00000004d0d07c11 */ /* 0x000fe2000f8e08ff */
[----:B------:R-:W-:Y:S01]  /*0f40*/  IMAD.WIDE R218, R126, 0x80, R20 ;  /* 0x000000807eda7825 */ /* 0x000fe200078e0214 */
[----:B------:R-:W-:Y:S09]  /*0f50*/  @P6 BRA `(.L_x_913) ;  /* 0x0000000000446947 */ /* 0x000ff20003800000 */
        /* <DEDUP_REMOVED lines=17> */
.L_x_913:
[----:B------:R-:W-:Y:S05]  /*1070*/  BSYNC B0 ;  /* 0x0000000000007941 */ /* 0x000fea0003800000 */
.L_x_912:
        /* <DEDUP_REMOVED lines=17> */
[----:B--2---:R-:W-:Y:S02]  /*1190*/  LEA R18, P0, R4, UR10, 0x1 ;  /* 0x0000000a04127c11 */ /* 0x004fe4000f8008ff */
[----:B------:R-:W-:-:S04]  /*11a0*/  IADD3 R2, R5, R2, RZ ;  /* 0x0000000205027210 */ /* 0x000fc80007ffe0ff */
[----:B------:R-:W-:-:S05]  /*11b0*/  LEA.HI.X R19, R4, UR11, R2, 0x1, P0 ;  /* 0x0000000b04137c11 */ /* 0x000fca00080f0c02 */
[----:B------:R-:W-:Y:S01]  /*11c0*/  @!PT LDS RZ, [RZ] ;  /* 0x00000000fffff984 */ /* 0x000fe20000000800 */
[----:B------:R-:W-:Y:S01]  /*11d0*/  @!PT LDS RZ, [RZ] ;  /* 0x00000000fffff984 */ /* 0x000fe20000000800 */
[----:B------:R-:W-:Y:S01]  /*11e0*/  @!PT LDS RZ, [RZ] ;  /* 0x00000000fffff984 */ /* 0x000fe20000000800 */
[----:B------:R4:W-:Y:S02]  /*11f0*/  LDGSTS.E.BYPASS.LTC128B.128 [R208+0x800], desc[UR16][R18.64] ;  /* 0x0080000012d07fae */ /* 0x0009e4000b901d50 */
.L_x_915:
[----:B------:R-:W-:Y:S05]  /*1200*/  BSYNC B0 ;  /* 0x0000000000007941 */ /* 0x000fea0003800000 */
.L_x_914:
[----:B------:R-:W-:Y:S01]  /*1210*/  BSSY B0, `(.L_x_916) ;  /* 0x0000017000007945 */ /* 0x000fe20003800000 */
[----:B------:R-:W-:-:S03]  /*1220*/  ISETP.GE.AND P0, PT, R11, UR12, PT ;  /* 0x0000000c0b007c0c */ /* 0x000fc6000bf06270 */
[----:B------:R-:W-:Y:S10]  /*1230*/  @P6 BRA `(.L_x_917) ;  /* 0x0000000000506947 */ /* 0x000ff40003800000 */
        /* <DEDUP_REMOVED lines=13> */
[----:B--2-4-:R-:W-:Y:S02]  /*1310*/  LEA R18, P6, R4, UR10, 0x1 ;  /* 0x0000000a04127c11 */ /* 0x014fe4000f8c08ff */
[----:B------:R-:W-:-:S04]  /*1320*/  IADD3 R2, R5, R2, RZ ;  /* 0x0000000205027210 */ /* 0x000fc80007ffe0ff */
[----:B------:R-:W-:-:S05]  /*1330*/  LEA.HI.X R19, R4, UR11, R2, 0x1, P6 ;  /* 0x0000000b04137c11 */ /* 0x000fca000b0f0c02 */
[----:B------:R-:W-:Y:S01]  /*1340*/  @!PT LDS RZ, [RZ] ;  /* 0x00000000fffff984 */ /* 0x000fe20000000800 */
[----:B------:R-:W-:Y:S01]  /*1350*/  @!PT LDS RZ, [RZ] ;  /* 0x00000000fffff984 */ /* 0x000fe20000000800 */
[----:B------:R-:W-:Y:S01]  /*1360*/  @!PT LDS RZ, [RZ] ;  /* 0x00000000fffff984 */ /* 0x000fe20000000800 */
[----:B------:R2:W-:Y:S02]  /*1370*/  LDGSTS.E.BYPASS.LTC128B.128 [R208+0x1000], desc[UR16][R18.64] ;  /* 0x0100000012d07fae */ /* 0x0005e4000b901d50 */
.L_x_917:
[----:B------:R-:W-:Y:S05]  /*1380*/  BSYNC B0 ;  /* 0x0000000000007941 */ /* 0x000fea0003800000 */
.L_x_916:
[----:B------:R-:W-:Y:S01]  /*1390*/  LEA.HI R10, R10, R127, RZ, 0x4 ;  /* 0x0000007f0a0a7211 */ /* 0x000fe200078f20ff */
[----:B------:R-:W-:Y:S01]  /*13a0*/  BSSY B0, `(.L_x_918) ;  /* 0x0000018000007945 */ /* 0x000fe20003800000 */
[----:B------:R-:W-:Y:S02]  /*13b0*/  ISETP.NE.AND P6, PT, R0, RZ, PT ;  /* 0x000000ff0000720c */ /* 0x000fe40003fc5270 */
        /* <DEDUP_REMOVED lines=8> */
[----:B--2-4-:R-:W-:Y:S01]  /*1440*/  MOV R19, R17 ;  /* 0x0000001100137202 */ /* 0x014fe20000000f00 */
        /* <DEDUP_REMOVED lines=13> */
.L_x_919:
[----:B------:R-:W-:Y:S05]  /*1520*/  BSYNC B0 ;  /* 0x0000000000007941 */ /* 0x000fea0003800000 */
.L_x_918:
        /* <DEDUP_REMOVED lines=22> */
.L_x_921:
[----:B------:R-:W-:Y:S05]  /*1690*/  BSYNC B0 ;  /* 0x0000000000007941 */ /* 0x000fea0003800000 */
.L_x_920:
        /* <DEDUP_REMOVED lines=22> */
.L_x_923:
[----:B------:R-:W-:Y:S05]  /*1800*/  BSYNC B0 ;  /* 0x0000000000007941 */ /* 0x000fea0003800000 */
.L_x_922:
        /* <DEDUP_REMOVED lines=22> */
.L_x_925:
[----:B------:R-:W-:Y:S05]  /*1970*/  BSYNC B0 ;  /* 0x0000000000007941 */ /* 0x000fea0003800000 */
.L_x_924:
        /* <DEDUP_REMOVED lines=21> */
.L_x_927:
[----:B------:R-:W-:Y:S05]  /*1ad0*/  BSYNC B0 ;  /* 0x0000000000007941 */ /* 0x000fea0003800000 */
.L_x_926:
[C---:B------:R-:W-:Y:S01]  /*1ae0*/  IMAD R3, R21.reuse, UR8, RZ ;  /* 0x0000000815037c24 */ /* 0x040fe2000f8e02ff */
[----:B------:R-:W-:Y:S01]  /*1af0*/  ULDC.64 UR10, c[0x0][0x260] ;  /* 0x00009800000a7ab9 */ /* 0x000fe20000000a00 */
[C---:B------:R-:W-:Y:S01]  /*1b00*/  IMAD.WIDE.U32 R6, R20.reuse, UR8, R214 ;  /* 0x0000000814067c25 */ /* 0x040fe2000f8e00d6 */
[----:B------:R-:W-:Y:S01]  /*1b10*/  USHF.L.U32 UR27, UR8, 0x6, URZ ;  /* 0x00000006081b7899 */ /* 0x000fe2000800063f */
[----:B------:R-:W-:Y:S02]  /*1b20*/  BSSY B0, `(.L_x_928) ;  /* 0x0000038000007945 */ /* 0x000fe40003800000 */
        /* <DEDUP_REMOVED lines=8> */
[----:B------:R-:W-:Y:S01]  /*1bb0*/  UIADD3 UR22, UR14, -0x1, URZ ;  /* 0xffffffff0e167890 */ /* 0x000fe2000fffe03f */
[----:B------:R-:W-:Y:S01]  /*1bc0*/  MOV R120, UR27 ;  /* 0x0000001b00787c02 */ /* 0x000fe20008000f00 */
[----:B------:R-:W-:Y:S01]  /*1bd0*/  IMAD R0, R20, UR7, R0 ;  /* 0x0000000714007c24 */ /* 0x000fe2000f8e0200 */
[----:B------:R-:W-:Y:S01]  /*1be0*/  IADD3 R6, P0, R6, UR24, RZ ;  /* 0x0000001806067c10 */ /* 0x000fe2000ff1e0ff */
[----:B------:R-:W-:Y:S01]  /*1bf0*/  IMAD.IADD R2, R127, 0x1, -R4 ;  /* 0x000000017f027824 */ /* 0x000fe200078e0a04 */
[----:B------:R-:W-:Y:S01]  /*1c00*/  USHF.L.U64.HI UR24, UR8, 0x6, UR9 ;  /* 0x0000000608187899 */ /* 0x000fe20008010209 */
[----:B------:R-:W-:Y:S01]  /*1c10*/  IMAD R212, R236, UR10, RZ ;  /* 0x0000000aecd47c24 */ /* 0x000fe2000f8e02ff */
[----:B------:R-:W-:Y:S01]  /*1c20*/  IADD3.X R7, R7, UR21, R0, P0, !PT ;  /* 0x0000001507077c10 */ /* 0x000fe200087fe400 */
[----:B------:R-:W-:Y:S01]  /*1c30*/  UIMAD UR21, UR22, -0x40, UR19 ;  /* 0xffffffc0161578a4 */ /* 0x000fe2000f8e0213 */
[----:B------:R-:W-:Y:S01]  /*1c40*/  SHF.R.S32.HI R4, RZ, 0x1f, R2 ;  /* 0x0000001fff047819 */ /* 0x000fe20000011402 */
[C---:B------:R-:W-:Y:S01]  /*1c50*/  IMAD R212, R234.reuse, UR11, R212 ;  /* 0x0000000bead47c24 */ /* 0x040fe2000f8e02d4 */
[----:B------:R-:W-:Y:S01]  /*1c60*/  USHF.R.S32.HI UR34, URZ, 0x1f, UR22 ;  /* 0x0000001f3f227899 */ /* 0x000fe20008011416 */
[----:B------:R-:W-:Y:S01]  /*1c70*/  IMAD.WIDE.U32 R210, R234, UR10, R210 ;  /* 0x0000000aead27c25 */ /* 0x000fe2000f8e00d2 */
[----:B------:R-:W-:Y:S01]  /*1c80*/  LEA.HI R4, R4, R2, RZ, 0x3 ;  /* 0x0000000204047211 */ /* 0x000fe200078f18ff */
[----:B------:R-:W-:Y:S01]  /*1c90*/  UIMAD UR5, UR24, UR22, URZ ;  /* 0x00000016180572a4 */ /* 0x000fe2000f8e023f */
[----:B------:R-:W-:Y:S01]  /*1ca0*/  ISETP.GE.AND P5, PT, R20, UR21, PT ;  /* 0x0000001514007c0c */ /* 0x000fe2000bfa6270 */
[----:B------:R-:W-:Y:S01]  /*1cb0*/  IMAD.IADD R213, R211, 0x1, R212 ;  /* 0x00000001d3d57824 */ /* 0x000fe200078e02d4 */
[----:B------:R-:W-:Y:S01]  /*1cc0*/  LOP3.LUT R5, R4, 0xfffffff8, RZ, 0xc0, !PT ;  /* 0xfffffff804057812 */ /* 0x000fe200078ec0ff */
[----:B------:R-:W-:Y:S01]  /*1cd0*/  IMAD.MOV.U32 R212, RZ, RZ, R210 ;  /* 0x000000ffffd47224 */ /* 0x000fe200078e00d2 */
[----:B------:R-:W-:Y:S01]  /*1ce0*/  ULDC.64 UR10, c[0x0][0x268] ;  /* 0x00009a00000a7ab9 */ /* 0x000fe20000000a00 */
[----:B------:R-:W-:Y:S01]  /*1cf0*/  ISETP.GE.AND P4, PT, R13, UR21, PT ;  /* 0x000000150d007c0c */ /* 0x000fe2000bf86270 */
[----:B------:R-:W-:Y:S01]  /*1d00*/  UIMAD UR5, UR34, UR27, UR5 ;  /* 0x0000001b220572a4 */ /* 0x000fe2000f8e0205 */
[----:B------:R-:W-:Y:S01]  /*1d10*/  IADD3 R5, R2, -R5, RZ ;  /* 0x8000000502057210 */ /* 0x000fe20007ffe0ff */
[----:B------:R-:W-:Y:S01]  /*1d20*/  IMAD R236, R236, UR10, RZ ;  /* 0x0000000aecec7c24 */ /* 0x000fe2000f8e02ff */
[----:B------:R-:W-:Y:S01]  /*1d30*/  ISETP.GE.AND P3, PT, R12, UR21, PT ;  /* 0x000000150c007c0c */ /* 0x000fe2000bf66270 */
[----:B-1----:R-:W-:Y:S01]  /*1d40*/  IMAD.WIDE.U32 R16, R120, UR22, R212 ;  /* 0x0000001678107c25 */ /* 0x002fe2000f8e00d4 */
[----:B------:R-:W-:-:S02]  /*1d50*/  ISETP.GE.AND P0, PT, R11, UR21, PT ;  /* 0x000000150b007c0c */ /* 0x000fc4000bf06270 */
[----:B------:R-:W-:Y:S01]  /*1d60*/  MOV R3, 0x20 ;  /* 0x0000002000037802 */ /* 0x000fe20000000f00 */
[----:B------:R-:W-:Y:S01]  /*1d70*/  IMAD.MOV.U32 R0, RZ, RZ, 0x10 ;  /* 0x00000010ff007424 */ /* 0x000fe200078e00ff */
[----:B------:R-:W-:Y:S01]  /*1d80*/  R2P PR, R5, 0x6 ;  /* 0x0000000605007804 */ /* 0x000fe20000000000 */
[C---:B------:R-:W-:Y:S01]  /*1d90*/  IMAD R236, R234.reuse, UR11, R236 ;  /* 0x0000000beaec7c24 */ /* 0x040fe2000f8e02ec */
[----:B--2-4-:R-:W-:Y:S01]  /*1da0*/  IADD3 R19, R17, UR5, RZ ;  /* 0x0000000511137c10 */ /* 0x014fe2000fffe0ff */
[----:B------:R-:W-:Y:S02]  /*1db0*/  IMAD.WIDE.U32 R234, R234, UR10, R6 ;  /* 0x0000000aeaea7c25 */ /* 0x000fe4000f8e0006 */
[----:B------:R-:W-:Y:S02]  /*1dc0*/  SEL R0, R0, 0xfffffff0, !P1 ;  /* 0xfffffff000007807 */ /* 0x000fe40004800000 */
[----:B------:R-:W-:Y:S01]  /*1dd0*/  SEL R2, R3, 0xffffffe0, !P2 ;  /* 0xffffffe003027807 */ /* 0x000fe20005000000 */
        /* <DEDUP_REMOVED lines=12> */
.L_x_929:
[----:B------:R-:W-:Y:S05]  /*1ea0*/  BSYNC B0 ;  /* 0x0000000000007941 */ /* 0x000fea0003800000 */
.L_x_928:
[----:B------:R-:W-:Y:S01]  /*1eb0*/  USHF.L.U64.HI UR32, UR8, 0x4, UR9 ;  /* 0x0000000408207899 */ /* 0x000fe20008010209 */
[----:B------:R-:W-:Y:S01]  /*1ec0*/  BSSY B0, `(.L_x_930) ;  /* 0x0000010000007945 */ /* 0x000fe20003800000 */
[----:B------:R-:W-:-:S03]  /*1ed0*/  USHF.L.U32 UR33, UR8, 0x4, URZ ;  /* 0x0000000408217899 */ /* 0x000fc6000800063f */
[----:B------:R-:W-:Y:S09]  /*1ee0*/  @P4 BRA `(.L_x_931) ;  /* 0x0000000000344947 */ /* 0x000ff20003800000 */
[----:B------:R-:W-:Y:S02]  /*1ef0*/  ULDC UR5, c[0x0][0x2d0] ;  /* 0x0000b40000057ab9 */ /* 0x000fe40000000800 */
[----:B------:R-:W-:-:S13]  /*1f00*/  ISETP.GE.AND P1, PT, R214, UR5, PT ;  /* 0x00000005d6007c0c */ /* 0x000fda000bf26270 */
[----:B------:R4:W-:Y:S01]  /*1f10*/  @P1 STS.128 [R208+0x4800], RZ ;  /* 0x004800ffd0001388 */ /* 0x0009e20000000c00 */
[----:B------:R-:W-:Y:S05]  /*1f20*/  @P1 BRA `(.L_x_931) ;  /* 0x0000000000241947 */ /* 0x000fea0003800000 */
[----:B--2---:R-:W-:Y:S01]  /*1f30*/  IADD3 R7, P1, R16, UR33, RZ ;  /* 0x0000002110077c10 */ /* 0x004fe2000ff3e0ff */
        /* <DEDUP_REMOVED lines=8> */
.L_x_931:
[----:B------:R-:W-:Y:S05]  /*1fc0*/  BSYNC B0 ;  /* 0x0000000000007941 */ /* 0x000fea0003800000 */
.L_x_930:
        /* <DEDUP_REMOVED lines=8> */
[----:B--2---:R-:W-:Y:S02]  /*2050*/  IMAD.U32 R7, RZ, RZ, UR8 ;  /* 0x00000008ff077e24 */ /* 0x004fe4000f8e00ff */
        /* <DEDUP_REMOVED lines=9> */
.L_x_933:
[----:B------:R-:W-:Y:S05]  /*20f0*/  BSYNC B0 ;  /* 0x0000000000007941 */ /* 0x000fea0003800000 */
.L_x_932:
[----:B------:R-:W-:Y:S04]  /*2100*/  BSSY B0, `(.L_x_934) ;  /* 0x0000012000007945 */ /* 0x000fe80003800000 */
[----:B------:R-:W-:Y:S05]  /*2110*/  @P0 BRA `(.L_x_935) ;  /* 0x0000000000400947 */ /* 0x000fea0003800000 */
[----:B------:R-:W-:Y:S02]  /*2120*/  ULDC UR5, c[0x0][0x2d0] ;  /* 0x0000b40000057ab9 */ /* 0x000fe40000000800 */
[----:B------:R-:W-:-:S13]  /*2130*/  ISETP.GE.AND P0, PT, R214, UR5, PT ;  /* 0x00000005d6007c0c */ /* 0x000fda000bf06270 */
[----:B------:R1:W-:Y:S01]  /*2140*/  @P0 STS.128 [R208+0x5800], RZ ;  /* 0x005800ffd0000388 */ /* 0x0003e20000000c00 */
[----:B------:R-:W-:Y:S05]  /*2150*/  @P0 BRA `(.L_x_935) ;  /* 0x0000000000300947 */ /* 0x000fea0003800000 */
[----:B------:R-:W-:Y:S01]  /*2160*/  MOV R18, R16 ;  /* 0x0000001000127202 */ /* 0x000fe20000000f00 */
[----:B--2---:R-:W-:Y:S01]  /*2170*/  IMAD.U32 R6, RZ, RZ, UR8 ;  /* 0x00000008ff067e24 */ /* 0x004fe2000f8e00ff */
        /* <DEDUP_REMOVED lines=10> */
.L_x_935:
[----:B------:R-:W-:Y:S05]  /*2220*/  BSYNC B0 ;  /* 0x0000000000007941 */ /* 0x000fea0003800000 */
.L_x_934:
        /* <DEDUP_REMOVED lines=11> */
[----:B------:R-:W-:-:S04]  /*22e0*/  DEPBAR.LE SB0, 0x0 ;  /* 0x000080000000791a */ /* 0x000fc80000000000 */
[----:B------:R-:W-:Y:S02]  /*22f0*/  @UP1 UIMAD UR5, UR25, UR11, UR5 ;  /* 0x0000000b190512a4 */ /* 0x000fe4000f8e0205 */
[----:B------:R-:W-:Y:S02]  /*2300*/  @UP1 ULEA UR30, UP0, UR36, UR30, 0x2 ;  /* 0x0000001e241e1291 */ /* 0x000fe4000f80103f */
[----:B------:R-:W-:-:S04]  /*2310*/  @UP1 UIADD3 UR5, UR37, UR5, URZ ;  /* 0x0000000525051290 */ /* 0x000fc8000fffe03f */
[----:B------:R-:W-:Y:S01]  /*2320*/  @UP1 ULEA.HI.X UR31, UR36, UR31, UR5, 0x2, UP0 ;  /* 0x0000001f241f1291 */ /* 0x000fe200080f1405 */
[----:B--2---:R-:W-:Y:S02]  /*2330*/  IMAD.U32 R6, RZ, RZ, UR30 ;  /* 0x0000001eff067e24 */ /* 0x004fe4000f8e00ff */
[----:B------:R-:W-:-:S03]  /*2340*/  @UP1 ULDC UR5, c[0x0][0x2e8] ;  /* 0x0000ba0000051ab9 */ /* 0x000fc60000000800 */
[----:B------:R-:W-:-:S05]  /*2350*/  IMAD.U32 R7, RZ, RZ, UR31 ;  /* 0x0000001fff077e24 */ /* 0x000fca000f8e00ff */
[----:B------:R2:W5:Y:S01]  /*2360*/  @P0 LDG.E R6, desc[UR16][R6.64] ;  /* 0x0000001006060981 */ /* 0x000562000c1e1900 */
[----:B------:R-:W-:Y:S01]  /*2370*/  SHF.R.S32.HI R199, RZ, 0x1f, R14 ;  /* 0x0000001fffc77819 */ /* 0x000fe2000001140e */
[----:B------:R-:W-:Y:S01]  /*2380*/  USHF.L.U64.HI UR23, UR6, 0x6, UR7 ;  /* 0x0000000606177899 */ /* 0x000fe20008010207 */
[----:B------:R-:W-:Y:S01]  /*2390*/  ISETP.GE.AND P4, PT, R20, UR21, PT ;  /* 0x0000001514007c0c */ /* 0x000fe2000bf86270 */
[----:B------:R-:W-:Y:S01]  /*23a0*/  BAR.SYNC.DEFER_BLOCKING 0x0 ;  /* 0x0000000000007b1d */ /* 0x000fe20000010000 */
[----:B------:R-:W-:Y:S01]  /*23b0*/  LEA.HI R199, R199, R14, RZ, 0x2 ;  /* 0x0000000ec7c77211 */ /* 0x000fe200078f10ff */
[----:B------:R-:W-:Y:S01]  /*23c0*/  IMAD.SHL.U32 R14, R8, 0x40, RZ ;  /* 0x00000040080e7824 */ /* 0x000fe200078e00ff */
[----:B------:R-:W-:Y:S01]  /*23d0*/  SHF.R.S32.HI R9, RZ, 0x4, R10 ;  /* 0x00000004ff097819 */ /* 0x000fe2000001140a */
[----:B------:R-:W-:Y:S01]  /*23e0*/  IMAD.SHL.U32 R20, R20, 0x8, RZ ;  /* 0x0000000814147824 */ /* 0x000fe200078e00ff */
[----:B------:R-:W-:Y:S01]  /*23f0*/  ISETP.GE.AND P1, PT, R11, UR21, PT ;  /* 0x000000150b007c0c */ /* 0x000fe2000bf26270 */
[----:B------:R-:W-:Y:S01]  /*2400*/  IMAD.SHL.U32 R11, R5, 0x40, RZ ;  /* 0x00000040050b7824 */ /* 0x000fe200078e00ff */
[----:B------:R-:W-:Y:S01]  /*2410*/  LEA.HI R10, R10, R9, RZ, 0x1 ;  /* 0x000000090a0a7211 */ /* 0x000fe200078f08ff */
[----:B------:R-:W-:Y:S01]  /*2420*/  IMAD.SHL.U32 R123, R4, 0x40, RZ ;  /* 0x00000040047b7824 */ /* 0x000fe200078e00ff */
[----:B------:R-:W-:Y:S01]  /*2430*/  LOP3.LUT R14, R14, 0x1c0, RZ, 0xc0, !PT ;  /* 0x000001c00e0e7812 */ /* 0x000fe200078ec0ff */
[----:B------:R-:W-:Y:S01]  /*2440*/  USHF.L.U32 UR25, UR6, 0x6, URZ ;  /* 0x0000000606197899 */ /* 0x000fe2000800063f */
[----:B------:R-:W-:Y:S01]  /*2450*/  LOP3.LUT R10, R10, 0xfffffffe, RZ, 0xc0, !PT ;  /* 0xfffffffe0a0a7812 */ /* 0x000fe200078ec0ff */
[----:B------:R-:W-:Y:S01]  /*2460*/  UIMAD UR10, UR23, UR22, URZ ;  /* 0x00000016170a72a4 */ /* 0x000fe2000f8e023f */
[----:B------:R-:W-:Y:S01]  /*2470*/  LOP3.LUT R20, R14, 0x8, R20, 0xf8, !PT ;  /* 0x000000080e147812 */ /* 0x000fe200078ef814 */
[----:B------:R-:W-:Y:S01]  /*2480*/  IMAD.IADD R237, R235, 0x1, R236 ;  /* 0x00000001ebed7824 */ /* 0x000fe200078e02ec */
[----:B------:R-:W-:Y:S01]  /*2490*/  SHF.R.U32.HI R14, RZ, 0x3, R14 ;  /* 0x00000003ff0e7819 */ /* 0x000fe2000001160e */
[----:B------:R-:W-:Y:S01]  /*24a0*/  IMAD.IADD R10, R9, 0x1, -R10 ;  /* 0x00000001090a7824 */ /* 0x000fe200078e0a0a */
[----:B------:R-:W-:Y:S01]  /*24b0*/  SHF.R.S32.HI R125, RZ, 0x5, R125 ;  /* 0x00000005ff7d7819 */ /* 0x000fe2000001147d */
[----:B------:R-:W-:Y:S01]  /*24c0*/  IMAD.MOV.U32 R236, RZ, RZ, R234 ;  /* 0x000000ffffec7224 */ /* 0x000fe200078e00ea */
[----:B------:R-:W-:Y:S01]  /*24d0*/  LOP3.LUT R14, R20, R14, RZ, 0x3c, !PT ;  /* 0x0000000e140e7212 */ /* 0x000fe200078e3cff */
[C---:B------:R-:W-:Y:S01]  /*24e0*/  IMAD.SHL.U32 R9, R10.reuse, 0x8, RZ ;  /* 0x000000080a097824 */ /* 0x040fe200078e00ff */
[----:B--2---:R-:W5:Y:S01]  /*24f0*/  @P0 MUFU.RCP R7, UR5 ;  /* 0x0000000500070d08 */ /* 0x004f620008001000 */
[----:B------:R-:W-:Y:S01]  /*2500*/  LEA R5, R125, UR18, 0x4 ;  /* 0x000000127d057c11 */ /* 0x000fe2000f8e20ff */
[----:B------:R-:W-:Y:S01]  /*2510*/  UIMAD UR10, UR34, UR25, UR10 ;  /* 0x00000019220a72a4 */ /* 0x000fe2000f8e020a */
[----:B------:R2:W-:Y:S01]  /*2520*/  @P4 STS.128 [R208+0x6000], RZ ;  /* 0x006000ffd0004388 */ /* 0x0005e20000000c00 */
[----:B------:R-:W-:Y:S01]  /*2530*/  SHF.R.S32.HI R199, RZ, 0x2, R199 ;  /* 0x00000002ffc77819 */ /* 0x000fe200000114c7 */
[----:B------:R-:W-:Y:S01]  /*2540*/  IMAD R197, R10, 0x200, R14 ;  /* 0x000002000ac57824 */ /* 0x000fe200078e020e */
[----:B------:R-:W-:Y:S01]  /*2550*/  LOP3.LUT R11, R11, 0x1c0, RZ, 0xc0, !PT ;  /* 0x000001c00b0b7812 */ /* 0x000fe200078ec0ff */
[----:B------:R-:W-:Y:S01]  /*2560*/  IMAD.U32 R10, RZ, RZ, UR22 ;  /* 0x00000016ff0a7e24 */ /* 0x000fe2000f8e00ff */
[----:B------:R-:W-:Y:S01]  /*2570*/  IADD3 R5, R5, 0x1, R199 ;  /* 0x0000000105057810 */ /* 0x000fe20007ffe0c7 */
[----:B------:R-:W-:Y:S01]  /*2580*/  UMOV UR5, URZ ;  /* 0x0000003f00057c82 */ /* 0x000fe20008000000 */
[----:B------:R-:W-:Y:S01]  /*2590*/  LOP3.LUT R9, R11, 0x8, R9, 0xf8, !PT ;  /* 0x000000080b097812 */ /* 0x000fe200078ef809 */
[----:B------:R-:W-:Y:S01]  /*25a0*/  BSSY B0, `(.L_x_936) ;  /* 0x000001d000007945 */ /* 0x000fe20003800000 */
[----:B------:R-:W-:Y:S01]  /*25b0*/  SHF.R.U32.HI R122, RZ, 0x3, R11 ;  /* 0x00000003ff7a7819 */ /* 0x000fe2000001160b */
[----:B------:R-:W-:Y:S01]  /*25c0*/  IMAD.WIDE.U32 R10, R10, UR25, R236 ;  /* 0x000000190a0a7c25 */ /* 0x000fe2000f8e00ec */
[----:B------:R-:W-:-:S02]  /*25d0*/  LOP3.LUT R123, R123, 0xfffffe00, RZ, 0xc0, !PT ;  /* 0xfffffe007b7b7812 */ /* 0x000fc400078ec0ff */
[----:B------:R-:W-:Y:S02]  /*25e0*/  LOP3.LUT R122, R9, R122, RZ, 0x3c, !PT ;  /* 0x0000007a097a7212 */ /* 0x000fe400078e3cff */
[----:B------:R-:W-:Y:S01]  /*25f0*/  ISETP.GE.AND P3, PT, R13, UR21, PT ;  /* 0x000000150d007c0c */ /* 0x000fe2000bf66270 */
[----:B------:R-:W-:Y:S01]  /*2600*/  IMAD R198, R125, 0x400, R123 ;  /* 0x000004007dc67824 */ /* 0x000fe200078e027b */
[----:B------:R-:W-:Y:S01]  /*2610*/  ISETP.GE.AND P2, PT, R12, UR21, PT ;  /* 0x000000150c007c0c */ /* 0x000fe2000bf46270 */
[----:B------:R-:W-:Y:S01]  /*2620*/  VIADD R13, R11, UR10 ;  /* 0x0000000a0b0d7c36 */ /* 0x000fe20008000000 */
[----:B------:R-:W-:Y:S01]  /*2630*/  LEA R197, R197, UR4, 0x1 ;  /* 0x00000004c5c57c11 */ /* 0x000fe2000f8e08ff */
[----:B------:R-:W-:Y:S02]  /*2640*/  IMAD.IADD R198, R122, 0x1, R198 ;  /* 0x000000017ac67824 */ /* 0x000fe400078e02c6 */
[----:B-----5:R-:W-:Y:S01]  /*2650*/  @P0 FMUL.FTZ R6, R6, R7 ;  /* 0x0000000706060220 */ /* 0x020fe20000410000 */
[----:B------:R-:W-:-:S04]  /*2660*/  IMAD.U32 R7, RZ, RZ, UR20 ;  /* 0x00000014ff077e24 */ /* 0x000fc8000f8e00ff */
[----:B------:R-:W-:Y:S02]  /*2670*/  @P0 R2UR UR11, R6 ;  /* 0x00000000060b02ca */ /* 0x000fe400000e0000 */
[----:B------:R-:W-:-:S05]  /*2680*/  IADD3 R5, R5, UR19, -R7 ;  /* 0x0000001305057c10 */ /* 0x000fca000fffe807 */
[----:B------:R-:W-:-:S06]  /*2690*/  VIADD R124, R5, UR15 ;  /* 0x0000000f057c7c36 */ /* 0x000fcc0008000000 */
[----:B------:R-:W-:Y:S01]  /*26a0*/  @UP1 UMOV UR5, UR11 ;  /* 0x0000000b00051c82 */ /* 0x000fe20008000000 */
[----:B--2---:R-:W-:Y:S05]  /*26b0*/  @P4 BRA `(.L_x_937) ;  /* 0x00000000002c4947 */ /* 0x004fea0003800000 */
        /* <DEDUP_REMOVED lines=11> */
.L_x_937:
[----:B------:R-:W-:Y:S05]  /*2770*/  BSYNC B0 ;  /* 0x0000000000007941 */ /* 0x000fea0003800000 */
.L_x_936:
[----:B------:R1:W-:Y:S01]  /*2780*/  @P3 STS.128 [R208+0x6800], RZ ;  /* 0x006800ffd0003388 */ /* 0x0003e20000000c00 */
[----:B------:R-:W-:Y:S01]  /*2790*/  USHF.L.U64.HI UR15, UR6, 0x4, UR7 ;  /* 0x00000004060f7899 */ /* 0x000fe20008010207 */
[----:B------:R-:W-:Y:S01]  /*27a0*/  BSSY B0, `(.L_x_938) ;  /* 0x0000011000007945 */ /* 0x000fe20003800000 */
[----:B------:R-:W-:Y:S01]  /*27b0*/  USHF.L.U32 UR18, UR6, 0x4, URZ ;  /* 0x0000000406127899 */ /* 0x000fe2000800063f */
[----:B------:R-:W-:Y:S02]  /*27c0*/  LEA R198, R198, UR4, 0x1 ;  /* 0x00000004c6c67c11 */ /* 0x000fe4000f8e08ff */
[----:B------:R-:W-:Y:S05]  /*27d0*/  @P3 BRA `(.L_x_939) ;  /* 0x0000000000343947 */ /* 0x000fea0003800000 */
[----:B------:R-:W-:Y:S02]  /*27e0*/  ULDC UR10, c[0x0][0x2d0] ;  /* 0x0000b400000a7ab9 */ /* 0x000fe40000000800 */
[----:B------:R-:W-:-:S13]  /*27f0*/  ISETP.GE.AND P0, PT, R214, UR10, PT ;  /* 0x0000000ad6007c0c */ /* 0x000fda000bf06270 */
[----:B------:R1:W-:Y:S01]  /*2800*/  @P0 STS.128 [R208+0x6800], RZ ;  /* 0x006800ffd0000388 */ /* 0x0003e20000000c00 */
[----:B------:R-:W-:Y:S05]  /*2810*/  @P0 BRA `(.L_x_939) ;  /* 0x0000000000240947 */ /* 0x000fea0003800000 */
[----:B-1----:R-:W-:Y:S01]  /*2820*/  IADD3 R5, P0, R10, UR18, RZ ;  /* 0x000000120a057c10 */ /* 0x002fe2000ff1e0ff */
        /* <DEDUP_REMOVED lines=8> */
.L_x_939:
[----:B------:R-:W-:Y:S05]  /*28b0*/  BSYNC B0 ;  /* 0x0000000000007941 */ /* 0x000fea0003800000 */
.L_x_938:
[----:B------:R1:W-:Y:S01]  /*28c0*/  @P2 STS.128 [R208+0x7000], RZ ;  /* 0x007000ffd0002388 */ /* 0x0003e20000000c00 */
[----:B------:R-:W-:Y:S04]  /*28d0*/  BSSY B0, `(.L_x_940) ;  /* 0x0000012000007945 */ /* 0x000fe80003800000 */
[----:B------:R-:W-:Y:S05]  /*28e0*/  @P2 BRA `(.L_x_941) ;  /* 0x0000000000402947 */ /* 0x000fea0003800000 */
[----:B------:R-:W-:Y:S02]  /*28f0*/  ULDC UR10, c[0x0][0x2d0] ;  /* 0x0000b400000a7ab9 */ /* 0x000fe40000000800 */
[----:B------:R-:W-:-:S13]  /*2900*/  ISETP.GE.AND P0, PT, R214, UR10, PT ;  /* 0x0000000ad6007c0c */ /* 0x000fda000bf06270 */
[----:B------:R1:W-:Y:S01]  /*2910*/  @P0 STS.128 [R208+0x7000], RZ ;  /* 0x007000ffd0000388 */ /* 0x0003e20000000c00 */
[----:B------:R-:W-:Y:S05]  /*2920*/  @P0 BRA `(.L_x_941) ;  /* 0x0000000000300947 */ /* 0x000fea0003800000 */
[----:B-1----:R-:W-:Y:S01]  /*2930*/  IMAD.U32 R6, RZ, RZ, UR6 ;  /* 0x00000006ff067e24 */ /* 0x002fe2000f8e00ff */
[----:B------:R-:W-:Y:S01]  /*2940*/  ULDC.64 UR10, c[0x0][0x220] ;  /* 0x00008800000a7ab9 */ /* 0x000fe20000000a00 */
[----:B------:R-:W-:Y:S02]  /*2950*/  IMAD.U32 R5, RZ, RZ, UR6 ;  /* 0x00000006ff057e24 */ /* 0x000fe4000f8e00ff */
        /* <DEDUP_REMOVED lines=9> */
.L_x_941:
[----:B------:R-:W-:Y:S05]  /*29f0*/  BSYNC B0 ;  /* 0x0000000000007941 */ /* 0x000fea0003800000 */
.L_x_940:
        /* <DEDUP_REMOVED lines=19> */
.L_x_943:
[----:B------:R-:W-:Y:S05]  /*2b30*/  BSYNC B0 ;  /* 0x0000000000007941 */ /* 0x000fea0003800000 */
.L_x_942:
[----:B-1----:R-:W-:Y:S01]  /*2b40*/  LDSM.16.M88.4 R4, [R198] ;  /* 0x00000000c604783b */ /* 0x002fe20000000200 */
[----:B------:R-:W-:Y:S01]  /*2b50*/  R2P PR, R8, 0x6 ;  /* 0x0000000608007804 */ /* 0x000fe20000000000 */
[--C-:B------:R-:W-:Y:S01]  /*2b60*/  IMAD R196, R0, 0x2, R198.reuse ;  /* 0x0000000200c47824 */ /* 0x100fe200078e02c6 */
[----:B------:R-:W-:Y:S01]  /*2b70*/  VIMNMX R231, R124, UR19, PT ;  /* 0x000000137ce77c48 */ /* 0x000fe2000bfe0100 */
[----:B------:R-:W-:Y:S01]  /*2b80*/  LDSM.16.M88.4 R16, [R198+0x2000] ;  /* 0x00200000c610783b */ /* 0x000fe20000000200 */
[----:B------:R-:W-:Y:S01]  /*2b90*/  VIADD R194, R197, 0x4040 ;  /* 0x00004040c5c27836 */ /* 0x000fe20000000000 */
[----:B------:R-:W-:Y:S01]  /*2ba0*/  SEL R3, R3, 0xffffffe0, !P1 ;  /* 0xffffffe003037807 */ /* 0x000fe20004800000 */
[----:B------:R-:W-:Y:S01]  /*2bb0*/  IMAD R195, R2, 0x2, R198 ;  /* 0x0000000202c37824 */ /* 0x000fe200078e02c6 */
[----:B------:R-:W1:Y:S01]  /*2bc0*/  LDSM.16.M88.4 R76, [R197+0x5800] ;  /* 0x00580000c54c783b */ /* 0x000e620000000200 */
[----:B------:R-:W-:Y:S01]  /*2bd0*/  IMAD.SHL.U32 R216, R127, 0x2, RZ ;  /* 0x000000027fd87824 */ /* 0x000fe200078e00ff */
[----:B------:R-:W5:Y:S01]  /*2be0*/  LDC.U8 R217, c[0x0][0x388] ;  /* 0x0000e200ffd97b82 */ /* 0x000f620000000000 */
[----:B------:R-:W-:Y:S01]  /*2bf0*/  IMAD.IADD R191, R197, 0x1, R3 ;  /* 0x00000001c5bf7824 */ /* 0x000fe200078e0203 */
[----:B------:R-:W2:Y:S01]  /*2c00*/  LDSM.16.M88.4 R56, [R197+0x4000] ;  /* 0x00400000c538783b */ /* 0x000ea20000000200 */
[----:B------:R-:W-:Y:S01]  /*2c10*/  IMAD R193, R0, 0x2, R195 ;  /* 0x0000000200c17824 */ /* 0x000fe200078e02c3 */
[----:B------:R-:W-:Y:S01]  /*2c20*/  LOP3.LUT R216, R216, 0x6, RZ, 0xc0, !PT ;  /* 0x00000006d8d87812 */ /* 0x000fe200078ec0ff */
[----:B------:R-:W-:Y:S01]  /*2c30*/  IMAD.U32 R228, RZ, RZ, UR19 ;  /* 0x00000013ffe47e24 */ /* 0x000fe2000f8e00ff */
[----:B------:R-:W3:Y:S01]  /*2c40*/  LDSM.16.M88.4 R40, [R197+0x4800] ;  /* 0x00480000c528783b */ /* 0x000ee20000000200 */
[----:B------:R-:W-:Y:S01]  /*2c50*/  UISETP.GE.AND UP0, UPT, UR14, 0x2, UPT ;  /* 0x000000020e00788c */ /* 0x000fe2000bf06270 */
[----:B------:R-:W-:Y:S01]  /*2c60*/  IMAD R227, R126, 0x8, R125 ;  /* 0x000000087ee37824 */ /* 0x000fe200078e027d */
[----:B------:R-:W-:Y:S01]  /*2c70*/  UIADD3 UR20, UR29, 0x646e171e, URZ ;  /* 0x646e171e1d147890 */ /* 0x000fe2000fffe03f */
[----:B------:R-:W4:Y:S01]  /*2c80*/  LDSM.16.M88.4 R108, [R197+0x5000] ;  /* 0x00500000c56c783b */ /* 0x000f220000000200 */
[C-C-:B------:R-:W-:Y:S01]  /*2c90*/  VIADDMNMX R230, R124.reuse, 0x8, R228.reuse, PT ;  /* 0x000000087ce67846 */ /* 0x140fe200038001e4 */
[----:B------:R-:W-:Y:S01]  /*2ca0*/  UIADD3 UR19, UR28, -0x4ab325aa, URZ ;  /* 0xb54cda561c137890 */ /* 0x000fe2000fffe03f */
[C-C-:B------:R-:W-:Y:S01]  /*2cb0*/  VIADDMNMX R229, R124.reuse, 0x40, R228.reuse, PT ;  /* 0x000000407ce57846 */ /* 0x140fe200038001e4 */
[----:B------:R-:W-:Y:S01]  /*2cc0*/  LDSM.16.M88.4 R96, [R191+0x4000] ;  /* 0x00400000bf60783b */ /* 0x000fe20000000200 */
[----:B------:R-:W-:Y:S01]  /*2cd0*/  VIADDMNMX R228, R124, 0x48, R228, PT ;  /* 0x000000487ce47846 */ /* 0x000fe200038001e4 */
[----:B------:R-:W-:-:S02]  /*2ce0*/  UMOV UR37, UR22 ;  /* 0x0000001600257c82 */ /* 0x000fc40008000000 */
[----:B------:R-:W5:Y:S04]  /*2cf0*/  LDSM.16.M88.4 R112, [R196] ;  /* 0x00000000c470783b */ /* 0x000f680000000200 */
[----:B------:R-:W5:Y:S04]  /*2d00*/  LDSM.16.M88.4 R72, [R196+0x2000] ;  /* 0x00200000c448783b */ /* 0x000f680000000200 */
[----:B------:R-:W5:Y:S04]  /*2d10*/  LDSM.16.M88.4 R12, [R191+0x4800] ;  /* 0x00480000bf0c783b */ /* 0x000f680000000200 */
[----:B------:R-:W5:Y:S04]  /*2d20*/  LDSM.16.M88.4 R8, [R191+0x5000] ;  /* 0x00500000bf08783b */ /* 0x000f680000000200 */
[----:B------:R-:W5:Y:S01]  /*2d30*/  LDSM.16.M88.4 R116, [R191+0x5800] ;  /* 0x00580000bf74783b */ /* 0x000f620000000200 */
[-C--:B-1----:R-:W-:Y:S03]  /*2d40*/  HMMA.16816.F32.BF16 R20, R16, R76.reuse, RZ ;  /* 0x0000004c1014723c */ /* 0x082fe600000418ff */
[----:B------:R-:W-:Y:S04]  /*2d50*/  LDSM.16.M88.4 R92, [R195] ;  /* 0x00000000c35c783b */ /* 0x000fe80000000200 */
[----:B------:R-:W-:Y:S01]  /*2d60*/  LDSM.16.M88.4 R88, [R195+0x2000] ;  /* 0x00200000c358783b */ /* 0x000fe20000000200 */
[C---:B------:R-:W-:Y:S03]  /*2d70*/  HMMA.16816.F32.BF16 R24, R4.reuse, R76, RZ ;  /* 0x0000004c0418723c */ /* 0x040fe600000418ff */
[----:B------:R-:W-:Y:S03]  /*2d80*/  LDSM.16.M88.4 R104, [R193+0x2000] ;  /* 0x00200000c168783b */ /* 0x000fe60000000200 */
[-C--:B--2---:R-:W-:Y:S01]  /*2d90*/  HMMA.16816.F32.BF16 R68, R4, R56.reuse, RZ ;  /* 0x000000380444723c */ /* 0x084fe200000418ff */
[----:B------:R-:W-:Y:S01]  /*2da0*/  VIADD R76, R197, 0x4000 ;  /* 0x00004000c54c7836 */ /* 0x000fe20000000000 */
[----:B------:R-:W0:Y:S03]  /*2db0*/  LDGDEPBAR ;  /* 0x00000000000079af */ /* 0x000e260000000000 */
[----:B------:R-:W-:Y:S01]  /*2dc0*/  @P2 VIADD R194, R76, 0xffffffc0 ;  /* 0xffffffc04cc22836 */ /* 0x000fe20000000000 */
[C---:B------:R-:W-:Y:S03]  /*2dd0*/  HMMA.16816.F32.BF16 R64, R16.reuse, R56, RZ ;  /* 0x000000381040723c */ /* 0x040fe600000418ff */
[----:B------:R-:W-:Y:S01]  /*2de0*/  IMAD.IADD R184, R3, 0x1, R194 ;  /* 0x0000000103b87824 */ /* 0x000fe200078e02c2 */
[----:B------:R-:W1:Y:S01]  /*2df0*/  LDSM.16.M88.4 R84, [R194] ;  /* 0x00000000c254783b */ /* 0x000e620000000200 */
[----:B------:R-:W-:Y:S01]  /*2e00*/  SHF.R.S32.HI R3, RZ, 0x1f, R125 ;  /* 0x0000001fff037819 */ /* 0x000fe2000001147d */
[----:B------:R-:W-:Y:S01]  /*2e10*/  HMMA.16816.F32.BF16 R60, R16, R58, RZ ;  /* 0x0000003a103c723c */ /* 0x000fe200000418ff */
[C---:B------:R-:W-:Y:S01]  /*2e20*/  VIADD R187, R194.reuse, 0x800 ;  /* 0x00000800c2bb7836 */ /* 0x040fe20000000000 */
[----:B------:R-:W-:Y:S01]  /*2e30*/  LDSM.16.M88.4 R100, [R184] ;  /* 0x00000000b864783b */ /* 0x000fe20000000200 */
[----:B------:R-:W-:Y:S01]  /*2e40*/  LEA.HI R3, R3, R125, RZ, 0x2 ;  /* 0x0000007d03037211 */ /* 0x000fe200078f10ff */
[----:B------:R-:W-:-:S02]  /*2e50*/  VIADD R186, R194, 0x1000 ;  /* 0x00001000c2ba7836 */ /* 0x000fc40000000000 */
[----:B---3--:R-:W-:Y:S01]  /*2e60*/  HMMA.16816.F32.BF16 R48, R16, R40, RZ ;  /* 0x000000281030723c */ /* 0x008fe200000418ff */
[----:B------:R-:W-:Y:S01]  /*2e70*/  LDSM.16.M88.4 R80, [R194+0x800] ;  /* 0x00080000c250783b */ /* 0x000fe20000000200 */
[----:B------:R-:W-:Y:S01]  /*2e80*/  LOP3.LUT R3, R3, 0xfffffffc, RZ, 0xc0, !PT ;  /* 0xfffffffc03037812 */ /* 0x000fe200078ec0ff */
[----:B------:R-:W-:-:S03]  /*2e90*/  VIADD R185, R194, 0x1800 ;  /* 0x00001800c2b97836 */ /* 0x000fc60000000000 */
[----:B----4-:R-:W-:Y:S01]  /*2ea0*/  HMMA.16816.F32.BF16 R32, R16, R108, RZ ;  /* 0x0000006c1020723c */ /* 0x010fe200000418ff */
[----:B------:R-:W-:-:S05]  /*2eb0*/  IMAD.IADD R209, R125, 0x1, -R3 ;  /* 0x000000017dd17824 */ /* 0x000fca00078e0a03 */
        /* <DEDUP_REMOVED lines=8> */
[----:B------:R-:W-:Y:S01]  /*2f40*/  HMMA.16816.F32.BF16 R4, R4, R78, RZ ;  /* 0x0000004e0404723c */ /* 0x000fe200000418ff */
[----:B------:R-:W-:Y:S05]  /*2f50*/  LDSM.16.M88.4 R76, [R194+0x1000] ;  /* 0x00100000c24c783b */ /* 0x000fea0000000200 */
[-C--:B-----5:R-:W-:Y:S06]  /*2f60*/  HMMA.16816.F32.BF16 R68, R112, R96.reuse, R68 ;  /* 0x000000607044723c */ /* 0x0a0fec0000041844 */
        /* <DEDUP_REMOVED lines=10> */
[C---:B------:R-:W-:Y:S06]  /*3010*/  HMMA.16816.F32.BF16 R36, R112.reuse, R8, R36 ;  /* 0x000000087024723c */ /* 0x040fec0000041824 */
[C---:B------:R-:W-:Y:S06]  /*3020*/  HMMA.16816.F32.BF16 R24, R112.reuse, R116, R24 ;  /* 0x000000747018723c */ /* 0x040fec0000041818 */
[C---:B------:R-:W-:Y:S01]  /*3030*/  HMMA.16816.F32.BF16 R56, R112.reuse, R98, R56 ;  /* 0x000000627038723c */ /* 0x040fe20000041838 */
[----:B------:R-:W-:Y:S05]  /*3040*/  LDSM.16.M88.4 R96, [R184+0x800] ;  /* 0x00080000b860783b */ /* 0x000fea0000000200 */
[C---:B------:R-:W-:Y:S01]  /*3050*/  HMMA.16816.F32.BF16 R40, R112.reuse, R14, R40 ;  /* 0x0000000e7028723c */ /* 0x040fe20000041828 */
[----:B------:R-:W-:Y:S05]  /*3060*/  LDSM.16.M88.4 R12, [R184+0x1000] ;  /* 0x00100000b80c783b */ /* 0x000fea0000000200 */
[C---:B------:R-:W-:Y:S01]  /*3070*/  HMMA.16816.F32.BF16 R108, R112.reuse, R10, R108 ;  /* 0x0000000a706c723c */ /* 0x040fe2000004186c */
[----:B------:R-:W-:Y:S05]  /*3080*/  LDSM.16.M88.4 R8, [R184+0x1800] ;  /* 0x00180000b808783b */ /* 0x000fea0000000200 */
[----:B------:R-:W-:Y:S01]  /*3090*/  HMMA.16816.F32.BF16 R112, R112, R118, R4 ;  /* 0x000000767070723c */ /* 0x000fe20000041804 */
[----:B------:R-:W3:Y:S01]  /*30a0*/  LDSM.16.M88.4 R4, [R193] ;  /* 0x00000000c104783b */ /* 0x000ee20000000200 */
[----:B------:R-:W-:-:S04]  /*30b0*/  DEPBAR.LE SB0, 0x0 ;  /* 0x000080000000791a */ /* 0x000fc80000000000 */
[-C--:B-1----:R-:W-:Y:S06]  /*30c0*/  HMMA.16816.F32.BF16 R68, R92, R84.reuse, R68 ;  /* 0x000000545c44723c */ /* 0x082fec0000041844 */
[----:B------:R-:W-:Y:S06]  /*30d0*/  HMMA.16816.F32.BF16 R64, R88, R84, R64 ;  /* 0x000000545840723c */ /* 0x000fec0000041840 */
[----:B------:R-:W-:Y:S06]  /*30e0*/  HMMA.16816.F32.BF16 R56, R92, R86, R56 ;  /* 0x000000565c38723c */ /* 0x000fec0000041838 */
[-C--:B--2---:R-:W-:Y:S06]  /*30f0*/  HMMA.16816.F32.BF16 R20, R88, R72.reuse, R20 ;  /* 0x000000485814723c */ /* 0x084fec0000041814 */
[----:B------:R-:W-:Y:S06]  /*3100*/  HMMA.16816.F32.BF16 R24, R92, R72, R24 ;  /* 0x000000485c18723c */ /* 0x000fec0000041818 */
[----:B------:R-:W-:Y:S06]  /*3110*/  HMMA.16816.F32.BF16 R60, R88, R86, R60 ;  /* 0x00000056583c723c */ /* 0x000fec000004183c */
[----:B---3--:R-:W-:Y:S06]  /*3120*/  HMMA.16816.F32.BF16 R68, R4, R100, R68 ;  /* 0x000000640444723c */ /* 0x008fec0000041844 */
[-C--:B------:R-:W-:Y:S06]  /*3130*/  HMMA.16816.F32.BF16 R28, R88, R78.reuse, R28 ;  /* 0x0000004e581c723c */ /* 0x080fec000004181c */
[----:B------:R-:W-:Y:S06]  /*3140*/  HMMA.16816.F32.BF16 R108, R92, R78, R108 ;  /* 0x0000004e5c6c723c */ /* 0x000fec000004186c */
[----:B------:R-:W-:Y:S01]  /*3150*/  HMMA.16816.F32.BF16 R48, R88, R80, R48 ;  /* 0x000000505830723c */ /* 0x000fe20000041830 */
[----:B------:R-:W-:-:S04]  /*3160*/  IMAD.U32 R78, RZ, RZ, UR22 ;  /* 0x00000016ff4e7e24 */ /* 0x000fc8000f8e00ff */
[----:B------:R-:W-:Y:S01]  /*3170*/  IMAD R78, R78, 0x40, R216 ;  /* 0x000000404e4e7824 */ /* 0x000fe200078e02d8 */
[C---:B------:R-:W-:Y:S03]  /*3180*/  HMMA.16816.F32.BF16 R52, R92.reuse, R80, R52 ;  /* 0x000000505c34723c */ /* 0x040fe60000041834 */
[C---:B------:R-:W-:Y:S02]  /*3190*/  VIADD R3, R78.reuse, 0x1 ;  /* 0x000000014e037836 */ /* 0x040fe40000000000 */
[----:B------:R-:W-:Y:S01]  /*31a0*/  VIADD R151, R78, 0x38 ;  /* 0x000000384e977836 */ /* 0x000fe20000000000 */
[----:B------:R-:W-:Y:S02]  /*31b0*/  HMMA.16816.F32.BF16 R40, R92, R82, R40 ;  /* 0x000000525c28723c */ /* 0x000fe40000041828 */
[C---:B------:R-:W-:Y:S02]  /*31c0*/  ISETP.GE.AND P1, PT, R3.reuse, R231, PT ;  /* 0x000000e70300720c */ /* 0x040fe40003f26270 */
[----:B------:R-:W-:-:S02]  /*31d0*/  ISETP.GE.AND P0, PT, R3, R230, PT ;  /* 0x000000e60300720c */ /* 0x000fc40003f06270 */
[----:B------:R-:W-:Y:S01]  /*31e0*/  HMMA.16816.F32.BF16 R36, R92, R76, R36 ;  /* 0x0000004c5c24723c */ /* 0x000fe20000041824 */
[C---:B------:R-:W-:Y:S02]  /*31f0*/  ISETP.GE.AND P4, PT, R3.reuse, R229, PT ;  /* 0x000000e50300720c */ /* 0x040fe40003f86270 */
[----:B------:R-:W-:-:S03]  /*3200*/  ISETP.GE.AND P2, PT, R3, R228, PT ;  /* 0x000000e40300720c */ /* 0x000fc60003f46270 */
[----:B------:R-:W-:Y:S06]  /*3210*/  HMMA.16816.F32.BF16 R112, R92, R74, R112 ;  /* 0x0000004a5c70723c */ /* 0x000fec0000041870 */
[----:B------:R-:W-:Y:S06]  /*3220*/  HMMA.16816.F32.BF16 R64, R104, R100, R64 ;  /* 0x000000646840723c */ /* 0x000fec0000041840 */
[----:B------:R-:W-:Y:S06]  /*3230*/  HMMA.16816.F32.BF16 R56, R4, R102, R56 ;  /* 0x000000660438723c */ /* 0x000fec0000041838 */
[-C--:B------:R-:W-:Y:S06]  /*3240*/  HMMA.16816.F32.BF16 R20, R104, R8.reuse, R20 ;  /* 0x000000086814723c */ /* 0x080fec0000041814 */
[----:B------:R-:W-:Y:S06]  /*3250*/  HMMA.16816.F32.BF16 R24, R4, R8, R24 ;  /* 0x000000080418723c */ /* 0x000fec0000041818 */
[----:B------:R-:W-:Y:S01]  /*3260*/  HMMA.16816.F32.BF16 R16, R88, R74, R16 ;  /* 0x0000004a5810723c */ /* 0x000fe20000041810 */
[----:B------:R-:W-:Y:S01]  /*3270*/  I2FP.F32.S32 R8, R3 ;  /* 0x0000000300087245 */ /* 0x000fe20000201400 */
[----:B------:R-:W-:-:S02]  /*3280*/  VIADD R9, R78, 0x8 ;  /* 0x000000084e097836 */ /* 0x000fc40000000000 */
[----:B------:R-:W-:Y:S02]  /*3290*/  IMAD.IADD R3, R123, 0x1, R122 ;  /* 0x000000017b037824 */ /* 0x000fe400078e027a */
[----:B------:R-:W-:Y:S01]  /*32a0*/  HMMA.16816.F32.BF16 R60, R104, R102, R60 ;  /* 0x00000066683c723c */ /* 0x000fe2000004183c */
[C---:B------:R-:W-:Y:S01]  /*32b0*/  FFMA.FTZ R69, R8.reuse, UR5, R69 ;  /* 0x0000000508457c23 */ /* 0x040fe20008010045 */
[C---:B------:R-:W-:Y:S01]  /*32c0*/  ISETP.GE.AND P6, PT, R9.reuse, R231, PT ;  /* 0x000000e70900720c */ /* 0x040fe20003fc6270 */
[C---:B------:R-:W-:Y:S01]  /*32d0*/  FFMA.FTZ R65, R8.reuse, UR5, R65 ;  /* 0x0000000508417c23 */ /* 0x040fe20008010041 */
[----:B------:R-:W-:Y:S01]  /*32e0*/  ISETP.GE.AND P5, PT, R9, R230, PT ;  /* 0x000000e60900720c */ /* 0x000fe20003fa6270 */
[----:B------:R-:W-:Y:S01]  /*32f0*/  FFMA.FTZ R67, R8, UR5, R67 ;  /* 0x0000000508437c23 */ /* 0x000fe20008010043 */
[----:B------:R-:W-:Y:S01]  /*3300*/  FSEL R79, R69, -INF , !P1 ;  /* 0xff800000454f7808 */ /* 0x000fe20004800000 */
[----:B------:R-:W-:Y:S01]  /*3310*/  HMMA.16816.F32.BF16 R32, R88, R76, R32 ;  /* 0x0000004c5820723c */ /* 0x000fe20000041820 */
[----:B------:R-:W-:-:S02]  /*3320*/  ISETP.GE.AND P3, PT, R9, R229, PT ;  /* 0x000000e50900720c */ /* 0x000fc40003f66270 */
[----:B------:R-:W-:Y:S02]  /*3330*/  ISETP.GE.AND P1, PT, R9, R228, PT ;  /* 0x000000e40900720c */ /* 0x000fe40003f26270 */
[----:B------:R-:W-:Y:S01]  /*3340*/  I2FP.F32.S32 R9, R9 ;  /* 0x0000000900097245 */ /* 0x000fe20000201400 */
[-C--:B------:R-:W-:Y:S01]  /*3350*/  HMMA.16816.F32.BF16 R28, R104, R14.reuse, R28 ;  /* 0x0000000e681c723c */ /* 0x080fe2000004181c */
[----:B------:R-:W-:Y:S01]  /*3360*/  FSEL R73, R65, -INF , !P4 ;  /* 0xff80000041497808 */ /* 0x000fe20006000000 */
[----:B------:R-:W-:Y:S02]  /*3370*/  IMAD R65, R217, 0x10000, R217 ;  /* 0x00010000d9417824 */ /* 0x000fe400078e02d9 */
[----:B------:R-:W-:Y:S01]  /*3380*/  FFMA.FTZ R76, R9, UR5, R56 ;  /* 0x00000005094c7c23 */ /* 0x000fe20008010038 */
[----:B------:R-:W-:Y:S01]  /*3390*/  FSEL R56, R67, -INF , !P2 ;  /* 0xff80000043387808 */ /* 0x000fe20005000000 */
[----:B------:R-:W-:Y:S01]  /*33a0*/  HMMA.16816.F32.BF16 R108, R4, R14, R108 ;  /* 0x0000000e046c723c */ /* 0x000fe2000004186c */
[----:B------:R-:W-:-:S02]  /*33b0*/  FFMA.FTZ R58, R9, UR5, R58 ;  /* 0x00000005093a7c23 */ /* 0x000fc4000801003a */
[----:B------:R-:W-:Y:S02]  /*33c0*/  FSEL R76, R76, -INF , !P6 ;  /* 0xff8000004c4c7808 */ /* 0x000fe40007000000 */
[C---:B------:R-:W-:Y:S01]  /*33d0*/  FFMA.FTZ R60, R9.reuse, UR5, R60 ;  /* 0x00000005093c7c23 */ /* 0x040fe2000801003c */
[-C--:B------:R-:W-:Y:S01]  /*33e0*/  HMMA.16816.F32.BF16 R48, R104, R96.reuse, R48 ;  /* 0x000000606830723c */ /* 0x080fe20000041830 */
[----:B------:R-:W-:Y:S01]  /*33f0*/  FFMA.FTZ R15, R8, UR5, R71 ;  /* 0x00000005080f7c23 */ /* 0x000fe20008010047 */
[----:B------:R-:W-:Y:S01]  /*3400*/  FFMA.FTZ R62, R9, UR5, R62 ;  /* 0x00000005093e7c23 */ /* 0x000fe2000801003e */
[----:B------:R-:W-:Y:S01]  /*3410*/  FSEL R71, R58, -INF , !P5 ;  /* 0xff8000003a477808 */ /* 0x000fe20006800000 */
[----:B------:R-:W-:Y:S01]  /*3420*/  VIADD R9, R78, 0x18 ;  /* 0x000000184e097836 */ /* 0x000fe20000000000 */
[----:B------:R-:W-:Y:S01]  /*3430*/  FSEL R74, R60, -INF , !P3 ;  /* 0xff8000003c4a7808 */ /* 0x000fe20005800000 */
[----:B------:R-:W-:Y:S01]  /*3440*/  HMMA.16816.F32.BF16 R52, R4, R96, R52 ;  /* 0x000000600434723c */ /* 0x000fe20000041834 */
[----:B------:R-:W-:-:S02]  /*3450*/  FSEL R15, R15, -INF , !P0 ;  /* 0xff8000000f0f7808 */ /* 0x000fc40004000000 */
[----:B------:R-:W-:-:S03]  /*3460*/  FSEL R72, R62, -INF , !P1 ;  /* 0xff8000003e487808 */ /* 0x000fc60004800000 */
[C---:B------:R-:W-:Y:S06]  /*3470*/  HMMA.16816.F32.BF16 R40, R4.reuse, R98, R40 ;  /* 0x000000620428723c */ /* 0x040fec0000041828 */
[C---:B------:R-:W-:Y:S06]  /*3480*/  HMMA.16816.F32.BF16 R36, R4.reuse, R12, R36 ;  /* 0x0000000c0424723c */ /* 0x040fec0000041824 */
[----:B------:R-:W-:Y:S06]  /*3490*/  HMMA.16816.F32.BF16 R112, R4, R10, R112 ;  /* 0x0000000a0470723c */ /* 0x000fec0000041870 */
[----:B------:R-:W-:Y:S01]  /*34a0*/  HMMA.16816.F32.BF16 R44, R88, R82, R44 ;  /* 0x00000052582c723c */ /* 0x000fe2000004182c */
[----:B------:R-:W-:-:S02]  /*34b0*/  VIADD R4, R78, 0x9 ;  /* 0x000000094e047836 */ /* 0x000fc40000000000 */
[C---:B------:R-:W-:Y:S02]  /*34c0*/  VIADD R5, R78.reuse, 0x11 ;  /* 0x000000114e057836 */ /* 0x040fe40000000000 */
[----:B------:R-:W-:Y:S01]  /*34d0*/  VIADD R6, R78, 0x21 ;  /* 0x000000214e067836 */ /* 0x000fe20000000000 */
[----:B------:R-:W-:Y:S01]  /*34e0*/  BAR.SYNC.DEFER_BLOCKING 0x0 ;  /* 0x0000000000007b1d */ /* 0x000fe20000010000 */
[C---:B------:R-:W-:Y:S01]  /*34f0*/  ISETP.GE.AND P0, PT, R4.reuse, R231, PT ;  /* 0x000000e70400720c */ /* 0x040fe20003f06270 */
[C---:B------:R-:W-:Y:S01]  /*3500*/  HMMA.16816.F32.BF16 R16, R104.reuse, R10, R16 ;  /* 0x0000000a6810723c */ /* 0x040fe20000041810 */
[C---:B------:R-:W-:Y:S02]  /*3510*/  ISETP.GE.AND P4, PT, R4.reuse, R230, PT ;  /* 0x000000e60400720c */ /* 0x040fe40003f86270 */
[C---:B------:R-:W-:Y:S02]  /*3520*/  ISETP.GE.AND P2, PT, R4.reuse, R229, PT ;  /* 0x000000e50400720c */ /* 0x040fe40003f46270 */
[----:B------:R-:W-:Y:S01]  /*3530*/  ISETP.GE.AND P6, PT, R4, R228, PT ;  /* 0x000000e40400720c */ /* 0x000fe20003fc6270 */
[----:B------:R-:W-:Y:S01]  /*3540*/  HMMA.16816.F32.BF16 R32, R104, R12, R32 ;  /* 0x0000000c6820723c */ /* 0x000fe20000041820 */
[----:B------:R-:W-:Y:S01]  /*3550*/  I2FP.F32.S32 R4, R4 ;  /* 0x0000000400047245 */ /* 0x000fe20000201400 */
[----:B------:R-:W-:-:S04]  /*3560*/  VIADD R11, R78, 0x10 ;  /* 0x000000104e0b7836 */ /* 0x000fc80000000000 */
[C---:B------:R-:W-:Y:S01]  /*3570*/  FFMA.FTZ R57, R4.reuse, UR5, R57 ;  /* 0x0000000504397c23 */ /* 0x040fe20008010039 */
[C---:B------:R-:W-:Y:S01]  /*3580*/  ISETP.GE.AND P5, PT, R11.reuse, R231, PT ;  /* 0x000000e70b00720c */ /* 0x040fe20003fa6270 */
[C---:B------:R-:W-:Y:S01]  /*3590*/  FFMA.FTZ R59, R4.reuse, UR5, R59 ;  /* 0x00000005043b7c23 */ /* 0x040fe2000801003b */
[----:B------:R-:W-:Y:S01]  /*35a0*/  ISETP.GE.AND P3, PT, R11, R230, PT ;  /* 0x000000e60b00720c */ /* 0x000fe20003f66270 */
[C---:B------:R-:W-:Y:S01]  /*35b0*/  FFMA.FTZ R61, R4.reuse, UR5, R61 ;  /* 0x00000005043d7c23 */ /* 0x040fe2000801003d */
[----:B------:R-:W-:Y:S01]  /*35c0*/  FSEL R77, R57, -INF , !P0 ;  /* 0xff800000394d7808 */ /* 0x000fe20004000000 */
[----:B------:R-:W-:Y:S01]  /*35d0*/  FFMA.FTZ R57, R4, UR5, R63 ;  /* 0x0000000504397c23 */ /* 0x000fe2000801003f */
[C---:B------:R-:W-:Y:S01]  /*35e0*/  ISETP.GE.AND P1, PT, R11.reuse, R229, PT ;  /* 0x000000e50b00720c */ /* 0x040fe20003f26270 */
[----:B------:R-:W-:Y:S01]  /*35f0*/  HMMA.16816.F32.BF16 R44, R104, R98, R44 ;  /* 0x00000062682c723c */ /* 0x000fe2000004182c */
[----:B------:R-:W-:Y:S02]  /*3600*/  ISETP.GE.AND P0, PT, R11, R228, PT ;  /* 0x000000e40b00720c */ /* 0x000fe40003f06270 */
[----:B------:R-:W-:-:S02]  /*3610*/  I2FP.F32.S32 R11, R11 ;  /* 0x0000000b000b7245 */ /* 0x000fc40000201400 */
[----:B------:R-:W-:Y:S02]  /*3620*/  I2FP.F32.S32 R4, R5 ;  /* 0x0000000500047245 */ /* 0x000fe40000201400 */
[----:B------:R-:W-:Y:S01]  /*3630*/  FSEL R69, R59, -INF , !P4 ;  /* 0xff8000003b457808 */ /* 0x000fe20006000000 */
[C---:B------:R-:W-:Y:S01]  /*3640*/  FFMA.FTZ R52, R11.reuse, UR5, R52 ;  /* 0x000000050b347c23 */ /* 0x040fe20008010034 */
[C---:B------:R-:W-:Y:S01]  /*3650*/  FFMA.FTZ R54, R11.reuse, UR5, R54 ;  /* 0x000000050b367c23 */ /* 0x040fe20008010036 */
[C---:B------:R-:W-:Y:S01]  /*3660*/  FFMA.FTZ R48, R11.reuse, UR5, R48 ;  /* 0x000000050b307c23 */ /* 0x040fe20008010030 */
[----:B------:R-:W-:Y:S01]  /*3670*/  FFMA.FTZ R11, R11, UR5, R50 ;  /* 0x000000050b0b7c23 */ /* 0x000fe20008010032 */
[C---:B------:R-:W-:Y:S01]  /*3680*/  FFMA.FTZ R50, R4.reuse, UR5, R53 ;  /* 0x0000000504327c23 */ /* 0x040fe20008010035 */
[----:B------:R-:W-:Y:S01]  /*3690*/  ISETP.GE.AND P4, PT, R5, R231, PT ;  /* 0x000000e70500720c */ /* 0x000fe20003f86270 */
[C---:B------:R-:W-:Y:S01]  /*36a0*/  FFMA.FTZ R55, R4.reuse, UR5, R55 ;  /* 0x0000000504377c23 */ /* 0x040fe20008010037 */
[----:B------:R-:W-:Y:S01]  /*36b0*/  FSEL R75, R61, -INF , !P2 ;  /* 0xff8000003d4b7808 */ /* 0x000fe20005000000 */
[----:B------:R-:W-:Y:S01]  /*36c0*/  FFMA.FTZ R14, R4, UR5, R49 ;  /* 0x00000005040e7c23 */ /* 0x000fe20008010031 */
[----:B------:R-:W-:Y:S01]  /*36d0*/  FSEL R59, R54, -INF , !P3 ;  /* 0xff800000363b7808 */ /* 0x000fe20005800000 */
[----:B------:R-:W-:Y:S01]  /*36e0*/  FFMA.FTZ R10, R4, UR5, R51 ;  /* 0x00000005040a7c23 */ /* 0x000fe20008010033 */
[----:B------:R-:W-:Y:S01]  /*36f0*/  FSEL R61, R48, -INF , !P1 ;  /* 0xff800000303d7808 */ /* 0x000fe20004800000 */
[----:B------:R-:W-:Y:S01]  /*3700*/  VIADD R4, R78, 0x20 ;  /* 0x000000204e047836 */ /* 0x000fe20000000000 */
        /* <DEDUP_REMOVED lines=26> */
[----:B------:R-:W-:Y:S02]  /*38b0*/  FSEL R168, R42, -INF , !P1 ;  /* 0xff8000002aa87808 */ /* 0x000fe40004800000 */
[----:B------:R-:W-:Y:S01]  /*38c0*/  FSEL R13, R13, -INF , !P0 ;  /* 0xff8000000d0d7808 */ /* 0x000fe20004000000 */
[----:B------:R-:W-:Y:S01]  /*38d0*/  FFMA.FTZ R40, R5, UR5, R41 ;  /* 0x0000000505287c23 */ /* 0x000fe20008010029 */
[----:B------:R-:W-:Y:S01]  /*38e0*/  FSEL R9, R9, -INF , !P4 ;  /* 0xff80000009097808 */ /* 0x000fe20006000000 */
[C---:B------:R-:W-:Y:S01]  /*38f0*/  FFMA.FTZ R43, R5.reuse, UR5, R43 ;  /* 0x00000005052b7c23 */ /* 0x040fe2000801002b */
[----:B------:R-:W-:Y:S01]  /*3900*/  ISETP.GE.AND P1, PT, R4, R231, PT ;  /* 0x000000e70400720c */ /* 0x000fe20003f26270 */
[C---:B------:R-:W-:Y:S01]  /*3910*/  FFMA.FTZ R12, R5.reuse, UR5, R45 ;  /* 0x00000005050c7c23 */ /* 0x040fe2000801002d */
[----:B------:R-:W-:Y:S01]  /*3920*/  FSEL R40, R40, -INF , !P2 ;  /* 0xff80000028287808 */ /* 0x000fe20005000000 */
[----:B------:R-:W-:Y:S01]  /*3930*/  FFMA.FTZ R8, R5, UR5, R47 ;  /* 0x0000000505087c23 */ /* 0x000fe2000801002f */
[----:B------:R-:W-:-:S02]  /*3940*/  ISETP.GE.AND P0, PT, R4, R230, PT ;  /* 0x000000e60400720c */ /* 0x000fc40003f06270 */
[C---:B------:R-:W-:Y:S02]  /*3950*/  ISETP.GE.AND P4, PT, R4.reuse, R229, PT ;  /* 0x000000e50400720c */ /* 0x040fe40003f86270 */
[----:B------:R-:W-:Y:S02]  /*3960*/  ISETP.GE.AND P2, PT, R4, R228, PT ;  /* 0x000000e40400720c */ /* 0x000fe40003f46270 */
[----:B------:R-:W-:Y:S02]  /*3970*/  I2FP.F32.S32 R4, R4 ;  /* 0x0000000400047245 */ /* 0x000fe40000201400 */
[----:B------:R-:W-:Y:S02]  /*3980*/  I2FP.F32.S32 R5, R6 ;  /* 0x0000000600057245 */ /* 0x000fe40000201400 */
[----:B------:R-:W-:Y:S01]  /*3990*/  FSEL R62, R43, -INF , !P6 ;  /* 0xff8000002b3e7808 */ /* 0x000fe20007000000 */
[C---:B------:R-:W-:Y:S01]  /*39a0*/  FFMA.FTZ R36, R4.reuse, UR5, R36 ;  /* 0x0000000504247c23 */ /* 0x040fe20008010024 */
[C---:B------:R-:W-:Y:S01]  /*39b0*/  FFMA.FTZ R38, R4.reuse, UR5, R38 ;  /* 0x0000000504267c23 */ /* 0x040fe20008010026 */
[C---:B------:R-:W-:Y:S01]  /*39c0*/  FFMA.FTZ R32, R4.reuse, UR5, R32 ;  /* 0x0000000504207c23 */ /* 0x040fe20008010020 */
[----:B------:R-:W-:Y:S01]  /*39d0*/  FFMA.FTZ R34, R4, UR5, R34 ;  /* 0x0000000504227c23 */ /* 0x000fe20008010022 */
[C---:B------:R-:W-:Y:S01]  /*39e0*/  FFMA.FTZ R37, R5.reuse, UR5, R37 ;  /* 0x0000000505257c23 */ /* 0x040fe20008010025 */
[-C--:B------:R-:W-:Y:S01]  /*39f0*/  ISETP.GE.AND P6, PT, R6, R231.reuse, PT ;  /* 0x000000e70600720c */ /* 0x080fe20003fc6270 */
[----:B------:R-:W-:Y:S01]  /*3a00*/  VIADD R4, R78, 0x28 ;  /* 0x000000284e047836 */ /* 0x000fe20000000000 */
[----:B------:R-:W-:Y:S01]  /*3a10*/  FSEL R153, R38, -INF , !P0 ;  /* 0xff80000026997808 */ /* 0x000fe20004000000 */
[C---:B------:R-:W-:Y:S01]  /*3a20*/  FFMA.FTZ R39, R5.reuse, UR5, R39 ;  /* 0x0000000505277c23 */ /* 0x040fe20008010027 */
[----:B------:R-:W-:Y:S01]  /*3a30*/  FSEL R166, R32, -INF , !P4 ;  /* 0xff80000020a67808 */ /* 0x000fe20006000000 */
[C---:B------:R-:W-:Y:S01]  /*3a40*/  FFMA.FTZ R33, R5.reuse, UR5, R33 ;  /* 0x0000000505217c23 */ /* 0x040fe20008010021 */
[----:B------:R-:W-:Y:S01]  /*3a50*/  FSEL R165, R34, -INF , !P2 ;  /* 0xff80000022a57808 */ /* 0x000fe20005000000 */
[----:B------:R-:W-:Y:S01]  /*3a60*/  FFMA.FTZ R35, R5, UR5, R35 ;  /* 0x0000000505237c23 */ /* 0x000fe20008010023 */
[----:B------:R-:W-:Y:S01]  /*3a70*/  FSEL R58, R37, -INF , !P6 ;  /* 0xff800000253a7808 */ /* 0x000fe20007000000 */
[----:B------:R-:W-:Y:S01]  /*3a80*/  VIADD R5, R78, 0x30 ;  /* 0x000000304e057836 */ /* 0x000fe20000000000 */
[----:B------:R-:W-:-:S02]  /*3a90*/  ISETP.GE.AND P0, PT, R4, R231, PT ;  /* 0x000000e70400720c */ /* 0x000fc40003f06270 */
[C---:B------:R-:W-:Y:S02]  /*3aa0*/  ISETP.GE.AND P4, PT, R4.reuse, R230, PT ;  /* 0x000000e60400720c */ /* 0x040fe40003f86270 */
[CC--:B------:R-:W-:Y:S02]  /*3ab0*/  ISETP.GE.AND P2, PT, R4.reuse, R229.reuse, PT ;  /* 0x000000e50400720c */ /* 0x0c0fe40003f46270 */
[----:B------:R-:W-:Y:S02]  /*3ac0*/  ISETP.GE.AND P6, PT, R4, R228, PT ;  /* 0x000000e40400720c */ /* 0x000fe40003fc6270 */
[----:B------:R-:W-:Y:S02]  /*3ad0*/  I2FP.F32.S32 R4, R4 ;  /* 0x0000000400047245 */ /* 0x000fe40000201400 */
[----:B------:R-:W-:Y:S02]  /*3ae0*/  FSEL R12, R12, -INF , !P5 ;  /* 0xff8000000c0c7808 */ /* 0x000fe40006800000 */
[----:B------:R-:W-:Y:S01]  /*3af0*/  FSEL R8, R8, -INF , !P3 ;  /* 0xff80000008087808 */ /* 0x000fe20005800000 */
[----:B------:R-:W-:Y:S01]  /*3b00*/  FFMA.FTZ R63, R4, UR5, R108 ;  /* 0x00000005043f7c23 */ /* 0x000fe2000801006c */
[----:B------:R-:W-:Y:S01]  /*3b10*/  FSEL R48, R36, -INF , !P1 ;  /* 0xff80000024307808 */ /* 0x000fe20004800000 */
[----:B------:R-:W-:Y:S01]  /*3b20*/  FFMA.FTZ R28, R4, UR5, R28 ;  /* 0x00000005041c7c23 */ /* 0x000fe2000801001c */
[----:B------:R-:W-:Y:S01]  /*3b30*/  ISETP.GE.AND P5, PT, R6, R230, PT ;  /* 0x000000e60600720c */ /* 0x000fe20003fa6270 */
[----:B------:R-:W-:Y:S01]  /*3b40*/  FFMA.FTZ R110, R4, UR5, R110 ;  /* 0x00000005046e7c23 */ /* 0x000fe2000801006e */
[----:B------:R-:W-:Y:S01]  /*3b50*/  ISETP.GE.AND P3, PT, R6, R229, PT ;  /* 0x000000e50600720c */ /* 0x000fe20003f66270 */
[----:B------:R-:W-:Y:S01]  /*3b60*/  FFMA.FTZ R30, R4, UR5, R30 ;  /* 0x00000005041e7c23 */ /* 0x000fe2000801001e */
[----:B------:R-:W-:Y:S01]  /*3b70*/  ISETP.GE.AND P1, PT, R6, R228, PT ;  /* 0x000000e40600720c */ /* 0x000fe20003f26270 */
[C---:B------:R-:W-:Y:S01]  /*3b80*/  VIADD R6, R78.reuse, 0x29 ;  /* 0x000000294e067836 */ /* 0x040fe20000000000 */
        /* <DEDUP_REMOVED lines=55> */
[----:B------:R-:W-:Y:S01]  /*3f00*/  FFMA.FTZ R18, R4, UR5, R70 ;  /* 0x0000000504127c23 */ /* 0x000fe20008010046 */
[----:B------:R-:W-:Y:S01]  /*3f10*/  ISETP.GE.AND P0, PT, R78, R230, PT ;  /* 0x000000e64e00720c */ /* 0x000fe20003f06270 */
[C---:B------:R-:W-:Y:S01]  /*3f20*/  FFMA.FTZ R20, R4.reuse, UR5, R68 ;  /* 0x0000000504147c23 */ /* 0x040fe20008010044 */
[----:B------:R-:W-:Y:S01]  /*3f30*/  FSEL R132, R27, -INF , !P1 ;  /* 0xff8000001b847808 */ /* 0x000fe20004800000 */
[C---:B------:R-:W-:Y:S01]  /*3f40*/  FFMA.FTZ R24, R4.reuse, UR5, R64 ;  /* 0x0000000504187c23 */ /* 0x040fe20008010040 */
[----:B------:R-:W-:Y:S01]  /*3f50*/  FSEL R155, R23, -INF , !P4 ;  /* 0xff800000179b7808 */ /* 0x000fe20006000000 */
[----:B------:R-:W-:Y:S01]  /*3f60*/  FFMA.FTZ R66, R4, UR5, R66 ;  /* 0x0000000504427c23 */ /* 0x000fe20008010042 */
[----:B------:R-:W-:-:S02]  /*3f70*/  FSEL R144, R112, -INF , !P2 ;  /* 0xff80000070907808 */ /* 0x000fc40005000000 */
[C---:B------:R-:W-:Y:S02]  /*3f80*/  ISETP.GE.AND P1, PT, R78.reuse, R231, PT ;  /* 0x000000e74e00720c */ /* 0x040fe40003f26270 */
[C---:B------:R-:W-:Y:S02]  /*3f90*/  ISETP.GE.AND P4, PT, R78.reuse, R229, PT ;  /* 0x000000e54e00720c */ /* 0x040fe40003f86270 */
[C---:B------:R-:W-:Y:S01]  /*3fa0*/  ISETP.GE.AND P2, PT, R78.reuse, R228, PT ;  /* 0x000000e44e00720c */ /* 0x040fe20003f46270 */
[----:B------:R-:W-:Y:S01]  /*3fb0*/  VIADD R78, R78, 0x39 ;  /* 0x000000394e4e7836 */ /* 0x000fe20000000000 */
[----:B------:R-:W-:Y:S02]  /*3fc0*/  FSEL R18, R18, -INF , !P0 ;  /* 0xff80000012127808 */ /* 0x000fe40004000000 */
[----:B------:R-:W-:Y:S02]  /*3fd0*/  PLOP3.LUT P0, PT, PT, PT, UP0, 0x80, 0x0 ;  /* 0x000000000000781c */ /* 0x000fe40003f0f008 */
[----:B------:R-:W-:-:S02]  /*3fe0*/  FSEL R140, R114, -INF , !P6 ;  /* 0xff800000728c7808 */ /* 0x000fc40007000000 */
[----:B------:R-:W-:Y:S02]  /*3ff0*/  FSEL R159, R16, -INF , !P5 ;  /* 0xff800000109f7808 */ /* 0x000fe40006800000 */
[----:B------:R-:W-:Y:S02]  /*4000*/  FSEL R151, R151, -INF , !P3 ;  /* 0xff80000097977808 */ /* 0x000fe40005800000 */
[----:B------:R-:W-:Y:S02]  /*4010*/  FSEL R20, R20, -INF , !P1 ;  /* 0xff80000014147808 */ /* 0x000fe40004800000 */
[C---:B------:R-:W-:Y:S02]  /*4020*/  ISETP.GE.AND P6, PT, R78.reuse, R231, PT ;  /* 0x000000e74e00720c */ /* 0x040fe40003fc6270 */
[C---:B------:R-:W-:Y:S02]  /*4030*/  ISETP.GE.AND P5, PT, R78.reuse, R230, PT ;  /* 0x000000e64e00720c */ /* 0x040fe40003fa6270 */
[----:B------:R-:W-:-:S02]  /*4040*/  ISETP.GE.AND P3, PT, R78, R229, PT ;  /* 0x000000e54e00720c */ /* 0x000fc40003f66270 */
[----:B------:R-:W-:Y:S02]  /*4050*/  ISETP.GE.AND P1, PT, R78, R228, PT ;  /* 0x000000e44e00720c */ /* 0x000fe40003f26270 */
[----:B------:R-:W-:Y:S02]  /*4060*/  I2FP.F32.S32 R78, R78 ;  /* 0x0000004e004e7245 */ /* 0x000fe40000201400 */
[----:B------:R-:W-:-:S03]  /*4070*/  FSEL R24, R24, -INF , !P4 ;  /* 0xff80000018187808 */ /* 0x000fc60006000000 */
[C---:B------:R-:W-:Y:S01]  /*4080*/  FFMA.FTZ R113, R78.reuse, UR5, R113 ;  /* 0x000000054e717c23 */ /* 0x040fe20008010071 */
[C---:B------:R-:W-:Y:S01]  /*4090*/  FFMA.FTZ R115, R78.reuse, UR5, R115 ;  /* 0x000000054e737c23 */ /* 0x040fe20008010073 */
[C---:B------:R-:W-:Y:S01]  /*40a0*/  FFMA.FTZ R17, R78.reuse, UR5, R17 ;  /* 0x000000054e117c23 */ /* 0x040fe20008010011 */
[----:B------:R-:W-:Y:S01]  /*40b0*/  FFMA.FTZ R150, R78, UR5, R19 ;  /* 0x000000054e967c23 */ /* 0x000fe20008010013 */
[----:B------:R-:W-:Y:S02]  /*40c0*/  FSEL R19, R66, -INF , !P2 ;  /* 0xff80000042137808 */ /* 0x000fe40005000000 */
[----:B------:R-:W-:Y:S02]  /*40d0*/  FSEL R143, R113, -INF , !P6 ;  /* 0xff800000718f7808 */ /* 0x000fe40007000000 */
[----:B------:R-:W-:Y:S02]  /*40e0*/  FSEL R138, R115, -INF , !P5 ;  /* 0xff800000738a7808 */ /* 0x000fe40006800000 */
[----:B------:R-:W-:-:S02]  /*40f0*/  FSEL R156, R17, -INF , !P3 ;  /* 0xff800000119c7808 */ /* 0x000fc40005800000 */
[----:B------:R-:W-:Y:S01]  /*4100*/  FSEL R150, R150, -INF , !P1 ;  /* 0xff80000096967808 */ /* 0x000fe20004800000 */
[----:B------:R-:W-:Y:S06]  /*4110*/  @!P0 BRA `(.L_x_944) ;  /* 0x0000000000e08947 */ /* 0x000fec0003800000 */
[----:B------:R-:W-:Y:S01]  /*4120*/  ULDC UR10, c[0x0][0x2d0] ;  /* 0x0000b400000a7ab9 */ /* 0x000fe20000000800 */
[----:B------:R-:W-:Y:S01]  /*4130*/  UIADD3 UR11, UR14, -0x2, URZ ;  /* 0xfffffffe0e0b7890 */ /* 0x000fe2000fffe03f */
[----:B------:R-:W-:Y:S01]  /*4140*/  ISETP.GE.AND P1, PT, R214, UR10, PT ;  /* 0x0000000ad6007c0c */ /* 0x000fe2000bf26270 */
[----:B------:R-:W-:Y:S01]  /*4150*/  IMAD.U32 R25, RZ, RZ, UR8 ;  /* 0x00000008ff197e24 */ /* 0x000fe2000f8e00ff */
[----:B------:R-:W-:Y:S01]  /*4160*/  BSSY B0, `(.L_x_945) ;  /* 0x0000032000007945 */ /* 0x000fe20003800000 */
[----:B------:R-:W-:Y:S01]  /*4170*/  USHF.R.S32.HI UR10, URZ, 0x1f, UR11 ;  /* 0x0000001f3f0a7899 */ /* 0x000fe2000801140b */
[----:B------:R-:W-:Y:S01]  /*4180*/  IMAD.U32 R22, RZ, RZ, UR8 ;  /* 0x00000008ff167e24 */ /* 0x000fe2000f8e00ff */
[----:B------:R-:W-:Y:S01]  /*4190*/  UIMAD UR24, UR24, UR11, URZ ;  /* 0x0000000b181872a4 */ /* 0x000fe2000f8e023f */
[----:B------:R-:W-:-:S03]  /*41a0*/  IMAD.WIDE.U32 R26, R120, UR11, R212 ;  /* 0x0000000b781a7c25 */ /* 0x000fc6000f8e00d4 */
[----:B------:R-:W-:Y:S01]  /*41b0*/  UIMAD UR10, UR10, UR27, UR24 ;  /* 0x0000001b0a0a72a4 */ /* 0x000fe2000f8e0218 */
[----:B------:R-:W-:-:S03]  /*41c0*/  IMAD.U32 R21, RZ, RZ, UR9 ;  /* 0x00000009ff157e24 */ /* 0x000fc6000f8e00ff */
[----:B------:R-:W1:Y:S01]  /*41d0*/  @!P1 LDC.64 R16, c[0x0][0x218] ;  /* 0x00008600ff109b82 */ /* 0x000e620000000a00 */
[----:B------:R-:W-:Y:S01]  /*41e0*/  @!P1 LEA R25, P3, R25, R26, 0x5 ;  /* 0x0000001a19199211 */ /* 0x000fe200078628ff */
[----:B------:R-:W-:Y:S01]  /*41f0*/  VIADD R29, R27, UR10 ;  /* 0x0000000a1b1d7c36 */ /* 0x000fe20008000000 */
[----:B------:R-:W-:Y:S01]  /*4200*/  @!P1 IADD3 R23, P2, R26, UR33, RZ ;  /* 0x000000211a179c10 */ /* 0x000fe2000ff5e0ff */
[----:B------:R2:W-:Y:S03]  /*4210*/  @P1 STS.128 [R208+0x4000], RZ ;  /* 0x004000ffd0001388 */ /* 0x0005e60000000c00 */
        /* <DEDUP_REMOVED lines=10> */
[----:B------:R-:W-:-:S03]  /*42c0*/  @!P1 IADD3.X R6, R29, UR32, RZ, P2, !PT ;  /* 0x000000201d069c10 */ /* 0x000fc600097fe4ff */
[----:B------:R2:W-:Y:S01]  /*42d0*/  @P1 STS.128 [R208+0x4800], RZ ;  /* 0x004800ffd0001388 */ /* 0x0005e20000000c00 */
[----:B------:R-:W-:Y:S02]  /*42e0*/  @!P1 LEA.HI.X R23, R23, R7, R6, 0x1, P3 ;  /* 0x0000000717179211 */ /* 0x000fe400018f0c06 */
        /* <DEDUP_REMOVED lines=25> */
.L_x_946:
[----:B------:R-:W-:Y:S05]  /*4480*/  BSYNC B0 ;  /* 0x0000000000007941 */ /* 0x000fea0003800000 */
.L_x_945:
[----:B------:R-:W0:Y:S02]  /*4490*/  LDGDEPBAR ;  /* 0x00000000000079af */ /* 0x000e240000000000 */
.L_x_944:
[----:B------:R-:W-:Y:S01]  /*44a0*/  FMNMX.FTZ R25, R20, R79, !PT ;  /* 0x0000004f14197209 */ /* 0x000fe20007810000 */
[C---:B------:R-:W-:Y:S01]  /*44b0*/  VIADD R226, R227.reuse, 0x4 ;  /* 0x00000004e3e27836 */ /* 0x040fe20000000000 */
[----:B--2---:R-:W-:Y:S01]  /*44c0*/  FMNMX.FTZ R16, R24, R73, !PT ;  /* 0x0000004918107209 */ /* 0x004fe20007810000 */
[----:B------:R-:W-:Y:S01]  /*44d0*/  IMAD.WIDE.U32 R4, R227, -0x326172a9, RZ ;  /* 0xcd9e8d57e3047825 */ /* 0x000fe200078e00ff */
[----:B------:R-:W-:Y:S01]  /*44e0*/  FMNMX.FTZ R25, R76, R25, !PT ;  /* 0x000000194c197209 */ /* 0x000fe20007810000 */
[----:B------:R-:W-:Y:S01]  /*44f0*/  USHF.L.U32 UR11, UR37, 0x1, URZ ;  /* 0x00000001250b7899 */ /* 0x000fe2000800063f */
[----:B------:R-:W-:Y:S01]  /*4500*/  FMNMX.FTZ R16, R74, R16, !PT ;  /* 0x000000104a107209 */ /* 0x000fe20007810000 */
[----:B------:R-:W-:Y:S01]  /*4510*/  IMAD.WIDE.U32 R22, R226, -0x326172a9, RZ ;  /* 0xcd9e8d57e2167825 */ /* 0x000fe200078e00ff */
[----:B------:R-:W-:Y:S01]  /*4520*/  FMNMX.FTZ R25, R77, R25, !PT ;  /* 0x000000194d197209 */ /* 0x000fe20007810000 */
[----:B------:R-:W-:Y:S01]  /*4530*/  UIADD3 UR36, UR28, -0x61c88647, URZ ;  /* 0x9e3779b91c247890 */ /* 0x000fe2000fffe03f */
[----:B------:R-:W-:Y:S01]  /*4540*/  FMNMX.FTZ R16, R75, R16, !PT ;  /* 0x000000104b107209 */ /* 0x000fe20007810000 */
[----:B------:R-:W-:Y:S01]  /*4550*/  IMAD.WIDE.U32 R172, R224, -0x2daee0ad, RZ ;  /* 0xd2511f53e0ac7825 */ /* 0x000fe200078e00ff */
[----:B------:R-:W-:Y:S01]  /*4560*/  FMNMX.FTZ R25, R52, R25, !PT ;  /* 0x0000001934197209 */ /* 0x000fe20007810000 */
[----:B------:R-:W-:Y:S01]  /*4570*/  UIADD3 UR10, UR11, 0x1, URZ ;  /* 0x000000010b0a7890 */ /* 0x000fe2000fffe03f */
[----:B------:R-:W-:Y:S01]  /*4580*/  LOP3.LUT R225, R121, UR28, RZ, 0x3c, !PT ;  /* 0x0000001c79e17c12 */ /* 0x000fe2000f8e3cff */
[----:B------:R-:W-:Y:S01]  /*4590*/  UIADD3 UR35, UR29, -0x4498517b, URZ ;  /* 0xbb67ae851d237890 */ /* 0x000fe2000fffe03f */
[----:B------:R-:W-:Y:S01]  /*45a0*/  FMNMX.FTZ R25, R50, R25, !PT ;  /* 0x0000001932197209 */ /* 0x000fe20007810000 */
[----:B------:R-:W-:Y:S01]  /*45b0*/  ULDC UR38, c[0x0][0x2ec] ;  /* 0x0000bb0000267ab9 */ /* 0x000fe20000000800 */
[----:B------:R-:W-:Y:S01]  /*45c0*/  FMNMX.FTZ R16, R61, R16, !PT ;  /* 0x000000103d107209 */ /* 0x000fe20007810000 */
[----:B------:R-:W-:Y:S01]  /*45d0*/  IMAD.U32 R26, RZ, RZ, UR10 ;  /* 0x0000000aff1a7e24 */ /* 0x000fe2000f8e00ff */
[----:B------:R-:W-:Y:S01]  /*45e0*/  FMNMX.FTZ R25, R49, R25, !PT ;  /* 0x0000001931197209 */ /* 0x000fe20007810000 */
[----:B------:R-:W-:Y:S01]  /*45f0*/  UIADD3 UR34, UR28, 0x3c6ef372, URZ ;  /* 0x3c6ef3721c227890 */ /* 0x000fe2000fffe03f */
[----:B------:R-:W-:Y:S01]  /*4600*/  LOP3.LUT R34, R5, R225, RZ, 0x3c, !PT ;  /* 0x000000e105227212 */ /* 0x000fe200078e3cff */
[----:B------:R-:W-:Y:S01]  /*4610*/  UIADD3 UR27, UR29, 0x32370b8f, URZ ;  /* 0x32370b8f1d1b7890 */ /* 0x000fe2000fffe03f */
[----:B------:R-:W-:Y:S01]  /*4620*/  FMNMX.FTZ R25, R40, R25, !PT ;  /* 0x0000001928197209 */ /* 0x000fe20007810000 */
[----:B------:R-:W-:Y:S01]  /*4630*/  UIADD3 UR31, UR29, 0x76cf5d0a, URZ ;  /* 0x76cf5d0a1d1f7890 */ /* 0x000fe2000fffe03f */
[----:B------:R-:W-:Y:S01]  /*4640*/  FMNMX.FTZ R5, R14, R16, !PT ;  /* 0x000000100e057209 */ /* 0x000fe20007810000 */
[----:B------:R-:W-:Y:S01]  /*4650*/  IMAD.U32 R16, RZ, RZ, UR11 ;  /* 0x0000000bff107e24 */ /* 0x000fe2000f8e00ff */
[----:B------:R-:W-:Y:S01]  /*4660*/  FMNMX.FTZ R25, R48, R25, !PT ;  /* 0x0000001930197209 */ /* 0x000fe20007810000 */
[----:B------:R-:W-:Y:S01]  /*4670*/  IMAD.WIDE.U32 R34, R34, -0x2daee0ad, RZ ;  /* 0xd2511f5322227825 */ /* 0x000fe200078e00ff */
[----:B------:R-:W-:Y:S01]  /*4680*/  LOP3.LUT R32, R23, R225, RZ, 0x3c, !PT ;  /* 0x000000e117207212 */ /* 0x000fe200078e3cff */
[----:B------:R-:W-:Y:S01]  /*4690*/  UIADD3 UR30, UR28, -0x255992d5, URZ ;  /* 0xdaa66d2b1c1e7890 */ /* 0x000fe2000fffe03f */
[----:B------:R-:W-:Y:S01]  /*46a0*/  FMNMX.FTZ R25, R58, R25, !PT ;  /* 0x000000193a197209 */ /* 0x000fe20007810000 */
[----:B------:R-:W-:Y:S01]  /*46b0*/  UIADD3 UR24, UR29, -0x126145ec, URZ ;  /* 0xed9eba141d187890 */ /* 0x000fe2000fffe03f */
[----:B------:R-:W-:Y:S01]  /*46c0*/  FMNMX.FTZ R23, R13, R5, !PT ;  /* 0x000000050d177209 */ /* 0x000fe20007810000 */
[----:B------:R-:W-:Y:S01]  /*46d0*/  IMAD.WIDE.U32 R32, R32, -0x2daee0ad, RZ ;  /* 0xd2511f5320207825 */ /* 0x000fe200078e00ff */
[----:B------:R-:W-:Y:S01]  /*46e0*/  FMNMX.FTZ R25, R63, R25, !PT ;  /* 0x000000193f197209 */ /* 0x000fe20007810000 */
[----:B------:R-:W-:Y:S01]  /*46f0*/  UIADD3 UR26, UR28, 0x78dde6e4, URZ ;  /* 0x78dde6e41c1a7890 */ /* 0x000fe2000fffe03f */
[----:B------:R-:W-:Y:S01]  /*4700*/  FMNMX.FTZ R23, R12, R23, !PT ;  /* 0x000000170c177209 */ /* 0x000fe20007810000 */
[----:B------:R-:W-:Y:S01]  /*4710*/  UIADD3 UR21, UR29, -0x56f99767, URZ ;  /* 0xa90668991d157890 */ /* 0x000fe2000fffe03f */
[----:B------:R-:W-:Y:S01]  /*4720*/  FMNMX.FTZ R25, R167, R25, !PT ;  /* 0x00000019a7197209 */ /* 0x000fe20007810000 */
[----:B------:R-:W-:Y:S01]  /*4730*/  UIADD3 UR22, UR28, 0x1715609d, URZ ;  /* 0x1715609d1c167890 */ /* 0x000fe2000fffe03f */
[----:B-1----:R-:W-:-:S02]  /*4740*/  FMNMX.FTZ R6, R19, R56, !PT ;  /* 0x0000003813067209 */ /* 0x002fc40007810000 */
        /* <DEDUP_REMOVED lines=16> */
[----:B------:R-:W-:Y:S02]  /*4850*/  LOP3.LUT R16, R173, UR29, R16, 0x96, !PT ;  /* 0x0000001dad107c12 */ /* 0x000fe4000f8e9610 */
[----:B------:R-:W-:Y:S02]  /*4860*/  FMNMX.FTZ R6, R8, R6, !PT ;  /* 0x0000000608067209 */ /* 0x000fe40007810000 */
[----:B------:R-:W-:Y:S01]  /*4870*/  FMNMX.FTZ R23, R159, R23, !PT ;  /* 0x000000179f177209 */ /* 0x000fe20007810000 */
[----:B------:R-:W-:Y:S01]  /*4880*/  IMAD.WIDE.U32 R16, R16, -0x326172a9, RZ ;  /* 0xcd9e8d5710107825 */ /* 0x000fe200078e00ff */
[----:B------:R-:W-:-:S02]  /*4890*/  FMNMX.FTZ R6, R165, R6, !PT ;  /* 0x00000006a5067209 */ /* 0x000fc40007810000 */
[----:B------:R-:W-:Y:S02]  /*48a0*/  FMNMX.FTZ R23, R156, R23, !PT ;  /* 0x000000179c177209 */ /* 0x000fe40007810000 */
[----:B------:R-:W-:Y:S02]  /*48b0*/  LOP3.LUT R5, R17, UR36, R4, 0x96, !PT ;  /* 0x0000002411057c12 */ /* 0x000fe4000f8e9604 */
[----:B-1----:R-:W-:Y:S01]  /*48c0*/  FMNMX.FTZ R25, R25, R7, !PT ;  /* 0x0000000719197209 */ /* 0x002fe20007810000 */
[----:B------:R-:W-:Y:S01]  /*48d0*/  SHFL.BFLY PT, R134, R23, 0x2, 0x1f ;  /* 0x0c401f0017867f89 */ /* 0x000fe200000e0000 */
[----:B------:R-:W-:Y:S01]  /*48e0*/  LOP3.LUT R28, R17, UR36, R22, 0x96, !PT ;  /* 0x00000024111c7c12 */ /* 0x000fe2000f8e9616 */
[----:B------:R-:W-:Y:S01]  /*48f0*/  IMAD.WIDE.U32 R36, R5, -0x2daee0ad, RZ ;  /* 0xd2511f5305247825 */ /* 0x000fe200078e00ff */
[----:B------:R-:W-:Y:S01]  /*4900*/  FMNMX.FTZ R6, R147, R6, !PT ;  /* 0x0000000693067209 */ /* 0x000fe20007810000 */
[----:B------:R-:W1:Y:S01]  /*4910*/  SHFL.BFLY PT, R136, R25, 0x1, 0x1f ;  /* 0x0c201f0019887f89 */ /* 0x000e6200000e0000 */
[----:B------:R-:W-:Y:S01]  /*4920*/  FMNMX.FTZ R17, R18, R15, !PT ;  /* 0x0000000f12117209 */ /* 0x000fe20007810000 */
[----:B------:R-:W-:Y:S01]  /*4930*/  IMAD.WIDE.U32 R28, R28, -0x2daee0ad, RZ ;  /* 0xd2511f531c1c7825 */ /* 0x000fe200078e00ff */
[----:B------:R-:W-:-:S02]  /*4940*/  FMNMX.FTZ R6, R146, R6, !PT ;  /* 0x0000000692067209 */ /* 0x000fc40007810000 */
[----:B------:R-:W-:Y:S02]  /*4950*/  FMNMX.FTZ R17, R71, R17, !PT ;  /* 0x0000001147117209 */ /* 0x000fe40007810000 */
[----:B------:R-:W-:Y:S02]  /*4960*/  LOP3.LUT R26, R173, UR29, R26, 0x96, !PT ;  /* 0x0000001dad1a7c12 */ /* 0x000fe4000f8e961a */
[----:B------:R-:W-:Y:S02]  /*4970*/  LOP3.LUT R174, R35, UR35, R172, 0x96, !PT ;  /* 0x0000002323ae7c12 */ /* 0x000fe4000f8e96ac */
[----:B------:R-:W-:Y:S01]  /*4980*/  FMNMX.FTZ R6, R164, R6, !PT ;  /* 0x00000006a4067209 */ /* 0x000fe20007810000 */
[----:B------:R-:W-:Y:S01]  /*4990*/  IMAD.WIDE.U32 R26, R26, -0x326172a9, RZ ;  /* 0xcd9e8d571a1a7825 */ /* 0x000fe200078e00ff */
[----:B------:R-:W-:Y:S02]  /*49a0*/  FMNMX.FTZ R17, R69, R17, !PT ;  /* 0x0000001145117209 */ /* 0x000fe40007810000 */
[----:B------:R-:W-:Y:S01]  /*49b0*/  FMNMX.FTZ R6, R148, R6, !PT ;  /* 0x0000000694067209 */ /* 0x000fe20007810000 */
[----:B------:R-:W-:Y:S01]  /*49c0*/  IMAD.WIDE.U32 R174, R174, -0x326172a9, RZ ;  /* 0xcd9e8d57aeae7825 */ /* 0x000fe200078e00ff */
[----:B------:R-:W-:-:S02]  /*49d0*/  FMNMX.FTZ R17, R59, R17, !PT ;  /* 0x000000113b117209 */ /* 0x000fc40007810000 */
[----:B------:R-:W-:Y:S02]  /*49e0*/  FMNMX.FTZ R6, R155, R6, !PT ;  /* 0x000000069b067209 */ /* 0x000fe40007810000 */
[----:B------:R-:W-:Y:S02]  /*49f0*/  FMNMX.FTZ R17, R60, R17, !PT ;  /* 0x000000113c117209 */ /* 0x000fe40007810000 */
[----:B------:R-:W-:Y:S02]  /*4a00*/  LOP3.LUT R4, R27, UR36, R4, 0x96, !PT ;  /* 0x000000241b047c12 */ /* 0x000fe4000f8e9604 */
[----:B-1----:R-:W-:Y:S02]  /*4a10*/  FMNMX.FTZ R136, R25, R136, !PT ;  /* 0x0000008819887209 */ /* 0x002fe40007810000 */
[----:B------:R-:W-:Y:S01]  /*4a20*/  LOP3.LUT R21, R175, UR34, R26, 0x96, !PT ;  /* 0x00000022af157c12 */ /* 0x000fe2000f8e961a */
[----:B------:R-:W-:Y:S01]  /*4a30*/  IMAD.WIDE.U32 R170, R4, -0x2daee0ad, RZ ;  /* 0xd2511f5304aa7825 */ /* 0x000fe200078e00ff */
[----:B------:R-:W-:-:S03]  /*4a40*/  FSETP.NEU.FTZ.AND P1, PT, R136, -INF , PT ;  /* 0xff8000008800780b */ /* 0x000fc60003f3d000 */
[----:B------:R-:W-:Y:S01]  /*4a50*/  FMUL.FTZ R145, R136, UR38 ;  /* 0x0000002688917c20 */ /* 0x000fe20008410000 */
[----:B------:R-:W-:Y:S02]  /*4a60*/  LOP3.LUT R172, R33, UR35, R172, 0x96, !PT ;  /* 0x0000002321ac7c12 */ /* 0x000fe4000f8e96ac */
[----:B------:R-:W-:Y:S02]  /*4a70*/  FMNMX.FTZ R6, R151, R6, !PT ;  /* 0x0000000697067209 */ /* 0x000fe40007810000 */
[----:B------:R-:W-:Y:S01]  /*4a80*/  FSEL R145, R145, RZ, P1 ;  /* 0x000000ff91917208 */ /* 0x000fe20000800000 */
[----:B------:R-:W-:Y:S01]  /*4a90*/  IMAD.WIDE.U32 R172, R172, -0x326172a9, RZ ;  /* 0xcd9e8d57acac7825 */ /* 0x000fe200078e00ff */
[----:B------:R-:W-:Y:S02]  /*4aa0*/  FMNMX.FTZ R17, R168, R17, !PT ;  /* 0x00000011a8117209 */ /* 0x000fe40007810000 */
[----:B------:R-:W-:Y:S01]  /*4ab0*/  FMNMX.FTZ R6, R150, R6, !PT ;  /* 0x0000000696067209 */ /* 0x000fe20007810000 */
[----:B------:R-:W-:Y:S01]  /*4ac0*/  FFMA.FTZ R55, R20, UR38, -R145 ;  /* 0x0000002614377c23 */ /* 0x000fe20008010891 */
[----:B------:R-:W-:Y:S01]  /*4ad0*/  IMAD.WIDE.U32 R20, R21, -0x2daee0ad, RZ ;  /* 0xd2511f5315147825 */ /* 0x000fe200078e00ff */
[----:B------:R-:W-:-:S03]  /*4ae0*/  FMNMX.FTZ R134, R23, R134, !PT ;  /* 0x0000008617867209 */ /* 0x000fc60007810000 */
[--C-:B------:R-:W-:Y:S01]  /*4af0*/  FFMA.FTZ R33, R50, UR38, -R145.reuse ;  /* 0x0000002632217c23 */ /* 0x100fe20008010891 */
[----:B------:R-:W-:Y:S01]  /*4b00*/  FMNMX.FTZ R17, R62, R17, !PT ;  /* 0x000000113e117209 */ /* 0x000fe20007810000 */
[----:B------:R-:W1:Y:S01]  /*4b10*/  SHFL.BFLY PT, R133, R6, 0x2, 0x1f ;  /* 0x0c401f0006857f89 */ /* 0x000e6200000e0000 */
[----:B------:R-:W-:Y:S01]  /*4b20*/  LOP3.LUT R7, R27, UR36, R22, 0x96, !PT ;  /* 0x000000241b077c12 */ /* 0x000fe2000f8e9616 */
[--C-:B------:R-:W-:Y:S01]  /*4b30*/  FFMA.FTZ R53, R76, UR38, -R145.reuse ;  /* 0x000000264c357c23 */ /* 0x100fe20008010891 */
[----:B------:R-:W-:Y:S01]  /*4b40*/  LOP3.LUT R170, R21, UR27, R170, 0x96, !PT ;  /* 0x0000001b15aa7c12 */ /* 0x000fe2000f8e96aa */
[----:B------:R-:W2:Y:S01]  /*4b50*/  SHFL.BFLY PT, R4, R134, 0x1, 0x1f ;  /* 0x0c201f0086047f89 */ /* 0x000ea200000e0000 */
[----:B------:R-:W-:Y:S01]  /*4b60*/  FMNMX.FTZ R21, R153, R17, !PT ;  /* 0x0000001199157209 */ /* 0x000fe20007810000 */
[--C-:B------:R-:W-:Y:S01]  /*4b70*/  FFMA.FTZ R43, R77, UR38, -R145.reuse ;  /* 0x000000264d2b7c23 */ /* 0x100fe20008010891 */
[----:B------:R-:W-:Y:S01]  /*4b80*/  LOP3.LUT R22, R173, UR34, R26, 0x96, !PT ;  /* 0x00000022ad167c12 */ /* 0x000fe2000f8e961a */
[--C-:B------:R-:W-:Y:S01]  /*4b90*/  FFMA.FTZ R54, R79, UR38, -R145.reuse ;  /* 0x000000264f367c23 */ /* 0x100fe20008010891 */
[--C-:B------:R-:W-:Y:S01]  /*4ba0*/  LOP3.LUT R26, R37, UR31, R34.reuse, 0x96, !PT ;  /* 0x0000001f251a7c12 */ /* 0x100fe2000f8e9622 */
[----:B------:R-:W-:Y:S01]  /*4bb0*/  FFMA.FTZ R37, R52, UR38, -R145 ;  /* 0x0000002634257c23 */ /* 0x000fe20008010891 */
[----:B------:R-:W-:Y:S01]  /*4bc0*/  LOP3.LUT R171, R171, UR31, R34, 0x96, !PT ;  /* 0x0000001fabab7c12 */ /* 0x000fe2000f8e9622 */
[----:B------:R-:W-:Y:S01]  /*4bd0*/  IMAD.WIDE.U32 R34, R7, -0x2daee0ad, RZ ;  /* 0xd2511f5307227825 */ /* 0x000fe200078e00ff */
[----:B------:R-:W-:Y:S01]  /*4be0*/  FMNMX.FTZ R7, R161, R21, !PT ;  /* 0x00000015a1077209 */ /* 0x000fe20007810000 */
[----:B------:R-:W-:Y:S01]  /*4bf0*/  MUFU.EX2 R53, R53 ;  /* 0x0000003500357308 */ /* 0x000fe20000000800 */
[----:B------:R-:W-:Y:S01]  /*4c00*/  LOP3.LUT R30, R175, UR34, R16, 0x96, !PT ;  /* 0x00000022af1e7c12 */ /* 0x000fe2000f8e9610 */
[----:B------:R-:W-:Y:S01]  /*4c10*/  IMAD.WIDE.U32 R22, R22, -0x2daee0ad, RZ ;  /* 0xd2511f5316167825 */ /* 0x000fe200078e00ff */
[----:B------:R-:W-:-:S03]  /*4c20*/  FMNMX.FTZ R7, R163, R7, !PT ;  /* 0x00000007a3077209 */ /* 0x000fc60007810000 */
        /* <DEDUP_REMOVED lines=8> */
[--C-:B------:R-:W-:Y:S01]  /*4cb0*/  FFMA.FTZ R48, R48, UR38, -R145.reuse ;  /* 0x0000002630307c23 */ /* 0x100fe20008010891 */
[----:B-1----:R-:W-:Y:S01]  /*4cc0*/  FMNMX.FTZ R133, R6, R133, !PT ;  /* 0x0000008506857209 */ /* 0x002fe20007810000 */
[----:B------:R-:W-:Y:S01]  /*4cd0*/  IMAD.WIDE.U32 R16, R16, -0x2daee0ad, RZ ;  /* 0xd2511f5310107825 */ /* 0x000fe200078e00ff */
[----:B------:R-:W-:Y:S01]  /*4ce0*/  FMNMX.FTZ R135, R132, R7, !PT ;  /* 0x0000000784877209 */ /* 0x000fe20007810000 */
[----:B------:R-:W-:Y:S01]  /*4cf0*/  MUFU.EX2 R55, R55 ;  /* 0x0000003700377308 */ /* 0x000fe20000000800 */
[----:B--2---:R-:W-:Y:S01]  /*4d00*/  FMNMX.FTZ R134, R134, R4, !PT ;  /* 0x0000000486867209 */ /* 0x004fe20007810000 */
[----:B------:R-:W-:Y:S01]  /*4d10*/  IMAD.WIDE.U32 R26, R26, -0x326172a9, RZ ;  /* 0xcd9e8d571a1a7825 */ /* 0x000fe200078e00ff */
[----:B------:R-:W-:Y:S01]  /*4d20*/  FMNMX.FTZ R135, R140, R135, !PT ;  /* 0x000000878c877209 */ /* 0x000fe20007810000 */
[----:B------:R-:W1:Y:S01]  /*4d30*/  SHFL.BFLY PT, R4, R133, 0x1, 0x1f ;  /* 0x0c201f0085047f89 */ /* 0x000e6200000e0000 */
[C---:B------:R-:W-:Y:S01]  /*4d40*/  FSETP.NEU.FTZ.AND P1, PT, R134.reuse, -INF , PT ;  /* 0xff8000008600780b */ /* 0x040fe20003f3d000 */
[----:B------:R-:W-:Y:S01]  /*4d50*/  FMUL.FTZ R157, R134, UR38 ;  /* 0x00000026869d7c20 */ /* 0x000fe20008410000 */
[----:B------:R-:W-:Y:S01]  /*4d60*/  FMNMX.FTZ R135, R138, R135, !PT ;  /* 0x000000878a877209 */ /* 0x000fe20007810000 */
[----:B------:R-:W-:Y:S01]  /*4d70*/  MUFU.EX2 R54, R54 ;  /* 0x0000003600367308 */ /* 0x000fe20000000800 */
[----:B------:R-:W-:Y:S01]  /*4d80*/  LOP3.LUT R169, R23, UR27, R34, 0x96, !PT ;  /* 0x0000001b17a97c12 */ /* 0x000fe2000f8e9622 */
[--C-:B------:R-:W-:Y:S01]  /*4d90*/  FFMA.FTZ R58, R58, UR38, -R145.reuse ;  /* 0x000000263a3a7c23 */ /* 0x100fe20008010891 */
[----:B------:R-:W-:Y:S01]  /*4da0*/  LOP3.LUT R34, R39, UR30, R172, 0x96, !PT ;  /* 0x0000001e27227c12 */ /* 0x000fe2000f8e96ac */
[----:B------:R-:W2:Y:S01]  /*4db0*/  SHFL.BFLY PT, R6, R135, 0x2, 0x1f ;  /* 0x0c401f0087067f89 */ /* 0x000ea200000e0000 */
[----:B------:R-:W-:Y:S01]  /*4dc0*/  FSEL R157, R157, RZ, P1 ;  /* 0x000000ff9d9d7208 */ /* 0x000fe20000800000 */
[----:B------:R-:W-:Y:S01]  /*4dd0*/  FFMA.FTZ R144, R144, UR38, -R145 ;  /* 0x0000002690907c23 */ /* 0x000fe20008010891 */
[----:B------:R-:W-:Y:S01]  /*4de0*/  LOP3.LUT R25, R17, UR27, R28, 0x96, !PT ;  /* 0x0000001b11197c12 */ /* 0x000fe2000f8e961c */
[----:B------:R-:W-:Y:S01]  /*4df0*/  MUFU.EX2 R37, R37 ;  /* 0x0000002500257308 */ /* 0x000fe20000000800 */
[----:B------:R-:W-:Y:S01]  /*4e00*/  LOP3.LUT R5, R31, UR27, R36, 0x96, !PT ;  /* 0x0000001b1f057c12 */ /* 0x000fe2000f8e9624 */
[----:B------:R-:W-:Y:S01]  /*4e10*/  FFMA.FTZ R52, R24, UR38, -R157 ;  /* 0x0000002618347c23 */ /* 0x000fe2000801089d */
[----:B------:R-:W-:Y:S01]  /*4e20*/  LOP3.LUT R21, R35, UR31, R32, 0x96, !PT ;  /* 0x0000001f23157c12 */ /* 0x000fe2000f8e9620 */
[----:B------:R-:W-:-:S04]  /*4e30*/  IMAD.WIDE.U32 R34, R34, -0x2daee0ad, RZ ;  /* 0xd2511f5322227825 */ /* 0x000fc800078e00ff */
[--C-:B------:R-:W-:Y:S01]  /*4e40*/  FFMA.FTZ R42, R74, UR38, -R157.reuse ;  /* 0x000000264a2a7c23 */ /* 0x100fe2000801089d */
[----:B------:R-:W-:Y:S01]  /*4e50*/  FFMA.FTZ R36, R75, UR38, -R157 ;  /* 0x000000264b247c23 */ /* 0x000fe2000801089d */
[----:B------:R-:W-:Y:S01]  /*4e60*/  FFMA.FTZ R32, R49, UR38, -R145 ;  /* 0x0000002631207c23 */ /* 0x000fe20008010891 */
[----:B------:R-:W-:Y:S01]  /*4e70*/  IMAD.WIDE.U32 R24, R25, -0x326172a9, RZ ;  /* 0xcd9e8d5719187825 */ /* 0x000fe200078e00ff */
[----:B------:R-:W-:-:S03]  /*4e80*/  LEA R192, R3, UR4, 0x1 ;  /* 0x0000000403c07c11 */ /* 0x000fc6000f8e08ff */
[----:B------:R-:W-:Y:S01]  /*4e90*/  FFMA.FTZ R51, R73, UR38, -R157 ;  /* 0x0000002649337c23 */ /* 0x000fe2000801089d */
[----:B------:R-:W-:Y:S01]  /*4ea0*/  MUFU.EX2 R42, R42 ;  /* 0x0000002a002a7308 */ /* 0x000fe20000000800 */
[----:B------:R-:W-:Y:S01]  /*4eb0*/  IMAD.WIDE.U32 R176, R5, -0x326172a9, RZ ;  /* 0xcd9e8d5705b07825 */ /* 0x000fe200078e00ff */
[----:B------:R-:W-:Y:S01]  /*4ec0*/  LOP3.LUT R5, R35, UR24, R16, 0x96, !PT ;  /* 0x0000001823057c12 */ /* 0x000fe2000f8e9610 */
[----:B------:R-:W-:Y:S01]  /*4ed0*/  LDSM.16.MT88.4 R116, [R192+0x6000] ;  /* 0x00600000c074783b */ /* 0x000fe20000004200 */
[----:B------:R-:W-:Y:S01]  /*4ee0*/  LOP3.LUT R16, R25, UR26, R38, 0x96, !PT ;  /* 0x0000001a19107c12 */ /* 0x000fe2000f8e9626 */
[--C-:B------:R-:W-:Y:S01]  /*4ef0*/  IMAD R189, R2, 0x2, R192.reuse ;  /* 0x0000000202bd7824 */ /* 0x100fe200078e02c0 */
[----:B-1----:R-:W-:Y:S01]  /*4f00*/  FMNMX.FTZ R133, R133, R4, !PT ;  /* 0x0000000485857209 */ /* 0x002fe20007810000 */
[----:B------:R-:W-:Y:S01]  /*4f10*/  IMAD R190, R0, 0x2, R192 ;  /* 0x0000000200be7824 */ /* 0x000fe200078e02c0 */
[----:B------:R-:W1:Y:S01]  /*4f20*/  MUFU.EX2 R36, R36 ;  /* 0x0000002400247308 */ /* 0x000e620000000800 */
[----:B------:R-:W-:Y:S01]  /*4f30*/  IMAD.WIDE.U32 R16, R16, -0x2daee0ad, RZ ;  /* 0xd2511f5310107825 */ /* 0x000fe200078e00ff */
[----:B--2---:R-:W-:-:S03]  /*4f40*/  FMNMX.FTZ R135, R135, R6, !PT ;  /* 0x0000000687877209 */ /* 0x004fc60007810000 */
[C---:B------:R-:W-:Y:S01]  /*4f50*/  FMUL.FTZ R152, R133.reuse, UR38 ;  /* 0x0000002685987c20 */ /* 0x040fe20008410000 */
[----:B------:R-:W-:Y:S01]  /*4f60*/  FSETP.NEU.FTZ.AND P1, PT, R133, -INF , PT ;  /* 0xff8000008500780b */ /* 0x000fe20003f3d000 */
[----:B------:R-:W-:Y:S01]  /*4f70*/  IMAD R188, R0, 0x2, R189 ;  /* 0x0000000200bc7824 */ /* 0x000fe200078e02bd */
[----:B------:R-:W-:Y:S01]  /*4f80*/  LOP3.LUT R4, R17, UR21, R34, 0x96, !PT ;  /* 0x0000001511047c12 */ /* 0x000fe2000f8e9622 */
[----:B------:R-:W-:Y:S01]  /*4f90*/  IMAD.WIDE.U32 R34, R5, -0x326172a9, RZ ;  /* 0xcd9e8d5705227825 */ /* 0x000fe200078e00ff */
[----:B------:R-:W-:Y:S01]  /*4fa0*/  FSEL R152, R152, RZ, P1 ;  /* 0x000000ff98987208 */ /* 0x000fe20000800000 */
[----:B------:R-:W-:Y:S01]  /*4fb0*/  MUFU.EX2 R52, R52 ;  /* 0x0000003400347308 */ /* 0x000fe20000000800 */
[----:B------:R-:W-:Y:S01]  /*4fc0*/  LOP3.LUT R28, R27, UR30, R174, 0x96, !PT ;  /* 0x0000001e1b1c7c12 */ /* 0x000fe2000f8e96ae */
[----:B------:R-:W-:Y:S01]  /*4fd0*/  IMAD.WIDE.U32 R6, R4, -0x326172a9, RZ ;  /* 0xcd9e8d5704067825 */ /* 0x000fe200078e00ff */
[----:B------:R-:W-:Y:S01]  /*4fe0*/  LOP3.LUT R26, R177, UR26, R26, 0x96, !PT ;  /* 0x0000001ab11a7c12 */ /* 0x000fe2000f8e961a */
[----:B------:R-:W2:Y:S02]  /*4ff0*/  SHFL.BFLY PT, R4, R135, 0x1, 0x1f ;  /* 0x0c201f0087047f89 */ /* 0x000ea400000e0000 */
[--C-:B------:R-:W-:Y:S01]  /*5000*/  FFMA.FTZ R50, R19, UR38, -R152.reuse ;  /* 0x0000002613327c23 */ /* 0x100fe20008010898 */
[----:B------:R-:W-:Y:S01]  /*5010*/  FFMA.FTZ R49, R56, UR38, -R152 ;  /* 0x0000002638317c23 */ /* 0x000fe20008010898 */
[----:B------:R-:W-:Y:S01]  /*5020*/  SHF.R.U32.HI R23, RZ, 0x10, R6 ;  /* 0x00000010ff177819 */ /* 0x000fe20000011606 */
[--C-:B------:R-:W-:Y:S01]  /*5030*/  FFMA.FTZ R45, R72, UR38, -R152.reuse ;  /* 0x00000026482d7c23 */ /* 0x100fe20008010898 */
[C---:B------:R-:W-:Y:S01]  /*5040*/  LOP3.LUT R25, R6.reuse, 0xffff, RZ, 0xc0, !PT ;  /* 0x0000ffff06197812 */ /* 0x040fe200078ec0ff */
[----:B------:R-:W-:Y:S01]  /*5050*/  FFMA.FTZ R38, R57, UR38, -R152 ;  /* 0x0000002639267c23 */ /* 0x000fe20008010898 */
[----:B------:R-:W-:Y:S01]  /*5060*/  LOP3.LUT R94, R6, 0xff, RZ, 0xc0, !PT ;  /* 0x000000ff065e7812 */ /* 0x000fe200078ec0ff */
[----:B------:R-:W-:Y:S01]  /*5070*/  MUFU.EX2 R50, R50 ;  /* 0x0000003200327308 */ /* 0x000fe20000000800 */
[----:B------:R-:W-:Y:S01]  /*5080*/  SHF.R.U32.HI R6, RZ, 0x18, R6 ;  /* 0x00000018ff067819 */ /* 0x000fe20000011606 */
[----:B------:R-:W-:Y:S01]  /*5090*/  IMAD.WIDE.U32 R28, R28, -0x2daee0ad, RZ ;  /* 0xd2511f531c1c7825 */ /* 0x000fe200078e00ff */
[----:B------:R-:W-:Y:S01]  /*50a0*/  LOP3.LUT R23, R23, 0xff, RZ, 0xc0, !PT ;  /* 0x000000ff17177812 */ /* 0x000fe200078ec0ff */
[----:B------:R-:W-:Y:S01]  /*50b0*/  LDSM.16.MT88.4 R76, [R190+0x6000] ;  /* 0x00600000be4c783b */ /* 0x000fe20000004200 */
[----:B------:R-:W-:Y:S01]  /*50c0*/  LOP3.LUT R5, R7, UR19, R34, 0x96, !PT ;  /* 0x0000001307057c12 */ /* 0x000fe2000f8e9622 */
[----:B------:R-:W-:Y:S01]  /*50d0*/  IMAD.WIDE.U32 R26, R26, -0x2daee0ad, RZ ;  /* 0xd2511f531a1a7825 */ /* 0x000fe200078e00ff */
[----:B------:R-:W-:Y:S01]  /*50e0*/  PRMT R3, R23, 0x5410, R6 ;  /* 0x0000541017037816 */ /* 0x000fe20000000006 */
[----:B------:R-:W3:Y:S01]  /*50f0*/  MUFU.EX2 R49, R49 ;  /* 0x0000003100317308 */ /* 0x000ee20000000800 */
[----:B------:R-:W-:Y:S01]  /*5100*/  SHF.R.U32.HI R6, RZ, 0x10, R5 ;  /* 0x00000010ff067819 */ /* 0x000fe20000011605 */
[----:B------:R-:W-:Y:S01]  /*5110*/  LDSM.16.MT88.4 R84, [R189+0x6000] ;  /* 0x00600000bd54783b */ /* 0x000fe20000004200 */
[----:B------:R-:W-:Y:S01]  /*5120*/  SHF.R.U32.HI R25, RZ, 0x8, R25 ;  /* 0x00000008ff197819 */ /* 0x000fe20000011619 */
[----:B------:R-:W-:Y:S01]  /*5130*/  FFMA.FTZ R2, R40, UR38, -R145 ;  /* 0x0000002628027c23 */ /* 0x000fe20008010891 */
[----:B------:R-:W-:Y:S01]  /*5140*/  LOP3.LUT R7, R5, 0xffff, RZ, 0xc0, !PT ;  /* 0x0000ffff05077812 */ /* 0x000fe200078ec0ff */
[----:B------:R-:W-:Y:S01]  /*5150*/  FFMA.FTZ R41, R61, UR38, -R157 ;  /* 0x000000263d297c23 */ /* 0x000fe2000801089d */
[----:B------:R-:W-:Y:S01]  /*5160*/  LOP3.LUT R19, R5, 0xff, RZ, 0xc0, !PT ;  /* 0x000000ff05137812 */ /* 0x000fe200078ec0ff */
[----:B------:R-:W-:Y:S01]  /*5170*/  MUFU.EX2 R45, R45 ;  /* 0x0000002d002d7308 */ /* 0x000fe20000000800 */
[----:B------:R-:W-:Y:S01]  /*5180*/  SHF.R.U32.HI R5, RZ, 0x18, R5 ;  /* 0x00000018ff057819 */ /* 0x000fe20000011605 */
[--C-:B------:R-:W-:Y:S01]  /*5190*/  FFMA.FTZ R34, R11, UR38, -R152.reuse ;  /* 0x000000260b227c23 */ /* 0x100fe20008010898 */
[----:B------:R-:W-:Y:S01]  /*51a0*/  LOP3.LUT R6, R6, 0xff, RZ, 0xc0, !PT ;  /* 0x000000ff06067812 */ /* 0x000fe200078ec0ff */
[--C-:B------:R-:W-:Y:S01]  /*51b0*/  FFMA.FTZ R40, R10, UR38, -R152.reuse ;  /* 0x000000260a287c23 */ /* 0x100fe20008010898 */
[----:B------:R-:W-:Y:S01]  /*51c0*/  PRMT R94, R94, 0x5410, R25 ;  /* 0x000054105e5e7816 */ /* 0x000fe20000000019 */
[----:B------:R-:W-:Y:S01]  /*51d0*/  FFMA.FTZ R39, R9, UR38, -R152 ;  /* 0x0000002609277c23 */ /* 0x000fe20008010898 */
[----:B------:R-:W-:Y:S01]  /*51e0*/  PRMT R0, R6, 0x5410, R5 ;  /* 0x0000541006007816 */ /* 0x000fe20000000005 */
[----:B------:R-:W4:Y:S01]  /*51f0*/  MUFU.EX2 R38, R38 ;  /* 0x0000002600267308 */ /* 0x000f220000000800 */
[----:B------:R-:W-:Y:S01]  /*5200*/  LOP3.LUT R28, R27, UR21, R28, 0x96, !PT ;  /* 0x000000151b1c7c12 */ /* 0x000fe2000f8e961c */
[--C-:B------:R-:W-:Y:S01]  /*5210*/  FFMA.FTZ R44, R8, UR38, -R152.reuse ;  /* 0x00000026082c7c23 */ /* 0x100fe20008010898 */
[----:B--2---:R-:W-:Y:S01]  /*5220*/  FMNMX.FTZ R135, R135, R4, !PT ;  /* 0x0000000487877209 */ /* 0x004fe20007810000 */
[----:B------:R-:W-:Y:S01]  /*5230*/  FFMA.FTZ R166, R166, UR38, -R157 ;  /* 0x00000026a6a67c23 */ /* 0x000fe2000801089d */
[----:B------:R-:W-:Y:S01]  /*5240*/  SHF.R.U32.HI R7, RZ, 0x8, R7 ;  /* 0x00000008ff077819 */ /* 0x000fe20000011607 */
[----:B------:R-:W-:Y:S01]  /*5250*/  FFMA.FTZ R165, R165, UR38, -R152 ;  /* 0x00000026a5a57c23 */ /* 0x000fe20008010898 */
[--C-:B------:R-:W-:Y:S01]  /*5260*/  HSET2.LE.AND R94, R94, R65.reuse, PT ;  /* 0x000000415e5e7233 */ /* 0x100fe20003803000 */
[----:B------:R-:W-:Y:S01]  /*5270*/  FMUL.FTZ R141, R135, UR38 ;  /* 0x00000026878d7c20 */ /* 0x000fe20008410000 */
[----:B-1----:R-:W-:Y:S01]  /*5280*/  F2FP.BF16.F32.PACK_AB R4, R36, R42 ;  /* 0x0000002a2404723e */ /* 0x002fe200000010ff */
[----:B------:R-:W1:Y:S01]  /*5290*/  MUFU.EX2 R51, R51 ;  /* 0x0000003300337308 */ /* 0x000e620000000800 */
[----:B------:R-:W-:Y:S01]  /*52a0*/  LOP3.LUT R30, R29, UR24, R30, 0x96, !PT ;  /* 0x000000181d1e7c12 */ /* 0x000fe2000f8e961e */
[----:B------:R-:W-:Y:S01]  /*52b0*/  IMAD.WIDE.U32 R28, R28, -0x326172a9, RZ ;  /* 0xcd9e8d571c1c7825 */ /* 0x000fe200078e00ff */
[----:B------:R-:W-:-:S03]  /*52c0*/  HSET2.LE.AND R0, R0, R65, PT ;  /* 0x0000004100007233 */ /* 0x000fc60003803000 */
[----:B------:R-:W-:Y:S01]  /*52d0*/  FFMA.FTZ R137, R137, UR38, -R157 ;  /* 0x0000002689897c23 */ /* 0x000fe2000801089d */
[----:B---3--:R-:W-:Y:S01]  /*52e0*/  F2FP.BF16.F32.PACK_AB R93, R49, R50 ;  /* 0x00000032315d723e */ /* 0x008fe200000010ff */
[----:B------:R-:W-:Y:S01]  /*52f0*/  IMAD.WIDE.U32 R30, R30, -0x326172a9, RZ ;  /* 0xcd9e8d571e1e7825 */ /* 0x000fe200078e00ff */
[----:B------:R-:W-:Y:S01]  /*5300*/  FSETP.NEU.FTZ.AND P1, PT, R135, -INF , PT ;  /* 0xff8000008700780b */ /* 0x000fe20003f3d000 */
[----:B------:R-:W-:Y:S01]  /*5310*/  MUFU.EX2 R41, R41 ;  /* 0x0000002900297308 */ /* 0x000fe20000000800 */
[----:B------:R-:W-:Y:S01]  /*5320*/  PRMT R19, R19, 0x5410, R7 ;  /* 0x0000541013137816 */ /* 0x000fe20000000007 */
[--C-:B------:R-:W-:Y:S01]  /*5330*/  FFMA.FTZ R139, R139, UR38, -R157.reuse ;  /* 0x000000268b8b7c23 */ /* 0x100fe2000801089d */
[----:B------:R-:W-:Y:S01]  /*5340*/  LOP3.LUT R94, R94, R4, RZ, 0xc0, !PT ;  /* 0x000000045e5e7212 */ /* 0x000fe200078ec0ff */
[--C-:B------:R-:W-:Y:S01]  /*5350*/  FFMA.FTZ R142, R142, UR38, -R157.reuse ;  /* 0x000000268e8e7c23 */ /* 0x100fe2000801089d */
[----:B------:R-:W2:Y:S01]  /*5360*/  LDSM.16.MT88.4 R4, [R188+0x6000] ;  /* 0x00600000bc04783b */ /* 0x000ea20000004200 */
[----:B------:R-:W-:Y:S01]  /*5370*/  LOP3.LUT R93, R0, R93, RZ, 0xc0, !PT ;  /* 0x0000005d005d7212 */ /* 0x000fe200078ec0ff */
[--C-:B------:R-:W-:Y:S01]  /*5380*/  FFMA.FTZ R158, R158, UR38, -R157.reuse ;  /* 0x000000269e9e7c23 */ /* 0x100fe2000801089d */
[----:B------:R-:W-:Y:S01]  /*5390*/  FSEL R141, R141, RZ, P1 ;  /* 0x000000ff8d8d7208 */ /* 0x000fe20000800000 */
[----:B------:R-:W3:Y:S01]  /*53a0*/  MUFU.EX2 R34, R34 ;  /* 0x0000002200227308 */ /* 0x000ee20000000800 */
[----:B------:R-:W-:Y:S01]  /*53b0*/  LOP3.LUT R0, R28, 0xffff, RZ, 0xc0, !PT ;  /* 0x0000ffff1c007812 */ /* 0x000fe200078ec0ff */
[----:B------:R-:W-:Y:S01]  /*53c0*/  FFMA.FTZ R159, R159, UR38, -R157 ;  /* 0x000000269f9f7c23 */ /* 0x000fe2000801089d */
[--C-:B------:R-:W-:Y:S01]  /*53d0*/  HSET2.LE.AND R3, R3, R65.reuse, PT ;  /* 0x0000004103037233 */ /* 0x100fe20003803000 */
[--C-:B------:R-:W-:Y:S01]  /*53e0*/  FFMA.FTZ R57, R18, UR38, -R141.reuse ;  /* 0x0000002612397c23 */ /* 0x100fe2000801088d */
[----:B----4-:R-:W-:Y:S01]  /*53f0*/  F2FP.BF16.F32.PACK_AB R95, R38, R45 ;  /* 0x0000002d265f723e */ /* 0x010fe200000010ff */
[--C-:B------:R-:W-:Y:S01]  /*5400*/  FFMA.FTZ R56, R15, UR38, -R141.reuse ;  /* 0x000000260f387c23 */ /* 0x100fe2000801088d */
[----:B------:R-:W-:Y:S01]  /*5410*/  LOP3.LUT R98, R28, 0xff, RZ, 0xc0, !PT ;  /* 0x000000ff1c627812 */ /* 0x000fe200078ec0ff */
[--C-:B------:R-:W-:Y:S01]  /*5420*/  FFMA.FTZ R47, R71, UR38, -R141.reuse ;  /* 0x00000026472f7c23 */ /* 0x100fe2000801088d */
[----:B------:R-:W-:Y:S01]  /*5430*/  SHF.R.U32.HI R0, RZ, 0x8, R0 ;  /* 0x00000008ff007819 */ /* 0x000fe20000011600 */
[--C-:B------:R-:W-:Y:S01]  /*5440*/  FFMA.FTZ R46, R69, UR38, -R141.reuse ;  /* 0x00000026452e7c23 */ /* 0x100fe2000801088d */
[----:B------:R-:W-:Y:S01]  /*5450*/  LOP3.LUT R17, R29, UR19, R30, 0x96, !PT ;  /* 0x000000131d117c12 */ /* 0x000fe2000f8e961e */
[----:B------:R-:W-:Y:S01]  /*5460*/  MUFU.EX2 R57, R57 ;  /* 0x0000003900397308 */ /* 0x000fe20000000800 */
[----:B------:R-:W-:Y:S01]  /*5470*/  LOP3.LUT R95, R3, R95, RZ, 0xc0, !PT ;  /* 0x0000005f035f7212 */ /* 0x000fe200078ec0ff */
[--C-:B------:R-:W-:Y:S01]  /*5480*/  FFMA.FTZ R62, R62, UR38, -R141.reuse ;  /* 0x000000263e3e7c23 */ /* 0x100fe2000801088d */
[----:B------:R-:W-:Y:S01]  /*5490*/  PRMT R98, R98, 0x5410, R0 ;  /* 0x0000541062627816 */ /* 0x000fe20000000000 */
[--C-:B------:R-:W-:Y:S01]  /*54a0*/  FFMA.FTZ R59, R59, UR38, -R141.reuse ;  /* 0x000000263b3b7c23 */ /* 0x100fe2000801088d */
[----:B------:R-:W-:Y:S01]  /*54b0*/  LOP3.LUT R3, R17, 0xffff, RZ, 0xc0, !PT ;  /* 0x0000ffff11037812 */ /* 0x000fe200078ec0ff */
[----:B------:R-:W-:Y:S01]  /*54c0*/  FFMA.FTZ R160, R160, UR38, -R141 ;  /* 0x00000026a0a07c23 */ /* 0x000fe2000801088d */
[----:B------:R-:W-:Y:S01]  /*54d0*/  SHF.R.U32.HI R0, RZ, 0x10, R17 ;  /* 0x00000010ff007819 */ /* 0x000fe20000011611 */
[----:B------:R-:W-:Y:S01]  /*54e0*/  MUFU.EX2 R56, R56 ;  /* 0x0000003800387308 */ /* 0x000fe20000000800 */
[----:B------:R-:W-:Y:S01]  /*54f0*/  LOP3.LUT R24, R35, UR22, R24, 0x96, !PT ;  /* 0x0000001623187c12 */ /* 0x000fe2000f8e9618 */
[----:B------:R-:W-:Y:S01]  /*5500*/  FFMA.FTZ R35, R14, UR38, -R157 ;  /* 0x000000260e237c23 */ /* 0x000fe2000801089d */
[----:B------:R-:W-:Y:S01]  /*5510*/  LOP3.LUT R96, R17, 0xff, RZ, 0xc0, !PT ;  /* 0x000000ff11607812 */ /* 0x000fe200078ec0ff */
[----:B------:R-:W-:Y:S01]  /*5520*/  FFMA.FTZ R153, R153, UR38, -R141 ;  /* 0x0000002699997c23 */ /* 0x000fe2000801088d */
[----:B------:R-:W-:Y:S01]  /*5530*/  SHF.R.U32.HI R97, RZ, 0x18, R17 ;  /* 0x00000018ff617819 */ /* 0x000fe20000011611 */
[----:B------:R-:W-:Y:S01]  /*5540*/  IMAD.WIDE.U32 R24, R24, -0x2daee0ad, RZ ;  /* 0xd2511f5318187825 */ /* 0x000fe200078e00ff */
[----:B------:R-:W-:Y:S01]  /*5550*/  SHF.R.U32.HI R3, RZ, 0x8, R3 ;  /* 0x00000008ff037819 */ /* 0x000fe20000011603 */
[----:B------:R-:W-:Y:S01]  /*5560*/  MUFU.EX2 R47, R47 ;  /* 0x0000002f002f7308 */ /* 0x000fe20000000800 */
[----:B------:R-:W-:Y:S01]  /*5570*/  LOP3.LUT R0, R0, 0xff, RZ, 0xc0, !PT ;  /* 0x000000ff00007812 */ /* 0x000fe200078ec0ff */
[----:B------:R-:W-:Y:S01]  /*5580*/  FFMA.FTZ R221, R156, UR38, -R157 ;  /* 0x000000269cdd7c23 */ /* 0x000fe2000801089d */
[----:B------:R-:W-:Y:S01]  /*5590*/  SHF.R.U32.HI R99, RZ, 0x10, R28 ;  /* 0x00000010ff637819 */ /* 0x000fe2000001161c */
[--C-:B------:R-:W-:Y:S01]  /*55a0*/  FFMA.FTZ R151, R151, UR38, -R152.reuse ;  /* 0x0000002697977c23 */ /* 0x100fe20008010898 */
[----:B------:R-:W-:Y:S01]  /*55b0*/  PRMT R96, R96, 0x5410, R3 ;  /* 0x0000541060607816 */ /* 0x000fe20000000003 */
[----:B------:R-:W-:Y:S01]  /*55c0*/  FFMA.FTZ R3, R13, UR38, -R157 ;  /* 0x000000260d037c23 */ /* 0x000fe2000801089d */
[----:B------:R-:W-:Y:S01]  /*55d0*/  PRMT R97, R0, 0x5410, R97 ;  /* 0x0000541000617816 */ /* 0x000fe20000000061 */
[----:B------:R-:W4:Y:S01]  /*55e0*/  MUFU.EX2 R46, R46 ;  /* 0x0000002e002e7308 */ /* 0x000f220000000800 */
[--C-:B------:R-:W-:Y:S01]  /*55f0*/  HSET2.LE.AND R98, R98, R65.reuse, PT ;  /* 0x0000004162627233 */ /* 0x100fe20003803000 */
[----:B------:R-:W-:Y:S01]  /*5600*/  FFMA.FTZ R220, R150, UR38, -R152 ;  /* 0x0000002696dc7c23 */ /* 0x000fe20008010898 */
[--C-:B------:R-:W-:Y:S01]  /*5610*/  HSET2.LE.AND R19, R19, R65.reuse, PT ;  /* 0x0000004113137233 */ /* 0x100fe20003803000 */
[----:B------:R-:W-:Y:S01]  /*5620*/  FADD.FTZ R49, R50, R49 ;  /* 0x0000003132317221 */ /* 0x000fe20000010000 */
[----:B------:R-:W-:Y:S01]  /*5630*/  SHF.R.U32.HI R15, RZ, 0x18, R28 ;  /* 0x00000018ff0f7819 */ /* 0x000fe2000001161c */
[----:B------:R-:W-:Y:S01]  /*5640*/  FFMA.FTZ R223, R143, UR38, -R145 ;  /* 0x000000268fdf7c23 */ /* 0x000fe20008010891 */
[----:B------:R-:W-:Y:S01]  /*5650*/  LOP3.LUT R99, R99, 0xff, RZ, 0xc0, !PT ;  /* 0x000000ff63637812 */ /* 0x000fe200078ec0ff */
[----:B------:R-:W5:Y:S01]  /*5660*/  MUFU.EX2 R35, R35 ;  /* 0x0000002300237308 */ /* 0x000f620000000800 */
[----:B------:R-:W-:Y:S01]  /*5670*/  F2FP.BF16.F32.PACK_AB R0, R43, R53 ;  /* 0x000000352b00723e */ /* 0x000fe200000010ff */
[----:B------:R-:W-:Y:S01]  /*5680*/  FADD.FTZ R49, R45, R49 ;  /* 0x000000312d317221 */ /* 0x000fe20000010000 */
[----:B-1----:R-:W-:Y:S01]  /*5690*/  F2FP.BF16.F32.PACK_AB R92, R51, R52 ;  /* 0x00000034335c723e */ /* 0x002fe200000010ff */
[----:B------:R-:W-:Y:S01]  /*56a0*/  FADD.FTZ R51, R52, R51 ;  /* 0x0000003334337221 */ /* 0x000fe20000010000 */
[----:B------:R-:W-:Y:S01]  /*56b0*/  SHF.R.U32.HI R11, RZ, 0x10, R24 ;  /* 0x00000010ff0b7819 */ /* 0x000fe20000011618 */
[----:B------:R-:W-:Y:S01]  /*56c0*/  FADD.FTZ R49, R38, R49 ;  /* 0x0000003126317221 */ /* 0x000fe20000010000 */
[----:B------:R-:W-:Y:S01]  /*56d0*/  LOP3.LUT R16, R25, UR20, R16, 0x96, !PT ;  /* 0x0000001419107c12 */ /* 0x000fe2000f8e9610 */
[----:B------:R-:W1:Y:S01]  /*56e0*/  MUFU.EX2 R40, R40 ;  /* 0x0000002800287308 */ /* 0x000e620000000800 */
[----:B------:R-:W-:Y:S01]  /*56f0*/  PRMT R99, R99, 0x5410, R15 ;  /* 0x0000541063637816 */ /* 0x000fe2000000000f */
[----:B------:R-:W-:Y:S01]  /*5700*/  FADD.FTZ R51, R42, R51 ;  /* 0x000000332a337221 */ /* 0x000fe20000010000 */
[--C-:B------:R-:W-:Y:S01]  /*5710*/  HSET2.LE.AND R96, R96, R65.reuse, PT ;  /* 0x0000004160607233 */ /* 0x100fe20003803000 */
[----:B---3--:R-:W-:Y:S01]  /*5720*/  FADD.FTZ R49, R34, R49 ;  /* 0x0000003122317221 */ /* 0x008fe20000010000 */
[----:B------:R-:W-:Y:S01]  /*5730*/  LOP3.LUT R98, R98, R0, RZ, 0xc0, !PT ;  /* 0x0000000062627212 */ /* 0x000fe200078ec0ff */
[----:B------:R-:W-:Y:S01]  /*5740*/  FFMA.FTZ R0, R12, UR38, -R157 ;  /* 0x000000260c007c23 */ /* 0x000fe2000801089d */
[----:B------:R-:W-:Y:S01]  /*5750*/  LOP3.LUT R92, R19, R92, RZ, 0xc0, !PT ;  /* 0x0000005c135c7212 */ /* 0x000fe200078ec0ff */
[----:B------:R-:W-:Y:S01]  /*5760*/  MUFU.EX2 R3, R3 ;  /* 0x0000000300037308 */ /* 0x000fe20000000800 */
[----:B------:R-:W-:Y:S01]  /*5770*/  F2FP.BF16.F32.PACK_AB R13, R54, R55 ;  /* 0x00000037360d723e */ /* 0x000fe200000010ff */
[----:B------:R-:W-:Y:S01]  /*5780*/  FADD.FTZ R54, R55, R54 ;  /* 0x0000003637367221 */ /* 0x000fe20000010000 */
[----:B------:R-:W-:Y:S01]  /*5790*/  LOP3.LUT R12, R24, 0xffff, RZ, 0xc0, !PT ;  /* 0x0000ffff180c7812 */ /* 0x000fe200078ec0ff */
[----:B------:R-:W-:Y:S01]  /*57a0*/  FADD.FTZ R51, R36, R51 ;  /* 0x0000003324337221 */ /* 0x000fe20000010000 */
[----:B------:R-:W-:Y:S01]  /*57b0*/  LOP3.LUT R18, R24, 0xff, RZ, 0xc0, !PT ;  /* 0x000000ff18127812 */ /* 0x000fe200078ec0ff */
[C---:B--2---:R-:W-:Y:S01]  /*57c0*/  HMMA.16816.F32.BF16 R88, R92.reuse, R4, RZ ;  /* 0x000000045c58723c */ /* 0x044fe200000418ff */
[----:B------:R-:W-:Y:S01]  /*57d0*/  SHF.R.U32.HI R19, RZ, 0x18, R24 ;  /* 0x00000018ff137819 */ /* 0x000fe20000011618 */
[----:B------:R-:W2:Y:S01]  /*57e0*/  MUFU.EX2 R0, R0 ;  /* 0x0000000000007308 */ /* 0x000ea20000000800 */
[----:B------:R-:W-:Y:S01]  /*57f0*/  LOP3.LUT R10, R11, 0xff, RZ, 0xc0, !PT ;  /* 0x000000ff0b0a7812 */ /* 0x000fe200078ec0ff */
[----:B------:R-:W-:Y:S01]  /*5800*/  FADD.FTZ R54, R53, R54 ;  /* 0x0000003635367221 */ /* 0x000fe20000010000 */
[----:B------:R-:W-:Y:S01]  /*5810*/  LOP3.LUT R11, R16, 0xffff, RZ, 0xc0, !PT ;  /* 0x0000ffff100b7812 */ /* 0x000fe200078ec0ff */
[C---:B------:R-:W-:Y:S01]  /*5820*/  HMMA.16816.F32.BF16 R124, R92.reuse, R116, RZ ;  /* 0x000000745c7c723c */ /* 0x040fe200000418ff */
[----:B------:R-:W-:Y:S01]  /*5830*/  SHF.R.U32.HI R24, RZ, 0x10, R16 ;  /* 0x00000010ff187819 */ /* 0x000fe20000011610 */
[----:B------:R-:W-:Y:S01]  /*5840*/  FADD.FTZ R54, R43, R54 ;  /* 0x000000362b367221 */ /* 0x000fe20000010000 */
[--C-:B------:R-:W-:Y:S01]  /*5850*/  HSET2.LE.AND R99, R99, R65.reuse, PT ;  /* 0x0000004163637233 */ /* 0x100fe20003803000 */
[----:B------:R-:W-:Y:S01]  /*5860*/  MUFU.EX2 R39, R39 ;  /* 0x0000002700277308 */ /* 0x000fe20000000800 */
[----:B------:R-:W-:Y:S01]  /*5870*/  LOP3.LUT R96, R96, R13, RZ, 0xc0, !PT ;  /* 0x0000000d60607212 */ /* 0x000fe200078ec0ff */
[C---:B------:R-:W-:Y:S01]  /*5880*/  HMMA.16816.F32.BF16 R72, R92.reuse, R76, RZ ;  /* 0x0000004c5c48723c */ /* 0x040fe200000418ff */
[--C-:B------:R-:W-:Y:S01]  /*5890*/  HSET2.LE.AND R97, R97, R65.reuse, PT ;  /* 0x0000004161617233 */ /* 0x100fe20003803000 */
[----:B------:R-:W-:Y:S01]  /*58a0*/  FADD.FTZ R54, R37, R54 ;  /* 0x0000003625367221 */ /* 0x000fe20000010000 */
[----:B----4-:R-:W-:Y:S01]  /*58b0*/  F2FP.BF16.F32.PACK_AB R14, R46, R47 ;  /* 0x0000002f2e0e723e */ /* 0x010fe200000010ff */
[----:B------:R-:W-:Y:S01]  /*58c0*/  FADD.FTZ R51, R41, R51 ;  /* 0x0000003329337221 */ /* 0x000fe20000010000 */
[----:B------:R-:W-:Y:S01]  /*58d0*/  F2FP.BF16.F32.PACK_AB R13, R56, R57 ;  /* 0x00000039380d723e */ /* 0x000fe200000010ff */
[----:B------:R-:W3:Y:S01]  /*58e0*/  MUFU.EX2 R44, R44 ;  /* 0x0000002c002c7308 */ /* 0x000ee20000000800 */
[----:B------:R-:W-:Y:S01]  /*58f0*/  LOP3.LUT R17, R16, 0xff, RZ, 0xc0, !PT ;  /* 0x000000ff10117812 */ /* 0x000fe200078ec0ff */
[C---:B------:R-:W-:Y:S01]  /*5900*/  HMMA.16816.F32.BF16 R108, R92.reuse, R84, RZ ;  /* 0x000000545c6c723c */ /* 0x040fe200000418ff */
[----:B------:R-:W-:Y:S01]  /*5910*/  SHF.R.U32.HI R9, RZ, 0x18, R16 ;  /* 0x00000018ff097819 */ /* 0x000fe20000011610 */
[----:B------:R-:W-:Y:S01]  /*5920*/  FADD.FTZ R56, R57, R56 ;  /* 0x0000003839387221 */ /* 0x000fe20000010000 */
[----:B------:R-:W-:Y:S01]  /*5930*/  SHF.R.U32.HI R11, RZ, 0x8, R11 ;  /* 0x00000008ff0b7819 */ /* 0x000fe2000001160b */
[----:B-----5:R-:W-:Y:S01]  /*5940*/  FADD.FTZ R51, R35, R51 ;  /* 0x0000003323337221 */ /* 0x020fe20000010000 */
[----:B------:R-:W-:Y:S01]  /*5950*/  LOP3.LUT R16, R24, 0xff, RZ, 0xc0, !PT ;  /* 0x000000ff18107812 */ /* 0x000fe200078ec0ff */
[C---:B------:R-:W-:Y:S01]  /*5960*/  HMMA.16816.F32.BF16 R120, R92.reuse, R118, RZ ;  /* 0x000000765c78723c */ /* 0x040fe200000418ff */
[----:B------:R-:W-:Y:S01]  /*5970*/  LOP3.LUT R176, R31, UR22, R176, 0x96, !PT ;  /* 0x000000161fb07c12 */ /* 0x000fe2000f8e96b0 */
[----:B------:R-:W-:Y:S01]  /*5980*/  MUFU.EX2 R32, R32 ;  /* 0x0000002000207308 */ /* 0x000fe20000000800 */
[----:B------:R-:W-:Y:S01]  /*5990*/  LOP3.LUT R99, R99, R14, RZ, 0xc0, !PT ;  /* 0x0000000e63637212 */ /* 0x000fe200078ec0ff */
[----:B------:R-:W-:Y:S01]  /*59a0*/  FADD.FTZ R56, R47, R56 ;  /* 0x000000382f387221 */ /* 0x000fe20000010000 */
[----:B------:R-:W-:Y:S01]  /*59b0*/  LOP3.LUT R97, R97, R13, RZ, 0xc0, !PT ;  /* 0x0000000d61617212 */ /* 0x000fe200078ec0ff */
[----:B------:R-:W-:Y:S01]  /*59c0*/  IMAD.WIDE.U32 R176, R176, -0x2daee0ad, RZ ;  /* 0xd2511f53b0b07825 */ /* 0x000fe200078e00ff */
[----:B------:R-:W-:Y:S01]  /*59d0*/  PRMT R17, R17, 0x5410, R11 ;  /* 0x0000541011117816 */ /* 0x000fe2000000000b */
[----:B------:R-:W-:Y:S01]  /*59e0*/  HMMA.16816.F32.BF16 R112, R92, R78, RZ ;  /* 0x0000004e5c70723c */ /* 0x000fe200000418ff */
[----:B------:R-:W-:Y:S01]  /*59f0*/  PRMT R16, R16, 0x5410, R9 ;  /* 0x0000541010107816 */ /* 0x000fe20000000009 */
[----:B------:R-:W-:Y:S01]  /*5a00*/  MUFU.EX2 R2, R2 ;  /* 0x0000000200027308 */ /* 0x000fe20000000800 */
[----:B------:R-:W-:Y:S01]  /*5a10*/  SHF.R.U32.HI R12, RZ, 0x8, R12 ;  /* 0x00000008ff0c7819 */ /* 0x000fe2000001160c */
[----:B------:R-:W-:Y:S01]  /*5a20*/  FADD.FTZ R56, R46, R56 ;  /* 0x000000382e387221 */ /* 0x000fe20000010000 */
[--C-:B------:R-:W-:Y:S01]  /*5a30*/  HSET2.LE.AND R17, R17, R65.reuse, PT ;  /* 0x0000004111117233 */ /* 0x100fe20003803000 */
[----:B------:R-:W-:Y:S01]  /*5a40*/  HMMA.16816.F32.BF16 R100, R96, R4, RZ ;  /* 0x000000046064723c */ /* 0x000fe200000418ff */
[--C-:B------:R-:W-:Y:S01]  /*5a50*/  HSET2.LE.AND R61, R16, R65.reuse, PT ;  /* 0x00000041103d7233 */ /* 0x100fe20003803000 */
[C---:B-1----:R-:W-:Y:S01]  /*5a60*/  FADD.FTZ R49, R40.reuse, R49 ;  /* 0x0000003128317221 */ /* 0x042fe20000010000 */
[----:B------:R-:W-:Y:S01]  /*5a70*/  F2FP.BF16.F32.PACK_AB R16, R35, R41 ;  /* 0x000000292310723e */ /* 0x000fe200000010ff */
[----:B------:R-:W1:Y:S01]  /*5a80*/  MUFU.EX2 R33, R33 ;  /* 0x0000002100217308 */ /* 0x000e620000000800 */
[----:B------:R-:W-:Y:S01]  /*5a90*/  LOP3.LUT R23, R177, UR20, R26, 0x96, !PT ;  /* 0x00000014b1177c12 */ /* 0x000fe2000f8e961a */
[----:B------:R-:W-:Y:S01]  /*5aa0*/  HMMA.16816.F32.BF16 R104, R92, R86, RZ ;  /* 0x000000565c68723c */ /* 0x000fe200000418ff */
[----:B------:R-:W-:Y:S01]  /*5ab0*/  F2FP.BF16.F32.PACK_AB R4, R40, R34 ;  /* 0x000000222804723e */ /* 0x000fe200000010ff */
[----:B------:R-:W-:Y:S01]  /*5ac0*/  LDSM.16.MT88.4 R24, [R189+0x6800] ;  /* 0x00680000bd18783b */ /* 0x000fe20000004200 */
[----:B------:R-:W-:Y:S01]  /*5ad0*/  PRMT R18, R18, 0x5410, R12 ;  /* 0x0000541012127816 */ /* 0x000fe2000000000c */
[----:B------:R-:W-:Y:S01]  /*5ae0*/  FFMA.FTZ R140, R140, UR38, -R141 ;  /* 0x000000268c8c7c23 */ /* 0x000fe2000801088d */
[----:B------:R-:W-:Y:S01]  /*5af0*/  LOP3.LUT R16, R17, R16, RZ, 0xc0, !PT ;  /* 0x0000001011107212 */ /* 0x000fe200078ec0ff */
[C---:B------:R-:W-:Y:S01]  /*5b00*/  HMMA.16816.F32.BF16 R128, R96.reuse, R116, RZ ;  /* 0x000000746080723c */ /* 0x040fe200000418ff */
[----:B------:R-:W4:Y:S01]  /*5b10*/  LDSM.16.MT88.4 R12, [R192+0x6800] ;  /* 0x00680000c00c783b */ /* 0x000f220000004200 */
[----:B------:R-:W-:Y:S01]  /*5b20*/  PRMT R19, R10, 0x5410, R19 ;  /* 0x000054100a137816 */ /* 0x000fe20000000013 */
[----:B------:R-:W-:Y:S01]  /*5b30*/  MUFU.EX2 R62, R62 ;  /* 0x0000003e003e7308 */ /* 0x000fe20000000800 */
[----:B------:R-:W-:Y:S01]  /*5b40*/  LOP3.LUT R17, R61, R4, RZ, 0xc0, !PT ;  /* 0x000000043d117212 */ /* 0x000fe200078ec0ff */
[--C-:B------:R-:W-:Y:S01]  /*5b50*/  FFMA.FTZ R61, R60, UR38, -R141.reuse ;  /* 0x000000263c3d7c23 */ /* 0x100fe2000801088d */
[C---:B------:R-:W-:Y:S01]  /*5b60*/  HMMA.16816.F32.BF16 R68, R96.reuse, R76, RZ ;  /* 0x0000004c6044723c */ /* 0x040fe200000418ff */
[----:B------:R-:W-:Y:S01]  /*5b70*/  FFMA.FTZ R60, R168, UR38, -R141 ;  /* 0x00000026a83c7c23 */ /* 0x000fe2000801088d */
[--C-:B------:R-:W-:Y:S01]  /*5b80*/  HSET2.LE.AND R18, R18, R65.reuse, PT ;  /* 0x0000004112127233 */ /* 0x100fe20003803000 */
[----:B------:R-:W5:Y:S01]  /*5b90*/  LDSM.16.MT88.4 R8, [R190+0x6800] ;  /* 0x00680000be08783b */ /* 0x000f620000004200 */
[----:B--2---:R-:W-:Y:S01]  /*5ba0*/  F2FP.BF16.F32.PACK_AB R28, R0, R3 ;  /* 0x00000003001c723e */ /* 0x004fe200000010ff */
[----:B------:R-:W2:Y:S01]  /*5bb0*/  MUFU.EX2 R59, R59 ;  /* 0x0000003b003b7308 */ /* 0x000ea20000000800 */
[----:B------:R-:W-:Y:S01]  /*5bc0*/  HMMA.16816.F32.BF16 R80, R96, R84, RZ ;  /* 0x000000546050723c */ /* 0x000fe200000418ff */
[----:B------:R-:W-:Y:S01]  /*5bd0*/  HSET2.LE.AND R19, R19, R65, PT ;  /* 0x0000004113137233 */ /* 0x000fe20003803000 */
[----:B------:R-:W-:Y:S01]  /*5be0*/  IMAD.WIDE.U32 R168, R169, -0x326172a9, RZ ;  /* 0xcd9e8d57a9a87825 */ /* 0x000fe200078e00ff */
[----:B---3--:R-:W-:-:S03]  /*5bf0*/  F2FP.BF16.F32.PACK_AB R64, R44, R39 ;  /* 0x000000272c40723e */ /* 0x008fc600000010ff */
[----:B-1----:R-:W-:Y:S01]  /*5c00*/  FADD.FTZ R54, R33, R54 ;  /* 0x0000003621367221 */ /* 0x002fe20000010000 */
[----:B------:R-:W-:Y:S01]  /*5c10*/  LOP3.LUT R66, R176, 0xffff, RZ, 0xc0, !PT ;  /* 0x0000ffffb0427812 */ /* 0x000fe200078ec0ff */
[C---:B------:R-:W-:Y:S01]  /*5c20*/  HMMA.16816.F32.BF16 R116, R96.reuse, R118, RZ ;  /* 0x000000766074723c */ /* 0x040fe200000418ff */
[----:B------:R-:W-:Y:S01]  /*5c30*/  LOP3.LUT R4, R23, 0xff, RZ, 0xc0, !PT ;  /* 0x000000ff17047812 */ /* 0x000fe200078ec0ff */
[----:B------:R-:W-:Y:S01]  /*5c40*/  MUFU.EX2 R60, R60 ;  /* 0x0000003c003c7308 */ /* 0x000fe20000000800 */
[----:B------:R-:W-:Y:S01]  /*5c50*/  LOP3.LUT R18, R18, R28, RZ, 0xc0, !PT ;  /* 0x0000001c12127212 */ /* 0x000fe200078ec0ff */
[----:B------:R-:W-:Y:S01]  /*5c60*/  FFMA.FTZ R222, R138, UR38, -R141 ;  /* 0x000000268ade7c23 */ /* 0x000fe2000801088d */
[----:B------:R-:W1:Y:S01]  /*5c70*/  LDSM.16.MT88.4 R28, [R188+0x6800] ;  /* 0x00680000bc1c783b */ /* 0x000e620000004200 */
[C---:B------:R-:W-:Y:S01]  /*5c80*/  HMMA.16816.F32.BF16 R76, R96.reuse, R78, RZ ;  /* 0x0000004e604c723c */ /* 0x040fe200000418ff */
[----:B------:R-:W-:Y:S01]  /*5c90*/  LOP3.LUT R19, R19, R64, RZ, 0xc0, !PT ;  /* 0x0000004013137212 */ /* 0x000fe200078ec0ff */
[--C-:B------:R-:W-:Y:S01]  /*5ca0*/  FFMA.FTZ R149, R149, UR38, -R145.reuse ;  /* 0x0000002695957c23 */ /* 0x100fe20008010891 */
[----:B------:R-:W-:Y:S01]  /*5cb0*/  SHF.R.U32.HI R66, RZ, 0x8, R66 ;  /* 0x00000008ff427819 */ /* 0x000fe20000011642 */
[----:B------:R-:W3:Y:S01]  /*5cc0*/  MUFU.EX2 R61, R61 ;  /* 0x0000003d003d7308 */ /* 0x000ee20000000800 */
[--C-:B------:R-:W-:Y:S01]  /*5cd0*/  SHF.R.U32.HI R64, RZ, 0x10, R176.reuse ;  /* 0x00000010ff407819 */ /* 0x100fe200000116b0 */
[----:B------:R-:W-:Y:S01]  /*5ce0*/  HMMA.16816.F32.BF16 R84, R96, R86, RZ ;  /* 0x000000566054723c */ /* 0x000fe200000418ff */
[----:B------:R-:W-:Y:S01]  /*5cf0*/  SHF.R.U32.HI R5, RZ, 0x18, R176 ;  /* 0x00000018ff057819 */ /* 0x000fe200000116b0 */
[----:B--2---:R-:W-:Y:S01]  /*5d00*/  FADD.FTZ R56, R59, R56 ;  /* 0x000000383b387221 */ /* 0x004fe20000010000 */
[----:B------:R-:W-:Y:S01]  /*5d10*/  LOP3.LUT R64, R64, 0xff, RZ, 0xc0, !PT ;  /* 0x000000ff40407812 */ /* 0x000fe200078ec0ff */
[----:B------:R-:W-:Y:S01]  /*5d20*/  FFMA.FTZ R154, R154, UR38, -R145 ;  /* 0x000000269a9a7c23 */ /* 0x000fe20008010891 */
[--C-:B------:R-:W-:Y:S01]  /*5d30*/  FFMA.FTZ R148, R148, UR38, -R152.reuse ;  /* 0x0000002694947c23 */ /* 0x100fe20008010898 */
[-C--:B------:R-:W-:Y:S01]  /*5d40*/  HMMA.16816.F32.BF16 R92, R92, R6.reuse, RZ ;  /* 0x000000065c5c723c */ /* 0x080fe200000418ff */
[----:B------:R-:W-:Y:S01]  /*5d50*/  PRMT R5, R64, 0x5410, R5 ;  /* 0x0000541040057816 */ /* 0x000fe20000000005 */
[----:B------:R-:W-:Y:S01]  /*5d60*/  MUFU.EX2 R137, R137 ;  /* 0x0000008900897308 */ /* 0x000fe20000000800 */
[----:B------:R-:W-:Y:S01]  /*5d70*/  F2FP.BF16.F32.PACK_AB R64, R2, R32 ;  /* 0x000000200240723e */ /* 0x000fe200000010ff */
[----:B------:R-:W-:Y:S01]  /*5d80*/  FFMA.FTZ R155, R155, UR38, -R152 ;  /* 0x000000269b9b7c23 */ /* 0x000fe20008010898 */
[--C-:B------:R-:W-:Y:S01]  /*5d90*/  FFMA.FTZ R67, R67, UR38, -R141.reuse ;  /* 0x0000002643437c23 */ /* 0x100fe2000801088d */
[----:B------:R-:W-:Y:S01]  /*5da0*/  HMMA.16816.F32.BF16 R96, R96, R6, RZ ;  /* 0x000000066060723c */ /* 0x000fe200000418ff */
[--C-:B------:R-:W-:Y:S01]  /*5db0*/  HSET2.LE.AND R5, R5, R65.reuse, PT ;  /* 0x0000004105057233 */ /* 0x100fe20003803000 */
[----:B------:R-:W-:Y:S01]  /*5dc0*/  FFMA.FTZ R132, R132, UR38, -R141 ;  /* 0x0000002684847c23 */ /* 0x000fe2000801088d */
[----:B---3--:R-:W-:Y:S01]  /*5dd0*/  FADD.FTZ R56, R61, R56 ;  /* 0x000000383d387221 */ /* 0x008fe20000010000 */
[----:B------:R-:W-:Y:S01]  /*5de0*/  MUFU.EX2 R63, R63 ;  /* 0x0000003f003f7308 */ /* 0x000fe20000000800 */
[----:B------:R-:W-:Y:S01]  /*5df0*/  FADD.FTZ R54, R32, R54 ;  /* 0x0000003620367221 */ /* 0x000fe20000010000 */
[C---:B----4-:R-:W-:Y:S01]  /*5e00*/  HMMA.16816.F32.BF16 R124, R16.reuse, R12, R124 ;  /* 0x0000000c107c723c */ /* 0x050fe2000004187c */
[----:B------:R-:W-:Y:S01]  /*5e10*/  LOP3.LUT R7, R23, 0xffff, RZ, 0xc0, !PT ;  /* 0x0000ffff17077812 */ /* 0x000fe200078ec0ff */
[----:B------:R-:W-:Y:S01]  /*5e20*/  FADD.FTZ R56, R60, R56 ;  /* 0x000000383c387221 */ /* 0x000fe20000010000 */
[----:B------:R-:W-:Y:S01]  /*5e30*/  LOP3.LUT R6, R176, 0xff, RZ, 0xc0, !PT ;  /* 0x000000ffb0067812 */ /* 0x000fe200078ec0ff */
[----:B------:R-:W-:Y:S01]  /*5e40*/  IMAD.WIDE.U32 R176, R171, -0x326172a9, RZ ;  /* 0xcd9e8d57abb07825 */ /* 0x000fe200078e00ff */
[----:B------:R-:W-:Y:S01]  /*5e50*/  SHF.R.U32.HI R7, RZ, 0x8, R7 ;  /* 0x00000008ff077819 */ /* 0x000fe20000011607 */
[C---:B-----5:R-:W-:Y:S01]  /*5e60*/  HMMA.16816.F32.BF16 R72, R16.reuse, R8, R72 ;  /* 0x000000081048723c */ /* 0x060fe20000041848 */
[----:B------:R-:W-:Y:S01]  /*5e70*/  PRMT R6, R6, 0x5410, R66 ;  /* 0x0000541006067816 */ /* 0x000fe20000000042 */
[----:B------:R-:W-:Y:S01]  /*5e80*/  IMAD.WIDE.U32 R170, R170, -0x326172a9, RZ ;  /* 0xcd9e8d57aaaa7825 */ /* 0x000fe200078e00ff */
[----:B------:R-:W-:Y:S01]  /*5e90*/  PRMT R4, R4, 0x5410, R7 ;  /* 0x0000541004047816 */ /* 0x000fe20000000007 */
[----:B------:R-:W-:Y:S01]  /*5ea0*/  MUFU.EX2 R160, R160 ;  /* 0x000000a000a07308 */ /* 0x000fe20000000800 */
[--C-:B------:R-:W-:Y:S01]  /*5eb0*/  SHF.R.U32.HI R7, RZ, 0x10, R23.reuse ;  /* 0x00000010ff077819 */ /* 0x100fe20000011617 */
[C---:B------:R-:W-:Y:S01]  /*5ec0*/  HMMA.16816.F32.BF16 R108, R16.reuse, R24, R108 ;  /* 0x00000018106c723c */ /* 0x040fe2000004186c */
[----:B------:R-:W-:Y:S01]  /*5ed0*/  SHF.R.U32.HI R23, RZ, 0x18, R23 ;  /* 0x00000018ff177819 */ /* 0x000fe20000011617 */
[----:B------:R-:W-:Y:S01]  /*5ee0*/  FADD.FTZ R51, R3, R51 ;  /* 0x0000003303337221 */ /* 0x000fe20000010000 */
[----:B------:R-:W-:Y:S01]  /*5ef0*/  LOP3.LUT R7, R7, 0xff, RZ, 0xc0, !PT ;  /* 0x000000ff07077812 */ /* 0x000fe200078ec0ff */
[----:B------:R-:W-:Y:S01]  /*5f00*/  FADD.FTZ R49, R39, R49 ;  /* 0x0000003127317221 */ /* 0x000fe20000010000 */
[--C-:B------:R-:W-:Y:S01]  /*5f10*/  HSET2.LE.AND R6, R6, R65.reuse, PT ;  /* 0x0000004106067233 */ /* 0x100fe20003803000 */
[C---:B-1----:R-:W-:Y:S01]  /*5f20*/  HMMA.16816.F32.BF16 R88, R16.reuse, R28, R88 ;  /* 0x0000001c1058723c */ /* 0x042fe20000041858 */
[----:B------:R-:W-:Y:S01]  /*5f30*/  PRMT R7, R7, 0x5410, R23 ;  /* 0x0000541007077816 */ /* 0x000fe20000000017 */
[----:B------:R-:W1:Y:S01]  /*5f40*/  MUFU.EX2 R48, R48 ;  /* 0x0000003000307308 */ /* 0x000e620000000800 */
[--C-:B------:R-:W-:Y:S01]  /*5f50*/  HSET2.LE.AND R4, R4, R65.reuse, PT ;  /* 0x0000004104047233 */ /* 0x100fe20003803000 */
[----:B------:R-:W-:Y:S01]  /*5f60*/  FADD.FTZ R54, R2, R54 ;  /* 0x0000003602367221 */ /* 0x000fe20000010000 */
[----:B------:R-:W-:Y:S01]  /*5f70*/  LOP3.LUT R6, R6, R64, RZ, 0xc0, !PT ;  /* 0x0000004006067212 */ /* 0x000fe200078ec0ff */
[----:B------:R-:W-:Y:S01]  /*5f80*/  FFMA.FTZ R64, R167, UR38, -R145 ;  /* 0x00000026a7407c23 */ /* 0x000fe20008010891 */
[----:B------:R-:W-:Y:S01]  /*5f90*/  HSET2.LE.AND R23, R7, R65, PT ;  /* 0x0000004107177233 */ /* 0x000fe20003803000 */
[C---:B------:R-:W-:Y:S01]  /*5fa0*/  HMMA.16816.F32.BF16 R120, R16.reuse, R14, R120 ;  /* 0x0000000e1078723c */ /* 0x040fe20000041878 */
[----:B------:R-:W-:Y:S01]  /*5fb0*/  F2FP.BF16.F32.PACK_AB R66, R33, R37 ;  /* 0x000000252142723e */ /* 0x000fe200000010ff */
[----:B------:R-:W2:Y:S01]  /*5fc0*/  MUFU.EX2 R58, R58 ;  /* 0x0000003a003a7308 */ /* 0x000ea20000000800 */
[C---:B------:R-:W-:Y:S01]  /*5fd0*/  F2FP.BF16.F32.PACK_AB R7, R62.reuse, R60 ;  /* 0x0000003c3e07723e */ /* 0x040fe200000010ff */
[----:B------:R-:W-:Y:S01]  /*5fe0*/  FADD.FTZ R56, R62, R56 ;  /* 0x000000383e387221 */ /* 0x000fe20000010000 */
[----:B------:R-:W-:Y:S01]  /*5ff0*/  F2FP.BF16.F32.PACK_AB R167, R61, R59 ;  /* 0x0000003b3da7723e */ /* 0x000fe200000010ff */
[C---:B------:R-:W-:Y:S01]  /*6000*/  HMMA.16816.F32.BF16 R112, R16.reuse, R10, R112 ;  /* 0x0000000a1070723c */ /* 0x040fe20000041870 */
[----:B------:R-:W-:Y:S01]  /*6010*/  LOP3.LUT R7, R5, R7, RZ, 0xc0, !PT ;  /* 0x0000000705077212 */ /* 0x000fe200078ec0ff */
[----:B------:R-:W-:Y:S01]  /*6020*/  FADD.FTZ R51, R0, R51 ;  /* 0x0000003300337221 */ /* 0x000fe20000010000 */
[----:B------:R-:W-:Y:S01]  /*6030*/  LOP3.LUT R4, R4, R66, RZ, 0xc0, !PT ;  /* 0x0000004204047212 */ /* 0x000fe200078ec0ff */
[----:B------:R-:W3:Y:S01]  /*6040*/  MUFU.EX2 R64, R64 ;  /* 0x0000004000407308 */ /* 0x000ee20000000800 */
[----:B------:R-:W-:Y:S01]  /*6050*/  LOP3.LUT R5, R23, R167, RZ, 0xc0, !PT ;  /* 0x000000a717057212 */ /* 0x000fe200078ec0ff */
[----:B------:R-:W-:Y:S01]  /*6060*/  HMMA.16816.F32.BF16 R104, R16, R26, R104 ;  /* 0x0000001a1068723c */ /* 0x000fe20000041868 */
[----:B------:R-:W-:Y:S01]  /*6070*/  LOP3.LUT R174, R177, UR30, R174, 0x96, !PT ;  /* 0x0000001eb1ae7c12 */ /* 0x000fe2000f8e96ae */
[----:B------:R-:W-:Y:S01]  /*6080*/  FADD.FTZ R49, R44, R49 ;  /* 0x000000312c317221 */ /* 0x000fe20000010000 */
[----:B-1----:R-:W-:-:S03]  /*6090*/  FADD.FTZ R54, R48, R54 ;  /* 0x0000003630367221 */ /* 0x002fc60000010000 */
[----:B------:R1:W4:Y:S01]  /*60a0*/  MUFU.EX2 R66, R166 ;  /* 0x000000a600427308 */ /* 0x0003220000000800 */
[----:B------:R-:W-:Y:S01]  /*60b0*/  HMMA.16816.F32.BF16 R128, R4, R12, R128 ;  /* 0x0000000c0480723c */ /* 0x000fe20000041880 */
[----:B--2---:R-:W-:-:S04]  /*60c0*/  FADD.FTZ R54, R58, R54 ;  /* 0x000000363a367221 */ /* 0x004fc80000010000 */
[----:B------:R-:W-:Y:S01]  /*60d0*/  FADD.FTZ R54, R63, R54 ;  /* 0x000000363f367221 */ /* 0x000fe20000010000 */
[----:B------:R-:W-:Y:S01]  /*60e0*/  HMMA.16816.F32.BF16 R68, R4, R8, R68 ;  /* 0x000000080444723c */ /* 0x000fe20000041844 */
[----:B------:R-:W2:Y:S02]  /*60f0*/  MUFU.EX2 R139, R139 ;  /* 0x0000008b008b7308 */ /* 0x000ea40000000800 */
[----:B---3--:R-:W-:-:S03]  /*6100*/  FADD.FTZ R54, R64, R54 ;  /* 0x0000003640367221 */ /* 0x008fc60000010000 */
[----:B------:R-:W-:Y:S03]  /*6110*/  HMMA.16816.F32.BF16 R92, R16, R30, R92 ;  /* 0x0000001e105c723c */ /* 0x000fe6000004185c */
[----:B------:R-:W-:Y:S01]  /*6120*/  MUFU.EX2 R142, R142 ;  /* 0x0000008e008e7308 */ /* 0x000fe20000000800 */
[----:B-1----:R-:W-:-:S04]  /*6130*/  IMAD.WIDE.U32 R166, R21, -0x326172a9, RZ ;  /* 0xcd9e8d5715a67825 */ /* 0x002fc800078e00ff */
[----:B----4-:R-:W-:Y:S01]  /*6140*/  FADD.FTZ R51, R66, R51 ;  /* 0x0000003342337221 */ /* 0x010fe20000010000 */
[C---:B------:R-:W-:Y:S01]  /*6150*/  HMMA.16816.F32.BF16 R100, R4.reuse, R28, R100 ;  /* 0x0000001c0464723c */ /* 0x040fe20000041864 */
[----:B------:R-:W-:Y:S02]  /*6160*/  LOP3.LUT R172, R167, UR30, R172, 0x96, !PT ;  /* 0x0000001ea7ac7c12 */ /* 0x000fe4000f8e96ac */
[----:B------:R-:W-:Y:S01]  /*6170*/  FADD.FTZ R51, R137, R51 ;  /* 0x0000003389337221 */ /* 0x000fe20000010000 */
[----:B------:R-:W-:Y:S01]  /*6180*/  LOP3.LUT R166, R169, UR26, R166, 0x96, !PT ;  /* 0x0000001aa9a67c12 */ /* 0x000fe2000f8e96a6 */
[----:B------:R-:W1:Y:S02]  /*6190*/  MUFU.EX2 R29, R165 ;  /* 0x000000a5001d7308 */ /* 0x000e640000000800 */
[----:B------:R-:W-:Y:S01]  /*61a0*/  FFMA.FTZ R28, R147, UR38, -R152 ;  /* 0x00000026931c7c23 */ /* 0x000fe20008010898 */
[----:B------:R-:W-:Y:S01]  /*61b0*/  IMAD.WIDE.U32 R12, R172, -0x2daee0ad, RZ ;  /* 0xd2511f53ac0c7825 */ /* 0x000fe200078e00ff */
[----:B------:R-:W-:Y:S01]  /*61c0*/  LOP3.LUT R172, R171, UR26, R176, 0x96, !PT ;  /* 0x0000001aabac7c12 */ /* 0x000fe2000f8e96b0 */
[C---:B------:R-:W-:Y:S02]  /*61d0*/  HMMA.16816.F32.BF16 R116, R4.reuse, R14, R116 ;  /* 0x0000000e0474723c */ /* 0x040fe40000041874 */
[----:B------:R-:W-:Y:S01]  /*61e0*/  FFMA.FTZ R147, R146, UR38, -R152 ;  /* 0x0000002692937c23 */ /* 0x000fe20008010898 */
[----:B------:R-:W-:Y:S01]  /*61f0*/  IMAD.WIDE.U32 R166, R166, -0x2daee0ad, RZ ;  /* 0xd2511f53a6a67825 */ /* 0x000fe200078e00ff */
[----:B------:R-:W-:Y:S01]  /*6200*/  LOP3.LUT R175, R13, UR24, R22, 0x96, !PT ;  /* 0x000000180daf7c12 */ /* 0x000fe2000f8e9616 */
[----:B------:R-:W3:Y:S02]  /*6210*/  MUFU.EX2 R28, R28 ;  /* 0x0000001c001c7308 */ /* 0x000ee40000000800 */
[----:B------:R-:W-:Y:S01]  /*6220*/  FFMA.FTZ R146, R164, UR38, -R152 ;  /* 0x00000026a4927c23 */ /* 0x000fe20008010898 */
[----:B------:R-:W-:Y:S01]  /*6230*/  IMAD.WIDE.U32 R172, R172, -0x2daee0ad, RZ ;  /* 0xd2511f53acac7825 */ /* 0x000fe200078e00ff */
[----:B------:R-:W-:Y:S01]  /*6240*/  LOP3.LUT R8, R167, UR21, R12, 0x96, !PT ;  /* 0x00000015a7087c12 */ /* 0x000fe2000f8e960c */
[C---:B------:R-:W-:Y:S02]  /*6250*/  HMMA.16816.F32.BF16 R80, R4.reuse, R24, R80 ;  /* 0x000000180450723c */ /* 0x040fe40000041850 */
[----:B--2---:R-:W-:Y:S01]  /*6260*/  FADD.FTZ R51, R139, R51 ;  /* 0x000000338b337221 */ /* 0x004fe20000010000 */
[----:B------:R-:W-:Y:S01]  /*6270*/  IMAD.WIDE.U32 R12, R174, -0x2daee0ad, RZ ;  /* 0xd2511f53ae0c7825 */ /* 0x000fe200078e00ff */
[----:B------:R-:W2:Y:S03]  /*6280*/  MUFU.EX2 R147, R147 ;  /* 0x0000009300937308 */ /* 0x000ea60000000800 */
[----:B-1----:R-:W-:Y:S01]  /*6290*/  FADD.FTZ R49, R29, R49 ;  /* 0x000000311d317221 */ /* 0x002fe20000010000 */
[----:B------:R-:W-:Y:S01]  /*62a0*/  IMAD.WIDE.U32 R16, R8, -0x326172a9, RZ ;  /* 0xcd9e8d5708107825 */ /* 0x000fe200078e00ff */
[----:B------:R-:W-:Y:S01]  /*62b0*/  LOP3.LUT R167, R173, UR21, R12, 0x96, !PT ;  /* 0x00000015ada77c12 */ /* 0x000fe2000f8e960c */
[C---:B------:R-:W-:Y:S01]  /*62c0*/  HMMA.16816.F32.BF16 R76, R4.reuse, R10, R76 ;  /* 0x0000000a044c723c */ /* 0x040fe2000004184c */
[----:B------:R-:W-:Y:S01]  /*62d0*/  LOP3.LUT R169, R13, UR24, R20, 0x96, !PT ;  /* 0x000000180da97c12 */ /* 0x000fe2000f8e9614 */
[----:B------:R-:W-:Y:S01]  /*62e0*/  IMAD.WIDE.U32 R174, R175, -0x326172a9, RZ ;  /* 0xcd9e8d57afae7825 */ /* 0x000fe200078e00ff */
[C---:B------:R-:W-:Y:S01]  /*62f0*/  LOP3.LUT R8, R16.reuse, 0xffff, RZ, 0xc0, !PT ;  /* 0x0000ffff10087812 */ /* 0x040fe200078ec0ff */
[----:B------:R-:W1:Y:S01]  /*6300*/  LDSM.16.MT88.4 R20, [R192+0x7000] ;  /* 0x00700000c014783b */ /* 0x000e620000004200 */
[----:B------:R-:W-:Y:S01]  /*6310*/  LOP3.LUT R171, R16, 0xff, RZ, 0xc0, !PT ;  /* 0x000000ff10ab7812 */ /* 0x000fe200078ec0ff */
[----:B------:R-:W-:Y:S01]  /*6320*/  IMAD.WIDE.U32 R176, R167, -0x326172a9, RZ ;  /* 0xcd9e8d57a7b07825 */ /* 0x000fe200078e00ff */
[----:B------:R-:W-:Y:S01]  /*6330*/  SHF.R.U32.HI R9, RZ, 0x8, R8 ;  /* 0x00000008ff097819 */ /* 0x000fe20000011608 */
[C---:B------:R-:W-:Y:S01]  /*6340*/  HMMA.16816.F32.BF16 R84, R4.reuse, R26, R84 ;  /* 0x0000001a0454723c */ /* 0x040fe20000041854 */
[----:B------:R-:W-:Y:S01]  /*6350*/  SHF.R.U32.HI R8, RZ, 0x10, R16 ;  /* 0x00000010ff087819 */ /* 0x000fe20000011610 */
[----:B------:R-:W4:Y:S01]  /*6360*/  MUFU.EX2 R146, R146 ;  /* 0x0000009200927308 */ /* 0x000f220000000800 */
[----:B------:R-:W-:Y:S01]  /*6370*/  LOP3.LUT R12, R17, UR19, R174, 0x96, !PT ;  /* 0x00000013110c7c12 */ /* 0x000fe2000f8e96ae */
[----:B---3--:R-:W-:Y:S01]  /*6380*/  FADD.FTZ R49, R28, R49 ;  /* 0x000000311c317221 */ /* 0x008fe20000010000 */
[----:B------:R-:W-:Y:S01]  /*6390*/  PRMT R171, R171, 0x5410, R9 ;  /* 0x00005410abab7816 */ /* 0x000fe20000000009 */
[----:B------:R-:W-:Y:S01]  /*63a0*/  HMMA.16816.F32.BF16 R96, R4, R30, R96 ;  /* 0x0000001e0460723c */ /* 0x000fe20000041860 */
[----:B------:R-:W-:Y:S01]  /*63b0*/  LOP3.LUT R9, R8, 0xff, RZ, 0xc0, !PT ;  /* 0x000000ff08097812 */ /* 0x000fe200078ec0ff */
[----:B--2---:R-:W-:Y:S01]  /*63c0*/  FADD.FTZ R49, R147, R49 ;  /* 0x0000003193317221 */ /* 0x004fe20000010000 */
[--C-:B------:R-:W-:Y:S01]  /*63d0*/  SHF.R.U32.HI R8, RZ, 0x10, R12.reuse ;  /* 0x00000010ff087819 */ /* 0x100fe2000001160c */
[----:B------:R-:W2:Y:S01]  /*63e0*/  MUFU.EX2 R153, R153 ;  /* 0x0000009900997308 */ /* 0x000ea20000000800 */
[----:B------:R-:W-:Y:S01]  /*63f0*/  LOP3.LUT R14, R12, 0xffff, RZ, 0xc0, !PT ;  /* 0x0000ffff0c0e7812 */ /* 0x000fe200078ec0ff */
[----:B------:R-:W-:Y:S01]  /*6400*/  FADD.FTZ R51, R142, R51 ;  /* 0x000000338e337221 */ /* 0x000fe20000010000 */
[----:B------:R-:W-:Y:S01]  /*6410*/  LOP3.LUT R13, R12, 0xff, RZ, 0xc0, !PT ;  /* 0x000000ff0c0d7812 */ /* 0x000fe200078ec0ff */
[--C-:B------:R-:W-:Y:S01]  /*6420*/  FFMA.FTZ R31, R163, UR38, -R141.reuse ;  /* 0x00000026a31f7c23 */ /* 0x100fe2000801088d */
[----:B------:R-:W-:Y:S01]  /*6430*/  SHF.R.U32.HI R12, RZ, 0x18, R12 ;  /* 0x00000018ff0c7819 */ /* 0x000fe2000001160c */
[----:B------:R-:W-:Y:S01]  /*6440*/  FFMA.FTZ R30, R161, UR38, -R141 ;  /* 0x00000026a11e7c23 */ /* 0x000fe2000801088d */
[----:B------:R-:W-:Y:S01]  /*6450*/  LOP3.LUT R8, R8, 0xff, RZ, 0xc0, !PT ;  /* 0x000000ff08087812 */ /* 0x000fe200078ec0ff */
[----:B------:R-:W3:Y:S01]  /*6460*/  MUFU.EX2 R158, R158 ;  /* 0x0000009e009e7308 */ /* 0x000ee20000000800 */
[----:B------:R-:W-:Y:S01]  /*6470*/  SHF.R.U32.HI R173, RZ, 0x18, R16 ;  /* 0x00000018ffad7819 */ /* 0x000fe20000011610 */
[----:B----4-:R-:W-:Y:S01]  /*6480*/  FADD.FTZ R49, R146, R49 ;  /* 0x0000003192317221 */ /* 0x010fe20000010000 */
[----:B------:R-:W-:Y:S01]  /*6490*/  PRMT R8, R8, 0x5410, R12 ;  /* 0x0000541008087816 */ /* 0x000fe2000000000c */
[----:B------:R-:W4:Y:S01]  /*64a0*/  LDSM.16.MT88.4 R16, [R190+0x7000] ;  /* 0x00700000be10783b */ /* 0x000f220000004200 */
[----:B------:R-:W-:-:S02]  /*64b0*/  SHF.R.U32.HI R14, RZ, 0x8, R14 ;  /* 0x00000008ff0e7819 */ /* 0x000fc4000001160e */
[----:B------:R-:W-:Y:S01]  /*64c0*/  PRMT R173, R9, 0x5410, R173 ;  /* 0x0000541009ad7816 */ /* 0x000fe200000000ad */
[----:B------:R-:W-:Y:S01]  /*64d0*/  MUFU.EX2 R31, R31 ;  /* 0x0000001f001f7308 */ /* 0x000fe20000000800 */
[--C-:B------:R-:W-:Y:S01]  /*64e0*/  HSET2.LE.AND R25, R8, R65.reuse, PT ;  /* 0x0000004108197233 */ /* 0x100fe20003803000 */
[----:B--2---:R-:W-:Y:S01]  /*64f0*/  FADD.FTZ R56, R153, R56 ;  /* 0x0000003899387221 */ /* 0x004fe20000010000 */
[----:B------:R-:W-:Y:S02]  /*6500*/  F2FP.BF16.F32.PACK_AB R164, R28, R29 ;  /* 0x0000001d1ca4723e */ /* 0x000fe400000010ff */
[----:B------:R-:W-:Y:S02]  /*6510*/  PRMT R9, R13, 0x5410, R14 ;  /* 0x000054100d097816 */ /* 0x000fe4000000000e */
[----:B------:R-:W-:Y:S01]  /*6520*/  LOP3.LUT R25, R25, R164, RZ, 0xc0, !PT ;  /* 0x000000a419197212 */ /* 0x000fe200078ec0ff */
[----:B------:R-:W-:Y:S01]  /*6530*/  IMAD.WIDE.U32 R164, R169, -0x326172a9, RZ ;  /* 0xcd9e8d57a9a47825 */ /* 0x000fe200078e00ff */
[----:B------:R-:W-:Y:S01]  /*6540*/  F2FP.BF16.F32.PACK_AB R24, R137, R66 ;  /* 0x000000428918723e */ /* 0x000fe200000010ff */
[----:B------:R-:W2:Y:S01]  /*6550*/  LDSM.16.MT88.4 R12, [R189+0x7000] ;  /* 0x00700000bd0c783b */ /* 0x000ea20000004200 */
[----:B------:R-:W-:Y:S01]  /*6560*/  HSET2.LE.AND R9, R9, R65, PT ;  /* 0x0000004109097233 */ /* 0x000fe20003803000 */
[----:B------:R-:W5:Y:S01]  /*6570*/  MUFU.EX2 R30, R30 ;  /* 0x0000001e001e7308 */ /* 0x000f620000000800 */
[----:B------:R-:W-:Y:S01]  /*6580*/  LOP3.LUT R4, R177, UR19, R164, 0x96, !PT ;  /* 0x00000013b1047c12 */ /* 0x000fe2000f8e96a4 */
[----:B---3--:R-:W-:Y:S01]  /*6590*/  FADD.FTZ R51, R158, R51 ;  /* 0x000000339e337221 */ /* 0x008fe20000010000 */
[----:B------:R-:W-:-:S02]  /*65a0*/  SHF.R.U32.HI R7, RZ, 0x10, R176 ;  /* 0x00000010ff077819 */ /* 0x000fc400000116b0 */
[----:B------:R-:W-:Y:S02]  /*65b0*/  LOP3.LUT R24, R9, R24, RZ, 0xc0, !PT ;  /* 0x0000001809187212 */ /* 0x000fe400078ec0ff */
[----:B------:R-:W3:Y:S01]  /*65c0*/  LDSM.16.MT88.4 R8, [R188+0x7000] ;  /* 0x00700000bc08783b */ /* 0x000ee20000004200 */
[----:B------:R-:W-:Y:S01]  /*65d0*/  LOP3.LUT R163, R4, 0xffff, RZ, 0xc0, !PT ;  /* 0x0000ffff04a37812 */ /* 0x000fe200078ec0ff */
[----:B------:R-:W-:Y:S01]  /*65e0*/  MUFU.EX2 R159, R159 ;  /* 0x0000009f009f7308 */ /* 0x000fe20000000800 */
[----:B------:R-:W-:Y:S02]  /*65f0*/  LOP3.LUT R164, R176, 0xffff, RZ, 0xc0, !PT ;  /* 0x0000ffffb0a47812 */ /* 0x000fe400078ec0ff */
[----:B------:R-:W-:Y:S02]  /*6600*/  SHF.R.U32.HI R5, RZ, 0x18, R176 ;  /* 0x00000018ff057819 */ /* 0x000fe400000116b0 */
[----:B------:R-:W-:Y:S02]  /*6610*/  LOP3.LUT R7, R7, 0xff, RZ, 0xc0, !PT ;  /* 0x000000ff07077812 */ /* 0x000fe400078ec0ff */
[----:B------:R-:W-:Y:S01]  /*6620*/  LOP3.LUT R161, R4, 0xff, RZ, 0xc0, !PT ;  /* 0x000000ff04a17812 */ /* 0x000fe200078ec0ff */
[----:B------:R-:W-:Y:S01]  /*6630*/  MUFU.EX2 R221, R221 ;  /* 0x000000dd00dd7308 */ /* 0x000fe20000000800 */
[----:B------:R-:W-:Y:S01]  /*6640*/  SHF.R.U32.HI R163, RZ, 0x8, R163 ;  /* 0x00000008ffa37819 */ /* 0x000fe200000116a3 */
[----:B-----5:R-:W-:Y:S01]  /*6650*/  FADD.FTZ R56, R30, R56 ;  /* 0x000000381e387221 */ /* 0x020fe20000010000 */
[----:B------:R-:W-:-:S02]  /*6660*/  LOP3.LUT R6, R176, 0xff, RZ, 0xc0, !PT ;  /* 0x000000ffb0067812 */ /* 0x000fc400078ec0ff */
[----:B------:R-:W-:Y:S01]  /*6670*/  SHF.R.U32.HI R164, RZ, 0x8, R164 ;  /* 0x00000008ffa47819 */ /* 0x000fe200000116a4 */
[----:B------:R-:W-:Y:S01]  /*6680*/  FADD.FTZ R56, R31, R56 ;  /* 0x000000381f387221 */ /* 0x000fe20000010000 */
[----:B------:R-:W-:Y:S01]  /*6690*/  PRMT R5, R7, 0x5410, R5 ;  /* 0x0000541007057816 */ /* 0x000fe20000000005 */
[----:B------:R-:W-:Y:S01]  /*66a0*/  MUFU.EX2 R151, R151 ;  /* 0x0000009700977308 */ /* 0x000fe20000000800 */
[----:B------:R-:W-:Y:S01]  /*66b0*/  PRMT R7, R161, 0x5410, R163 ;  /* 0x00005410a1077816 */ /* 0x000fe200000000a3 */
[----:B------:R-:W-:Y:S01]  /*66c0*/  FADD.FTZ R56, R160, R56 ;  /* 0x00000038a0387221 */ /* 0x000fe20000010000 */
[----:B------:R-:W-:Y:S02]  /*66d0*/  SHF.R.U32.HI R163, RZ, 0x10, R4 ;  /* 0x00000010ffa37819 */ /* 0x000fe40000011604 */
[----:B------:R-:W-:Y:S02]  /*66e0*/  PRMT R6, R6, 0x5410, R164 ;  /* 0x0000541006067816 */ /* 0x000fe400000000a4 */
[----:B------:R-:W-:Y:S01]  /*66f0*/  SHF.R.U32.HI R4, RZ, 0x18, R4 ;  /* 0x00000018ff047819 */ /* 0x000fe20000011604 */
[----:B------:R-:W-:Y:S01]  /*6700*/  MUFU.EX2 R220, R220 ;  /* 0x000000dc00dc7308 */ /* 0x000fe20000000800 */
[----:B------:R-:W-:-:S02]  /*6710*/  LOP3.LUT R163, R163, 0xff, RZ, 0xc0, !PT ;  /* 0x000000ffa3a37812 */ /* 0x000fc400078ec0ff */
[--C-:B------:R-:W-:Y:S02]  /*6720*/  HSET2.LE.AND R6, R6, R65.reuse, PT ;  /* 0x0000004106067233 */ /* 0x100fe40003803000 */
[----:B------:R-:W-:Y:S02]  /*6730*/  F2FP.BF16.F32.PACK_AB R161, R64, R63 ;  /* 0x0000003f40a1723e */ /* 0x000fe400000010ff */
[----:B------:R-:W-:Y:S01]  /*6740*/  PRMT R163, R163, 0x5410, R4 ;  /* 0x00005410a3a37816 */ /* 0x000fe20000000004 */
[----:B------:R-:W-:Y:S01]  /*6750*/  MUFU.EX2 R144, R144 ;  /* 0x0000009000907308 */ /* 0x000fe20000000800 */
[--C-:B------:R-:W-:Y:S02]  /*6760*/  HSET2.LE.AND R27, R173, R65.reuse, PT ;  /* 0x00000041ad1b7233 */ /* 0x100fe40003803000 */
[----:B------:R-:W-:Y:S01]  /*6770*/  LOP3.LUT R6, R6, R161, RZ, 0xc0, !PT ;  /* 0x000000a106067212 */ /* 0x000fe200078ec0ff */
[----:B------:R-:W-:Y:S01]  /*6780*/  FFMA.FTZ R161, R162, UR38, -R157 ;  /* 0x00000026a2a17c23 */ /* 0x000fe2000801089d */
[----:B------:R-:W-:-:S02]  /*6790*/  HSET2.LE.AND R5, R5, R65, PT ;  /* 0x0000004105057233 */ /* 0x000fc40003803000 */
[--C-:B------:R-:W-:Y:S01]  /*67a0*/  HSET2.LE.AND R4, R7, R65.reuse, PT ;  /* 0x0000004107047233 */ /* 0x100fe20003803000 */
[----:B------:R-:W-:Y:S01]  /*67b0*/  MUFU.EX2 R223, R223 ;  /* 0x000000df00df7308 */ /* 0x000fe20000000800 */
[--C-:B------:R-:W-:Y:S02]  /*67c0*/  HSET2.LE.AND R26, R171, R65.reuse, PT ;  /* 0x00000041ab1a7233 */ /* 0x100fe40003803000 */
[----:B------:R-:W-:Y:S02]  /*67d0*/  F2FP.BF16.F32.PACK_AB R169, R146, R147 ;  /* 0x0000009392a9723e */ /* 0x000fe400000010ff */
[----:B------:R-:W-:Y:S02]  /*67e0*/  HSET2.LE.AND R163, R163, R65, PT ;  /* 0x00000041a3a37233 */ /* 0x000fe40003803000 */
[----:B------:R-:W-:Y:S01]  /*67f0*/  F2FP.BF16.F32.PACK_AB R7, R160, R31 ;  /* 0x0000001fa007723e */ /* 0x000fe200000010ff */
[----:B------:R-:W5:Y:S01]  /*6800*/  MUFU.EX2 R161, R161 ;  /* 0x000000a100a17308 */ /* 0x000f620000000800 */
[----:B------:R-:W-:-:S02]  /*6810*/  LOP3.LUT R168, R175, UR22, R168, 0x96, !PT ;  /* 0x00000016afa87c12 */ /* 0x000fc4000f8e96a8 */
[----:B------:R-:W-:Y:S02]  /*6820*/  F2FP.BF16.F32.PACK_AB R171, R142, R139 ;  /* 0x0000008b8eab723e */ /* 0x000fe400000010ff */
[----:B------:R-:W-:Y:S02]  /*6830*/  F2FP.BF16.F32.PACK_AB R162, R58, R48 ;  /* 0x000000303aa2723e */ /* 0x000fe400000010ff */
[----:B------:R-:W-:Y:S01]  /*6840*/  F2FP.BF16.F32.PACK_AB R164, R30, R153 ;  /* 0x000000991ea4723e */ /* 0x000fe200000010ff */
[----:B------:R-:W-:Y:S01]  /*6850*/  MUFU.EX2 R140, R140 ;  /* 0x0000008c008c7308 */ /* 0x000fe20000000800 */
[----:B------:R-:W-:Y:S01]  /*6860*/  LOP3.LUT R27, R27, R169, RZ, 0xc0, !PT ;  /* 0x000000a91b1b7212 */ /* 0x000fe200078ec0ff */
[----:B------:R-:W-:Y:S01]  /*6870*/  IMAD.WIDE.U32 R168, R168, -0x2daee0ad, RZ ;  /* 0xd2511f53a8a87825 */ /* 0x000fe200078e00ff */
[----:B------:R-:W-:Y:S02]  /*6880*/  LOP3.LUT R7, R5, R7, RZ, 0xc0, !PT ;  /* 0x0000000705077212 */ /* 0x000fe400078ec0ff */
[----:B------:R-:W-:-:S02]  /*6890*/  LOP3.LUT R26, R26, R171, RZ, 0xc0, !PT ;  /* 0x000000ab1a1a7212 */ /* 0x000fc400078ec0ff */
[----:B------:R-:W-:Y:S01]  /*68a0*/  LOP3.LUT R4, R4, R162, RZ, 0xc0, !PT ;  /* 0x000000a204047212 */ /* 0x000fe200078ec0ff */
[----:B------:R-:W-:Y:S01]  /*68b0*/  MUFU.EX2 R222, R222 ;  /* 0x000000de00de7308 */ /* 0x000fe20000000800 */
[----:B------:R-:W-:Y:S01]  /*68c0*/  LOP3.LUT R5, R163, R164, RZ, 0xc0, !PT ;  /* 0x000000a4a3057212 */ /* 0x000fe200078ec0ff */
[----:B-----5:R-:W-:Y:S01]  /*68d0*/  FADD.FTZ R51, R161, R51 ;  /* 0x00000033a1337221 */ /* 0x020fe20000010000 */
[----:B------:R-:W-:Y:S01]  /*68e0*/  LOP3.LUT R166, R169, UR20, R166, 0x96, !PT ;  /* 0x00000014a9a67c12 */ /* 0x000fe2000f8e96a6 */
[C---:B-1----:R-:W-:Y:S01]  /*68f0*/  HMMA.16816.F32.BF16 R124, R24.reuse, R20, R124 ;  /* 0x00000014187c723c */ /* 0x042fe2000004187c */
[----:B------:R-:W-:Y:S01]  /*6900*/  LOP3.LUT R156, R165, UR22, R170, 0x96, !PT ;  /* 0x00000016a59c7c12 */ /* 0x000fe2000f8e96aa */
[----:B------:R-:W-:Y:S02]  /*6910*/  FADD.FTZ R51, R159, R51 ;  /* 0x000000339f337221 */ /* 0x000fe40000010000 */
[----:B------:R-:W1:Y:S02]  /*6920*/  MUFU.EX2 R149, R149 ;  /* 0x0000009500957308 */ /* 0x000e640000000800 */
[----:B----4-:R-:W-:Y:S01]  /*6930*/  HMMA.16816.F32.BF16 R72, R24, R16, R72 ;  /* 0x000000101848723c */ /* 0x010fe20000041848 */
[----:B------:R-:W-:-:S05]  /*6940*/  IMAD.WIDE.U32 R156, R156, -0x2daee0ad, RZ ;  /* 0xd2511f539c9c7825 */ /* 0x000fca00078e00ff */
[C---:B------:R-:W-:Y:S01]  /*6950*/  HMMA.16816.F32.BF16 R128, R4.reuse, R20, R128 ;  /* 0x000000140480723c */ /* 0x040fe20000041880 */
[----:B------:R-:W-:Y:S01]  /*6960*/  LOP3.LUT R172, R157, UR20, R172, 0x96, !PT ;  /* 0x000000149dac7c12 */ /* 0x000fe2000f8e96ac */
[----:B------:R-:W4:Y:S03]  /*6970*/  MUFU.EX2 R154, R154 ;  /* 0x0000009a009a7308 */ /* 0x000f260000000800 */
[----:B------:R-:W-:Y:S01]  /*6980*/  LOP3.LUT R138, R172, 0xffff, RZ, 0xc0, !PT ;  /* 0x0000ffffac8a7812 */ /* 0x000fe200078ec0ff */
[----:B------:R-:W-:Y:S01]  /*6990*/  HMMA.16816.F32.BF16 R68, R4, R16, R68 ;  /* 0x000000100444723c */ /* 0x000fe20000041844 */
[----:B------:R-:W-:Y:S02]  /*69a0*/  LOP3.LUT R20, R168, 0xffff, RZ, 0xc0, !PT ;  /* 0x0000ffffa8147812 */ /* 0x000fe400078ec0ff */
[----:B------:R-:W-:Y:S01]  /*69b0*/  SHF.R.U32.HI R141, RZ, 0x10, R172 ;  /* 0x00000010ff8d7819 */ /* 0x000fe200000116ac */
[----:B------:R-:W5:Y:S01]  /*69c0*/  MUFU.EX2 R148, R148 ;  /* 0x0000009400947308 */ /* 0x000f620000000800 */
[----:B------:R-:W-:Y:S01]  /*69d0*/  SHF.R.U32.HI R20, RZ, 0x8, R20 ;  /* 0x00000008ff147819 */ /* 0x000fe20000011614 */
[----:B--2---:R-:W-:Y:S01]  /*69e0*/  HMMA.16816.F32.BF16 R108, R24, R12, R108 ;  /* 0x0000000c186c723c */ /* 0x004fe2000004186c */
[----:B------:R-:W-:Y:S01]  /*69f0*/  SHF.R.U32.HI R16, RZ, 0x10, R168 ;  /* 0x00000010ff107819 */ /* 0x000fe200000116a8 */
[----:B-1----:R-:W-:Y:S01]  /*6a00*/  FADD.FTZ R54, R149, R54 ;  /* 0x0000003695367221 */ /* 0x002fe20000010000 */
[----:B------:R-:W-:-:S02]  /*6a10*/  LOP3.LUT R17, R166, 0xffff, RZ, 0xc0, !PT ;  /* 0x0000ffffa6117812 */ /* 0x000fc400078ec0ff */
[----:B------:R-:W-:Y:S01]  /*6a20*/  SHF.R.U32.HI R138, RZ, 0x8, R138 ;  /* 0x00000008ff8a7819 */ /* 0x000fe2000001168a */
[----:B------:R-:W-:Y:S01]  /*6a30*/  HMMA.16816.F32.BF16 R80, R4, R12, R80 ;  /* 0x0000000c0450723c */ /* 0x000fe20000041850 */
[----:B------:R-:W-:Y:S01]  /*6a40*/  SHF.R.U32.HI R17, RZ, 0x8, R17 ;  /* 0x00000008ff117819 */ /* 0x000fe20000011611 */
[----:B------:R-:W1:Y:S01]  /*6a50*/  MUFU.EX2 R155, R155 ;  /* 0x0000009b009b7308 */ /* 0x000e620000000800 */
[----:B------:R-:W-:Y:S01]  /*6a60*/  LOP3.LUT R141, R141, 0xff, RZ, 0xc0, !PT ;  /* 0x000000ff8d8d7812 */ /* 0x000fe200078ec0ff */
[----:B----4-:R-:W-:Y:S02]  /*6a70*/  FADD.FTZ R54, R154, R54 ;  /* 0x000000369a367221 */ /* 0x010fe40000010000 */
[C---:B---3--:R-:W-:Y:S01]  /*6a80*/  HMMA.16816.F32.BF16 R88, R24.reuse, R8, R88 ;  /* 0x000000081858723c */ /* 0x048fe20000041858 */
[----:B------:R-:W-:Y:S01]  /*6a90*/  SHF.R.U32.HI R12, RZ, 0x10, R166 ;  /* 0x00000010ff0c7819 */ /* 0x000fe200000116a6 */
[----:B------:R-:W-:Y:S01]  /*6aa0*/  FADD.FTZ R54, R144, R54 ;  /* 0x0000003690367221 */ /* 0x000fe20000010000 */
[----:B-----5:R-:W-:Y:S01]  /*6ab0*/  FADD.FTZ R49, R148, R49 ;  /* 0x0000003194317221 */ /* 0x020fe20000010000 */
[----:B------:R-:W2:Y:S01]  /*6ac0*/  MUFU.EX2 R67, R67 ;  /* 0x0000004300437308 */ /* 0x000ea20000000800 */
[----:B------:R-:W-:Y:S01]  /*6ad0*/  LOP3.LUT R13, R12, 0xff, RZ, 0xc0, !PT ;  /* 0x000000ff0c0d7812 */ /* 0x000fe200078ec0ff */
[----:B------:R-:W-:Y:S01]  /*6ae0*/  HMMA.16816.F32.BF16 R120, R24, R22, R120 ;  /* 0x000000161878723c */ /* 0x000fe20000041878 */
[----:B------:R-:W-:-:S05]  /*6af0*/  F2FP.BF16.F32.PACK_AB R12, R161, R158 ;  /* 0x0000009ea10c723e */ /* 0x000fca00000010ff */
[----:B------:R-:W-:Y:S01]  /*6b00*/  HMMA.16816.F32.BF16 R112, R24, R18, R112 ;  /* 0x000000121870723c */ /* 0x000fe20000041870 */
[----:B------:R-:W3:Y:S01]  /*6b10*/  MUFU.EX2 R132, R132 ;  /* 0x0000008400847308 */ /* 0x000ee20000000800 */
[C---:B-1----:R-:W-:Y:S01]  /*6b20*/  F2FP.BF16.F32.PACK_AB R143, R155.reuse, R148 ;  /* 0x000000949b8f723e */ /* 0x042fe200000010ff */
[----:B------:R-:W-:-:S03]  /*6b30*/  FADD.FTZ R49, R155, R49 ;  /* 0x000000319b317221 */ /* 0x000fc60000010000 */
[----:B------:R-:W-:Y:S01]  /*6b40*/  HMMA.16816.F32.BF16 R104, R24, R14, R104 ;  /* 0x0000000e1868723c */ /* 0x000fe20000041868 */
[----:B------:R-:W-:Y:S01]  /*6b50*/  FADD.FTZ R49, R151, R49 ;  /* 0x0000003197317221 */ /* 0x000fe20000010000 */
[----:B--2---:R-:W-:-:S04]  /*6b60*/  FADD.FTZ R56, R67, R56 ;  /* 0x0000003843387221 */ /* 0x004fc80000010000 */
[----:B------:R-:W-:Y:S06]  /*6b70*/  HMMA.16816.F32.BF16 R92, R24, R10, R92 ;  /* 0x0000000a185c723c */ /* 0x000fec000004185c */
[C---:B------:R-:W-:Y:S01]  /*6b80*/  HMMA.16816.F32.BF16 R76, R4.reuse, R18, R76 ;  /* 0x00000012044c723c */ /* 0x040fe2000004184c */
[----:B------:R-:W-:Y:S01]  /*6b90*/  LOP3.LUT R25, R168, 0xff, RZ, 0xc0, !PT ;  /* 0x000000ffa8197812 */ /* 0x000fe200078ec0ff */
[----:B---3--:R-:W-:Y:S01]  /*6ba0*/  FADD.FTZ R56, R132, R56 ;  /* 0x0000003884387221 */ /* 0x008fe20000010000 */
[----:B------:R-:W-:Y:S02]  /*6bb0*/  SHF.R.U32.HI R26, RZ, 0x18, R168 ;  /* 0x00000018ff1a7819 */ /* 0x000fe400000116a8 */
[----:B------:R-:W-:Y:S01]  /*6bc0*/  SHF.R.U32.HI R27, RZ, 0x18, R166 ;  /* 0x00000018ff1b7819 */ /* 0x000fe200000116a6 */
[----:B------:R-:W-:Y:S01]  /*6bd0*/  HMMA.16816.F32.BF16 R100, R4, R8, R100 ;  /* 0x000000080464723c */ /* 0x000fe20000041864 */
[----:B------:R-:W-:Y:S01]  /*6be0*/  LOP3.LUT R18, R16, 0xff, RZ, 0xc0, !PT ;  /* 0x000000ff10127812 */ /* 0x000fe200078ec0ff */
[----:B------:R-:W-:Y:S01]  /*6bf0*/  FADD.FTZ R56, R140, R56 ;  /* 0x000000388c387221 */ /* 0x000fe20000010000 */
[----:B------:R-:W-:-:S02]  /*6c00*/  LOP3.LUT R16, R166, 0xff, RZ, 0xc0, !PT ;  /* 0x000000ffa6107812 */ /* 0x000fc400078ec0ff */
[----:B------:R-:W-:Y:S01]  /*6c10*/  PRMT R25, R25, 0x5410, R20 ;  /* 0x0000541019197816 */ /* 0x000fe20000000014 */
[C---:B------:R-:W-:Y:S01]  /*6c20*/  HMMA.16816.F32.BF16 R116, R4.reuse, R22, R116 ;  /* 0x000000160474723c */ /* 0x040fe20000041874 */
[----:B------:R-:W-:Y:S01]  /*6c30*/  PRMT R26, R18, 0x5410, R26 ;  /* 0x00005410121a7816 */ /* 0x000fe2000000001a */
[----:B------:R-:W1:Y:S01]  /*6c40*/  LDSM.16.MT88.4 R20, [R192+0x7800] ;  /* 0x00780000c014783b */ /* 0x000e620000004200 */
[----:B------:R-:W-:Y:S02]  /*6c50*/  PRMT R16, R16, 0x5410, R17 ;  /* 0x0000541010107816 */ /* 0x000fe40000000011 */
[----:B------:R-:W-:Y:S01]  /*6c60*/  PRMT R27, R13, 0x5410, R27 ;  /* 0x000054100d1b7816 */ /* 0x000fe2000000001b */
[----:B------:R-:W-:Y:S01]  /*6c70*/  HMMA.16816.F32.BF16 R84, R4, R14, R84 ;  /* 0x0000000e0454723c */ /* 0x000fe20000041854 */
[--C-:B------:R-:W-:Y:S02]  /*6c80*/  HSET2.LE.AND R9, R25, R65.reuse, PT ;  /* 0x0000004119097233 */ /* 0x100fe40003803000 */
[----:B------:R-:W-:-:S02]  /*6c90*/  HSET2.LE.AND R24, R16, R65, PT ;  /* 0x0000004110187233 */ /* 0x000fc40003803000 */
[--C-:B------:R-:W-:Y:S01]  /*6ca0*/  HSET2.LE.AND R8, R26, R65.reuse, PT ;  /* 0x000000411a087233 */ /* 0x100fe20003803000 */
[----:B------:R-:W-:Y:S01]  /*6cb0*/  HMMA.16816.F32.BF16 R96, R4, R10, R96 ;  /* 0x0000000a0460723c */ /* 0x000fe20000041860 */
[----:B------:R-:W-:Y:S01]  /*6cc0*/  HSET2.LE.AND R25, R27, R65, PT ;  /* 0x000000411b197233 */ /* 0x000fe20003803000 */
[----:B------:R-:W2:Y:S01]  /*6cd0*/  LDSM.16.MT88.4 R16, [R190+0x7800] ;  /* 0x00780000be10783b */ /* 0x000ea20000004200 */
[C---:B------:R-:W-:Y:S01]  /*6ce0*/  F2FP.BF16.F32.PACK_AB R26, R221.reuse, R159 ;  /* 0x0000009fdd1a723e */ /* 0x040fe200000010ff */
[----:B------:R-:W-:Y:S01]  /*6cf0*/  FADD.FTZ R221, R221, R51 ;  /* 0x00000033dddd7221 */ /* 0x000fe20000010000 */
[C---:B------:R-:W-:Y:S01]  /*6d00*/  F2FP.BF16.F32.PACK_AB R27, R220.reuse, R151 ;  /* 0x00000097dc1b723e */ /* 0x040fe200000010ff */
[----:B------:R-:W-:Y:S01]  /*6d10*/  FADD.FTZ R220, R220, R49 ;  /* 0x00000031dcdc7221 */ /* 0x000fe20000010000 */
[----:B------:R-:W-:Y:S02]  /*6d20*/  LOP3.LUT R24, R24, R12, RZ, 0xc0, !PT ;  /* 0x0000000c18187212 */ /* 0x000fe400078ec0ff */
[----:B------:R-:W-:Y:S01]  /*6d30*/  LOP3.LUT R26, R9, R26, RZ, 0xc0, !PT ;  /* 0x0000001a091a7212 */ /* 0x000fe200078ec0ff */
[----:B------:R-:W3:Y:S01]  /*6d40*/  LDSM.16.MT88.4 R12, [R189+0x7800] ;  /* 0x00780000bd0c783b */ /* 0x000ee20000004200 */
[----:B------:R-:W-:-:S02]  /*6d50*/  LOP3.LUT R27, R8, R27, RZ, 0xc0, !PT ;  /* 0x0000001b081b7212 */ /* 0x000fc400078ec0ff */
[--C-:B------:R-:W-:Y:S01]  /*6d60*/  SHF.R.U32.HI R5, RZ, 0x10, R156.reuse ;  /* 0x00000010ff057819 */ /* 0x100fe2000001169c */
[----:B------:R-:W4:Y:S01]  /*6d70*/  LDSM.16.MT88.4 R8, [R188+0x7800] ;  /* 0x00780000bc08783b */ /* 0x000f220000004200 */
[C---:B------:R-:W-:Y:S02]  /*6d80*/  LOP3.LUT R6, R156.reuse, 0xffff, RZ, 0xc0, !PT ;  /* 0x0000ffff9c067812 */ /* 0x040fe400078ec0ff */
[----:B------:R-:W-:Y:S02]  /*6d90*/  LOP3.LUT R4, R156, 0xff, RZ, 0xc0, !PT ;  /* 0x000000ff9c047812 */ /* 0x000fe400078ec0ff */
[----:B------:R-:W-:Y:S02]  /*6da0*/  SHF.R.U32.HI R156, RZ, 0x18, R156 ;  /* 0x00000018ff9c7819 */ /* 0x000fe4000001169c */
[----:B------:R-:W-:Y:S02]  /*6db0*/  LOP3.LUT R5, R5, 0xff, RZ, 0xc0, !PT ;  /* 0x000000ff05057812 */ /* 0x000fe400078ec0ff */
[----:B------:R-:W-:-:S02]  /*6dc0*/  LOP3.LUT R7, R172, 0xff, RZ, 0xc0, !PT ;  /* 0x000000ffac077812 */ /* 0x000fc400078ec0ff */
[----:B------:R-:W-:Y:S02]  /*6dd0*/  SHF.R.U32.HI R6, RZ, 0x8, R6 ;  /* 0x00000008ff067819 */ /* 0x000fe40000011606 */
[----:B------:R-:W-:Y:S02]  /*6de0*/  SHF.R.U32.HI R172, RZ, 0x18, R172 ;  /* 0x00000018ffac7819 */ /* 0x000fe400000116ac */
[----:B------:R-:W-:Y:S02]  /*6df0*/  PRMT R5, R5, 0x5410, R156 ;  /* 0x0000541005057816 */ /* 0x000fe4000000009c */
[----:B------:R-:W-:Y:S02]  /*6e00*/  PRMT R6, R4, 0x5410, R6 ;  /* 0x0000541004067816 */ /* 0x000fe40000000006 */
[----:B------:R-:W-:Y:S02]  /*6e10*/  PRMT R7, R7, 0x5410, R138 ;  /* 0x0000541007077816 */ /* 0x000fe4000000008a */
[----:B------:R-:W-:-:S02]  /*6e20*/  PRMT R141, R141, 0x5410, R172 ;  /* 0x000054108d8d7816 */ /* 0x000fc400000000ac */
[--C-:B------:R-:W-:Y:S02]  /*6e30*/  HSET2.LE.AND R4, R5, R65.reuse, PT ;  /* 0x0000004105047233 */ /* 0x100fe40003803000 */
[--C-:B------:R-:W-:Y:S02]  /*6e40*/  HSET2.LE.AND R6, R6, R65.reuse, PT ;  /* 0x0000004106067233 */ /* 0x100fe40003803000 */
[--C-:B------:R-:W-:Y:S02]  /*6e50*/  HSET2.LE.AND R138, R7, R65.reuse, PT ;  /* 0x00000041078a7233 */ /* 0x100fe40003803000 */
[----:B------:R-:W-:Y:S02]  /*6e60*/  HSET2.LE.AND R5, R141, R65, PT ;  /* 0x000000418d057233 */ /* 0x000fe40003803000 */
[C---:B------:R-:W-:Y:S01]  /*6e70*/  F2FP.BF16.F32.PACK_AB R65, R223.reuse, R144 ;  /* 0x00000090df41723e */ /* 0x040fe200000010ff */
[----:B------:R-:W-:Y:S01]  /*6e80*/  FADD.FTZ R223, R223, R54 ;  /* 0x00000036dfdf7221 */ /* 0x000fe20000010000 */
[C---:B------:R-:W-:Y:S01]  /*6e90*/  F2FP.BF16.F32.PACK_AB R7, R222.reuse, R140 ;  /* 0x0000008cde07723e */ /* 0x040fe200000010ff */
[----:B------:R-:W-:Y:S01]  /*6ea0*/  FADD.FTZ R222, R222, R56 ;  /* 0x00000038dede7221 */ /* 0x000fe20000010000 */
[----:B------:R-:W-:-:S02]  /*6eb0*/  LOP3.LUT R6, R6, R65, RZ, 0xc0, !PT ;  /* 0x0000004106067212 */ /* 0x000fc400078ec0ff */
        /* <DEDUP_REMOVED lines=8> */
[C---:B--2---:R-:W-:Y:S06]  /*6f40*/  HMMA.16816.F32.BF16 R72, R24.reuse, R16, R72 ;  /* 0x000000101848723c */ /* 0x044fec0000041848 */
[C---:B------:R-:W-:Y:S06]  /*6f50*/  HMMA.16816.F32.BF16 R112, R24.reuse, R18, R112 ;  /* 0x000000121870723c */ /* 0x040fec0000041870 */
[C---:B---3--:R-:W-:Y:S06]  /*6f60*/  HMMA.16816.F32.BF16 R108, R24.reuse, R12, R108 ;  /* 0x0000000c186c723c */ /* 0x048fec000004186c */
        /* <DEDUP_REMOVED lines=13> */
[----:B------:R-:W-:Y:S01]  /*7040*/  ULDC UR4, c[0x0][0x2d0] ;  /* 0x0000b40000047ab9 */ /* 0x000fe20000000800 */
[----:B------:R-:W-:Y:S01]  /*7050*/  UIADD3 UR37, UR14, -0x2, URZ ;  /* 0xfffffffe0e257890 */ /* 0x000fe2000fffe03f */
[----:B------:R-:W-:Y:S01]  /*7060*/  ISETP.GE.AND P1, PT, R214, UR4, PT ;  /* 0x00000004d6007c0c */ /* 0x000fe2000bf26270 */
[----:B------:R-:W-:-:S04]  /*7070*/  DEPBAR.LE SB0, 0x0 ;  /* 0x000080000000791a */ /* 0x000fc80000000000 */
[----:B------:R-:W-:Y:S01]  /*7080*/  BAR.SYNC.DEFER_BLOCKING 0x0 ;  /* 0x0000000000007b1d */ /* 0x000fe20000010000 */
[----:B------:R-:W-:Y:S01]  /*7090*/  USHF.R.S32.HI UR11, URZ, 0x1f, UR37 ;  /* 0x0000001f3f0b7899 */ /* 0x000fe20008011425 */
[----:B------:R-:W-:Y:S01]  /*70a0*/  IMAD.U32 R14, RZ, RZ, UR37 ;  /* 0x00000025ff0e7e24 */ /* 0x000fe2000f8e00ff */
[----:B------:R-:W-:Y:S01]  /*70b0*/  UIMAD UR10, UR23, UR37, URZ ;  /* 0x00000025170a72a4 */ /* 0x000fe2000f8e023f */
[----:B------:R-:W-:Y:S01]  /*70c0*/  IMAD.U32 R0, RZ, RZ, UR6 ;  /* 0x00000006ff007e24 */ /* 0x000fe2000f8e00ff */
[----:B------:R-:W-:Y:S01]  /*70d0*/  USHF.L.U32 UR4, UR7, 0x5, URZ ;  /* 0x0000000507047899 */ /* 0x000fe2000800063f */
[----:B------:R-:W-:Y:S01]  /*70e0*/  IMAD.WIDE.U32 R14, R14, UR25, R236 ;  /* 0x000000190e0e7c25 */ /* 0x000fe2000f8e00ec */
[----:B------:R-:W-:Y:S01]  /*70f0*/  UIMAD UR10, UR11, UR25, UR10 ;  /* 0x000000190b0a72a4 */ /* 0x000fe2000f8e020a */
[----:B------:R-:W1:Y:S01]  /*7100*/  @!P1 LDC.64 R8, c[0x0][0x220] ;  /* 0x00008800ff089b82 */ /* 0x000e620000000a00 */
[----:B------:R-:W-:Y:S01]  /*7110*/  UIMAD.WIDE.U32 UR40, UR6, 0x20, URZ ;  /* 0x00000020062878a5 */ /* 0x000fe2000f8e003f */
[----:B------:R-:W-:Y:S01]  /*7120*/  VOTEU.ALL UP0, P1 ;  /* 0x00000000003f7886 */ /* 0x000fe20000800000 */
[----:B------:R-:W-:Y:S01]  /*7130*/  IMAD.U32 R10, RZ, RZ, UR4 ;  /* 0x00000004ff0a7e24 */ /* 0x000fe2000f8e00ff */
[----:B------:R-:W-:Y:S01]  /*7140*/  @!P1 IADD3 R11, P2, R14, UR18, RZ ;  /* 0x000000120e0b9c10 */ /* 0x000fe2000ff5e0ff */
[----:B------:R-:W-:-:S02]  /*7150*/  VIADD R15, R15, UR10 ;  /* 0x0000000a0f0f7c36 */ /* 0x000fc40008000000 */
[----:B------:R-:W-:Y:S01]  /*7160*/  @!P1 IADD3 R12, P0, R14, UR40, RZ ;  /* 0x000000280e0c9c10 */ /* 0x000fe2000ff1e0ff */
[----:B------:R-:W2:Y:S01]  /*7170*/  @!P1 LDC.64 R4, c[0x0][0x220] ;  /* 0x00008800ff049b82 */ /* 0x000ea20000000a00 */
[----:B------:R-:W-:Y:S01]  /*7180*/  @!UP0 UIMAD UR4, UR7, 0x30, URZ ;  /* 0x00000030070488a4 */ /* 0x000fe2000f8e023f */
[----:B------:R-:W-:Y:S01]  /*7190*/  @!P1 IMAD.WIDE.U32 R18, R0, 0x30, R14 ;  /* 0x0000003000129825 */ /* 0x000fe200078e000e */
[----:B------:R-:W-:Y:S01]  /*71a0*/  @!P1 IADD3.X R10, R15, UR41, R10, P0, !PT ;  /* 0x000000290f0a9c10 */ /* 0x000fe200087fe40a */
[----:B------:R-:W-:-:S03]  /*71b0*/  UISETP.GE.AND UP1, UPT, UR14, 0x3, UPT ;  /* 0x000000030e00788c */ /* 0x000fc6000bf26270 */
[----:B------:R-:W-:Y:S01]  /*71c0*/  @!P1 VIADD R0, R19, UR4 ;  /* 0x0000000413009c36 */ /* 0x000fe20008000000 */
[----:B------:R-:W3:Y:S01]  /*71d0*/  @!P1 LDC.64 R6, c[0x0][0x220] ;  /* 0x00008800ff069b82 */ /* 0x000ee20000000a00 */
[----:B------:R-:W-:Y:S07]  /*71e0*/  @P1 STS.128 [R208+0x6000], RZ ;  /* 0x006000ffd0001388 */ /* 0x000fee0000000c00 */
[----:B------:R-:W4:Y:S01]  /*71f0*/  @!P1 LDC.64 R2, c[0x0][0x220] ;  /* 0x00008800ff029b82 */ /* 0x000f220000000a00 */
[----:B-1----:R-:W-:-:S02]  /*7200*/  @!P1 LEA R16, P3, R14, R8, 0x1 ;  /* 0x000000080e109211 */ /* 0x002fc400078608ff */
[----:B------:R-:W-:Y:S02]  /*7210*/  @!P1 IADD3.X R8, R15, UR15, RZ, P2, !PT ;  /* 0x0000000f0f089c10 */ /* 0x000fe400097fe4ff */
[----:B------:R-:W-:Y:S02]  /*7220*/  @!P1 LEA.HI.X R17, R14, R9, R15, 0x1, P3 ;  /* 0x000000090e119211 */ /* 0x000fe400018f0c0f */
[----:B--2---:R-:W-:-:S03]  /*7230*/  @!P1 LEA R4, P0, R12, R4, 0x1 ;  /* 0x000000040c049211 */ /* 0x004fc600078008ff */
[----:B------:R-:W-:Y:S01]  /*7240*/  @!PT LDS RZ, [RZ] ;  /* 0x00000000fffff984 */ /* 0x000fe20000000800 */
[----:B------:R-:W-:Y:S01]  /*7250*/  @!PT LDS RZ, [RZ] ;  /* 0x00000000fffff984 */ /* 0x000fe20000000800 */
[----:B------:R-:W-:Y:S01]  /*7260*/  @!PT LDS RZ, [RZ] ;  /* 0x00000000fffff984 */ /* 0x000fe20000000800 */
[----:B------:R-:W-:Y:S01]  /*7270*/  @!P1 LDGSTS.E.BYPASS.LTC128B.128 [R208+0x6000], desc[UR16][R16.64] ;  /* 0x0600000010d09fae */ /* 0x000fe2000b901d50 */
[----:B------:R-:W-:-:S03]  /*7280*/  @!P1 LEA.HI.X R5, R12, R5, R10, 0x1, P0 ;  /* 0x000000050c059211 */ /* 0x000fc600000f0c0a */
[----:B------:R-:W-:Y:S01]  /*7290*/  @P1 STS.128 [R208+0x6800], RZ ;  /* 0x006800ffd0001388 */ /* 0x000fe20000000c00 */
[----:B---3--:R-:W-:-:S04]  /*72a0*/  @!P1 LEA R6, P2, R11, R6, 0x1 ;  /* 0x000000060b069211 */ /* 0x008fc800078408ff */
[----:B------:R-:W-:Y:S02]  /*72b0*/  @!P1 LEA.HI.X R7, R11, R7, R8, 0x1, P2 ;  /* 0x000000070b079211 */ /* 0x000fe400010f0c08 */
        /* <DEDUP_REMOVED lines=16> */
[----:B------:R-:W-:Y:S04]  /*73c0*/  LDSM.16.M88.4 R156, [R198] ;  /* 0x00000000c69c783b */ /* 0x000fe80000000200 */
[----:B------:R-:W2:Y:S04]  /*73d0*/  LDSM.16.M88.4 R44, [R197+0x4000] ;  /* 0x00400000c52c783b */ /* 0x000ea80000000200 */
[----:B------:R-:W3:Y:S04]  /*73e0*/  LDSM.16.M88.4 R12, [R198+0x2000] ;  /* 0x00200000c60c783b */ /* 0x000ee80000000200 */
[----:B------:R-:W4:Y:S04]  /*73f0*/  LDSM.16.M88.4 R168, [R197+0x4800] ;  /* 0x00480000c5a8783b */ /* 0x000f280000000200 */
[----:B------:R-:W5:Y:S04]  /*7400*/  LDSM.16.M88.4 R164, [R197+0x5000] ;  /* 0x00500000c5a4783b */ /* 0x000f680000000200 */
[----:B------:R-:W5:Y:S01]  /*7410*/  LDSM.16.M88.4 R8, [R197+0x5800] ;  /* 0x00580000c508783b */ /* 0x000f620000000200 */
[----:B-1----:R-:W-:-:S03]  /*7420*/  IMAD.U32 R2, RZ, RZ, UR37 ;  /* 0x00000025ff027e24 */ /* 0x002fc6000f8e00ff */
[----:B------:R-:W-:Y:S01]  /*7430*/  LDSM.16.M88.4 R204, [R191+0x4000] ;  /* 0x00400000bfcc783b */ /* 0x000fe20000000200 */
[----:B------:R-:W-:-:S03]  /*7440*/  IMAD R2, R2, 0x40, R216 ;  /* 0x0000004002027824 */ /* 0x000fc600078e02d8 */
[----:B------:R-:W1:Y:S01]  /*7450*/  LDSM.16.M88.4 R176, [R196] ;  /* 0x00000000c4b0783b */ /* 0x000e620000000200 */
[----:B------:R-:W-:-:S03]  /*7460*/  VIADD R3, R2, 0x8 ;  /* 0x0000000802037836 */ /* 0x000fc60000000000 */
[----:B------:R-:W1:Y:S04]  /*7470*/  LDSM.16.M88.4 R4, [R196+0x2000] ;  /* 0x00200000c404783b */ /* 0x000e680000000200 */
[----:B------:R-:W1:Y:S01]  /*7480*/  LDSM.16.M88.4 R200, [R191+0x4800] ;  /* 0x00480000bfc8783b */ /* 0x000e620000000200 */
[C---:B------:R-:W-:Y:S02]  /*7490*/  ISETP.GE.AND P0, PT, R3.reuse, R231, PT ;  /* 0x000000e70300720c */ /* 0x040fe40003f06270 */
[----:B------:R-:W-:Y:S01]  /*74a0*/  ISETP.GE.AND P3, PT, R3, R230, PT ;  /* 0x000000e60300720c */ /* 0x000fe20003f66270 */
[----:B------:R-:W1:Y:S04]  /*74b0*/  LDSM.16.M88.4 R180, [R191+0x5000] ;  /* 0x00500000bfb4783b */ /* 0x000e680000000200 */
[----:B------:R-:W1:Y:S01]  /*74c0*/  LDSM.16.M88.4 R172, [R191+0x5800] ;  /* 0x00580000bfac783b */ /* 0x000e620000000200 */
[-C--:B--2---:R-:W-:Y:S03]  /*74d0*/  HMMA.16816.F32.BF16 R56, R156, R44.reuse, RZ ;  /* 0x0000002c9c38723c */ /* 0x084fe600000418ff */
[----:B------:R-:W-:Y:S03]  /*74e0*/  LDSM.16.M88.4 R144, [R194] ;  /* 0x00000000c290783b */ /* 0x000fe60000000200 */
[C---:B---3--:R-:W-:Y:S01]  /*74f0*/  HMMA.16816.F32.BF16 R52, R12.reuse, R44, RZ ;  /* 0x0000002c0c34723c */ /* 0x048fe200000418ff */
[----:B------:R-:W2:Y:S04]  /*7500*/  LDSM.16.M88.4 R152, [R195] ;  /* 0x00000000c398783b */ /* 0x000ea80000000200 */
[----:B------:R-:W3:Y:S01]  /*7510*/  LDSM.16.M88.4 R148, [R195+0x2000] ;  /* 0x00200000c394783b */ /* 0x000ee20000000200 */
[C---:B------:R-:W-:Y:S03]  /*7520*/  HMMA.16816.F32.BF16 R48, R12.reuse, R46, RZ ;  /* 0x0000002e0c30723c */ /* 0x040fe600000418ff */
[----:B------:R-:W-:Y:S03]  /*7530*/  LDSM.16.M88.4 R140, [R187] ;  /* 0x00000000bb8c783b */ /* 0x000fe60000000200 */
[C---:B----4-:R-:W-:Y:S01]  /*7540*/  HMMA.16816.F32.BF16 R36, R12.reuse, R168, RZ ;  /* 0x000000a80c24723c */ /* 0x050fe200000418ff */
[----:B------:R-:W-:Y:S04]  /*7550*/  LDSM.16.M88.4 R64, [R186] ;  /* 0x00000000ba40783b */ /* 0x000fe80000000200 */
[----:B------:R-:W-:Y:S01]  /*7560*/  LDSM.16.M88.4 R60, [R185] ;  /* 0x00000000b93c783b */ /* 0x000fe20000000200 */
[C---:B-----5:R-:W-:Y:S03]  /*7570*/  HMMA.16816.F32.BF16 R24, R12.reuse, R164, RZ ;  /* 0x000000a40c18723c */ /* 0x060fe600000418ff */
[----:B------:R-:W0:Y:S03]  /*7580*/  LDGDEPBAR ;  /* 0x00000000000079af */ /* 0x000e260000000000 */
[C---:B------:R-:W-:Y:S06]  /*7590*/  HMMA.16816.F32.BF16 R16, R12.reuse, R8, RZ ;  /* 0x000000080c10723c */ /* 0x040fec00000418ff */
[C---:B------:R-:W-:Y:S06]  /*75a0*/  HMMA.16816.F32.BF16 R32, R12.reuse, R170, RZ ;  /* 0x000000aa0c20723c */ /* 0x040fec00000418ff */
[C---:B------:R-:W-:Y:S06]  /*75b0*/  HMMA.16816.F32.BF16 R20, R12.reuse, R166, RZ ;  /* 0x000000a60c14723c */ /* 0x040fec00000418ff */
[----:B------:R-:W-:Y:S06]  /*75c0*/  HMMA.16816.F32.BF16 R12, R12, R10, RZ ;  /* 0x0000000a0c0c723c */ /* 0x000fec00000418ff */
        /* <DEDUP_REMOVED lines=8> */
[----:B------:R-:W-:Y:S05]  /*7650*/  LDSM.16.M88.4 R8, [R193] ;  /* 0x00000000c108783b */ /* 0x000fea0000000200 */
        /* <DEDUP_REMOVED lines=11> */
[----:B------:R-:W-:Y:S01]  /*7710*/  HMMA.16816.F32.BF16 R180, R176, R182, R164 ;  /* 0x000000b6b0b4723c */ /* 0x000fe200000418a4 */
[----:B------:R-:W4:Y:S05]  /*7720*/  LDSM.16.M88.4 R164, [R193+0x2000] ;  /* 0x00200000c1a4783b */ /* 0x000f2a0000000200 */
[-C--:B--2---:R-:W-:Y:S06]  /*7730*/  HMMA.16816.F32.BF16 R56, R152, R144.reuse, R56 ;  /* 0x000000909838723c */ /* 0x084fec0000041838 */
[----:B---3--:R-:W-:Y:S06]  /*7740*/  HMMA.16816.F32.BF16 R52, R148, R144, R52 ;  /* 0x000000909434723c */ /* 0x008fec0000041834 */
[----:B------:R-:W-:Y:S06]  /*7750*/  HMMA.16816.F32.BF16 R40, R176, R200, R40 ;  /* 0x000000c8b028723c */ /* 0x000fec0000041828 */
[-C--:B------:R-:W-:Y:S06]  /*7760*/  HMMA.16816.F32.BF16 R44, R152, R146.reuse, R44 ;  /* 0x00000092982c723c */ /* 0x080fec000004182c */
[----:B------:R-:W-:Y:S01]  /*7770*/  HMMA.16816.F32.BF16 R48, R148, R146, R48 ;  /* 0x000000929430723c */ /* 0x000fe20000041830 */
[----:B------:R-:W2:Y:S05]  /*7780*/  LDSM.16.M88.4 R144, [R184+0x800] ;  /* 0x00080000b890783b */ /* 0x000eaa0000000200 */
[----:B-1----:R-:W-:Y:S06]  /*7790*/  HMMA.16816.F32.BF16 R56, R8, R4, R56 ;  /* 0x000000040838723c */ /* 0x002fec0000041838 */
[----:B------:R-:W-:Y:S06]  /*77a0*/  HMMA.16816.F32.BF16 R168, R176, R202, R168 ;  /* 0x000000cab0a8723c */ /* 0x000fec00000418a8 */
[----:B----4-:R-:W-:Y:S06]  /*77b0*/  HMMA.16816.F32.BF16 R52, R164, R4, R52 ;  /* 0x00000004a434723c */ /* 0x010fec0000041834 */
[----:B------:R-:W-:Y:S01]  /*77c0*/  HMMA.16816.F32.BF16 R40, R152, R140, R40 ;  /* 0x0000008c9828723c */ /* 0x000fe20000041828 */
[----:B------:R-:W-:-:S05]  /*77d0*/  VIADD R4, R2, 0x1 ;  /* 0x0000000102047836 */ /* 0x000fca0000000000 */
[-C--:B------:R-:W-:Y:S01]  /*77e0*/  HMMA.16816.F32.BF16 R44, R8, R6.reuse, R44 ;  /* 0x00000006082c723c */ /* 0x080fe2000004182c */
[----:B------:R-:W-:Y:S02]  /*77f0*/  I2FP.F32.S32 R0, R4 ;  /* 0x0000000400007245 */ /* 0x000fe40000201400 */
[C---:B------:R-:W-:Y:S02]  /*7800*/  ISETP.GE.AND P6, PT, R4.reuse, R231, PT ;  /* 0x000000e70400720c */ /* 0x040fe40003fc6270 */
[----:B------:R-:W-:Y:S01]  /*7810*/  ISETP.GE.AND P5, PT, R4, R230, PT ;  /* 0x000000e60400720c */ /* 0x000fe20003fa6270 */
[----:B------:R-:W-:Y:S01]  /*7820*/  HMMA.16816.F32.BF16 R48, R164, R6, R48 ;  /* 0x00000006a430723c */ /* 0x000fe20000041830 */
[C---:B------:R-:W-:Y:S01]  /*7830*/  FFMA.FTZ R57, R0.reuse, UR5, R57 ;  /* 0x0000000500397c23 */ /* 0x040fe20008010039 */
[----:B------:R-:W-:Y:S01]  /*7840*/  FFMA.FTZ R59, R0, UR5, R59 ;  /* 0x00000005003b7c23 */ /* 0x000fe2000801003b */
[CC--:B------:R-:W-:Y:S02]  /*7850*/  ISETP.GE.AND P4, PT, R4.reuse, R229.reuse, PT ;  /* 0x000000e50400720c */ /* 0x0c0fe40003f86270 */
[----:B------:R-:W-:Y:S01]  /*7860*/  ISETP.GE.AND P2, PT, R4, R228, PT ;  /* 0x000000e40400720c */ /* 0x000fe20003f46270 */
[----:B------:R-:W-:Y:S01]  /*7870*/  HMMA.16816.F32.BF16 R36, R148, R140, R36 ;  /* 0x0000008c9424723c */ /* 0x000fe20000041824 */
[----:B------:R-:W-:Y:S01]  /*7880*/  FSEL R139, R57, -INF , !P6 ;  /* 0xff800000398b7808 */ /* 0x000fe20007000000 */
[C---:B------:R-:W-:Y:S01]  /*7890*/  FFMA.FTZ R53, R0.reuse, UR5, R53 ;  /* 0x0000000500357c23 */ /* 0x040fe20008010035 */
[----:B------:R-:W-:Y:S01]  /*78a0*/  ISETP.GE.AND P6, PT, R3, R229, PT ;  /* 0x000000e50300720c */ /* 0x000fe20003fc6270 */
[----:B------:R-:W-:Y:S01]  /*78b0*/  FFMA.FTZ R55, R0, UR5, R55 ;  /* 0x0000000500377c23 */ /* 0x000fe20008010037 */
[----:B------:R-:W-:Y:S01]  /*78c0*/  VIADD R4, R2, 0x9 ;  /* 0x0000000902047836 */ /* 0x000fe20000000000 */
[----:B------:R-:W-:Y:S01]  /*78d0*/  HMMA.16816.F32.BF16 R160, R176, R172, R160 ;  /* 0x000000acb0a0723c */ /* 0x000fe200000418a0 */
[----:B------:R-:W-:-:S03]  /*78e0*/  FSEL R0, R53, -INF , !P4 ;  /* 0xff80000035007808 */ /* 0x000fc60006000000 */
[----:B------:R-:W-:Y:S02]  /*78f0*/  ISETP.GE.AND P4, PT, R4, R231, PT ;  /* 0x000000e70400720c */ /* 0x000fe40003f86270 */
[----:B------:R-:W-:Y:S06]  /*7900*/  HMMA.16816.F32.BF16 R156, R176, R174, R156 ;  /* 0x000000aeb09c723c */ /* 0x000fec000004189c */
[----:B------:R-:W-:Y:S01]  /*7910*/  HMMA.16816.F32.BF16 R168, R152, R142, R168 ;  /* 0x0000008e98a8723c */ /* 0x000fe200000418a8 */
[----:B------:R-:W-:Y:S02]  /*7920*/  FSEL R177, R59, -INF , !P5 ;  /* 0xff8000003bb17808 */ /* 0x000fe40006800000 */
[----:B------:R-:W-:-:S02]  /*7930*/  ISETP.GE.AND P5, PT, R3, R228, PT ;  /* 0x000000e40300720c */ /* 0x000fc40003fa6270 */
[----:B------:R-:W-:Y:S01]  /*7940*/  I2FP.F32.S32 R3, R3 ;  /* 0x0000000300037245 */ /* 0x000fe20000201400 */
[----:B--2---:R-:W-:Y:S04]  /*7950*/  HMMA.16816.F32.BF16 R40, R8, R144, R40 ;  /* 0x000000900828723c */ /* 0x004fe80000041828 */
[C---:B------:R-:W-:Y:S01]  /*7960*/  FFMA.FTZ R179, R3.reuse, UR5, R44 ;  /* 0x0000000503b37c23 */ /* 0x040fe2000801002c */
[----:B------:R-:W-:Y:S01]  /*7970*/  FFMA.FTZ R46, R3, UR5, R46 ;  /* 0x00000005032e7c23 */ /* 0x000fe2000801002e */
[----:B------:R-:W-:Y:S01]  /*7980*/  FSEL R44, R55, -INF , !P2 ;  /* 0xff800000372c7808 */ /* 0x000fe20005000000 */
[----:B------:R-:W-:Y:S01]  /*7990*/  FFMA.FTZ R48, R3, UR5, R48 ;  /* 0x0000000503307c23 */ /* 0x000fe20008010030 */
[----:B------:R-:W-:Y:S01]  /*79a0*/  ISETP.GE.AND P2, PT, R4, R230, PT ;  /* 0x000000e60400720c */ /* 0x000fe20003f46270 */
[----:B------:R-:W-:Y:S01]  /*79b0*/  HMMA.16816.F32.BF16 R32, R148, R142, R32 ;  /* 0x0000008e9420723c */ /* 0x000fe20000041820 */
[----:B------:R-:W-:Y:S01]  /*79c0*/  FSEL R179, R179, -INF , !P0 ;  /* 0xff800000b3b37808 */ /* 0x000fe20004000000 */
[----:B------:R-:W-:Y:S01]  /*79d0*/  FFMA.FTZ R50, R3, UR5, R50 ;  /* 0x0000000503327c23 */ /* 0x000fe20008010032 */
[----:B------:R-:W-:Y:S01]  /*79e0*/  FSEL R53, R46, -INF , !P3 ;  /* 0xff8000002e357808 */ /* 0x000fe20005800000 */
[----:B------:R-:W-:Y:S01]  /*79f0*/  VIADD R3, R2, 0x10 ;  /* 0x0000001002037836 */ /* 0x000fe20000000000 */
[C---:B------:R-:W-:Y:S01]  /*7a00*/  ISETP.GE.AND P0, PT, R4.reuse, R229, PT ;  /* 0x000000e50400720c */ /* 0x040fe20003f06270 */
[----:B------:R-:W-:Y:S01]  /*7a10*/  HMMA.16816.F32.BF16 R36, R164, R144, R36 ;  /* 0x00000090a424723c */ /* 0x000fe20000041824 */
[----:B------:R-:W-:-:S02]  /*7a20*/  ISETP.GE.AND P3, PT, R4, R228, PT ;  /* 0x000000e40400720c */ /* 0x000fc40003f66270 */
[----:B------:R-:W-:Y:S02]  /*7a30*/  I2FP.F32.S32 R46, R4 ;  /* 0x00000004002e7245 */ /* 0x000fe40000201400 */
[----:B------:R-:W1:Y:S01]  /*7a40*/  LDSM.16.M88.4 R4, [R184+0x1000] ;  /* 0x00100000b804783b */ /* 0x000e620000000200 */
[-C--:B------:R-:W-:Y:S02]  /*7a50*/  HMMA.16816.F32.BF16 R24, R148, R64.reuse, R24 ;  /* 0x000000409418723c */ /* 0x080fe40000041818 */
[C---:B------:R-:W-:Y:S01]  /*7a60*/  FFMA.FTZ R55, R46.reuse, UR5, R45 ;  /* 0x000000052e377c23 */ /* 0x040fe2000801002d */
[----:B------:R-:W-:Y:S01]  /*7a70*/  FFMA.FTZ R47, R46, UR5, R47 ;  /* 0x000000052e2f7c23 */ /* 0x000fe2000801002f */
[----:B------:R-:W-:Y:S02]  /*7a80*/  VIADD R45, R2, 0x11 ;  /* 0x00000011022d7836 */ /* 0x000fe40000000000 */
[C---:B------:R-:W-:Y:S01]  /*7a90*/  FFMA.FTZ R49, R46.reuse, UR5, R49 ;  /* 0x000000052e317c23 */ /* 0x040fe20008010031 */
[----:B------:R-:W-:Y:S01]  /*7aa0*/  HMMA.16816.F32.BF16 R28, R152, R64, R28 ;  /* 0x00000040981c723c */ /* 0x000fe2000004181c */
[----:B------:R-:W-:Y:S01]  /*7ab0*/  FFMA.FTZ R46, R46, UR5, R51 ;  /* 0x000000052e2e7c23 */ /* 0x000fe20008010033 */
[----:B------:R-:W-:-:S02]  /*7ac0*/  FSEL R47, R47, -INF , !P2 ;  /* 0xff8000002f2f7808 */ /* 0x000fc40005000000 */
[----:B------:R-:W-:Y:S02]  /*7ad0*/  ISETP.GE.AND P2, PT, R3, R228, PT ;  /* 0x000000e40300720c */ /* 0x000fe40003f46270 */
[-C--:B------:R-:W-:Y:S01]  /*7ae0*/  HMMA.16816.F32.BF16 R168, R8, R146.reuse, R168 ;  /* 0x0000009208a8723c */ /* 0x080fe200000418a8 */
[----:B------:R-:W-:Y:S02]  /*7af0*/  FSEL R65, R48, -INF , !P6 ;  /* 0xff80000030417808 */ /* 0x000fe40007000000 */
[----:B------:R-:W-:Y:S02]  /*7b00*/  FSEL R48, R50, -INF , !P5 ;  /* 0xff80000032307808 */ /* 0x000fe40006800000 */
[----:B------:R-:W-:Y:S01]  /*7b10*/  FSEL R50, R55, -INF , !P4 ;  /* 0xff80000037327808 */ /* 0x000fe20006000000 */
[----:B------:R-:W-:Y:S01]  /*7b20*/  HMMA.16816.F32.BF16 R32, R164, R146, R32 ;  /* 0x00000092a420723c */ /* 0x000fe20000041820 */
[C---:B------:R-:W-:Y:S02]  /*7b30*/  ISETP.GE.AND P6, PT, R3.reuse, R231, PT ;  /* 0x000000e70300720c */ /* 0x040fe40003fc6270 */
[----:B------:R-:W-:-:S02]  /*7b40*/  ISETP.GE.AND P5, PT, R3, R230, PT ;  /* 0x000000e60300720c */ /* 0x000fc40003fa6270 */
[----:B------:R-:W-:Y:S01]  /*7b50*/  ISETP.GE.AND P4, PT, R3, R229, PT ;  /* 0x000000e50300720c */ /* 0x000fe20003f86270 */
[C---:B------:R-:W-:Y:S01]  /*7b60*/  HMMA.16816.F32.BF16 R16, R148.reuse, R60, R16 ;  /* 0x0000003c9410723c */ /* 0x040fe20000041810 */
[----:B------:R-:W-:Y:S02]  /*7b70*/  I2FP.F32.S32 R3, R3 ;  /* 0x0000000300037245 */ /* 0x000fe40000201400 */
[----:B------:R-:W-:Y:S02]  /*7b80*/  FSEL R51, R49, -INF , !P0 ;  /* 0xff80000031337808 */ /* 0x000fe40004000000 */
[----:B------:R-:W-:Y:S01]  /*7b90*/  FSEL R49, R46, -INF , !P3 ;  /* 0xff8000002e317808 */ /* 0x000fe20005800000 */
[C---:B------:R-:W-:Y:S01]  /*7ba0*/  FFMA.FTZ R40, R3.reuse, UR5, R40 ;  /* 0x0000000503287c23 */ /* 0x040fe20008010028 */
[C---:B------:R-:W-:Y:S01]  /*7bb0*/  FFMA.FTZ R42, R3.reuse, UR5, R42 ;  /* 0x00000005032a7c23 */ /* 0x040fe2000801002a */
[C---:B------:R-:W-:Y:S01]  /*7bc0*/  FFMA.FTZ R36, R3.reuse, UR5, R36 ;  /* 0x0000000503247c23 */ /* 0x040fe20008010024 */
[----:B------:R-:W-:Y:S01]  /*7bd0*/  FFMA.FTZ R38, R3, UR5, R38 ;  /* 0x0000000503267c23 */ /* 0x000fe20008010026 */
[----:B------:R-:W-:Y:S01]  /*7be0*/  ISETP.GE.AND P0, PT, R45, R231, PT ;  /* 0x000000e72d00720c */ /* 0x000fe20003f06270 */
[----:B------:R-:W-:Y:S01]  /*7bf0*/  VIADD R3, R2, 0x18 ;  /* 0x0000001802037836 */ /* 0x000fe20000000000 */
[----:B------:R-:W-:Y:S01]  /*7c00*/  FSEL R201, R40, -INF , !P6 ;  /* 0xff80000028c97808 */ /* 0x000fe20007000000 */
[----:B------:R-:W-:Y:S01]  /*7c10*/  HMMA.16816.F32.BF16 R20, R148, R66, R20 ;  /* 0x000000429414723c */ /* 0x000fe20000041814 */
[----:B------:R-:W-:-:S02]  /*7c20*/  I2FP.F32.S32 R40, R45 ;  /* 0x0000002d00287245 */ /* 0x000fc40000201400 */
[C---:B------:R-:W-:Y:S02]  /*7c30*/  ISETP.GE.AND P3, PT, R45.reuse, R230, PT ;  /* 0x000000e62d00720c */ /* 0x040fe40003f66270 */
[----:B------:R-:W-:Y:S01]  /*7c40*/  FSEL R140, R42, -INF , !P5 ;  /* 0xff8000002a8c7808 */ /* 0x000fe20006800000 */
[C---:B------:R-:W-:Y:S01]  /*7c50*/  FFMA.FTZ R41, R40.reuse, UR5, R41 ;  /* 0x0000000528297c23 */ /* 0x040fe20008010029 */
[C---:B------:R-:W-:Y:S01]  /*7c60*/  FFMA.FTZ R43, R40.reuse, UR5, R43 ;  /* 0x00000005282b7c23 */ /* 0x040fe2000801002b */
[C---:B------:R-:W-:Y:S01]  /*7c70*/  FFMA.FTZ R37, R40.reuse, UR5, R37 ;  /* 0x0000000528257c23 */ /* 0x040fe20008010025 */
[----:B------:R-:W-:Y:S01]  /*7c80*/  FFMA.FTZ R39, R40, UR5, R39 ;  /* 0x0000000528277c23 */ /* 0x000fe20008010027 */
[C---:B------:R-:W-:Y:S01]  /*7c90*/  ISETP.GE.AND P6, PT, R45.reuse, R229, PT ;  /* 0x000000e52d00720c */ /* 0x040fe20003fc6270 */
[----:B------:R-:W-:Y:S01]  /*7ca0*/  HMMA.16816.F32.BF16 R12, R148, R62, R12 ;  /* 0x0000003e940c723c */ /* 0x000fe2000004180c */
[----:B------:R-:W-:Y:S02]  /*7cb0*/  ISETP.GE.AND P5, PT, R45, R228, PT ;  /* 0x000000e42d00720c */ /* 0x000fe40003fa6270 */
[----:B------:R-:W-:-:S02]  /*7cc0*/  FSEL R132, R36, -INF , !P4 ;  /* 0xff80000024847808 */ /* 0x000fc40006000000 */
[----:B------:R-:W-:Y:S01]  /*7cd0*/  FSEL R145, R38, -INF , !P2 ;  /* 0xff80000026917808 */ /* 0x000fe20005000000 */
[----:B------:R-:W-:Y:S01]  /*7ce0*/  HMMA.16816.F32.BF16 R180, R152, R66, R180 ;  /* 0x0000004298b4723c */ /* 0x000fe200000418b4 */
[----:B------:R-:W-:Y:S02]  /*7cf0*/  FSEL R178, R41, -INF , !P0 ;  /* 0xff80000029b27808 */ /* 0x000fe40004000000 */
[----:B------:R-:W-:Y:S02]  /*7d00*/  FSEL R144, R43, -INF , !P3 ;  /* 0xff8000002b907808 */ /* 0x000fe40005800000 */
[C---:B------:R-:W-:Y:S01]  /*7d10*/  ISETP.GE.AND P4, PT, R3.reuse, R231, PT ;  /* 0x000000e70300720c */ /* 0x040fe20003f86270 */
[----:B-1----:R-:W-:Y:S01]  /*7d20*/  HMMA.16816.F32.BF16 R28, R8, R4, R28 ;  /* 0x00000004081c723c */ /* 0x002fe2000004181c */
[C---:B------:R-:W-:Y:S02]  /*7d30*/  ISETP.GE.AND P2, PT, R3.reuse, R230, PT ;  /* 0x000000e60300720c */ /* 0x040fe40003f46270 */
[----:B------:R-:W-:-:S02]  /*7d40*/  ISETP.GE.AND P0, PT, R3, R229, PT ;  /* 0x000000e50300720c */ /* 0x000fc40003f06270 */
[----:B------:R-:W-:Y:S01]  /*7d50*/  ISETP.GE.AND P3, PT, R3, R228, PT ;  /* 0x000000e40300720c */ /* 0x000fe20003f66270 */
[----:B------:R-:W-:Y:S01]  /*7d60*/  HMMA.16816.F32.BF16 R24, R164, R4, R24 ;  /* 0x00000004a418723c */ /* 0x000fe20000041818 */
[----:B------:R-:W-:Y:S02]  /*7d70*/  I2FP.F32.S32 R3, R3 ;  /* 0x0000000300037245 */ /* 0x000fe40000201400 */
[----:B------:R-:W-:Y:S02]  /*7d80*/  FSEL R175, R37, -INF , !P6 ;  /* 0xff80000025af7808 */ /* 0x000fe40007000000 */
[----:B------:R-:W-:Y:S01]  /*7d90*/  FSEL R148, R39, -INF , !P5 ;  /* 0xff80000027947808 */ /* 0x000fe20006800000 */
[C---:B------:R-:W-:Y:S01]  /*7da0*/  FFMA.FTZ R66, R3.reuse, UR5, R168 ;  /* 0x0000000503427c23 */ /* 0x040fe200080100a8 */
[----:B------:R-:W1:Y:S01]  /*7db0*/  LDSM.16.M88.4 R36, [R184+0x1800] ;  /* 0x00180000b824783b */ /* 0x000e620000000200 */
[C---:B------:R-:W-:Y:S01]  /*7dc0*/  FFMA.FTZ R170, R3.reuse, UR5, R170 ;  /* 0x0000000503aa7c23 */ /* 0x040fe200080100aa */
[----:B------:R-:W-:Y:S01]  /*7dd0*/  VIADD R5, R2, 0x19 ;  /* 0x0000001902057836 */ /* 0x000fe20000000000 */
[----:B------:R-:W-:Y:S01]  /*7de0*/  HMMA.16816.F32.BF16 R160, R152, R60, R160 ;  /* 0x0000003c98a0723c */ /* 0x000fe200000418a0 */
[----:B------:R-:W-:Y:S01]  /*7df0*/  FSEL R66, R66, -INF , !P4 ;  /* 0xff80000042427808 */ /* 0x000fe20006000000 */
[C---:B------:R-:W-:Y:S01]  /*7e00*/  FFMA.FTZ R32, R3.reuse, UR5, R32 ;  /* 0x0000000503207c23 */ /* 0x040fe20008010020 */
[----:B------:R-:W-:Y:S01]  /*7e10*/  FSEL R170, R170, -INF , !P2 ;  /* 0xff800000aaaa7808 */ /* 0x000fe20005000000 */
[----:B------:R-:W-:Y:S01]  /*7e20*/  FFMA.FTZ R34, R3, UR5, R34 ;  /* 0x0000000503227c23 */ /* 0x000fe20008010022 */
[C---:B------:R-:W-:Y:S01]  /*7e30*/  ISETP.GE.AND P6, PT, R5.reuse, R231, PT ;  /* 0x000000e70500720c */ /* 0x040fe20003fc6270 */
[C---:B------:R-:W-:Y:S01]  /*7e40*/  VIADD R3, R2.reuse, 0x20 ;  /* 0x0000002002037836 */ /* 0x040fe20000000000 */
[C---:B------:R-:W-:Y:S01]  /*7e50*/  ISETP.GE.AND P5, PT, R5.reuse, R230, PT ;  /* 0x000000e60500720c */ /* 0x040fe20003fa6270 */
[----:B------:R-:W-:Y:S01]  /*7e60*/  HMMA.16816.F32.BF16 R180, R8, R6, R180 ;  /* 0x0000000608b4723c */ /* 0x000fe200000418b4 */
[C---:B------:R-:W-:Y:S01]  /*7e70*/  ISETP.GE.AND P4, PT, R5.reuse, R229, PT ;  /* 0x000000e50500720c */ /* 0x040fe20003f86270 */
[----:B------:R-:W-:Y:S01]  /*7e80*/  VIADD R4, R2, 0x21 ;  /* 0x0000002102047836 */ /* 0x000fe20000000000 */
[----:B------:R-:W-:Y:S01]  /*7e90*/  ISETP.GE.AND P2, PT, R5, R228, PT ;  /* 0x000000e40500720c */ /* 0x000fe20003f46270 */
[----:B------:R-:W-:-:S04]  /*7ea0*/  DEPBAR.LE SB0, 0x0 ;  /* 0x000080000000791a */ /* 0x000fc80000000000 */
[----:B------:R-:W-:Y:S01]  /*7eb0*/  I2FP.F32.S32 R5, R5 ;  /* 0x0000000500057245 */ /* 0x000fe20000201400 */
[----:B------:R-:W-:Y:S01]  /*7ec0*/  HMMA.16816.F32.BF16 R20, R164, R6, R20 ;  /* 0x00000006a414723c */ /* 0x000fe20000041814 */
[----:B------:R-:W-:Y:S02]  /*7ed0*/  FSEL R174, R32, -INF , !P0 ;  /* 0xff80000020ae7808 */ /* 0x000fe40004000000 */
[----:B------:R-:W-:Y:S01]  /*7ee0*/  FSEL R147, R34, -INF , !P3 ;  /* 0xff80000022937808 */ /* 0x000fe20005800000 */
[C---:B------:R-:W-:Y:S01]  /*7ef0*/  FFMA.FTZ R169, R5.reuse, UR5, R169 ;  /* 0x0000000505a97c23 */ /* 0x040fe200080100a9 */
[----:B------:R-:W-:Y:S01]  /*7f00*/  FFMA.FTZ R168, R5, UR5, R171 ;  /* 0x0000000505a87c23 */ /* 0x000fe200080100ab */
[----:B------:R-:W-:Y:S01]  /*7f10*/  ISETP.GE.AND P0, PT, R3, R231, PT ;  /* 0x000000e70300720c */ /* 0x000fe20003f06270 */
[----:B------:R-:W-:Y:S01]  /*7f20*/  FFMA.FTZ R33, R5, UR5, R33 ;  /* 0x0000000505217c23 */ /* 0x000fe20008010021 */
[----:B------:R-:W-:Y:S01]  /*7f30*/  ISETP.GE.AND P3, PT, R3, R230, PT ;  /* 0x000000e60300720c */ /* 0x000fe20003f66270 */
[----:B------:R-:W-:Y:S01]  /*7f40*/  FFMA.FTZ R35, R5, UR5, R35 ;  /* 0x0000000505237c23 */ /* 0x000fe20008010023 */
[----:B------:R-:W-:Y:S01]  /*7f50*/  FSEL R176, R169, -INF , !P6 ;  /* 0xff800000a9b07808 */ /* 0x000fe20007000000 */
[----:B------:R-:W-:Y:S01]  /*7f60*/  HMMA.16816.F32.BF16 R156, R152, R62, R156 ;  /* 0x0000003e989c723c */ /* 0x000fe2000004189c */
[----:B------:R-:W-:Y:S01]  /*7f70*/  FSEL R168, R168, -INF , !P5 ;  /* 0xff800000a8a87808 */ /* 0x000fe20006800000 */
[----:B------:R-:W-:Y:S01]  /*7f80*/  VIADD R5, R2, 0x29 ;  /* 0x0000002902057836 */ /* 0x000fe20000000000 */
[C---:B------:R-:W-:Y:S01]  /*7f90*/  ISETP.GE.AND P6, PT, R3.reuse, R229, PT ;  /* 0x000000e50300720c */ /* 0x040fe20003fc6270 */
[----:B------:R-:W-:Y:S01]  /*7fa0*/  BAR.SYNC.DEFER_BLOCKING 0x0 ;  /* 0x0000000000007b1d */ /* 0x000fe20000010000 */
[----:B------:R-:W-:-:S02]  /*7fb0*/  ISETP.GE.AND P5, PT, R3, R228, PT ;  /* 0x000000e40300720c */ /* 0x000fc40003fa6270 */
[----:B------:R-:W-:Y:S02]  /*7fc0*/  I2FP.F32.S32 R3, R3 ;  /* 0x0000000300037245 */ /* 0x000fe40000201400 */
[----:B------:R-:W-:Y:S01]  /*7fd0*/  FSEL R146, R33, -INF , !P4 ;  /* 0xff80000021927808 */ /* 0x000fe20006000000 */
[-C--:B-1----:R-:W-:Y:S01]  /*7fe0*/  HMMA.16816.F32.BF16 R160, R8, R36.reuse, R160 ;  /* 0x0000002408a0723c */ /* 0x082fe200000418a0 */
[----:B------:R-:W-:Y:S01]  /*7ff0*/  FSEL R152, R35, -INF , !P2 ;  /* 0xff80000023987808 */ /* 0x000fe20005000000 */
[C---:B------:R-:W-:Y:S01]  /*8000*/  FFMA.FTZ R28, R3.reuse, UR5, R28 ;  /* 0x00000005031c7c23 */ /* 0x040fe2000801001c */
[C---:B------:R-:W-:Y:S01]  /*8010*/  FFMA.FTZ R30, R3.reuse, UR5, R30 ;  /* 0x00000005031e7c23 */ /* 0x040fe2000801001e */
[C---:B------:R-:W-:Y:S01]  /*8020*/  ISETP.GE.AND P4, PT, R4.reuse, R231, PT ;  /* 0x000000e70400720c */ /* 0x040fe20003f86270 */
[C---:B------:R-:W-:Y:S01]  /*8030*/  FFMA.FTZ R24, R3.reuse, UR5, R24 ;  /* 0x0000000503187c23 */ /* 0x040fe20008010018 */
[----:B------:R-:W-:Y:S01]  /*8040*/  ISETP.GE.AND P2, PT, R4, R230, PT ;  /* 0x000000e60400720c */ /* 0x000fe20003f46270 */
[----:B------:R-:W-:Y:S01]  /*8050*/  FFMA.FTZ R26, R3, UR5, R26 ;  /* 0x00000005031a7c23 */ /* 0x000fe2000801001a */
[----:B------:R-:W-:Y:S01]  /*8060*/  FSEL R151, R28, -INF , !P0 ;  /* 0xff8000001c977808 */ /* 0x000fe20004000000 */
[----:B------:R-:W-:Y:S01]  /*8070*/  VIADD R3, R2, 0x28 ;  /* 0x0000002802037836 */ /* 0x000fe20000000000 */
[----:B------:R-:W-:Y:S01]  /*8080*/  FSEL R59, R30, -INF , !P3 ;  /* 0xff8000001e3b7808 */ /* 0x000fe20005800000 */
[----:B------:R-:W-:Y:S01]  /*8090*/  HMMA.16816.F32.BF16 R16, R164, R36, R16 ;  /* 0x00000024a410723c */ /* 0x000fe20000041810 */
[----:B------:R-:W-:-:S02]  /*80a0*/  ISETP.GE.AND P0, PT, R4, R229, PT ;  /* 0x000000e50400720c */ /* 0x000fc40003f06270 */
[----:B------:R-:W-:Y:S02]  /*80b0*/  ISETP.GE.AND P3, PT, R4, R228, PT ;  /* 0x000000e40400720c */ /* 0x000fe40003f66270 */
[----:B------:R-:W-:Y:S01]  /*80c0*/  I2FP.F32.S32 R4, R4 ;  /* 0x0000000400047245 */ /* 0x000fe20000201400 */
[-C--:B------:R-:W-:Y:S01]  /*80d0*/  HMMA.16816.F32.BF16 R12, R164, R38.reuse, R12 ;  /* 0x00000026a40c723c */ /* 0x080fe2000004180c */
[----:B------:R-:W-:Y:S02]  /*80e0*/  FSEL R169, R24, -INF , !P6 ;  /* 0xff80000018a97808 */ /* 0x000fe40007000000 */
        /* <DEDUP_REMOVED lines=8> */
[----:B------:R-:W-:Y:S01]  /*8170*/  HMMA.16816.F32.BF16 R156, R8, R38, R156 ;  /* 0x00000026089c723c */ /* 0x000fe2000004189c */
[----:B------:R-:W-:-:S02]  /*8180*/  FSEL R62, R31, -INF , !P2 ;  /* 0xff8000001f3e7808 */ /* 0x000fc40005000000 */
[C---:B------:R-:W-:Y:S02]  /*8190*/  ISETP.GE.AND P4, PT, R3.reuse, R229, PT ;  /* 0x000000e50300720c */ /* 0x040fe40003f86270 */
[----:B------:R-:W-:Y:S02]  /*81a0*/  ISETP.GE.AND P2, PT, R3, R228, PT ;  /* 0x000000e40300720c */ /* 0x000fe40003f46270 */
[----:B------:R-:W-:Y:S02]  /*81b0*/  I2FP.F32.S32 R3, R3 ;  /* 0x0000000300037245 */ /* 0x000fe40000201400 */
[----:B------:R-:W-:Y:S02]  /*81c0*/  I2FP.F32.S32 R4, R5 ;  /* 0x0000000500047245 */ /* 0x000fe40000201400 */
[----:B------:R-:W-:Y:S01]  /*81d0*/  FSEL R171, R25, -INF , !P0 ;  /* 0xff80000019ab7808 */ /* 0x000fe20004000000 */
[C---:B------:R-:W-:Y:S01]  /*81e0*/  FFMA.FTZ R155, R3.reuse, UR5, R180 ;  /* 0x00000005039b7c23 */ /* 0x040fe200080100b4 */
[----:B------:R-:W-:Y:S01]  /*81f0*/  FFMA.FTZ R67, R3, UR5, R182 ;  /* 0x0000000503437c23 */ /* 0x000fe200080100b6 */
[----:B------:R-:W-:Y:S01]  /*8200*/  FSEL R153, R27, -INF , !P3 ;  /* 0xff8000001b997808 */ /* 0x000fe20005800000 */
[C---:B------:R-:W-:Y:S01]  /*8210*/  FFMA.FTZ R20, R3.reuse, UR5, R20 ;  /* 0x0000000503147c23 */ /* 0x040fe20008010014 */
[----:B------:R-:W-:Y:S01]  /*8220*/  FFMA.FTZ R22, R3, UR5, R22 ;  /* 0x0000000503167c23 */ /* 0x000fe20008010016 */
[C---:B------:R-:W-:Y:S01]  /*8230*/  FFMA.FTZ R166, R4.reuse, UR5, R181 ;  /* 0x0000000504a67c23 */ /* 0x040fe200080100b5 */
[----:B------:R-:W-:Y:S01]  /*8240*/  FFMA.FTZ R137, R4, UR5, R183 ;  /* 0x0000000504897c23 */ /* 0x000fe200080100b7 */
[C---:B------:R-:W-:Y:S01]  /*8250*/  ISETP.GE.AND P0, PT, R5.reuse, R231, PT ;  /* 0x000000e70500720c */ /* 0x040fe20003f06270 */
[----:B------:R-:W-:Y:S01]  /*8260*/  VIADD R3, R2, 0x30 ;  /* 0x0000003002037836 */ /* 0x000fe20000000000 */
[----:B------:R-:W-:Y:S01]  /*8270*/  ISETP.GE.AND P3, PT, R5, R230, PT ;  /* 0x000000e60500720c */ /* 0x000fe20003f66270 */
[----:B------:R-:W-:Y:S01]  /*8280*/  FFMA.FTZ R21, R4, UR5, R21 ;  /* 0x0000000504157c23 */ /* 0x000fe20008010015 */
        /* <DEDUP_REMOVED lines=26> */
[----:B------:R-:W-:Y:S02]  /*8430*/  I2FP.F32.S32 R4, R5 ;  /* 0x0000000500047245 */ /* 0x000fe40000201400 */
[----:B------:R-:W-:Y:S01]  /*8440*/  ISETP.GE.AND P2, PT, R5, R228, PT ;  /* 0x000000e40500720c */ /* 0x000fe20003f46270 */
[----:B------:R-:W-:Y:S01]  /*8450*/  VIADD R5, R2, 0x38 ;  /* 0x0000003802057836 */ /* 0x000fe20000000000 */
[----:B------:R-:W-:Y:S01]  /*8460*/  FSEL R142, R16, -INF , !P0 ;  /* 0xff800000108e7808 */ /* 0x000fe20004000000 */
[----:B------:R-:W-:Y:S01]  /*8470*/  FFMA.FTZ R17, R4, UR5, R17 ;  /* 0x0000000504117c23 */ /* 0x000fe20008010011 */
[----:B------:R-:W-:Y:S01]  /*8480*/  FSEL R61, R18, -INF , !P3 ;  /* 0xff800000123d7808 */ /* 0x000fe20005800000 */
[C---:B------:R-:W-:Y:S01]  /*8490*/  FFMA.FTZ R19, R4.reuse, UR5, R19 ;  /* 0x0000000504137c23 */ /* 0x040fe20008010013 */
[----:B------:R-:W-:Y:S01]  /*84a0*/  I2FP.F32.S32 R3, R5 ;  /* 0x0000000500037245 */ /* 0x000fe20000201400 */
[C---:B------:R-:W-:Y:S01]  /*84b0*/  FFMA.FTZ R161, R4.reuse, UR5, R161 ;  /* 0x0000000504a17c23 */ /* 0x040fe200080100a1 */
[C---:B------:R-:W-:Y:S01]  /*84c0*/  ISETP.GE.AND P0, PT, R5.reuse, R231, PT ;  /* 0x000000e70500720c */ /* 0x040fe20003f06270 */
[----:B------:R-:W-:Y:S01]  /*84d0*/  FFMA.FTZ R28, R4, UR5, R163 ;  /* 0x00000005041c7c23 */ /* 0x000fe200080100a3 */
[----:B------:R-:W-:Y:S01]  /*84e0*/  ISETP.GE.AND P3, PT, R5, R230, PT ;  /* 0x000000e60500720c */ /* 0x000fe20003f66270 */
[C---:B------:R-:W-:Y:S01]  /*84f0*/  FFMA.FTZ R12, R3.reuse, UR5, R12 ;  /* 0x00000005030c7c23 */ /* 0x040fe2000801000c */
[C---:B------:R-:W-:Y:S01]  /*8500*/  FFMA.FTZ R55, R3.reuse, UR5, R156 ;  /* 0x0000000503377c23 */ /* 0x040fe2000801009c */
[C---:B------:R-:W-:Y:S01]  /*8510*/  FFMA.FTZ R46, R3.reuse, UR5, R158 ;  /* 0x00000005032e7c23 */ /* 0x040fe2000801009e */
[----:B------:R-:W-:Y:S01]  /*8520*/  FFMA.FTZ R14, R3, UR5, R14 ;  /* 0x00000005030e7c23 */ /* 0x000fe2000801000e */
[----:B------:R-:W-:-:S02]  /*8530*/  I2FP.F32.S32 R3, R2 ;  /* 0x0000000200037245 */ /* 0x000fc40000201400 */
[----:B------:R-:W-:Y:S02]  /*8540*/  FSEL R55, R55, -INF , !P0 ;  /* 0xff80000037377808 */ /* 0x000fe40004000000 */
[----:B------:R-:W-:Y:S01]  /*8550*/  ISETP.GE.AND P0, PT, R2, R229, PT ;  /* 0x000000e50200720c */ /* 0x000fe20003f06270 */
[----:B------:R-:W-:Y:S01]  /*8560*/  FFMA.FTZ R9, R3, UR5, R52 ;  /* 0x0000000503097c23 */ /* 0x000fe20008010034 */
[----:B------:R-:W-:Y:S01]  /*8570*/  FSEL R143, R17, -INF , !P4 ;  /* 0xff800000118f7808 */ /* 0x000fe20006000000 */
[----:B------:R-:W-:Y:S01]  /*8580*/  FFMA.FTZ R11, R3, UR5, R56 ;  /* 0x00000005030b7c23 */ /* 0x000fe20008010038 */
[----:B------:R-:W-:Y:S01]  /*8590*/  FSEL R64, R19, -INF , !P2 ;  /* 0xff80000013407808 */ /* 0x000fe20005000000 */
[C---:B------:R-:W-:Y:S01]  /*85a0*/  FFMA.FTZ R10, R3.reuse, UR5, R58 ;  /* 0x00000005030a7c23 */ /* 0x040fe2000801003a */
[----:B------:R-:W-:Y:S01]  /*85b0*/  FSEL R46, R46, -INF , !P3 ;  /* 0xff8000002e2e7808 */ /* 0x000fe20005800000 */
[----:B------:R-:W-:Y:S01]  /*85c0*/  FFMA.FTZ R8, R3, UR5, R54 ;  /* 0x0000000503087c23 */ /* 0x000fe20008010036 */
[----:B------:R-:W-:-:S02]  /*85d0*/  ISETP.GE.AND P4, PT, R2, R231, PT ;  /* 0x000000e70200720c */ /* 0x000fc40003f86270 */
[C---:B------:R-:W-:Y:S02]  /*85e0*/  ISETP.GE.AND P2, PT, R2.reuse, R230, PT ;  /* 0x000000e60200720c */ /* 0x040fe40003f46270 */
[C---:B------:R-:W-:Y:S01]  /*85f0*/  ISETP.GE.AND P3, PT, R2.reuse, R228, PT ;  /* 0x000000e40200720c */ /* 0x040fe20003f66270 */
[----:B------:R-:W-:Y:S01]  /*8600*/  VIADD R2, R2, 0x39 ;  /* 0x0000003902027836 */ /* 0x000fe20000000000 */
[----:B------:R-:W-:Y:S02]  /*8610*/  FSEL R9, R9, -INF , !P0 ;  /* 0xff80000009097808 */ /* 0x000fe40004000000 */
[----:B------:R-:W-:Y:S02]  /*8620*/  PLOP3.LUT P0, PT, PT, PT, UP1, 0x80, 0x0 ;  /* 0x000000000000781c */ /* 0x000fe40003f0f018 */
[----:B------:R-:W-:Y:S02]  /*8630*/  FSEL R161, R161, -INF , !P6 ;  /* 0xff800000a1a17808 */ /* 0x000fe40007000000 */
[----:B------:R-:W-:-:S02]  /*8640*/  FSEL R28, R28, -INF , !P5 ;  /* 0xff8000001c1c7808 */ /* 0x000fc40006800000 */
[----:B------:R-:W-:Y:S02]  /*8650*/  I2FP.F32.S32 R4, R2 ;  /* 0x0000000200047245 */ /* 0x000fe40000201400 */
[C---:B------:R-:W-:Y:S02]  /*8660*/  ISETP.GE.AND P6, PT, R5.reuse, R229, PT ;  /* 0x000000e50500720c */ /* 0x040fe40003fc6270 */
        /* <DEDUP_REMOVED lines=8> */
[----:B------:R-:W-:-:S02]  /*86f0*/  FSEL R10, R10, -INF , !P2 ;  /* 0xff8000000a0a7808 */ /* 0x000fc40005000000 */
[C---:B------:R-:W-:Y:S02]  /*8700*/  ISETP.GE.AND P6, PT, R2.reuse, R231, PT ;  /* 0x000000e70200720c */ /* 0x040fe40003fc6270 */
[C---:B------:R-:W-:Y:S02]  /*8710*/  ISETP.GE.AND P5, PT, R2.reuse, R230, PT ;  /* 0x000000e60200720c */ /* 0x040fe40003fa6270 */
[C---:B------:R-:W-:Y:S02]  /*8720*/  ISETP.GE.AND P4, PT, R2.reuse, R229, PT ;  /* 0x000000e50200720c */ /* 0x040fe40003f86270 */
[----:B------:R-:W-:Y:S02]  /*8730*/  ISETP.GE.AND P2, PT, R2, R228, PT ;  /* 0x000000e40200720c */ /* 0x000fe40003f46270 */
[----:B------:R-:W-:Y:S02]  /*8740*/  FSEL R8, R8, -INF , !P3 ;  /* 0xff80000008087808 */ /* 0x000fe40005800000 */
[----:B------:R-:W-:-:S02]  /*8750*/  FSEL R56, R56, -INF , !P6 ;  /* 0xff80000038387808 */ /* 0x000fc40007000000 */
[----:B------:R-:W-:Y:S02]  /*8760*/  FSEL R45, R45, -INF , !P5 ;  /* 0xff8000002d2d7808 */ /* 0x000fe40006800000 */
[----:B------:R-:W-:Y:S02]  /*8770*/  FSEL R138, R13, -INF , !P4 ;  /* 0xff8000000d8a7808 */ /* 0x000fe40006000000 */
[----:B------:R-:W-:Y:S01]  /*8780*/  FSEL R63, R15, -INF , !P2 ;  /* 0xff8000000f3f7808 */ /* 0x000fe20005000000 */
[----:B------:R-:W-:Y:S06]  /*8790*/  @!P0 BRA `(.L_x_948) ;  /* 0x0000000000e88947 */ /* 0x000fec0003800000 */
[----:B------:R-:W-:Y:S01]  /*87a0*/  UIADD3 UR10, UR14, -0x3, URZ ;  /* 0xfffffffd0e0a7890 */ /* 0x000fe2000fffe03f */
[----:B------:R-:W1:Y:S01]  /*87b0*/  @!P1 LDC.64 R6, c[0x0][0x218] ;  /* 0x00008600ff069b82 */ /* 0x000e620000000a00 */
[----:B------:R-:W-:Y:S01]  /*87c0*/  IMAD.U32 R15, RZ, RZ, UR8 ;  /* 0x00000008ff0f7e24 */ /* 0x000fe2000f8e00ff */
[----:B------:R2:W-:Y:S01]  /*87d0*/  @P1 STS.128 [R208+0x4000], RZ ;  /* 0x004000ffd0001388 */ /* 0x0005e20000000c00 */
[----:B------:R-:W-:Y:S01]  /*87e0*/  USHF.R.S32.HI UR4, URZ, 0x1f, UR10 ;  /* 0x0000001f3f047899 */ /* 0x000fe2000801140a */
[----:B------:R-:W-:Y:S01]  /*87f0*/  BSSY B0, `(.L_x_949) ;  /* 0x0000033000007945 */ /* 0x000fe20003800000 */
[----:B------:R-:W-:Y:S02]  /*8800*/  UIMAD.WIDE.U32 UR40, UR10, UR8, URZ ;  /* 0x000000080a2872a5 */ /* 0x000fe4000f8e003f */
[----:B------:R-:W-:Y:S01]  /*8810*/  UIMAD UR4, UR4, UR8, URZ ;  /* 0x00000008040472a4 */ /* 0x000fe2000f8e023f */
[----:B------:R-:W3:Y:S03]  /*8820*/  @!P1 LDC.64 R4, c[0x0][0x218] ;  /* 0x00008600ff049b82 */ /* 0x000ee60000000a00 */
[----:B------:R-:W-:Y:S01]  /*8830*/  UIMAD UR4, UR10, UR9, UR4 ;  /* 0x000000090a0472a4 */ /* 0x000fe2000f8e0204 */
[----:B------:R-:W-:-:S02]  /*8840*/  IMAD.U32 R16, RZ, RZ, UR40 ;  /* 0x00000028ff107e24 */ /* 0x000fc4000f8e00ff */
[----:B------:R-:W-:Y:S01]  /*8850*/  IMAD.U32 R13, RZ, RZ, UR40 ;  /* 0x00000028ff0d7e24 */ /* 0x000fe2000f8e00ff */
[----:B------:R-:W-:Y:S01]  /*8860*/  UIADD3 UR4, UR41, UR4, URZ ;  /* 0x0000000429047290 */ /* 0x000fe2000fffe03f */
[----:B------:R-:W4:Y:S01]  /*8870*/  @!P1 LDC.64 R2, c[0x0][0x218] ;  /* 0x00008600ff029b82 */ /* 0x000f220000000a00 */
[----:B------:R-:W-:-:S04]  /*8880*/  LEA R16, P2, R16, R210, 0x6 ;  /* 0x000000d210107211 */ /* 0x000fc800078430ff */
[----:B------:R-:W-:Y:S01]  /*8890*/  IMAD.U32 R12, RZ, RZ, UR4 ;  /* 0x00000004ff0c7e24 */ /* 0x000fe2000f8e00ff */
[----:B------:R-:W-:Y:S02]  /*88a0*/  @!P1 LEA R15, P3, R15, R16, 0x5 ;  /* 0x000000100f0f9211 */ /* 0x000fe400078628ff */
[C---:B-1----:R-:W-:Y:S02]  /*88b0*/  @!P1 LEA R6, P4, R16.reuse, R6, 0x1 ;  /* 0x0000000610069211 */ /* 0x042fe400078808ff */
[----:B------:R-:W-:Y:S01]  /*88c0*/  LEA.HI.X R17, R13, R213, R12, 0x6, P2 ;  /* 0x000000d50d117211 */ /* 0x000fe200010f340c */
[----:B------:R-:W-:Y:S01]  /*88d0*/  IMAD.U32 R13, RZ, RZ, UR8 ;  /* 0x00000008ff0d7e24 */ /* 0x000fe2000f8e00ff */
[C---:B------:R-:W-:Y:S01]  /*88e0*/  @!P1 IADD3 R14, P2, R16.reuse, UR33, RZ ;  /* 0x00000021100e9c10 */ /* 0x040fe2000ff5e0ff */
[----:B------:R-:W-:Y:S01]  /*88f0*/  IMAD.U32 R12, RZ, RZ, UR9 ;  /* 0x00000009ff0c7e24 */ /* 0x000fe2000f8e00ff */
[----:B------:R-:W-:-:S04]  /*8900*/  @!P1 LEA.HI.X R7, R16, R7, R17, 0x1, P4 ;  /* 0x0000000710079211 */ /* 0x000fc800020f0c11 */
[----:B------:R-:W-:Y:S01]  /*8910*/  @!P1 LEA.HI.X R12, R13, R17, R12, 0x5, P3 ;  /* 0x000000110d0c9211 */ /* 0x000fe200018f2c0c */
[----:B------:R-:W-:Y:S01]  /*8920*/  @!PT LDS RZ, [RZ] ;  /* 0x00000000fffff984 */ /* 0x000fe20000000800 */
[----:B------:R-:W-:Y:S01]  /*8930*/  @!PT LDS RZ, [RZ] ;  /* 0x00000000fffff984 */ /* 0x000fe20000000800 */
[----:B------:R-:W-:Y:S01]  /*8940*/  @!PT LDS RZ, [RZ] ;  /* 0x00000000fffff984 */ /* 0x000fe20000000800 */
[----:B------:R2:W-:Y:S01]  /*8950*/  @!P1 LDGSTS.E.BYPASS.LTC128B.128 [R208+0x4000], desc[UR16][R6.64] ;  /* 0x0400000006d09fae */ /* 0x0005e2000b901d50 */
[C---:B---3--:R-:W-:Y:S02]  /*8960*/  @!P1 LEA R18, P3, R14.reuse, R4, 0x1 ;  /* 0x000000040e129211 */ /* 0x048fe400078608ff */
[----:B------:R-:W-:Y:S01]  /*8970*/  @!P1 IADD3.X R4, R17, UR32, RZ, P2, !PT ;  /* 0x0000002011049c10 */ /* 0x000fe200097fe4ff */
[----:B------:R2:W-:Y:S01]  /*8980*/  @P1 STS.128 [R208+0x4800], RZ ;  /* 0x004800ffd0001388 */ /* 0x0005e20000000c00 */
[C---:B----4-:R-:W-:Y:S02]  /*8990*/  @!P1 LEA R2, P2, R15.reuse, R2, 0x1 ;  /* 0x000000020f029211 */ /* 0x050fe400078408ff */
[----:B------:R-:W-:Y:S02]  /*89a0*/  @!P1 LEA.HI.X R19, R14, R5, R4, 0x1, P3 ;  /* 0x000000050e139211 */ /* 0x000fe400018f0c04 */
        /* <DEDUP_REMOVED lines=12> */
[----:B--2---:R-:W-:Y:S01]  /*8a70*/  IMAD.U32 R2, RZ, RZ, UR8 ;  /* 0x00000008ff027e24 */ /* 0x004fe2000f8e00ff */
        /* <DEDUP_REMOVED lines=10> */
.L_x_950:
[----:B------:R-:W-:Y:S05]  /*8b20*/  BSYNC B0 ;  /* 0x0000000000007941 */ /* 0x000fea0003800000 */
.L_x_949:
[----:B------:R-:W0:Y:S02]  /*8b30*/  LDGDEPBAR ;  /* 0x00000000000079af */ /* 0x000e240000000000 */
.L_x_948:
[----:B--2---:R-:W-:Y:S01]  /*8b40*/  FMNMX.FTZ R2, R136, R11, !PT ;  /* 0x0000000b88027209 */ /* 0x004fe20007810000 */
[----:B------:R-:W-:Y:S01]  /*8b50*/  IMAD.WIDE.U32 R12, R226, -0x326172a9, RZ ;  /* 0xcd9e8d57e20c7825 */ /* 0x000fe200078e00ff */
[----:B-1----:R-:W-:Y:S01]  /*8b60*/  FMNMX.FTZ R4, R135, R10, !PT ;  /* 0x0000000a87047209 */ /* 0x002fe20007810000 */
[----:B------:R-:W-:Y:S01]  /*8b70*/  USHF.L.U32 UR10, UR37, 0x1, URZ ;  /* 0x00000001250a7899 */ /* 0x000fe2000800063f */
[----:B------:R-:W-:Y:S01]  /*8b80*/  FMNMX.FTZ R2, R139, R2, !PT ;  /* 0x000000028b027209 */ /* 0x000fe20007810000 */
[----:B------:R-:W-:Y:S01]  /*8b90*/  IMAD.WIDE.U32 R14, R227, -0x326172a9, RZ ;  /* 0xcd9e8d57e30e7825 */ /* 0x000fe200078e00ff */
[----:B------:R-:W-:Y:S01]  /*8ba0*/  FMNMX.FTZ R3, R134, R9, !PT ;  /* 0x0000000986037209 */ /* 0x000fe20007810000 */
[----:B------:R-:W-:Y:S01]  /*8bb0*/  UIADD3 UR4, UR10, 0x1, URZ ;  /* 0x000000010a047890 */ /* 0x000fe2000fffe03f */
[----:B------:R-:W-:Y:S01]  /*8bc0*/  FMNMX.FTZ R2, R179, R2, !PT ;  /* 0x00000002b3027209 */ /* 0x000fe20007810000 */
[----:B------:R-:W-:Y:S01]  /*8bd0*/  IMAD.U32 R206, RZ, RZ, UR29 ;  /* 0x0000001dffce7e24 */ /* 0x000fe2000f8e00ff */
[----:B------:R-:W-:Y:S01]  /*8be0*/  FMNMX.FTZ R4, R177, R4, !PT ;  /* 0x00000004b1047209 */ /* 0x000fe20007810000 */
[----:B------:R-:W-:Y:S01]  /*8bf0*/  IMAD.WIDE.U32 R202, R224, -0x2daee0ad, RZ ;  /* 0xd2511f53e0ca7825 */ /* 0x000fe200078e00ff */
[----:B------:R-:W-:-:S02]  /*8c00*/  FMNMX.FTZ R2, R50, R2, !PT ;  /* 0x0000000232027209 */ /* 0x000fc40007810000 */
[----:B------:R-:W-:Y:S01]  /*8c10*/  FMNMX.FTZ R3, R0, R3, !PT ;  /* 0x0000000300037209 */ /* 0x000fe20007810000 */
[----:B------:R-:W-:Y:S01]  /*8c20*/  IMAD.U32 R240, RZ, RZ, UR29 ;  /* 0x0000001dfff07e24 */ /* 0x000fe2000f8e00ff */
        /* <DEDUP_REMOVED lines=29> */
[----:B------:R-:W-:-:S02]  /*8e00*/  LOP3.LUT R232, R13, R225, RZ, 0x3c, !PT ;  /* 0x000000e10de87212 */ /* 0x000fc400078e3cff */
[----:B------:R-:W-:Y:S02]  /*8e10*/  FMNMX.FTZ R4, R67, R4, !PT ;  /* 0x0000000443047209 */ /* 0x000fe40007810000 */
[----:B------:R-:W-:Y:S01]  /*8e20*/  FMNMX.FTZ R3, R164, R3, !PT ;  /* 0x00000003a4037209 */ /* 0x000fe20007810000 */
[----:B------:R-:W-:Y:S01]  /*8e30*/  IMAD.WIDE.U32 R232, R232, -0x2daee0ad, RZ ;  /* 0xd2511f53e8e87825 */ /* 0x000fe200078e00ff */
        /* <DEDUP_REMOVED lines=18> */
[----:B------:R-:W-:Y:S01]  /*8f60*/  LOP3.LUT R238, R15, R225, RZ, 0x3c, !PT ;  /* 0x000000e10fee7212 */ /* 0x000fe200078e3cff */
[----:B------:R-:W3:Y:S01]  /*8f70*/  SHFL.BFLY PT, R2, R3, 0x2, 0x1f ;  /* 0x0c401f0003027f89 */ /* 0x000ee200000e0000 */
[----:B------:R-:W-:Y:S02]  /*8f80*/  FMNMX.FTZ R13, R148, R13, !PT ;  /* 0x0000000d940d7209 */ /* 0x000fe40007810000 */
[----:B------:R-:W-:Y:S01]  /*8f90*/  LOP3.LUT R206, R203, UR10, R206, 0x96, !PT ;  /* 0x0000000acbce7c12 */ /* 0x000fe2000f8e96ce */
[----:B------:R-:W-:Y:S01]  /*8fa0*/  IMAD.WIDE.U32 R238, R238, -0x2daee0ad, RZ ;  /* 0xd2511f53eeee7825 */ /* 0x000fe200078e00ff */
[----:B------:R-:W-:Y:S02]  /*8fb0*/  FMNMX.FTZ R13, R147, R13, !PT ;  /* 0x0000000d930d7209 */ /* 0x000fe40007810000 */
[----:B------:R-:W-:Y:S01]  /*8fc0*/  LOP3.LUT R240, R203, UR4, R240, 0x96, !PT ;  /* 0x00000004cbf07c12 */ /* 0x000fe2000f8e96f0 */
[----:B------:R-:W-:Y:S01]  /*8fd0*/  IMAD.WIDE.U32 R206, R206, -0x326172a9, RZ ;  /* 0xcd9e8d57cece7825 */ /* 0x000fe200078e00ff */
[----:B------:R-:W-:-:S02]  /*8fe0*/  FMNMX.FTZ R13, R152, R13, !PT ;  /* 0x0000000d980d7209 */ /* 0x000fc40007810000 */
[----:B------:R-:W-:Y:S01]  /*8ff0*/  LOP3.LUT R172, R239, UR35, R202, 0x96, !PT ;  /* 0x00000023efac7c12 */ /* 0x000fe2000f8e96ca */
[----:B------:R-:W-:Y:S01]  /*9000*/  IMAD.WIDE.U32 R240, R240, -0x326172a9, RZ ;  /* 0xcd9e8d57f0f07825 */ /* 0x000fe200078e00ff */
[----:B------:R-:W-:Y:S02]  /*9010*/  FMNMX.FTZ R13, R149, R13, !PT ;  /* 0x0000000d950d7209 */ /* 0x000fe40007810000 */
[----:B------:R-:W-:Y:S01]  /*9020*/  LOP3.LUT R6, R207, UR36, R14, 0x96, !PT ;  /* 0x00000024cf067c12 */ /* 0x000fe2000f8e960e */
[----:B------:R-:W-:Y:S01]  /*9030*/  IMAD.WIDE.U32 R172, R172, -0x326172a9, RZ ;  /* 0xcd9e8d57acac7825 */ /* 0x000fe200078e00ff */
[----:B------:R-:W-:Y:S02]  /*9040*/  FMNMX.FTZ R13, R153, R13, !PT ;  /* 0x0000000d990d7209 */ /* 0x000fe40007810000 */
[----:B-1----:R-:W-:Y:S01]  /*9050*/  FMNMX.FTZ R200, R7, R200, !PT ;  /* 0x000000c807c87209 */ /* 0x002fe20007810000 */
[----:B------:R-:W-:Y:S01]  /*9060*/  IMAD.WIDE.U32 R6, R6, -0x2daee0ad, RZ ;  /* 0xd2511f5306067825 */ /* 0x000fe200078e00ff */
[----:B------:R-:W-:-:S02]  /*9070*/  FMNMX.FTZ R13, R154, R13, !PT ;  /* 0x0000000d9a0d7209 */ /* 0x000fc40007810000 */
[----:B------:R-:W-:Y:S01]  /*9080*/  LOP3.LUT R180, R173, UR34, R206, 0x96, !PT ;  /* 0x00000022adb47c12 */ /* 0x000fe2000f8e96ce */
[----:B------:R-:W-:Y:S01]  /*9090*/  FMUL.FTZ R57, R200, UR38 ;  /* 0x00000026c8397c20 */ /* 0x000fe20008410000 */
[----:B------:R-:W-:Y:S02]  /*90a0*/  FMNMX.FTZ R13, R162, R13, !PT ;  /* 0x0000000da20d7209 */ /* 0x000fe40007810000 */
[----:B--2---:R-:W-:Y:S01]  /*90b0*/  FMNMX.FTZ R5, R4, R5, !PT ;  /* 0x0000000504057209 */ /* 0x004fe20007810000 */
[----:B------:R-:W-:Y:S01]  /*90c0*/  IMAD.WIDE.U32 R180, R180, -0x2daee0ad, RZ ;  /* 0xd2511f53b4b47825 */ /* 0x000fe200078e00ff */
[----:B------:R-:W-:Y:S02]  /*90d0*/  FMNMX.FTZ R13, R61, R13, !PT ;  /* 0x0000000d3d0d7209 */ /* 0x000fe40007810000 */
[----:B---3--:R-:W-:Y:S02]  /*90e0*/  FMNMX.FTZ R2, R3, R2, !PT ;  /* 0x0000000203027209 */ /* 0x008fe40007810000 */
[----:B------:R-:W-:Y:S01]  /*90f0*/  FMNMX.FTZ R13, R64, R13, !PT ;  /* 0x0000000d400d7209 */ /* 0x000fe20007810000 */
[----:B------:R-:W-:Y:S01]  /*9100*/  SHFL.BFLY PT, R3, R5, 0x1, 0x1f ;  /* 0x0c201f0005037f89 */ /* 0x000fe200000e0000 */
[----:B------:R-:W-:-:S02]  /*9110*/  LOP3.LUT R182, R181, UR27, R6, 0x96, !PT ;  /* 0x0000001bb5b67c12 */ /* 0x000fc4000f8e9606 */
[----:B------:R-:W-:Y:S01]  /*9120*/  FMNMX.FTZ R13, R60, R13, !PT ;  /* 0x0000000d3c0d7209 */ /* 0x000fe20007810000 */
[----:B------:R-:W1:Y:S01]  /*9130*/  SHFL.BFLY PT, R6, R2, 0x1, 0x1f ;  /* 0x0c201f0002067f89 */ /* 0x000e6200000e0000 */
[----:B------:R-:W-:Y:S01]  /*9140*/  LOP3.LUT R202, R233, UR35, R202, 0x96, !PT ;  /* 0x00000023e9ca7c12 */ /* 0x000fe2000f8e96ca */
[----:B------:R-:W-:Y:S01]  /*9150*/  IMAD.WIDE.U32 R182, R182, -0x326172a9, RZ ;  /* 0xcd9e8d57b6b67825 */ /* 0x000fe200078e00ff */
[----:B------:R-:W-:Y:S02]  /*9160*/  FMNMX.FTZ R13, R63, R13, !PT ;  /* 0x0000000d3f0d7209 */ /* 0x000fe40007810000 */
[----:B------:R-:W-:Y:S01]  /*9170*/  LOP3.LUT R204, R207, UR36, R12, 0x96, !PT ;  /* 0x00000024cfcc7c12 */ /* 0x000fe2000f8e960c */
[----:B------:R-:W-:Y:S01]  /*9180*/  IMAD.WIDE.U32 R202, R202, -0x326172a9, RZ ;  /* 0xcd9e8d57caca7825 */ /* 0x000fe200078e00ff */
[----:B------:R-:W-:Y:S01]  /*9190*/  LOP3.LUT R158, R7, UR31, R238, 0x96, !PT ;  /* 0x0000001f079e7c12 */ /* 0x000fe2000f8e96ee */
[----:B------:R-:W2:Y:S01]  /*91a0*/  SHFL.BFLY PT, R4, R13, 0x2, 0x1f ;  /* 0x0c401f000d047f89 */ /* 0x000ea200000e0000 */
[----:B------:R-:W-:Y:S01]  /*91b0*/  FSETP.NEU.FTZ.AND P5, PT, R200, -INF , PT ;  /* 0xff800000c800780b */ /* 0x000fe20003fbd000 */
[----:B------:R-:W-:Y:S01]  /*91c0*/  IMAD.WIDE.U32 R204, R204, -0x2daee0ad, RZ ;  /* 0xd2511f53cccc7825 */ /* 0x000fe200078e00ff */
[----:B------:R-:W-:-:S02]  /*91d0*/  LOP3.LUT R206, R203, UR34, R206, 0x96, !PT ;  /* 0x00000022cbce7c12 */ /* 0x000fc4000f8e96ce */
[----:B------:R-:W-:Y:S01]  /*91e0*/  FSEL R57, R57, RZ, P5 ;  /* 0x000000ff39397208 */ /* 0x000fe20002800000 */
[----:B------:R-:W-:Y:S01]  /*91f0*/  IMAD.WIDE.U32 R158, R158, -0x326172a9, RZ ;  /* 0xcd9e8d579e9e7825 */ /* 0x000fe200078e00ff */
[----:B------:R-:W-:Y:S02]  /*9200*/  LOP3.LUT R156, R205, UR31, R232, 0x96, !PT ;  /* 0x0000001fcd9c7c12 */ /* 0x000fe4000f8e96e8 */
[----:B------:R-:W-:Y:S01]  /*9210*/  LOP3.LUT R163, R241, UR36, R14, 0x96, !PT ;  /* 0x00000024f1a37c12 */ /* 0x000fe2000f8e960e */
[----:B------:R-:W-:-:S04]  /*9220*/  IMAD.WIDE.U32 R206, R206, -0x2daee0ad, RZ ;  /* 0xd2511f53cece7825 */ /* 0x000fc800078e00ff */
[--C-:B------:R-:W-:Y:S01]  /*9230*/  FFMA.FTZ R41, R139, UR38, -R57.reuse ;  /* 0x000000268b297c23 */ /* 0x100fe20008010839 */
[----:B------:R-:W-:Y:S01]  /*9240*/  LOP3.LUT R7, R159, UR30, R172, 0x96, !PT ;  /* 0x0000001e9f077c12 */ /* 0x000fe2000f8e96ac */
[----:B------:R-:W-:Y:S01]  /*9250*/  FFMA.FTZ R39, R50, UR38, -R57 ;  /* 0x0000002632277c23 */ /* 0x000fe20008010839 */
[----:B------:R-:W-:Y:S01]  /*9260*/  IMAD.WIDE.U32 R156, R156, -0x326172a9, RZ ;  /* 0xcd9e8d579c9c7825 */ /* 0x000fe200078e00ff */
[----:B------:R-:W-:-:S03]  /*9270*/  LOP3.LUT R204, R207, UR27, R204, 0x96, !PT ;  /* 0x0000001bcfcc7c12 */ /* 0x000fc6000f8e96cc */
[----:B------:R-:W-:Y:S01]  /*9280*/  FFMA.FTZ R42, R11, UR38, -R57 ;  /* 0x000000260b2a7c23 */ /* 0x000fe20008010839 */
[----:B-1----:R-:W-:Y:S01]  /*9290*/  FMNMX.FTZ R2, R2, R6, !PT ;  /* 0x0000000602027209 */ /* 0x002fe20007810000 */
[----:B------:R-:W-:Y:S01]  /*92a0*/  IMAD.WIDE.U32 R16, R7, -0x2daee0ad, RZ ;  /* 0xd2511f5307107825 */ /* 0x000fe200078e00ff */
[----:B------:R-:W-:-:S03]  /*92b0*/  FMNMX.FTZ R3, R5, R3, !PT ;  /* 0x0000000305037209 */ /* 0x000fc60007810000 */
[----:B------:R-:W-:Y:S01]  /*92c0*/  FFMA.FTZ R40, R179, UR38, -R57 ;  /* 0x00000026b3287c23 */ /* 0x000fe20008010839 */
[C---:B------:R-:W-:Y:S01]  /*92d0*/  FSETP.NEU.FTZ.AND P3, PT, R2.reuse, -INF , PT ;  /* 0xff8000000200780b */ /* 0x040fe20003f7d000 */
[----:B------:R-:W-:Y:S01]  /*92e0*/  FMUL.FTZ R139, R2, UR38 ;  /* 0x00000026028b7c20 */ /* 0x000fe20008410000 */
[----:B------:R-:W-:Y:S01]  /*92f0*/  IMAD.WIDE.U32 R204, R204, -0x326172a9, RZ ;  /* 0xcd9e8d57cccc7825 */ /* 0x000fe200078e00ff */
[----:B--2---:R-:W-:-:S03]  /*9300*/  FMNMX.FTZ R13, R13, R4, !PT ;  /* 0x000000040d0d7209 */ /* 0x004fc60007810000 */
[----:B------:R-:W-:Y:S01]  /*9310*/  FMUL.FTZ R50, R3, UR38 ;  /* 0x0000002603327c20 */ /* 0x000fe20008410000 */
[----:B------:R-:W-:Y:S01]  /*9320*/  LOP3.LUT R158, R183, UR26, R158, 0x96, !PT ;  /* 0x0000001ab79e7c12 */ /* 0x000fe2000f8e969e */
[----:B------:R-:W-:Y:S01]  /*9330*/  MUFU.EX2 R40, R40 ;  /* 0x0000002800287308 */ /* 0x000fe20000000800 */
[----:B------:R-:W-:Y:S01]  /*9340*/  FSEL R139, R139, RZ, P3 ;  /* 0x000000ff8b8b7208 */ /* 0x000fe20001800000 */
[----:B------:R-:W1:Y:S01]  /*9350*/  SHFL.BFLY PT, R6, R13, 0x1, 0x1f ;  /* 0x0c201f000d067f89 */ /* 0x000e6200000e0000 */
[----:B------:R-:W-:Y:S01]  /*9360*/  LOP3.LUT R7, R157, UR30, R202, 0x96, !PT ;  /* 0x0000001e9d077c12 */ /* 0x000fe2000f8e96ca */
[----:B------:R-:W-:Y:S01]  /*9370*/  IMAD.WIDE.U32 R158, R158, -0x2daee0ad, RZ ;  /* 0xd2511f539e9e7825 */ /* 0x000fe200078e00ff */
[----:B------:R-:W-:-:S03]  /*9380*/  LOP3.LUT R156, R205, UR26, R156, 0x96, !PT ;  /* 0x0000001acd9c7c12 */ /* 0x000fc6000f8e969c */
[----:B------:R-:W-:Y:S01]  /*9390*/  FFMA.FTZ R35, R0, UR38, -R139 ;  /* 0x0000002600237c23 */ /* 0x000fe2000801088b */
[----:B------:R-:W-:Y:S01]  /*93a0*/  FSETP.NEU.FTZ.AND P4, PT, R3, -INF , PT ;  /* 0xff8000000300780b */ /* 0x000fe20003f9d000 */
[----:B------:R-:W-:Y:S01]  /*93b0*/  IMAD.WIDE.U32 R14, R7, -0x2daee0ad, RZ ;  /* 0xd2511f53070e7825 */ /* 0x000fe200078e00ff */
[----:B------:R-:W-:-:S03]  /*93c0*/  LOP3.LUT R180, R17, UR24, R180, 0x96, !PT ;  /* 0x0000001811b47c12 */ /* 0x000fc6000f8e96b4 */
[----:B------:R-:W-:Y:S01]  /*93d0*/  FFMA.FTZ R34, R65, UR38, -R139 ;  /* 0x0000002641227c23 */ /* 0x000fe2000801088b */
[----:B------:R-:W-:Y:S01]  /*93e0*/  FSEL R50, R50, RZ, P4 ;  /* 0x000000ff32327208 */ /* 0x000fe20002000000 */
[----:B------:R-:W-:Y:S01]  /*93f0*/  IMAD.WIDE.U32 R156, R156, -0x2daee0ad, RZ ;  /* 0xd2511f539c9c7825 */ /* 0x000fe200078e00ff */
[----:B------:R-:W-:-:S03]  /*9400*/  LOP3.LUT R5, R159, UR21, R16, 0x96, !PT ;  /* 0x000000159f057c12 */ /* 0x000fc6000f8e9610 */
[----:B------:R-:W-:Y:S01]  /*9410*/  FFMA.FTZ R36, R9, UR38, -R139 ;  /* 0x0000002609247c23 */ /* 0x000fe2000801088b */
[----:B------:R-:W-:Y:S01]  /*9420*/  LOP3.LUT R206, R15, UR24, R206, 0x96, !PT ;  /* 0x000000180fce7c12 */ /* 0x000fe2000f8e96ce */
[----:B------:R-:W-:Y:S01]  /*9430*/  FFMA.FTZ R37, R10, UR38, -R50 ;  /* 0x000000260a257c23 */ /* 0x000fe20008010832 */
[----:B------:R-:W-:Y:S01]  /*9440*/  LOP3.LUT R4, R157, UR21, R14, 0x96, !PT ;  /* 0x000000159d047c12 */ /* 0x000fe2000f8e960e */
[----:B------:R-:W-:Y:S01]  /*9450*/  IMAD.WIDE.U32 R180, R180, -0x326172a9, RZ ;  /* 0xcd9e8d57b4b47825 */ /* 0x000fe200078e00ff */
[----:B------:R-:W-:-:S03]  /*9460*/  LOP3.LUT R157, R241, UR36, R12, 0x96, !PT ;  /* 0x00000024f19d7c12 */ /* 0x000fc6000f8e960c */
[----:B------:R-:W-:Y:S01]  /*9470*/  FFMA.FTZ R33, R51, UR38, -R139 ;  /* 0x0000002633217c23 */ /* 0x000fe2000801088b */
[----:B------:R-:W2:Y:S01]  /*9480*/  MUFU.EX2 R39, R39 ;  /* 0x0000002700277308 */ /* 0x000ea20000000800 */
[----:B------:R-:W-:Y:S01]  /*9490*/  IMAD.WIDE.U32 R10, R5, -0x326172a9, RZ ;  /* 0xcd9e8d57050a7825 */ /* 0x000fe200078e00ff */
[----:B------:R-:W-:Y:S01]  /*94a0*/  PRMT R52, R217, 0x7054, R217 ;  /* 0x00007054d9347816 */ /* 0x000fe200000000d9 */
[----:B------:R-:W3:Y:S01]  /*94b0*/  LDSM.16.MT88.4 R16, [R192+0x6000] ;  /* 0x00600000c010783b */ /* 0x000ee20000004200 */
[----:B------:R-:W-:Y:S01]  /*94c0*/  FSEL R54, R3, RZ, P4 ;  /* 0x000000ff03367208 */ /* 0x000fe20002000000 */
[----:B------:R-:W-:Y:S01]  /*94d0*/  IMAD.WIDE.U32 R4, R4, -0x326172a9, RZ ;  /* 0xcd9e8d5704047825 */ /* 0x000fe200078e00ff */
[----:B-1----:R-:W-:-:S03]  /*94e0*/  FMNMX.FTZ R0, R13, R6, !PT ;  /* 0x000000060d007209 */ /* 0x002fc60007810000 */
[----:B------:R-:W-:Y:S01]  /*94f0*/  FFMA.FTZ R47, R47, UR38, -R50 ;  /* 0x000000262f2f7c23 */ /* 0x000fe20008010832 */
[----:B------:R-:W-:Y:S01]  /*9500*/  LOP3.LUT R21, R11, UR19, R180, 0x96, !PT ;  /* 0x000000130b157c12 */ /* 0x000fe2000f8e96b4 */
[----:B------:R-:W-:Y:S01]  /*9510*/  IMAD.WIDE.U32 R206, R206, -0x326172a9, RZ ;  /* 0xcd9e8d57cece7825 */ /* 0x000fe200078e00ff */
[----:B------:R-:W-:-:S03]  /*9520*/  FSETP.NEU.FTZ.AND P2, PT, R0, -INF , PT ;  /* 0xff8000000000780b */ /* 0x000fc60003f5d000 */
[----:B------:R-:W-:Y:S01]  /*9530*/  FMUL.FTZ R65, R0, UR38 ;  /* 0x0000002600417c20 */ /* 0x000fe20008410000 */
[----:B------:R-:W-:Y:S01]  /*9540*/  LOP3.LUT R14, R10, 0xffff, RZ, 0xc0, !PT ;  /* 0x0000ffff0a0e7812 */ /* 0x000fe200078ec0ff */
[----:B------:R-:W-:Y:S01]  /*9550*/  MUFU.EX2 R36, R36 ;  /* 0x0000002400247308 */ /* 0x000fe20000000800 */
[----:B------:R-:W-:Y:S01]  /*9560*/  LOP3.LUT R11, R4, 0xffff, RZ, 0xc0, !PT ;  /* 0x0000ffff040b7812 */ /* 0x000fe200078ec0ff */
[----:B------:R-:W-:Y:S01]  /*9570*/  FADD.FTZ R54, R135, -R54 ;  /* 0x8000003687367221 */ /* 0x000fe20000010000 */
[----:B------:R-:W-:Y:S01]  /*9580*/  FSEL R65, R65, RZ, P2 ;  /* 0x000000ff41417208 */ /* 0x000fe20001000000 */
[----:B------:R-:W-:Y:S01]  /*9590*/  FFMA.FTZ R132, R132, UR38, -R139 ;  /* 0x0000002684847c23 */ /* 0x000fe2000801088b */
[----:B------:R-:W-:Y:S01]  /*95a0*/  SHF.R.U32.HI R9, RZ, 0x10, R4 ;  /* 0x00000010ff097819 */ /* 0x000fe20000011604 */
[----:B------:R-:W-:Y:S01]  /*95b0*/  FMUL.FTZ R54, R54, UR38 ;  /* 0x0000002636367c20 */ /* 0x000fe20008410000 */
[----:B------:R-:W-:Y:S01]  /*95c0*/  LOP3.LUT R7, R10, 0xff, RZ, 0xc0, !PT ;  /* 0x000000ff0a077812 */ /* 0x000fe200078ec0ff */
[--C-:B------:R-:W-:Y:S01]  /*95d0*/  FFMA.FTZ R32, R8, UR38, -R65.reuse ;  /* 0x0000002608207c23 */ /* 0x100fe20008010841 */
[--C-:B------:R-:W-:Y:S01]  /*95e0*/  FFMA.FTZ R31, R44, UR38, -R65.reuse ;  /* 0x000000262c1f7c23 */ /* 0x100fe20008010841 */
[--C-:B------:R-:W-:Y:S01]  /*95f0*/  FFMA.FTZ R30, R48, UR38, -R65.reuse ;  /* 0x00000026301e7c23 */ /* 0x100fe20008010841 */
[----:B------:R-:W-:Y:S01]  /*9600*/  FFMA.FTZ R43, R49, UR38, -R65 ;  /* 0x00000026312b7c23 */ /* 0x000fe20008010841 */
[--C-:B------:R-:W-:Y:S01]  /*9610*/  SHF.R.U32.HI R12, RZ, 0x10, R10.reuse ;  /* 0x00000010ff0c7819 */ /* 0x100fe2000001160a */
[----:B------:R-:W-:Y:S01]  /*9620*/  MUFU.EX2 R35, R35 ;  /* 0x0000002300237308 */ /* 0x000fe20000000800 */
[----:B------:R-:W-:Y:S01]  /*9630*/  SHF.R.U32.HI R23, RZ, 0x18, R10 ;  /* 0x00000018ff177819 */ /* 0x000fe2000001160a */
[----:B------:R-:W-:Y:S01]  /*9640*/  FFMA.FTZ R49, R177, UR38, -R50 ;  /* 0x00000026b1317c23 */ /* 0x000fe20008010832 */
[----:B------:R-:W-:Y:S01]  /*9650*/  LOP3.LUT R10, R5, UR19, R206, 0x96, !PT ;  /* 0x00000013050a7c12 */ /* 0x000fe2000f8e96ce */
[----:B------:R-:W-:Y:S01]  /*9660*/  FFMA.FTZ R48, R53, UR38, -R50 ;  /* 0x0000002635307c23 */ /* 0x000fe20008010832 */
        /* <DEDUP_REMOVED lines=9> */
[----:B------:R-:W-:Y:S01]  /*9700*/  FFMA.FTZ R140, R140, UR38, -R50 ;  /* 0x000000268c8c7c23 */ /* 0x000fe20008010832 */
[----:B------:R-:W-:Y:S01]  /*9710*/  LOP3.LUT R20, R21, 0xff, RZ, 0xc0, !PT ;  /* 0x000000ff15147812 */ /* 0x000fe200078ec0ff */
[----:B------:R-:W1:Y:S01]  /*9720*/  MUFU.EX2 R33, R33 ;  /* 0x0000002100217308 */ /* 0x000e620000000800 */
[----:B------:R-:W-:Y:S01]  /*9730*/  SHF.R.U32.HI R6, RZ, 0x8, R6 ;  /* 0x00000008ff067819 */ /* 0x000fe20000011606 */
[----:B------:R-:W-:Y:S01]  /*9740*/  FFMA.FTZ R144, R144, UR38, -R50 ;  /* 0x0000002690907c23 */ /* 0x000fe20008010832 */
[----:B------:R-:W-:Y:S01]  /*9750*/  PRMT R8, R5, 0x5410, R11 ;  /* 0x0000541005087816 */ /* 0x000fe2000000000b */
[----:B------:R-:W-:Y:S01]  /*9760*/  FFMA.FTZ R169, R169, UR38, -R139 ;  /* 0x00000026a9a97c23 */ /* 0x000fe2000801088b */
[----:B------:R-:W-:Y:S01]  /*9770*/  PRMT R4, R9, 0x5410, R4 ;  /* 0x0000541009047816 */ /* 0x000fe20000000004 */
[--C-:B------:R-:W-:Y:S01]  /*9780*/  FFMA.FTZ R154, R154, UR38, -R65.reuse ;  /* 0x000000269a9a7c23 */ /* 0x100fe20008010841 */
[----:B------:R-:W-:Y:S01]  /*9790*/  LOP3.LUT R9, R10, 0xffff, RZ, 0xc0, !PT ;  /* 0x0000ffff0a097812 */ /* 0x000fe200078ec0ff */
[----:B------:R-:W-:Y:S01]  /*97a0*/  MUFU.EX2 R32, R32 ;  /* 0x0000002000207308 */ /* 0x000fe20000000800 */
[----:B------:R-:W-:Y:S01]  /*97b0*/  SHF.R.U32.HI R5, RZ, 0x10, R10 ;  /* 0x00000010ff057819 */ /* 0x000fe2000001160a */
[----:B------:R-:W-:Y:S01]  /*97c0*/  FFMA.FTZ R162, R162, UR38, -R65 ;  /* 0x00000026a2a27c23 */ /* 0x000fe20008010841 */
[----:B------:R-:W-:Y:S01]  /*97d0*/  PRMT R20, R20, 0x5410, R6 ;  /* 0x0000541014147816 */ /* 0x000fe20000000006 */
[----:B------:R-:W-:Y:S01]  /*97e0*/  FFMA.FTZ R171, R171, UR38, -R139 ;  /* 0x00000026abab7c23 */ /* 0x000fe2000801088b */
[----:B------:R-:W-:Y:S01]  /*97f0*/  LOP3.LUT R6, R10, 0xff, RZ, 0xc0, !PT ;  /* 0x000000ff0a067812 */ /* 0x000fe200078ec0ff */
[----:B------:R-:W-:Y:S01]  /*9800*/  FFMA.FTZ R149, R149, UR38, -R65 ;  /* 0x0000002695957c23 */ /* 0x000fe20008010841 */
[----:B------:R-:W-:Y:S01]  /*9810*/  SHF.R.U32.HI R14, RZ, 0x8, R14 ;  /* 0x00000008ff0e7819 */ /* 0x000fe2000001160e */
[----:B------:R-:W-:Y:S01]  /*9820*/  MUFU.EX2 R31, R31 ;  /* 0x0000001f001f7308 */ /* 0x000fe20000000800 */
[----:B------:R-:W-:Y:S01]  /*9830*/  SHF.R.U32.HI R9, RZ, 0x8, R9 ;  /* 0x00000008ff097819 */ /* 0x000fe20000011609 */
[----:B------:R-:W-:Y:S01]  /*9840*/  FFMA.FTZ R153, R153, UR38, -R65 ;  /* 0x0000002699997c23 */ /* 0x000fe20008010841 */
[----:B------:R-:W-:Y:S01]  /*9850*/  SHF.R.U32.HI R10, RZ, 0x18, R10 ;  /* 0x00000018ff0a7819 */ /* 0x000fe2000001160a */
[--C-:B------:R-:W-:Y:S01]  /*9860*/  FFMA.FTZ R67, R67, UR38, -R50.reuse ;  /* 0x0000002643437c23 */ /* 0x100fe20008010832 */
[----:B------:R-:W-:Y:S01]  /*9870*/  LOP3.LUT R5, R5, 0xff, RZ, 0xc0, !PT ;  /* 0x000000ff05057812 */ /* 0x000fe200078ec0ff */
[----:B------:R-:W-:Y:S01]  /*9880*/  FFMA.FTZ R137, R137, UR38, -R50 ;  /* 0x0000002689897c23 */ /* 0x000fe20008010832 */
[----:B------:R-:W-:Y:S01]  /*9890*/  PRMT R7, R7, 0x5410, R14 ;  /* 0x0000541007077816 */ /* 0x000fe2000000000e */
[----:B------:R-:W-:Y:S01]  /*98a0*/  MUFU.EX2 R30, R30 ;  /* 0x0000001e001e7308 */ /* 0x000fe20000000800 */
[----:B------:R-:W-:Y:S01]  /*98b0*/  PRMT R6, R6, 0x5410, R9 ;  /* 0x0000541006067816 */ /* 0x000fe20000000009 */
[----:B------:R-:W-:Y:S01]  /*98c0*/  FFMA.FTZ R59, R59, UR38, -R50 ;  /* 0x000000263b3b7c23 */ /* 0x000fe20008010832 */
[----:B------:R-:W-:Y:S01]  /*98d0*/  PRMT R5, R5, 0x5410, R10 ;  /* 0x0000541005057816 */ /* 0x000fe2000000000a */
[----:B------:R-:W-:Y:S01]  /*98e0*/  FFMA.FTZ R62, R62, UR38, -R50 ;  /* 0x000000263e3e7c23 */ /* 0x000fe20008010832 */
[----:B------:R-:W-:Y:S01]  /*98f0*/  SHF.R.U32.HI R11, RZ, 0x10, R21 ;  /* 0x00000010ff0b7819 */ /* 0x000fe20000011615 */
[--C-:B------:R-:W-:Y:S01]  /*9900*/  FFMA.FTZ R142, R142, UR38, -R139.reuse ;  /* 0x000000268e8e7c23 */ /* 0x100fe2000801088b */
[----:B------:R-:W-:Y:S01]  /*9910*/  LOP3.LUT R12, R12, 0xff, RZ, 0xc0, !PT ;  /* 0x000000ff0c0c7812 */ /* 0x000fe200078ec0ff */
[----:B------:R-:W4:Y:S01]  /*9920*/  MUFU.EX2 R43, R43 ;  /* 0x0000002b002b7308 */ /* 0x000f220000000800 */
[----:B------:R-:W-:Y:S01]  /*9930*/  LOP3.LUT R11, R11, 0xff, RZ, 0xc0, !PT ;  /* 0x000000ff0b0b7812 */ /* 0x000fe200078ec0ff */
[--C-:B------:R-:W-:Y:S01]  /*9940*/  FFMA.FTZ R143, R143, UR38, -R139.reuse ;  /* 0x000000268f8f7c23 */ /* 0x100fe2000801088b */
[----:B------:R-:W-:Y:S01]  /*9950*/  FSEL R9, R200, RZ, P5 ;  /* 0x000000ffc8097208 */ /* 0x000fe20002800000 */
[--C-:B------:R-:W-:Y:S01]  /*9960*/  FFMA.FTZ R141, R141, UR38, -R139.reuse ;  /* 0x000000268d8d7c23 */ /* 0x100fe2000801088b */
[--C-:B------:R-:W-:Y:S01]  /*9970*/  HSET2.LE.AND R7, R7, R52.reuse, PT ;  /* 0x0000003407077233 */ /* 0x100fe20003803000 */
[----:B------:R-:W-:Y:S01]  /*9980*/  FFMA.FTZ R138, R138, UR38, -R139 ;  /* 0x000000268a8a7c23 */ /* 0x000fe2000801088b */
[--C-:B------:R-:W-:Y:S01]  /*9990*/  HSET2.LE.AND R8, R8, R52.reuse, PT ;  /* 0x0000003408087233 */ /* 0x100fe20003803000 */
[----:B------:R-:W-:Y:S01]  /*99a0*/  FADD.FTZ R136, R136, -R9 ;  /* 0x8000000988887221 */ /* 0x000fe20000010000 */
[--C-:B------:R-:W-:Y:S01]  /*99b0*/  HSET2.LE.AND R4, R4, R52.reuse, PT ;  /* 0x0000003404047233 */ /* 0x100fe20003803000 */
[----:B------:R-:W-:Y:S01]  /*99c0*/  MUFU.EX2 R42, R42 ;  /* 0x0000002a002a7308 */ /* 0x000fe20000000800 */
[--C-:B------:R-:W-:Y:S01]  /*99d0*/  HSET2.LE.AND R6, R6, R52.reuse, PT ;  /* 0x0000003406067233 */ /* 0x100fe20003803000 */
[----:B------:R-:W-:Y:S01]  /*99e0*/  FMUL.FTZ R53, R136, UR38 ;  /* 0x0000002688357c20 */ /* 0x000fe20008410000 */
[--C-:B------:R-:W-:Y:S01]  /*99f0*/  HSET2.LE.AND R5, R5, R52.reuse, PT ;  /* 0x0000003405057233 */ /* 0x100fe20003803000 */
[----:B------:R-:W-:Y:S01]  /*9a00*/  FFMA.FTZ R136, R146, UR38, -R139 ;  /* 0x0000002692887c23 */ /* 0x000fe2000801088b */
[----:B------:R-:W-:Y:S01]  /*9a10*/  SHF.R.U32.HI R21, RZ, 0x18, R21 ;  /* 0x00000018ff157819 */ /* 0x000fe20000011615 */
[--C-:B------:R-:W-:Y:S01]  /*9a20*/  FFMA.FTZ R146, R145, UR38, -R65.reuse ;  /* 0x0000002691927c23 */ /* 0x100fe20008010841 */
[----:B--2---:R-:W-:Y:S01]  /*9a30*/  F2FP.BF16.F32.PACK_AB R22, R39, R40 ;  /* 0x000000282716723e */ /* 0x004fe200000010ff */
[----:B------:R-:W2:Y:S01]  /*9a40*/  MUFU.EX2 R41, R41 ;  /* 0x0000002900297308 */ /* 0x000ea20000000800 */
[----:B-1----:R-:W-:Y:S01]  /*9a50*/  F2FP.BF16.F32.PACK_AB R26, R33, R34 ;  /* 0x00000022211a723e */ /* 0x002fe200000010ff */
[--C-:B------:R-:W-:Y:S01]  /*9a60*/  FFMA.FTZ R145, R148, UR38, -R65.reuse ;  /* 0x0000002694917c23 */ /* 0x100fe20008010841 */
[----:B----4-:R-:W-:Y:S01]  /*9a70*/  F2FP.BF16.F32.PACK_AB R27, R43, R30 ;  /* 0x0000001e2b1b723e */ /* 0x010fe200000010ff */
[--C-:B------:R-:W-:Y:S01]  /*9a80*/  FFMA.FTZ R148, R147, UR38, -R65.reuse ;  /* 0x0000002693947c23 */ /* 0x100fe20008010841 */
[----:B------:R-:W-:Y:S01]  /*9a90*/  F2FP.BF16.F32.PACK_AB R24, R35, R36 ;  /* 0x000000242318723e */ /* 0x000fe200000010ff */
[----:B------:R-:W-:Y:S01]  /*9aa0*/  FFMA.FTZ R147, R152, UR38, -R65 ;  /* 0x0000002698937c23 */ /* 0x000fe20008010841 */
[----:B------:R-:W-:Y:S01]  /*9ab0*/  F2FP.BF16.F32.PACK_AB R25, R31, R32 ;  /* 0x000000201f19723e */ /* 0x000fe200000010ff */
[----:B------:R-:W-:Y:S01]  /*9ac0*/  MUFU.EX2 R37, R37 ;  /* 0x0000002500257308 */ /* 0x000fe20000000800 */
[----:B------:R-:W-:Y:S01]  /*9ad0*/  PRMT R23, R12, 0x5410, R23 ;  /* 0x000054100c177816 */ /* 0x000fe20000000017 */
[----:B------:R-:W-:Y:S01]  /*9ae0*/  FFMA.FTZ R152, R151, UR38, -R57 ;  /* 0x0000002697987c23 */ /* 0x000fe20008010839 */
[----:B------:R-:W-:Y:S01]  /*9af0*/  PRMT R21, R11, 0x5410, R21 ;  /* 0x000054100b157816 */ /* 0x000fe20000000015 */
[----:B------:R-:W1:Y:S01]  /*9b00*/  LDSM.16.MT88.4 R12, [R190+0x6000] ;  /* 0x00600000be0c783b */ /* 0x000e620000004200 */
[----:B------:R-:W-:Y:S01]  /*9b10*/  LOP3.LUT R22, R7, R22, RZ, 0xc0, !PT ;  /* 0x0000001607167212 */ /* 0x000fe200078ec0ff */
[--C-:B------:R-:W-:Y:S01]  /*9b20*/  FFMA.FTZ R151, R150, UR38, -R57.reuse ;  /* 0x0000002696977c23 */ /* 0x100fe20008010839 */
[----:B------:R-:W-:Y:S01]  /*9b30*/  LOP3.LUT R26, R8, R26, RZ, 0xc0, !PT ;  /* 0x0000001a081a7212 */ /* 0x000fe200078ec0ff */
[----:B------:R-:W4:Y:S01]  /*9b40*/  MUFU.EX2 R49, R49 ;  /* 0x0000003100317308 */ /* 0x000f220000000800 */
[----:B------:R-:W-:Y:S01]  /*9b50*/  LOP3.LUT R27, R4, R27, RZ, 0xc0, !PT ;  /* 0x0000001b041b7212 */ /* 0x000fe200078ec0ff */
[----:B------:R-:W5:Y:S01]  /*9b60*/  LDSM.16.MT88.4 R8, [R189+0x6000] ;  /* 0x00600000bd08783b */ /* 0x000f620000004200 */
[----:B------:R-:W-:Y:S01]  /*9b70*/  LOP3.LUT R24, R6, R24, RZ, 0xc0, !PT ;  /* 0x0000001806187212 */ /* 0x000fe200078ec0ff */
[----:B------:R-:W-:Y:S01]  /*9b80*/  FFMA.FTZ R150, R155, UR38, -R57 ;  /* 0x000000269b967c23 */ /* 0x000fe20008010839 */
[----:B------:R-:W-:Y:S01]  /*9b90*/  LOP3.LUT R25, R5, R25, RZ, 0xc0, !PT ;  /* 0x0000001905197212 */ /* 0x000fe200078ec0ff */
[--C-:B------:R-:W-:Y:S01]  /*9ba0*/  FFMA.FTZ R61, R61, UR38, -R65.reuse ;  /* 0x000000263d3d7c23 */ /* 0x100fe20008010841 */
[----:B------:R-:W5:Y:S01]  /*9bb0*/  LDSM.16.MT88.4 R4, [R188+0x6000] ;  /* 0x00600000bc04783b */ /* 0x000f620000004200 */
[----:B------:R-:W-:Y:S01]  /*9bc0*/  FSEL R44, R2, RZ, P3 ;  /* 0x000000ff022c7208 */ /* 0x000fe20001800000 */
[----:B------:R-:W-:Y:S01]  /*9bd0*/  MUFU.EX2 R48, R48 ;  /* 0x0000003000307308 */ /* 0x000fe20000000800 */
[----:B------:R-:W-:Y:S01]  /*9be0*/  FSEL R51, R0, RZ, P2 ;  /* 0x000000ff00337208 */ /* 0x000fe20001000000 */
[----:B------:R-:W-:Y:S01]  /*9bf0*/  FFMA.FTZ R64, R64, UR38, -R65 ;  /* 0x0000002640407c23 */ /* 0x000fe20008010841 */
[--C-:B------:R-:W-:Y:S01]  /*9c00*/  HSET2.LE.AND R20, R20, R52.reuse, PT ;  /* 0x0000003414147233 */ /* 0x100fe20003803000 */
[----:B------:R-:W-:Y:S01]  /*9c10*/  FADD.FTZ R44, R134, -R44 ;  /* 0x8000002c862c7221 */ /* 0x000fe20000010000 */
[----:B------:R-:W-:Y:S01]  /*9c20*/  LOP3.LUT R177, R203, UR34, R240, 0x96, !PT ;  /* 0x00000022cbb17c12 */ /* 0x000fe2000f8e96f0 */
[----:B------:R-:W-:Y:S01]  /*9c30*/  FADD.FTZ R51, R133, -R51 ;  /* 0x8000003385337221 */ /* 0x000fe20000010000 */
[----:B--2---:R-:W-:Y:S01]  /*9c40*/  F2FP.BF16.F32.PACK_AB R133, R41, R42 ;  /* 0x0000002a2985723e */ /* 0x004fe200000010ff */
[----:B------:R-:W-:Y:S01]  /*9c50*/  FMUL.FTZ R44, R44, UR38 ;  /* 0x000000262c2c7c20 */ /* 0x000fe20008410000 */
[----:B------:R-:W2:Y:S01]  /*9c60*/  MUFU.EX2 R47, R47 ;  /* 0x0000002f002f7308 */ /* 0x000ea20000000800 */
[----:B------:R-:W-:Y:S01]  /*9c70*/  FMUL.FTZ R51, R51, UR38 ;  /* 0x0000002633337c20 */ /* 0x000fe20008410000 */
[----:B------:R-:W-:Y:S01]  /*9c80*/  LOP3.LUT R204, R207, UR22, R204, 0x96, !PT ;  /* 0x00000016cfcc7c12 */ /* 0x000fe2000f8e96cc */
[--C-:B------:R-:W-:Y:S01]  /*9c90*/  FFMA.FTZ R60, R60, UR38, -R65.reuse ;  /* 0x000000263c3c7c23 */ /* 0x100fe20008010841 */
[--C-:B------:R-:W-:Y:S01]  /*9ca0*/  HSET2.LE.AND R23, R23, R52.reuse, PT ;  /* 0x0000003417177233 */ /* 0x100fe20003803000 */
[----:B------:R-:W-:Y:S01]  /*9cb0*/  FFMA.FTZ R63, R63, UR38, -R65 ;  /* 0x000000263f3f7c23 */ /* 0x000fe20008010841 */
[----:B------:R-:W-:Y:S01]  /*9cc0*/  HSET2.LE.AND R21, R21, R52, PT ;  /* 0x0000003415157233 */ /* 0x000fe20003803000 */
[----:B------:R-:W-:Y:S01]  /*9cd0*/  IMAD.WIDE.U32 R204, R204, -0x2daee0ad, RZ ;  /* 0xd2511f53cccc7825 */ /* 0x000fe200078e00ff */
[----:B------:R-:W3:Y:S01]  /*9ce0*/  MUFU.EX2 R44, R44 ;  /* 0x0000002c002c7308 */ /* 0x000ee20000000800 */
[----:B----4-:R-:W-:-:S02]  /*9cf0*/  F2FP.BF16.F32.PACK_AB R135, R49, R37 ;  /* 0x000000253187723e */ /* 0x010fc400000010ff */
[--C-:B------:R-:W-:Y:S01]  /*9d00*/  FFMA.FTZ R55, R55, UR38, -R57.reuse ;  /* 0x0000002637377c23 */ /* 0x100fe20008010839 */
[----:B------:R-:W-:Y:S01]  /*9d10*/  LOP3.LUT R20, R20, R133, RZ, 0xc0, !PT ;  /* 0x0000008514147212 */ /* 0x000fe200078ec0ff */
[----:B------:R-:W-:Y:S01]  /*9d20*/  FFMA.FTZ R133, R176, UR38, -R57 ;  /* 0x00000026b0857c23 */ /* 0x000fe20008010839 */
[----:B------:R-:W-:Y:S01]  /*9d30*/  IMAD.WIDE.U32 R176, R177, -0x2daee0ad, RZ ;  /* 0xd2511f53b1b07825 */ /* 0x000fe200078e00ff */
[----:B------:R-:W-:-:S03]  /*9d40*/  LOP3.LUT R21, R21, R135, RZ, 0xc0, !PT ;  /* 0x0000008715157212 */ /* 0x000fc600078ec0ff */
[----:B------:R-:W-:Y:S01]  /*9d50*/  FFMA.FTZ R135, R174, UR38, -R139 ;  /* 0x00000026ae877c23 */ /* 0x000fe2000801088b */
[----:B------:R-:W4:Y:S01]  /*9d60*/  MUFU.EX2 R51, R51 ;  /* 0x0000003300337308 */ /* 0x000f220000000800 */
[----:B--2---:R-:W-:Y:S01]  /*9d70*/  F2FP.BF16.F32.PACK_AB R134, R47, R48 ;  /* 0x000000302f86723e */ /* 0x004fe200000010ff */
[--C-:B------:R-:W-:Y:S01]  /*9d80*/  FFMA.FTZ R56, R56, UR38, -R57.reuse ;  /* 0x0000002638387c23 */ /* 0x100fe20008010839 */
[----:B------:R-:W-:Y:S01]  /*9d90*/  LOP3.LUT R156, R205, UR20, R156, 0x96, !PT ;  /* 0x00000014cd9c7c12 */ /* 0x000fe2000f8e969c */
[----:B------:R-:W-:Y:S01]  /*9da0*/  FFMA.FTZ R160, R160, UR38, -R57 ;  /* 0x00000026a0a07c23 */ /* 0x000fe20008010839 */
[----:B------:R-:W-:Y:S01]  /*9db0*/  LOP3.LUT R23, R23, R134, RZ, 0xc0, !PT ;  /* 0x0000008617177212 */ /* 0x000fe200078ec0ff */
[----:B------:R-:W-:Y:S01]  /*9dc0*/  FFMA.FTZ R134, R175, UR38, -R139 ;  /* 0x00000026af867c23 */ /* 0x000fe2000801088b */
[----:B------:R-:W-:Y:S01]  /*9dd0*/  LOP3.LUT R178, R173, UR34, R240, 0x96, !PT ;  /* 0x00000022adb27c12 */ /* 0x000fe2000f8e96f0 */
[----:B------:R-:W2:Y:S01]  /*9de0*/  MUFU.EX2 R53, R53 ;  /* 0x0000003500357308 */ /* 0x000ea20000000800 */
        /* <DEDUP_REMOVED lines=33> */
[C---:B------:R-:W-:Y:S01]  /*a000*/  HMMA.16816.F32.BF16 R124, R24.reuse, R16, R124 ;  /* 0x00000010187c723c */ /* 0x040fe2000004187c */
[-C--:B--2---:R-:W-:Y:S01]  /*a010*/  FMUL.FTZ R80, R80, R53.reuse ;  /* 0x0000003550507220 */ /* 0x084fe20000410000 */
[-C--:B------:R-:W-:Y:S01]  /*a020*/  FMUL.FTZ R81, R81, R53.reuse ;  /* 0x0000003551517220 */ /* 0x080fe20000410000 */
[-C--:B---3--:R-:W-:Y:S01]  /*a030*/  FMUL.FTZ R82, R82, R54.reuse ;  /* 0x0000003652527220 */ /* 0x088fe20000410000 */
[-C--:B------:R-:W-:Y:S01]  /*a040*/  FMUL.FTZ R83, R83, R54.reuse ;  /* 0x0000003653537220 */ /* 0x080fe20000410000 */
[-C--:B------:R-:W-:Y:S01]  /*a050*/  FMUL.FTZ R68, R68, R53.reuse ;  /* 0x0000003544447220 */ /* 0x080fe20000410000 */
[C---:B------:R-:W-:Y:S01]  /*a060*/  HMMA.16816.F32.BF16 R120, R24.reuse, R18, R120 ;  /* 0x000000121878723c */ /* 0x040fe20000041878 */
[-C--:B------:R-:W-:Y:S01]  /*a070*/  FMUL.FTZ R69, R69, R53.reuse ;  /* 0x0000003545457220 */ /* 0x080fe20000410000 */
[-C--:B------:R-:W-:Y:S01]  /*a080*/  FMUL.FTZ R70, R70, R54.reuse ;  /* 0x0000003646467220 */ /* 0x080fe20000410000 */
[-C--:B------:R-:W-:Y:S01]  /*a090*/  FMUL.FTZ R71, R71, R54.reuse ;  /* 0x0000003647477220 */ /* 0x080fe20000410000 */
[----:B------:R-:W-:Y:S01]  /*a0a0*/  MUFU.EX2 R132, R132 ;  /* 0x0000008400847308 */ /* 0x000fe20000000800 */
[-C--:B------:R-:W-:Y:S01]  /*a0b0*/  FMUL.FTZ R100, R100, R53.reuse ;  /* 0x0000003564647220 */ /* 0x080fe20000410000 */
[C---:B-1----:R-:W-:Y:S01]  /*a0c0*/  HMMA.16816.F32.BF16 R72, R24.reuse, R12, R72 ;  /* 0x0000000c1848723c */ /* 0x042fe20000041848 */
[-C--:B------:R-:W-:Y:S01]  /*a0d0*/  FMUL.FTZ R101, R101, R53.reuse ;  /* 0x0000003565657220 */ /* 0x080fe20000410000 */
[-C--:B------:R-:W-:Y:S01]  /*a0e0*/  FMUL.FTZ R102, R102, R54.reuse ;  /* 0x0000003666667220 */ /* 0x080fe20000410000 */
[-C--:B------:R-:W-:Y:S01]  /*a0f0*/  FMUL.FTZ R103, R103, R54.reuse ;  /* 0x0000003667677220 */ /* 0x080fe20000410000 */
[-C--:B------:R-:W-:Y:S01]  /*a100*/  FMUL.FTZ R128, R128, R53.reuse ;  /* 0x0000003580807220 */ /* 0x080fe20000410000 */
[----:B------:R-:W-:Y:S01]  /*a110*/  FMUL.FTZ R129, R129, R53 ;  /* 0x0000003581817220 */ /* 0x000fe20000410000 */
[----:B------:R-:W-:Y:S01]  /*a120*/  HMMA.16816.F32.BF16 R112, R24, R14, R112 ;  /* 0x0000000e1870723c */ /* 0x000fe20000041870 */
[----:B------:R-:W1:Y:S01]  /*a130*/  MUFU.EX2 R134, R134 ;  /* 0x0000008600867308 */ /* 0x000e620000000800 */
[-C--:B------:R-:W-:Y:S01]  /*a140*/  FMUL.FTZ R130, R130, R54.reuse ;  /* 0x0000003682827220 */ /* 0x080fe20000410000 */
[----:B------:R-:W-:Y:S01]  /*a150*/  FMUL.FTZ R131, R131, R54 ;  /* 0x0000003683837220 */ /* 0x000fe20000410000 */
[----:B------:R-:W-:-:S04]  /*a160*/  IMAD.WIDE.U32 R178, R178, -0x2daee0ad, RZ ;  /* 0xd2511f53b2b27825 */ /* 0x000fc800078e00ff */
[-C--:B------:R-:W-:Y:S01]  /*a170*/  FMUL.FTZ R116, R116, R53.reuse ;  /* 0x0000003574747220 */ /* 0x080fe20000410000 */
[C---:B-----5:R-:W-:Y:S01]  /*a180*/  HMMA.16816.F32.BF16 R108, R24.reuse, R8, R108 ;  /* 0x00000008186c723c */ /* 0x060fe2000004186c */
[-C--:B------:R-:W-:Y:S01]  /*a190*/  FMUL.FTZ R117, R117, R53.reuse ;  /* 0x0000003575757220 */ /* 0x080fe20000410000 */
[-C--:B------:R-:W-:Y:S01]  /*a1a0*/  FMUL.FTZ R118, R118, R54.reuse ;  /* 0x0000003676767220 */ /* 0x080fe20000410000 */
[----:B------:R-:W-:Y:S01]  /*a1b0*/  MUFU.EX2 R148, R148 ;  /* 0x0000009400947308 */ /* 0x000fe20000000800 */
[-C--:B------:R-:W-:Y:S01]  /*a1c0*/  FMUL.FTZ R119, R119, R54.reuse ;  /* 0x0000003677777220 */ /* 0x080fe20000410000 */
[-C--:B------:R-:W-:Y:S01]  /*a1d0*/  FMUL.FTZ R76, R76, R53.reuse ;  /* 0x000000354c4c7220 */ /* 0x080fe20000410000 */
[C---:B------:R-:W-:Y:S01]  /*a1e0*/  HMMA.16816.F32.BF16 R104, R24.reuse, R10, R104 ;  /* 0x0000000a1868723c */ /* 0x040fe20000041868 */
[-C--:B------:R-:W-:Y:S01]  /*a1f0*/  FMUL.FTZ R77, R77, R53.reuse ;  /* 0x000000354d4d7220 */ /* 0x080fe20000410000 */
[-C--:B------:R-:W-:Y:S01]  /*a200*/  FMUL.FTZ R78, R78, R54.reuse ;  /* 0x000000364e4e7220 */ /* 0x080fe20000410000 */
[-C--:B------:R-:W-:Y:S01]  /*a210*/  FMUL.FTZ R79, R79, R54.reuse ;  /* 0x000000364f4f7220 */ /* 0x080fe20000410000 */
[-C--:B------:R-:W-:Y:S01]  /*a220*/  FMUL.FTZ R84, R84, R53.reuse ;  /* 0x0000003554547220 */ /* 0x080fe20000410000 */
[----:B------:R-:W2:Y:S01]  /*a230*/  MUFU.EX2 R147, R147 ;  /* 0x0000009300937308 */ /* 0x000ea20000000800 */
[C---:B------:R-:W-:Y:S01]  /*a240*/  HMMA.16816.F32.BF16 R88, R24.reuse, R4, R88 ;  /* 0x000000041858723c */ /* 0x040fe20000041858 */
[-C--:B------:R-:W-:Y:S01]  /*a250*/  FMUL.FTZ R85, R85, R53.reuse ;  /* 0x0000003555557220 */ /* 0x080fe20000410000 */
[-C--:B------:R-:W-:Y:S01]  /*a260*/  FMUL.FTZ R86, R86, R54.reuse ;  /* 0x0000003656567220 */ /* 0x080fe20000410000 */
[-C--:B------:R-:W-:Y:S01]  /*a270*/  FMUL.FTZ R87, R87, R54.reuse ;  /* 0x0000003657577220 */ /* 0x080fe20000410000 */
[-C--:B------:R-:W-:Y:S01]  /*a280*/  FMUL.FTZ R96, R96, R53.reuse ;  /* 0x0000003560607220 */ /* 0x080fe20000410000 */
[-C--:B------:R-:W-:Y:S01]  /*a290*/  FMUL.FTZ R97, R97, R53.reuse ;  /* 0x0000003561617220 */ /* 0x080fe20000410000 */
[----:B------:R-:W-:Y:S01]  /*a2a0*/  HMMA.16816.F32.BF16 R92, R24, R6, R92 ;  /* 0x00000006185c723c */ /* 0x000fe2000004185c */
[----:B------:R-:W-:Y:S01]  /*a2b0*/  MUFU.EX2 R135, R135 ;  /* 0x0000008700877308 */ /* 0x000fe20000000800 */
[-C--:B------:R-:W-:Y:S01]  /*a2c0*/  FMUL.FTZ R98, R98, R54.reuse ;  /* 0x0000003662627220 */ /* 0x080fe20000410000 */
[----:B------:R-:W-:Y:S01]  /*a2d0*/  FMUL.FTZ R99, R99, R54 ;  /* 0x0000003663637220 */ /* 0x000fe20000410000 */
[----:B------:R-:W-:Y:S01]  /*a2e0*/  LOP3.LUT R180, R181, UR22, R182, 0x96, !PT ;  /* 0x00000016b5b47c12 */ /* 0x000fe2000f8e96b6 */
[----:B------:R-:W-:Y:S01]  /*a2f0*/  FFMA.FTZ R42, R223, R53, R42 ;  /* 0x00000035df2a7223 */ /* 0x000fe2000001002a */
[----:B------:R-:W-:Y:S01]  /*a300*/  HMMA.16816.F32.BF16 R80, R20, R8, R80 ;  /* 0x000000081450723c */ /* 0x000fe20000041850 */
[----:B------:R-:W-:-:S04]  /*a310*/  IMAD.WIDE.U32 R24, R157, -0x2daee0ad, RZ ;  /* 0xd2511f539d187825 */ /* 0x000fc800078e00ff */
[----:B------:R-:W-:Y:S01]  /*a320*/  FFMA.FTZ R37, R222, R54, R37 ;  /* 0x00000036de257223 */ /* 0x000fe20000010025 */
[----:B------:R-:W3:Y:S01]  /*a330*/  MUFU.EX2 R136, R136 ;  /* 0x0000008800887308 */ /* 0x000ee20000000800 */
[----:B------:R-:W-:Y:S01]  /*a340*/  FFMA.FTZ R36, R221, R44, R36 ;  /* 0x0000002cdd247223 */ /* 0x000fe20000010024 */
[----:B------:R-:W-:Y:S01]  /*a350*/  IMAD.WIDE.U32 R26, R163, -0x2daee0ad, RZ ;  /* 0xd2511f53a31a7825 */ /* 0x000fe200078e00ff */
[----:B------:R-:W-:Y:S01]  /*a360*/  LOP3.LUT R175, R177, UR27, R24, 0x96, !PT ;  /* 0x0000001bb1af7c12 */ /* 0x000fe2000f8e9618 */
[C---:B------:R-:W-:Y:S01]  /*a370*/  HMMA.16816.F32.BF16 R68, R20.reuse, R12, R68 ;  /* 0x0000000c1444723c */ /* 0x040fe20000041844 */
[--C-:B------:R-:W-:Y:S01]  /*a380*/  SHF.R.U32.HI R24, RZ, 0x10, R204.reuse ;  /* 0x00000010ff187819 */ /* 0x100fe200000116cc */
[----:B------:R-:W-:Y:S01]  /*a390*/  IMAD.WIDE.U32 R180, R180, -0x2daee0ad, RZ ;  /* 0xd2511f53b4b47825 */ /* 0x000fe200078e00ff */
[----:B------:R-:W-:Y:S01]  /*a3a0*/  SHF.R.U32.HI R9, RZ, 0x18, R204 ;  /* 0x00000018ff097819 */ /* 0x000fe200000116cc */
[----:B------:R-:W-:Y:S01]  /*a3b0*/  MUFU.EX2 R146, R146 ;  /* 0x0000009200927308 */ /* 0x000fe20000000800 */
[----:B------:R-:W-:Y:S01]  /*a3c0*/  LOP3.LUT R24, R24, 0xff, RZ, 0xc0, !PT ;  /* 0x000000ff18187812 */ /* 0x000fe200078ec0ff */
[----:B------:R-:W-:Y:S01]  /*a3d0*/  HMMA.16816.F32.BF16 R100, R20, R4, R100 ;  /* 0x000000041464723c */ /* 0x000fe20000041864 */
[----:B------:R-:W-:Y:S01]  /*a3e0*/  LOP3.LUT R159, R27, UR31, R238, 0x96, !PT ;  /* 0x0000001f1b9f7c12 */ /* 0x000fe2000f8e96ee */
[----:B------:R-:W-:Y:S01]  /*a3f0*/  IMAD.WIDE.U32 R174, R175, -0x326172a9, RZ ;  /* 0xcd9e8d57afae7825 */ /* 0x000fe200078e00ff */
[----:B------:R-:W-:-:S03]  /*a400*/  PRMT R24, R24, 0x5410, R9 ;  /* 0x0000541018187816 */ /* 0x000fc60000000009 */
[----:B------:R-:W-:Y:S01]  /*a410*/  FFMA.FTZ R32, R220, R51, R32 ;  /* 0x00000033dc207223 */ /* 0x000fe20000010020 */
[----:B------:R-:W-:Y:S01]  /*a420*/  LOP3.LUT R9, R156, 0xffff, RZ, 0xc0, !PT ;  /* 0x0000ffff9c097812 */ /* 0x000fe200078ec0ff */
[----:B------:R-:W4:Y:S01]  /*a430*/  MUFU.EX2 R145, R145 ;  /* 0x0000009100917308 */ /* 0x000f220000000800 */
[----:B------:R-:W-:Y:S01]  /*a440*/  SHF.R.U32.HI R27, RZ, 0x10, R156 ;  /* 0x00000010ff1b7819 */ /* 0x000fe2000001169c */
[C---:B------:R-:W-:Y:S01]  /*a450*/  HMMA.16816.F32.BF16 R128, R20.reuse, R16, R128 ;  /* 0x000000101480723c */ /* 0x040fe20000041880 */
[----:B------:R-:W-:Y:S01]  /*a460*/  LOP3.LUT R12, R204, 0xffff, RZ, 0xc0, !PT ;  /* 0x0000ffffcc0c7812 */ /* 0x000fe200078ec0ff */
[----:B------:R-:W-:Y:S01]  /*a470*/  FADD.FTZ R42, R41, R42 ;  /* 0x0000002a292a7221 */ /* 0x000fe20000010000 */
[----:B------:R-:W-:Y:S01]  /*a480*/  LOP3.LUT R232, R25, UR31, R232, 0x96, !PT ;  /* 0x0000001f19e87c12 */ /* 0x000fe2000f8e96e8 */
[----:B------:R-:W-:Y:S01]  /*a490*/  FADD.FTZ R37, R49, R37 ;  /* 0x0000002531257221 */ /* 0x000fe20000010000 */
[----:B------:R-:W-:Y:S01]  /*a4a0*/  LOP3.LUT R25, R156, 0xff, RZ, 0xc0, !PT ;  /* 0x000000ff9c197812 */ /* 0x000fe200078ec0ff */
[C---:B------:R-:W-:Y:S01]  /*a4b0*/  HMMA.16816.F32.BF16 R116, R20.reuse, R18, R116 ;  /* 0x000000121474723c */ /* 0x040fe20000041874 */
[----:B------:R-:W-:Y:S01]  /*a4c0*/  SHF.R.U32.HI R9, RZ, 0x8, R9 ;  /* 0x00000008ff097819 */ /* 0x000fe20000011609 */
[----:B------:R-:W-:Y:S01]  /*a4d0*/  IMAD.WIDE.U32 R16, R232, -0x326172a9, RZ ;  /* 0xcd9e8d57e8107825 */ /* 0x000fe200078e00ff */
[----:B------:R-:W-:Y:S01]  /*a4e0*/  SHF.R.U32.HI R156, RZ, 0x18, R156 ;  /* 0x00000018ff9c7819 */ /* 0x000fe2000001169c */
[----:B------:R-:W-:Y:S01]  /*a4f0*/  MUFU.EX2 R66, R66 ;  /* 0x0000004200427308 */ /* 0x000fe20000000800 */
[----:B------:R-:W-:Y:S01]  /*a500*/  LOP3.LUT R27, R27, 0xff, RZ, 0xc0, !PT ;  /* 0x000000ff1b1b7812 */ /* 0x000fe200078ec0ff */
[C---:B------:R-:W-:Y:S01]  /*a510*/  HMMA.16816.F32.BF16 R76, R20.reuse, R14, R76 ;  /* 0x0000000e144c723c */ /* 0x040fe2000004184c */
[----:B------:R-:W-:Y:S01]  /*a520*/  LOP3.LUT R8, R204, 0xff, RZ, 0xc0, !PT ;  /* 0x000000ffcc087812 */ /* 0x000fe200078ec0ff */
[----:B------:R-:W-:Y:S01]  /*a530*/  FADD.FTZ R36, R35, R36 ;  /* 0x0000002423247221 */ /* 0x000fe20000010000 */
[----:B------:R-:W-:Y:S01]  /*a540*/  SHF.R.U32.HI R12, RZ, 0x8, R12 ;  /* 0x00000008ff0c7819 */ /* 0x000fe2000001160c */
[----:B------:R-:W-:Y:S01]  /*a550*/  FADD.FTZ R32, R31, R32 ;  /* 0x000000201f207221 */ /* 0x000fe20000010000 */
[----:B------:R-:W-:Y:S01]  /*a560*/  PRMT R25, R25, 0x5410, R9 ;  /* 0x0000541019197816 */ /* 0x000fe20000000009 */
[C---:B------:R-:W-:Y:S01]  /*a570*/  HMMA.16816.F32.BF16 R84, R20.reuse, R10, R84 ;  /* 0x0000000a1454723c */ /* 0x040fe20000041854 */
[----:B------:R-:W-:Y:S01]  /*a580*/  PRMT R27, R27, 0x5410, R156 ;  /* 0x000054101b1b7816 */ /* 0x000fe2000000009c */
[----:B------:R-:W-:Y:S01]  /*a590*/  FFMA.FTZ R156, R168, UR38, -R50 ;  /* 0x00000026a89c7c23 */ /* 0x000fe20008010832 */
[----:B------:R-:W-:Y:S01]  /*a5a0*/  PRMT R8, R8, 0x5410, R12 ;  /* 0x0000541008087816 */ /* 0x000fe2000000000c */
[----:B------:R-:W-:Y:S01]  /*a5b0*/  MUFU.EX2 R133, R133 ;  /* 0x0000008500857308 */ /* 0x000fe20000000800 */
[--C-:B------:R-:W-:Y:S01]  /*a5c0*/  HSET2.LE.AND R4, R25, R52.reuse, PT ;  /* 0x0000003419047233 */ /* 0x100fe20003803000 */
[----:B------:R-:W-:Y:S01]  /*a5d0*/  HMMA.16816.F32.BF16 R96, R20, R6, R96 ;  /* 0x000000061460723c */ /* 0x000fe20000041860 */
[--C-:B------:R-:W-:Y:S01]  /*a5e0*/  HSET2.LE.AND R24, R24, R52.reuse, PT ;  /* 0x0000003418187233 */ /* 0x100fe20003803000 */
[----:B------:R-:W5:Y:S01]  /*a5f0*/  LDSM.16.MT88.4 R12, [R190+0x6800] ;  /* 0x00680000be0c783b */ /* 0x000f620000004200 */
[--C-:B------:R-:W-:Y:S01]  /*a600*/  HSET2.LE.AND R25, R27, R52.reuse, PT ;  /* 0x000000341b197233 */ /* 0x100fe20003803000 */
[----:B------:R-:W-:Y:S01]  /*a610*/  FADD.FTZ R42, R40, R42 ;  /* 0x0000002a282a7221 */ /* 0x000fe20000010000 */
[----:B------:R-:W-:Y:S01]  /*a620*/  LOP3.LUT R163, R179, UR27, R26, 0x96, !PT ;  /* 0x0000001bb3a37c12 */ /* 0x000fe2000f8e961a */
[----:B------:R-:W-:Y:S01]  /*a630*/  MUFU.EX2 R156, R156 ;  /* 0x0000009c009c7308 */ /* 0x000fe20000000800 */
[--C-:B------:R-:W-:Y:S01]  /*a640*/  HSET2.LE.AND R8, R8, R52.reuse, PT ;  /* 0x0000003408087233 */ /* 0x100fe20003803000 */
[----:B------:R-:W-:Y:S01]  /*a650*/  FADD.FTZ R37, R48, R37 ;  /* 0x0000002530257221 */ /* 0x000fe20000010000 */
[----:B-1----:R-:W-:Y:S01]  /*a660*/  F2FP.BF16.F32.PACK_AB R5, R134, R132 ;  /* 0x000000848605723e */ /* 0x002fe200000010ff */
[----:B------:R-:W-:Y:S01]  /*a670*/  FADD.FTZ R36, R34, R36 ;  /* 0x0000002422247221 */ /* 0x000fe20000010000 */
[----:B--2---:R-:W-:Y:S01]  /*a680*/  F2FP.BF16.F32.PACK_AB R27, R147, R148 ;  /* 0x00000094931b723e */ /* 0x004fe200000010ff */
[----:B------:R-:W-:Y:S01]  /*a690*/  FADD.FTZ R32, R30, R32 ;  /* 0x000000201e207221 */ /* 0x000fe20000010000 */
[----:B---3--:R-:W-:Y:S01]  /*a6a0*/  F2FP.BF16.F32.PACK_AB R26, R136, R135 ;  /* 0x00000087881a723e */ /* 0x008fe200000010ff */
[----:B------:R-:W1:Y:S01]  /*a6b0*/  MUFU.EX2 R38, R38 ;  /* 0x0000002600267308 */ /* 0x000e620000000800 */
[----:B------:R-:W-:Y:S01]  /*a6c0*/  LOP3.LUT R27, R24, R27, RZ, 0xc0, !PT ;  /* 0x0000001b181b7212 */ /* 0x000fe200078ec0ff */
[----:B------:R-:W-:Y:S01]  /*a6d0*/  FADD.FTZ R42, R39, R42 ;  /* 0x0000002a272a7221 */ /* 0x000fe20000010000 */
[----:B------:R-:W-:Y:S01]  /*a6e0*/  LOP3.LUT R167, R17, UR30, R202, 0x96, !PT ;  /* 0x0000001e11a77c12 */ /* 0x000fe2000f8e96ca */
[----:B------:R-:W-:Y:S01]  /*a6f0*/  FADD.FTZ R37, R47, R37 ;  /* 0x000000252f257221 */ /* 0x000fe20000010000 */
[----:B------:R-:W-:Y:S01]  /*a700*/  LOP3.LUT R173, R175, UR26, R16, 0x96, !PT ;  /* 0x0000001aafad7c12 */ /* 0x000fe2000f8e9610 */
[----:B------:R-:W-:Y:S01]  /*a710*/  FADD.FTZ R36, R33, R36 ;  /* 0x0000002421247221 */ /* 0x000fe20000010000 */
[----:B------:R-:W-:Y:S01]  /*a720*/  LOP3.LUT R26, R8, R26, RZ, 0xc0, !PT ;  /* 0x0000001a081a7212 */ /* 0x000fe200078ec0ff */
[----:B------:R-:W2:Y:S01]  /*a730*/  LDSM.16.MT88.4 R16, [R192+0x6800] ;  /* 0x00680000c010783b */ /* 0x000ea20000004200 */
[----:B------:R-:W-:Y:S01]  /*a740*/  LOP3.LUT R24, R4, R5, RZ, 0xc0, !PT ;  /* 0x0000000504187212 */ /* 0x000fe200078ec0ff */
[----:B------:R-:W3:Y:S01]  /*a750*/  MUFU.EX2 R58, R58 ;  /* 0x0000003a003a7308 */ /* 0x000ee20000000800 */
[----:B----4-:R-:W-:Y:S01]  /*a760*/  F2FP.BF16.F32.PACK_AB R155, R145, R146 ;  /* 0x00000092919b723e */ /* 0x010fe200000010ff */
[----:B------:R-:W4:Y:S01]  /*a770*/  LDSM.16.MT88.4 R8, [R189+0x6800] ;  /* 0x00680000bd08783b */ /* 0x000f220000004200 */
[----:B------:R-:W-:Y:S01]  /*a780*/  LOP3.LUT R22, R180, 0xffff, RZ, 0xc0, !PT ;  /* 0x0000ffffb4167812 */ /* 0x000fe200078ec0ff */
[----:B------:R-:W-:Y:S01]  /*a790*/  FADD.FTZ R32, R43, R32 ;  /* 0x000000202b207221 */ /* 0x000fe20000010000 */
[----:B------:R-:W-:Y:S01]  /*a7a0*/  LOP3.LUT R25, R25, R155, RZ, 0xc0, !PT ;  /* 0x0000009b19197212 */ /* 0x000fe200078ec0ff */
[----:B------:R-:W4:Y:S01]  /*a7b0*/  LDSM.16.MT88.4 R4, [R188+0x6800] ;  /* 0x00680000bc04783b */ /* 0x000f220000004200 */
[----:B------:R-:W-:Y:S01]  /*a7c0*/  FFMA.FTZ R155, R170, UR38, -R50 ;  /* 0x00000026aa9b7c23 */ /* 0x000fe20008010832 */
[----:B------:R-:W-:Y:S01]  /*a7d0*/  LOP3.LUT R158, R181, UR20, R158, 0x96, !PT ;  /* 0x00000014b59e7c12 */ /* 0x000fe2000f8e969e */
[----:B------:R-:W3:Y:S01]  /*a7e0*/  MUFU.EX2 R140, R140 ;  /* 0x0000008c008c7308 */ /* 0x000ee20000000800 */
[----:B------:R-:W-:Y:S01]  /*a7f0*/  LOP3.LUT R21, R180, 0xff, RZ, 0xc0, !PT ;  /* 0x000000ffb4157812 */ /* 0x000fe200078ec0ff */
[----:B-1----:R-:W-:Y:S01]  /*a800*/  FADD.FTZ R42, R38, R42 ;  /* 0x0000002a262a7221 */ /* 0x002fe20000010000 */
[----:B------:R-:W-:Y:S01]  /*a810*/  SHF.R.U32.HI R22, RZ, 0x8, R22 ;  /* 0x00000008ff167819 */ /* 0x000fe20000011616 */
[----:B------:R-:W-:Y:S01]  /*a820*/  FADD.FTZ R36, R132, R36 ;  /* 0x0000002484247221 */ /* 0x000fe20000010000 */
[----:B------:R-:W-:Y:S01]  /*a830*/  SHF.R.U32.HI R20, RZ, 0x10, R180 ;  /* 0x00000010ff147819 */ /* 0x000fe200000116b4 */
[----:B------:R-:W-:Y:S01]  /*a840*/  FADD.FTZ R32, R146, R32 ;  /* 0x0000002092207221 */ /* 0x000fe20000010000 */
[----:B------:R-:W-:Y:S01]  /*a850*/  LOP3.LUT R23, R158, 0xffff, RZ, 0xc0, !PT ;  /* 0x0000ffff9e177812 */ /* 0x000fe200078ec0ff */
[----:B------:R-:W1:Y:S01]  /*a860*/  MUFU.EX2 R155, R155 ;  /* 0x0000009b009b7308 */ /* 0x000e620000000800 */
[----:B------:R-:W-:Y:S01]  /*a870*/  PRMT R21, R21, 0x5410, R22 ;  /* 0x0000541015157816 */ /* 0x000fe20000000016 */
[C---:B-----5:R-:W-:Y:S01]  /*a880*/  HMMA.16816.F32.BF16 R72, R24.reuse, R12, R72 ;  /* 0x0000000c1848723c */ /* 0x060fe20000041848 */
[----:B------:R-:W-:Y:S01]  /*a890*/  SHF.R.U32.HI R180, RZ, 0x18, R180 ;  /* 0x00000018ffb47819 */ /* 0x000fe200000116b4 */
[----:B---3--:R-:W-:Y:S01]  /*a8a0*/  FADD.FTZ R42, R58, R42 ;  /* 0x0000002a3a2a7221 */ /* 0x008fe20000010000 */
[----:B------:R-:W-:Y:S01]  /*a8b0*/  LOP3.LUT R22, R20, 0xff, RZ, 0xc0, !PT ;  /* 0x000000ff14167812 */ /* 0x000fe200078ec0ff */
[----:B------:R-:W-:Y:S01]  /*a8c0*/  FADD.FTZ R36, R134, R36 ;  /* 0x0000002486247221 */ /* 0x000fe20000010000 */
[----:B------:R-:W-:Y:S01]  /*a8d0*/  LOP3.LUT R20, R158, 0xff, RZ, 0xc0, !PT ;  /* 0x000000ff9e147812 */ /* 0x000fe200078ec0ff */
[----:B------:R-:W3:Y:S01]  /*a8e0*/  MUFU.EX2 R144, R144 ;  /* 0x0000009000907308 */ /* 0x000ee20000000800 */
[----:B------:R-:W-:Y:S01]  /*a8f0*/  SHF.R.U32.HI R23, RZ, 0x8, R23 ;  /* 0x00000008ff177819 */ /* 0x000fe20000011617 */
[C---:B------:R-:W-:Y:S01]  /*a900*/  HMMA.16816.F32.BF16 R112, R24.reuse, R14, R112 ;  /* 0x0000000e1870723c */ /* 0x040fe20000041870 */
[----:B------:R-:W-:Y:S01]  /*a910*/  SHF.R.U32.HI R157, RZ, 0x10, R158 ;  /* 0x00000010ff9d7819 */ /* 0x000fe2000001169e */
[----:B------:R-:W-:Y:S01]  /*a920*/  FADD.FTZ R37, R140, R37 ;  /* 0x000000258c257221 */ /* 0x000fe20000010000 */
[----:B------:R-:W-:Y:S01]  /*a930*/  PRMT R22, R22, 0x5410, R180 ;  /* 0x0000541016167816 */ /* 0x000fe200000000b4 */
[----:B------:R-:W-:Y:S01]  /*a940*/  IMAD.WIDE.U32 R180, R159, -0x326172a9, RZ ;  /* 0xcd9e8d579fb47825 */ /* 0x000fe200078e00ff */
[----:B------:R-:W-:Y:S01]  /*a950*/  PRMT R20, R20, 0x5410, R23 ;  /* 0x0000541014147816 */ /* 0x000fe20000000017 */
[----:B------:R-:W-:Y:S01]  /*a960*/  MUFU.EX2 R154, R154 ;  /* 0x0000009a009a7308 */ /* 0x000fe20000000800 */
[----:B------:R-:W-:Y:S01]  /*a970*/  SHF.R.U32.HI R158, RZ, 0x18, R158 ;  /* 0x00000018ff9e7819 */ /* 0x000fe2000001169e */
[----:B------:R-:W-:Y:S01]  /*a980*/  FADD.FTZ R32, R145, R32 ;  /* 0x0000002091207221 */ /* 0x000fe20000010000 */
[----:B------:R-:W-:Y:S01]  /*a990*/  LOP3.LUT R23, R157, 0xff, RZ, 0xc0, !PT ;  /* 0x000000ff9d177812 */ /* 0x000fe200078ec0ff */
[----:B------:R-:W-:Y:S01]  /*a9a0*/  FFMA.FTZ R157, R166, UR38, -R57 ;  /* 0x00000026a69d7c23 */ /* 0x000fe20008010839 */
[--C-:B------:R-:W-:Y:S01]  /*a9b0*/  HSET2.LE.AND R168, R21, R52.reuse, PT ;  /* 0x0000003415a87233 */ /* 0x100fe20003803000 */
[C---:B--2---:R-:W-:Y:S01]  /*a9c0*/  HMMA.16816.F32.BF16 R124, R24.reuse, R16, R124 ;  /* 0x00000010187c723c */ /* 0x044fe2000004187c */
[--C-:B------:R-:W-:Y:S01]  /*a9d0*/  HSET2.LE.AND R21, R22, R52.reuse, PT ;  /* 0x0000003416157233 */ /* 0x100fe20003803000 */
[----:B------:R-:W-:Y:S01]  /*a9e0*/  MUFU.EX2 R162, R162 ;  /* 0x000000a200a27308 */ /* 0x000fe20000000800 */
[----:B-1----:R-:W-:Y:S01]  /*a9f0*/  F2FP.BF16.F32.PACK_AB R166, R156, R155 ;  /* 0x0000009b9ca6723e */ /* 0x002fe200000010ff */
[----:B---3--:R-:W-:Y:S01]  /*aa00*/  FADD.FTZ R37, R144, R37 ;  /* 0x0000002590257221 */ /* 0x008fe20000010000 */
[----:B------:R-:W-:Y:S01]  /*aa10*/  PRMT R158, R23, 0x5410, R158 ;  /* 0x00005410179e7816 */ /* 0x000fe2000000009e */
[C---:B------:R-:W-:Y:S01]  /*aa20*/  HMMA.16816.F32.BF16 R120, R24.reuse, R18, R120 ;  /* 0x000000121878723c */ /* 0x040fe20000041878 */
[----:B------:R-:W-:Y:S01]  /*aa30*/  F2FP.BF16.F32.PACK_AB R22, R133, R66 ;  /* 0x000000428516723e */ /* 0x000fe200000010ff */
[----:B------:R-:W-:Y:S01]  /*aa40*/  FFMA.FTZ R161, R161, UR38, -R57 ;  /* 0x00000026a1a17c23 */ /* 0x000fe20008010839 */
[----:B------:R-:W-:Y:S01]  /*aa50*/  LOP3.LUT R23, R21, R166, RZ, 0xc0, !PT ;  /* 0x000000a615177212 */ /* 0x000fe200078ec0ff */
[----:B------:R-:W-:Y:S01]  /*aa60*/  MUFU.EX2 R159, R171 ;  /* 0x000000ab009f7308 */ /* 0x000fe20000000800 */
[----:B------:R-:W-:Y:S01]  /*aa70*/  LOP3.LUT R22, R168, R22, RZ, 0xc0, !PT ;  /* 0x00000016a8167212 */ /* 0x000fe200078ec0ff */
[C---:B----4-:R-:W-:Y:S01]  /*aa80*/  HMMA.16816.F32.BF16 R108, R24.reuse, R8, R108 ;  /* 0x00000008186c723c */ /* 0x050fe2000004186c */
[--C-:B------:R-:W-:Y:S01]  /*aa90*/  HSET2.LE.AND R20, R20, R52.reuse, PT ;  /* 0x0000003414147233 */ /* 0x100fe20003803000 */
[--C-:B------:R-:W-:Y:S01]  /*aaa0*/  FFMA.FTZ R46, R46, UR38, -R50.reuse ;  /* 0x000000262e2e7c23 */ /* 0x100fe20008010832 */
[----:B------:R-:W-:Y:S01]  /*aab0*/  HSET2.LE.AND R21, R158, R52, PT ;  /* 0x000000349e157233 */ /* 0x000fe20003803000 */
[----:B------:R-:W-:Y:S01]  /*aac0*/  FFMA.FTZ R29, R29, UR38, -R50 ;  /* 0x000000261d1d7c23 */ /* 0x000fe20008010832 */
[----:B------:R-:W-:Y:S01]  /*aad0*/  F2FP.BF16.F32.PACK_AB R166, R58, R38 ;  /* 0x000000263aa6723e */ /* 0x000fe200000010ff */
[C---:B------:R-:W-:Y:S01]  /*aae0*/  HMMA.16816.F32.BF16 R104, R24.reuse, R10, R104 ;  /* 0x0000000a1868723c */ /* 0x040fe20000041868 */
[----:B------:R-:W-:Y:S01]  /*aaf0*/  F2FP.BF16.F32.PACK_AB R168, R144, R140 ;  /* 0x0000008c90a8723e */ /* 0x000fe200000010ff */
[----:B------:R-:W1:Y:S01]  /*ab00*/  MUFU.EX2 R158, R169 ;  /* 0x000000a9009e7308 */ /* 0x000e620000000800 */
[----:B------:R-:W-:Y:S01]  /*ab10*/  LOP3.LUT R20, R20, R166, RZ, 0xc0, !PT ;  /* 0x000000a614147212 */ /* 0x000fe200078ec0ff */
[----:B------:R-:W-:Y:S01]  /*ab20*/  FADD.FTZ R42, R66, R42 ;  /* 0x0000002a422a7221 */ /* 0x000fe20000010000 */
[----:B------:R-:W-:Y:S01]  /*ab30*/  LOP3.LUT R21, R21, R168, RZ, 0xc0, !PT ;  /* 0x000000a815157212 */ /* 0x000fe200078ec0ff */
[C---:B------:R-:W-:Y:S01]  /*ab40*/  HMMA.16816.F32.BF16 R88, R24.reuse, R4, R88 ;  /* 0x000000041858723c */ /* 0x040fe20000041858 */
[----:B------:R-:W-:Y:S01]  /*ab50*/  LOP3.LUT R172, R181, UR30, R172, 0x96, !PT ;  /* 0x0000001eb5ac7c12 */ /* 0x000fe2000f8e96ac */
[----:B------:R-:W-:Y:S01]  /*ab60*/  FADD.FTZ R37, R155, R37 ;  /* 0x000000259b257221 */ /* 0x000fe20000010000 */
[----:B------:R-:W-:Y:S01]  /*ab70*/  FADD.FTZ R36, R135, R36 ;  /* 0x0000002487247221 */ /* 0x000fe20000010000 */
[----:B------:R-:W2:Y:S01]  /*ab80*/  MUFU.EX2 R149, R149 ;  /* 0x0000009500957308 */ /* 0x000ea20000000800 */
[----:B------:R-:W-:Y:S01]  /*ab90*/  FADD.FTZ R32, R148, R32 ;  /* 0x0000002094207221 */ /* 0x000fe20000010000 */
[----:B------:R-:W-:Y:S01]  /*aba0*/  HMMA.16816.F32.BF16 R92, R24, R6, R92 ;  /* 0x00000006185c723c */ /* 0x000fe2000004185c */
[----:B------:R-:W-:Y:S01]  /*abb0*/  FADD.FTZ R42, R133, R42 ;  /* 0x0000002a852a7221 */ /* 0x000fe20000010000 */
[----:B------:R-:W-:Y:S01]  /*abc0*/  FADD.FTZ R37, R156, R37 ;  /* 0x000000259c257221 */ /* 0x000fe20000010000 */
[----:B------:R-:W-:Y:S01]  /*abd0*/  FADD.FTZ R36, R136, R36 ;  /* 0x0000002488247221 */ /* 0x000fe20000010000 */
[----:B------:R-:W-:Y:S01]  /*abe0*/  FADD.FTZ R32, R147, R32 ;  /* 0x0000002093207221 */ /* 0x000fe20000010000 */
[----:B------:R-:W-:Y:S01]  /*abf0*/  IMAD.MOV.U32 R135, RZ, RZ, R3 ;  /* 0x000000ffff877224 */ /* 0x000fe200078e0003 */
[C---:B------:R-:W-:Y:S01]  /*ac00*/  HMMA.16816.F32.BF16 R128, R20.reuse, R16, R128 ;  /* 0x000000101480723c */ /* 0x040fe20000041880 */
[----:B------:R-:W-:Y:S01]  /*ac10*/  IMAD.WIDE.U32 R24, R167, -0x2daee0ad, RZ ;  /* 0xd2511f53a7187825 */ /* 0x000fe200078e00ff */
[----:B------:R-:W3:Y:S03]  /*ac20*/  MUFU.EX2 R153, R153 ;  /* 0x0000009900997308 */ /* 0x000ee60000000800 */
[----:B-1----:R-:W-:Y:S01]  /*ac30*/  FADD.FTZ R36, R158, R36 ;  /* 0x000000249e247221 */ /* 0x002fe20000010000 */
[----:B------:R-:W-:Y:S01]  /*ac40*/  IMAD.WIDE.U32 R166, R173, -0x2daee0ad, RZ ;  /* 0xd2511f53ada67825 */ /* 0x000fe200078e00ff */
[----:B------:R-:W-:Y:S01]  /*ac50*/  LOP3.LUT R173, R25, UR24, R176, 0x96, !PT ;  /* 0x0000001819ad7c12 */ /* 0x000fe2000f8e96b0 */
[----:B------:R-:W-:Y:S02]  /*ac60*/  HMMA.16816.F32.BF16 R116, R20, R18, R116 ;  /* 0x000000121474723c */ /* 0x000fe40000041874 */
[----:B------:R-:W-:Y:S01]  /*ac70*/  FADD.FTZ R36, R159, R36 ;  /* 0x000000249f247221 */ /* 0x000fe20000010000 */
[----:B------:R-:W-:Y:S01]  /*ac80*/  IMAD.WIDE.U32 R168, R163, -0x326172a9, RZ ;  /* 0xcd9e8d57a3a87825 */ /* 0x000fe200078e00ff */
[----:B------:R-:W-:-:S03]  /*ac90*/  LOP3.LUT R16, R167, UR21, R24, 0x96, !PT ;  /* 0x00000015a7107c12 */ /* 0x000fc6000f8e9618 */
[--C-:B------:R-:W-:Y:S01]  /*aca0*/  FFMA.FTZ R163, R164, UR38, -R139.reuse ;  /* 0x00000026a4a37c23 */ /* 0x100fe2000801088b */
[----:B------:R-:W-:Y:S01]  /*acb0*/  FFMA.FTZ R164, R165, UR38, -R139 ;  /* 0x00000026a5a47c23 */ /* 0x000fe2000801088b */
[----:B------:R-:W-:Y:S01]  /*acc0*/  IMAD.WIDE.U32 R24, R172, -0x2daee0ad, RZ ;  /* 0xd2511f53ac187825 */ /* 0x000fe200078e00ff */
[----:B------:R-:W-:Y:S01]  /*acd0*/  LOP3.LUT R170, R169, UR26, R180, 0x96, !PT ;  /* 0x0000001aa9aa7c12 */ /* 0x000fe2000f8e96b4 */
[----:B------:R-:W-:Y:S01]  /*ace0*/  HMMA.16816.F32.BF16 R68, R20, R12, R68 ;  /* 0x0000000c1444723c */ /* 0x000fe20000041844 */
[----:B------:R-:W-:Y:S01]  /*acf0*/  MUFU.EX2 R150, R150 ;  /* 0x0000009600967308 */ /* 0x000fe20000000800 */
[----:B------:R-:W-:Y:S01]  /*ad00*/  IMAD.WIDE.U32 R18, R16, -0x326172a9, RZ ;  /* 0xcd9e8d5710127825 */ /* 0x000fe200078e00ff */
[----:B------:R-:W-:-:S03]  /*ad10*/  LOP3.LUT R176, R25, UR24, R178, 0x96, !PT ;  /* 0x0000001819b07c12 */ /* 0x000fc6000f8e96b2 */
[----:B--2---:R-:W-:Y:S01]  /*ad20*/  FADD.FTZ R32, R149, R32 ;  /* 0x0000002095207221 */ /* 0x004fe20000010000 */
[----:B------:R-:W-:Y:S01]  /*ad30*/  IMAD.WIDE.U32 R172, R173, -0x326172a9, RZ ;  /* 0xcd9e8d57adac7825 */ /* 0x000fe200078e00ff */
[----:B------:R-:W-:Y:S01]  /*ad40*/  SHF.R.U32.HI R12, RZ, 0x10, R18 ;  /* 0x00000010ff0c7819 */ /* 0x000fe20000011612 */
[----:B------:R-:W-:Y:S01]  /*ad50*/  HMMA.16816.F32.BF16 R76, R20, R14, R76 ;  /* 0x0000000e144c723c */ /* 0x000fe2000004184c */
[----:B------:R-:W1:Y:S01]  /*ad60*/  MUFU.EX2 R163, R163 ;  /* 0x000000a300a37308 */ /* 0x000e620000000800 */
[----:B------:R-:W-:Y:S01]  /*ad70*/  IMAD.WIDE.U32 R170, R170, -0x2daee0ad, RZ ;  /* 0xd2511f53aaaa7825 */ /* 0x000fe200078e00ff */
[----:B------:R-:W-:-:S03]  /*ad80*/  LOP3.LUT R13, R19, UR19, R172, 0x96, !PT ;  /* 0x00000013130d7c12 */ /* 0x000fc6000f8e96ac */
[----:B---3--:R-:W-:Y:S01]  /*ad90*/  FADD.FTZ R32, R153, R32 ;  /* 0x0000002099207221 */ /* 0x008fe20000010000 */
[----:B------:R-:W-:Y:S01]  /*ada0*/  SHF.R.U32.HI R165, RZ, 0x18, R18 ;  /* 0x00000018ffa57819 */ /* 0x000fe20000011612 */
[C---:B------:R-:W-:Y:S01]  /*adb0*/  HMMA.16816.F32.BF16 R80, R20.reuse, R8, R80 ;  /* 0x000000081450723c */ /* 0x040fe20000041850 */
[----:B------:R-:W-:Y:S01]  /*adc0*/  LOP3.LUT R25, R12, 0xff, RZ, 0xc0, !PT ;  /* 0x000000ff0c197812 */ /* 0x000fe200078ec0ff */
[----:B------:R-:W-:Y:S01]  /*add0*/  IMAD.WIDE.U32 R176, R176, -0x326172a9, RZ ;  /* 0xcd9e8d57b0b07825 */ /* 0x000fe200078e00ff */
[----:B------:R-:W2:Y:S01]  /*ade0*/  MUFU.EX2 R164, R164 ;  /* 0x000000a400a47308 */ /* 0x000ea20000000800 */
[----:B------:R-:W-:Y:S02]  /*adf0*/  LOP3.LUT R16, R18, 0xffff, RZ, 0xc0, !PT ;  /* 0x0000ffff12107812 */ /* 0x000fe400078ec0ff */
[----:B------:R-:W-:Y:S01]  /*ae00*/  FADD.FTZ R32, R154, R32 ;  /* 0x000000209a207221 */ /* 0x000fe20000010000 */
[----:B------:R-:W-:Y:S01]  /*ae10*/  LOP3.LUT R15, R13, 0xffff, RZ, 0xc0, !PT ;  /* 0x0000ffff0d0f7812 */ /* 0x000fe200078ec0ff */
[C---:B------:R-:W-:Y:S01]  /*ae20*/  HMMA.16816.F32.BF16 R100, R20.reuse, R4, R100 ;  /* 0x000000041464723c */ /* 0x040fe20000041864 */
[----:B------:R-:W-:Y:S01]  /*ae30*/  SHF.R.U32.HI R26, RZ, 0x10, R13 ;  /* 0x00000010ff1a7819 */ /* 0x000fe2000001160d */
[----:B------:R-:W-:Y:S01]  /*ae40*/  FADD.FTZ R32, R162, R32 ;  /* 0x00000020a2207221 */ /* 0x000fe20000010000 */
[----:B------:R-:W-:Y:S01]  /*ae50*/  LOP3.LUT R27, R171, UR21, R24, 0x96, !PT ;  /* 0x00000015ab1b7c12 */ /* 0x000fe2000f8e9618 */
[----:B------:R-:W-:Y:S01]  /*ae60*/  MUFU.EX2 R157, R157 ;  /* 0x0000009d009d7308 */ /* 0x000fe20000000800 */
[----:B------:R-:W-:Y:S01]  /*ae70*/  PRMT R165, R25, 0x5410, R165 ;  /* 0x0000541019a57816 */ /* 0x000fe200000000a5 */
[----:B------:R-:W-:Y:S01]  /*ae80*/  HMMA.16816.F32.BF16 R84, R20, R10, R84 ;  /* 0x0000000a1454723c */ /* 0x000fe20000041854 */
[----:B------:R-:W-:Y:S01]  /*ae90*/  LOP3.LUT R24, R18, 0xff, RZ, 0xc0, !PT ;  /* 0x000000ff12187812 */ /* 0x000fe200078ec0ff */
[----:B------:R-:W-:Y:S01]  /*aea0*/  IMAD.WIDE.U32 R178, R27, -0x326172a9, RZ ;  /* 0xcd9e8d571bb27825 */ /* 0x000fe200078e00ff */
[----:B------:R-:W-:-:S03]  /*aeb0*/  SHF.R.U32.HI R16, RZ, 0x8, R16 ;  /* 0x00000008ff107819 */ /* 0x000fc60000011610 */
[----:B-1----:R-:W-:Y:S01]  /*aec0*/  FADD.FTZ R36, R163, R36 ;  /* 0x00000024a3247221 */ /* 0x002fe20000010000 */
[----:B------:R-:W-:Y:S01]  /*aed0*/  LOP3.LUT R14, R13, 0xff, RZ, 0xc0, !PT ;  /* 0x000000ff0d0e7812 */ /* 0x000fe200078ec0ff */
[----:B------:R-:W-:Y:S01]  /*aee0*/  HMMA.16816.F32.BF16 R96, R20, R6, R96 ;  /* 0x000000061460723c */ /* 0x000fe20000041860 */
[----:B------:R-:W-:Y:S01]  /*aef0*/  SHF.R.U32.HI R15, RZ, 0x8, R15 ;  /* 0x00000008ff0f7819 */ /* 0x000fe2000001160f */
[----:B------:R-:W-:Y:S01]  /*af00*/  MUFU.EX2 R67, R67 ;  /* 0x0000004300437308 */ /* 0x000fe20000000800 */
[----:B------:R-:W-:Y:S01]  /*af10*/  SHF.R.U32.HI R13, RZ, 0x18, R13 ;  /* 0x00000018ff0d7819 */ /* 0x000fe2000001160d */
[----:B------:R-:W-:Y:S01]  /*af20*/  LDSM.16.MT88.4 R20, [R188+0x7000] ;  /* 0x00700000bc14783b */ /* 0x000fe20000004200 */
[----:B------:R-:W-:Y:S01]  /*af30*/  LOP3.LUT R12, R26, 0xff, RZ, 0xc0, !PT ;  /* 0x000000ff1a0c7812 */ /* 0x000fe200078ec0ff */
[----:B--2---:R-:W-:Y:S01]  /*af40*/  FADD.FTZ R36, R164, R36 ;  /* 0x00000024a4247221 */ /* 0x004fe20000010000 */
[----:B------:R-:W-:Y:S01]  /*af50*/  PRMT R24, R24, 0x5410, R16 ;  /* 0x0000541018187816 */ /* 0x000fe20000000010 */
[----:B------:R-:W-:Y:S01]  /*af60*/  IMAD.MOV.U32 R136, RZ, RZ, R200 ;  /* 0x000000ffff887224 */ /* 0x000fe200078e00c8 */
[--C-:B------:R-:W-:Y:S01]  /*af70*/  HSET2.LE.AND R165, R165, R52.reuse, PT ;  /* 0x00000034a5a57233 */ /* 0x100fe20003803000 */
[----:B------:R-:W1:Y:S01]  /*af80*/  LDSM.16.MT88.4 R16, [R192+0x7000] ;  /* 0x00700000c010783b */ /* 0x000e620000004200 */
[----:B------:R-:W-:Y:S01]  /*af90*/  PRMT R8, R14, 0x5410, R15 ;  /* 0x000054100e087816 */ /* 0x000fe2000000000f */
[----:B------:R-:W-:Y:S01]  /*afa0*/  MUFU.EX2 R137, R137 ;  /* 0x0000008900897308 */ /* 0x000fe20000000800 */
[----:B------:R-:W-:Y:S01]  /*afb0*/  F2FP.BF16.F32.PACK_AB R4, R162, R154 ;  /* 0x0000009aa204723e */ /* 0x000fe200000010ff */
[----:B------:R-:W-:Y:S01]  /*afc0*/  IMAD.MOV.U32 R133, RZ, RZ, R0 ;  /* 0x000000ffff857224 */ /* 0x000fe200078e0000 */
[----:B------:R-:W-:Y:S01]  /*afd0*/  PRMT R9, R12, 0x5410, R13 ;  /* 0x000054100c097816 */ /* 0x000fe2000000000d */
[----:B------:R-:W-:Y:S01]  /*afe0*/  IMAD.MOV.U32 R134, RZ, RZ, R2 ;  /* 0x000000ffff867224 */ /* 0x000fe200078e0002 */
[----:B------:R-:W2:Y:S01]  /*aff0*/  LDSM.16.MT88.4 R12, [R190+0x7000] ;  /* 0x00700000be0c783b */ /* 0x000ea20000004200 */
[----:B------:R-:W-:-:S02]  /*b000*/  HSET2.LE.AND R26, R24, R52, PT ;  /* 0x00000034181a7233 */ /* 0x000fc40003803000 */
[----:B------:R-:W-:Y:S01]  /*b010*/  LOP3.LUT R27, R165, R4, RZ, 0xc0, !PT ;  /* 0x00000004a51b7212 */ /* 0x000fe200078ec0ff */
[----:B------:R-:W3:Y:S01]  /*b020*/  MUFU.EX2 R152, R152 ;  /* 0x0000009800987308 */ /* 0x000ee20000000800 */
[--C-:B------:R-:W-:Y:S02]  /*b030*/  HSET2.LE.AND R24, R8, R52.reuse, PT ;  /* 0x0000003408187233 */ /* 0x100fe40003803000 */
[----:B------:R-:W-:Y:S02]  /*b040*/  LOP3.LUT R4, R179, UR19, R176, 0x96, !PT ;  /* 0x00000013b3047c12 */ /* 0x000fe4000f8e96b0 */
[----:B------:R-:W-:Y:S02]  /*b050*/  HSET2.LE.AND R9, R9, R52, PT ;  /* 0x0000003409097233 */ /* 0x000fe40003803000 */
[----:B------:R-:W-:Y:S01]  /*b060*/  F2FP.BF16.F32.PACK_AB R10, R159, R158 ;  /* 0x0000009e9f0a723e */ /* 0x000fe200000010ff */
[----:B------:R-:W4:Y:S01]  /*b070*/  MUFU.EX2 R151, R151 ;  /* 0x0000009700977308 */ /* 0x000f220000000800 */
[----:B------:R-:W-:-:S02]  /*b080*/  F2FP.BF16.F32.PACK_AB R8, R164, R163 ;  /* 0x000000a3a408723e */ /* 0x000fc400000010ff */
[----:B------:R-:W-:Y:S02]  /*b090*/  F2FP.BF16.F32.PACK_AB R25, R153, R149 ;  /* 0x000000959919723e */ /* 0x000fe400000010ff */
[----:B------:R-:W-:Y:S02]  /*b0a0*/  SHF.R.U32.HI R7, RZ, 0x10, R178 ;  /* 0x00000010ff077819 */ /* 0x000fe400000116b2 */
[----:B------:R-:W-:Y:S01]  /*b0b0*/  LOP3.LUT R167, R4, 0xffff, RZ, 0xc0, !PT ;  /* 0x0000ffff04a77812 */ /* 0x000fe200078ec0ff */
[----:B------:R-:W5:Y:S01]  /*b0c0*/  MUFU.EX2 R59, R59 ;  /* 0x0000003b003b7308 */ /* 0x000f620000000800 */
[----:B------:R-:W-:Y:S01]  /*b0d0*/  LOP3.LUT R24, R24, R10, RZ, 0xc0, !PT ;  /* 0x0000000a18187212 */ /* 0x000fe200078ec0ff */
[----:B---3--:R-:W-:Y:S01]  /*b0e0*/  FADD.FTZ R42, R152, R42 ;  /* 0x0000002a982a7221 */ /* 0x008fe20000010000 */
[----:B------:R-:W-:Y:S02]  /*b0f0*/  LOP3.LUT R25, R9, R25, RZ, 0xc0, !PT ;  /* 0x0000001909197212 */ /* 0x000fe400078ec0ff */
[----:B------:R-:W-:-:S02]  /*b100*/  LOP3.LUT R26, R26, R8, RZ, 0xc0, !PT ;  /* 0x000000081a1a7212 */ /* 0x000fc400078ec0ff */
[----:B------:R-:W3:Y:S01]  /*b110*/  LDSM.16.MT88.4 R8, [R189+0x7000] ;  /* 0x00700000bd08783b */ /* 0x000ee20000004200 */
[----:B------:R-:W-:Y:S01]  /*b120*/  SHF.R.U32.HI R5, RZ, 0x18, R178 ;  /* 0x00000018ff057819 */ /* 0x000fe200000116b2 */
[----:B------:R-:W2:Y:S01]  /*b130*/  MUFU.EX2 R62, R62 ;  /* 0x0000003e003e7308 */ /* 0x000ea20000000800 */
[----:B------:R-:W-:Y:S01]  /*b140*/  LOP3.LUT R7, R7, 0xff, RZ, 0xc0, !PT ;  /* 0x000000ff07077812 */ /* 0x000fe200078ec0ff */
[----:B----4-:R-:W-:Y:S01]  /*b150*/  FADD.FTZ R42, R151, R42 ;  /* 0x0000002a972a7221 */ /* 0x010fe20000010000 */
[----:B------:R-:W-:Y:S01]  /*b160*/  LOP3.LUT R169, R178, 0xffff, RZ, 0xc0, !PT ;  /* 0x0000ffffb2a97812 */ /* 0x000fe200078ec0ff */
[C---:B-1----:R-:W-:Y:S01]  /*b170*/  HMMA.16816.F32.BF16 R124, R24.reuse, R16, R124 ;  /* 0x00000010187c723c */ /* 0x042fe2000004187c */
[----:B------:R-:W-:Y:S01]  /*b180*/  LOP3.LUT R165, R4, 0xff, RZ, 0xc0, !PT ;  /* 0x000000ff04a57812 */ /* 0x000fe200078ec0ff */
[----:B------:R-:W-:Y:S01]  /*b190*/  FADD.FTZ R42, R150, R42 ;  /* 0x0000002a962a7221 */ /* 0x000fe20000010000 */
[----:B------:R-:W-:Y:S01]  /*b1a0*/  SHF.R.U32.HI R167, RZ, 0x8, R167 ;  /* 0x00000008ffa77819 */ /* 0x000fe200000116a7 */
[----:B------:R-:W1:Y:S01]  /*b1b0*/  MUFU.EX2 R142, R142 ;  /* 0x0000008e008e7308 */ /* 0x000e620000000800 */
[----:B------:R-:W-:Y:S01]  /*b1c0*/  PRMT R5, R7, 0x5410, R5 ;  /* 0x0000541007057816 */ /* 0x000fe20000000005 */
[C---:B------:R-:W-:Y:S01]  /*b1d0*/  HMMA.16816.F32.BF16 R120, R24.reuse, R18, R120 ;  /* 0x000000121878723c */ /* 0x040fe20000041878 */
[----:B------:R-:W-:Y:S01]  /*b1e0*/  LOP3.LUT R6, R178, 0xff, RZ, 0xc0, !PT ;  /* 0x000000ffb2067812 */ /* 0x000fe200078ec0ff */
[----:B-----5:R-:W-:Y:S01]  /*b1f0*/  FADD.FTZ R37, R59, R37 ;  /* 0x000000253b257221 */ /* 0x020fe20000010000 */
[----:B------:R-:W-:Y:S01]  /*b200*/  SHF.R.U32.HI R169, RZ, 0x8, R169 ;  /* 0x00000008ffa97819 */ /* 0x000fe200000116a9 */
[----:B------:R-:W-:Y:S01]  /*b210*/  FADD.FTZ R42, R157, R42 ;  /* 0x0000002a9d2a7221 */ /* 0x000fe20000010000 */
[----:B------:R-:W-:Y:S01]  /*b220*/  PRMT R7, R165, 0x5410, R167 ;  /* 0x00005410a5077816 */ /* 0x000fe200000000a7 */
[----:B------:R-:W4:Y:S01]  /*b230*/  MUFU.EX2 R143, R143 ;  /* 0x0000008f008f7308 */ /* 0x000f220000000800 */
[--C-:B------:R-:W-:Y:S01]  /*b240*/  SHF.R.U32.HI R165, RZ, 0x10, R4.reuse ;  /* 0x00000010ffa57819 */ /* 0x100fe20000011604 */
[----:B--2---:R-:W-:Y:S01]  /*b250*/  HMMA.16816.F32.BF16 R72, R24, R12, R72 ;  /* 0x0000000c1848723c */ /* 0x004fe20000041848 */
[----:B------:R-:W-:Y:S01]  /*b260*/  PRMT R6, R6, 0x5410, R169 ;  /* 0x0000541006067816 */ /* 0x000fe200000000a9 */
[----:B------:R-:W-:Y:S01]  /*b270*/  FADD.FTZ R37, R62, R37 ;  /* 0x000000253e257221 */ /* 0x000fe20000010000 */
[----:B------:R-:W-:-:S02]  /*b280*/  SHF.R.U32.HI R4, RZ, 0x18, R4 ;  /* 0x00000018ff047819 */ /* 0x000fc40000011604 */
[----:B------:R-:W-:Y:S01]  /*b290*/  LOP3.LUT R165, R165, 0xff, RZ, 0xc0, !PT ;  /* 0x000000ffa5a57812 */ /* 0x000fe200078ec0ff */
[C---:B------:R-:W-:Y:S01]  /*b2a0*/  HMMA.16816.F32.BF16 R112, R24.reuse, R14, R112 ;  /* 0x0000000e1870723c */ /* 0x040fe20000041870 */
[--C-:B------:R-:W-:Y:S01]  /*b2b0*/  HSET2.LE.AND R6, R6, R52.reuse, PT ;  /* 0x0000003406067233 */ /* 0x100fe20003803000 */
[----:B------:R-:W2:Y:S01]  /*b2c0*/  MUFU.EX2 R141, R141 ;  /* 0x0000008d008d7308 */ /* 0x000ea20000000800 */
[----:B------:R-:W-:Y:S01]  /*b2d0*/  PRMT R165, R165, 0x5410, R4 ;  /* 0x00005410a5a57816 */ /* 0x000fe20000000004 */
[----:B------:R-:W-:Y:S01]  /*b2e0*/  FADD.FTZ R37, R67, R37 ;  /* 0x0000002543257221 */ /* 0x000fe20000010000 */
[----:B------:R-:W-:Y:S01]  /*b2f0*/  F2FP.BF16.F32.PACK_AB R167, R157, R150 ;  /* 0x000000969da7723e */ /* 0x000fe200000010ff */
[C---:B------:R-:W-:Y:S01]  /*b300*/  HMMA.16816.F32.BF16 R88, R24.reuse, R20, R88 ;  /* 0x000000141858723c */ /* 0x040fe20000041858 */
[--C-:B------:R-:W-:Y:S01]  /*b310*/  HSET2.LE.AND R5, R5, R52.reuse, PT ;  /* 0x0000003405057233 */ /* 0x100fe20003803000 */
[C---:B------:R-:W-:Y:S01]  /*b320*/  FADD.FTZ R37, R137.reuse, R37 ;  /* 0x0000002589257221 */ /* 0x040fe20000010000 */
[--C-:B------:R-:W-:Y:S01]  /*b330*/  HSET2.LE.AND R4, R7, R52.reuse, PT ;  /* 0x0000003407047233 */ /* 0x100fe20003803000 */
[----:B------:R-:W-:Y:S01]  /*b340*/  MUFU.EX2 R138, R138 ;  /* 0x0000008a008a7308 */ /* 0x000fe20000000800 */
[----:B------:R-:W-:Y:S01]  /*b350*/  LOP3.LUT R6, R6, R167, RZ, 0xc0, !PT ;  /* 0x000000a706067212 */ /* 0x000fe200078ec0ff */
[----:B------:R-:W-:Y:S01]  /*b360*/  HMMA.16816.F32.BF16 R92, R24, R22, R92 ;  /* 0x00000016185c723c */ /* 0x000fe2000004185c */
[----:B------:R-:W-:Y:S01]  /*b370*/  HSET2.LE.AND R165, R165, R52, PT ;  /* 0x00000034a5a57233 */ /* 0x000fe20003803000 */
[----:B-1----:R-:W-:Y:S01]  /*b380*/  FADD.FTZ R36, R142, R36 ;  /* 0x000000248e247221 */ /* 0x002fe20000010000 */
[----:B------:R-:W-:-:S02]  /*b390*/  F2FP.BF16.F32.PACK_AB R7, R137, R67 ;  /* 0x000000438907723e */ /* 0x000fc400000010ff */
[----:B------:R-:W-:Y:S01]  /*b3a0*/  LOP3.LUT R172, R173, UR22, R174, 0x96, !PT ;  /* 0x00000016adac7c12 */ /* 0x000fe2000f8e96ae */
[C---:B---3--:R-:W-:Y:S01]  /*b3b0*/  HMMA.16816.F32.BF16 R108, R24.reuse, R8, R108 ;  /* 0x00000008186c723c */ /* 0x048fe2000004186c */
[----:B------:R-:W-:Y:S01]  /*b3c0*/  F2FP.BF16.F32.PACK_AB R167, R151, R152 ;  /* 0x0000009897a7723e */ /* 0x000fe200000010ff */
[----:B------:R-:W1:Y:S01]  /*b3d0*/  MUFU.EX2 R61, R61 ;  /* 0x0000003d003d7308 */ /* 0x000e620000000800 */
[----:B------:R-:W-:Y:S01]  /*b3e0*/  F2FP.BF16.F32.PACK_AB R169, R62, R59 ;  /* 0x0000003b3ea9723e */ /* 0x000fe200000010ff */
[----:B------:R-:W-:Y:S01]  /*b3f0*/  IMAD.WIDE.U32 R172, R172, -0x2daee0ad, RZ ;  /* 0xd2511f53acac7825 */ /* 0x000fe200078e00ff */
[----:B------:R-:W-:Y:S01]  /*b400*/  LOP3.LUT R7, R5, R7, RZ, 0xc0, !PT ;  /* 0x0000000705077212 */ /* 0x000fe200078ec0ff */
[----:B------:R-:W-:Y:S01]  /*b410*/  HMMA.16816.F32.BF16 R104, R24, R10, R104 ;  /* 0x0000000a1868723c */ /* 0x000fe20000041868 */
[----:B------:R-:W-:Y:S01]  /*b420*/  LOP3.LUT R4, R4, R167, RZ, 0xc0, !PT ;  /* 0x000000a704047212 */ /* 0x000fe200078ec0ff */
[----:B----4-:R-:W-:Y:S01]  /*b430*/  FADD.FTZ R36, R143, R36 ;  /* 0x000000248f247221 */ /* 0x010fe20000010000 */
[----:B------:R-:W-:Y:S01]  /*b440*/  LOP3.LUT R5, R165, R169, RZ, 0xc0, !PT ;  /* 0x000000a9a5057212 */ /* 0x000fe200078ec0ff */
[----:B------:R-:W3:Y:S01]  /*b450*/  MUFU.EX2 R64, R64 ;  /* 0x0000004000407308 */ /* 0x000ee20000000800 */
[----:B------:R-:W-:Y:S01]  /*b460*/  LOP3.LUT R166, R173, UR20, R166, 0x96, !PT ;  /* 0x00000014ada67c12 */ /* 0x000fe2000f8e96a6 */
[----:B--2---:R-:W-:Y:S01]  /*b470*/  FADD.FTZ R36, R141, R36 ;  /* 0x000000248d247221 */ /* 0x004fe20000010000 */
[----:B------:R-:W-:-:S02]  /*b480*/  LOP3.LUT R25, R172, 0xff, RZ, 0xc0, !PT ;  /* 0x000000ffac197812 */ /* 0x000fc400078ec0ff */
[----:B------:R-:W-:Y:S01]  /*b490*/  SHF.R.U32.HI R26, RZ, 0x18, R172 ;  /* 0x00000018ff1a7819 */ /* 0x000fe200000116ac */
[C---:B------:R-:W-:Y:S01]  /*b4a0*/  HMMA.16816.F32.BF16 R68, R4.reuse, R12, R68 ;  /* 0x0000000c0444723c */ /* 0x040fe20000041844 */
[----:B------:R-:W-:Y:S01]  /*b4b0*/  SHF.R.U32.HI R27, RZ, 0x18, R166 ;  /* 0x00000018ff1b7819 */ /* 0x000fe200000116a6 */
[----:B------:R-:W2:Y:S01]  /*b4c0*/  MUFU.EX2 R60, R60 ;  /* 0x0000003c003c7308 */ /* 0x000ea20000000800 */
[----:B------:R-:W-:Y:S01]  /*b4d0*/  LOP3.LUT R168, R177, UR22, R168, 0x96, !PT ;  /* 0x00000016b1a87c12 */ /* 0x000fe2000f8e96a8 */
[----:B-1----:R-:W-:Y:S01]  /*b4e0*/  FADD.FTZ R32, R61, R32 ;  /* 0x000000203d207221 */ /* 0x002fe20000010000 */
[----:B------:R-:W-:Y:S01]  /*b4f0*/  FADD.FTZ R221, R138, R36 ;  /* 0x000000248add7221 */ /* 0x000fe20000010000 */
[C---:B------:R-:W-:Y:S01]  /*b500*/  HMMA.16816.F32.BF16 R76, R4.reuse, R14, R76 ;  /* 0x0000000e044c723c */ /* 0x040fe2000004184c */
[----:B------:R-:W-:Y:S01]  /*b510*/  SHF.R.U32.HI R12, RZ, 0x10, R172 ;  /* 0x00000010ff0c7819 */ /* 0x000fe200000116ac */
[----:B------:R-:W-:Y:S01]  /*b520*/  IMAD.WIDE.U32 R168, R168, -0x2daee0ad, RZ ;  /* 0xd2511f53a8a87825 */ /* 0x000fe200078e00ff */
[----:B------:R-:W-:Y:S01]  /*b530*/  LOP3.LUT R13, R166, 0xffff, RZ, 0xc0, !PT ;  /* 0x0000ffffa60d7812 */ /* 0x000fe200078ec0ff */
[----:B------:R-:W1:Y:S01]  /*b540*/  MUFU.EX2 R63, R63 ;  /* 0x0000003f003f7308 */ /* 0x000e620000000800 */
[----:B---3--:R-:W-:Y:S01]  /*b550*/  F2FP.BF16.F32.PACK_AB R57, R64, R61 ;  /* 0x0000003d4039723e */ /* 0x008fe200000010ff */
[----:B------:R-:W-:Y:S01]  /*b560*/  HMMA.16816.F32.BF16 R80, R4, R8, R80 ;  /* 0x000000080450723c */ /* 0x000fe20000041850 */
[----:B------:R-:W-:Y:S01]  /*b570*/  LOP3.LUT R14, R12, 0xff, RZ, 0xc0, !PT ;  /* 0x000000ff0c0e7812 */ /* 0x000fe200078ec0ff */
[----:B------:R-:W-:Y:S01]  /*b580*/  FADD.FTZ R32, R64, R32 ;  /* 0x0000002040207221 */ /* 0x000fe20000010000 */
[----:B------:R-:W-:-:S02]  /*b590*/  LOP3.LUT R12, R166, 0xff, RZ, 0xc0, !PT ;  /* 0x000000ffa60c7812 */ /* 0x000fc400078ec0ff */
[----:B------:R-:W-:Y:S01]  /*b5a0*/  SHF.R.U32.HI R13, RZ, 0x8, R13 ;  /* 0x00000008ff0d7819 */ /* 0x000fe2000001160d */
[C---:B------:R-:W-:Y:S01]  /*b5b0*/  HMMA.16816.F32.BF16 R128, R4.reuse, R16, R128 ;  /* 0x000000100480723c */ /* 0x040fe20000041880 */
[----:B------:R-:W-:Y:S01]  /*b5c0*/  SHF.R.U32.HI R8, RZ, 0x10, R166 ;  /* 0x00000010ff087819 */ /* 0x000fe200000116a6 */
[----:B------:R-:W-:Y:S01]  /*b5d0*/  MUFU.EX2 R55, R55 ;  /* 0x0000003700377308 */ /* 0x000fe20000000800 */
[----:B------:R-:W-:Y:S01]  /*b5e0*/  PRMT R12, R12, 0x5410, R13 ;  /* 0x000054100c0c7816 */ /* 0x000fe2000000000d */
[----:B--2---:R-:W-:Y:S01]  /*b5f0*/  FADD.FTZ R32, R60, R32 ;  /* 0x000000203c207221 */ /* 0x004fe20000010000 */
[----:B------:R-:W-:Y:S01]  /*b600*/  LOP3.LUT R9, R8, 0xff, RZ, 0xc0, !PT ;  /* 0x000000ff08097812 */ /* 0x000fe200078ec0ff */
[C---:B------:R-:W-:Y:S01]  /*b610*/  HMMA.16816.F32.BF16 R116, R4.reuse, R18, R116 ;  /* 0x000000120474723c */ /* 0x040fe20000041874 */
[----:B------:R-:W-:Y:S02]  /*b620*/  LOP3.LUT R16, R172, 0xffff, RZ, 0xc0, !PT ;  /* 0x0000ffffac107812 */ /* 0x000fe400078ec0ff */
[----:B------:R-:W-:Y:S01]  /*b630*/  HSET2.LE.AND R24, R12, R52, PT ;  /* 0x000000340c187233 */ /* 0x000fe20003803000 */
[----:B------:R-:W-:Y:S01]  /*b640*/  MUFU.EX2 R56, R56 ;  /* 0x0000003800387308 */ /* 0x000fe20000000800 */
[----:B------:R-:W-:Y:S01]  /*b650*/  SHF.R.U32.HI R16, RZ, 0x8, R16 ;  /* 0x00000008ff107819 */ /* 0x000fe20000011610 */
[----:B------:R-:W-:Y:S01]  /*b660*/  HMMA.16816.F32.BF16 R84, R4, R10, R84 ;  /* 0x0000000a0454723c */ /* 0x000fe20000041854 */
[----:B------:R-:W-:Y:S01]  /*b670*/  F2FP.BF16.F32.PACK_AB R8, R143, R142 ;  /* 0x0000008e8f08723e */ /* 0x000fe200000010ff */
[----:B-1----:R-:W-:Y:S01]  /*b680*/  FADD.FTZ R220, R63, R32 ;  /* 0x000000203fdc7221 */ /* 0x002fe20000010000 */
[----:B------:R-:W-:-:S02]  /*b690*/  PRMT R25, R25, 0x5410, R16 ;  /* 0x0000541019197816 */ /* 0x000fc40000000010 */
[----:B------:R-:W-:Y:S01]  /*b6a0*/  PRMT R26, R14, 0x5410, R26 ;  /* 0x000054100e1a7816 */ /* 0x000fe2000000001a */
[C---:B------:R-:W-:Y:S01]  /*b6b0*/  HMMA.16816.F32.BF16 R100, R4.reuse, R20, R100 ;  /* 0x000000140464723c */ /* 0x040fe20000041864 */
[----:B------:R-:W-:Y:S01]  /*b6c0*/  PRMT R27, R9, 0x5410, R27 ;  /* 0x00005410091b7816 */ /* 0x000fe2000000001b */
[----:B------:R-:W1:Y:S01]  /*b6d0*/  LDSM.16.MT88.4 R16, [R192+0x7800] ;  /* 0x00780000c010783b */ /* 0x000e620000004200 */
[----:B------:R-:W-:Y:S01]  /*b6e0*/  LOP3.LUT R24, R24, R8, RZ, 0xc0, !PT ;  /* 0x0000000818187212 */ /* 0x000fe200078ec0ff */
[----:B------:R-:W-:Y:S01]  /*b6f0*/  MUFU.EX2 R46, R46 ;  /* 0x0000002e002e7308 */ /* 0x000fe20000000800 */
[----:B------:R-:W-:Y:S01]  /*b700*/  LOP3.LUT R170, R169, UR20, R170, 0x96, !PT ;  /* 0x00000014a9aa7c12 */ /* 0x000fe2000f8e96aa */
[----:B------:R-:W-:Y:S01]  /*b710*/  HMMA.16816.F32.BF16 R96, R4, R22, R96 ;  /* 0x000000160460723c */ /* 0x000fe20000041860 */
[----:B------:R-:W2:Y:S01]  /*b720*/  LDSM.16.MT88.4 R12, [R190+0x7800] ;  /* 0x00780000be0c783b */ /* 0x000ea20000004200 */
[--C-:B------:R-:W-:Y:S02]  /*b730*/  HSET2.LE.AND R21, R25, R52.reuse, PT ;  /* 0x0000003419157233 */ /* 0x100fe40003803000 */
[--C-:B------:R-:W-:Y:S01]  /*b740*/  HSET2.LE.AND R20, R26, R52.reuse, PT ;  /* 0x000000341a147233 */ /* 0x100fe20003803000 */
[----:B------:R-:W3:Y:S01]  /*b750*/  LDSM.16.MT88.4 R8, [R189+0x7800] ;  /* 0x00780000bd08783b */ /* 0x000ee20000004200 */
[----:B------:R-:W-:Y:S01]  /*b760*/  HSET2.LE.AND R25, R27, R52, PT ;  /* 0x000000341b197233 */ /* 0x000fe20003803000 */
[--C-:B------:R-:W-:Y:S01]  /*b770*/  FFMA.FTZ R23, R45, UR38, -R50.reuse ;  /* 0x000000262d177c23 */ /* 0x100fe20008010832 */
[----:B------:R-:W-:Y:S01]  /*b780*/  F2FP.BF16.F32.PACK_AB R26, R138, R141 ;  /* 0x0000008d8a1a723e */ /* 0x000fe200000010ff */
[----:B------:R-:W4:Y:S01]  /*b790*/  LDSM.16.MT88.4 R4, [R188+0x7800] ;  /* 0x00780000bc04783b */ /* 0x000f220000004200 */
[----:B------:R-:W-:Y:S01]  /*b7a0*/  FFMA.FTZ R45, R28, UR38, -R50 ;  /* 0x000000261c2d7c23 */ /* 0x000fe20008010832 */
[----:B------:R-:W-:Y:S01]  /*b7b0*/  F2FP.BF16.F32.PACK_AB R27, R63, R60 ;  /* 0x0000003c3f1b723e */ /* 0x000fe200000010ff */
[----:B------:R5:W-:Y:S01]  /*b7c0*/  MUFU.EX2 R28, R23 ;  /* 0x00000017001c7308 */ /* 0x000be20000000800 */
[----:B------:R-:W-:-:S02]  /*b7d0*/  LOP3.LUT R26, R21, R26, RZ, 0xc0, !PT ;  /* 0x0000001a151a7212 */ /* 0x000fc400078ec0ff */
[----:B------:R-:W-:Y:S02]  /*b7e0*/  LOP3.LUT R25, R25, R57, RZ, 0xc0, !PT ;  /* 0x0000003919197212 */ /* 0x000fe400078ec0ff */
[----:B------:R-:W-:Y:S02]  /*b7f0*/  SHF.R.U32.HI R21, RZ, 0x10, R168 ;  /* 0x00000010ff157819 */ /* 0x000fe400000116a8 */
[----:B------:R-:W-:Y:S01]  /*b800*/  LOP3.LUT R22, R168, 0xffff, RZ, 0xc0, !PT ;  /* 0x0000ffffa8167812 */ /* 0x000fe200078ec0ff */
[----:B------:R-:W1:Y:S01]  /*b810*/  MUFU.EX2 R160, R160 ;  /* 0x000000a000a07308 */ /* 0x000e620000000800 */
[----:B------:R-:W-:Y:S02]  /*b820*/  LOP3.LUT R50, R170, 0xffff, RZ, 0xc0, !PT ;  /* 0x0000ffffaa327812 */ /* 0x000fe400078ec0ff */
[----:B------:R-:W-:Y:S02]  /*b830*/  SHF.R.U32.HI R57, RZ, 0x10, R170 ;  /* 0x00000010ff397819 */ /* 0x000fe400000116aa */
[----:B------:R-:W-:-:S02]  /*b840*/  LOP3.LUT R27, R20, R27, RZ, 0xc0, !PT ;  /* 0x0000001b141b7212 */ /* 0x000fc400078ec0ff */
[----:B------:R-:W-:Y:S01]  /*b850*/  LOP3.LUT R20, R168, 0xff, RZ, 0xc0, !PT ;  /* 0x000000ffa8147812 */ /* 0x000fe200078ec0ff */
[----:B------:R-:W2:Y:S01]  /*b860*/  MUFU.EX2 R161, R161 ;  /* 0x000000a100a17308 */ /* 0x000ea20000000800 */
[----:B------:R-:W-:Y:S02]  /*b870*/  SHF.R.U32.HI R168, RZ, 0x18, R168 ;  /* 0x00000018ffa87819 */ /* 0x000fe400000116a8 */
[----:B------:R-:W-:Y:S02]  /*b880*/  LOP3.LUT R21, R21, 0xff, RZ, 0xc0, !PT ;  /* 0x000000ff15157812 */ /* 0x000fe400078ec0ff */
[----:B-----5:R-:W-:Y:S02]  /*b890*/  LOP3.LUT R23, R170, 0xff, RZ, 0xc0, !PT ;  /* 0x000000ffaa177812 */ /* 0x020fe400078ec0ff */
[----:B------:R-:W-:Y:S01]  /*b8a0*/  SHF.R.U32.HI R22, RZ, 0x8, R22 ;  /* 0x00000008ff167819 */ /* 0x000fe20000011616 */
[----:B------:R-:W5:Y:S01]  /*b8b0*/  MUFU.EX2 R29, R29 ;  /* 0x0000001d001d7308 */ /* 0x000f620000000800 */
[----:B------:R-:W-:Y:S01]  /*b8c0*/  SHF.R.U32.HI R170, RZ, 0x18, R170 ;  /* 0x00000018ffaa7819 */ /* 0x000fe200000116aa */
[----:B-1----:R-:W-:Y:S01]  /*b8d0*/  FADD.FTZ R42, R160, R42 ;  /* 0x0000002aa02a7221 */ /* 0x002fe20000010000 */
[----:B------:R-:W-:Y:S01]  /*b8e0*/  SHF.R.U32.HI R50, RZ, 0x8, R50 ;  /* 0x00000008ff327819 */ /* 0x000fe20000011632 */
[----:B------:R-:W-:Y:S01]  /*b8f0*/  HMMA.16816.F32.BF16 R124, R24, R16, R124 ;  /* 0x00000010187c723c */ /* 0x000fe2000004187c */
[----:B------:R-:W-:-:S02]  /*b900*/  LOP3.LUT R57, R57, 0xff, RZ, 0xc0, !PT ;  /* 0x000000ff39397812 */ /* 0x000fc400078ec0ff */
[----:B------:R-:W-:Y:S01]  /*b910*/  PRMT R21, R21, 0x5410, R168 ;  /* 0x0000541015157816 */ /* 0x000fe200000000a8 */
[----:B------:R-:W1:Y:S01]  /*b920*/  MUFU.EX2 R45, R45 ;  /* 0x0000002d002d7308 */ /* 0x000e620000000800 */
[----:B------:R-:W-:Y:S01]  /*b930*/  PRMT R22, R20, 0x5410, R22 ;  /* 0x0000541014167816 */ /* 0x000fe20000000016 */
[----:B--2---:R-:W-:Y:S01]  /*b940*/  FADD.FTZ R42, R161, R42 ;  /* 0x0000002aa12a7221 */ /* 0x004fe20000010000 */
[----:B------:R-:W-:Y:S01]  /*b950*/  PRMT R23, R23, 0x5410, R50 ;  /* 0x0000541017177816 */ /* 0x000fe20000000032 */
[C---:B------:R-:W-:Y:S01]  /*b960*/  HMMA.16816.F32.BF16 R120, R24.reuse, R18, R120 ;  /* 0x000000121878723c */ /* 0x040fe20000041878 */
[----:B------:R-:W-:Y:S01]  /*b970*/  PRMT R57, R57, 0x5410, R170 ;  /* 0x0000541039397816 */ /* 0x000fe200000000aa */
[----:B------:R-:W-:Y:S01]  /*b980*/  FADD.FTZ R42, R55, R42 ;  /* 0x0000002a372a7221 */ /* 0x000fe20000010000 */
[--C-:B------:R-:W-:Y:S02]  /*b990*/  HSET2.LE.AND R20, R21, R52.reuse, PT ;  /* 0x0000003415147233 */ /* 0x100fe40003803000 */
[--C-:B------:R-:W-:Y:S01]  /*b9a0*/  HSET2.LE.AND R22, R22, R52.reuse, PT ;  /* 0x0000003416167233 */ /* 0x100fe20003803000 */
[----:B-----5:R-:W-:Y:S01]  /*b9b0*/  FADD.FTZ R37, R29, R37 ;  /* 0x000000251d257221 */ /* 0x020fe20000010000 */
[--C-:B------:R-:W-:Y:S01]  /*b9c0*/  HSET2.LE.AND R50, R23, R52.reuse, PT ;  /* 0x0000003417327233 */ /* 0x100fe20003803000 */
[----:B------:R-:W-:Y:S01]  /*b9d0*/  HMMA.16816.F32.BF16 R72, R24, R12, R72 ;  /* 0x0000000c1848723c */ /* 0x000fe20000041848 */
[----:B------:R-:W-:Y:S01]  /*b9e0*/  HSET2.LE.AND R21, R57, R52, PT ;  /* 0x0000003439157233 */ /* 0x000fe20003803000 */
[C---:B------:R-:W-:Y:S01]  /*b9f0*/  FADD.FTZ R223, R56.reuse, R42 ;  /* 0x0000002a38df7221 */ /* 0x040fe20000010000 */
[----:B------:R-:W-:-:S02]  /*ba00*/  F2FP.BF16.F32.PACK_AB R52, R56, R55 ;  /* 0x000000373834723e */ /* 0x000fc400000010ff */
[----:B------:R-:W-:Y:S01]  /*ba10*/  F2FP.BF16.F32.PACK_AB R23, R28, R46 ;  /* 0x0000002e1c17723e */ /* 0x000fe200000010ff */
[----:B-1----:R-:W-:Y:S01]  /*ba20*/  FADD.FTZ R37, R45, R37 ;  /* 0x000000252d257221 */ /* 0x002fe20000010000 */
[----:B------:R-:W-:Y:S01]  /*ba30*/  LOP3.LUT R22, R22, R52, RZ, 0xc0, !PT ;  /* 0x0000003416167212 */ /* 0x000fe200078ec0ff */
[C---:B------:R-:W-:Y:S01]  /*ba40*/  HMMA.16816.F32.BF16 R112, R24.reuse, R14, R112 ;  /* 0x0000000e1870723c */ /* 0x040fe20000041870 */
[----:B------:R-:W-:Y:S01]  /*ba50*/  F2FP.BF16.F32.PACK_AB R57, R161, R160 ;  /* 0x000000a0a139723e */ /* 0x000fe200000010ff */
[----:B------:R-:W-:Y:S01]  /*ba60*/  FADD.FTZ R37, R46, R37 ;  /* 0x000000252e257221 */ /* 0x000fe20000010000 */
[----:B------:R-:W-:Y:S02]  /*ba70*/  F2FP.BF16.F32.PACK_AB R52, R45, R29 ;  /* 0x0000001d2d34723e */ /* 0x000fe400000010ff */
[----:B------:R-:W-:Y:S01]  /*ba80*/  LOP3.LUT R23, R20, R23, RZ, 0xc0, !PT ;  /* 0x0000001714177212 */ /* 0x000fe200078ec0ff */
[----:B---3--:R-:W-:Y:S01]  /*ba90*/  HMMA.16816.F32.BF16 R108, R24, R8, R108 ;  /* 0x00000008186c723c */ /* 0x008fe2000004186c */
[----:B------:R-:W-:Y:S01]  /*baa0*/  LOP3.LUT R20, R50, R57, RZ, 0xc0, !PT ;  /* 0x0000003932147212 */ /* 0x000fe200078ec0ff */
[----:B------:R-:W-:Y:S01]  /*bab0*/  FADD.FTZ R222, R28, R37 ;  /* 0x000000251cde7221 */ /* 0x000fe20000010000 */
[----:B------:R-:W-:-:S03]  /*bac0*/  LOP3.LUT R21, R21, R52, RZ, 0xc0, !PT ;  /* 0x0000003415157212 */ /* 0x000fc600078ec0ff */
        /* <DEDUP_REMOVED lines=13> */
[----:B------:R-:W-:Y:S01]  /*bba0*/  UIADD3 UR37, UR14, -0x3, URZ ;  /* 0xfffffffd0e257890 */ /* 0x000fe2000fffe03f */
[----:B------:R-:W1:Y:S01]  /*bbb0*/  @!P1 LDC.64 R6, c[0x0][0x220] ;  /* 0x00008800ff069b82 */ /* 0x000e620000000a00 */
[----:B------:R-:W-:-:S04]  /*bbc0*/  DEPBAR.LE SB0, 0x0 ;  /* 0x000080000000791a */ /* 0x000fc80000000000 */
[----:B------:R-:W-:-:S03]  /*bbd0*/  USHF.R.S32.HI UR4, URZ, 0x1f, UR37 ;  /* 0x0000001f3f047899 */ /* 0x000fc60008011425 */
[----:B------:R-:W-:Y:S01]  /*bbe0*/  BAR.SYNC.DEFER_BLOCKING 0x0 ;  /* 0x0000000000007b1d */ /* 0x000fe20000010000 */
[----:B------:R-:W-:Y:S01]  /*bbf0*/  UIMAD.WIDE.U32 UR10, UR37, UR6, URZ ;  /* 0x00000006250a72a5 */ /* 0x000fe2000f8e003f */
[----:B------:R-:W-:Y:S01]  /*bc00*/  IMAD.U32 R15, RZ, RZ, UR6 ;  /* 0x00000006ff0f7e24 */ /* 0x000fe2000f8e00ff */
[----:B------:R-:W-:-:S05]  /*bc10*/  UIMAD UR4, UR4, UR6, URZ ;  /* 0x00000006040472a4 */ /* 0x000fca000f8e023f */
[----:B------:R-:W2:Y:S01]  /*bc20*/  @!P1 LDC.64 R10, c[0x0][0x220] ;  /* 0x00008800ff0a9b82 */ /* 0x000ea20000000a00 */
[----:B------:R-:W-:Y:S01]  /*bc30*/  UIMAD UR4, UR37, UR7, UR4 ;  /* 0x00000007250472a4 */ /* 0x000fe2000f8e0204 */
[----:B------:R-:W-:Y:S02]  /*bc40*/  IMAD.U32 R12, RZ, RZ, UR10 ;  /* 0x0000000aff0c7e24 */ /* 0x000fe4000f8e00ff */
[----:B------:R-:W-:Y:S01]  /*bc50*/  IMAD.U32 R13, RZ, RZ, UR11 ;  /* 0x0000000bff0d7e24 */ /* 0x000fe2000f8e00ff */
[----:B------:R-:W-:Y:S01]  /*bc60*/  UIADD3 UR4, UR11, UR4, URZ ;  /* 0x000000040b047290 */ /* 0x000fe2000fffe03f */
[----:B------:R-:W-:Y:S01]  /*bc70*/  IMAD.U32 R13, RZ, RZ, UR6 ;  /* 0x00000006ff0d7e24 */ /* 0x000fe2000f8e00ff */
[----:B------:R-:W-:Y:S01]  /*bc80*/  LEA R16, P0, R12, R234, 0x6 ;  /* 0x000000ea0c107211 */ /* 0x000fe200078030ff */
[----:B------:R-:W3:Y:S03]  /*bc90*/  @!P1 LDC.64 R8, c[0x0][0x220] ;  /* 0x00008800ff089b82 */ /* 0x000ee60000000a00 */
[----:B------:R-:W-:Y:S01]  /*bca0*/  IMAD.U32 R4, RZ, RZ, UR4 ;  /* 0x00000004ff047e24 */ /* 0x000fe2000f8e00ff */
[----:B------:R-:W-:Y:S01]  /*bcb0*/  @!P1 IADD3 R14, P3, R16, UR18, RZ ;  /* 0x00000012100e9c10 */ /* 0x000fe2000ff7e0ff */
[----:B------:R-:W-:-:S02]  /*bcc0*/  @!UP0 UIMAD UR4, UR7, 0x30, URZ ;  /* 0x00000030070488a4 */ /* 0x000fc4000f8e023f */
[----:B------:R-:W-:Y:S01]  /*bcd0*/  UISETP.GE.AND UP0, UPT, UR14, 0x4, UPT ;  /* 0x000000040e00788c */ /* 0x000fe2000bf06270 */
[----:B------:R-:W-:Y:S01]  /*bce0*/  LEA.HI.X R17, R12, R237, R4, 0x6, P0 ;  /* 0x000000ed0c117211 */ /* 0x000fe200000f3404 */
[----:B------:R-:W-:Y:S01]  /*bcf0*/  IMAD.U32 R12, RZ, RZ, UR7 ;  /* 0x00000007ff0c7e24 */ /* 0x000fe2000f8e00ff */
[----:B------:R-:W4:Y:S01]  /*bd00*/  @!P1 LDC.64 R4, c[0x0][0x220] ;  /* 0x00008800ff049b82 */ /* 0x000f220000000a00 */
[----:B------:R-:W-:Y:S01]  /*bd10*/  @!P1 LEA R15, P0, R15, R16, 0x5 ;  /* 0x000000100f0f9211 */ /* 0x000fe200078028ff */
[----:B------:R-:W-:Y:S03]  /*bd20*/  @P1 STS.128 [R208+0x6000], RZ ;  /* 0x006000ffd0001388 */ /* 0x000fe60000000c00 */
[----:B------:R-:W-:Y:S01]  /*bd30*/  @!P1 LEA.HI.X R13, R13, R17, R12, 0x5, P0 ;  /* 0x000000110d0d9211 */ /* 0x000fe200000f2c0c */
[----:B------:R-:W-:Y:S01]  /*bd40*/  IMAD.U32 R12, RZ, RZ, UR6 ;  /* 0x00000006ff0c7e24 */ /* 0x000fe2000f8e00ff */
[----:B-1----:R-:W-:-:S02]  /*bd50*/  @!P1 LEA R18, P0, R15, R6, 0x1 ;  /* 0x000000060f129211 */ /* 0x002fc400078008ff */
[----:B--2---:R-:W-:Y:S01]  /*bd60*/  @!P1 LEA R10, P4, R16, R10, 0x1 ;  /* 0x0000000a100a9211 */ /* 0x004fe200078808ff */
[----:B------:R-:W-:Y:S01]  /*bd70*/  @!P1 IMAD.WIDE.U32 R20, R12, 0x30, R16 ;  /* 0x000000300c149825 */ /* 0x000fe200078e0010 */
[----:B------:R-:W-:Y:S02]  /*bd80*/  @!P1 IADD3.X R6, R17, UR15, RZ, P3, !PT ;  /* 0x0000000f11069c10 */ /* 0x000fe40009ffe4ff */
[----:B------:R-:W-:Y:S02]  /*bd90*/  @!P1 LEA.HI.X R11, R16, R11, R17, 0x1, P4 ;  /* 0x0000000b100b9211 */ /* 0x000fe400020f0c11 */
[C---:B---3--:R-:W-:Y:S02]  /*bda0*/  @!P1 LEA R8, P2, R14.reuse, R8, 0x1 ;  /* 0x000000080e089211 */ /* 0x048fe400078408ff */
[----:B------:R-:W-:Y:S01]  /*bdb0*/  @!P1 LEA.HI.X R19, R15, R7, R13, 0x1, P0 ;  /* 0x000000070f139211 */ /* 0x000fe200000f0c0d */
[----:B------:R-:W-:Y:S01]  /*bdc0*/  @!PT LDS RZ, [RZ] ;  /* 0x00000000fffff984 */ /* 0x000fe20000000800 */
[----:B------:R-:W-:Y:S01]  /*bdd0*/  @!PT LDS RZ, [RZ] ;  /* 0x00000000fffff984 */ /* 0x000fe20000000800 */
[----:B------:R-:W-:Y:S01]  /*bde0*/  @!PT LDS RZ, [RZ] ;  /* 0x00000000fffff984 */ /* 0x000fe20000000800 */
[----:B------:R-:W-:Y:S01]  /*bdf0*/  @!P1 LDGSTS.E.BYPASS.LTC128B.128 [R208+0x6000], desc[UR16][R10.64] ;  /* 0x060000000ad09fae */ /* 0x000fe2000b901d50 */
[----:B------:R-:W-:Y:S01]  /*be00*/  @!P1 LEA.HI.X R9, R14, R9, R6, 0x1, P2 ;  /* 0x000000090e099211 */ /* 0x000fe200010f0c06 */
[----:B------:R-:W-:-:S02]  /*be10*/  @!P1 VIADD R6, R21, UR4 ;  /* 0x0000000415069c36 */ /* 0x000fc40008000000 */
        /* <DEDUP_REMOVED lines=21> */
[----:B------:R-:W1:Y:S04]  /*bf70*/  LDSM.16.M88.4 R48, [R197+0x5800] ;  /* 0x00580000c530783b */ /* 0x000e680000000200 */
[----:B------:R-:W5:Y:S04]  /*bf80*/  LDSM.16.M88.4 R172, [R198+0x2000] ;  /* 0x00200000c6ac783b */ /* 0x000f680000000200 */
[----:B------:R-:W-:Y:S04]  /*bf90*/  LDSM.16.M88.4 R44, [R196] ;  /* 0x00000000c42c783b */ /* 0x000fe80000000200 */
[----:B------:R-:W5:Y:S04]  /*bfa0*/  LDSM.16.M88.4 R40, [R191+0x4000] ;  /* 0x00400000bf28783b */ /* 0x000f680000000200 */
[----:B------:R-:W5:Y:S04]  /*bfb0*/  LDSM.16.M88.4 R36, [R191+0x4800] ;  /* 0x00480000bf24783b */ /* 0x000f680000000200 */
[----:B------:R-:W5:Y:S04]  /*bfc0*/  LDSM.16.M88.4 R32, [R191+0x5000] ;  /* 0x00500000bf20783b */ /* 0x000f680000000200 */
[----:B------:R-:W5:Y:S04]  /*bfd0*/  LDSM.16.M88.4 R180, [R191+0x5800] ;  /* 0x00580000bfb4783b */ /* 0x000f680000000200 */
[----:B------:R-:W5:Y:S01]  /*bfe0*/  LDSM.16.M88.4 R176, [R196+0x2000] ;  /* 0x00200000c4b0783b */ /* 0x000f620000000200 */
[C---:B--2---:R-:W-:Y:S03]  /*bff0*/  HMMA.16816.F32.BF16 R24, R52.reuse, R142, RZ ;  /* 0x0000008e3418723c */ /* 0x044fe600000418ff */
[----:B------:R-:W-:Y:S03]  /*c000*/  LDSM.16.M88.4 R160, [R194] ;  /* 0x00000000c2a0783b */ /* 0x000fe60000000200 */
[C---:B------:R-:W-:Y:S01]  /*c010*/  HMMA.16816.F32.BF16 R28, R52.reuse, R140, RZ ;  /* 0x0000008c341c723c */ /* 0x040fe200000418ff */
[----:B------:R-:W2:Y:S04]  /*c020*/  LDSM.16.M88.4 R168, [R195] ;  /* 0x00000000c3a8783b */ /* 0x000ea80000000200 */
[----:B------:R-:W2:Y:S01]  /*c030*/  LDSM.16.M88.4 R156, [R187] ;  /* 0x00000000bb9c783b */ /* 0x000ea20000000200 */
[C---:B---3--:R-:W-:Y:S03]  /*c040*/  HMMA.16816.F32.BF16 R20, R52.reuse, R132, RZ ;  /* 0x000000843414723c */ /* 0x048fe600000418ff */
[----:B------:R-:W3:Y:S03]  /*c050*/  LDSM.16.M88.4 R152, [R186] ;  /* 0x00000000ba98783b */ /* 0x000ee60000000200 */
[C---:B----4-:R-:W-:Y:S01]  /*c060*/  HMMA.16816.F32.BF16 R12, R52.reuse, R60, RZ ;  /* 0x0000003c340c723c */ /* 0x050fe200000418ff */
[----:B------:R-:W4:Y:S04]  /*c070*/  LDSM.16.M88.4 R148, [R185] ;  /* 0x00000000b994783b */ /* 0x000f280000000200 */
[----:B------:R-:W-:Y:S01]  /*c080*/  LDSM.16.M88.4 R164, [R195+0x2000] ;  /* 0x00200000c3a4783b */ /* 0x000fe20000000200 */
[C---:B-1----:R-:W-:Y:S03]  /*c090*/  HMMA.16816.F32.BF16 R4, R52.reuse, R48, RZ ;  /* 0x000000303404723c */ /* 0x042fe600000418ff */
[----:B------:R-:W0:Y:S03]  /*c0a0*/  LDGDEPBAR ;  /* 0x00000000000079af */ /* 0x000e260000000000 */
[C---:B------:R-:W-:Y:S06]  /*c0b0*/  HMMA.16816.F32.BF16 R16, R52.reuse, R134, RZ ;  /* 0x000000863410723c */ /* 0x040fec00000418ff */
[C---:B------:R-:W-:Y:S06]  /*c0c0*/  HMMA.16816.F32.BF16 R8, R52.reuse, R62, RZ ;  /* 0x0000003e3408723c */ /* 0x040fec00000418ff */
[----:B------:R-:W-:Y:S06]  /*c0d0*/  HMMA.16816.F32.BF16 R52, R52, R50, RZ ;  /* 0x000000323434723c */ /* 0x000fec00000418ff */
[C---:B-----5:R-:W-:Y:S06]  /*c0e0*/  HMMA.16816.F32.BF16 R144, R172.reuse, R140, RZ ;  /* 0x0000008cac90723c */ /* 0x060fec00000418ff */
[----:B------:R-:W-:Y:S06]  /*c0f0*/  HMMA.16816.F32.BF16 R140, R172, R142, RZ ;  /* 0x0000008eac8c723c */ /* 0x000fec00000418ff */
[C---:B------:R-:W-:Y:S06]  /*c100*/  HMMA.16816.F32.BF16 R24, R44.reuse, R42, R24 ;  /* 0x0000002a2c18723c */ /* 0x040fec0000041818 */
[----:B------:R-:W-:Y:S06]  /*c110*/  HMMA.16816.F32.BF16 R28, R44, R40, R28 ;  /* 0x000000282c1c723c */ /* 0x000fec000004181c */
[C---:B------:R-:W-:Y:S06]  /*c120*/  HMMA.16816.F32.BF16 R136, R172.reuse, R132, RZ ;  /* 0x00000084ac88723c */ /* 0x040fec00000418ff */
[C---:B------:R-:W-:Y:S06]  /*c130*/  HMMA.16816.F32.BF16 R64, R172.reuse, R60, RZ ;  /* 0x0000003cac40723c */ /* 0x040fec00000418ff */
[C---:B------:R-:W-:Y:S06]  /*c140*/  HMMA.16816.F32.BF16 R132, R172.reuse, R134, RZ ;  /* 0x00000086ac84723c */ /* 0x040fec00000418ff */
[C---:B------:R-:W-:Y:S06]  /*c150*/  HMMA.16816.F32.BF16 R60, R172.reuse, R62, RZ ;  /* 0x0000003eac3c723c */ /* 0x040fec00000418ff */
[----:B------:R-:W-:Y:S06]  /*c160*/  HMMA.16816.F32.BF16 R56, R172, R48, RZ ;  /* 0x00000030ac38723c */ /* 0x000fec00000418ff */
[----:B------:R-:W-:Y:S06]  /*c170*/  HMMA.16816.F32.BF16 R20, R44, R36, R20 ;  /* 0x000000242c14723c */ /* 0x000fec0000041814 */
[----:B------:R-:W-:Y:S01]  /*c180*/  HMMA.16816.F32.BF16 R172, R172, R50, RZ ;  /* 0x00000032acac723c */ /* 0x000fe200000418ff */
[----:B------:R-:W-:Y:S05]  /*c190*/  LDSM.16.M88.4 R48, [R193] ;  /* 0x00000000c130783b */ /* 0x000fea0000000200 */
        /* <DEDUP_REMOVED lines=8> */
[----:B------:R-:W5:Y:S05]  /*c220*/  LDSM.16.M88.4 R40, [R184+0x800] ;  /* 0x00080000b828783b */ /* 0x000f6a0000000200 */
[C---:B--2---:R-:W-:Y:S06]  /*c230*/  HMMA.16816.F32.BF16 R24, R168.reuse, R162, R24 ;  /* 0x000000a2a818723c */ /* 0x044fec0000041818 */
[----:B------:R-:W-:Y:S06]  /*c240*/  HMMA.16816.F32.BF16 R28, R168, R160, R28 ;  /* 0x000000a0a81c723c */ /* 0x000fec000004181c */
[C---:B------:R-:W-:Y:S06]  /*c250*/  HMMA.16816.F32.BF16 R136, R176.reuse, R36, R136 ;  /* 0x00000024b088723c */ /* 0x040fec0000041888 */
[C---:B------:R-:W-:Y:S06]  /*c260*/  HMMA.16816.F32.BF16 R64, R176.reuse, R32, R64 ;  /* 0x00000020b040723c */ /* 0x040fec0000041840 */
[C---:B------:R-:W-:Y:S01]  /*c270*/  HMMA.16816.F32.BF16 R132, R176.reuse, R38, R132 ;  /* 0x00000026b084723c */ /* 0x040fe20000041884 */
[----:B------:R-:W2:Y:S05]  /*c280*/  LDSM.16.M88.4 R36, [R184+0x1000] ;  /* 0x00100000b824783b */ /* 0x000eaa0000000200 */
[----:B------:R-:W-:Y:S01]  /*c290*/  HMMA.16816.F32.BF16 R60, R176, R34, R60 ;  /* 0x00000022b03c723c */ /* 0x000fe2000004183c */
[----:B------:R-:W2:Y:S05]  /*c2a0*/  LDSM.16.M88.4 R32, [R184+0x1800] ;  /* 0x00180000b820783b */ /* 0x000eaa0000000200 */
[C---:B------:R-:W-:Y:S06]  /*c2b0*/  HMMA.16816.F32.BF16 R20, R168.reuse, R156, R20 ;  /* 0x0000009ca814723c */ /* 0x040fec0000041814 */
[C---:B------:R-:W-:Y:S06]  /*c2c0*/  HMMA.16816.F32.BF16 R16, R168.reuse, R158, R16 ;  /* 0x0000009ea810723c */ /* 0x040fec0000041810 */
[C---:B---3--:R-:W-:Y:S06]  /*c2d0*/  HMMA.16816.F32.BF16 R12, R168.reuse, R152, R12 ;  /* 0x00000098a80c723c */ /* 0x048fec000004180c */
[C---:B------:R-:W-:Y:S06]  /*c2e0*/  HMMA.16816.F32.BF16 R8, R168.reuse, R154, R8 ;  /* 0x0000009aa808723c */ /* 0x040fec0000041808 */
[C---:B----4-:R-:W-:Y:S06]  /*c2f0*/  HMMA.16816.F32.BF16 R4, R168.reuse, R148, R4 ;  /* 0x00000094a804723c */ /* 0x050fec0000041804 */
[----:B------:R-:W-:Y:S06]  /*c300*/  HMMA.16816.F32.BF16 R52, R168, R150, R52 ;  /* 0x00000096a834723c */ /* 0x000fec0000041834 */
[C---:B-1----:R-:W-:Y:S06]  /*c310*/  HMMA.16816.F32.BF16 R24, R48.reuse, R46, R24 ;  /* 0x0000002e3018723c */ /* 0x042fec0000041818 */
[----:B------:R-:W-:Y:S06]  /*c320*/  HMMA.16816.F32.BF16 R28, R48, R44, R28 ;  /* 0x0000002c301c723c */ /* 0x000fec000004181c */
[----:B------:R-:W-:Y:S06]  /*c330*/  HMMA.16816.F32.BF16 R172, R176, R182, R172 ;  /* 0x000000b6b0ac723c */ /* 0x000fec00000418ac */
[----:B-----5:R-:W-:Y:S01]  /*c340*/  HMMA.16816.F32.BF16 R20, R48, R40, R20 ;  /* 0x000000283014723c */ /* 0x020fe20000041814 */
[----:B------:R-:W-:-:S04]  /*c350*/  IMAD.U32 R182, RZ, RZ, UR37 ;  /* 0x00000025ffb67e24 */ /* 0x000fc8000f8e00ff */
[----:B------:R-:W-:Y:S01]  /*c360*/  IMAD R182, R182, 0x40, R216 ;  /* 0x00000040b6b67824 */ /* 0x000fe200078e02d8 */
[C---:B------:R-:W-:Y:S03]  /*c370*/  HMMA.16816.F32.BF16 R16, R48.reuse, R42, R16 ;  /* 0x0000002a3010723c */ /* 0x040fe60000041810 */
[C---:B------:R-:W-:Y:S01]  /*c380*/  VIADD R250, R182.reuse, 0x8 ;  /* 0x00000008b6fa7836 */ /* 0x040fe20000000000 */
[----:B------:R-:W-:Y:S01]  /*c390*/  I2FP.F32.S32 R249, R182 ;  /* 0x000000b600f97245 */ /* 0x000fe20000201400 */
[C---:B------:R-:W-:Y:S01]  /*c3a0*/  VIADD R251, R182.reuse, 0x1 ;  /* 0x00000001b6fb7836 */ /* 0x040fe20000000000 */
[C---:B--2---:R-:W-:Y:S01]  /*c3b0*/  HMMA.16816.F32.BF16 R12, R48.reuse, R36, R12 ;  /* 0x00000024300c723c */ /* 0x044fe2000004180c */
[C---:B------:R-:W-:Y:S01]  /*c3c0*/  VIADD R246, R182.reuse, 0x10 ;  /* 0x00000010b6f67836 */ /* 0x040fe20000000000 */
[----:B------:R-:W-:Y:S01]  /*c3d0*/  I2FP.F32.S32 R244, R250 ;  /* 0x000000fa00f47245 */ /* 0x000fe20000201400 */
[C---:B------:R-:W-:Y:S01]  /*c3e0*/  VIADD R239, R182.reuse, 0x19 ;  /* 0x00000019b6ef7836 */ /* 0x040fe20000000000 */
[----:B------:R-:W-:Y:S01]  /*c3f0*/  I2FP.F32.S32 R248, R251 ;  /* 0x000000fb00f87245 */ /* 0x000fe20000201400 */
[----:B------:R-:W-:Y:S01]  /*c400*/  VIADD R243, R182, 0x11 ;  /* 0x00000011b6f37836 */ /* 0x000fe20000000000 */
[C---:B------:R-:W-:Y:S01]  /*c410*/  HMMA.16816.F32.BF16 R8, R48.reuse, R38, R8 ;  /* 0x000000263008723c */ /* 0x040fe20000041808 */
[----:B------:R-:W-:Y:S01]  /*c420*/  FFMA.FTZ R24, R244, UR5, R24 ;  /* 0x00000005f4187c23 */ /* 0x000fe20008010018 */
[-C--:B------:R-:W-:Y:S01]  /*c430*/  ISETP.GE.AND P4, PT, R250, R231.reuse, PT ;  /* 0x000000e7fa00720c */ /* 0x080fe20003f86270 */
[----:B------:R-:W-:Y:S01]  /*c440*/  FFMA.FTZ R29, R248, UR5, R29 ;  /* 0x00000005f81d7c23 */ /* 0x000fe2000801001d */
[----:B------:R-:W-:Y:S01]  /*c450*/  I2FP.F32.S32 R240, R246 ;  /* 0x000000f600f07245 */ /* 0x000fe20000201400 */
[C---:B------:R-:W-:Y:S01]  /*c460*/  VIADD R204, R182.reuse, 0x28 ;  /* 0x00000028b6cc7836 */ /* 0x040fe20000000000 */
[C---:B------:R-:W-:Y:S01]  /*c470*/  HMMA.16816.F32.BF16 R4, R48.reuse, R32, R4 ;  /* 0x000000203004723c */ /* 0x040fe20000041804 */
[----:B------:R-:W-:Y:S01]  /*c480*/  ISETP.GE.AND P0, PT, R251, R231, PT ;  /* 0x000000e7fb00720c */ /* 0x000fe20003f06270 */
[C---:B------:R-:W-:Y:S01]  /*c490*/  VIADD R247, R182.reuse, 0x9 ;  /* 0x00000009b6f77836 */ /* 0x040fe20000000000 */
[----:B------:R-:W-:Y:S01]  /*c4a0*/  I2FP.F32.S32 R238, R239 ;  /* 0x000000ef00ee7245 */ /* 0x000fe20000201400 */
[----:B------:R-:W-:Y:S01]  /*c4b0*/  VIADD R232, R182, 0x20 ;  /* 0x00000020b6e87836 */ /* 0x000fe20000000000 */
[----:B------:R-:W-:Y:S01]  /*c4c0*/  I2FP.F32.S32 R242, R243 ;  /* 0x000000f300f27245 */ /* 0x000fe20000201400 */
[----:B------:R-:W-:Y:S01]  /*c4d0*/  HMMA.16816.F32.BF16 R52, R48, R34, R52 ;  /* 0x000000223034723c */ /* 0x000fe20000041834 */
[----:B------:R-:W1:Y:S01]  /*c4e0*/  LDSM.16.M88.4 R48, [R193+0x2000] ;  /* 0x00200000c130783b */ /* 0x000e620000000200 */
[----:B------:R-:W-:Y:S01]  /*c4f0*/  FFMA.FTZ R17, R238, UR5, R17 ;  /* 0x00000005ee117c23 */ /* 0x000fe20008010011 */
[----:B------:R-:W-:-:S02]  /*c500*/  VIADD R241, R182, 0x18 ;  /* 0x00000018b6f17836 */ /* 0x000fc40000000000 */
[----:B------:R-:W-:Y:S01]  /*c510*/  FFMA.FTZ R28, R249, UR5, R28 ;  /* 0x00000005f91c7c23 */ /* 0x000fe2000801001c */
[----:B------:R-:W-:Y:S01]  /*c520*/  I2FP.F32.S32 R245, R247 ;  /* 0x000000f700f57245 */ /* 0x000fe20000201400 */
[----:B------:R-:W-:Y:S01]  /*c530*/  HMMA.16816.F32.BF16 R56, R176, R180, R56 ;  /* 0x000000b4b038723c */ /* 0x000fe20000041838 */
[CC--:B------:R-:W-:Y:S01]  /*c540*/  ISETP.GE.AND P6, PT, R182.reuse, R231.reuse, PT ;  /* 0x000000e7b600720c */ /* 0x0c0fe20003fc6270 */
[C---:B------:R-:W-:Y:S01]  /*c550*/  VIADD R205, R182.reuse, 0x21 ;  /* 0x00000021b6cd7836 */ /* 0x040fe20000000000 */
[----:B------:R-:W-:Y:S01]  /*c560*/  I2FP.F32.S32 R206, R232 ;  /* 0x000000e800ce7245 */ /* 0x000fe20000201400 */
[----:B------:R-:W-:Y:S02]  /*c570*/  VIADD R201, R182, 0x31 ;  /* 0x00000031b6c97836 */ /* 0x000fe40000000000 */
[----:B------:R-:W-:Y:S01]  /*c580*/  FFMA.FTZ R25, R245, UR5, R25 ;  /* 0x00000005f5197c23 */ /* 0x000fe20008010019 */
[C---:B------:R-:W-:Y:S01]  /*c590*/  HMMA.16816.F32.BF16 R144, R164.reuse, R160, R144 ;  /* 0x000000a0a490723c */ /* 0x040fe20000041890 */
[----:B------:R-:W-:Y:S01]  /*c5a0*/  FSEL R179, R24, -INF , !P4 ;  /* 0xff80000018b37808 */ /* 0x000fe20006000000 */
[----:B------:R-:W-:Y:S01]  /*c5b0*/  FFMA.FTZ R24, R240, UR5, R20 ;  /* 0x00000005f0187c23 */ /* 0x000fe20008010014 */
[----:B------:R-:W-:Y:S01]  /*c5c0*/  FSEL R180, R29, -INF , !P0 ;  /* 0xff8000001db47808 */ /* 0x000fe20004000000 */
[----:B------:R-:W-:Y:S01]  /*c5d0*/  FFMA.FTZ R20, R242, UR5, R21 ;  /* 0x00000005f2147c23 */ /* 0x000fe20008010015 */
[-C--:B------:R-:W-:Y:S01]  /*c5e0*/  ISETP.GE.AND P0, PT, R246, R231.reuse, PT ;  /* 0x000000e7f600720c */ /* 0x080fe20003f06270 */
[C---:B------:R-:W-:Y:S01]  /*c5f0*/  HMMA.16816.F32.BF16 R140, R164.reuse, R162, R140 ;  /* 0x000000a2a48c723c */ /* 0x040fe2000004188c */
[----:B------:R-:W-:Y:S01]  /*c600*/  FSEL R181, R28, -INF , !P6 ;  /* 0xff8000001cb57808 */ /* 0x000fe20007000000 */
[----:B------:R-:W-:Y:S01]  /*c610*/  FFMA.FTZ R12, R206, UR5, R12 ;  /* 0x00000005ce0c7c23 */ /* 0x000fe2000801000c */
[----:B------:R-:W-:Y:S01]  /*c620*/  FSEL R24, R24, -INF , !P0 ;  /* 0xff80000018187808 */ /* 0x000fe20004000000 */
[C---:B------:R-:W-:Y:S01]  /*c630*/  VIADD R202, R182.reuse, 0x30 ;  /* 0x00000030b6ca7836 */ /* 0x040fe20000000000 */
[-C--:B------:R-:W-:Y:S01]  /*c640*/  ISETP.GE.AND P0, PT, R239, R231.reuse, PT ;  /* 0x000000e7ef00720c */ /* 0x080fe20003f06270 */
[C---:B------:R-:W-:Y:S01]  /*c650*/  HMMA.16816.F32.BF16 R136, R164.reuse, R156, R136 ;  /* 0x0000009ca488723c */ /* 0x040fe20000041888 */
[----:B------:R-:W-:Y:S01]  /*c660*/  ISETP.GE.AND P4, PT, R243, R231, PT ;  /* 0x000000e7f300720c */ /* 0x000fe20003f86270 */
[----:B------:R-:W-:Y:S01]  /*c670*/  VIADD R203, R182, 0x29 ;  /* 0x00000029b6cb7836 */ /* 0x000fe20000000000 */
[----:B------:R-:W-:Y:S01]  /*c680*/  FSEL R177, R17, -INF , !P0 ;  /* 0xff80000011b17808 */ /* 0x000fe20004000000 */
[----:B------:R-:W-:Y:S01]  /*c690*/  FFMA.FTZ R31, R248, UR5, R31 ;  /* 0x00000005f81f7c23 */ /* 0x000fe2000801001f */
[----:B------:R-:W-:Y:S01]  /*c6a0*/  I2FP.F32.S32 R17, R204 ;  /* 0x000000cc00117245 */ /* 0x000fe20000201400 */
[C---:B------:R-:W-:Y:S01]  /*c6b0*/  HMMA.16816.F32.BF16 R132, R164.reuse, R158, R132 ;  /* 0x0000009ea484723c */ /* 0x040fe20000041884 */
[----:B------:R-:W-:Y:S01]  /*c6c0*/  I2FP.F32.S32 R233, R241 ;  /* 0x000000f100e97245 */ /* 0x000fe20000201400 */
[----:B------:R-:W-:Y:S01]  /*c6d0*/  VIADD R183, R182, 0x38 ;  /* 0x00000038b6b77836 */ /* 0x000fe20000000000 */
[-C--:B------:R-:W-:Y:S01]  /*c6e0*/  ISETP.GE.AND P0, PT, R204, R231.reuse, PT ;  /* 0x000000e7cc00720c */ /* 0x080fe20003f06270 */
[----:B------:R-:W-:Y:S01]  /*c6f0*/  FFMA.FTZ R8, R17, UR5, R8 ;  /* 0x0000000511087c23 */ /* 0x000fe20008010008 */
[-C--:B------:R-:W-:Y:S01]  /*c700*/  ISETP.GE.AND P6, PT, R247, R231.reuse, PT ;  /* 0x000000e7f700720c */ /* 0x080fe20003fc6270 */
[----:B------:R-:W-:Y:S01]  /*c710*/  FFMA.FTZ R16, R233, UR5, R16 ;  /* 0x00000005e9107c23 */ /* 0x000fe20008010010 */
[----:B------:R-:W-:Y:S01]  /*c720*/  FSEL R20, R20, -INF , !P4 ;  /* 0xff80000014147808 */ /* 0x000fe20006000000 */
[C---:B------:R-:W-:Y:S01]  /*c730*/  HMMA.16816.F32.BF16 R60, R164.reuse, R154, R60 ;  /* 0x0000009aa43c723c */ /* 0x040fe2000004183c */
[----:B------:R-:W-:Y:S01]  /*c740*/  FSEL R169, R8, -INF , !P0 ;  /* 0xff80000008a97808 */ /* 0x000fe20004000000 */
[----:B------:R-:W-:Y:S01]  /*c750*/  FFMA.FTZ R156, R17, UR5, R10 ;  /* 0x00000005119c7c23 */ /* 0x000fe2000801000a */
[----:B------:R-:W-:Y:S01]  /*c760*/  FSEL R25, R25, -INF , !P6 ;  /* 0xff80000019197808 */ /* 0x000fe20007000000 */
[----:B------:R-:W-:Y:S01]  /*c770*/  FFMA.FTZ R22, R240, UR5, R22 ;  /* 0x00000005f0167c23 */ /* 0x000fe20008010016 */
[----:B------:R-:W-:Y:S01]  /*c780*/  ISETP.GE.AND P4, PT, R232, R231, PT ;  /* 0x000000e7e800720c */ /* 0x000fe20003f86270 */
[----:B------:R-:W-:Y:S01]  /*c790*/  HMMA.16816.F32.BF16 R56, R164, R148, R56 ;  /* 0x00000094a438723c */ /* 0x000fe20000041838 */
[----:B------:R-:W-:Y:S01]  /*c7a0*/  I2FP.F32.S32 R207, R205 ;  /* 0x000000cd00cf7245 */ /* 0x000fe20000201400 */
[----:B------:R-:W-:Y:S01]  /*c7b0*/  FFMA.FTZ R30, R249, UR5, R30 ;  /* 0x00000005f91e7c23 */ /* 0x000fe2000801001e */
[----:B------:R-:W-:Y:S01]  /*c7c0*/  I2FP.F32.S32 R8, R201 ;  /* 0x000000c900087245 */ /* 0x000fe20000201400 */
[----:B------:R-:W-:Y:S01]  /*c7d0*/  FFMA.FTZ R19, R238, UR5, R19 ;  /* 0x00000005ee137c23 */ /* 0x000fe20008010013 */
[-C--:B------:R-:W-:Y:S01]  /*c7e0*/  ISETP.GE.AND P6, PT, R241, R231.reuse, PT ;  /* 0x000000e7f100720c */ /* 0x080fe20003fc6270 */
[----:B------:R-:W-:Y:S01]  /*c7f0*/  FFMA.FTZ R13, R207, UR5, R13 ;  /* 0x00000005cf0d7c23 */ /* 0x000fe2000801000d */
[----:B------:R-:W-:Y:S01]  /*c800*/  FSEL R171, R12, -INF , !P4 ;  /* 0xff8000000cab7808 */ /* 0x000fe20006000000 */
[----:B------:R-:W-:Y:S01]  /*c810*/  FFMA.FTZ R5, R8, UR5, R5 ;  /* 0x0000000508057c23 */ /* 0x000fe20008010005 */
[----:B------:R-:W-:Y:S01]  /*c820*/  FSEL R178, R16, -INF , !P6 ;  /* 0xff80000010b27808 */ /* 0x000fe20007000000 */
[----:B-1----:R-:W-:Y:S01]  /*c830*/  HMMA.16816.F32.BF16 R144, R48, R44, R144 ;  /* 0x0000002c3090723c */ /* 0x002fe20000041890 */
[----:B------:R-:W-:Y:S01]  /*c840*/  I2FP.F32.S32 R12, R202 ;  /* 0x000000ca000c7245 */ /* 0x000fe20000201400 */
[----:B------:R-:W-:Y:S01]  /*c850*/  FFMA.FTZ R21, R245, UR5, R27 ;  /* 0x00000005f5157c23 */ /* 0x000fe2000801001b */
[-C--:B------:R-:W-:Y:S01]  /*c860*/  ISETP.GE.AND P6, PT, R205, R231.reuse, PT ;  /* 0x000000e7cd00720c */ /* 0x080fe20003fc6270 */
[----:B------:R-:W-:Y:S01]  /*c870*/  FFMA.FTZ R26, R244, UR5, R26 ;  /* 0x00000005f41a7c23 */ /* 0x000fe2000801001a */
[----:B------:R-:W-:Y:S01]  /*c880*/  ISETP.GE.AND P0, PT, R201, R231, PT ;  /* 0x000000e7c900720c */ /* 0x000fe20003f06270 */
[----:B------:R-:W-:Y:S01]  /*c890*/  FFMA.FTZ R4, R12, UR5, R4 ;  /* 0x000000050c047c23 */ /* 0x000fe20008010004 */
[----:B------:R-:W-:Y:S01]  /*c8a0*/  FSEL R168, R13, -INF , !P6 ;  /* 0xff8000000da87808 */ /* 0x000fe20007000000 */
[----:B------:R-:W-:Y:S01]  /*c8b0*/  HMMA.16816.F32.BF16 R64, R164, R152, R64 ;  /* 0x00000098a440723c */ /* 0x000fe20000041840 */
[----:B------:R-:W-:Y:S01]  /*c8c0*/  FSEL R160, R5, -INF , !P0 ;  /* 0xff80000005a07808 */ /* 0x000fe20004000000 */
[----:B------:R-:W-:Y:S01]  /*c8d0*/  FFMA.FTZ R18, R233, UR5, R18 ;  /* 0x00000005e9127c23 */ /* 0x000fe20008010012 */
[----:B------:R-:W-:Y:S01]  /*c8e0*/  I2FP.F32.S32 R16, R203 ;  /* 0x000000cb00107245 */ /* 0x000fe20000201400 */
[----:B------:R-:W-:Y:S01]  /*c8f0*/  FFMA.FTZ R162, R242, UR5, R23 ;  /* 0x00000005f2a27c23 */ /* 0x000fe20008010017 */
[----:B------:R-:W-:Y:S01]  /*c900*/  ISETP.GE.AND P6, PT, R202, R231, PT ;  /* 0x000000e7ca00720c */ /* 0x000fe20003fc6270 */
[C---:B------:R-:W-:Y:S01]  /*c910*/  HMMA.16816.F32.BF16 R140, R48.reuse, R46, R140 ;  /* 0x0000002e308c723c */ /* 0x040fe2000004188c */
[-C--:B------:R-:W-:Y:S01]  /*c920*/  ISETP.GE.AND P0, PT, R251, R230.reuse, PT ;  /* 0x000000e6fb00720c */ /* 0x080fe20003f06270 */
[----:B------:R-:W-:Y:S01]  /*c930*/  FFMA.FTZ R9, R16, UR5, R9 ;  /* 0x0000000510097c23 */ /* 0x000fe20008010009 */
[----:B------:R-:W-:Y:S01]  /*c940*/  FSEL R157, R4, -INF , !P6 ;  /* 0xff800000049d7808 */ /* 0x000fe20007000000 */
[----:B------:R-:W-:Y:S01]  /*c950*/  FFMA.FTZ R7, R8, UR5, R7 ;  /* 0x0000000508077c23 */ /* 0x000fe20008010007 */
[----:B------:R-:W-:Y:S01]  /*c960*/  FSEL R10, R31, -INF , !P0 ;  /* 0xff8000001f0a7808 */ /* 0x000fe20004000000 */
[C---:B------:R-:W-:Y:S01]  /*c970*/  HMMA.16816.F32.BF16 R136, R48.reuse, R40, R136 ;  /* 0x000000283088723c */ /* 0x040fe20000041888 */
[----:B------:R-:W-:Y:S01]  /*c980*/  I2FP.F32.S32 R4, R183 ;  /* 0x000000b700047245 */ /* 0x000fe20000201400 */
[----:B------:R-:W-:Y:S01]  /*c990*/  FFMA.FTZ R14, R206, UR5, R14 ;  /* 0x00000005ce0e7c23 */ /* 0x000fe2000801000e */
[-C--:B------:R-:W-:Y:S01]  /*c9a0*/  ISETP.GE.AND P0, PT, R246, R230.reuse, PT ;  /* 0x000000e6f600720c */ /* 0x080fe20003f06270 */
[----:B------:R-:W-:Y:S01]  /*c9b0*/  FFMA.FTZ R15, R207, UR5, R15 ;  /* 0x00000005cf0f7c23 */ /* 0x000fe2000801000f */
[-C--:B------:R-:W-:Y:S01]  /*c9c0*/  ISETP.GE.AND P4, PT, R203, R231.reuse, PT ;  /* 0x000000e7cb00720c */ /* 0x080fe20003f86270 */
[----:B------:R-:W-:Y:S01]  /*c9d0*/  FFMA.FTZ R44, R4, UR5, R52 ;  /* 0x00000005042c7c23 */ /* 0x000fe20008010034 */
[-C--:B------:R-:W-:Y:S01]  /*c9e0*/  ISETP.GE.AND P5, PT, R182, R230.reuse, PT ;  /* 0x000000e6b600720c */ /* 0x080fe20003fa6270 */
[----:B------:R-:W-:Y:S01]  /*c9f0*/  HMMA.16816.F32.BF16 R132, R48, R42, R132 ;  /* 0x0000002a3084723c */ /* 0x000fe20000041884 */
[----:B------:R-:W-:Y:S01]  /*ca00*/  FSEL R163, R22, -INF , !P0 ;  /* 0xff80000016a37808 */ /* 0x000fe20004000000 */
[----:B------:R-:W-:Y:S01]  /*ca10*/  FFMA.FTZ R52, R16, UR5, R11 ;  /* 0x0000000510347c23 */ /* 0x000fe2000801000b */
[----:B------:R-:W-:Y:S01]  /*ca20*/  FSEL R161, R9, -INF , !P4 ;  /* 0xff80000009a17808 */ /* 0x000fe20006000000 */
[----:B------:R-:W-:Y:S01]  /*ca30*/  FFMA.FTZ R6, R12, UR5, R6 ;  /* 0x000000050c067c23 */ /* 0x000fe20008010006 */
[----:B------:R-:W-:Y:S01]  /*ca40*/  ISETP.GE.AND P0, PT, R239, R230, PT ;  /* 0x000000e6ef00720c */ /* 0x000fe20003f06270 */
[----:B------:R-:W-:Y:S01]  /*ca50*/  HMMA.16816.F32.BF16 R172, R164, R150, R172 ;  /* 0x00000096a4ac723c */ /* 0x000fe200000418ac */
[----:B------:R-:W-:Y:S01]  /*ca60*/  ISETP.GE.AND P4, PT, R183, R231, PT ;  /* 0x000000e7b700720c */ /* 0x000fe20003f86270 */
[----:B------:R-:W-:Y:S01]  /*ca70*/  FFMA.FTZ R13, R249, UR5, R146 ;  /* 0x00000005f90d7c23 */ /* 0x000fe20008010092 */
[----:B------:R-:W-:Y:S01]  /*ca80*/  ISETP.GE.AND P3, PT, R182, R229, PT ;  /* 0x000000e5b600720c */ /* 0x000fe20003f66270 */
[----:B------:R-:W-:Y:S01]  /*ca90*/  FFMA.FTZ R31, R4, UR5, R54 ;  /* 0x00000005041f7c23 */ /* 0x000fe20008010036 */
[C---:B------:R-:W-:Y:S01]  /*caa0*/  ISETP.GE.AND P2, PT, R182.reuse, R228, PT ;  /* 0x000000e4b600720c */ /* 0x040fe20003f46270 */
[----:B------:R-:W-:Y:S01]  /*cab0*/  VIADD R182, R182, 0x39 ;  /* 0x00000039b6b67836 */ /* 0x000fe20000000000 */
[----:B------:R-:W-:Y:S01]  /*cac0*/  FSEL R11, R30, -INF , !P5 ;  /* 0xff8000001e0b7808 */ /* 0x000fe20006800000 */
[C---:B------:R-:W-:Y:S01]  /*cad0*/  HMMA.16816.F32.BF16 R60, R48.reuse, R38, R60 ;  /* 0x00000026303c723c */ /* 0x040fe2000004183c */
[-C--:B------:R-:W-:Y:S01]  /*cae0*/  ISETP.GE.AND P5, PT, R247, R230.reuse, PT ;  /* 0x000000e6f700720c */ /* 0x080fe20003fa6270 */
[----:B------:R-:W-:Y:S01]  /*caf0*/  FFMA.FTZ R136, R240, UR5, R136 ;  /* 0x00000005f0887c23 */ /* 0x000fe20008010088 */
[----:B------:R-:W-:Y:S01]  /*cb00*/  FSEL R170, R19, -INF , !P0 ;  /* 0xff80000013aa7808 */ /* 0x000fe20004000000 */
[----:B------:R-:W-:Y:S01]  /*cb10*/  FFMA.FTZ R137, R242, UR5, R137 ;  /* 0x00000005f2897c23 */ /* 0x000fe20008010089 */
[----:B------:R-:W-:Y:S01]  /*cb20*/  FSEL R44, R44, -INF , !P4 ;  /* 0xff8000002c2c7808 */ /* 0x000fe20006000000 */
[C---:B------:R-:W-:Y:S01]  /*cb30*/  HMMA.16816.F32.BF16 R56, R48.reuse, R32, R56 ;  /* 0x000000203038723c */ /* 0x040fe20000041838 */
[-C--:B------:R-:W-:Y:S01]  /*cb40*/  ISETP.GE.AND P0, PT, R204, R230.reuse, PT ;  /* 0x000000e6cc00720c */ /* 0x080fe20003f06270 */
[----:B------:R-:W-:Y:S01]  /*cb50*/  FFMA.FTZ R19, R244, UR5, R142 ;  /* 0x00000005f4137c23 */ /* 0x000fe2000801008e */
[----:B------:R-:W-:Y:S01]  /*cb60*/  ISETP.GE.AND P4, PT, R250, R230, PT ;  /* 0x000000e6fa00720c */ /* 0x000fe20003f86270 */
[----:B------:R-:W-:Y:S01]  /*cb70*/  FFMA.FTZ R133, R238, UR5, R133 ;  /* 0x00000005ee857c23 */ /* 0x000fe20008010085 */
[----:B------:R-:W-:Y:S01]  /*cb80*/  FSEL R21, R21, -INF , !P5 ;  /* 0xff80000015157808 */ /* 0x000fe20006800000 */
[C---:B------:R-:W-:Y:S01]  /*cb90*/  HMMA.16816.F32.BF16 R64, R48.reuse, R36, R64 ;  /* 0x000000243040723c */ /* 0x040fe20000041840 */
[----:B------:R-:W-:Y:S01]  /*cba0*/  I2FP.F32.S32 R5, R182 ;  /* 0x000000b600057245 */ /* 0x000fe20000201400 */
[----:B------:R-:W-:Y:S01]  /*cbb0*/  FFMA.FTZ R27, R245, UR5, R141 ;  /* 0x00000005f51b7c23 */ /* 0x000fe2000801008d */
[-C--:B------:R-:W-:Y:S01]  /*cbc0*/  ISETP.GE.AND P5, PT, R241, R230.reuse, PT ;  /* 0x000000e6f100720c */ /* 0x080fe20003fa6270 */
[----:B------:R-:W-:Y:S01]  /*cbd0*/  FFMA.FTZ R22, R245, UR5, R143 ;  /* 0x00000005f5167c23 */ /* 0x000fe2000801008f */
[----:B------:R-:W-:Y:S01]  /*cbe0*/  FSEL R156, R156, -INF , !P0 ;  /* 0xff8000009c9c7808 */ /* 0x000fe20004000000 */
[----:B------:R-:W-:Y:S01]  /*cbf0*/  FFMA.FTZ R45, R5, UR5, R53 ;  /* 0x00000005052d7c23 */ /* 0x000fe20008010035 */
[----:B------:R-:W-:Y:S01]  /*cc00*/  FSEL R23, R26, -INF , !P4 ;  /* 0xff8000001a177808 */ /* 0x000fe20006000000 */
[----:B------:R-:W-:Y:S01]  /*cc10*/  FFMA.FTZ R26, R244, UR5, R140 ;  /* 0x00000005f41a7c23 */ /* 0x000fe2000801008c */
[-C--:B------:R-:W-:Y:S01]  /*cc20*/  ISETP.GE.AND P0, PT, R201, R230.reuse, PT ;  /* 0x000000e6c900720c */ /* 0x080fe20003f06270 */
[----:B------:R-:W-:Y:S01]  /*cc30*/  FFMA.FTZ R30, R5, UR5, R55 ;  /* 0x00000005051e7c23 */ /* 0x000fe20008010037 */
[-C--:B------:R-:W-:Y:S01]  /*cc40*/  ISETP.GE.AND P4, PT, R243, R230.reuse, PT ;  /* 0x000000e6f300720c */ /* 0x080fe20003f86270 */
[----:B------:R-:W-:Y:S01]  /*cc50*/  HMMA.16816.F32.BF16 R172, R48, R34, R172 ;  /* 0x0000002230ac723c */ /* 0x000fe200000418ac */
[----:B------:R-:W-:Y:S01]  /*cc60*/  FSEL R176, R18, -INF , !P5 ;  /* 0xff80000012b07808 */ /* 0x000fe20006800000 */
[----:B------:R-:W-:Y:S01]  /*cc70*/  FFMA.FTZ R18, R248, UR5, R145 ;  /* 0x00000005f8127c23 */ /* 0x000fe20008010091 */
[----:B------:R-:W-:Y:S01]  /*cc80*/  ISETP.GE.AND P6, PT, R182, R231, PT ;  /* 0x000000e7b600720c */ /* 0x000fe20003fc6270 */
        /* <DEDUP_REMOVED lines=8> */
[----:B------:R-:W-:Y:S01]  /*cd10*/  FFMA.FTZ R132, R233, UR5, R132 ;  /* 0x00000005e9847c23 */ /* 0x000fe20008010084 */
[-C--:B------:R-:W-:Y:S01]  /*cd20*/  ISETP.GE.AND P5, PT, R205, R230.reuse, PT ;  /* 0x000000e6cd00720c */ /* 0x080fe20003fa6270 */
[----:B------:R-:W-:Y:S01]  /*cd30*/  FFMA.FTZ R134, R233, UR5, R134 ;  /* 0x00000005e9867c23 */ /* 0x000fe20008010086 */
[----:B------:R-:W-:Y:S01]  /*cd40*/  FSEL R45, R45, -INF , !P6 ;  /* 0xff8000002d2d7808 */ /* 0x000fe20007000000 */
[----:B------:R-:W-:Y:S01]  /*cd50*/  FFMA.FTZ R64, R206, UR5, R64 ;  /* 0x00000005ce407c23 */ /* 0x000fe20008010040 */
[-C--:B------:R-:W-:Y:S01]  /*cd60*/  ISETP.GE.AND P6, PT, R250, R229.reuse, PT ;  /* 0x000000e5fa00720c */ /* 0x080fe20003fc6270 */
[----:B------:R-:W-:Y:S01]  /*cd70*/  FFMA.FTZ R135, R238, UR5, R135 ;  /* 0x00000005ee877c23 */ /* 0x000fe20008010087 */
[----:B------:R-:W-:Y:S01]  /*cd80*/  FSEL R18, R18, -INF , !P0 ;  /* 0xff80000012127808 */ /* 0x000fe20004000000 */
        /* <DEDUP_REMOVED lines=9> */
[----:B------:R-:W-:Y:S01]  /*ce20*/  ISETP.GE.AND P5, PT, R202, R230, PT ;  /* 0x000000e6ca00720c */ /* 0x000fe20003fa6270 */
        /* <DEDUP_REMOVED lines=11> */
[----:B------:R-:W-:Y:S01]  /*cee0*/  ISETP.GE.AND P0, PT, R239, R229, PT ;  /* 0x000000e5ef00720c */ /* 0x000fe20003f06270 */
[----:B------:R-:W-:-:S04]  /*cef0*/  DEPBAR.LE SB0, 0x0 ;  /* 0x000080000000791a */ /* 0x000fc80000000000 */
[----:B------:R-:W-:Y:S01]  /*cf00*/  BAR.SYNC.DEFER_BLOCKING 0x0 ;  /* 0x0000000000007b1d */ /* 0x000fe20000010000 */
        /* <DEDUP_REMOVED lines=8> */
[-C--:B------:R-:W-:Y:S02]  /*cf90*/  ISETP.GE.AND P0, PT, R204, R229.reuse, PT ;  /* 0x000000e5cc00720c */ /* 0x080fe40003f06270 */
[-C--:B------:R-:W-:Y:S02]  /*cfa0*/  ISETP.GE.AND P4, PT, R251, R228.reuse, PT ;  /* 0x000000e4fb00720c */ /* 0x080fe40003f86270 */
[----:B------:R-:W-:Y:S02]  /*cfb0*/  ISETP.GE.AND P5, PT, R250, R228, PT ;  /* 0x000000e4fa00720c */ /* 0x000fe40003fa6270 */
[----:B------:R-:W-:-:S02]  /*cfc0*/  ISETP.GE.AND P3, PT, R247, R229, PT ;  /* 0x000000e5f700720c */ /* 0x000fc40003f66270 */
[----:B------:R-:W-:Y:S02]  /*cfd0*/  ISETP.GE.AND P2, PT, R247, R228, PT ;  /* 0x000000e4f700720c */ /* 0x000fe40003f46270 */
[----:B------:R-:W-:Y:S01]  /*cfe0*/  FSEL R167, R60, -INF , !P0 ;  /* 0xff8000003ca77808 */ /* 0x000fe20004000000 */
[----:B------:R-:W-:Y:S01]  /*cff0*/  FFMA.FTZ R60, R4, UR5, R174 ;  /* 0x00000005043c7c23 */ /* 0x000fe200080100ae */
[----:B------:R-:W-:Y:S02]  /*d000*/  FSEL R14, R14, -INF , !P4 ;  /* 0xff8000000e0e7808 */ /* 0x000fe40006000000 */
[----:B------:R-:W-:Y:S02]  /*d010*/  FSEL R19, R19, -INF , !P5 ;  /* 0xff80000013137808 */ /* 0x000fe40006800000 */
[----:B------:R-:W-:Y:S02]  /*d020*/  FSEL R27, R27, -INF , !P3 ;  /* 0xff8000001b1b7808 */ /* 0x000fe40005800000 */
[----:B------:R-:W-:-:S02]  /*d030*/  FSEL R22, R22, -INF , !P2 ;  /* 0xff80000016167808 */ /* 0x000fc40005000000 */
[-C--:B------:R-:W-:Y:S02]  /*d040*/  ISETP.GE.AND P0, PT, R201, R229.reuse, PT ;  /* 0x000000e5c900720c */ /* 0x080fe40003f06270 */
[-C--:B------:R-:W-:Y:S02]  /*d050*/  ISETP.GE.AND P4, PT, R246, R228.reuse, PT ;  /* 0x000000e4f600720c */ /* 0x080fe40003f86270 */
[-C--:B------:R-:W-:Y:S02]  /*d060*/  ISETP.GE.AND P5, PT, R243, R228.reuse, PT ;  /* 0x000000e4f300720c */ /* 0x080fe40003fa6270 */
[CC--:B------:R-:W-:Y:S02]  /*d070*/  ISETP.GE.AND P3, PT, R241.reuse, R229.reuse, PT ;  /* 0x000000e5f100720c */ /* 0x0c0fe40003f66270 */
[----:B------:R-:W-:Y:S02]  /*d080*/  ISETP.GE.AND P2, PT, R241, R228, PT ;  /* 0x000000e4f100720c */ /* 0x000fe40003f46270 */
[----:B------:R-:W-:Y:S01]  /*d090*/  FSEL R140, R57, -INF , !P0 ;  /* 0xff800000398c7808 */ /* 0x000fe20004000000 */
[----:B------:R-:W-:Y:S01]  /*d0a0*/  FFMA.FTZ R57, R5, UR5, R175 ;  /* 0x0000000505397c23 */ /* 0x000fe200080100af */
[----:B------:R-:W-:Y:S01]  /*d0b0*/  FSEL R141, R138, -INF , !P4 ;  /* 0xff8000008a8d7808 */ /* 0x000fe20006000000 */
[----:B------:R-:W-:Y:S01]  /*d0c0*/  FFMA.FTZ R138, R4, UR5, R172 ;  /* 0x00000005048a7c23 */ /* 0x000fe200080100ac */
[----:B------:R-:W-:-:S02]  /*d0d0*/  ISETP.GE.AND P6, PT, R232, R229, PT ;  /* 0x000000e5e800720c */ /* 0x000fc40003fc6270 */
[----:B------:R-:W-:Y:S02]  /*d0e0*/  FSEL R144, R139, -INF , !P5 ;  /* 0xff8000008b907808 */ /* 0x000fe40006800000 */
[----:B------:R-:W-:Y:S02]  /*d0f0*/  FSEL R132, R132, -INF , !P3 ;  /* 0xff80000084847808 */ /* 0x000fe40005800000 */
[----:B------:R-:W-:Y:S02]  /*d100*/  FSEL R145, R134, -INF , !P2 ;  /* 0xff80000086917808 */ /* 0x000fe40005000000 */
[----:B------:R-:W-:Y:S02]  /*d110*/  PLOP3.LUT P0, PT, PT, PT, UP0, 0x80, 0x0 ;  /* 0x000000000000781c */ /* 0x000fe40003f0f008 */
[-C--:B------:R-:W-:Y:S02]  /*d120*/  ISETP.GE.AND P4, PT, R239, R228.reuse, PT ;  /* 0x000000e4ef00720c */ /* 0x080fe40003f86270 */
[----:B------:R-:W-:-:S02]  /*d130*/  ISETP.GE.AND P5, PT, R232, R228, PT ;  /* 0x000000e4e800720c */ /* 0x000fc40003fa6270 */
[CC--:B------:R-:W-:Y:S02]  /*d140*/  ISETP.GE.AND P3, PT, R205.reuse, R229.reuse, PT ;  /* 0x000000e5cd00720c */ /* 0x0c0fe40003f66270 */
[----:B------:R-:W-:Y:S02]  /*d150*/  ISETP.GE.AND P2, PT, R205, R228, PT ;  /* 0x000000e4cd00720c */ /* 0x000fe40003f46270 */
[----:B------:R-:W-:Y:S02]  /*d160*/  FSEL R166, R64, -INF , !P6 ;  /* 0xff80000040a67808 */ /* 0x000fe40007000000 */
[----:B------:R-:W-:Y:S02]  /*d170*/  FSEL R143, R135, -INF , !P4 ;  /* 0xff800000878f7808 */ /* 0x000fe40006000000 */
[----:B------:R-:W-:Y:S02]  /*d180*/  ISETP.GE.AND P6, PT, R203, R229, PT ;  /* 0x000000e5cb00720c */ /* 0x000fe40003fc6270 */
[----:B------:R-:W-:Y:S01]  /*d190*/  FSEL R153, R66, -INF , !P5 ;  /* 0xff80000042997808 */ /* 0x000fe20006800000 */
[----:B------:R-:W-:Y:S01]  /*d1a0*/  FFMA.FTZ R66, R5, UR5, R173 ;  /* 0x0000000505427c23 */ /* 0x000fe200080100ad */
        /* <DEDUP_REMOVED lines=8> */
[----:B------:R-:W-:Y:S02]  /*d230*/  FSEL R152, R63, -INF , !P5 ;  /* 0xff8000003f987808 */ /* 0x000fe40006800000 */
[----:B------:R-:W-:Y:S02]  /*d240*/  FSEL R139, R56, -INF , !P3 ;  /* 0xff800000388b7808 */ /* 0x000fe40005800000 */
[----:B------:R-:W-:Y:S02]  /*d250*/  FSEL R61, R58, -INF , !P2 ;  /* 0xff8000003a3d7808 */ /* 0x000fe40005000000 */
[----:B------:R-:W-:Y:S02]  /*d260*/  ISETP.GE.AND P4, PT, R201, R228, PT ;  /* 0x000000e4c900720c */ /* 0x000fe40003f86270 */
[----:B------:R-:W-:-:S02]  /*d270*/  ISETP.GE.AND P6, PT, R183, R229, PT ;  /* 0x000000e5b700720c */ /* 0x000fc40003fc6270 */
[C---:B------:R-:W-:Y:S02]  /*d280*/  ISETP.GE.AND P5, PT, R182.reuse, R229, PT ;  /* 0x000000e5b600720c */ /* 0x040fe40003fa6270 */
[-C--:B------:R-:W-:Y:S02]  /*d290*/  ISETP.GE.AND P3, PT, R183, R228.reuse, PT ;  /* 0x000000e4b700720c */ /* 0x080fe40003f66270 */
[----:B------:R-:W-:Y:S02]  /*d2a0*/  ISETP.GE.AND P2, PT, R182, R228, PT ;  /* 0x000000e4b600720c */ /* 0x000fe40003f46270 */
[----:B------:R-:W-:Y:S02]  /*d2b0*/  FSEL R64, R59, -INF , !P4 ;  /* 0xff8000003b407808 */ /* 0x000fe40006000000 */
[----:B------:R-:W-:Y:S02]  /*d2c0*/  FSEL R138, R138, -INF , !P6 ;  /* 0xff8000008a8a7808 */ /* 0x000fe40007000000 */
[----:B------:R-:W-:-:S02]  /*d2d0*/  FSEL R66, R66, -INF , !P5 ;  /* 0xff80000042427808 */ /* 0x000fc40006800000 */
        /* <DEDUP_REMOVED lines=20> */
[----:B-1----:R-:W-:Y:S02]  /*d420*/  @!P1 LEA R8, P4, R34, R8, 0x1 ;  /* 0x0000000822089211 */ /* 0x002fe400078808ff */
        /* <DEDUP_REMOVED lines=10> */
[----:B---3--:R-:W-:Y:S02]  /*d4d0*/  @!P1 LEA R16, P3, R17, R6, 0x1 ;  /* 0x0000000611109211 */ /* 0x008fe400078608ff */
        /* <DEDUP_REMOVED lines=27> */
.L_x_953:
[----:B------:R-:W-:Y:S05]  /*d690*/  BSYNC B0 ;  /* 0x0000000000007941 */ /* 0x000fea0003800000 */
.L_x_952:
[----:B------:R-:W0:Y:S02]  /*d6a0*/  LDGDEPBAR ;  /* 0x00000000000079af */ /* 0x000e240000000000 */
.L_x_951:
[----:B-1----:R-:W-:Y:S01]  /*d6b0*/  FMNMX.FTZ R6, R200, R181, !PT ;  /* 0x000000b5c8067209 */ /* 0x002fe20007810000 */
[----:B--2---:R-:W-:Y:S01]  /*d6c0*/  IMAD.WIDE.U32 R8, R227, -0x326172a9, RZ ;  /* 0xcd9e8d57e3087825 */ /* 0x004fe200078e00ff */
[----:B------:R-:W-:Y:S01]  /*d6d0*/  FMNMX.FTZ R4, R2, R15, !PT ;  /* 0x0000000f02047209 */ /* 0x000fe20007810000 */
[----:B------:R-:W-:Y:S01]  /*d6e0*/  USHF.L.U32 UR10, UR37, 0x1, URZ ;  /* 0x00000001250a7899 */ /* 0x000fe2000800063f */
[----:B------:R-:W-:Y:S01]  /*d6f0*/  FMNMX.FTZ R6, R180, R6, !PT ;  /* 0x00000006b4067209 */ /* 0x000fe20007810000 */
[----:B------:R-:W-:Y:S01]  /*d700*/  IMAD.U32 R228, RZ, RZ, UR29 ;  /* 0x0000001dffe47e24 */ /* 0x000fe2000f8e00ff */
[----:B------:R-:W-:Y:S01]  /*d710*/  FMNMX.FTZ R5, R3, R11, !PT ;  /* 0x0000000b03057209 */ /* 0x000fe20007810000 */
[----:B------:R-:W-:Y:S01]  /*d720*/  UIADD3 UR4, UR10, 0x1, URZ ;  /* 0x000000010a047890 */ /* 0x000fe2000fffe03f */
[----:B------:R-:W-:Y:S01]  /*d730*/  FMNMX.FTZ R6, R179, R6, !PT ;  /* 0x00000006b3067209 */ /* 0x000fe20007810000 */
[----:B------:R-:W-:Y:S01]  /*d740*/  IMAD.U32 R232, RZ, RZ, UR29 ;  /* 0x0000001dffe87e24 */ /* 0x000fe2000f8e00ff */
[----:B------:R-:W-:Y:S01]  /*d750*/  FMNMX.FTZ R4, R18, R4, !PT ;  /* 0x0000000412047209 */ /* 0x000fe20007810000 */
[----:B------:R-:W-:Y:S01]  /*d760*/  IMAD.WIDE.U32 R174, R224, -0x2daee0ad, RZ ;  /* 0xd2511f53e0ae7825 */ /* 0x000fe200078e00ff */
[----:B------:R-:W-:Y:S01]  /*d770*/  FMNMX.FTZ R6, R25, R6, !PT ;  /* 0x0000000619067209 */ /* 0x000fe20007810000 */
[----:B------:R-:W-:Y:S01]  /*d780*/  @UP0 UIADD3 UR14, UR14, -0x4, URZ ;  /* 0xfffffffc0e0e0890 */ /* 0x000fe2000fffe03f */
[----:B------:R-:W-:Y:S01]  /*d790*/  FMNMX.FTZ R5, R10, R5, !PT ;  /* 0x000000050a057209 */ /* 0x000fe20007810000 */
[----:B------:R-:W-:Y:S01]  /*d7a0*/  IMAD.WIDE.U32 R62, R226, -0x326172a9, RZ ;  /* 0xcd9e8d57e23e7825 */ /* 0x000fe200078e00ff */
        /* <DEDUP_REMOVED lines=53> */
[----:B-1----:R-:W-:Y:S01]  /*db00*/  FMNMX.FTZ R7, R6, R7, !PT ;  /* 0x0000000706077209 */ /* 0x002fe20007810000 */
[----:B------:R-:W1:Y:S01]  /*db10*/  SHFL.BFLY PT, R135, R5, 0x2, 0x1f ;  /* 0x0c401f0005877f89 */ /* 0x000e6200000e0000 */
[----:B------:R-:W-:Y:S02]  /*db20*/  FMNMX.FTZ R133, R152, R133, !PT ;  /* 0x0000008598857209 */ /* 0x000fe40007810000 */
[----:B------:R-:W-:Y:S01]  /*db30*/  LOP3.LUT R230, R9, R225, RZ, 0x3c, !PT ;  /* 0x000000e109e67212 */ /* 0x000fe200078e3cff */
[----:B------:R-:W3:Y:S01]  /*db40*/  SHFL.BFLY PT, R136, R7, 0x1, 0x1f ;  /* 0x0c201f0007887f89 */ /* 0x000ee200000e0000 */
[----:B------:R-:W-:-:S02]  /*db50*/  FMNMX.FTZ R133, R61, R133, !PT ;  /* 0x000000853d857209 */ /* 0x000fc40007810000 */
[C---:B------:R-:W-:Y:S01]  /*db60*/  LOP3.LUT R228, R175.reuse, UR10, R228, 0x96, !PT ;  /* 0x0000000aafe47c12 */ /* 0x040fe2000f8e96e4 */
[----:B------:R-:W-:Y:S01]  /*db70*/  IMAD.WIDE.U32 R230, R230, -0x2daee0ad, RZ ;  /* 0xd2511f53e6e67825 */ /* 0x000fe200078e00ff */
[----:B------:R-:W-:Y:S02]  /*db80*/  FMNMX.FTZ R133, R64, R133, !PT ;  /* 0x0000008540857209 */ /* 0x000fe40007810000 */
[----:B------:R-:W-:Y:S01]  /*db90*/  LOP3.LUT R232, R175, UR4, R232, 0x96, !PT ;  /* 0x00000004afe87c12 */ /* 0x000fe2000f8e96e8 */
[----:B------:R-:W-:Y:S01]  /*dba0*/  IMAD.WIDE.U32 R228, R228, -0x326172a9, RZ ;  /* 0xcd9e8d57e4e47825 */ /* 0x000fe200078e00ff */
[----:B------:R-:W-:Y:S02]  /*dbb0*/  FMNMX.FTZ R133, R60, R133, !PT ;  /* 0x000000853c857209 */ /* 0x000fe40007810000 */
[----:B------:R-:W-:Y:S01]  /*dbc0*/  LOP3.LUT R172, R231, UR35, R174, 0x96, !PT ;  /* 0x00000023e7ac7c12 */ /* 0x000fe2000f8e96ae */
[----:B------:R-:W-:Y:S01]  /*dbd0*/  IMAD.WIDE.U32 R232, R232, -0x326172a9, RZ ;  /* 0xcd9e8d57e8e87825 */ /* 0x000fe200078e00ff */
[----:B------:R-:W-:-:S02]  /*dbe0*/  FMNMX.FTZ R133, R57, R133, !PT ;  /* 0x0000008539857209 */ /* 0x000fc40007810000 */
[----:B------:R-:W-:Y:S01]  /*dbf0*/  LOP3.LUT R182, R63, R225, RZ, 0x3c, !PT ;  /* 0x000000e13fb67212 */ /* 0x000fe200078e3cff */
[----:B------:R-:W-:Y:S01]  /*dc00*/  IMAD.WIDE.U32 R172, R172, -0x326172a9, RZ ;  /* 0xcd9e8d57acac7825 */ /* 0x000fe200078e00ff */
[----:B--2---:R-:W-:Y:S02]  /*dc10*/  FMNMX.FTZ R134, R4, R134, !PT ;  /* 0x0000008604867209 */ /* 0x004fe40007810000 */
[----:B------:R-:W2:Y:S01]  /*dc20*/  SHFL.BFLY PT, R4, R133, 0x2, 0x1f ;  /* 0x0c401f0085047f89 */ /* 0x000ea200000e0000 */
[----:B------:R-:W-:Y:S01]  /*dc30*/  IMAD.WIDE.U32 R182, R182, -0x2daee0ad, RZ ;  /* 0xd2511f53b6b67825 */ /* 0x000fe200078e00ff */
[--C-:B------:R-:W-:Y:S02]  /*dc40*/  LOP3.LUT R6, R229, UR36, R8.reuse, 0x96, !PT ;  /* 0x00000024e5067c12 */ /* 0x100fe4000f8e9608 */
[----:B------:R-:W-:Y:S02]  /*dc50*/  LOP3.LUT R59, R233, UR36, R8, 0x96, !PT ;  /* 0x00000024e93b7c12 */ /* 0x000fe4000f8e9608 */
[----:B-1----:R-:W-:-:S02]  /*dc60*/  FMNMX.FTZ R135, R5, R135, !PT ;  /* 0x0000008705877209 */ /* 0x002fc40007810000 */
[----:B------:R-:W-:Y:S01]  /*dc70*/  LOP3.LUT R8, R173, UR34, R228, 0x96, !PT ;  /* 0x00000022ad087c12 */ /* 0x000fe2000f8e96e4 */
[----:B------:R-:W1:Y:S01]  /*dc80*/  SHFL.BFLY PT, R5, R134, 0x1, 0x1f ;  /* 0x0c201f0086057f89 */ /* 0x000e6200000e0000 */
[----:B------:R-:W-:Y:S02]  /*dc90*/  LOP3.LUT R174, R183, UR35, R174, 0x96, !PT ;  /* 0x00000023b7ae7c12 */ /* 0x000fe4000f8e96ae */
[----:B---3--:R-:W-:Y:S01]  /*dca0*/  FMNMX.FTZ R136, R7, R136, !PT ;  /* 0x0000008807887209 */ /* 0x008fe20007810000 */
[----:B------:R-:W-:Y:S01]  /*dcb0*/  IMAD.WIDE.U32 R6, R6, -0x2daee0ad, RZ ;  /* 0xd2511f5306067825 */ /* 0x000fe200078e00ff */
[----:B------:R-:W-:Y:S02]  /*dcc0*/  LOP3.LUT R206, R229, UR36, R62, 0x96, !PT ;  /* 0x00000024e5ce7c12 */ /* 0x000fe4000f8e963e */
[----:B------:R-:W-:Y:S01]  /*dcd0*/  FSETP.NEU.FTZ.AND P4, PT, R136, -INF , PT ;  /* 0xff8000008800780b */ /* 0x000fe20003f9d000 */
[----:B------:R-:W-:Y:S01]  /*dce0*/  IMAD.WIDE.U32 R8, R8, -0x2daee0ad, RZ ;  /* 0xd2511f5308087825 */ /* 0x000fe200078e00ff */
[----:B------:R-:W-:-:S03]  /*dcf0*/  LOP3.LUT R202, R7, UR31, R230, 0x96, !PT ;  /* 0x0000001f07ca7c12 */ /* 0x000fc6000f8e96e6 */
[----:B------:R-:W-:Y:S01]  /*dd00*/  FMUL.FTZ R55, R136, UR38 ;  /* 0x0000002688377c20 */ /* 0x000fe20008410000 */
[----:B------:R-:W-:Y:S01]  /*dd10*/  PRMT R51, R217, 0x7054, R217 ;  /* 0x00007054d9337816 */ /* 0x000fe200000000d9 */
[----:B------:R-:W-:Y:S01]  /*dd20*/  IMAD.WIDE.U32 R174, R174, -0x326172a9, RZ ;  /* 0xcd9e8d57aeae7825 */ /* 0x000fe200078e00ff */
[----:B------:R-:W-:Y:S02]  /*dd30*/  LOP3.LUT R204, R9, UR27, R6, 0x96, !PT ;  /* 0x0000001b09cc7c12 */ /* 0x000fe4000f8e9606 */
[----:B------:R-:W3:Y:S01]  /*dd40*/  SHFL.BFLY PT, R6, R135, 0x1, 0x1f ;  /* 0x0c201f0087067f89 */ /* 0x000ee200000e0000 */
[----:B------:R-:W-:Y:S01]  /*dd50*/  IMAD.WIDE.U32 R206, R206, -0x2daee0ad, RZ ;  /* 0xd2511f53cece7825 */ /* 0x000fe200078e00ff */
[----:B------:R-:W-:Y:S02]  /*dd60*/  LOP3.LUT R228, R175, UR34, R228, 0x96, !PT ;  /* 0x00000022afe47c12 */ /* 0x000fe4000f8e96e4 */
[----:B--2---:R-:W-:Y:S01]  /*dd70*/  FMNMX.FTZ R133, R133, R4, !PT ;  /* 0x0000000485857209 */ /* 0x004fe20007810000 */
[----:B------:R-:W-:Y:S01]  /*dd80*/  IMAD.WIDE.U32 R202, R202, -0x326172a9, RZ ;  /* 0xcd9e8d57caca7825 */ /* 0x000fe200078e00ff */
[----:B------:R-:W-:-:S02]  /*dd90*/  LOP3.LUT R148, R207, UR31, R182, 0x96, !PT ;  /* 0x0000001fcf947c12 */ /* 0x000fc4000f8e96b6 */
[----:B------:R-:W-:Y:S01]  /*dda0*/  FSEL R55, R55, RZ, P4 ;  /* 0x000000ff37377208 */ /* 0x000fe20002000000 */
[----:B------:R-:W-:Y:S01]  /*ddb0*/  IMAD.WIDE.U32 R228, R228, -0x2daee0ad, RZ ;  /* 0xd2511f53e4e47825 */ /* 0x000fe200078e00ff */
[----:B-1----:R-:W-:Y:S02]  /*ddc0*/  FMNMX.FTZ R134, R134, R5, !PT ;  /* 0x0000000586867209 */ /* 0x002fe40007810000 */
[----:B------:R-:W1:Y:S01]  /*ddd0*/  SHFL.BFLY PT, R5, R133, 0x1, 0x1f ;  /* 0x0c201f0085057f89 */ /* 0x000e6200000e0000 */
[----:B------:R-:W-:Y:S01]  /*dde0*/  IMAD.WIDE.U32 R204, R204, -0x326172a9, RZ ;  /* 0xcd9e8d57cccc7825 */ /* 0x000fe200078e00ff */
[----:B------:R-:W-:-:S03]  /*ddf0*/  LOP3.LUT R206, R229, UR27, R206, 0x96, !PT ;  /* 0x0000001be5ce7c12 */ /* 0x000fc6000f8e96ce */
[----:B------:R-:W-:Y:S01]  /*de00*/  FFMA.FTZ R43, R180, UR38, -R55 ;  /* 0x00000026b42b7c23 */ /* 0x000fe20008010837 */
[----:B------:R-:W-:Y:S01]  /*de10*/  LOP3.LUT R7, R203, UR30, R172, 0x96, !PT ;  /* 0x0000001ecb077c12 */ /* 0x000fe2000f8e96ac */
[----:B------:R-:W-:Y:S01]  /*de20*/  IMAD.WIDE.U32 R148, R148, -0x326172a9, RZ ;  /* 0xcd9e8d5794947825 */ /* 0x000fe200078e00ff */
[----:B------:R-:W-:-:S03]  /*de30*/  LOP3.LUT R202, R205, UR26, R202, 0x96, !PT ;  /* 0x0000001acdca7c12 */ /* 0x000fc6000f8e96ca */
[----:B------:R-:W-:Y:S01]  /*de40*/  FFMA.FTZ R46, R181, UR38, -R55 ;  /* 0x00000026b52e7c23 */ /* 0x000fe20008010837 */
[----:B------:R-:W-:Y:S01]  /*de50*/  FMUL.FTZ R67, R134, UR38 ;  /* 0x0000002686437c20 */ /* 0x000fe20008410000 */
[----:B------:R-:W-:Y:S01]  /*de60*/  IMAD.WIDE.U32 R206, R206, -0x326172a9, RZ ;  /* 0xcd9e8d57cece7825 */ /* 0x000fe200078e00ff */
[----:B------:R-:W-:-:S03]  /*de70*/  FSETP.NEU.FTZ.AND P2, PT, R134, -INF , PT ;  /* 0xff8000008600780b */ /* 0x000fc60003f5d000 */
[----:B------:R-:W-:Y:S01]  /*de80*/  FFMA.FTZ R42, R179, UR38, -R55 ;  /* 0x00000026b32a7c23 */ /* 0x000fe20008010837 */
[----:B---3--:R-:W-:Y:S01]  /*de90*/  FMNMX.FTZ R135, R135, R6, !PT ;  /* 0x0000000687877209 */ /* 0x008fe20007810000 */
[----:B------:R-:W-:Y:S01]  /*dea0*/  IMAD.WIDE.U32 R16, R7, -0x2daee0ad, RZ ;  /* 0xd2511f5307107825 */ /* 0x000fe200078e00ff */
[----:B------:R-:W-:-:S03]  /*deb0*/  LOP3.LUT R7, R149, UR30, R174, 0x96, !PT ;  /* 0x0000001e95077c12 */ /* 0x000fc6000f8e96ae */
[----:B------:R-:W-:Y:S01]  /*dec0*/  FFMA.FTZ R41, R25, UR38, -R55 ;  /* 0x0000002619297c23 */ /* 0x000fe20008010837 */
[----:B------:R-:W-:Y:S01]  /*ded0*/  LOP3.LUT R148, R207, UR26, R148, 0x96, !PT ;  /* 0x0000001acf947c12 */ /* 0x000fe2000f8e9694 */
[----:B------:R-:W-:Y:S01]  /*dee0*/  IMAD.WIDE.U32 R202, R202, -0x2daee0ad, RZ ;  /* 0xd2511f53caca7825 */ /* 0x000fe200078e00ff */
[----:B------:R-:W-:-:S03]  /*def0*/  LOP3.LUT R180, R17, UR24, R8, 0x96, !PT ;  /* 0x0000001811b47c12 */ /* 0x000fc6000f8e9608 */
[C---:B------:R-:W-:Y:S01]  /*df00*/  FMUL.FTZ R49, R135.reuse, UR38 ;  /* 0x0000002687317c20 */ /* 0x040fe20008410000 */
[----:B------:R-:W-:Y:S01]  /*df10*/  FSETP.NEU.FTZ.AND P3, PT, R135, -INF , PT ;  /* 0xff8000008700780b */ /* 0x000fe20003f7d000 */
[----:B------:R-:W-:Y:S01]  /*df20*/  IMAD.WIDE.U32 R8, R7, -0x2daee0ad, RZ ;  /* 0xd2511f5307087825 */ /* 0x000fe200078e00ff */
[----:B------:R-:W-:Y:S01]  /*df30*/  LOP3.LUT R6, R203, UR21, R16, 0x96, !PT ;  /* 0x00000015cb067c12 */ /* 0x000fe2000f8e9610 */
[----:B------:R-:W-:Y:S01]  /*df40*/  MUFU.EX2 R42, R42 ;  /* 0x0000002a002a7308 */ /* 0x000fe20000000800 */
[----:B------:R-:W-:Y:S01]  /*df50*/  FSEL R67, R67, RZ, P2 ;  /* 0x000000ff43437208 */ /* 0x000fe20001000000 */
[----:B------:R-:W-:Y:S01]  /*df60*/  IMAD.WIDE.U32 R148, R148, -0x2daee0ad, RZ ;  /* 0xd2511f5394947825 */ /* 0x000fe200078e00ff */
[----:B------:R-:W-:-:S03]  /*df70*/  LOP3.LUT R228, R9, UR24, R228, 0x96, !PT ;  /* 0x0000001809e47c12 */ /* 0x000fc6000f8e96e4 */
[----:B------:R-:W-:Y:S01]  /*df80*/  FFMA.FTZ R40, R24, UR38, -R55 ;  /* 0x0000002618287c23 */ /* 0x000fe20008010837 */
[----:B------:R-:W-:Y:S01]  /*df90*/  FSEL R49, R49, RZ, P3 ;  /* 0x000000ff31317208 */ /* 0x000fe20001800000 */
[----:B------:R-:W-:Y:S01]  /*dfa0*/  IMAD.WIDE.U32 R180, R180, -0x326172a9, RZ ;  /* 0xcd9e8d57b4b47825 */ /* 0x000fe200078e00ff */
[----:B------:R-:W-:-:S03]  /*dfb0*/  LOP3.LUT R4, R149, UR21, R8, 0x96, !PT ;  /* 0x0000001595047c12 */ /* 0x000fc6000f8e9608 */
[----:B------:R-:W-:Y:S01]  /*dfc0*/  FFMA.FTZ R38, R15, UR38, -R67 ;  /* 0x000000260f267c23 */ /* 0x000fe20008010843 */
[----:B-1----:R-:W-:Y:S01]  /*dfd0*/  FMNMX.FTZ R133, R133, R5, !PT ;  /* 0x0000000585857209 */ /* 0x002fe20007810000 */
[----:B------:R-:W-:-:S04]  /*dfe0*/  IMAD.WIDE.U32 R6, R6, -0x326172a9, RZ ;  /* 0xcd9e8d5706067825 */ /* 0x000fc800078e00ff */
[----:B------:R-:W-:Y:S01]  /*dff0*/  FFMA.FTZ R39, R11, UR38, -R49 ;  /* 0x000000260b277c23 */ /* 0x000fe20008010831 */
[----:B------:R-:W-:Y:S01]  /*e000*/  FFMA.FTZ R37, R18, UR38, -R67 ;  /* 0x0000002612257c23 */ /* 0x000fe20008010843 */
[----:B------:R-:W-:Y:S01]  /*e010*/  FSETP.NEU.FTZ.AND P1, PT, R133, -INF , PT ;  /* 0xff8000008500780b */ /* 0x000fe20003f3d000 */
[----:B------:R-:W-:Y:S01]  /*e020*/  IMAD.WIDE.U32 R16, R4, -0x326172a9, RZ ;  /* 0xcd9e8d5704107825 */ /* 0x000fe200078e00ff */
[----:B------:R-:W-:-:S03]  /*e030*/  LOP3.LUT R63, R7, UR19, R180, 0x96, !PT ;  /* 0x00000013073f7c12 */ /* 0x000fc6000f8e96b4 */
[----:B------:R-:W-:Y:S01]  /*e040*/  FMUL.FTZ R58, R133, UR38 ;  /* 0x00000026853a7c20 */ /* 0x000fe20008410000 */
[----:B------:R-:W-:Y:S01]  /*e050*/  LOP3.LUT R15, R6, 0xffff, RZ, 0xc0, !PT ;  /* 0x0000ffff060f7812 */ /* 0x000fe200078ec0ff */
[----:B------:R-:W-:Y:S01]  /*e060*/  IMAD.WIDE.U32 R228, R228, -0x326172a9, RZ ;  /* 0xcd9e8d57e4e47825 */ /* 0x000fe200078e00ff */
[----:B------:R-:W-:-:S03]  /*e070*/  LOP3.LUT R5, R63, 0xffff, RZ, 0xc0, !PT ;  /* 0x0000ffff3f057812 */ /* 0x000fc600078ec0ff */
[--C-:B------:R-:W-:Y:S01]  /*e080*/  FFMA.FTZ R36, R26, UR38, -R67.reuse ;  /* 0x000000261a247c23 */ /* 0x100fe20008010843 */
[----:B------:R-:W-:Y:S01]  /*e090*/  LOP3.LUT R7, R6, 0xff, RZ, 0xc0, !PT ;  /* 0x000000ff06077812 */ /* 0x000fe200078ec0ff */
[----:B------:R-:W-:Y:S01]  /*e0a0*/  FFMA.FTZ R35, R27, UR38, -R67 ;  /* 0x000000261b237c23 */ /* 0x000fe20008010843 */
[--C-:B------:R-:W-:Y:S01]  /*e0b0*/  SHF.R.U32.HI R12, RZ, 0x10, R6.reuse ;  /* 0x00000010ff0c7819 */ /* 0x100fe20000011606 */
[----:B------:R-:W-:Y:S01]  /*e0c0*/  MUFU.EX2 R41, R41 ;  /* 0x0000002900297308 */ /* 0x000fe20000000800 */
[----:B------:R-:W-:Y:S01]  /*e0d0*/  SHF.R.U32.HI R47, RZ, 0x18, R6 ;  /* 0x00000018ff2f7819 */ /* 0x000fe20000011606 */
[----:B------:R-:W-:Y:S01]  /*e0e0*/  FFMA.FTZ R48, R10, UR38, -R49 ;  /* 0x000000260a307c23 */ /* 0x000fe20008010831 */
[----:B------:R-:W-:Y:S01]  /*e0f0*/  LOP3.LUT R11, R16, 0xffff, RZ, 0xc0, !PT ;  /* 0x0000ffff100b7812 */ /* 0x000fe200078ec0ff */
[----:B------:R-:W-:Y:S01]  /*e100*/  FFMA.FTZ R56, R20, UR38, -R55 ;  /* 0x0000002614387c23 */ /* 0x000fe20008010837 */
[----:B------:R-:W-:Y:S01]  /*e110*/  SHF.R.U32.HI R6, RZ, 0x10, R16 ;  /* 0x00000010ff067819 */ /* 0x000fe20000011610 */
[----:B------:R-:W-:Y:S01]  /*e120*/  FFMA.FTZ R132, R132, UR38, -R67 ;  /* 0x0000002684847c23 */ /* 0x000fe20008010843 */
[----:B------:R-:W-:Y:S01]  /*e130*/  LOP3.LUT R65, R63, 0xff, RZ, 0xc0, !PT ;  /* 0x000000ff3f417812 */ /* 0x000fe200078ec0ff */
[----:B------:R-:W-:Y:S01]  /*e140*/  MUFU.EX2 R38, R38 ;  /* 0x0000002600267308 */ /* 0x000fe20000000800 */
[----:B------:R-:W-:Y:S01]  /*e150*/  SHF.R.U32.HI R5, RZ, 0x8, R5 ;  /* 0x00000008ff057819 */ /* 0x000fe20000011605 */
[----:B------:R-:W-:Y:S01]  /*e160*/  FFMA.FTZ R137, R137, UR38, -R67 ;  /* 0x0000002689897c23 */ /* 0x000fe20008010843 */
[----:B------:R-:W-:Y:S01]  /*e170*/  LOP3.LUT R9, R17, UR19, R228, 0x96, !PT ;  /* 0x0000001311097c12 */ /* 0x000fe2000f8e96e4 */
[--C-:B------:R-:W-:Y:S01]  /*e180*/  FFMA.FTZ R149, R170, UR38, -R49.reuse ;  /* 0x00000026aa957c23 */ /* 0x100fe20008010831 */
[----:B------:R-:W-:Y:S01]  /*e190*/  LOP3.LUT R8, R16, 0xff, RZ, 0xc0, !PT ;  /* 0x000000ff10087812 */ /* 0x000fe200078ec0ff */
[----:B------:R-:W-:Y:S01]  /*e1a0*/  FFMA.FTZ R150, R163, UR38, -R49 ;  /* 0x00000026a3967c23 */ /* 0x000fe20008010831 */
[----:B------:R-:W-:Y:S01]  /*e1b0*/  SHF.R.U32.HI R4, RZ, 0x18, R16 ;  /* 0x00000018ff047819 */ /* 0x000fe20000011610 */
[----:B------:R-:W-:Y:S01]  /*e1c0*/  MUFU.EX2 R37, R37 ;  /* 0x0000002500257308 */ /* 0x000fe20000000800 */
[----:B------:R-:W-:Y:S01]  /*e1d0*/  SHF.R.U32.HI R11, RZ, 0x8, R11 ;  /* 0x00000008ff0b7819 */ /* 0x000fe2000001160b */
[----:B------:R-:W-:Y:S01]  /*e1e0*/  FFMA.FTZ R155, R162, UR38, -R49 ;  /* 0x00000026a29b7c23 */ /* 0x000fe20008010831 */
[----:B------:R-:W-:Y:S01]  /*e1f0*/  LOP3.LUT R6, R6, 0xff, RZ, 0xc0, !PT ;  /* 0x000000ff06067812 */ /* 0x000fe200078ec0ff */
[----:B------:R-:W-:Y:S01]  /*e200*/  FFMA.FTZ R165, R165, UR38, -R67 ;  /* 0x00000026a5a57c23 */ /* 0x000fe20008010843 */
[----:B------:R-:W-:Y:S01]  /*e210*/  PRMT R65, R65, 0x5410, R5 ;  /* 0x0000541041417816 */ /* 0x000fe20000000005 */
[----:B------:R-:W-:Y:S01]  /*e220*/  FFMA.FTZ R161, R161, UR38, -R55 ;  /* 0x00000026a1a17c23 */ /* 0x000fe20008010837 */
[----:B------:R-:W-:Y:S01]  /*e230*/  SHF.R.U32.HI R5, RZ, 0x10, R9 ;  /* 0x00000010ff057819 */ /* 0x000fe20000011609 */
[----:B------:R-:W-:Y:S01]  /*e240*/  MUFU.EX2 R36, R36 ;  /* 0x0000002400247308 */ /* 0x000fe20000000800 */
[----:B------:R-:W-:Y:S01]  /*e250*/  PRMT R8, R8, 0x5410, R11 ;  /* 0x0000541008087816 */ /* 0x000fe2000000000b */
[--C-:B------:R-:W-:Y:S01]  /*e260*/  FFMA.FTZ R156, R156, UR38, -R49.reuse ;  /* 0x000000269c9c7c23 */ /* 0x100fe20008010831 */
[----:B------:R-:W-:Y:S01]  /*e270*/  PRMT R4, R6, 0x5410, R4 ;  /* 0x0000541006047816 */ /* 0x000fe20000000004 */
[--C-:B------:R-:W-:Y:S01]  /*e280*/  FFMA.FTZ R52, R52, UR38, -R49.reuse ;  /* 0x0000002634347c23 */ /* 0x100fe20008010831 */
[----:B------:R-:W-:Y:S01]  /*e290*/  LOP3.LUT R11, R9, 0xffff, RZ, 0xc0, !PT ;  /* 0x0000ffff090b7812 */ /* 0x000fe200078ec0ff */
[--C-:B------:R-:W-:Y:S01]  /*e2a0*/  FFMA.FTZ R159, R159, UR38, -R49.reuse ;  /* 0x000000269f9f7c23 */ /* 0x100fe20008010831 */
[----:B------:R-:W-:Y:S01]  /*e2b0*/  LOP3.LUT R6, R9, 0xff, RZ, 0xc0, !PT ;  /* 0x000000ff09067812 */ /* 0x000fe200078ec0ff */
[----:B------:R-:W1:Y:S01]  /*e2c0*/  MUFU.EX2 R35, R35 ;  /* 0x0000002300237308 */ /* 0x000e620000000800 */
[----:B------:R-:W-:Y:S01]  /*e2d0*/  FSEL R58, R58, RZ, P1 ;  /* 0x000000ff3a3a7208 */ /* 0x000fe20000800000 */
[----:B------:R-:W-:Y:S01]  /*e2e0*/  FFMA.FTZ R158, R158, UR38, -R49 ;  /* 0x000000269e9e7c23 */ /* 0x000fe20008010831 */
[----:B------:R-:W-:Y:S01]  /*e2f0*/  SHF.R.U32.HI R9, RZ, 0x18, R9 ;  /* 0x00000018ff097819 */ /* 0x000fe20000011609 */
[----:B------:R-:W-:Y:S01]  /*e300*/  FFMA.FTZ R139, R139, UR38, -R67 ;  /* 0x000000268b8b7c23 */ /* 0x000fe20008010843 */
[----:B------:R-:W-:Y:S01]  /*e310*/  LOP3.LUT R5, R5, 0xff, RZ, 0xc0, !PT ;  /* 0x000000ff05057812 */ /* 0x000fe200078ec0ff */
[--C-:B------:R-:W-:Y:S01]  /*e320*/  FFMA.FTZ R34, R13, UR38, -R58.reuse ;  /* 0x000000260d227c23 */ /* 0x100fe2000801083a */
[--C-:B------:R-:W-:Y:S01]  /*e330*/  FFMA.FTZ R33, R14, UR38, -R58.reuse ;  /* 0x000000260e217c23 */ /* 0x100fe2000801083a */
[--C-:B------:R-:W-:Y:S01]  /*e340*/  FFMA.FTZ R32, R19, UR38, -R58.reuse ;  /* 0x0000002613207c23 */ /* 0x100fe2000801083a */
[----:B------:R-:W-:Y:S01]  /*e350*/  PRMT R5, R5, 0x5410, R9 ;  /* 0x0000541005057816 */ /* 0x000fe20000000009 */
[--C-:B------:R-:W-:Y:S01]  /*e360*/  FFMA.FTZ R22, R22, UR38, -R58.reuse ;  /* 0x0000002616167c23 */ /* 0x100fe2000801083a */
[----:B------:R-:W-:Y:S01]  /*e370*/  FSEL R9, R134, RZ, P2 ;  /* 0x000000ff86097208 */ /* 0x000fe20001000000 */
[----:B------:R-:W-:Y:S01]  /*e380*/  MUFU.EX2 R34, R34 ;  /* 0x0000002200227308 */ /* 0x000fe20000000800 */
[----:B------:R-:W-:Y:S01]  /*e390*/  SHF.R.U32.HI R15, RZ, 0x8, R15 ;  /* 0x00000008ff0f7819 */ /* 0x000fe2000001160f */
[----:B------:R-:W2:Y:S01]  /*e3a0*/  LDSM.16.MT88.4 R16, [R192+0x6000] ;  /* 0x00600000c010783b */ /* 0x000ea20000004200 */
[----:B------:R-:W-:Y:S01]  /*e3b0*/  LOP3.LUT R12, R12, 0xff, RZ, 0xc0, !PT ;  /* 0x000000ff0c0c7812 */ /* 0x000fe200078ec0ff */
[----:B------:R-:W-:Y:S01]  /*e3c0*/  FADD.FTZ R9, R2, -R9 ;  /* 0x8000000902097221 */ /* 0x000fe20000010000 */
[----:B------:R-:W-:Y:S01]  /*e3d0*/  SHF.R.U32.HI R11, RZ, 0x8, R11 ;  /* 0x00000008ff0b7819 */ /* 0x000fe2000001160b */
[--C-:B------:R-:W-:Y:S01]  /*e3e0*/  FFMA.FTZ R143, R143, UR38, -R58.reuse ;  /* 0x000000268f8f7c23 */ /* 0x100fe2000801083a */
[----:B------:R-:W-:Y:S01]  /*e3f0*/  PRMT R7, R7, 0x5410, R15 ;  /* 0x0000541007077816 */ /* 0x000fe2000000000f */
[----:B------:R-:W3:Y:S01]  /*e400*/  MUFU.EX2 R33, R33 ;  /* 0x0000002100217308 */ /* 0x000ee20000000800 */
[----:B------:R-:W-:Y:S01]  /*e410*/  PRMT R47, R12, 0x5410, R47 ;  /* 0x000054100c2f7816 */ /* 0x000fe2000000002f */
[--C-:B------:R-:W-:Y:S01]  /*e420*/  FFMA.FTZ R154, R154, UR38, -R58.reuse ;  /* 0x000000269a9a7c23 */ /* 0x100fe2000801083a */
[----:B------:R-:W-:Y:S01]  /*e430*/  PRMT R6, R6, 0x5410, R11 ;  /* 0x0000541006067816 */ /* 0x000fe2000000000b */
[--C-:B------:R-:W-:Y:S01]  /*e440*/  FFMA.FTZ R152, R152, UR38, -R58.reuse ;  /* 0x0000002698987c23 */ /* 0x100fe2000801083a */
[----:B------:R-:W-:Y:S01]  /*e450*/  SHF.R.U32.HI R12, RZ, 0x10, R63 ;  /* 0x00000010ff0c7819 */ /* 0x000fe2000001163f */
[--C-:B------:R-:W-:Y:S01]  /*e460*/  FFMA.FTZ R153, R153, UR38, -R58.reuse ;  /* 0x0000002699997c23 */ /* 0x100fe2000801083a */
[----:B------:R-:W-:Y:S01]  /*e470*/  FSEL R50, R133, RZ, P1 ;  /* 0x000000ff85327208 */ /* 0x000fe20000800000 */
[----:B------:R-:W-:Y:S01]  /*e480*/  MUFU.EX2 R32, R32 ;  /* 0x0000002000207308 */ /* 0x000fe20000000800 */
[----:B------:R-:W-:Y:S01]  /*e490*/  LOP3.LUT R12, R12, 0xff, RZ, 0xc0, !PT ;  /* 0x000000ff0c0c7812 */ /* 0x000fe200078ec0ff */
[----:B------:R-:W-:Y:S01]  /*e4a0*/  FFMA.FTZ R151, R151, UR38, -R58 ;  /* 0x0000002697977c23 */ /* 0x000fe2000801083a */
[--C-:B------:R-:W-:Y:S01]  /*e4b0*/  HSET2.LE.AND R7, R7, R51.reuse, PT ;  /* 0x0000003307077233 */ /* 0x100fe20003803000 */
[----:B------:R-:W-:Y:S01]  /*e4c0*/  FADD.FTZ R50, R0, -R50 ;  /* 0x8000003200327221 */ /* 0x000fe20000010000 */
[--C-:B------:R-:W-:Y:S01]  /*e4d0*/  HSET2.LE.AND R8, R8, R51.reuse, PT ;  /* 0x0000003308087233 */ /* 0x100fe20003803000 */
[----:B------:R-:W-:Y:S01]  /*e4e0*/  FMUL.FTZ R0, R9, UR38 ;  /* 0x0000002609007c20 */ /* 0x000fe20008410000 */
[--C-:B------:R-:W-:Y:S01]  /*e4f0*/  HSET2.LE.AND R4, R4, R51.reuse, PT ;  /* 0x0000003304047233 */ /* 0x100fe20003803000 */
[----:B------:R4:W5:Y:S01]  /*e500*/  MUFU.EX2 R2, R22 ;  /* 0x0000001600027308 */ /* 0x0009620000000800 */
[--C-:B------:R-:W-:Y:S01]  /*e510*/  HSET2.LE.AND R6, R6, R51.reuse, PT ;  /* 0x0000003306067233 */ /* 0x100fe20003803000 */
[----:B------:R-:W-:Y:S01]  /*e520*/  FMUL.FTZ R50, R50, UR38 ;  /* 0x0000002632327c20 */ /* 0x000fe20008410000 */
[--C-:B------:R-:W-:Y:S01]  /*e530*/  HSET2.LE.AND R5, R5, R51.reuse, PT ;  /* 0x0000003305057233 */ /* 0x100fe20003803000 */
[----:B------:R-:W-:Y:S01]  /*e540*/  FFMA.FTZ R140, R140, UR38, -R67 ;  /* 0x000000268c8c7c23 */ /* 0x000fe20008010843 */
[----:B------:R-:W-:Y:S01]  /*e550*/  SHF.R.U32.HI R63, RZ, 0x18, R63 ;  /* 0x00000018ff3f7819 */ /* 0x000fe2000001163f */
[--C-:B------:R-:W-:Y:S01]  /*e560*/  FFMA.FTZ R138, R138, UR38, -R67.reuse ;  /* 0x000000268a8a7c23 */ /* 0x100fe20008010843 */
[----:B-1----:R-:W-:Y:S01]  /*e570*/  F2FP.BF16.F32.PACK_AB R26, R35, R36 ;  /* 0x00000024231a723e */ /* 0x002fe200000010ff */
[----:B------:R-:W1:Y:S01]  /*e580*/  MUFU.EX2 R0, R0 ;  /* 0x0000000000007308 */ /* 0x000e620000000800 */
[----:B------:R-:W-:Y:S01]  /*e590*/  F2FP.BF16.F32.PACK_AB R24, R37, R38 ;  /* 0x000000262518723e */ /* 0x000fe200000010ff */
[----:B------:R-:W-:Y:S01]  /*e5a0*/  FFMA.FTZ R66, R66, UR38, -R67 ;  /* 0x0000002642427c23 */ /* 0x000fe20008010843 */
[----:B---3--:R-:W-:Y:S01]  /*e5b0*/  F2FP.BF16.F32.PACK_AB R25, R33, R34 ;  /* 0x000000222119723e */ /* 0x008fe200000010ff */
[--C-:B------:R-:W-:Y:S01]  /*e5c0*/  FFMA.FTZ R61, R61, UR38, -R58.reuse ;  /* 0x000000263d3d7c23 */ /* 0x100fe2000801083a */
[----:B------:R-:W-:Y:S01]  /*e5d0*/  PRMT R63, R12, 0x5410, R63 ;  /* 0x000054100c3f7816 */ /* 0x000fe2000000003f */
[--C-:B------:R-:W-:Y:S01]  /*e5e0*/  FFMA.FTZ R64, R64, UR38, -R58.reuse ;  /* 0x0000002640407c23 */ /* 0x100fe2000801083a */
[----:B------:R-:W-:Y:S01]  /*e5f0*/  LOP3.LUT R26, R8, R26, RZ, 0xc0, !PT ;  /* 0x0000001a081a7212 */ /* 0x000fe200078ec0ff */
[----:B------:R-:W3:Y:S01]  /*e600*/  LDSM.16.MT88.4 R12, [R190+0x6000] ;  /* 0x00600000be0c783b */ /* 0x000ee20000004200 */
[----:B----4-:R-:W-:Y:S01]  /*e610*/  F2FP.BF16.F32.PACK_AB R22, R41, R42 ;  /* 0x0000002a2916723e */ /* 0x010fe200000010ff */
[----:B------:R-:W4:Y:S01]  /*e620*/  MUFU.EX2 R50, R50 ;  /* 0x0000003200327308 */ /* 0x000f220000000800 */
[----:B-----5:R-:W-:Y:S01]  /*e630*/  F2FP.BF16.F32.PACK_AB R27, R2, R32 ;  /* 0x00000020021b723e */ /* 0x020fe200000010ff */
[----:B------:R-:W5:Y:S01]  /*e640*/  LDSM.16.MT88.4 R8, [R189+0x6000] ;  /* 0x00600000bd08783b */ /* 0x000f620000004200 */
[----:B------:R-:W-:Y:S01]  /*e650*/  LOP3.LUT R22, R7, R22, RZ, 0xc0, !PT ;  /* 0x0000001607167212 */ /* 0x000fe200078ec0ff */
[--C-:B------:R-:W-:Y:S01]  /*e660*/  FFMA.FTZ R60, R60, UR38, -R58.reuse ;  /* 0x000000263c3c7c23 */ /* 0x100fe2000801083a */
[----:B------:R-:W-:Y:S01]  /*e670*/  LOP3.LUT R27, R4, R27, RZ, 0xc0, !PT ;  /* 0x0000001b041b7212 */ /* 0x000fe200078ec0ff */
[----:B------:R-:W-:Y:S01]  /*e680*/  FFMA.FTZ R57, R57, UR38, -R58 ;  /* 0x0000002639397c23 */ /* 0x000fe2000801083a */
[----:B------:R-:W-:Y:S01]  /*e690*/  LOP3.LUT R24, R6, R24, RZ, 0xc0, !PT ;  /* 0x0000001806187212 */ /* 0x000fe200078ec0ff */
[----:B------:R-:W-:Y:S01]  /*e6a0*/  MUFU.EX2 R46, R46 ;  /* 0x0000002e002e7308 */ /* 0x000fe20000000800 */
[----:B------:R-:W-:Y:S01]  /*e6b0*/  LOP3.LUT R25, R5, R25, RZ, 0xc0, !PT ;  /* 0x0000001905197212 */ /* 0x000fe200078ec0ff */
[-C--:B-1----:R-:W-:Y:S01]  /*e6c0*/  FMUL.FTZ R124, R124, R0.reuse ;  /* 0x000000007c7c7220 */ /* 0x082fe20000410000 */
[----:B------:R-:W1:Y:S01]  /*e6d0*/  LDSM.16.MT88.4 R4, [R188+0x6000] ;  /* 0x00600000bc04783b */ /* 0x000e620000004200 */
[----:B------:R-:W-:Y:S01]  /*e6e0*/  FSEL R54, R135, RZ, P3 ;  /* 0x000000ff87367208 */ /* 0x000fe20001800000 */
[-C--:B------:R-:W-:Y:S01]  /*e6f0*/  FMUL.FTZ R125, R125, R0.reuse ;  /* 0x000000007d7d7220 */ /* 0x080fe20000410000 */
[----:B------:R-:W-:Y:S01]  /*e700*/  FSEL R53, R136, RZ, P4 ;  /* 0x000000ff88357208 */ /* 0x000fe20002000000 */
[----:B------:R-:W-:Y:S01]  /*e710*/  FMUL.FTZ R120, R120, R0 ;  /* 0x0000000078787220 */ /* 0x000fe20000410000 */
[----:B------:R-:W-:Y:S01]  /*e720*/  MUFU.EX2 R43, R43 ;  /* 0x0000002b002b7308 */ /* 0x000fe20000000800 */
[----:B------:R-:W-:Y:S01]  /*e730*/  FADD.FTZ R54, R3, -R54 ;  /* 0x8000003603367221 */ /* 0x000fe20000010000 */
[----:B------:R-:W-:Y:S01]  /*e740*/  FFMA.FTZ R3, R23, UR38, -R49 ;  /* 0x0000002617037c23 */ /* 0x000fe20008010831 */
[----:B------:R-:W-:Y:S01]  /*e750*/  HSET2.LE.AND R23, R47, R51, PT ;  /* 0x000000332f177233 */ /* 0x000fe20003803000 */
[----:B------:R-:W-:Y:S01]  /*e760*/  FADD.FTZ R53, R200, -R53 ;  /* 0x80000035c8357221 */ /* 0x000fe20000010000 */
[----:B------:R-:W-:Y:S01]  /*e770*/  FMUL.FTZ R54, R54, UR38 ;  /* 0x0000002636367c20 */ /* 0x000fe20008410000 */
[-C--:B----4-:R-:W-:Y:S01]  /*e780*/  FMUL.FTZ R126, R126, R50.reuse ;  /* 0x000000327e7e7220 */ /* 0x090fe20000410000 */
[----:B------:R-:W-:Y:S01]  /*e790*/  FMUL.FTZ R127, R127, R50 ;  /* 0x000000327f7f7220 */ /* 0x000fe20000410000 */
[----:B------:R4:W-:Y:S01]  /*e7a0*/  MUFU.EX2 R47, R3 ;  /* 0x00000003002f7308 */ /* 0x0009e20000000800 */
[----:B------:R-:W-:Y:S01]  /*e7b0*/  FMUL.FTZ R53, R53, UR38 ;  /* 0x0000002635357c20 */ /* 0x000fe20008410000 */
[----:B------:R-:W-:Y:S01]  /*e7c0*/  FMUL.FTZ R121, R121, R0 ;  /* 0x0000000079797220 */ /* 0x000fe20000410000 */
[-C--:B------:R-:W-:Y:S01]  /*e7d0*/  FMUL.FTZ R122, R122, R50.reuse ;  /* 0x000000327a7a7220 */ /* 0x080fe20000410000 */
[----:B------:R-:W-:Y:S01]  /*e7e0*/  FMUL.FTZ R123, R123, R50 ;  /* 0x000000327b7b7220 */ /* 0x000fe20000410000 */
[-C--:B------:R-:W-:Y:S01]  /*e7f0*/  FMUL.FTZ R72, R72, R0.reuse ;  /* 0x0000000048487220 */ /* 0x080fe20000410000 */
[----:B------:R-:W-:Y:S01]  /*e800*/  FMUL.FTZ R73, R73, R0 ;  /* 0x0000000049497220 */ /* 0x000fe20000410000 */
[-C--:B------:R-:W-:Y:S01]  /*e810*/  FMUL.FTZ R74, R74, R50.reuse ;  /* 0x000000324a4a7220 */ /* 0x080fe20000410000 */
[----:B------:R-:W-:Y:S01]  /*e820*/  MUFU.EX2 R39, R39 ;  /* 0x0000002700277308 */ /* 0x000fe20000000800 */
[----:B------:R-:W-:Y:S01]  /*e830*/  FMUL.FTZ R75, R75, R50 ;  /* 0x000000324b4b7220 */ /* 0x000fe20000410000 */
[-C--:B------:R-:W-:Y:S01]  /*e840*/  FMUL.FTZ R112, R112, R0.reuse ;  /* 0x0000000070707220 */ /* 0x080fe20000410000 */
[----:B------:R-:W-:Y:S01]  /*e850*/  FMUL.FTZ R113, R113, R0 ;  /* 0x0000000071717220 */ /* 0x000fe20000410000 */
[-C--:B------:R-:W-:Y:S01]  /*e860*/  FMUL.FTZ R114, R114, R50.reuse ;  /* 0x0000003272727220 */ /* 0x080fe20000410000 */
[----:B------:R-:W-:Y:S01]  /*e870*/  FMUL.FTZ R115, R115, R50 ;  /* 0x0000003273737220 */ /* 0x000fe20000410000 */
[-C--:B------:R-:W-:Y:S01]  /*e880*/  FMUL.FTZ R108, R108, R0.reuse ;  /* 0x000000006c6c7220 */ /* 0x080fe20000410000 */
[----:B------:R-:W-:Y:S01]  /*e890*/  FMUL.FTZ R109, R109, R0 ;  /* 0x000000006d6d7220 */ /* 0x000fe20000410000 */
[----:B------:R-:W-:Y:S01]  /*e8a0*/  MUFU.EX2 R48, R48 ;  /* 0x0000003000307308 */ /* 0x000fe20000000800 */
[----:B----4-:R-:W-:Y:S01]  /*e8b0*/  FFMA.FTZ R3, R21, UR38, -R49 ;  /* 0x0000002615037c23 */ /* 0x010fe20008010831 */
[-C--:B------:R-:W-:Y:S01]  /*e8c0*/  FMUL.FTZ R110, R110, R50.reuse ;  /* 0x000000326e6e7220 */ /* 0x080fe20000410000 */
[----:B------:R-:W-:Y:S01]  /*e8d0*/  FMUL.FTZ R111, R111, R50 ;  /* 0x000000326f6f7220 */ /* 0x000fe20000410000 */
[-C--:B------:R-:W-:Y:S01]  /*e8e0*/  FMUL.FTZ R104, R104, R0.reuse ;  /* 0x0000000068687220 */ /* 0x080fe20000410000 */
[----:B------:R-:W-:Y:S01]  /*e8f0*/  FMUL.FTZ R105, R105, R0 ;  /* 0x0000000069697220 */ /* 0x000fe20000410000 */
[-C--:B------:R-:W-:Y:S01]  /*e900*/  FMUL.FTZ R106, R106, R50.reuse ;  /* 0x000000326a6a7220 */ /* 0x080fe20000410000 */
[----:B------:R-:W-:Y:S01]  /*e910*/  FMUL.FTZ R107, R107, R50 ;  /* 0x000000326b6b7220 */ /* 0x000fe20000410000 */
[----:B------:R-:W4:Y:S01]  /*e920*/  MUFU.EX2 R3, R3 ;  /* 0x0000000300037308 */ /* 0x000f220000000800 */
[-C--:B------:R-:W-:Y:S01]  /*e930*/  FMUL.FTZ R88, R88, R0.reuse ;  /* 0x0000000058587220 */ /* 0x080fe20000410000 */
[----:B------:R-:W-:Y:S01]  /*e940*/  FMUL.FTZ R89, R89, R0 ;  /* 0x0000000059597220 */ /* 0x000fe20000410000 */
[-C--:B------:R-:W-:Y:S01]  /*e950*/  FMUL.FTZ R90, R90, R50.reuse ;  /* 0x000000325a5a7220 */ /* 0x080fe20000410000 */
[----:B------:R-:W-:Y:S01]  /*e960*/  FMUL.FTZ R91, R91, R50 ;  /* 0x000000325b5b7220 */ /* 0x000fe20000410000 */
[-C--:B------:R-:W-:Y:S01]  /*e970*/  FMUL.FTZ R92, R92, R0.reuse ;  /* 0x000000005c5c7220 */ /* 0x080fe20000410000 */
[----:B------:R-:W-:Y:S01]  /*e980*/  FMUL.FTZ R93, R93, R0 ;  /* 0x000000005d5d7220 */ /* 0x000fe20000410000 */
[-C--:B------:R-:W-:Y:S01]  /*e990*/  FMUL.FTZ R94, R94, R50.reuse ;  /* 0x000000325e5e7220 */ /* 0x080fe20000410000 */
[----:B------:R-:W5:Y:S01]  /*e9a0*/  MUFU.EX2 R53, R53 ;  /* 0x0000003500357308 */ /* 0x000f620000000800 */
[----:B------:R-:W-:Y:S01]  /*e9b0*/  FMUL.FTZ R95, R95, R50 ;  /* 0x000000325f5f7220 */ /* 0x000fe20000410000 */
[----:B------:R-:W-:Y:S01]  /*e9c0*/  LOP3.LUT R62, R233, UR36, R62, 0x96, !PT ;  /* 0x00000024e93e7c12 */ /* 0x000fe2000f8e963e */
[----:B--2---:R-:W-:Y:S01]  /*e9d0*/  HMMA.16816.F32.BF16 R124, R24, R16, R124 ;  /* 0x00000010187c723c */ /* 0x004fe2000004187c */
[----:B------:R-:W-:Y:S01]  /*e9e0*/  LOP3.LUT R183, R175, UR34, R232, 0x96, !PT ;  /* 0x00000022afb77c12 */ /* 0x000fe2000f8e96e8 */
[----:B------:R-:W-:Y:S01]  /*e9f0*/  IMAD.WIDE.U32 R200, R59, -0x2daee0ad, RZ ;  /* 0xd2511f533bc87825 */ /* 0x000fe200078e00ff */
[----:B------:R-:W-:-:S03]  /*ea00*/  LOP3.LUT R206, R229, UR22, R206, 0x96, !PT ;  /* 0x00000016e5ce7c12 */ /* 0x000fc6000f8e96ce */
[----:B------:R-:W-:Y:S01]  /*ea10*/  FFMA.FTZ R0, R221, R0, R38 ;  /* 0x00000000dd007223 */ /* 0x000fe20000010026 */
[----:B------:R-:W2:Y:S01]  /*ea20*/  MUFU.EX2 R54, R54 ;  /* 0x0000003600367308 */ /* 0x000ea20000000800 */
[----:B------:R-:W-:Y:S01]  /*ea30*/  HMMA.16816.F32.BF16 R120, R24, R18, R120 ;  /* 0x000000121878723c */ /* 0x000fe20000041878 */
[--C-:B------:R-:W-:Y:S01]  /*ea40*/  HSET2.LE.AND R65, R65, R51.reuse, PT ;  /* 0x0000003341417233 */ /* 0x100fe20003803000 */
[----:B------:R-:W-:Y:S01]  /*ea50*/  IMAD.WIDE.U32 R206, R206, -0x2daee0ad, RZ ;  /* 0xd2511f53cece7825 */ /* 0x000fe200078e00ff */
[----:B------:R-:W-:-:S03]  /*ea60*/  HSET2.LE.AND R63, R63, R51, PT ;  /* 0x000000333f3f7233 */ /* 0x000fc60003803000 */
[----:B------:R-:W-:Y:S01]  /*ea70*/  FFMA.FTZ R34, R220, R50, R34 ;  /* 0x00000032dc227223 */ /* 0x000fe20000010022 */
[----:B----4-:R-:W-:Y:S01]  /*ea80*/  F2FP.BF16.F32.PACK_AB R21, R3, R47 ;  /* 0x0000002f0315723e */ /* 0x010fe200000010ff */
[C---:B---3--:R-:W-:Y:S01]  /*ea90*/  HMMA.16816.F32.BF16 R72, R24.reuse, R12, R72 ;  /* 0x0000000c1848723c */ /* 0x048fe20000041848 */
[----:B------:R-:W-:Y:S01]  /*eaa0*/  F2FP.BF16.F32.PACK_AB R20, R43, R46 ;  /* 0x0000002e2b14723e */ /* 0x000fe200000010ff */
[----:B-----5:R-:W-:Y:S01]  /*eab0*/  FMUL.FTZ R80, R80, R53 ;  /* 0x0000003550507220 */ /* 0x020fe20000410000 */
[----:B------:R-:W-:Y:S01]  /*eac0*/  F2FP.BF16.F32.PACK_AB R147, R48, R39 ;  /* 0x000000273093723e */ /* 0x000fe200000010ff */
[----:B------:R-:W-:Y:S01]  /*ead0*/  FMUL.FTZ R81, R81, R53 ;  /* 0x0000003551517220 */ /* 0x000fe20000410000 */
[----:B------:R-:W-:Y:S01]  /*eae0*/  LOP3.LUT R23, R23, R21, RZ, 0xc0, !PT ;  /* 0x0000001517177212 */ /* 0x000fe200078ec0ff */
[C---:B------:R-:W-:Y:S01]  /*eaf0*/  HMMA.16816.F32.BF16 R112, R24.reuse, R14, R112 ;  /* 0x0000000e1870723c */ /* 0x040fe20000041870 */
[----:B------:R-:W-:Y:S01]  /*eb00*/  LOP3.LUT R20, R65, R20, RZ, 0xc0, !PT ;  /* 0x0000001441147212 */ /* 0x000fe200078ec0ff */
[----:B------:R-:W-:Y:S01]  /*eb10*/  FFMA.FTZ R65, R142, UR38, -R67 ;  /* 0x000000268e417c23 */ /* 0x000fe20008010843 */
[----:B------:R-:W-:Y:S01]  /*eb20*/  LOP3.LUT R21, R63, R147, RZ, 0xc0, !PT ;  /* 0x000000933f157212 */ /* 0x000fe200078ec0ff */
[-C--:B--2---:R-:W-:Y:S01]  /*eb30*/  FMUL.FTZ R82, R82, R54.reuse ;  /* 0x0000003652527220 */ /* 0x084fe20000410000 */
[-C--:B------:R-:W-:Y:S01]  /*eb40*/  FMUL.FTZ R83, R83, R54.reuse ;  /* 0x0000003653537220 */ /* 0x080fe20000410000 */
[C---:B------:R-:W-:Y:S01]  /*eb50*/  HMMA.16816.F32.BF16 R108, R24.reuse, R8, R108 ;  /* 0x00000008186c723c */ /* 0x040fe2000004186c */
[--C-:B------:R-:W-:Y:S01]  /*eb60*/  FFMA.FTZ R142, R141, UR38, -R58.reuse ;  /* 0x000000268d8e7c23 */ /* 0x100fe2000801083a */
[--C-:B------:R-:W-:Y:S01]  /*eb70*/  FFMA.FTZ R141, R144, UR38, -R58.reuse ;  /* 0x00000026908d7c23 */ /* 0x100fe2000801083a */
[----:B------:R-:W-:Y:S01]  /*eb80*/  FFMA.FTZ R144, R145, UR38, -R58 ;  /* 0x0000002691907c23 */ /* 0x000fe2000801083a */
        /* <DEDUP_REMOVED lines=8> */
[C---:B-1----:R-:W-:Y:S01]  /*ec10*/  HMMA.16816.F32.BF16 R88, R24.reuse, R4, R88 ;  /* 0x000000041858723c */ /* 0x042fe20000041858 */
[-C--:B------:R-:W-:Y:S01]  /*ec20*/  FMUL.FTZ R131, R131, R54.reuse ;  /* 0x0000003683837220 */ /* 0x080fe20000410000 */
[----:B------:R-:W-:Y:S01]  /*ec30*/  LOP3.LUT R148, R207, UR20, R148, 0x96, !PT ;  /* 0x00000014cf947c12 */ /* 0x000fe2000f8e9694 */
[----:B------:R-:W-:Y:S01]  /*ec40*/  MUFU.EX2 R65, R65 ;  /* 0x0000004100417308 */ /* 0x000fe20000000800 */
[-C--:B------:R-:W-:Y:S01]  /*ec50*/  FMUL.FTZ R100, R100, R53.reuse ;  /* 0x0000003564647220 */ /* 0x080fe20000410000 */
[-C--:B------:R-:W-:Y:S01]  /*ec60*/  FMUL.FTZ R101, R101, R53.reuse ;  /* 0x0000003565657220 */ /* 0x080fe20000410000 */
[----:B------:R-:W-:Y:S01]  /*ec70*/  HMMA.16816.F32.BF16 R92, R24, R6, R92 ;  /* 0x00000006185c723c */ /* 0x000fe2000004185c */
[-C--:B------:R-:W-:Y:S01]  /*ec80*/  FMUL.FTZ R102, R102, R54.reuse ;  /* 0x0000003666667220 */ /* 0x080fe20000410000 */
[----:B------:R-:W-:Y:S01]  /*ec90*/  FMUL.FTZ R103, R103, R54 ;  /* 0x0000003667677220 */ /* 0x000fe20000410000 */
[----:B------:R-:W-:Y:S01]  /*eca0*/  FFMA.FTZ R63, R177, UR38, -R55 ;  /* 0x00000026b13f7c23 */ /* 0x000fe20008010837 */
[----:B------:R-:W-:Y:S01]  /*ecb0*/  FMUL.FTZ R116, R116, R53 ;  /* 0x0000003574747220 */ /* 0x000fe20000410000 */
[----:B------:R-:W-:Y:S01]  /*ecc0*/  MUFU.EX2 R144, R144 ;  /* 0x0000009000907308 */ /* 0x000fe20000000800 */
[----:B------:R-:W-:Y:S01]  /*ecd0*/  HMMA.16816.F32.BF16 R80, R20, R8, R80 ;  /* 0x000000081450723c */ /* 0x000fe20000041850 */
[----:B------:R-:W-:-:S04]  /*ece0*/  IMAD.WIDE.U32 R24, R62, -0x2daee0ad, RZ ;  /* 0xd2511f533e187825 */ /* 0x000fc800078e00ff */
[----:B------:R-:W-:Y:S01]  /*ecf0*/  FFMA.FTZ R62, R146, UR38, -R67 ;  /* 0x00000026923e7c23 */ /* 0x000fe20008010843 */
[----:B------:R-:W-:Y:S01]  /*ed00*/  SHF.R.U32.HI R27, RZ, 0x10, R148 ;  /* 0x00000010ff1b7819 */ /* 0x000fe20000011694 */
[----:B------:R-:W-:Y:S01]  /*ed10*/  FFMA.FTZ R26, R178, UR38, -R55 ;  /* 0x00000026b21a7c23 */ /* 0x000fe20008010837 */
[----:B------:R-:W-:Y:S01]  /*ed20*/  LOP3.LUT R178, R173, UR34, R232, 0x96, !PT ;  /* 0x00000022adb27c12 */ /* 0x000fe2000f8e96e8 */
[C---:B------:R-:W-:Y:S01]  /*ed30*/  HMMA.16816.F32.BF16 R68, R20.reuse, R12, R68 ;  /* 0x0000000c1444723c */ /* 0x040fe20000041844 */
[----:B------:R-:W-:Y:S01]  /*ed40*/  LOP3.LUT R25, R25, UR31, R182, 0x96, !PT ;  /* 0x0000001f19197c12 */ /* 0x000fe2000f8e96b6 */
[----:B------:R-:W-:Y:S01]  /*ed50*/  IMAD.WIDE.U32 R182, R183, -0x2daee0ad, RZ ;  /* 0xd2511f53b7b67825 */ /* 0x000fe200078e00ff */
[----:B------:R-:W-:Y:S01]  /*ed60*/  SHF.R.U32.HI R9, RZ, 0x18, R206 ;  /* 0x00000018ff097819 */ /* 0x000fe200000116ce */
[----:B------:R-:W1:Y:S01]  /*ed70*/  MUFU.EX2 R62, R62 ;  /* 0x0000003e003e7308 */ /* 0x000e620000000800 */
[----:B------:R-:W-:Y:S01]  /*ed80*/  LOP3.LUT R27, R27, 0xff, RZ, 0xc0, !PT ;  /* 0x000000ff1b1b7812 */ /* 0x000fe200078ec0ff */
[C---:B------:R-:W-:Y:S01]  /*ed90*/  HMMA.16816.F32.BF16 R128, R20.reuse, R16, R128 ;  /* 0x000000101480723c */ /* 0x040fe20000041880 */
[----:B------:R-:W-:Y:S01]  /*eda0*/  LOP3.LUT R175, R183, UR27, R24, 0x96, !PT ;  /* 0x0000001bb7af7c12 */ /* 0x000fe2000f8e9618 */
[-C--:B------:R-:W-:Y:S01]  /*edb0*/  FMUL.FTZ R117, R117, R53.reuse ;  /* 0x0000003575757220 */ /* 0x080fe20000410000 */
[----:B------:R-:W-:Y:S01]  /*edc0*/  SHF.R.U32.HI R24, RZ, 0x10, R206 ;  /* 0x00000010ff187819 */ /* 0x000fe200000116ce */
[-C--:B------:R-:W-:Y:S01]  /*edd0*/  FMUL.FTZ R118, R118, R54.reuse ;  /* 0x0000003676767220 */ /* 0x080fe20000410000 */
[----:B------:R-:W-:Y:S01]  /*ede0*/  LOP3.LUT R12, R206, 0xffff, RZ, 0xc0, !PT ;  /* 0x0000ffffce0c7812 */ /* 0x000fe200078ec0ff */
[----:B------:R-:W2:Y:S01]  /*edf0*/  MUFU.EX2 R143, R143 ;  /* 0x0000008f008f7308 */ /* 0x000ea20000000800 */
[----:B------:R-:W-:Y:S01]  /*ee00*/  LOP3.LUT R24, R24, 0xff, RZ, 0xc0, !PT ;  /* 0x000000ff18187812 */ /* 0x000fe200078ec0ff */
[----:B------:R-:W-:Y:S01]  /*ee10*/  IMAD.WIDE.U32 R16, R25, -0x326172a9, RZ ;  /* 0xcd9e8d5719107825 */ /* 0x000fe200078e00ff */
[----:B------:R-:W-:Y:S01]  /*ee20*/  LOP3.LUT R25, R148, 0xff, RZ, 0xc0, !PT ;  /* 0x000000ff94197812 */ /* 0x000fe200078ec0ff */
[C---:B------:R-:W-:Y:S01]  /*ee30*/  HMMA.16816.F32.BF16 R100, R20.reuse, R4, R100 ;  /* 0x000000041464723c */ /* 0x040fe20000041864 */
[----:B------:R-:W-:Y:S01]  /*ee40*/  PRMT R24, R24, 0x5410, R9 ;  /* 0x0000541018187816 */ /* 0x000fe20000000009 */
[-C--:B------:R-:W-:Y:S01]  /*ee50*/  FMUL.FTZ R119, R119, R54.reuse ;  /* 0x0000003677777220 */ /* 0x080fe20000410000 */
[----:B------:R-:W-:Y:S01]  /*ee60*/  LOP3.LUT R9, R148, 0xffff, RZ, 0xc0, !PT ;  /* 0x0000ffff94097812 */ /* 0x000fe200078ec0ff */
[----:B------:R-:W-:Y:S01]  /*ee70*/  MUFU.EX2 R132, R132 ;  /* 0x0000008400847308 */ /* 0x000fe20000000800 */
[----:B------:R-:W-:Y:S01]  /*ee80*/  SHF.R.U32.HI R148, RZ, 0x18, R148 ;  /* 0x00000018ff947819 */ /* 0x000fe20000011694 */
[-C--:B------:R-:W-:Y:S01]  /*ee90*/  FMUL.FTZ R76, R76, R53.reuse ;  /* 0x000000354c4c7220 */ /* 0x080fe20000410000 */
[----:B------:R-:W-:Y:S01]  /*eea0*/  SHF.R.U32.HI R9, RZ, 0x8, R9 ;  /* 0x00000008ff097819 */ /* 0x000fe20000011609 */
[-C--:B------:R-:W-:Y:S01]  /*eeb0*/  FMUL.FTZ R77, R77, R53.reuse ;  /* 0x000000354d4d7220 */ /* 0x080fe20000410000 */
[----:B------:R-:W-:Y:S01]  /*eec0*/  LOP3.LUT R8, R206, 0xff, RZ, 0xc0, !PT ;  /* 0x000000ffce087812 */ /* 0x000fe200078ec0ff */
[-C--:B------:R-:W-:Y:S01]  /*eed0*/  FMUL.FTZ R78, R78, R54.reuse ;  /* 0x000000364e4e7220 */ /* 0x080fe20000410000 */
[----:B------:R-:W-:Y:S01]  /*eee0*/  SHF.R.U32.HI R12, RZ, 0x8, R12 ;  /* 0x00000008ff0c7819 */ /* 0x000fe2000001160c */
[----:B------:R-:W-:Y:S01]  /*eef0*/  MUFU.EX2 R137, R137 ;  /* 0x0000008900897308 */ /* 0x000fe20000000800 */
[----:B------:R-:W-:Y:S01]  /*ef00*/  PRMT R25, R25, 0x5410, R9 ;  /* 0x0000541019197816 */ /* 0x000fe20000000009 */
[-C--:B------:R-:W-:Y:S01]  /*ef10*/  FMUL.FTZ R79, R79, R54.reuse ;  /* 0x000000364f4f7220 */ /* 0x080fe20000410000 */
[----:B------:R-:W-:Y:S01]  /*ef20*/  PRMT R27, R27, 0x5410, R148 ;  /* 0x000054101b1b7816 */ /* 0x000fe20000000094 */
[-C--:B------:R-:W-:Y:S01]  /*ef30*/  FMUL.FTZ R84, R84, R53.reuse ;  /* 0x0000003554547220 */ /* 0x080fe20000410000 */
[----:B------:R-:W-:Y:S01]  /*ef40*/  PRMT R8, R8, 0x5410, R12 ;  /* 0x0000541008087816 */ /* 0x000fe2000000000c */
[-C--:B------:R-:W-:Y:S01]  /*ef50*/  FMUL.FTZ R85, R85, R53.reuse ;  /* 0x0000003555557220 */ /* 0x080fe20000410000 */
[-C--:B------:R-:W-:Y:S01]  /*ef60*/  FMUL.FTZ R86, R86, R54.reuse ;  /* 0x0000003656567220 */ /* 0x080fe20000410000 */
[----:B------:R-:W-:Y:S01]  /*ef70*/  MUFU.EX2 R142, R142 ;  /* 0x0000008e008e7308 */ /* 0x000fe20000000800 */
[-C--:B------:R-:W-:Y:S01]  /*ef80*/  FMUL.FTZ R87, R87, R54.reuse ;  /* 0x0000003657577220 */ /* 0x080fe20000410000 */
[--C-:B------:R-:W-:Y:S01]  /*ef90*/  HSET2.LE.AND R4, R25, R51.reuse, PT ;  /* 0x0000003319047233 */ /* 0x100fe20003803000 */
[-C--:B------:R-:W-:Y:S01]  /*efa0*/  FMUL.FTZ R96, R96, R53.reuse ;  /* 0x0000003560607220 */ /* 0x080fe20000410000 */
[----:B------:R-:W-:Y:S01]  /*efb0*/  FMUL.FTZ R97, R97, R53 ;  /* 0x0000003561617220 */ /* 0x000fe20000410000 */
[-C--:B------:R-:W-:Y:S01]  /*efc0*/  FMUL.FTZ R98, R98, R54.reuse ;  /* 0x0000003662627220 */ /* 0x080fe20000410000 */
[----:B------:R-:W-:Y:S01]  /*efd0*/  FMUL.FTZ R99, R99, R54 ;  /* 0x0000003663637220 */ /* 0x000fe20000410000 */
[----:B------:R-:W-:Y:S01]  /*efe0*/  IMAD.WIDE.U32 R178, R178, -0x2daee0ad, RZ ;  /* 0xd2511f53b2b27825 */ /* 0x000fe200078e00ff */
[----:B------:R-:W3:Y:S01]  /*eff0*/  MUFU.EX2 R141, R141 ;  /* 0x0000008d008d7308 */ /* 0x000ee20000000800 */
[----:B------:R-:W-:Y:S01]  /*f000*/  LOP3.LUT R177, R17, UR30, R174, 0x96, !PT ;  /* 0x0000001e11b17c12 */ /* 0x000fe2000f8e96ae */
[----:B------:R-:W-:Y:S01]  /*f010*/  HMMA.16816.F32.BF16 R116, R20, R18, R116 ;  /* 0x000000121474723c */ /* 0x000fe20000041874 */
[--C-:B------:R-:W-:Y:S01]  /*f020*/  HSET2.LE.AND R24, R24, R51.reuse, PT ;  /* 0x0000003318187233 */ /* 0x100fe20003803000 */
[----:B------:R-:W-:Y:S01]  /*f030*/  IMAD.WIDE.U32 R174, R175, -0x326172a9, RZ ;  /* 0xcd9e8d57afae7825 */ /* 0x000fe200078e00ff */
[----:B------:R-:W-:-:S03]  /*f040*/  HSET2.LE.AND R25, R27, R51, PT ;  /* 0x000000331b197233 */ /* 0x000fc60003803000 */
[--C-:B------:R-:W-:Y:S01]  /*f050*/  FFMA.FTZ R147, R168, UR38, -R55.reuse ;  /* 0x00000026a8937c23 */ /* 0x100fe20008010837 */
[----:B------:R-:W-:Y:S01]  /*f060*/  HSET2.LE.AND R8, R8, R51, PT ;  /* 0x0000003308087233 */ /* 0x000fe20003803000 */
[----:B------:R4:W-:Y:S01]  /*f070*/  MUFU.EX2 R59, R26 ;  /* 0x0000001a003b7308 */ /* 0x0009e20000000800 */
[----:B-1----:R-:W-:Y:S01]  /*f080*/  F2FP.BF16.F32.PACK_AB R5, R65, R62 ;  /* 0x0000003e4105723e */ /* 0x002fe200000010ff */
[C---:B------:R-:W-:Y:S01]  /*f090*/  HMMA.16816.F32.BF16 R76, R20.reuse, R14, R76 ;  /* 0x0000000e144c723c */ /* 0x040fe2000004184c */
[----:B--2---:R-:W-:Y:S01]  /*f0a0*/  F2FP.BF16.F32.PACK_AB R27, R143, R144 ;  /* 0x000000908f1b723e */ /* 0x004fe200000010ff */
[----:B------:R-:W1:Y:S01]  /*f0b0*/  LDSM.16.MT88.4 R12, [R190+0x6800] ;  /* 0x00680000be0c783b */ /* 0x000e620000004200 */
[----:B------:R-:W-:Y:S01]  /*f0c0*/  LOP3.LUT R173, R179, UR27, R200, 0x96, !PT ;  /* 0x0000001bb3ad7c12 */ /* 0x000fe2000f8e96c8 */
[--C-:B------:R-:W-:Y:S01]  /*f0d0*/  FFMA.FTZ R146, R169, UR38, -R55.reuse ;  /* 0x00000026a9927c23 */ /* 0x100fe20008010837 */
[----:B------:R-:W-:Y:S01]  /*f0e0*/  LOP3.LUT R27, R24, R27, RZ, 0xc0, !PT ;  /* 0x0000001b181b7212 */ /* 0x000fe200078ec0ff */
[C---:B------:R-:W-:Y:S01]  /*f0f0*/  HMMA.16816.F32.BF16 R84, R20.reuse, R10, R84 ;  /* 0x0000000a1454723c */ /* 0x040fe20000041854 */
[----:B------:R-:W-:Y:S01]  /*f100*/  LOP3.LUT R200, R181, UR22, R204, 0x96, !PT ;  /* 0x00000016b5c87c12 */ /* 0x000fe2000f8e96cc */
[----:B------:R-:W2:Y:S01]  /*f110*/  MUFU.EX2 R63, R63 ;  /* 0x0000003f003f7308 */ /* 0x000ea20000000800 */
[----:B------:R-:W-:Y:S01]  /*f120*/  LOP3.LUT R175, R175, UR26, R16, 0x96, !PT ;  /* 0x0000001aafaf7c12 */ /* 0x000fe2000f8e9610 */
[----:B------:R-:W-:Y:S01]  /*f130*/  IMAD.WIDE.U32 R168, R173, -0x326172a9, RZ ;  /* 0xcd9e8d57ada87825 */ /* 0x000fe200078e00ff */
[----:B------:R-:W-:Y:S01]  /*f140*/  LOP3.LUT R24, R4, R5, RZ, 0xc0, !PT ;  /* 0x0000000504187212 */ /* 0x000fe200078ec0ff */
[----:B------:R-:W-:Y:S01]  /*f150*/  HMMA.16816.F32.BF16 R96, R20, R6, R96 ;  /* 0x000000061460723c */ /* 0x000fe20000041860 */
[----:B------:R-:W5:Y:S01]  /*f160*/  LDSM.16.MT88.4 R16, [R192+0x6800] ;  /* 0x00680000c010783b */ /* 0x000f620000004200 */
[----:B---3--:R-:W-:Y:S01]  /*f170*/  F2FP.BF16.F32.PACK_AB R148, R141, R142 ;  /* 0x0000008e8d94723e */ /* 0x008fe200000010ff */
[----:B------:R-:W-:Y:S01]  /*f180*/  FFMA.FTZ R145, R171, UR38, -R55 ;  /* 0x00000026ab917c23 */ /* 0x000fe20008010837 */
[----:B----4-:R-:W-:Y:S01]  /*f190*/  F2FP.BF16.F32.PACK_AB R26, R137, R132 ;  /* 0x00000084891a723e */ /* 0x010fe200000010ff */
[----:B------:R-:W-:Y:S01]  /*f1a0*/  LDSM.16.MT88.4 R4, [R188+0x6800] ;  /* 0x00680000bc04783b */ /* 0x000fe20000004200 */
[----:B------:R-:W-:Y:S01]  /*f1b0*/  LOP3.LUT R180, R201, UR31, R230, 0x96, !PT ;  /* 0x0000001fc9b47c12 */ /* 0x000fe2000f8e96e6 */
[----:B------:R-:W-:Y:S01]  /*f1c0*/  IMAD.WIDE.U32 R200, R200, -0x2daee0ad, RZ ;  /* 0xd2511f53c8c87825 */ /* 0x000fe200078e00ff */
[----:B------:R-:W-:Y:S01]  /*f1d0*/  LOP3.LUT R26, R8, R26, RZ, 0xc0, !PT ;  /* 0x0000001a081a7212 */ /* 0x000fe200078ec0ff */
[----:B------:R-:W-:Y:S01]  /*f1e0*/  MUFU.EX2 R149, R149 ;  /* 0x0000009500957308 */ /* 0x000fe20000000800 */
[----:B------:R-:W3:Y:S01]  /*f1f0*/  LDSM.16.MT88.4 R8, [R189+0x6800] ;  /* 0x00680000bd08783b */ /* 0x000ee20000004200 */
[----:B------:R-:W-:Y:S01]  /*f200*/  LOP3.LUT R25, R25, R148, RZ, 0xc0, !PT ;  /* 0x0000009419197212 */ /* 0x000fe200078ec0ff */
[----:B------:R-:W-:Y:S01]  /*f210*/  FFMA.FTZ R148, R176, UR38, -R49 ;  /* 0x00000026b0947c23 */ /* 0x000fe20008010831 */
[----:B------:R-:W-:Y:S01]  /*f220*/  LOP3.LUT R22, R200, 0xffff, RZ, 0xc0, !PT ;  /* 0x0000ffffc8167812 */ /* 0x000fe200078ec0ff */
[----:B------:R-:W-:Y:S01]  /*f230*/  IMAD.WIDE.U32 R180, R180, -0x326172a9, RZ ;  /* 0xcd9e8d57b4b47825 */ /* 0x000fe200078e00ff */
[----:B------:R-:W-:-:S03]  /*f240*/  LOP3.LUT R202, R201, UR20, R202, 0x96, !PT ;  /* 0x00000014c9ca7c12 */ /* 0x000fc6000f8e96ca */
[----:B------:R-:W-:Y:S01]  /*f250*/  FFMA.FTZ R46, R223, R53, R46 ;  /* 0x00000035df2e7223 */ /* 0x000fe2000001002e */
[----:B------:R-:W-:Y:S01]  /*f260*/  LOP3.LUT R21, R200, 0xff, RZ, 0xc0, !PT ;  /* 0x000000ffc8157812 */ /* 0x000fe200078ec0ff */
[----:B------:R-:W4:Y:S01]  /*f270*/  MUFU.EX2 R148, R148 ;  /* 0x0000009400947308 */ /* 0x000f220000000800 */
[----:B------:R-:W-:Y:S01]  /*f280*/  SHF.R.U32.HI R22, RZ, 0x8, R22 ;  /* 0x00000008ff167819 */ /* 0x000fe20000011616 */
[----:B------:R-:W-:Y:S01]  /*f290*/  FFMA.FTZ R39, R222, R54, R39 ;  /* 0x00000036de277223 */ /* 0x000fe20000010027 */
[----:B------:R-:W-:Y:S01]  /*f2a0*/  SHF.R.U32.HI R20, RZ, 0x10, R200 ;  /* 0x00000010ff147819 */ /* 0x000fe200000116c8 */
[----:B------:R-:W-:Y:S01]  /*f2b0*/  FADD.FTZ R46, R43, R46 ;  /* 0x0000002e2b2e7221 */ /* 0x000fe20000010000 */
[----:B------:R-:W-:Y:S01]  /*f2c0*/  LOP3.LUT R23, R202, 0xffff, RZ, 0xc0, !PT ;  /* 0x0000ffffca177812 */ /* 0x000fe200078ec0ff */
[----:B------:R-:W-:Y:S01]  /*f2d0*/  FADD.FTZ R39, R48, R39 ;  /* 0x0000002730277221 */ /* 0x000fe20000010000 */
[----:B------:R-:W-:Y:S01]  /*f2e0*/  PRMT R21, R21, 0x5410, R22 ;  /* 0x0000541015157816 */ /* 0x000fe20000000016 */
[----:B------:R-:W-:Y:S01]  /*f2f0*/  MUFU.EX2 R40, R40 ;  /* 0x0000002800287308 */ /* 0x000fe20000000800 */
[----:B------:R-:W-:Y:S01]  /*f300*/  SHF.R.U32.HI R200, RZ, 0x18, R200 ;  /* 0x00000018ffc87819 */ /* 0x000fe200000116c8 */
[----:B------:R-:W-:Y:S01]  /*f310*/  FADD.FTZ R0, R37, R0 ;  /* 0x0000000025007221 */ /* 0x000fe20000010000 */
[----:B------:R-:W-:Y:S01]  /*f320*/  LOP3.LUT R22, R20, 0xff, RZ, 0xc0, !PT ;  /* 0x000000ff14167812 */ /* 0x000fe200078ec0ff */
[C---:B-1----:R-:W-:Y:S01]  /*f330*/  HMMA.16816.F32.BF16 R72, R24.reuse, R12, R72 ;  /* 0x0000000c1848723c */ /* 0x042fe20000041848 */
[----:B------:R-:W-:Y:S01]  /*f340*/  LOP3.LUT R20, R202, 0xff, RZ, 0xc0, !PT ;  /* 0x000000ffca147812 */ /* 0x000fe200078ec0ff */
[----:B------:R-:W-:Y:S01]  /*f350*/  FADD.FTZ R34, R33, R34 ;  /* 0x0000002221227221 */ /* 0x000fe20000010000 */
[----:B------:R-:W-:Y:S01]  /*f360*/  SHF.R.U32.HI R23, RZ, 0x8, R23 ;  /* 0x00000008ff177819 */ /* 0x000fe20000011617 */
[----:B------:R-:W1:Y:S01]  /*f370*/  MUFU.EX2 R56, R56 ;  /* 0x0000003800387308 */ /* 0x000e620000000800 */
[----:B------:R-:W-:Y:S01]  /*f380*/  SHF.R.U32.HI R163, RZ, 0x10, R202 ;  /* 0x00000010ffa37819 */ /* 0x000fe200000116ca */
[C---:B------:R-:W-:Y:S01]  /*f390*/  HMMA.16816.F32.BF16 R112, R24.reuse, R14, R112 ;  /* 0x0000000e1870723c */ /* 0x040fe20000041870 */
[----:B------:R-:W-:Y:S01]  /*f3a0*/  PRMT R22, R22, 0x5410, R200 ;  /* 0x0000541016167816 */ /* 0x000fe200000000c8 */
[----:B------:R-:W-:Y:S01]  /*f3b0*/  FADD.FTZ R46, R42, R46 ;  /* 0x0000002e2a2e7221 */ /* 0x000fe20000010000 */
[----:B------:R-:W-:Y:S01]  /*f3c0*/  PRMT R20, R20, 0x5410, R23 ;  /* 0x0000541014147816 */ /* 0x000fe20000000017 */
[----:B------:R-:W-:Y:S01]  /*f3d0*/  FADD.FTZ R39, R47, R39 ;  /* 0x000000272f277221 */ /* 0x000fe20000010000 */
[----:B------:R-:W-:Y:S01]  /*f3e0*/  SHF.R.U32.HI R202, RZ, 0x18, R202 ;  /* 0x00000018ffca7819 */ /* 0x000fe200000116ca */
[----:B------:R-:W-:Y:S01]  /*f3f0*/  MUFU.EX2 R150, R150 ;  /* 0x0000009600967308 */ /* 0x000fe20000000800 */
[----:B------:R-:W-:Y:S01]  /*f400*/  LOP3.LUT R23, R163, 0xff, RZ, 0xc0, !PT ;  /* 0x000000ffa3177812 */ /* 0x000fe200078ec0ff */
[C---:B-----5:R-:W-:Y:S01]  /*f410*/  HMMA.16816.F32.BF16 R124, R24.reuse, R16, R124 ;  /* 0x00000010187c723c */ /* 0x060fe2000004187c */
[--C-:B------:R-:W-:Y:S01]  /*f420*/  HSET2.LE.AND R162, R21, R51.reuse, PT ;  /* 0x0000003315a27233 */ /* 0x100fe20003803000 */
[----:B------:R-:W-:Y:S01]  /*f430*/  FADD.FTZ R0, R36, R0 ;  /* 0x0000000024007221 */ /* 0x000fe20000010000 */
[--C-:B------:R-:W-:Y:S01]  /*f440*/  HSET2.LE.AND R21, R22, R51.reuse, PT ;  /* 0x0000003316157233 */ /* 0x100fe20003803000 */
[----:B------:R-:W-:Y:S01]  /*f450*/  FADD.FTZ R34, R32, R34 ;  /* 0x0000002220227221 */ /* 0x000fe20000010000 */
[----:B--2---:R-:W-:Y:S01]  /*f460*/  F2FP.BF16.F32.PACK_AB R22, R63, R59 ;  /* 0x0000003b3f16723e */ /* 0x004fe200000010ff */
[----:B------:R-:W2:Y:S01]  /*f470*/  MUFU.EX2 R155, R155 ;  /* 0x0000009b009b7308 */ /* 0x000ea20000000800 */
[----:B----4-:R-:W-:Y:S01]  /*f480*/  F2FP.BF16.F32.PACK_AB R163, R149, R148 ;  /* 0x0000009495a3723e */ /* 0x010fe200000010ff */
[C---:B------:R-:W-:Y:S01]  /*f490*/  HMMA.16816.F32.BF16 R120, R24.reuse, R18, R120 ;  /* 0x000000121878723c */ /* 0x040fe20000041878 */
[----:B------:R-:W-:Y:S01]  /*f4a0*/  PRMT R202, R23, 0x5410, R202 ;  /* 0x0000541017ca7816 */ /* 0x000fe200000000ca */
[----:B------:R-:W-:Y:S01]  /*f4b0*/  FADD.FTZ R46, R41, R46 ;  /* 0x0000002e292e7221 */ /* 0x000fe20000010000 */
[----:B------:R-:W-:Y:S01]  /*f4c0*/  LOP3.LUT R22, R162, R22, RZ, 0xc0, !PT ;  /* 0x00000016a2167212 */ /* 0x000fe200078ec0ff */
[----:B------:R-:W-:Y:S01]  /*f4d0*/  FFMA.FTZ R162, R166, UR38, -R67 ;  /* 0x00000026a6a27c23 */ /* 0x000fe20008010843 */
[----:B------:R-:W-:Y:S01]  /*f4e0*/  LOP3.LUT R23, R21, R163, RZ, 0xc0, !PT ;  /* 0x000000a315177212 */ /* 0x000fe200078ec0ff */
[C---:B---3--:R-:W-:Y:S01]  /*f4f0*/  HMMA.16816.F32.BF16 R108, R24.reuse, R8, R108 ;  /* 0x00000008186c723c */ /* 0x048fe2000004186c */
[--C-:B------:R-:W-:Y:S01]  /*f500*/  HSET2.LE.AND R20, R20, R51.reuse, PT ;  /* 0x0000003314147233 */ /* 0x100fe20003803000 */
[----:B------:R-:W-:Y:S01]  /*f510*/  MUFU.EX2 R154, R154 ;  /* 0x0000009a009a7308 */ /* 0x000fe20000000800 */
[----:B------:R-:W-:Y:S01]  /*f520*/  HSET2.LE.AND R21, R202, R51, PT ;  /* 0x00000033ca157233 */ /* 0x000fe20003803000 */
[----:B------:R-:W-:Y:S01]  /*f530*/  FADD.FTZ R39, R3, R39 ;  /* 0x0000002703277221 */ /* 0x000fe20000010000 */
[----:B-1----:R-:W-:Y:S01]  /*f540*/  F2FP.BF16.F32.PACK_AB R163, R56, R40 ;  /* 0x0000002838a3723e */ /* 0x002fe200000010ff */
[C---:B------:R-:W-:Y:S01]  /*f550*/  HMMA.16816.F32.BF16 R104, R24.reuse, R10, R104 ;  /* 0x0000000a1868723c */ /* 0x040fe20000041868 */
[----:B------:R-:W-:Y:S01]  /*f560*/  LOP3.LUT R172, R181, UR30, R172, 0x96, !PT ;  /* 0x0000001eb5ac7c12 */ /* 0x000fe2000f8e96ac */
[----:B------:R-:W-:Y:S01]  /*f570*/  FADD.FTZ R0, R35, R0 ;  /* 0x0000000023007221 */ /* 0x000fe20000010000 */
[----:B--2---:R-:W-:Y:S01]  /*f580*/  F2FP.BF16.F32.PACK_AB R166, R155, R150 ;  /* 0x000000969ba6723e */ /* 0x004fe200000010ff */
[----:B------:R-:W1:Y:S01]  /*f590*/  MUFU.EX2 R152, R152 ;  /* 0x0000009800987308 */ /* 0x000e620000000800 */
[----:B------:R-:W-:Y:S01]  /*f5a0*/  LOP3.LUT R20, R20, R163, RZ, 0xc0, !PT ;  /* 0x000000a314147212 */ /* 0x000fe200078ec0ff */
[--C-:B------:R-:W-:Y:S01]  /*f5b0*/  FFMA.FTZ R163, R164, UR38, -R67.reuse ;  /* 0x00000026a4a37c23 */ /* 0x100fe20008010843 */
[----:B------:R-:W-:Y:S01]  /*f5c0*/  LOP3.LUT R21, R21, R166, RZ, 0xc0, !PT ;  /* 0x000000a615157212 */ /* 0x000fe200078ec0ff */
[C---:B------:R-:W-:Y:S01]  /*f5d0*/  HMMA.16816.F32.BF16 R88, R24.reuse, R4, R88 ;  /* 0x000000041858723c */ /* 0x040fe20000041858 */
[----:B------:R-:W-:Y:S01]  /*f5e0*/  FFMA.FTZ R164, R167, UR38, -R67 ;  /* 0x00000026a7a47c23 */ /* 0x000fe20008010843 */
[----:B------:R-:W-:Y:S01]  /*f5f0*/  IMAD.WIDE.U32 R166, R175, -0x2daee0ad, RZ ;  /* 0xd2511f53afa67825 */ /* 0x000fe200078e00ff */
[----:B------:R-:W-:Y:S01]  /*f600*/  LOP3.LUT R170, R169, UR26, R180, 0x96, !PT ;  /* 0x0000001aa9aa7c12 */ /* 0x000fe2000f8e96b4 */
[----:B------:R-:W-:Y:S02]  /*f610*/  MUFU.EX2 R162, R162 ;  /* 0x000000a200a27308 */ /* 0x000fe40000000800 */
[----:B------:R-:W-:Y:S01]  /*f620*/  FADD.FTZ R34, R2, R34 ;  /* 0x0000002202227221 */ /* 0x000fe20000010000 */
[----:B------:R-:W-:Y:S01]  /*f630*/  HMMA.16816.F32.BF16 R92, R24, R6, R92 ;  /* 0x00000006185c723c */ /* 0x000fe2000004185c */
[----:B------:R-:W-:Y:S01]  /*f640*/  FADD.FTZ R46, R40, R46 ;  /* 0x0000002e282e7221 */ /* 0x000fe20000010000 */
[----:B------:R-:W-:-:S04]  /*f650*/  IMAD.WIDE.U32 R170, R170, -0x2daee0ad, RZ ;  /* 0xd2511f53aaaa7825 */ /* 0x000fc800078e00ff */
[----:B------:R-:W-:Y:S01]  /*f660*/  FADD.FTZ R39, R150, R39 ;  /* 0x0000002796277221 */ /* 0x000fe20000010000 */
[----:B------:R-:W-:Y:S01]  /*f670*/  FADD.FTZ R0, R62, R0 ;  /* 0x000000003e007221 */ /* 0x000fe20000010000 */
[----:B------:R-:W-:Y:S01]  /*f680*/  FADD.FTZ R34, R142, R34 ;  /* 0x000000228e227221 */ /* 0x000fe20000010000 */
[C---:B------:R-:W-:Y:S01]  /*f690*/  HMMA.16816.F32.BF16 R128, R20.reuse, R16, R128 ;  /* 0x000000101480723c */ /* 0x040fe20000041880 */
[----:B------:R-:W-:Y:S01]  /*f6a0*/  IMAD.WIDE.U32 R24, R177, -0x2daee0ad, RZ ;  /* 0xd2511f53b1187825 */ /* 0x000fe200078e00ff */
[----:B------:R-:W2:Y:S03]  /*f6b0*/  MUFU.EX2 R163, R163 ;  /* 0x000000a300a37308 */ /* 0x000ea60000000800 */
[--C-:B------:R-:W-:Y:S01]  /*f6c0*/  FFMA.FTZ R44, R44, UR38, -R55.reuse ;  /* 0x000000262c2c7c23 */ /* 0x100fe20008010837 */
[----:B------:R-:W-:Y:S01]  /*f6d0*/  FFMA.FTZ R45, R45, UR38, -R55 ;  /* 0x000000262d2d7c23 */ /* 0x000fe20008010837 */
[----:B------:R-:W-:Y:S01]  /*f6e0*/  FADD.FTZ R46, R56, R46 ;  /* 0x0000002e382e7221 */ /* 0x000fe20000010000 */
[----:B------:R-:W-:Y:S01]  /*f6f0*/  LOP3.LUT R173, R25, UR24, R182, 0x96, !PT ;  /* 0x0000001819ad7c12 */ /* 0x000fe2000f8e96b6 */
[C---:B------:R-:W-:Y:S01]  /*f700*/  HMMA.16816.F32.BF16 R116, R20.reuse, R18, R116 ;  /* 0x000000121474723c */ /* 0x040fe20000041874 */
[----:B------:R-:W-:Y:S01]  /*f710*/  LOP3.LUT R16, R167, UR21, R24, 0x96, !PT ;  /* 0x00000015a7107c12 */ /* 0x000fe2000f8e9618 */
[----:B------:R-:W-:Y:S01]  /*f720*/  IMAD.WIDE.U32 R24, R172, -0x2daee0ad, RZ ;  /* 0xd2511f53ac187825 */ /* 0x000fe200078e00ff */
[----:B------:R-:W-:Y:S03]  /*f730*/  MUFU.EX2 R164, R164 ;  /* 0x000000a400a47308 */ /* 0x000fe60000000800 */
[----:B------:R-:W-:Y:S01]  /*f740*/  FADD.FTZ R39, R155, R39 ;  /* 0x000000279b277221 */ /* 0x000fe20000010000 */
[----:B------:R-:W-:Y:S01]  /*f750*/  FADD.FTZ R0, R65, R0 ;  /* 0x0000000041007221 */ /* 0x000fe20000010000 */
[----:B------:R-:W-:Y:S01]  /*f760*/  IMAD.WIDE.U32 R172, R173, -0x326172a9, RZ ;  /* 0xcd9e8d57adac7825 */ /* 0x000fe200078e00ff */
[----:B------:R-:W-:Y:S01]  /*f770*/  HMMA.16816.F32.BF16 R68, R20, R12, R68 ;  /* 0x0000000c1444723c */ /* 0x000fe20000041844 */
[----:B------:R-:W-:-:S02]  /*f780*/  LOP3.LUT R176, R25, UR24, R178, 0x96, !PT ;  /* 0x0000001819b07c12 */ /* 0x000fc4000f8e96b2 */
[----:B------:R-:W-:Y:S01]  /*f790*/  FADD.FTZ R34, R141, R34 ;  /* 0x000000228d227221 */ /* 0x000fe20000010000 */
[----:B------:R-:W-:Y:S01]  /*f7a0*/  IMAD.WIDE.U32 R18, R16, -0x326172a9, RZ ;  /* 0xcd9e8d5710127825 */ /* 0x000fe200078e00ff */
[----:B------:R-:W3:Y:S01]  /*f7b0*/  MUFU.EX2 R165, R165 ;  /* 0x000000a500a57308 */ /* 0x000ee20000000800 */
[----:B------:R-:W-:Y:S01]  /*f7c0*/  LOP3.LUT R27, R171, UR21, R24, 0x96, !PT ;  /* 0x00000015ab1b7c12 */ /* 0x000fe2000f8e9618 */
[----:B------:R-:W-:Y:S01]  /*f7d0*/  HMMA.16816.F32.BF16 R76, R20, R14, R76 ;  /* 0x0000000e144c723c */ /* 0x000fe2000004184c */
[----:B------:R-:W-:Y:S01]  /*f7e0*/  IMAD.WIDE.U32 R176, R176, -0x326172a9, RZ ;  /* 0xcd9e8d57b0b07825 */ /* 0x000fe200078e00ff */
[----:B------:R-:W-:-:S03]  /*f7f0*/  SHF.R.U32.HI R12, RZ, 0x10, R18 ;  /* 0x00000010ff0c7819 */ /* 0x000fc60000011612 */
[--C-:B------:R-:W-:Y:S01]  /*f800*/  FFMA.FTZ R157, R157, UR38, -R55.reuse ;  /* 0x000000269d9d7c23 */ /* 0x100fe20008010837 */
[----:B------:R-:W-:Y:S01]  /*f810*/  LOP3.LUT R13, R19, UR19, R172, 0x96, !PT ;  /* 0x00000013130d7c12 */ /* 0x000fe2000f8e96ac */
[----:B------:R-:W-:Y:S01]  /*f820*/  IMAD.WIDE.U32 R178, R27, -0x326172a9, RZ ;  /* 0xcd9e8d571bb27825 */ /* 0x000fe200078e00ff */
[----:B------:R-:W4:Y:S01]  /*f830*/  MUFU.EX2 R153, R153 ;  /* 0x0000009900997308 */ /* 0x000f220000000800 */
[----:B------:R-:W-:Y:S01]  /*f840*/  SHF.R.U32.HI R167, RZ, 0x18, R18 ;  /* 0x00000018ffa77819 */ /* 0x000fe20000011612 */
[C---:B------:R-:W-:Y:S01]  /*f850*/  HMMA.16816.F32.BF16 R80, R20.reuse, R8, R80 ;  /* 0x000000081450723c */ /* 0x040fe20000041850 */
[----:B------:R-:W-:Y:S01]  /*f860*/  LOP3.LUT R25, R12, 0xff, RZ, 0xc0, !PT ;  /* 0x000000ff0c197812 */ /* 0x000fe200078ec0ff */
[----:B------:R-:W-:Y:S01]  /*f870*/  FFMA.FTZ R160, R160, UR38, -R55 ;  /* 0x00000026a0a07c23 */ /* 0x000fe20008010837 */
[C---:B------:R-:W-:Y:S01]  /*f880*/  LOP3.LUT R16, R18.reuse, 0xffff, RZ, 0xc0, !PT ;  /* 0x0000ffff12107812 */ /* 0x040fe200078ec0ff */
[----:B------:R-:W-:Y:S01]  /*f890*/  FFMA.FTZ R31, R31, UR38, -R49 ;  /* 0x000000261f1f7c23 */ /* 0x000fe20008010831 */
[----:B------:R-:W-:Y:S01]  /*f8a0*/  LOP3.LUT R15, R13, 0xffff, RZ, 0xc0, !PT ;  /* 0x0000ffff0d0f7812 */ /* 0x000fe200078ec0ff */
[----:B------:R-:W5:Y:S01]  /*f8b0*/  MUFU.EX2 R151, R151 ;  /* 0x0000009700977308 */ /* 0x000f620000000800 */
[----:B------:R-:W-:Y:S01]  /*f8c0*/  SHF.R.U32.HI R26, RZ, 0x10, R13 ;  /* 0x00000010ff1a7819 */ /* 0x000fe2000001160d */
[C---:B------:R-:W-:Y:S01]  /*f8d0*/  HMMA.16816.F32.BF16 R100, R20.reuse, R4, R100 ;  /* 0x000000041464723c */ /* 0x040fe20000041864 */
[----:B------:R-:W-:Y:S01]  /*f8e0*/  PRMT R167, R25, 0x5410, R167 ;  /* 0x0000541019a77816 */ /* 0x000fe200000000a7 */
[----:B------:R-:W-:Y:S01]  /*f8f0*/  FFMA.FTZ R29, R29, UR38, -R49 ;  /* 0x000000261d1d7c23 */ /* 0x000fe20008010831 */
[----:B------:R-:W-:Y:S01]  /*f900*/  LOP3.LUT R24, R18, 0xff, RZ, 0xc0, !PT ;  /* 0x000000ff12187812 */ /* 0x000fe200078ec0ff */
[----:B------:R-:W-:Y:S01]  /*f910*/  FADD.FTZ R46, R59, R46 ;  /* 0x0000002e3b2e7221 */ /* 0x000fe20000010000 */
[----:B------:R-:W-:Y:S01]  /*f920*/  SHF.R.U32.HI R16, RZ, 0x8, R16 ;  /* 0x00000008ff107819 */ /* 0x000fe20000011610 */
[C---:B------:R-:W-:Y:S01]  /*f930*/  HMMA.16816.F32.BF16 R84, R20.reuse, R10, R84 ;  /* 0x0000000a1454723c */ /* 0x040fe20000041854 */
[----:B------:R-:W-:Y:S01]  /*f940*/  LOP3.LUT R14, R13, 0xff, RZ, 0xc0, !PT ;  /* 0x000000ff0d0e7812 */ /* 0x000fe200078ec0ff */
[----:B------:R-:W-:Y:S01]  /*f950*/  MUFU.EX2 R146, R146 ;  /* 0x0000009200927308 */ /* 0x000fe20000000800 */
[----:B------:R-:W-:Y:S01]  /*f960*/  SHF.R.U32.HI R15, RZ, 0x8, R15 ;  /* 0x00000008ff0f7819 */ /* 0x000fe2000001160f */
[----:B------:R-:W-:Y:S01]  /*f970*/  FADD.FTZ R39, R148, R39 ;  /* 0x0000002794277221 */ /* 0x000fe20000010000 */
[----:B------:R-:W-:Y:S01]  /*f980*/  SHF.R.U32.HI R13, RZ, 0x18, R13 ;  /* 0x00000018ff0d7819 */ /* 0x000fe2000001160d */
[----:B------:R-:W-:Y:S01]  /*f990*/  HMMA.16816.F32.BF16 R96, R20, R6, R96 ;  /* 0x000000061460723c */ /* 0x000fe20000041860 */
[----:B------:R-:W-:Y:S01]  /*f9a0*/  LOP3.LUT R12, R26, 0xff, RZ, 0xc0, !PT ;  /* 0x000000ff1a0c7812 */ /* 0x000fe200078ec0ff */
[----:B------:R-:W-:Y:S01]  /*f9b0*/  LDSM.16.MT88.4 R20, [R188+0x7000] ;  /* 0x00700000bc14783b */ /* 0x000fe20000004200 */
[----:B------:R-:W-:Y:S01]  /*f9c0*/  PRMT R24, R24, 0x5410, R16 ;  /* 0x0000541018187816 */ /* 0x000fe20000000010 */
[----:B------:R-:W-:Y:S01]  /*f9d0*/  MUFU.EX2 R161, R161 ;  /* 0x000000a100a17308 */ /* 0x000fe20000000800 */
[--C-:B------:R-:W-:Y:S01]  /*f9e0*/  HSET2.LE.AND R167, R167, R51.reuse, PT ;  /* 0x00000033a7a77233 */ /* 0x100fe20003803000 */
[----:B------:R-:W5:Y:S01]  /*f9f0*/  LDSM.16.MT88.4 R16, [R192+0x7000] ;  /* 0x00700000c010783b */ /* 0x000f620000004200 */
[----:B------:R-:W-:Y:S01]  /*fa00*/  PRMT R8, R14, 0x5410, R15 ;  /* 0x000054100e087816 */ /* 0x000fe2000000000f */
[----:B------:R-:W-:Y:S01]  /*fa10*/  FADD.FTZ R0, R132, R0 ;  /* 0x0000000084007221 */ /* 0x000fe20000010000 */
[----:B-1----:R-:W-:Y:S01]  /*fa20*/  F2FP.BF16.F32.PACK_AB R4, R152, R154 ;  /* 0x0000009a9804723e */ /* 0x002fe200000010ff */
[----:B------:R-:W-:Y:S01]  /*fa30*/  FADD.FTZ R34, R144, R34 ;  /* 0x0000002290227221 */ /* 0x000fe20000010000 */
[----:B------:R-:W-:Y:S01]  /*fa40*/  PRMT R9, R12, 0x5410, R13 ;  /* 0x000054100c097816 */ /* 0x000fe2000000000d */
[----:B------:R-:W-:Y:S01]  /*fa50*/  MUFU.EX2 R156, R156 ;  /* 0x0000009c009c7308 */ /* 0x000fe20000000800 */
[----:B------:R-:W1:Y:S01]  /*fa60*/  LDSM.16.MT88.4 R12, [R190+0x7000] ;  /* 0x00700000be0c783b */ /* 0x000e620000004200 */
[--C-:B------:R-:W-:Y:S01]  /*fa70*/  HSET2.LE.AND R26, R24, R51.reuse, PT ;  /* 0x00000033181a7233 */ /* 0x100fe20003803000 */
[----:B------:R-:W-:Y:S01]  /*fa80*/  FADD.FTZ R46, R63, R46 ;  /* 0x0000002e3f2e7221 */ /* 0x000fe20000010000 */
[----:B------:R-:W-:Y:S01]  /*fa90*/  LOP3.LUT R27, R167, R4, RZ, 0xc0, !PT ;  /* 0x00000004a71b7212 */ /* 0x000fe200078ec0ff */
[----:B------:R-:W-:Y:S01]  /*faa0*/  FADD.FTZ R39, R149, R39 ;  /* 0x0000002795277221 */ /* 0x000fe20000010000 */
[--C-:B------:R-:W-:Y:S01]  /*fab0*/  HSET2.LE.AND R24, R8, R51.reuse, PT ;  /* 0x0000003308187233 */ /* 0x100fe20003803000 */
[----:B------:R-:W-:Y:S01]  /*fac0*/  FADD.FTZ R0, R137, R0 ;  /* 0x0000000089007221 */ /* 0x000fe20000010000 */
[----:B------:R-:W-:Y:S01]  /*fad0*/  LOP3.LUT R4, R179, UR19, R176, 0x96, !PT ;  /* 0x00000013b3047c12 */ /* 0x000fe2000f8e96b0 */
[----:B------:R-:W-:Y:S01]  /*fae0*/  MUFU.EX2 R52, R52 ;  /* 0x0000003400347308 */ /* 0x000fe20000000800 */
[----:B------:R-:W-:Y:S01]  /*faf0*/  HSET2.LE.AND R9, R9, R51, PT ;  /* 0x0000003309097233 */ /* 0x000fe20003803000 */
[----:B------:R-:W-:Y:S01]  /*fb00*/  FADD.FTZ R34, R143, R34 ;  /* 0x000000228f227221 */ /* 0x000fe20000010000 */
[----:B--2---:R-:W-:Y:S01]  /*fb10*/  F2FP.BF16.F32.PACK_AB R10, R163, R162 ;  /* 0x000000a2a30a723e */ /* 0x004fe200000010ff */
[----:B------:R-:W-:Y:S01]  /*fb20*/  FADD.FTZ R0, R162, R0 ;  /* 0x00000000a2007221 */ /* 0x000fe20000010000 */
[----:B---3--:R-:W-:Y:S01]  /*fb30*/  F2FP.BF16.F32.PACK_AB R8, R165, R164 ;  /* 0x000000a4a508723e */ /* 0x008fe200000010ff */
[----:B----4-:R-:W-:Y:S01]  /*fb40*/  FADD.FTZ R34, R153, R34 ;  /* 0x0000002299227221 */ /* 0x010fe20000010000 */
[----:B-----5:R-:W-:Y:S01]  /*fb50*/  F2FP.BF16.F32.PACK_AB R25, R151, R153 ;  /* 0x000000999719723e */ /* 0x020fe200000010ff */
[----:B------:R-:W2:Y:S01]  /*fb60*/  MUFU.EX2 R145, R145 ;  /* 0x0000009100917308 */ /* 0x000ea20000000800 */
[----:B------:R-:W-:Y:S01]  /*fb70*/  SHF.R.U32.HI R7, RZ, 0x10, R178 ;  /* 0x00000010ff077819 */ /* 0x000fe200000116b2 */
[----:B------:R-:W-:Y:S01]  /*fb80*/  FADD.FTZ R0, R163, R0 ;  /* 0x00000000a3007221 */ /* 0x000fe20000010000 */
[----:B------:R-:W-:Y:S01]  /*fb90*/  LOP3.LUT R169, R4, 0xffff, RZ, 0xc0, !PT ;  /* 0x0000ffff04a97812 */ /* 0x000fe200078ec0ff */
[----:B------:R-:W-:Y:S01]  /*fba0*/  FADD.FTZ R34, R151, R34 ;  /* 0x0000002297227221 */ /* 0x000fe20000010000 */
[----:B------:R-:W-:Y:S01]  /*fbb0*/  LOP3.LUT R24, R24, R10, RZ, 0xc0, !PT ;  /* 0x0000000a18187212 */ /* 0x000fe200078ec0ff */
[----:B------:R-:W-:Y:S01]  /*fbc0*/  FADD.FTZ R0, R164, R0 ;  /* 0x00000000a4007221 */ /* 0x000fe20000010000 */
[----:B------:R-:W-:Y:S01]  /*fbd0*/  LOP3.LUT R25, R9, R25, RZ, 0xc0, !PT ;  /* 0x0000001909197212 */ /* 0x000fe200078ec0ff */
[----:B------:R-:W3:Y:S01]  /*fbe0*/  MUFU.EX2 R147, R147 ;  /* 0x0000009300937308 */ /* 0x000ee20000000800 */
[----:B------:R-:W-:Y:S01]  /*fbf0*/  LOP3.LUT R26, R26, R8, RZ, 0xc0, !PT ;  /* 0x000000081a1a7212 */ /* 0x000fe200078ec0ff */
[----:B------:R-:W-:Y:S01]  /*fc00*/  FADD.FTZ R34, R154, R34 ;  /* 0x000000229a227221 */ /* 0x000fe20000010000 */
[----:B------:R-:W4:Y:S01]  /*fc10*/  LDSM.16.MT88.4 R8, [R189+0x7000] ;  /* 0x00700000bd08783b */ /* 0x000f220000004200 */
[----:B------:R-:W-:Y:S01]  /*fc20*/  SHF.R.U32.HI R5, RZ, 0x18, R178 ;  /* 0x00000018ff057819 */ /* 0x000fe200000116b2 */
[----:B------:R-:W-:Y:S01]  /*fc30*/  FADD.FTZ R0, R165, R0 ;  /* 0x00000000a5007221 */ /* 0x000fe20000010000 */
[----:B------:R-:W-:Y:S01]  /*fc40*/  LOP3.LUT R7, R7, 0xff, RZ, 0xc0, !PT ;  /* 0x000000ff07077812 */ /* 0x000fe200078ec0ff */
[----:B------:R-:W-:Y:S01]  /*fc50*/  FADD.FTZ R34, R152, R34 ;  /* 0x0000002298227221 */ /* 0x000fe20000010000 */
[----:B------:R-:W-:Y:S01]  /*fc60*/  LOP3.LUT R171, R178, 0xffff, RZ, 0xc0, !PT ;  /* 0x0000ffffb2ab7812 */ /* 0x000fe200078ec0ff */
[----:B------:R-:W5:Y:S01]  /*fc70*/  MUFU.EX2 R159, R159 ;  /* 0x0000009f009f7308 */ /* 0x000f620000000800 */
[----:B------:R-:W-:Y:S01]  /*fc80*/  LOP3.LUT R167, R4, 0xff, RZ, 0xc0, !PT ;  /* 0x000000ff04a77812 */ /* 0x000fe200078ec0ff */
[----:B------:R-:W-:Y:S01]  /*fc90*/  HMMA.16816.F32.BF16 R124, R24, R16, R124 ;  /* 0x00000010187c723c */ /* 0x000fe2000004187c */
[----:B------:R-:W-:Y:S01]  /*fca0*/  SHF.R.U32.HI R169, RZ, 0x8, R169 ;  /* 0x00000008ffa97819 */ /* 0x000fe200000116a9 */
[----:B--2---:R-:W-:Y:S01]  /*fcb0*/  FADD.FTZ R46, R145, R46 ;  /* 0x0000002e912e7221 */ /* 0x004fe20000010000 */
[----:B------:R-:W-:-:S02]  /*fcc0*/  PRMT R5, R7, 0x5410, R5 ;  /* 0x0000541007057816 */ /* 0x000fc40000000005 */
[----:B------:R-:W-:Y:S01]  /*fcd0*/  LOP3.LUT R6, R178, 0xff, RZ, 0xc0, !PT ;  /* 0x000000ffb2067812 */ /* 0x000fe200078ec0ff */
[----:B------:R-:W2:Y:S01]  /*fce0*/  MUFU.EX2 R158, R158 ;  /* 0x0000009e009e7308 */ /* 0x000ea20000000800 */
[----:B------:R-:W-:Y:S01]  /*fcf0*/  SHF.R.U32.HI R171, RZ, 0x8, R171 ;  /* 0x00000008ffab7819 */ /* 0x000fe200000116ab */
[C---:B-1----:R-:W-:Y:S01]  /*fd00*/  HMMA.16816.F32.BF16 R72, R24.reuse, R12, R72 ;  /* 0x0000000c1848723c */ /* 0x042fe20000041848 */
[----:B------:R-:W-:Y:S01]  /*fd10*/  PRMT R7, R167, 0x5410, R169 ;  /* 0x00005410a7077816 */ /* 0x000fe200000000a9 */
[----:B---3--:R-:W-:Y:S01]  /*fd20*/  FADD.FTZ R46, R147, R46 ;  /* 0x0000002e932e7221 */ /* 0x008fe20000010000 */
[--C-:B------:R-:W-:Y:S02]  /*fd30*/  SHF.R.U32.HI R167, RZ, 0x10, R4.reuse ;  /* 0x00000010ffa77819 */ /* 0x100fe40000011604 */
[----:B------:R-:W-:Y:S01]  /*fd40*/  PRMT R6, R6, 0x5410, R171 ;  /* 0x0000541006067816 */ /* 0x000fe200000000ab */
[----:B------:R-:W1:Y:S01]  /*fd50*/  MUFU.EX2 R139, R139 ;  /* 0x0000008b008b7308 */ /* 0x000e620000000800 */
[----:B------:R-:W-:Y:S01]  /*fd60*/  SHF.R.U32.HI R4, RZ, 0x18, R4 ;  /* 0x00000018ff047819 */ /* 0x000fe20000011604 */
[C---:B------:R-:W-:Y:S01]  /*fd70*/  HMMA.16816.F32.BF16 R112, R24.reuse, R14, R112 ;  /* 0x0000000e1870723c */ /* 0x040fe20000041870 */
[----:B------:R-:W-:Y:S01]  /*fd80*/  LOP3.LUT R167, R167, 0xff, RZ, 0xc0, !PT ;  /* 0x000000ffa7a77812 */ /* 0x000fe200078ec0ff */
[----:B-----5:R-:W-:Y:S01]  /*fd90*/  FADD.FTZ R39, R159, R39 ;  /* 0x000000279f277221 */ /* 0x020fe20000010000 */
[--C-:B------:R-:W-:Y:S01]  /*fda0*/  HSET2.LE.AND R6, R6, R51.reuse, PT ;  /* 0x0000003306067233 */ /* 0x100fe20003803000 */
[----:B------:R-:W-:Y:S01]  /*fdb0*/  FADD.FTZ R46, R146, R46 ;  /* 0x0000002e922e7221 */ /* 0x000fe20000010000 */
[----:B------:R-:W-:Y:S01]  /*fdc0*/  PRMT R167, R167, 0x5410, R4 ;  /* 0x00005410a7a77816 */ /* 0x000fe20000000004 */
[----:B------:R-:W3:Y:S01]  /*fdd0*/  MUFU.EX2 R140, R140 ;  /* 0x0000008c008c7308 */ /* 0x000ee20000000800 */
[C---:B------:R-:W-:Y:S01]  /*fde0*/  F2FP.BF16.F32.PACK_AB R169, R161.reuse, R146 ;  /* 0x00000092a1a9723e */ /* 0x040fe200000010ff */
[C---:B------:R-:W-:Y:S01]  /*fdf0*/  HMMA.16816.F32.BF16 R120, R24.reuse, R18, R120 ;  /* 0x000000121878723c */ /* 0x040fe20000041878 */
[--C-:B------:R-:W-:Y:S01]  /*fe00*/  HSET2.LE.AND R5, R5, R51.reuse, PT ;  /* 0x0000003305057233 */ /* 0x100fe20003803000 */
[----:B--2---:R-:W-:Y:S01]  /*fe10*/  FADD.FTZ R39, R158, R39 ;  /* 0x000000279e277221 */ /* 0x004fe20000010000 */
[--C-:B------:R-:W-:Y:S01]  /*fe20*/  HSET2.LE.AND R4, R7, R51.reuse, PT ;  /* 0x0000003307047233 */ /* 0x100fe20003803000 */
[----:B------:R-:W-:Y:S01]  /*fe30*/  FADD.FTZ R46, R161, R46 ;  /* 0x0000002ea12e7221 */ /* 0x000fe20000010000 */
[----:B------:R-:W-:Y:S01]  /*fe40*/  LOP3.LUT R6, R6, R169, RZ, 0xc0, !PT ;  /* 0x000000a906067212 */ /* 0x000fe200078ec0ff */
[----:B------:R-:W2:Y:S01]  /*fe50*/  MUFU.EX2 R138, R138 ;  /* 0x0000008a008a7308 */ /* 0x000ea20000000800 */
[----:B------:R-:W-:Y:S01]  /*fe60*/  HSET2.LE.AND R167, R167, R51, PT ;  /* 0x00000033a7a77233 */ /* 0x000fe20003803000 */
[C---:B----4-:R-:W-:Y:S01]  /*fe70*/  HMMA.16816.F32.BF16 R108, R24.reuse, R8, R108 ;  /* 0x00000008186c723c */ /* 0x050fe2000004186c */
[----:B------:R-:W-:Y:S01]  /*fe80*/  F2FP.BF16.F32.PACK_AB R7, R52, R156 ;  /* 0x0000009c3407723e */ /* 0x000fe200000010ff */
[----:B------:R-:W-:Y:S01]  /*fe90*/  FADD.FTZ R39, R156, R39 ;  /* 0x000000279c277221 */ /* 0x000fe20000010000 */
[----:B------:R-:W-:Y:S01]  /*fea0*/  LOP3.LUT R172, R173, UR22, R174, 0x96, !PT ;  /* 0x00000016adac7c12 */ /* 0x000fe2000f8e96ae */
[----:B-1----:R-:W-:Y:S01]  /*feb0*/  FADD.FTZ R0, R139, R0 ;  /* 0x000000008b007221 */ /* 0x002fe20000010000 */
[----:B------:R-:W-:Y:S01]  /*fec0*/  F2FP.BF16.F32.PACK_AB R169, R147, R145 ;  /* 0x0000009193a9723e */ /* 0x000fe200000010ff */
[----:B------:R-:W1:Y:S01]  /*fed0*/  MUFU.EX2 R66, R66 ;  /* 0x0000004200427308 */ /* 0x000e620000000800 */
[----:B------:R-:W-:Y:S01]  /*fee0*/  F2FP.BF16.F32.PACK_AB R171, R158, R159 ;  /* 0x0000009f9eab723e */ /* 0x000fe200000010ff */
[----:B------:R-:W-:Y:S01]  /*fef0*/  IMAD.WIDE.U32 R172, R172, -0x2daee0ad, RZ ;  /* 0xd2511f53acac7825 */ /* 0x000fe200078e00ff */
[----:B------:R-:W-:Y:S01]  /*ff00*/  LOP3.LUT R7, R5, R7, RZ, 0xc0, !PT ;  /* 0x0000000705077212 */ /* 0x000fe200078ec0ff */
[C---:B------:R-:W-:Y:S01]  /*ff10*/  HMMA.16816.F32.BF16 R104, R24.reuse, R10, R104 ;  /* 0x0000000a1868723c */ /* 0x040fe20000041868 */
[----:B------:R-:W-:Y:S01]  /*ff20*/  LOP3.LUT R4, R4, R169, RZ, 0xc0, !PT ;  /* 0x000000a904047212 */ /* 0x000fe200078ec0ff */
[----:B------:R-:W-:Y:S01]  /*ff30*/  FADD.FTZ R39, R52, R39 ;  /* 0x0000002734277221 */ /* 0x000fe20000010000 */
[----:B------:R-:W-:Y:S01]  /*ff40*/  LOP3.LUT R5, R167, R171, RZ, 0xc0, !PT ;  /* 0x000000aba7057212 */ /* 0x000fe200078ec0ff */
[----:B------:R-:W4:Y:S01]  /*ff50*/  MUFU.EX2 R61, R61 ;  /* 0x0000003d003d7308 */ /* 0x000f220000000800 */
[----:B------:R-:W-:Y:S01]  /*ff60*/  LOP3.LUT R166, R173, UR20, R166, 0x96, !PT ;  /* 0x00000014ada67c12 */ /* 0x000fe2000f8e96a6 */
[----:B------:R-:W-:Y:S01]  /*ff70*/  HMMA.16816.F32.BF16 R88, R24, R20, R88 ;  /* 0x000000141858723c */ /* 0x000fe20000041858 */
[----:B------:R-:W-:Y:S01]  /*ff80*/  LOP3.LUT R168, R177, UR22, R168, 0x96, !PT ;  /* 0x00000016b1a87c12 */ /* 0x000fe2000f8e96a8 */
[----:B---3--:R-:W-:-:S04]  /*ff90*/  FADD.FTZ R0, R140, R0 ;  /* 0x000000008c007221 */ /* 0x008fc80000010000 */
[----:B------:R-:W-:Y:S01]  /*ffa0*/  HMMA.16816.F32.BF16 R68, R4, R12, R68 ;  /* 0x0000000c0444723c */ /* 0x000fe20000041844 */
[----:B------:R-:W3:Y:S01]  /*ffb0*/  MUFU.EX2 R64, R64 ;  /* 0x0000004000407308 */ /* 0x000ee20000000800 */
[----:B------:R-:W-:-:S04]  /*ffc0*/  IMAD.WIDE.U32 R168, R168, -0x2daee0ad, RZ ;  /* 0xd2511f53a8a87825 */ /* 0x000fc800078e00ff */
[----:B--2---:R-:W-:Y:S01]  /*ffd0*/  FADD.FTZ R0, R138, R0 ;  /* 0x000000008a007221 */ /* 0x004fe20000010000 */
[C---:B------:R-:W-:Y:S01]  /*ffe0*/  HMMA.16816.F32.BF16 R76, R4.reuse, R14, R76 ;  /* 0x0000000e044c723c */ /* 0x040fe2000004184c */
[----:B------:R-:W-:Y:S02]  /*fff0*/  SHF.R.U32.HI R12, RZ, 0x10, R172 ;  /* 0x00000010ff0c7819 */ /* 0x000fe400000116ac */
[----:B-1----:R-:W-:Y:S01]  /*10000*/  FADD.FTZ R221, R66, R0 ;  /* 0x0000000042dd7221 */ /* 0x002fe20000010000 */
[----:B------:R-:W-:Y:S01]  /*10010*/  LOP3.LUT R13, R166, 0xffff, RZ, 0xc0, !PT ;  /* 0x0000ffffa60d7812 */ /* 0x000fe200078ec0ff */
[----:B------:R-:W1:Y:S01]  /*10020*/  MUFU.EX2 R60, R60 ;  /* 0x0000003c003c7308 */ /* 0x000e620000000800 */
[----:B------:R-:W-:Y:S01]  /*10030*/  LOP3.LUT R170, R169, UR20, R170, 0x96, !PT ;  /* 0x00000014a9aa7c12 */ /* 0x000fe2000f8e96aa */
[----:B------:R-:W-:Y:S01]  /*10040*/  HMMA.16816.F32.BF16 R80, R4, R8, R80 ;  /* 0x000000080450723c */ /* 0x000fe20000041850 */
[----:B------:R-:W-:Y:S01]  /*10050*/  LOP3.LUT R14, R12, 0xff, RZ, 0xc0, !PT ;  /* 0x000000ff0c0e7812 */ /* 0x000fe200078ec0ff */
[----:B----4-:R-:W-:Y:S01]  /*10060*/  FADD.FTZ R34, R61, R34 ;  /* 0x000000223d227221 */ /* 0x010fe20000010000 */
[----:B------:R-:W-:-:S02]  /*10070*/  LOP3.LUT R12, R166, 0xff, RZ, 0xc0, !PT ;  /* 0x000000ffa60c7812 */ /* 0x000fc400078ec0ff */
[----:B------:R-:W-:Y:S01]  /*10080*/  SHF.R.U32.HI R13, RZ, 0x8, R13 ;  /* 0x00000008ff0d7819 */ /* 0x000fe2000001160d */
[----:B------:R-:W-:Y:S01]  /*10090*/  HMMA.16816.F32.BF16 R128, R4, R16, R128 ;  /* 0x000000100480723c */ /* 0x000fe20000041880 */
[----:B------:R-:W-:Y:S01]  /*100a0*/  SHF.R.U32.HI R8, RZ, 0x10, R166 ;  /* 0x00000010ff087819 */ /* 0x000fe200000116a6 */
[----:B------:R-:W2:Y:S01]  /*100b0*/  MUFU.EX2 R57, R57 ;  /* 0x0000003900397308 */ /* 0x000ea20000000800 */
[----:B------:R-:W-:Y:S01]  /*100c0*/  PRMT R12, R12, 0x5410, R13 ;  /* 0x000054100c0c7816 */ /* 0x000fe2000000000d */
[----:B---3--:R-:W-:Y:S01]  /*100d0*/  FADD.FTZ R34, R64, R34 ;  /* 0x0000002240227221 */ /* 0x008fe20000010000 */
[----:B------:R-:W-:Y:S01]  /*100e0*/  LOP3.LUT R9, R8, 0xff, RZ, 0xc0, !PT ;  /* 0x000000ff08097812 */ /* 0x000fe200078ec0ff */
[----:B------:R-:W-:Y:S01]  /*100f0*/  HMMA.16816.F32.BF16 R92, R24, R22, R92 ;  /* 0x00000016185c723c */ /* 0x000fe2000004185c */
[----:B------:R-:W-:Y:S02]  /*10100*/  LOP3.LUT R16, R172, 0xffff, RZ, 0xc0, !PT ;  /* 0x0000ffffac107812 */ /* 0x000fe400078ec0ff */
[----:B------:R-:W-:Y:S01]  /*10110*/  F2FP.BF16.F32.PACK_AB R8, R140, R139 ;  /* 0x0000008b8c08723e */ /* 0x000fe200000010ff */
[----:B------:R-:W-:Y:S01]  /*10120*/  MUFU.EX2 R44, R44 ;  /* 0x0000002c002c7308 */ /* 0x000fe20000000800 */
[----:B------:R-:W-:Y:S01]  /*10130*/  SHF.R.U32.HI R16, RZ, 0x8, R16 ;  /* 0x00000008ff107819 */ /* 0x000fe20000011610 */
[----:B------:R-:W-:Y:S01]  /*10140*/  HMMA.16816.F32.BF16 R116, R4, R18, R116 ;  /* 0x000000120474723c */ /* 0x000fe20000041874 */
[----:B------:R-:W-:Y:S01]  /*10150*/  LOP3.LUT R25, R172, 0xff, RZ, 0xc0, !PT ;  /* 0x000000ffac197812 */ /* 0x000fe200078ec0ff */
[----:B-1----:R-:W-:Y:S01]  /*10160*/  FADD.FTZ R34, R60, R34 ;  /* 0x000000223c227221 */ /* 0x002fe20000010000 */
[----:B------:R-:W-:-:S02]  /*10170*/  SHF.R.U32.HI R26, RZ, 0x18, R172 ;  /* 0x00000018ff1a7819 */ /* 0x000fc400000116ac */
[--C-:B------:R-:W-:Y:S01]  /*10180*/  HSET2.LE.AND R24, R12, R51.reuse, PT ;  /* 0x000000330c187233 */ /* 0x100fe20003803000 */
[C---:B------:R-:W-:Y:S01]  /*10190*/  HMMA.16816.F32.BF16 R84, R4.reuse, R10, R84 ;  /* 0x0000000a0454723c */ /* 0x040fe20000041854 */
[----:B------:R-:W-:Y:S01]  /*101a0*/  SHF.R.U32.HI R27, RZ, 0x18, R166 ;  /* 0x00000018ff1b7819 */ /* 0x000fe200000116a6 */
[----:B------:R-:W-:Y:S01]  /*101b0*/  MUFU.EX2 R45, R45 ;  /* 0x0000002d002d7308 */ /* 0x000fe20000000800 */
[----:B------:R-:W-:Y:S01]  /*101c0*/  PRMT R25, R25, 0x5410, R16 ;  /* 0x0000541019197816 */ /* 0x000fe20000000010 */
[----:B--2---:R-:W-:Y:S01]  /*101d0*/  FADD.FTZ R220, R57, R34 ;  /* 0x0000002239dc7221 */ /* 0x004fe20000010000 */
[----:B------:R-:W-:Y:S01]  /*101e0*/  PRMT R26, R14, 0x5410, R26 ;  /* 0x000054100e1a7816 */ /* 0x000fe2000000001a */
[C---:B------:R-:W-:Y:S01]  /*101f0*/  HMMA.16816.F32.BF16 R100, R4.reuse, R20, R100 ;  /* 0x000000140464723c */ /* 0x040fe20000041864 */
[----:B------:R-:W-:Y:S01]  /*10200*/  PRMT R27, R9, 0x5410, R27 ;  /* 0x00005410091b7816 */ /* 0x000fe2000000001b */
[----:B------:R-:W1:Y:S01]  /*10210*/  LDSM.16.MT88.4 R16, [R192+0x7800] ;  /* 0x00780000c010783b */ /* 0x000e620000004200 */
[----:B------:R-:W-:Y:S01]  /*10220*/  LOP3.LUT R24, R24, R8, RZ, 0xc0, !PT ;  /* 0x0000000818187212 */ /* 0x000fe200078ec0ff */
[----:B------:R-:W-:Y:S01]  /*10230*/  MUFU.EX2 R31, R31 ;  /* 0x0000001f001f7308 */ /* 0x000fe20000000800 */
[----:B------:R-:W-:Y:S01]  /*10240*/  F2FP.BF16.F32.PACK_AB R55, R64, R61 ;  /* 0x0000003d4037723e */ /* 0x000fe200000010ff */
[----:B------:R-:W-:Y:S01]  /*10250*/  HMMA.16816.F32.BF16 R96, R4, R22, R96 ;  /* 0x000000160460723c */ /* 0x000fe20000041860 */
[----:B------:R-:W2:Y:S01]  /*10260*/  LDSM.16.MT88.4 R12, [R190+0x7800] ;  /* 0x00780000be0c783b */ /* 0x000ea20000004200 */
[----:B------:R-:W-:-:S02]  /*10270*/  HSET2.LE.AND R21, R25, R51, PT ;  /* 0x0000003319157233 */ /* 0x000fc40003803000 */
        /* <DEDUP_REMOVED lines=9> */
[----:B------:R-:W-:Y:S02]  /*10310*/  LOP3.LUT R26, R21, R26, RZ, 0xc0, !PT ;  /* 0x0000001a151a7212 */ /* 0x000fe400078ec0ff */
[----:B------:R-:W-:-:S02]  /*10320*/  LOP3.LUT R25, R25, R55, RZ, 0xc0, !PT ;  /* 0x0000003719197212 */ /* 0x000fc400078ec0ff */
[----:B------:R-:W-:Y:S02]  /*10330*/  SHF.R.U32.HI R21, RZ, 0x10, R168 ;  /* 0x00000010ff157819 */ /* 0x000fe400000116a8 */
[----:B------:R-:W-:Y:S01]  /*10340*/  LOP3.LUT R22, R168, 0xffff, RZ, 0xc0, !PT ;  /* 0x0000ffffa8167812 */ /* 0x000fe200078ec0ff */
[----:B------:R-:W1:Y:S01]  /*10350*/  MUFU.EX2 R157, R157 ;  /* 0x0000009d009d7308 */ /* 0x000e620000000800 */
[----:B------:R-:W-:Y:S02]  /*10360*/  LOP3.LUT R49, R170, 0xffff, RZ, 0xc0, !PT ;  /* 0x0000ffffaa317812 */ /* 0x000fe400078ec0ff */
[----:B------:R-:W-:Y:S02]  /*10370*/  SHF.R.U32.HI R55, RZ, 0x10, R170 ;  /* 0x00000010ff377819 */ /* 0x000fe400000116aa */
[----:B------:R-:W-:Y:S02]  /*10380*/  LOP3.LUT R27, R20, R27, RZ, 0xc0, !PT ;  /* 0x0000001b141b7212 */ /* 0x000fe400078ec0ff */
[----:B------:R-:W-:Y:S01]  /*10390*/  LOP3.LUT R20, R168, 0xff, RZ, 0xc0, !PT ;  /* 0x000000ffa8147812 */ /* 0x000fe200078ec0ff */
[----:B------:R-:W2:Y:S01]  /*103a0*/  MUFU.EX2 R160, R160 ;  /* 0x000000a000a07308 */ /* 0x000ea20000000800 */
[----:B------:R-:W-:-:S02]  /*103b0*/  SHF.R.U32.HI R168, RZ, 0x18, R168 ;  /* 0x00000018ffa87819 */ /* 0x000fc400000116a8 */
        /* <DEDUP_REMOVED lines=50> */
.L_x_947:
[----:B------:R-:W-:-:S12]  /*106e0*/  UIADD3 UR14, UR37, -0x1, URZ ;  /* 0xffffffff250e7890 */ /* 0x000fd8000fffe03f */
.L_x_954:
[----:B------:R-:W-:-:S13]  /*106f0*/  ISETP.LE.AND P0, PT, RZ, UR14, PT ;  /* 0x0000000eff007c0c */ /* 0x000fda000bf03270 */
[----:B------:R-:W-:Y:S05]  /*10700*/  @!P0 BRA `(.L_x_955) ;  /* 0x0000004000dc8947 */ /* 0x000fea0003800000 */
[----:B------:R-:W-:Y:S01]  /*10710*/  ULDC UR4, c[0x0][0x2d0] ;  /* 0x0000b40000047ab9 */ /* 0x000fe20000000800 */
[----:B------:R-:W-:Y:S01]  /*10720*/  IMAD.WIDE.U32 R230, R227, -0x326172a9, RZ ;  /* 0xcd9e8d57e3e67825 */ /* 0x000fe200078e00ff */
[----:B------:R-:W-:Y:S01]  /*10730*/  ISETP.GE.AND P0, PT, R214, UR4, PT ;  /* 0x00000004d6007c0c */ /* 0x000fe2000bf06270 */
[----:B------:R-:W-:Y:S01]  /*10740*/  USHF.L.U64.HI UR10, UR6, 0x5, UR7 ;  /* 0x00000005060a7899 */ /* 0x000fe20008010207 */
[----:B------:R-:W-:Y:S01]  /*10750*/  PRMT R217, R217, 0x7054, R217 ;  /* 0x00007054d9d97816 */ /* 0x000fe200000000d9 */
[----:B------:R-:W-:Y:S01]  /*10760*/  IMAD.WIDE.U32 R226, R226, -0x326172a9, RZ ;  /* 0xcd9e8d57e2e27825 */ /* 0x000fe200078e00ff */
[----:B------:R-:W-:Y:S01]  /*10770*/  LOP3.LUT R228, R231, R225, RZ, 0x3c, !PT ;  /* 0x000000e1e7e47212 */ /* 0x000fe200078e3cff */
[----:B------:R-:W-:Y:S01]  /*10780*/  UIMAD UR7, UR7, 0x30, URZ ;  /* 0x00000030070778a4 */ /* 0x000fe2000f8e023f */
[----:B------:R-:W-:Y:S01]  /*10790*/  MOV R132, R135 ;  /* 0x0000008700847202 */ /* 0x000fe20000000f00 */
[----:B------:R-:W-:Y:S01]  /*107a0*/  UIMAD.WIDE.U32 UR40, UR6, 0x30, URZ ;  /* 0x00000030062878a5 */ /* 0x000fe2000f8e003f */
[----:B------:R-:W-:Y:S01]  /*107b0*/  LOP3.LUT R225, R227, R225, RZ, 0x3c, !PT ;  /* 0x000000e1e3e17212 */ /* 0x000fe200078e3cff */
[----:B------:R-:W-:Y:S01]  /*107c0*/  UIMAD.WIDE.U32 UR44, UR8, 0x30, URZ ;  /* 0x00000030082c78a5 */ /* 0x000fe2000f8e003f */
[----:B------:R-:W-:Y:S01]  /*107d0*/  IMAD.WIDE.U32 R232, R224, -0x2daee0ad, RZ ;  /* 0xd2511f53e0e87825 */ /* 0x000fe200078e00ff */
[----:B------:R-:W-:Y:S01]  /*107e0*/  UIMAD UR39, UR9, 0x30, URZ ;  /* 0x00000030092778a4 */ /* 0x000fe2000f8e023f */
[----:B------:R-:W-:Y:S01]  /*107f0*/  MOV R3, R136 ;  /* 0x0000008800037202 */ /* 0x000fe20000000f00 */
[----:B------:R-:W1:Y:S01]  /*10800*/  @!P0 LDC.64 R206, c[0x0][0x220] ;  /* 0x00008800ffce8b82 */ /* 0x000e620000000a00 */
[----:B------:R-:W-:Y:S01]  /*10810*/  IMAD.MOV.U32 R0, RZ, RZ, R133 ;  /* 0x000000ffff007224 */ /* 0x000fe200078e0085 */
[----:B------:R-:W-:Y:S01]  /*10820*/  MOV R2, R134 ;  /* 0x0000008600027202 */ /* 0x000fe20000000f00 */
[----:B------:R-:W-:Y:S01]  /*10830*/  IMAD.WIDE.U32 R228, R228, -0x2daee0ad, RZ ;  /* 0xd2511f53e4e47825 */ /* 0x000fe200078e00ff */
[----:B------:R-:W-:-:S02]  /*10840*/  USHF.L.U64.HI UR37, UR8, 0x5, UR9 ;  /* 0x0000000508257899 */ /* 0x000fc40008010209 */
[----:B------:R-:W-:Y:S01]  /*10850*/  USHF.L.U32 UR11, UR6, 0x5, URZ ;  /* 0x00000005060b7899 */ /* 0x000fe2000800063f */
[----:B------:R-:W-:Y:S01]  /*10860*/  IMAD.WIDE.U32 R224, R225, -0x2daee0ad, RZ ;  /* 0xd2511f53e1e07825 */ /* 0x000fe200078e00ff */
[----:B------:R-:W2:Y:S01]  /*10870*/  @!P0 LDC.64 R204, c[0x0][0x220] ;  /* 0x00008800ffcc8b82 */ /* 0x000ea20000000a00 */
[----:B------:R-:W-:Y:S02]  /*10880*/  UIADD3 UR9, UR7, UR41, URZ ;  /* 0x0000002907097290 */ /* 0x000fe4000fffe03f */
[----:B------:R-:W-:Y:S01]  /*10890*/  IMAD.MOV.U32 R235, RZ, RZ, R237 ;  /* 0x000000ffffeb7224 */ /* 0x000fe200078e00ed */
[----:B------:R-:W-:Y:S02]  /*108a0*/  USHF.L.U32 UR38, UR8, 0x5, URZ ;  /* 0x0000000508267899 */ /* 0x000fe4000800063f */
[----:B------:R-:W-:Y:S02]  /*108b0*/  UIADD3 UR39, UR39, UR45, URZ ;  /* 0x0000002d27277290 */ /* 0x000fe4000fffe03f */
[----:B------:R-:W3:Y:S01]  /*108c0*/  @!P0 LDC.64 R202, c[0x0][0x220] ;  /* 0x00008800ffca8b82 */ /* 0x000ee20000000a00 */
[----:B------:R-:W-:Y:S01]  /*108d0*/  ULDC UR4, c[0x0][0x2ec] ;  /* 0x0000bb0000047ab9 */ /* 0x000fe20000000800 */
[----:B------:R-:W-:-:S06]  /*108e0*/  ULDC.64 UR6, c[0x0][0x248] ;  /* 0x0000920000067ab9 */ /* 0x000fcc0000000a00 */
[----:B------:R-:W4:Y:S01]  /*108f0*/  @!P0 LDC.64 R200, c[0x0][0x220] ;  /* 0x00008800ffc88b82 */ /* 0x000f220000000a00 */
[----:B------:R-:W-:Y:S05]  /*10900*/  BRA `(.L_x_956) ;  /* 0x0000000000cc7947 */ /* 0x000fea0003800000 */
.L_x_958:
[----:B------:R1:W-:Y:S01]  /*10910*/  @P0 STS.128 [R208+0x4000], RZ ;  /* 0x004000ffd0000388 */ /* 0x0003e20000000c00 */
[----:B------:R-:W2:Y:S01]  /*10920*/  @!P0 LDC.64 R140, c[0x0][0x218] ;  /* 0x00008600ff8c8b82 */ /* 0x000ea20000000a00 */
[----:B------:R-:W-:Y:S04]  /*10930*/  UIADD3 UR42, UR14, -0x1, URZ ;  /* 0xffffffff0e2a7890 */ /* 0x000fe8000fffe03f */
[----:B------:R-:W-:Y:S02]  /*10940*/  USHF.R.S32.HI UR8, URZ, 0x1f, UR42 ;  /* 0x0000001f3f087899 */ /* 0x000fe4000801142a */
[----:B------:R-:W-:Y:S01]  /*10950*/  UIMAD.WIDE.U32 UR46, UR42, UR6, URZ ;  /* 0x000000062a2e72a5 */ /* 0x000fe2000f8e003f */
[----:B------:R-:W3:Y:S01]  /*10960*/  @!P0 LDC.64 R138, c[0x0][0x218] ;  /* 0x00008600ff8a8b82 */ /* 0x000ee20000000a00 */
[----:B------:R-:W-:Y:S04]  /*10970*/  UIMAD UR8, UR8, UR6, URZ ;  /* 0x00000006080872a4 */ /* 0x000fe8000f8e023f */
[----:B------:R-:W-:Y:S01]  /*10980*/  UIMAD UR8, UR42, UR7, UR8 ;  /* 0x000000072a0872a4 */ /* 0x000fe2000f8e0208 */
[----:B------:R-:W-:Y:S02]  /*10990*/  IMAD.U32 R160, RZ, RZ, UR46 ;  /* 0x0000002effa07e24 */ /* 0x000fe4000f8e00ff */
[----:B------:R-:W4:Y:S01]  /*109a0*/  @!P0 LDC.64 R136, c[0x0][0x218] ;  /* 0x00008600ff888b82 */ /* 0x000f220000000a00 */
[----:B------:R-:W-:Y:S01]  /*109b0*/  UIADD3 UR8, UR47, UR8, URZ ;  /* 0x000000082f087290 */ /* 0x000fe2000fffe03f */
[----:B------:R-:W-:Y:S01]  /*109c0*/  IMAD.U32 R161, RZ, RZ, UR46 ;  /* 0x0000002effa17e24 */ /* 0x000fe2000f8e00ff */
[----:B------:R-:W-:Y:S04]  /*109d0*/  LEA R160, P2, R160, R210, 0x6 ;  /* 0x000000d2a0a07211 */ /* 0x000fe800078430ff */
[----:B------:R-:W-:Y:S01]  /*109e0*/  IMAD.U32 R159, RZ, RZ, UR8 ;  /* 0x00000008ff9f7e24 */ /* 0x000fe2000f8e00ff */
[----:B------:R-:W5:Y:S01]  /*109f0*/  @!P0 LDC.64 R134, c[0x0][0x218] ;  /* 0x00008600ff868b82 */ /* 0x000f620000000a00 */
[C---:B------:R-:W-:Y:S03]  /*10a00*/  @!P0 IADD3 R163, P3, R160.reuse, UR44, RZ ;  /* 0x0000002ca0a38c10 */ /* 0x040fe6000ff7e0ff */
[----:B------:R-:W-:Y:S02]  /*10a10*/  LEA.HI.X R159, R161, R213, R159, 0x6, P2 ;  /* 0x000000d5a19f7211 */ /* 0x000fe400010f349f */
[C---:B------:R-:W-:Y:S02]  /*10a20*/  @!P0 IADD3 R161, P4, R160.reuse, UR33, RZ ;  /* 0x00000021a0a18c10 */ /* 0x040fe4000ff9e0ff */
[C---:B------:R-:W-:Y:S02]  /*10a30*/  @!P0 IADD3 R162, P2, R160.reuse, UR38, RZ ;  /* 0x00000026a0a28c10 */ /* 0x040fe4000ff5e0ff */
[C---:B--2---:R-:W-:Y:S02]  /*10a40*/  @!P0 LEA R140, P6, R160.reuse, R140, 0x1 ;  /* 0x0000008ca08c8211 */ /* 0x044fe400078c08ff */
[----:B---3--:R-:W-:Y:S02]  /*10a50*/  @!P0 LEA R166, P5, R161, R138, 0x1 ;  /* 0x0000008aa1a68211 */ /* 0x008fe400078a08ff */
[----:B------:R-:W-:Y:S02]  /*10a60*/  @!P0 LEA.HI.X R141, R160, R141, R159, 0x1, P6 ;  /* 0x0000008da08d8211 */ /* 0x000fe400030f0c9f */
[----:B------:R-:W-:Y:S02]  /*10a70*/  @!P0 IADD3.X R138, R159, UR32, RZ, P4, !PT ;  /* 0x000000209f8a8c10 */ /* 0x000fe4000a7fe4ff */
[C---:B----4-:R-:W-:Y:S01]  /*10a80*/  @!P0 LEA R168, P4, R162.reuse, R136, 0x1 ;  /* 0x00000088a2a88211 */ /* 0x050fe200078808ff */
[----:B------:R-:W-:Y:S01]  /*10a90*/  @!PT LDS RZ, [RZ] ;  /* 0x00000000fffff984 */ /* 0x000fe20000000800 */
[----:B------:R-:W-:Y:S01]  /*10aa0*/  @!PT LDS RZ, [RZ] ;  /* 0x00000000fffff984 */ /* 0x000fe20000000800 */
[----:B------:R-:W-:Y:S01]  /*10ab0*/  @!PT LDS RZ, [RZ] ;  /* 0x00000000fffff984 */ /* 0x000fe20000000800 */
[----:B------:R1:W-:Y:S01]  /*10ac0*/  @!P0 LDGSTS.E.BYPASS.LTC128B.128 [R208+0x4000], desc[UR16][R140.64] ;  /* 0x040000008cd08fae */ /* 0x0003e2000b901d50 */
[----:B------:R-:W-:Y:S02]  /*10ad0*/  @!P0 LEA.HI.X R167, R161, R139, R138, 0x1, P5 ;  /* 0x0000008ba1a78211 */ /* 0x000fe400028f0c8a */
[----:B------:R-:W-:Y:S01]  /*10ae0*/  @!P0 IADD3.X R136, R159, UR37, RZ, P2, !PT ;  /* 0x000000259f888c10 */ /* 0x000fe200097fe4ff */
[----:B------:R1:W-:Y:S01]  /*10af0*/  @P0 STS.128 [R208+0x4800], RZ ;  /* 0x004800ffd0000388 */ /* 0x0003e20000000c00 */
[----:B-----5:R-:W-:Y:S02]  /*10b00*/  @!P0 LEA R170, P2, R163, R134, 0x1 ;  /* 0x00000086a3aa8211 */ /* 0x020fe400078408ff */
[----:B------:R-:W-:Y:S01]  /*10b10*/  @!P0 LEA.HI.X R169, R162, R137, R136, 0x1, P4 ;  /* 0x00000089a2a98211 */ /* 0x000fe200020f0c88 */
        /* <DEDUP_REMOVED lines=18> */
.L_x_956:
[----:B------:R-:W-:Y:S04]  /*10c40*/  DEPBAR.LE SB0, 0x0 ;  /* 0x000080000000791a */ /* 0x000fe80000000000 */
[----:B------:R-:W-:Y:S01]  /*10c50*/  BAR.SYNC.DEFER_BLOCKING 0x0 ;  /* 0x0000000000007b1d */ /* 0x000fe20000010000 */
[----:B------:R-:W-:Y:S01]  /*10c60*/  USHF.R.S32.HI UR42, URZ, 0x1f, UR14 ;  /* 0x0000001f3f2a7899 */ /* 0x000fe2000801140e */
[----:B------:R-:W-:Y:S01]  /*10c70*/  IMAD.U32 R12, RZ, RZ, UR14 ;  /* 0x0000000eff0c7e24 */ /* 0x000fe2000f8e00ff */
[----:B------:R-:W-:Y:S01]  /*10c80*/  UIMAD UR8, UR23, UR14, URZ ;  /* 0x0000000e170872a4 */ /* 0x000fe2000f8e023f */
[----:B------:R-:W-:Y:S02]  /*10c90*/  IMAD.U32 R133, RZ, RZ, UR14 ;  /* 0x0000000eff857e24 */ /* 0x000fe4000f8e00ff */
[----:B------:R-:W-:Y:S01]  /*10ca0*/  IMAD.WIDE.U32 R12, R12, UR25, R234 ;  /* 0x000000190c0c7c25 */ /* 0x000fe2000f8e00ea */
[----:B------:R-:W-:Y:S03]  /*10cb0*/  UIMAD UR8, UR42, UR25, UR8 ;  /* 0x000000192a0872a4 */ /* 0x000fe6000f8e0208 */
[----:B------:R-:W-:Y:S01]  /*10cc0*/  IMAD R133, R133, 0x40, R216 ;  /* 0x0000004085857824 */ /* 0x000fe200078e02d8 */
[C---:B-1----:R-:W-:Y:S02]  /*10cd0*/  @!P0 LEA R20, P4, R12.reuse, R206, 0x1 ;  /* 0x000000ce0c148211 */ /* 0x042fe400078808ff */
[----:B------:R-:W-:Y:S01]  /*10ce0*/  VIADD R4, R13, UR8 ;  /* 0x000000080d047c36 */ /* 0x000fe20008000000 */
[C---:B------:R-:W-:Y:S02]  /*10cf0*/  @!P0 IADD3 R6, P3, R12.reuse, UR18, RZ ;  /* 0x000000120c068c10 */ /* 0x040fe4000ff7e0ff */
[C---:B------:R-:W-:Y:S02]  /*10d00*/  @!P0 IADD3 R8, P2, R12.reuse, UR11, RZ ;  /* 0x0000000b0c088c10 */ /* 0x040fe4000ff5e0ff */
[----:B------:R-:W-:Y:S02]  /*10d10*/  @!P0 LEA.HI.X R21, R12, R207, R4, 0x1, P4 ;  /* 0x000000cf0c158211 */ /* 0x000fe400020f0c04 */
[----:B------:R-:W-:Y:S02]  /*10d20*/  @!P0 IADD3.X R5, R4, UR15, RZ, P3, !PT ;  /* 0x0000000f04058c10 */ /* 0x000fe40009ffe4ff */
[----:B--2---:R-:W-:Y:S01]  /*10d30*/  @!P0 LEA R18, P3, R6, R204, 0x1 ;  /* 0x000000cc06128211 */ /* 0x004fe200078608ff */
[----:B------:R-:W-:Y:S01]  /*10d40*/  @P0 STS.128 [R208+0x6000], RZ ;  /* 0x006000ffd0000388 */ /* 0x000fe20000000c00 */
[----:B------:R-:W-:Y:S02]  /*10d50*/  @!P0 IADD3.X R7, R4, UR10, RZ, P2, !PT ;  /* 0x0000000a04078c10 */ /* 0x000fe400097fe4ff */
[----:B------:R-:W-:Y:S02]  /*10d60*/  @!P0 LEA.HI.X R19, R6, R205, R5, 0x1, P3 ;  /* 0x000000cd06138211 */ /* 0x000fe400018f0c05 */
[----:B---3--:R-:W-:Y:S02]  /*10d70*/  @!P0 LEA R16, P2, R8, R202, 0x1 ;  /* 0x000000ca08108211 */ /* 0x008fe400078408ff */
[----:B------:R-:W-:Y:S01]  /*10d80*/  @!P0 IADD3 R10, P1, R12, UR40, RZ ;  /* 0x000000280c0a8c10 */ /* 0x000fe2000ff3e0ff */
[----:B------:R-:W-:Y:S01]  /*10d90*/  @!PT LDS RZ, [RZ] ;  /* 0x00000000fffff984 */ /* 0x000fe20000000800 */
[----:B------:R-:W-:Y:S01]  /*10da0*/  @!PT LDS RZ, [RZ] ;  /* 0x00000000fffff984 */ /* 0x000fe20000000800 */
[----:B------:R-:W-:Y:S01]  /*10db0*/  @!PT LDS RZ, [RZ] ;  /* 0x00000000fffff984 */ /* 0x000fe20000000800 */
[----:B------:R-:W-:Y:S01]  /*10dc0*/  @!P0 LDGSTS.E.BYPASS.LTC128B.128 [R208+0x6000], desc[UR16][R20.64] ;  /* 0x0600000014d08fae */ /* 0x000fe2000b901d50 */
[----:B------:R-:W-:Y:S02]  /*10dd0*/  @!P0 LEA.HI.X R17, R8, R203, R7, 0x1, P2 ;  /* 0x000000cb08118211 */ /* 0x000fe400010f0c07 */
[----:B------:R-:W-:Y:S02]  /*10de0*/  @!P0 IADD3.X R9, R4, UR9, RZ, P1, !PT ;  /* 0x0000000904098c10 */ /* 0x000fe40008ffe4ff */
[C---:B----4-:R-:W-:Y:S03]  /*10df0*/  @!P0 LEA R14, P1, R10.reuse, R200, 0x1 ;  /* 0x000000c80a0e8211 */ /* 0x050fe600078208ff */
[----:B------:R-:W-:Y:S01]  /*10e00*/  @P0 STS.128 [R208+0x6800], RZ ;  /* 0x006800ffd0000388 */ /* 0x000fe20000000c00 */
[----:B------:R-:W-:Y:S02]  /*10e10*/  @!P0 LEA.HI.X R15, R10, R201, R9, 0x1, P1 ;  /* 0x000000c90a0f8211 */ /* 0x000fe400008f0c09 */
[----:B------:R-:W-:Y:S05]  /*10e20*/  ISETP.LT.AND P1, PT, RZ, UR14, PT ;  /* 0x0000000eff007c0c */ /* 0x000fea000bf21270 */
        /* <DEDUP_REMOVED lines=15> */
[----:B-1----:R-:W1:Y:S08]  /*10f20*/  LDSM.16.M88.4 R16, [R197+0x4000] ;  /* 0x00400000c510783b */ /* 0x002e700000000200 */
[----:B------:R-:W3:Y:S08]  /*10f30*/  LDSM.16.M88.4 R60, [R198+0x2000] ;  /* 0x00200000c63c783b */ /* 0x000ef00000000200 */
[----:B------:R-:W4:Y:S08]  /*10f40*/  LDSM.16.M88.4 R32, [R197+0x4800] ;  /* 0x00480000c520783b */ /* 0x000f300000000200 */
[----:B------:R-:W0:Y:S08]  /*10f50*/  LDGDEPBAR ;  /* 0x00000000000079af */ /* 0x000e300000000000 */
[----:B------:R-:W5:Y:S08]  /*10f60*/  LDSM.16.M88.4 R48, [R197+0x5000] ;  /* 0x00500000c530783b */ /* 0x000f700000000200 */
[----:B------:R-:W5:Y:S01]  /*10f70*/  LDSM.16.M88.4 R136, [R197+0x5800] ;  /* 0x00580000c588783b */ /* 0x000f620000000200 */
[-C--:B-1----:R-:W-:Y:S07]  /*10f80*/  HMMA.16816.F32.BF16 R4, R64, R16.reuse, RZ ;  /* 0x000000104004723c */ /* 0x082fee00000418ff */
[----:B------:R-:W-:Y:S01]  /*10f90*/  LDSM.16.M88.4 R140, [R196] ;  /* 0x00000000c48c783b */ /* 0x000fe20000000200 */
[C---:B---3--:R-:W-:Y:S07]  /*10fa0*/  HMMA.16816.F32.BF16 R8, R60.reuse, R16, RZ ;  /* 0x000000103c08723c */ /* 0x048fee00000418ff */
[----:B------:R-:W1:Y:S01]  /*10fb0*/  LDSM.16.M88.4 R144, [R191+0x4000] ;  /* 0x00400000bf90783b */ /* 0x000e620000000200 */
[-C--:B--2---:R-:W-:Y:S06]  /*10fc0*/  HMMA.16816.F32.BF16 R12, R60, R18.reuse, RZ ;  /* 0x000000123c0c723c */ /* 0x084fec00000418ff */
[C---:B------:R-:W-:Y:S01]  /*10fd0*/  HMMA.16816.F32.BF16 R16, R64.reuse, R18, RZ ;  /* 0x000000124010723c */ /* 0x040fe200000418ff */
[----:B------:R-:W2:Y:S05]  /*10fe0*/  LDSM.16.M88.4 R148, [R196+0x2000] ;  /* 0x00200000c494783b */ /* 0x000eaa0000000200 */
[-C--:B----4-:R-:W-:Y:S03]  /*10ff0*/  HMMA.16816.F32.BF16 R20, R64, R32.reuse, RZ ;  /* 0x000000204014723c */ /* 0x090fe600000418ff */
[----:B------:R-:W3:Y:S03]  /*11000*/  LDSM.16.M88.4 R152, [R191+0x4800] ;  /* 0x00480000bf98783b */ /* 0x000ee60000000200 */
[C---:B------:R-:W-:Y:S05]  /*11010*/  HMMA.16816.F32.BF16 R24, R60.reuse, R32, RZ ;  /* 0x000000203c18723c */ /* 0x040fea00000418ff */
[----:B------:R-:W4:Y:S01]  /*11020*/  LDSM.16.M88.4 R156, [R191+0x5000] ;  /* 0x00500000bf9c783b */ /* 0x000f220000000200 */
[-C--:B------:R-:W-:Y:S06]  /*11030*/  HMMA.16816.F32.BF16 R28, R60, R34.reuse, RZ ;  /* 0x000000223c1c723c */ /* 0x080fec00000418ff */
[C---:B------:R-:W-:Y:S01]  /*11040*/  HMMA.16816.F32.BF16 R32, R64.reuse, R34, RZ ;  /* 0x000000224020723c */ /* 0x040fe200000418ff */
[----:B------:R-:W4:Y:S05]  /*11050*/  LDSM.16.M88.4 R160, [R191+0x5800] ;  /* 0x00580000bfa0783b */ /* 0x000f2a0000000200 */
[-C--:B-----5:R-:W-:Y:S03]  /*11060*/  HMMA.16816.F32.BF16 R36, R64, R48.reuse, RZ ;  /* 0x000000304024723c */ /* 0x0a0fe600000418ff */
[----:B------:R-:W-:Y:S03]  /*11070*/  LDSM.16.M88.4 R164, [R194] ;  /* 0x00000000c2a4783b */ /* 0x000fe60000000200 */
[C---:B------:R-:W-:Y:S05]  /*11080*/  HMMA.16816.F32.BF16 R40, R60.reuse, R48, RZ ;  /* 0x000000303c28723c */ /* 0x040fea00000418ff */
[----:B------:R-:W-:Y:S01]  /*11090*/  LDSM.16.M88.4 R168, [R195+0x2000] ;  /* 0x00200000c3a8783b */ /* 0x000fe20000000200 */
[-C--:B------:R-:W-:Y:S06]  /*110a0*/  HMMA.16816.F32.BF16 R44, R60, R50.reuse, RZ ;  /* 0x000000323c2c723c */ /* 0x080fec00000418ff */
[C---:B------:R-:W-:Y:S01]  /*110b0*/  HMMA.16816.F32.BF16 R48, R64.reuse, R50, RZ ;  /* 0x000000324030723c */ /* 0x040fe200000418ff */
[----:B------:R-:W-:Y:S05]  /*110c0*/  LDSM.16.M88.4 R172, [R193] ;  /* 0x00000000c1ac783b */ /* 0x000fea0000000200 */
[-C--:B------:R-:W-:Y:S03]  /*110d0*/  HMMA.16816.F32.BF16 R52, R64, R136.reuse, RZ ;  /* 0x000000884034723c */ /* 0x080fe600000418ff */
[----:B------:R-:W-:Y:S03]  /*110e0*/  LDSM.16.M88.4 R176, [R184] ;  /* 0x00000000b8b0783b */ /* 0x000fe60000000200 */
[C---:B------:R-:W-:Y:S05]  /*110f0*/  HMMA.16816.F32.BF16 R56, R60.reuse, R136, RZ ;  /* 0x000000883c38723c */ /* 0x040fea00000418ff */
[----:B------:R-:W-:Y:S01]  /*11100*/  LDSM.16.M88.4 R180, [R193+0x2000] ;  /* 0x00200000c1b4783b */ /* 0x000fe20000000200 */
[-C--:B------:R-:W-:Y:S06]  /*11110*/  HMMA.16816.F32.BF16 R60, R60, R138.reuse, RZ ;  /* 0x0000008a3c3c723c */ /* 0x080fec00000418ff */
[----:B------:R-:W-:Y:S01]  /*11120*/  HMMA.16816.F32.BF16 R64, R64, R138, RZ ;  /* 0x0000008a4040723c */ /* 0x000fe200000418ff */
[----:B------:R-:W5:Y:S05]  /*11130*/  LDSM.16.M88.4 R136, [R195] ;  /* 0x00000000c388783b */ /* 0x000f6a0000000200 */
        /* <DEDUP_REMOVED lines=15> */
[-C--:B------:R-:W-:Y:S06]  /*11230*/  HMMA.16816.F32.BF16 R52, R140, R160.reuse, R52 ;  /* 0x000000a08c34723c */ /* 0x080fec0000041834 */
[C---:B------:R-:W-:Y:S06]  /*11240*/  HMMA.16816.F32.BF16 R56, R148.reuse, R160, R56 ;  /* 0x000000a09438723c */ /* 0x040fec0000041838 */
[-C--:B------:R-:W-:Y:S01]  /*11250*/  HMMA.16816.F32.BF16 R60, R148, R162.reuse, R60 ;  /* 0x000000a2943c723c */ /* 0x080fe2000004183c */
[----:B------:R-:W-:Y:S05]  /*11260*/  LDSM.16.M88.4 R148, [R184+0x1000] ;  /* 0x00100000b894783b */ /* 0x000fea0000000200 */
[----:B------:R-:W-:Y:S03]  /*11270*/  HMMA.16816.F32.BF16 R64, R140, R162, R64 ;  /* 0x000000a28c40723c */ /* 0x000fe60000041840 */
[----:B------:R-:W4:Y:S03]  /*11280*/  LDSM.16.M88.4 R140, [R184+0x800] ;  /* 0x00080000b88c783b */ /* 0x000f260000000200 */
[-C--:B-----5:R-:W-:Y:S06]  /*11290*/  HMMA.16816.F32.BF16 R4, R136, R164.reuse, R4 ;  /* 0x000000a48804723c */ /* 0x0a0fec0000041804 */
[C---:B------:R-:W-:Y:S06]  /*112a0*/  HMMA.16816.F32.BF16 R8, R168.reuse, R164, R8 ;  /* 0x000000a4a808723c */ /* 0x040fec0000041808 */
[-C--:B------:R-:W-:Y:S06]  /*112b0*/  HMMA.16816.F32.BF16 R12, R168, R166.reuse, R12 ;  /* 0x000000a6a80c723c */ /* 0x080fec000004180c */
[C---:B------:R-:W-:Y:S06]  /*112c0*/  HMMA.16816.F32.BF16 R16, R136.reuse, R166, R16 ;  /* 0x000000a68810723c */ /* 0x040fec0000041810 */
[-C--:B-1----:R-:W-:Y:S06]  /*112d0*/  HMMA.16816.F32.BF16 R20, R136, R144.reuse, R20 ;  /* 0x000000908814723c */ /* 0x082fec0000041814 */
[C---:B------:R-:W-:Y:S06]  /*112e0*/  HMMA.16816.F32.BF16 R24, R168.reuse, R144, R24 ;  /* 0x00000090a818723c */ /* 0x040fec0000041818 */
[-C--:B------:R-:W-:Y:S05]  /*112f0*/  HMMA.16816.F32.BF16 R28, R168, R146.reuse, R28 ;  /* 0x00000092a81c723c */ /* 0x080fea000004181c */
[C---:B------:R-:W-:Y:S01]  /*11300*/  VIADD R144, R133.reuse, 0x8 ;  /* 0x0000000885907836 */ /* 0x040fe20000000000 */
[C---:B------:R-:W-:Y:S05]  /*11310*/  HMMA.16816.F32.BF16 R32, R136.reuse, R146, R32 ;  /* 0x000000928820723c */ /* 0x040fea0000041820 */
[----:B------:R-:W-:Y:S01]  /*11320*/  I2FP.F32.S32 R144, R144 ;  /* 0x0000009000907245 */ /* 0x000fe20000201400 */
[-C--:B--2---:R-:W-:Y:S05]  /*11330*/  HMMA.16816.F32.BF16 R36, R136, R152.reuse, R36 ;  /* 0x000000988824723c */ /* 0x084fea0000041824 */
[C---:B------:R-:W-:Y:S01]  /*11340*/  VIADD R147, R133.reuse, 0x9 ;  /* 0x0000000985937836 */ /* 0x040fe20000000000 */
[C---:B------:R-:W-:Y:S05]  /*11350*/  HMMA.16816.F32.BF16 R40, R168.reuse, R152, R40 ;  /* 0x00000098a828723c */ /* 0x040fea0000041828 */
[C---:B------:R-:W-:Y:S01]  /*11360*/  VIADD R146, R133.reuse, 0x10 ;  /* 0x0000001085927836 */ /* 0x040fe20000000000 */
[-C--:B------:R-:W-:Y:S05]  /*11370*/  HMMA.16816.F32.BF16 R44, R168, R154.reuse, R44 ;  /* 0x0000009aa82c723c */ /* 0x080fea000004182c */
[----:B------:R-:W-:Y:S01]  /*11380*/  I2FP.F32.S32 R147, R147 ;  /* 0x0000009300937245 */ /* 0x000fe20000201400 */
[C---:B------:R-:W-:Y:S05]  /*11390*/  HMMA.16816.F32.BF16 R48, R136.reuse, R154, R48 ;  /* 0x0000009a8830723c */ /* 0x040fea0000041830 */
[----:B------:R-:W-:Y:S01]  /*113a0*/  I2FP.F32.S32 R146, R146 ;  /* 0x0000009200927245 */ /* 0x000fe20000201400 */
[-C--:B---3--:R-:W-:Y:S05]  /*113b0*/  HMMA.16816.F32.BF16 R52, R136, R156.reuse, R52 ;  /* 0x0000009c8834723c */ /* 0x088fea0000041834 */
[C---:B------:R-:W-:Y:S01]  /*113c0*/  VIADD R145, R133.reuse, 0x11 ;  /* 0x0000001185917836 */ /* 0x040fe20000000000 */
[C---:B------:R-:W-:Y:S05]  /*113d0*/  HMMA.16816.F32.BF16 R56, R168.reuse, R156, R56 ;  /* 0x0000009ca838723c */ /* 0x040fea0000041838 */
[----:B------:R-:W-:Y:S01]  /*113e0*/  I2FP.F32.S32 R145, R145 ;  /* 0x0000009100917245 */ /* 0x000fe20000201400 */
[-C--:B------:R-:W-:Y:S05]  /*113f0*/  HMMA.16816.F32.BF16 R60, R168, R158.reuse, R60 ;  /* 0x0000009ea83c723c */ /* 0x080fea000004183c */
[C---:B------:R-:W-:Y:S01]  /*11400*/  VIADD R154, R133.reuse, 0x28 ;  /* 0x00000028859a7836 */ /* 0x040fe20000000000 */
[----:B------:R-:W-:Y:S01]  /*11410*/  HMMA.16816.F32.BF16 R64, R136, R158, R64 ;  /* 0x0000009e8840723c */ /* 0x000fe20000041840 */
[----:B------:R-:W1:Y:S01]  /*11420*/  LDSM.16.M88.4 R136, [R184+0x1800] ;  /* 0x00180000b888783b */ /* 0x000e620000000200 */
[----:B------:R-:W-:Y:S04]  /*11430*/  DEPBAR.LE SB0, 0x0 ;  /* 0x000080000000791a */ /* 0x000fe80000000000 */
[----:B------:R-:W-:Y:S01]  /*11440*/  I2FP.F32.S32 R154, R154 ;  /* 0x0000009a009a7245 */ /* 0x000fe20000201400 */
[-C--:B------:R-:W-:Y:S01]  /*11450*/  HMMA.16816.F32.BF16 R4, R172, R176.reuse, R4 ;  /* 0x000000b0ac04723c */ /* 0x080fe20000041804 */
[----:B------:R-:W-:Y:S04]  /*11460*/  BAR.SYNC.DEFER_BLOCKING 0x0 ;  /* 0x0000000000007b1d */ /* 0x000fe80000010000 */
[C---:B------:R-:W-:Y:S01]  /*11470*/  VIADD R153, R133.reuse, 0x29 ;  /* 0x0000002985997836 */ /* 0x040fe20000000000 */
[C---:B------:R-:W-:Y:S05]  /*11480*/  HMMA.16816.F32.BF16 R8, R180.reuse, R176, R8 ;  /* 0x000000b0b408723c */ /* 0x040fea0000041808 */
[----:B------:R-:W-:Y:S01]  /*11490*/  I2FP.F32.S32 R153, R153 ;  /* 0x0000009900997245 */ /* 0x000fe20000201400 */
[-C--:B------:R-:W-:Y:S05]  /*114a0*/  HMMA.16816.F32.BF16 R12, R180, R178.reuse, R12 ;  /* 0x000000b2b40c723c */ /* 0x080fea000004180c */
[C---:B------:R-:W-:Y:S01]  /*114b0*/  VIADD R152, R133.reuse, 0x30 ;  /* 0x0000003085987836 */ /* 0x040fe20000000000 */
[C---:B------:R-:W-:Y:S05]  /*114c0*/  HMMA.16816.F32.BF16 R16, R172.reuse, R178, R16 ;  /* 0x000000b2ac10723c */ /* 0x040fea0000041810 */
[----:B------:R-:W-:Y:S01]  /*114d0*/  I2FP.F32.S32 R152, R152 ;  /* 0x0000009800987245 */ /* 0x000fe20000201400 */
[-C--:B----4-:R-:W-:Y:S05]  /*114e0*/  HMMA.16816.F32.BF16 R20, R172, R140.reuse, R20 ;  /* 0x0000008cac14723c */ /* 0x090fea0000041814 */
[C---:B------:R-:W-:Y:S01]  /*114f0*/  VIADD R156, R133.reuse, 0x31 ;  /* 0x00000031859c7836 */ /* 0x040fe20000000000 */
[C---:B------:R-:W-:Y:S05]  /*11500*/  HMMA.16816.F32.BF16 R24, R180.reuse, R140, R24 ;  /* 0x0000008cb418723c */ /* 0x040fea0000041818 */
[----:B------:R-:W-:Y:S01]  /*11510*/  I2FP.F32.S32 R156, R156 ;  /* 0x0000009c009c7245 */ /* 0x000fe20000201400 */
[-C--:B------:R-:W-:Y:S05]  /*11520*/  HMMA.16816.F32.BF16 R28, R180, R142.reuse, R28 ;  /* 0x0000008eb41c723c */ /* 0x080fea000004181c */
[C---:B------:R-:W-:Y:S01]  /*11530*/  FFMA.FTZ R12, R144.reuse, UR5, R12 ;  /* 0x00000005900c7c23 */ /* 0x040fe2000801000c */
[C---:B------:R-:W-:Y:S05]  /*11540*/  HMMA.16816.F32.BF16 R32, R172.reuse, R142, R32 ;  /* 0x0000008eac20723c */ /* 0x040fea0000041820 */
[----:B------:R-:W-:Y:S01]  /*11550*/  FFMA.FTZ R16, R144, UR5, R16 ;  /* 0x0000000590107c23 */ /* 0x000fe20008010010 */
[-C--:B------:R-:W-:Y:S05]  /*11560*/  HMMA.16816.F32.BF16 R36, R172, R148.reuse, R36 ;  /* 0x00000094ac24723c */ /* 0x080fea0000041824 */
[----:B------:R-:W-:Y:S01]  /*11570*/  I2FP.F32.S32 R143, R133 ;  /* 0x00000085008f7245 */ /* 0x000fe20000201400 */
[C---:B------:R-:W-:Y:S05]  /*11580*/  HMMA.16816.F32.BF16 R40, R180.reuse, R148, R40 ;  /* 0x00000094b428723c */ /* 0x040fea0000041828 */
[----:B------:R-:W-:Y:S01]  /*11590*/  VIADD R142, R133, 0x1 ;  /* 0x00000001858e7836 */ /* 0x000fe20000000000 */
[-C--:B------:R-:W-:Y:S05]  /*115a0*/  HMMA.16816.F32.BF16 R44, R180, R150.reuse, R44 ;  /* 0x00000096b42c723c */ /* 0x080fea000004182c */
[----:B------:R-:W-:Y:S01]  /*115b0*/  I2FP.F32.S32 R142, R142 ;  /* 0x0000008e008e7245 */ /* 0x000fe20000201400 */
[C---:B------:R-:W-:Y:S05]  /*115c0*/  HMMA.16816.F32.BF16 R48, R172.reuse, R150, R48 ;  /* 0x00000096ac30723c */ /* 0x040fea0000041830 */
[C---:B------:R-:W-:Y:S01]  /*115d0*/  FFMA.FTZ R4, R143.reuse, UR5, R4 ;  /* 0x000000058f047c23 */ /* 0x040fe20008010004 */
[-C--:B-1----:R-:W-:Y:S05]  /*115e0*/  HMMA.16816.F32.BF16 R52, R172, R136.reuse, R52 ;  /* 0x00000088ac34723c */ /* 0x082fea0000041834 */
[C---:B------:R-:W-:Y:S01]  /*115f0*/  FFMA.FTZ R6, R143.reuse, UR5, R6 ;  /* 0x000000058f067c23 */ /* 0x040fe20008010006 */
[C---:B------:R-:W-:Y:S05]  /*11600*/  HMMA.16816.F32.BF16 R56, R180.reuse, R136, R56 ;  /* 0x00000088b438723c */ /* 0x040fea0000041838 */
[----:B------:R-:W-:Y:S01]  /*11610*/  FMNMX.FTZ R134, R6, R132, !PT ;  /* 0x0000008406867209 */ /* 0x000fe20007810000 */
[----:B------:R-:W-:Y:S01]  /*11620*/  FFMA.FTZ R8, R143, UR5, R8 ;  /* 0x000000058f087c23 */ /* 0x000fe20008010008 */
[----:B------:R-:W-:Y:S01]  /*11630*/  FMNMX.FTZ R136, R4, R3, !PT ;  /* 0x0000000304887209 */ /* 0x000fe20007810000 */
[----:B------:R-:W-:Y:S01]  /*11640*/  FFMA.FTZ R5, R142, UR5, R5 ;  /* 0x000000058e057c23 */ /* 0x000fe20008010005 */
[-C--:B------:R-:W-:Y:S03]  /*11650*/  HMMA.16816.F32.BF16 R60, R180, R138.reuse, R60 ;  /* 0x0000008ab43c723c */ /* 0x080fe6000004183c */
[----:B------:R-:W-:Y:S01]  /*11660*/  FMNMX.FTZ R135, R8, R2, !PT ;  /* 0x0000000208877209 */ /* 0x000fe20007810000 */
[C---:B------:R-:W-:Y:S01]  /*11670*/  FFMA.FTZ R7, R142.reuse, UR5, R7 ;  /* 0x000000058e077c23 */ /* 0x040fe20008010007 */
[----:B------:R-:W-:Y:S01]  /*11680*/  FMNMX.FTZ R136, R5, R136, !PT ;  /* 0x0000008805887209 */ /* 0x000fe20007810000 */
[----:B------:R-:W-:Y:S01]  /*11690*/  FFMA.FTZ R9, R142, UR5, R9 ;  /* 0x000000058e097c23 */ /* 0x000fe20008010009 */
[----:B------:R-:W-:Y:S01]  /*116a0*/  FFMA.FTZ R18, R144, UR5, R18 ;  /* 0x0000000590127c23 */ /* 0x000fe20008010012 */
[----:B------:R-:W-:Y:S01]  /*116b0*/  FFMA.FTZ R17, R147, UR5, R17 ;  /* 0x0000000593117c23 */ /* 0x000fe20008010011 */
[----:B------:R-:W-:Y:S04]  /*116c0*/  HMMA.16816.F32.BF16 R64, R172, R138, R64 ;  /* 0x0000008aac40723c */ /* 0x000fe80000041840 */
[----:B------:R-:W-:Y:S01]  /*116d0*/  FMNMX.FTZ R134, R7, R134, !PT ;  /* 0x0000008607867209 */ /* 0x000fe20007810000 */
[----:B------:R-:W-:Y:S01]  /*116e0*/  FFMA.FTZ R19, R147, UR5, R19 ;  /* 0x0000000593137c23 */ /* 0x000fe20008010013 */
[----:B------:R-:W-:Y:S01]  /*116f0*/  FMNMX.FTZ R135, R9, R135, !PT ;  /* 0x0000008709877209 */ /* 0x000fe20007810000 */
[----:B------:R-:W-:Y:S01]  /*11700*/  FFMA.FTZ R13, R147, UR5, R13 ;  /* 0x00000005930d7c23 */ /* 0x000fe2000801000d */
[----:B------:R-:W-:Y:S03]  /*11710*/  FMNMX.FTZ R136, R16, R136, !PT ;  /* 0x0000008810887209 */ /* 0x000fe60007810000 */
[----:B------:R-:W-:Y:S01]  /*11720*/  FMNMX.FTZ R134, R18, R134, !PT ;  /* 0x0000008612867209 */ /* 0x000fe20007810000 */
[----:B------:R-:W-:Y:S01]  /*11730*/  VIADD R148, R133, 0x18 ;  /* 0x0000001885947836 */ /* 0x000fe20000000000 */
[----:B------:R-:W-:Y:S01]  /*11740*/  FMNMX.FTZ R135, R12, R135, !PT ;  /* 0x000000870c877209 */ /* 0x000fe20007810000 */
[C---:B------:R-:W-:Y:S01]  /*11750*/  FFMA.FTZ R20, R146.reuse, UR5, R20 ;  /* 0x0000000592147c23 */ /* 0x040fe20008010014 */
[----:B------:R-:W-:Y:S01]  /*11760*/  FMNMX.FTZ R136, R17, R136, !PT ;  /* 0x0000008811887209 */ /* 0x000fe20007810000 */
[C---:B------:R-:W-:Y:S01]  /*11770*/  FFMA.FTZ R22, R146.reuse, UR5, R22 ;  /* 0x0000000592167c23 */ /* 0x040fe20008010016 */
[----:B------:R-:W-:Y:S01]  /*11780*/  FMNMX.FTZ R134, R19, R134, !PT ;  /* 0x0000008613867209 */ /* 0x000fe20007810000 */
[----:B------:R-:W-:Y:S01]  /*11790*/  FFMA.FTZ R24, R146, UR5, R24 ;  /* 0x0000000592187c23 */ /* 0x000fe20008010018 */
[----:B------:R-:W-:Y:S01]  /*117a0*/  FMNMX.FTZ R135, R13, R135, !PT ;  /* 0x000000870d877209 */ /* 0x000fe20007810000 */
[----:B------:R-:W-:Y:S01]  /*117b0*/  VIADD R151, R133, 0x19 ;  /* 0x0000001985977836 */ /* 0x000fe20000000000 */
[----:B------:R-:W-:Y:S01]  /*117c0*/  I2FP.F32.S32 R148, R148 ;  /* 0x0000009400947245 */ /* 0x000fe20000201400 */
        /* <DEDUP_REMOVED lines=22> */
[C---:B------:R-:W-:Y:S01]  /*11930*/  FFMA.FTZ R36, R150.reuse, UR5, R36 ;  /* 0x0000000596247c23 */ /* 0x040fe20008010024 */
[----:B------:R-:W-:Y:S01]  /*11940*/  I2FP.F32.S32 R149, R149 ;  /* 0x0000009500957245 */ /* 0x000fe20000201400 */
[C---:B------:R-:W-:Y:S01]  /*11950*/  FFMA.FTZ R38, R150.reuse, UR5, R38 ;  /* 0x0000000596267c23 */ /* 0x040fe20008010026 */
[----:B------:R-:W-:Y:S01]  /*11960*/  FMNMX.FTZ R136, R33, R136, !PT ;  /* 0x0000008821887209 */ /* 0x000fe20007810000 */
[----:B------:R-:W-:Y:S01]  /*11970*/  FFMA.FTZ R40, R150, UR5, R40 ;  /* 0x0000000596287c23 */ /* 0x000fe20008010028 */
[----:B------:R-:W-:Y:S01]  /*11980*/  FMNMX.FTZ R134, R35, R134, !PT ;  /* 0x0000008623867209 */ /* 0x000fe20007810000 */
[----:B------:R-:W-:Y:S01]  /*11990*/  FFMA.FTZ R37, R149, UR5, R37 ;  /* 0x0000000595257c23 */ /* 0x000fe20008010025 */
[----:B------:R-:W-:Y:S01]  /*119a0*/  FMNMX.FTZ R135, R29, R135, !PT ;  /* 0x000000871d877209 */ /* 0x000fe20007810000 */
        /* <DEDUP_REMOVED lines=26> */
[----:B------:R-:W-:Y:S01]  /*11b50*/  FFMA.FTZ R53, R156, UR5, R53 ;  /* 0x000000059c357c23 */ /* 0x000fe20008010035 */
[----:B------:R-:W-:Y:S01]  /*11b60*/  FMNMX.FTZ R136, R52, R136, !PT ;  /* 0x0000008834887209 */ /* 0x000fe20007810000 */
[----:B------:R-:W-:Y:S01]  /*11b70*/  FFMA.FTZ R55, R156, UR5, R55 ;  /* 0x000000059c377c23 */ /* 0x000fe20008010037 */
[----:B------:R-:W-:Y:S01]  /*11b80*/  FMNMX.FTZ R134, R54, R134, !PT ;  /* 0x0000008636867209 */ /* 0x000fe20007810000 */
[----:B------:R-:W-:Y:S01]  /*11b90*/  FFMA.FTZ R57, R156, UR5, R57 ;  /* 0x000000059c397c23 */ /* 0x000fe20008010039 */
[----:B------:R-:W-:Y:S01]  /*11ba0*/  FMNMX.FTZ R135, R56, R135, !PT ;  /* 0x0000008738877209 */ /* 0x000fe20007810000 */
[C---:B------:R-:W-:Y:S01]  /*11bb0*/  FFMA.FTZ R64, R155.reuse, UR5, R64 ;  /* 0x000000059b407c23 */ /* 0x040fe20008010040 */
        /* <DEDUP_REMOVED lines=14> */
[----:B------:R-:W-:Y:S01]  /*11ca0*/  FMNMX.FTZ R157, R61, R135, !PT ;  /* 0x000000873d9d7209 */ /* 0x000fe20007810000 */
[----:B------:R-:W-:Y:S06]  /*11cb0*/  @P1 BRA `(.L_x_958) ;  /* 0xffffffec00141947 */ /* 0x000fec000383ffff */
.L_x_957:
[--C-:B------:R-:W-:Y:S01]  /*11cc0*/  LOP3.LUT R238, R229, UR35, R232.reuse, 0x96, !PT ;  /* 0x00000023e5ee7c12 */ /* 0x100fe2000f8e96e8 */
[----:B------:R-:W2:Y:S01]  /*11cd0*/  SHFL.BFLY PT, R136, R164, 0x2, 0x1f ;  /* 0x0c401f00a4887f89 */ /* 0x000ea200000e0000 */
[----:B------:R-:W-:Y:S01]  /*11ce0*/  LOP3.LUT R236, R225, UR35, R232, 0x96, !PT ;  /* 0x00000023e1ec7c12 */ /* 0x000fe2000f8e96e8 */
[----:B------:R-:W-:Y:S01]  /*11cf0*/  FFMA.FTZ R15, R147, UR5, R15 ;  /* 0x00000005930f7c23 */ /* 0x000fe2000801000f */
[----:B------:R-:W-:Y:S05]  /*11d00*/  FFMA.FTZ R26, R146, UR5, R26 ;  /* 0x00000005921a7c23 */ /* 0x000fea000801001a */
[----:B------:R-:W3:Y:S01]  /*11d10*/  SHFL.BFLY PT, R135, R158, 0x2, 0x1f ;  /* 0x0c401f009e877f89 */ /* 0x000ee200000e0000 */
[----:B------:R-:W-:Y:S01]  /*11d20*/  FFMA.FTZ R63, R133, UR5, R63 ;  /* 0x00000005853f7c23 */ /* 0x000fe2000801003f */
        /* <DEDUP_REMOVED lines=8> */
[----:B-1----:R-:W-:Y:S01]  /*11db0*/  FMNMX.FTZ R140, R10, R0, !PT ;  /* 0x000000000a8c7209 */ /* 0x002fe20007810000 */
[----:B------:R-:W1:Y:S01]  /*11dc0*/  SHFL.BFLY PT, R134, R157, 0x2, 0x1f ;  /* 0x0c401f009d867f89 */ /* 0x000e6200000e0000 */
[----:B------:R-:W-:Y:S01]  /*11dd0*/  FFMA.FTZ R14, R144, UR5, R14 ;  /* 0x00000005900e7c23 */ /* 0x000fe2000801000e */
[----:B------:R-:W-:Y:S01]  /*11de0*/  FFMA.FTZ R27, R145, UR5, R27 ;  /* 0x00000005911b7c23 */ /* 0x000fe2000801001b */
[----:B------:R-:W-:Y:S01]  /*11df0*/  FMNMX.FTZ R140, R11, R140, !PT ;  /* 0x0000008c0b8c7209 */ /* 0x000fe20007810000 */
[----:B------:R-:W-:Y:S01]  /*11e00*/  FFMA.FTZ R30, R148, UR5, R30 ;  /* 0x00000005941e7c23 */ /* 0x000fe2000801001e */
[----:B------:R-:W-:Y:S01]  /*11e10*/  FFMA.FTZ R46, R154, UR5, R46 ;  /* 0x000000059a2e7c23 */ /* 0x000fe2000801002e */
[----:B------:R-:W-:Y:S01]  /*11e20*/  FFMA.FTZ R58, R152, UR5, R58 ;  /* 0x00000005983a7c23 */ /* 0x000fe2000801003a */
[----:B------:R-:W-:Y:S01]  /*11e30*/  FMNMX.FTZ R140, R14, R140, !PT ;  /* 0x0000008c0e8c7209 */ /* 0x000fe20007810000 */
[----:B------:R-:W-:Y:S01]  /*11e40*/  IMAD.WIDE.U32 R238, R238, -0x326172a9, RZ ;  /* 0xcd9e8d57eeee7825 */ /* 0x000fe200078e00ff */
[----:B--2---:R-:W-:Y:S01]  /*11e50*/  FMNMX.FTZ R136, R164, R136, !PT ;  /* 0x00000088a4887209 */ /* 0x004fe20007810000 */
[----:B------:R-:W-:Y:S01]  /*11e60*/  USHF.L.U32 UR8, UR14, 0x1, URZ ;  /* 0x000000010e087899 */ /* 0x000fe2000800063f */
[----:B------:R-:W-:Y:S01]  /*11e70*/  FMNMX.FTZ R140, R15, R140, !PT ;  /* 0x0000008c0f8c7209 */ /* 0x000fe20007810000 */
[----:B------:R-:W-:Y:S01]  /*11e80*/  IMAD.WIDE.U32 R236, R236, -0x326172a9, RZ ;  /* 0xcd9e8d57ecec7825 */ /* 0x000fe200078e00ff */
[----:B---3--:R-:W-:Y:S01]  /*11e90*/  FMNMX.FTZ R135, R158, R135, !PT ;  /* 0x000000879e877209 */ /* 0x008fe20007810000 */
[----:B------:R-:W2:Y:S01]  /*11ea0*/  SHFL.BFLY PT, R139, R136, 0x1, 0x1f ;  /* 0x0c201f00888b7f89 */ /* 0x000ea200000e0000 */
[----:B------:R-:W-:Y:S01]  /*11eb0*/  FMNMX.FTZ R140, R26, R140, !PT ;  /* 0x0000008c1a8c7209 */ /* 0x000fe20007810000 */
[----:B------:R-:W-:Y:S06]  /*11ec0*/  UIADD3 UR14, UR14, -0x1, URZ ;  /* 0xffffffff0e0e7890 */ /* 0x000fec000fffe03f */
[----:B------:R-:W3:Y:S01]  /*11ed0*/  SHFL.BFLY PT, R138, R135, 0x1, 0x1f ;  /* 0x0c201f00878a7f89 */ /* 0x000ee200000e0000 */
[----:B------:R-:W-:Y:S04]  /*11ee0*/  FMNMX.FTZ R140, R27, R140, !PT ;  /* 0x0000008c1b8c7209 */ /* 0x000fe80007810000 */
[----:B------:R-:W-:Y:S02]  /*11ef0*/  FMNMX.FTZ R140, R30, R140, !PT ;  /* 0x0000008c1e8c7209 */ /* 0x000fe40007810000 */
[----:B-1----:R-:W-:Y:S05]  /*11f00*/  FMNMX.FTZ R134, R157, R134, !PT ;  /* 0x000000869d867209 */ /* 0x002fea0007810000 */
[----:B------:R-:W1:Y:S01]  /*11f10*/  SHFL.BFLY PT, R137, R134, 0x1, 0x1f ;  /* 0x0c201f0086897f89 */ /* 0x000e6200000e0000 */
[----:B--2---:R-:W-:Y:S02]  /*11f20*/  FMNMX.FTZ R136, R136, R139, !PT ;  /* 0x0000008b88887209 */ /* 0x004fe40007810000 */
[----:B---3--:R-:W-:Y:S03]  /*11f30*/  FMNMX.FTZ R135, R135, R138, !PT ;  /* 0x0000008a87877209 */ /* 0x008fe60007810000 */
[C---:B------:R-:W-:Y:S01]  /*11f40*/  FADD.FTZ R133, -R136.reuse, R3 ;  /* 0x0000000388857221 */ /* 0x040fe20000010100 */
[----:B------:R-:W-:Y:S01]  /*11f50*/  FMNMX.FTZ R138, R31, R140, !PT ;  /* 0x0000008c1f8a7209 */ /* 0x000fe20007810000 */
[C---:B------:R-:W-:Y:S01]  /*11f60*/  FMUL.FTZ R183, R136.reuse, UR4 ;  /* 0x0000000488b77c20 */ /* 0x040fe20008410000 */
[----:B------:R-:W-:Y:S01]  /*11f70*/  FSETP.NEU.FTZ.AND P2, PT, R136, -INF , PT ;  /* 0xff8000008800780b */ /* 0x000fe20003f5d000 */
[----:B------:R-:W-:Y:S01]  /*11f80*/  FMUL.FTZ R133, R133, UR4 ;  /* 0x0000000485857c20 */ /* 0x000fe20008410000 */
[----:B------:R-:W-:Y:S01]  /*11f90*/  FMNMX.FTZ R138, R42, R138, !PT ;  /* 0x0000008a2a8a7209 */ /* 0x000fe20007810000 */
[----:B------:R-:W-:Y:S01]  /*11fa0*/  FADD.FTZ R3, -R135, R132 ;  /* 0x0000008487037221 */ /* 0x000fe20000010100 */
[----:B------:R-:W-:Y:S01]  /*11fb0*/  FSEL R183, R183, RZ, P2 ;  /* 0x000000ffb7b77208 */ /* 0x000fe20001000000 */
[----:B------:R2:W3:Y:S01]  /*11fc0*/  MUFU.EX2 R132, R133 ;  /* 0x0000008500847308 */ /* 0x0004e20000000800 */
[----:B------:R-:W-:Y:S01]  /*11fd0*/  FMNMX.FTZ R138, R43, R138, !PT ;  /* 0x0000008a2b8a7209 */ /* 0x000fe20007810000 */
[C---:B------:R-:W-:Y:S01]  /*11fe0*/  FMUL.FTZ R181, R135.reuse, UR4 ;  /* 0x0000000487b57c20 */ /* 0x040fe20008410000 */
[----:B-1----:R-:W-:Y:S01]  /*11ff0*/  FMNMX.FTZ R134, R134, R137, !PT ;  /* 0x0000008986867209 */ /* 0x002fe20007810000 */
[----:B------:R-:W-:Y:S01]  /*12000*/  IMAD.U32 R137, RZ, RZ, UR29 ;  /* 0x0000001dff897e24 */ /* 0x000fe2000f8e00ff */
[----:B------:R-:W-:Y:S01]  /*12010*/  FSETP.NEU.FTZ.AND P2, PT, R135, -INF , PT ;  /* 0xff8000008700780b */ /* 0x000fe20003f5d000 */
[--C-:B------:R-:W-:Y:S01]  /*12020*/  FFMA.FTZ R242, R65, UR4, -R183.reuse ;  /* 0x0000000441f27c23 */ /* 0x100fe200080108b7 */
[--C-:B------:R-:W-:Y:S01]  /*12030*/  FFMA.FTZ R167, R21, UR4, -R183.reuse ;  /* 0x0000000415a77c23 */ /* 0x100fe200080108b7 */
[----:B------:R-:W-:Y:S01]  /*12040*/  FFMA.FTZ R161, R4, UR4, -R183 ;  /* 0x0000000404a17c23 */ /* 0x000fe200080108b7 */
[----:B------:R-:W-:Y:S01]  /*12050*/  FSEL R181, R181, RZ, P2 ;  /* 0x000000ffb5b57208 */ /* 0x000fe20001000000 */
[----:B------:R-:W-:Y:S01]  /*12060*/  FMUL.FTZ R3, R3, UR4 ;  /* 0x0000000403037c20 */ /* 0x000fe20008410000 */
[C---:B------:R-:W-:Y:S01]  /*12070*/  FSETP.NEU.FTZ.AND P2, PT, R134.reuse, -INF , PT ;  /* 0xff8000008600780b */ /* 0x040fe20003f5d000 */
[----:B------:R-:W-:Y:S01]  /*12080*/  FMUL.FTZ R170, R134, UR4 ;  /* 0x0000000486aa7c20 */ /* 0x000fe20008410000 */
[----:B------:R-:W-:Y:S01]  /*12090*/  MUFU.EX2 R167, R167 ;  /* 0x000000a700a77308 */ /* 0x000fe20000000800 */
[--C-:B------:R-:W-:Y:S01]  /*120a0*/  FFMA.FTZ R243, R66, UR4, -R181.reuse ;  /* 0x0000000442f37c23 */ /* 0x100fe200080108b5 */
[--C-:B------:R-:W-:Y:S01]  /*120b0*/  FFMA.FTZ R244, R67, UR4, -R181.reuse ;  /* 0x0000000443f47c23 */ /* 0x100fe200080108b5 */
[----:B------:R-:W-:Y:S01]  /*120c0*/  FFMA.FTZ R246, R54, UR4, -R181 ;  /* 0x0000000436f67c23 */ /* 0x000fe200080108b5 */
[----:B--2---:R-:W-:Y:S01]  /*120d0*/  LOP3.LUT R133, R233, UR8, R137, 0x96, !PT ;  /* 0x00000008e9857c12 */ /* 0x004fe2000f8e9689 */
[--C-:B------:R-:W-:Y:S01]  /*120e0*/  FFMA.FTZ R153, R7, UR4, -R181.reuse ;  /* 0x0000000407997c23 */ /* 0x100fe200080108b5 */
[----:B------:R-:W-:Y:S01]  /*120f0*/  FMNMX.FTZ R137, R46, R138, !PT ;  /* 0x0000008a2e897209 */ /* 0x000fe20007810000 */
[--C-:B------:R-:W-:Y:S01]  /*12100*/  FFMA.FTZ R159, R6, UR4, -R181.reuse ;  /* 0x00000004069f7c23 */ /* 0x100fe200080108b5 */
[----:B------:R-:W-:Y:S02]  /*12110*/  FSEL R170, R170, RZ, P2 ;  /* 0x000000ffaaaa7208 */ /* 0x000fe40001000000 */
[----:B------:R-:W1:Y:S01]  /*12120*/  MUFU.EX2 R3, R3 ;  /* 0x0000000300037308 */ /* 0x000e620000000800 */
[----:B------:R-:W-:Y:S01]  /*12130*/  FMNMX.FTZ R137, R47, R137, !PT ;  /* 0x000000892f897209 */ /* 0x000fe20007810000 */
[C---:B---3--:R-:W-:Y:S01]  /*12140*/  FMUL.FTZ R84, R132.reuse, R84 ;  /* 0x0000005484547220 */ /* 0x048fe20000410000 */
[----:B------:R-:W-:Y:S01]  /*12150*/  FMUL.FTZ R85, R132, R85 ;  /* 0x0000005584557220 */ /* 0x000fe20000410000 */
[--C-:B------:R-:W-:Y:S01]  /*12160*/  FFMA.FTZ R163, R8, UR4, -R170.reuse ;  /* 0x0000000408a37c23 */ /* 0x100fe200080108aa */
[----:B------:R-:W-:Y:S01]  /*12170*/  FMNMX.FTZ R137, R58, R137, !PT ;  /* 0x000000893a897209 */ /* 0x000fe20007810000 */
[----:B------:R-:W-:Y:S04]  /*12180*/  IMAD.WIDE.U32 R164, R133, -0x326172a9, RZ ;  /* 0xcd9e8d5785a47825 */ /* 0x000fe800078e00ff */
[----:B------:R-:W-:Y:S01]  /*12190*/  FFMA.FTZ R157, R9, UR4, -R170 ;  /* 0x00000004099d7c23 */ /* 0x000fe200080108aa */
[----:B------:R-:W-:Y:S01]  /*121a0*/  MUFU.EX2 R246, R246 ;  /* 0x000000f600f67308 */ /* 0x000fe20000000800 */
[----:B------:R-:W-:Y:S01]  /*121b0*/  FMNMX.FTZ R133, R59, R137, !PT ;  /* 0x000000893b857209 */ /* 0x000fe20007810000 */
[----:B------:R-:W-:Y:S01]  /*121c0*/  FFMA.FTZ R182, R50, UR4, -R181 ;  /* 0x0000000432b67c23 */ /* 0x000fe200080108b5 */
[----:B------:R-:W-:Y:S01]  /*121d0*/  LOP3.LUT R142, R239, UR34, R164, 0x96, !PT ;  /* 0x00000022ef8e7c12 */ /* 0x000fe2000f8e96a4 */
[----:B------:R-:W-:Y:S01]  /*121e0*/  FMUL.FTZ R68, R132, R68 ;  /* 0x0000004484447220 */ /* 0x000fe20000410000 */
[----:B------:R-:W-:Y:S01]  /*121f0*/  FMNMX.FTZ R133, R62, R133, !PT ;  /* 0x000000853e857209 */ /* 0x000fe20007810000 */
[C---:B------:R-:W-:Y:S01]  /*12200*/  FMUL.FTZ R69, R132.reuse, R69 ;  /* 0x0000004584457220 */ /* 0x040fe20000410000 */
[----:B------:R-:W-:Y:S01]  /*12210*/  LOP3.LUT R138, R165, UR36, R226, 0x96, !PT ;  /* 0x00000024a58a7c12 */ /* 0x000fe2000f8e96e2 */
[----:B------:R-:W-:Y:S01]  /*12220*/  FMUL.FTZ R76, R132, R76 ;  /* 0x0000004c844c7220 */ /* 0x000fe20000410000 */
[----:B------:R-:W-:Y:S01]  /*12230*/  FMNMX.FTZ R133, R63, R133, !PT ;  /* 0x000000853f857209 */ /* 0x000fe20007810000 */
[----:B------:R-:W-:Y:S01]  /*12240*/  FFMA.FTZ R137, R16, UR4, -R183 ;  /* 0x0000000410897c23 */ /* 0x000fe200080108b7 */
[----:B------:R-:W-:Y:S01]  /*12250*/  LOP3.LUT R164, R237, UR34, R164, 0x96, !PT ;  /* 0x00000022eda47c12 */ /* 0x000fe2000f8e96a4 */
[----:B-1----:R-:W-:Y:S01]  /*12260*/  FMUL.FTZ R86, R3, R86 ;  /* 0x0000005603567220 */ /* 0x002fe20000410000 */
[----:B------:R-:W-:Y:S01]  /*12270*/  LOP3.LUT R139, R165, UR36, R230, 0x96, !PT ;  /* 0x00000024a58b7c12 */ /* 0x000fe2000f8e96e6 */
[----:B------:R-:W1:Y:S01]  /*12280*/  SHFL.BFLY PT, R16, R133, 0x2, 0x1f ;  /* 0x0c401f0085107f89 */ /* 0x000e6200000e0000 */
[C---:B------:R-:W-:Y:S01]  /*12290*/  FMUL.FTZ R87, R3.reuse, R87 ;  /* 0x0000005703577220 */ /* 0x040fe20000410000 */
[----:B------:R-:W-:Y:S04]  /*122a0*/  IMAD.WIDE.U32 R164, R164, -0x2daee0ad, RZ ;  /* 0xd2511f53a4a47825 */ /* 0x000fe800078e00ff */
[C---:B------:R-:W-:Y:S01]  /*122b0*/  FMUL.FTZ R70, R3.reuse, R70 ;  /* 0x0000004603467220 */ /* 0x040fe20000410000 */
[----:B------:R-:W-:Y:S01]  /*122c0*/  UIADD3 UR8, UR8, 0x1, URZ ;  /* 0x0000000108087890 */ /* 0x000fe2000fffe03f */
[----:B------:R-:W-:Y:S01]  /*122d0*/  FMUL.FTZ R71, R3, R71 ;  /* 0x0000004703477220 */ /* 0x000fe20000410000 */
[----:B------:R-:W-:Y:S04]  /*122e0*/  IMAD.WIDE.U32 R140, R139, -0x2daee0ad, RZ ;  /* 0xd2511f538b8c7825 */ /* 0x000fe800078e00ff */
[----:B------:R-:W-:Y:S01]  /*122f0*/  FFMA.FTZ R139, R18, UR4, -R181 ;  /* 0x00000004128b7c23 */ /* 0x000fe200080108b5 */
[----:B------:R-:W-:Y:S01]  /*12300*/  MUFU.EX2 R137, R137 ;  /* 0x0000008900897308 */ /* 0x000fe20000000800 */
[C---:B------:R-:W-:Y:S01]  /*12310*/  FMUL.FTZ R77, R132.reuse, R77 ;  /* 0x0000004d844d7220 */ /* 0x040fe20000410000 */
[C---:B------:R-:W-:Y:S01]  /*12320*/  FMUL.FTZ R78, R3.reuse, R78 ;  /* 0x0000004e034e7220 */ /* 0x040fe20000410000 */
[C---:B------:R-:W-:Y:S01]  /*12330*/  FMUL.FTZ R79, R3.reuse, R79 ;  /* 0x0000004f034f7220 */ /* 0x040fe20000410000 */
[C---:B------:R-:W-:Y:S01]  /*12340*/  FMUL.FTZ R80, R132.reuse, R80 ;  /* 0x0000005084507220 */ /* 0x040fe20000410000 */
[----:B------:R-:W-:Y:S01]  /*12350*/  FMUL.FTZ R81, R132, R81 ;  /* 0x0000005184517220 */ /* 0x000fe20000410000 */
[C---:B------:R-:W-:Y:S01]  /*12360*/  FMUL.FTZ R82, R3.reuse, R82 ;  /* 0x0000005203527220 */ /* 0x040fe20000410000 */
[C---:B------:R-:W-:Y:S01]  /*12370*/  FMUL.FTZ R83, R3.reuse, R83 ;  /* 0x0000005303537220 */ /* 0x040fe20000410000 */
[----:B------:R-:W-:Y:S01]  /*12380*/  FMUL.FTZ R50, R3, R98 ;  /* 0x0000006203327220 */ /* 0x000fe20000410000 */
[--C-:B------:R-:W-:Y:S01]  /*12390*/  FFMA.FTZ R247, R56, UR4, -R170.reuse ;  /* 0x0000000438f77c23 */ /* 0x100fe200080108aa */
[----:B------:R-:W-:Y:S01]  /*123a0*/  FFMA.FTZ R248, R57, UR4, -R170 ;  /* 0x0000000439f87c23 */ /* 0x000fe200080108aa */
[----:B------:R-:W-:Y:S01]  /*123b0*/  IMAD.WIDE.U32 R172, R138, -0x2daee0ad, RZ ;  /* 0xd2511f538aac7825 */ /* 0x000fe200078e00ff */
[----:B------:R-:W-:Y:S01]  /*123c0*/  LOP3.LUT R138, R141, UR31, R228, 0x96, !PT ;  /* 0x0000001f8d8a7c12 */ /* 0x000fe2000f8e96e4 */
[----:B------:R-:W-:Y:S02]  /*123d0*/  MUFU.EX2 R139, R139 ;  /* 0x0000008b008b7308 */ /* 0x000fe40000000800 */
[----:B------:R-:W-:Y:S01]  /*123e0*/  FADD.FTZ R2, -R134, R2 ;  /* 0x0000000286027221 */ /* 0x000fe20000010100 */
[----:B------:R-:W-:Y:S01]  /*123f0*/  IMAD.WIDE.U32 R142, R142, -0x2daee0ad, RZ ;  /* 0xd2511f538e8e7825 */ /* 0x000fe200078e00ff */
[----:B-1----:R-:W-:Y:S02]  /*12400*/  FMNMX.FTZ R4, R133, R16, !PT ;  /* 0x0000001085047209 */ /* 0x002fe40007810000 */
[----:B------:R-:W-:Y:S01]  /*12410*/  LOP3.LUT R172, R165, UR27, R172, 0x96, !PT ;  /* 0x0000001ba5ac7c12 */ /* 0x000fe2000f8e96ac */
[----:B------:R-:W-:Y:S01]  /*12420*/  IMAD.WIDE.U32 R174, R138, -0x326172a9, RZ ;  /* 0xcd9e8d578aae7825 */ /* 0x000fe200078e00ff */
[----:B------:R-:W-:Y:S01]  /*12430*/  LOP3.LUT R18, R143, UR27, R140, 0x96, !PT ;  /* 0x0000001b8f127c12 */ /* 0x000fe2000f8e968c */
[----:B------:R-:W1:Y:S02]  /*12440*/  SHFL.BFLY PT, R133, R4, 0x1, 0x1f ;  /* 0x0c201f0004857f89 */ /* 0x000e6400000e0000 */
[----:B------:R-:W-:Y:S01]  /*12450*/  FFMA.FTZ R152, R17, UR4, -R183 ;  /* 0x0000000411987c23 */ /* 0x000fe200080108b7 */
[----:B------:R-:W-:Y:S01]  /*12460*/  LOP3.LUT R17, R173, UR31, R224, 0x96, !PT ;  /* 0x0000001fad117c12 */ /* 0x000fe2000f8e96e0 */
[----:B------:R-:W-:Y:S01]  /*12470*/  FFMA.FTZ R138, R19, UR4, -R181 ;  /* 0x00000004138a7c23 */ /* 0x000fe200080108b5 */
[----:B------:R-:W-:Y:S01]  /*12480*/  LOP3.LUT R140, R175, UR30, R238, 0x96, !PT ;  /* 0x0000001eaf8c7c12 */ /* 0x000fe2000f8e96ee */
[----:B------:R-:W-:Y:S01]  /*12490*/  IMAD.WIDE.U32 R18, R18, -0x326172a9, RZ ;  /* 0xcd9e8d5712127825 */ /* 0x000fe200078e00ff */
[----:B------:R-:W-:Y:S03]  /*124a0*/  MUFU.EX2 R247, R247 ;  /* 0x000000f700f77308 */ /* 0x000fe60000000800 */
[----:B------:R-:W-:Y:S01]  /*124b0*/  FMUL.FTZ R2, R2, UR4 ;  /* 0x0000000402027c20 */ /* 0x000fe20008410000 */
[----:B------:R-:W-:Y:S01]  /*124c0*/  IMAD.WIDE.U32 R168, R17, -0x326172a9, RZ ;  /* 0xcd9e8d5711a87825 */ /* 0x000fe200078e00ff */
[----:B------:R-:W-:Y:S03]  /*124d0*/  LOP3.LUT R174, R19, UR26, R174, 0x96, !PT ;  /* 0x0000001a13ae7c12 */ /* 0x000fe6000f8e96ae */
[----:B------:R-:W-:Y:S01]  /*124e0*/  FMUL.FTZ R19, R3, R119 ;  /* 0x0000007703137220 */ /* 0x000fe20000410000 */
[----:B------:R-:W-:Y:S01]  /*124f0*/  IMAD.WIDE.U32 R172, R172, -0x326172a9, RZ ;  /* 0xcd9e8d57acac7825 */ /* 0x000fe200078e00ff */
[----:B------:R-:W-:Y:S01]  /*12500*/  LOP3.LUT R17, R169, UR30, R236, 0x96, !PT ;  /* 0x0000001ea9117c12 */ /* 0x000fe2000f8e96ec */
[----:B------:R-:W2:Y:S02]  /*12510*/  MUFU.EX2 R2, R2 ;  /* 0x0000000200027308 */ /* 0x000ea40000000800 */
[----:B------:R-:W-:Y:S01]  /*12520*/  FFMA.FTZ R156, R12, UR4, -R170 ;  /* 0x000000040c9c7c23 */ /* 0x000fe200080108aa */
[----:B------:R-:W-:Y:S01]  /*12530*/  IMAD.WIDE.U32 R140, R140, -0x2daee0ad, RZ ;  /* 0xd2511f538c8c7825 */ /* 0x000fe200078e00ff */
[----:B------:R-:W-:Y:S03]  /*12540*/  LOP3.LUT R168, R173, UR26, R168, 0x96, !PT ;  /* 0x0000001aada87c12 */ /* 0x000fe6000f8e96a8 */
[----:B------:R-:W-:Y:S01]  /*12550*/  FFMA.FTZ R173, R29, UR4, -R170 ;  /* 0x000000041dad7c23 */ /* 0x000fe200080108aa */
[----:B------:R-:W-:Y:S01]  /*12560*/  IMAD.WIDE.U32 R144, R17, -0x2daee0ad, RZ ;  /* 0xd2511f5311907825 */ /* 0x000fe200078e00ff */
[----:B------:R-:W-:Y:S01]  /*12570*/  LOP3.LUT R16, R141, UR24, R142, 0x96, !PT ;  /* 0x000000188d107c12 */ /* 0x000fe2000f8e968e */
[----:B------:R-:W-:Y:S01]  /*12580*/  MUFU.EX2 R248, R248 ;  /* 0x000000f800f87308 */ /* 0x000fe20000000800 */
[----:B-1----:R-:W-:Y:S01]  /*12590*/  FMNMX.FTZ R133, R4, R133, !PT ;  /* 0x0000008504857209 */ /* 0x002fe20007810000 */
[----:B------:R-:W-:Y:S01]  /*125a0*/  IMAD.WIDE.U32 R168, R168, -0x2daee0ad, RZ ;  /* 0xd2511f53a8a87825 */ /* 0x000fe200078e00ff */
[----:B------:R-:W-:Y:S02]  /*125b0*/  LOP3.LUT R164, R145, UR24, R164, 0x96, !PT ;  /* 0x0000001891a47c12 */ /* 0x000fe4000f8e96a4 */
[----:B------:R-:W-:Y:S01]  /*125c0*/  FSETP.NEU.FTZ.AND P2, PT, R133, -INF , PT ;  /* 0xff8000008500780b */ /* 0x000fe20003f5d000 */
[----:B------:R-:W-:Y:S01]  /*125d0*/  IMAD.WIDE.U32 R16, R16, -0x326172a9, RZ ;  /* 0xcd9e8d5710107825 */ /* 0x000fe200078e00ff */
[----:B------:R-:W-:Y:S03]  /*125e0*/  LOP3.LUT R144, R169, UR21, R144, 0x96, !PT ;  /* 0x00000015a9907c12 */ /* 0x000fe6000f8e9690 */
[----:B------:R-:W-:Y:S01]  /*125f0*/  MUFU.EX2 R138, R138 ;  /* 0x0000008a008a7308 */ /* 0x000fe20000000800 */
[C---:B--2---:R-:W-:Y:S01]  /*12600*/  FMUL.FTZ R9, R2.reuse, R125 ;  /* 0x0000007d02097220 */ /* 0x044fe20000410000 */
[----:B------:R-:W-:Y:S01]  /*12610*/  FMUL.FTZ R21, R2, R109 ;  /* 0x0000006d02157220 */ /* 0x000fe20000410000 */
[----:B------:R-:W-:Y:S01]  /*12620*/  LOP3.LUT R176, R17, UR22, R18, 0x96, !PT ;  /* 0x0000001611b07c12 */ /* 0x000fe2000f8e9612 */
[----:B------:R-:W-:Y:S01]  /*12630*/  FMUL.FTZ R166, R133, UR4 ;  /* 0x0000000485a67c20 */ /* 0x000fe20008410000 */
[----:B------:R-:W-:Y:S04]  /*12640*/  IMAD.WIDE.U32 R144, R144, -0x326172a9, RZ ;  /* 0xcd9e8d5790907825 */ /* 0x000fe800078e00ff */
[----:B------:R-:W-:Y:S01]  /*12650*/  FMUL.FTZ R17, R132, R117 ;  /* 0x0000007584117220 */ /* 0x000fe20000410000 */
[----:B------:R-:W-:Y:S01]  /*12660*/  FMUL.FTZ R18, R3, R118 ;  /* 0x0000007603127220 */ /* 0x000fe20000410000 */
[----:B------:R-:W-:Y:S01]  /*12670*/  FSEL R166, R166, RZ, P2 ;  /* 0x000000ffa6a67208 */ /* 0x000fe20001000000 */
[----:B------:R-:W-:Y:S01]  /*12680*/  IMAD.WIDE.U32 R164, R164, -0x326172a9, RZ ;  /* 0xcd9e8d57a4a47825 */ /* 0x000fe200078e00ff */
[----:B------:R-:W-:Y:S01]  /*12690*/  SHF.R.U32.HI R8, RZ, 0x10, R144 ;  /* 0x00000010ff087819 */ /* 0x000fe20000011690 */
[----:B------:R-:W-:Y:S01]  /*126a0*/  MUFU.EX2 R152, R152 ;  /* 0x0000009800987308 */ /* 0x000fe20000000800 */
[----:B------:R-:W-:Y:S01]  /*126b0*/  LOP3.LUT R7, R144, 0xffff, RZ, 0xc0, !PT ;  /* 0x0000ffff90077812 */ /* 0x000fe200078ec0ff */
[----:B------:R-:W-:Y:S01]  /*126c0*/  IMAD.WIDE.U32 R174, R174, -0x2daee0ad, RZ ;  /* 0xd2511f53aeae7825 */ /* 0x000fe200078e00ff */
[----:B------:R-:W-:Y:S02]  /*126d0*/  LOP3.LUT R4, R145, UR19, R164, 0x96, !PT ;  /* 0x0000001391047c12 */ /* 0x000fe4000f8e96a4 */
[----:B------:R-:W-:Y:S01]  /*126e0*/  LOP3.LUT R150, R144, 0xff, RZ, 0xc0, !PT ;  /* 0x000000ff90967812 */ /* 0x000fe200078ec0ff */
[----:B------:R-:W-:Y:S01]  /*126f0*/  FFMA.FTZ R160, R5, UR4, -R183 ;  /* 0x0000000405a07c23 */ /* 0x000fe200080108b7 */
[----:B------:R-:W-:Y:S01]  /*12700*/  LOP3.LUT R5, R175, UR21, R140, 0x96, !PT ;  /* 0x00000015af057c12 */ /* 0x000fe2000f8e968c */
[----:B------:R-:W-:Y:S01]  /*12710*/  FFMA.FTZ R158, R14, UR4, -R166 ;  /* 0x000000040e9e7c23 */ /* 0x000fe200080108a6 */
[----:B------:R-:W-:Y:S01]  /*12720*/  SHF.R.U32.HI R151, RZ, 0x18, R144 ;  /* 0x00000018ff977819 */ /* 0x000fe20000011690 */
[----:B------:R-:W-:Y:S01]  /*12730*/  FFMA.FTZ R164, R15, UR4, -R166 ;  /* 0x000000040fa47c23 */ /* 0x000fe200080108a6 */
[----:B------:R-:W-:Y:S01]  /*12740*/  LOP3.LUT R8, R8, 0xff, RZ, 0xc0, !PT ;  /* 0x000000ff08087812 */ /* 0x000fe200078ec0ff */
[----:B------:R-:W-:Y:S01]  /*12750*/  FADD.FTZ R0, -R133, R0 ;  /* 0x0000000085007221 */ /* 0x000fe20000010100 */
[----:B------:R-:W-:Y:S01]  /*12760*/  SHF.R.U32.HI R7, RZ, 0x8, R7 ;  /* 0x00000008ff077819 */ /* 0x000fe20000011607 */
[----:B------:R-:W-:Y:S01]  /*12770*/  IMAD.WIDE.U32 R140, R5, -0x326172a9, RZ ;  /* 0xcd9e8d57058c7825 */ /* 0x000fe200078e00ff */
[----:B------:R-:W-:Y:S01]  /*12780*/  PRMT R151, R8, 0x5410, R151 ;  /* 0x0000541008977816 */ /* 0x000fe20000000097 */
[----:B------:R-:W1:Y:S01]  /*12790*/  LDSM.16.MT88.4 R144, [R192+0x6000] ;  /* 0x00600000c090783b */ /* 0x000e620000004200 */
[----:B------:R-:W-:Y:S01]  /*127a0*/  PRMT R150, R150, 0x5410, R7 ;  /* 0x0000541096967816 */ /* 0x000fe20000000007 */
[----:B------:R-:W-:Y:S01]  /*127b0*/  FMUL.FTZ R0, R0, UR4 ;  /* 0x0000000400007c20 */ /* 0x000fe20008410000 */
        /* <DEDUP_REMOVED lines=8> */
[----:B------:R-:W-:Y:S03]  /*12840*/  SHF.R.U32.HI R5, RZ, 0x8, R5 ;  /* 0x00000008ff057819 */ /* 0x000fe60000011605 */
[----:B------:R-:W-:Y:S01]  /*12850*/  MUFU.EX2 R164, R164 ;  /* 0x000000a400a47308 */ /* 0x000fe20000000800 */
[----:B------:R-:W-:Y:S01]  /*12860*/  SHF.R.U32.HI R143, RZ, 0x18, R140 ;  /* 0x00000018ff8f7819 */ /* 0x000fe2000001168c */
[----:B------:R-:W-:Y:S01]  /*12870*/  FFMA.FTZ R155, R13, UR4, -R170 ;  /* 0x000000040d9b7c23 */ /* 0x000fe200080108aa */
[----:B------:R-:W-:Y:S01]  /*12880*/  LOP3.LUT R6, R6, 0xff, RZ, 0xc0, !PT ;  /* 0x000000ff06067812 */ /* 0x000fe200078ec0ff */
[----:B------:R-:W-:Y:S01]  /*12890*/  IMAD.U32 R8, RZ, RZ, UR29 ;  /* 0x0000001dff087e24 */ /* 0x000fe2000f8e00ff */
[----:B------:R-:W-:Y:S01]  /*128a0*/  LOP3.LUT R7, R141, 0xffff, RZ, 0xc0, !PT ;  /* 0x0000ffff8d077812 */ /* 0x000fe200078ec0ff */
[----:B------:R-:W-:Y:S01]  /*128b0*/  FFMA.FTZ R249, R62, UR4, -R166 ;  /* 0x000000043ef97c23 */ /* 0x000fe200080108a6 */
[----:B------:R-:W-:Y:S03]  /*128c0*/  SHF.R.U32.HI R149, RZ, 0x10, R4 ;  /* 0x00000010ff957819 */ /* 0x000fe60000011604 */
[----:B------:R-:W2:Y:S01]  /*128d0*/  MUFU.EX2 R0, R0 ;  /* 0x0000000000007308 */ /* 0x000ea20000000800 */
[----:B------:R-:W-:Y:S01]  /*128e0*/  PRMT R142, R142, 0x5410, R5 ;  /* 0x000054108e8e7816 */ /* 0x000fe20000000005 */
[----:B------:R-:W-:Y:S01]  /*128f0*/  FMUL.FTZ R29, R2, R105 ;  /* 0x00000069021d7220 */ /* 0x000fe20000410000 */
[----:B------:R-:W-:Y:S01]  /*12900*/  LOP3.LUT R8, R233, UR8, R8, 0x96, !PT ;  /* 0x00000008e9087c12 */ /* 0x000fe2000f8e9608 */
[--C-:B------:R-:W-:Y:S01]  /*12910*/  FFMA.FTZ R178, R27, UR4, -R166.reuse ;  /* 0x000000041bb27c23 */ /* 0x100fe200080108a6 */
[----:B------:R-:W-:Y:S01]  /*12920*/  PRMT R143, R6, 0x5410, R143 ;  /* 0x00005410068f7816 */ /* 0x000fe2000000008f */
[--C-:B------:R-:W-:Y:S01]  /*12930*/  FFMA.FTZ R240, R46, UR4, -R166.reuse ;  /* 0x000000042ef07c23 */ /* 0x100fe200080108a6 */
[C---:B------:R-:W-:Y:S03]  /*12940*/  LOP3.LUT R5, R4.reuse, 0xffff, RZ, 0xc0, !PT ;  /* 0x0000ffff04057812 */ /* 0x040fe600078ec0ff */
[----:B------:R-:W-:Y:S01]  /*12950*/  MUFU.EX2 R161, R161 ;  /* 0x000000a100a17308 */ /* 0x000fe20000000800 */
[----:B------:R-:W-:Y:S01]  /*12960*/  LOP3.LUT R148, R4, 0xff, RZ, 0xc0, !PT ;  /* 0x000000ff04947812 */ /* 0x000fe200078ec0ff */
[----:B------:R-:W-:Y:S01]  /*12970*/  FFMA.FTZ R241, R47, UR4, -R166 ;  /* 0x000000042ff17c23 */ /* 0x000fe200080108a6 */
[----:B------:R-:W-:Y:S01]  /*12980*/  LOP3.LUT R140, R141, 0xff, RZ, 0xc0, !PT ;  /* 0x000000ff8d8c7812 */ /* 0x000fe200078ec0ff */
[----:B------:R-:W-:Y:S01]  /*12990*/  IMAD.WIDE.U32 R14, R8, -0x326172a9, RZ ;  /* 0xcd9e8d57080e7825 */ /* 0x000fe200078e00ff */
[----:B------:R-:W-:Y:S02]  /*129a0*/  SHF.R.U32.HI R4, RZ, 0x18, R4 ;  /* 0x00000018ff047819 */ /* 0x000fe40000011604 */
[----:B------:R-:W-:Y:S03]  /*129b0*/  SHF.R.U32.HI R7, RZ, 0x8, R7 ;  /* 0x00000008ff077819 */ /* 0x000fe60000011607 */
[----:B------:R-:W3:Y:S01]  /*129c0*/  MUFU.EX2 R160, R160 ;  /* 0x000000a000a07308 */ /* 0x000ee20000000800 */
[----:B------:R-:W-:Y:S01]  /*129d0*/  LOP3.LUT R149, R149, 0xff, RZ, 0xc0, !PT ;  /* 0x000000ff95957812 */ /* 0x000fe200078ec0ff */
[C---:B--2---:R-:W-:Y:S01]  /*129e0*/  FMUL.FTZ R10, R0.reuse, R126 ;  /* 0x0000007e000a7220 */ /* 0x044fe20000410000 */
[----:B------:R-:W-:Y:S01]  /*129f0*/  SHF.R.U32.HI R6, RZ, 0x10, R141 ;  /* 0x00000010ff067819 */ /* 0x000fe2000001168d */
[----:B------:R-:W-:Y:S01]  /*12a00*/  FMUL.FTZ R11, R0, R127 ;  /* 0x0000007f000b7220 */ /* 0x000fe20000410000 */
[--C-:B------:R-:W-:Y:S01]  /*12a10*/  HSET2.LE.AND R151, R151, R217.reuse, PT ;  /* 0x000000d997977233 */ /* 0x100fe20003803000 */
[----:B------:R-:W-:Y:S01]  /*12a20*/  FMUL.FTZ R13, R2, R121 ;  /* 0x00000079020d7220 */ /* 0x000fe20000410000 */
[----:B------:R-:W-:Y:S03]  /*12a30*/  PRMT R140, R140, 0x5410, R7 ;  /* 0x000054108c8c7816 */ /* 0x000fe60000000007 */
[----:B------:R-:W-:Y:S01]  /*12a40*/  MUFU.EX2 R159, R159 ;  /* 0x0000009f009f7308 */ /* 0x000fe20000000800 */
[----:B------:R-:W-:Y:S01]  /*12a50*/  PRMT R149, R149, 0x5410, R4 ;  /* 0x0000541095957816 */ /* 0x000fe20000000004 */
[C---:B------:R-:W-:Y:S01]  /*12a60*/  FMUL.FTZ R72, R2.reuse, R72 ;  /* 0x0000004802487220 */ /* 0x040fe20000410000 */
[--C-:B------:R-:W-:Y:S01]  /*12a70*/  HSET2.LE.AND R143, R143, R217.reuse, PT ;  /* 0x000000d98f8f7233 */ /* 0x100fe20003803000 */
[----:B------:R-:W-:Y:S01]  /*12a80*/  FMUL.FTZ R73, R2, R73 ;  /* 0x0000004902497220 */ /* 0x000fe20000410000 */
[----:B------:R-:W-:Y:S01]  /*12a90*/  F2FP.BF16.F32.PACK_AB R8, R164, R158 ;  /* 0x0000009ea408723e */ /* 0x000fe200000010ff */
[----:B------:R-:W-:Y:S01]  /*12aa0*/  FMUL.FTZ R74, R0, R74 ;  /* 0x0000004a004a7220 */ /* 0x000fe20000410000 */
[----:B------:R-:W-:Y:S03]  /*12ab0*/  SHF.R.U32.HI R141, RZ, 0x18, R141 ;  /* 0x00000018ff8d7819 */ /* 0x000fe6000001168d */
[----:B------:R-:W2:Y:S01]  /*12ac0*/  MUFU.EX2 R153, R153 ;  /* 0x0000009900997308 */ /* 0x000ea20000000800 */
[----:B------:R-:W-:Y:S01]  /*12ad0*/  LOP3.LUT R6, R6, 0xff, RZ, 0xc0, !PT ;  /* 0x000000ff06067812 */ /* 0x000fe200078ec0ff */
[----:B------:R-:W-:Y:S01]  /*12ae0*/  FMUL.FTZ R75, R0, R75 ;  /* 0x0000004b004b7220 */ /* 0x000fe20000410000 */
[----:B------:R-:W-:Y:S01]  /*12af0*/  SHF.R.U32.HI R5, RZ, 0x8, R5 ;  /* 0x00000008ff057819 */ /* 0x000fe20000011605 */
[----:B------:R-:W-:Y:S01]  /*12b00*/  IMAD.WIDE.U32 R176, R176, -0x2daee0ad, RZ ;  /* 0xd2511f53b0b07825 */ /* 0x000fe200078e00ff */
[----:B------:R-:W-:Y:S02]  /*12b10*/  F2FP.BF16.F32.PACK_AB R4, R138, R139 ;  /* 0x0000008b8a04723e */ /* 0x000fe400000010ff */
[----:B------:R-:W-:Y:S03]  /*12b20*/  LOP3.LUT R151, R151, R8, RZ, 0xc0, !PT ;  /* 0x0000000897977212 */ /* 0x000fe600078ec0ff */
[----:B------:R-:W-:Y:S01]  /*12b30*/  MUFU.EX2 R163, R163 ;  /* 0x000000a300a37308 */ /* 0x000fe20000000800 */
[----:B------:R-:W-:Y:S01]  /*12b40*/  PRMT R141, R6, 0x5410, R141 ;  /* 0x00005410068d7816 */ /* 0x000fe2000000008d */
[----:B------:R-:W-:Y:S01]  /*12b50*/  FMUL.FTZ R8, R2, R124 ;  /* 0x0000007c02087220 */ /* 0x000fe20000410000 */
[----:B------:R-:W-:Y:S01]  /*12b60*/  PRMT R148, R148, 0x5410, R5 ;  /* 0x0000541094947816 */ /* 0x000fe20000000005 */
[----:B------:R-:W4:Y:S01]  /*12b70*/  LDSM.16.MT88.4 R124, [R190+0x6000] ;  /* 0x00600000be7c783b */ /* 0x000f220000004200 */
[--C-:B------:R-:W-:Y:S01]  /*12b80*/  HSET2.LE.AND R142, R142, R217.reuse, PT ;  /* 0x000000d98e8e7233 */ /* 0x100fe20003803000 */
[----:B------:R-:W-:Y:S01]  /*12b90*/  FMUL.FTZ R27, R3, R103 ;  /* 0x00000067031b7220 */ /* 0x000fe20000410000 */
[----:B------:R-:W-:Y:S03]  /*12ba0*/  LOP3.LUT R143, R143, R4, RZ, 0xc0, !PT ;  /* 0x000000048f8f7212 */ /* 0x000fe600078ec0ff */
[----:B------:R-:W5:Y:S01]  /*12bb0*/  MUFU.EX2 R157, R157 ;  /* 0x0000009d009d7308 */ /* 0x000f620000000800 */
[--C-:B------:R-:W-:Y:S01]  /*12bc0*/  HSET2.LE.AND R140, R140, R217.reuse, PT ;  /* 0x000000d98c8c7233 */ /* 0x100fe20003803000 */
[----:B------:R-:W-:Y:S01]  /*12bd0*/  FMUL.FTZ R88, R2, R88 ;  /* 0x0000005802587220 */ /* 0x000fe20000410000 */
[----:B------:R-:W-:Y:S01]  /*12be0*/  F2FP.BF16.F32.PACK_AB R5, R152, R137 ;  /* 0x000000899805723e */ /* 0x000fe200000010ff */
[----:B------:R-:W-:Y:S01]  /*12bf0*/  FMUL.FTZ R89, R2, R89 ;  /* 0x0000005902597220 */ /* 0x000fe20000410000 */
[----:B---3--:R-:W-:Y:S01]  /*12c00*/  F2FP.BF16.F32.PACK_AB R4, R160, R161 ;  /* 0x000000a1a004723e */ /* 0x008fe200000010ff */
[----:B------:R-:W-:Y:S01]  /*12c10*/  FMUL.FTZ R90, R0, R90 ;  /* 0x0000005a005a7220 */ /* 0x000fe20000410000 */
[----:B------:R-:W-:Y:S03]  /*12c20*/  LOP3.LUT R142, R142, R5, RZ, 0xc0, !PT ;  /* 0x000000058e8e7212 */ /* 0x000fe600078ec0ff */
[----:B------:R-:W-:Y:S01]  /*12c30*/  MUFU.EX2 R162, R162 ;  /* 0x000000a200a27308 */ /* 0x000fe20000000800 */
[----:B------:R-:W-:Y:S01]  /*12c40*/  LOP3.LUT R140, R140, R4, RZ, 0xc0, !PT ;  /* 0x000000048c8c7212 */ /* 0x000fe200078ec0ff */
[----:B------:R-:W-:Y:S01]  /*12c50*/  FMUL.FTZ R91, R0, R91 ;  /* 0x0000005b005b7220 */ /* 0x000fe20000410000 */
[--C-:B------:R-:W-:Y:S01]  /*12c60*/  HSET2.LE.AND R150, R150, R217.reuse, PT ;  /* 0x000000d996967233 */ /* 0x100fe20003803000 */
[C---:B------:R-:W-:Y:S01]  /*12c70*/  FMUL.FTZ R92, R2.reuse, R92 ;  /* 0x0000005c025c7220 */ /* 0x040fe20000410000 */
[--C-:B------:R-:W-:Y:S01]  /*12c80*/  HSET2.LE.AND R141, R141, R217.reuse, PT ;  /* 0x000000d98d8d7233 */ /* 0x100fe20003803000 */
[----:B------:R-:W-:Y:S01]  /*12c90*/  FMUL.FTZ R93, R2, R93 ;  /* 0x0000005d025d7220 */ /* 0x000fe20000410000 */
[--C-:B------:R-:W-:Y:S03]  /*12ca0*/  HSET2.LE.AND R148, R148, R217.reuse, PT ;  /* 0x000000d994947233 */ /* 0x100fe60003803000 */
[----:B------:R-:W3:Y:S01]  /*12cb0*/  MUFU.EX2 R154, R154 ;  /* 0x0000009a009a7308 */ /* 0x000ee20000000800 */
[--C-:B------:R-:W-:Y:S01]  /*12cc0*/  HSET2.LE.AND R149, R149, R217.reuse, PT ;  /* 0x000000d995957233 */ /* 0x100fe20003803000 */
[C---:B------:R-:W-:Y:S01]  /*12cd0*/  FMUL.FTZ R94, R0.reuse, R94 ;  /* 0x0000005e005e7220 */ /* 0x040fe20000410000 */
[----:B--2---:R-:W-:Y:S01]  /*12ce0*/  F2FP.BF16.F32.PACK_AB R7, R153, R159 ;  /* 0x0000009f9907723e */ /* 0x004fe200000010ff */
[----:B------:R-:W-:Y:S01]  /*12cf0*/  FMUL.FTZ R95, R0, R95 ;  /* 0x0000005f005f7220 */ /* 0x000fe20000410000 */
[----:B-----5:R-:W-:Y:S01]  /*12d00*/  F2FP.BF16.F32.PACK_AB R6, R157, R163 ;  /* 0x000000a39d06723e */ /* 0x020fe200000010ff */
[--C-:B------:R-:W-:Y:S01]  /*12d10*/  FFMA.FTZ R180, R48, UR4, -R183.reuse ;  /* 0x0000000430b47c23 */ /* 0x100fe200080108b7 */
[----:B------:R-:W-:Y:S03]  /*12d20*/  LOP3.LUT R141, R141, R7, RZ, 0xc0, !PT ;  /* 0x000000078d8d7212 */ /* 0x000fe600078ec0ff */
[----:B------:R-:W-:Y:S01]  /*12d30*/  MUFU.EX2 R156, R156 ;  /* 0x0000009c009c7308 */ /* 0x000fe20000000800 */
[----:B------:R-:W-:Y:S01]  /*12d40*/  LOP3.LUT R148, R148, R6, RZ, 0xc0, !PT ;  /* 0x0000000694947212 */ /* 0x000fe200078ec0ff */
[----:B------:R-:W-:Y:S01]  /*12d50*/  FMUL.FTZ R6, R3, R130 ;  /* 0x0000008203067220 */ /* 0x000fe20000410000 */
[----:B------:R-:W-:Y:S01]  /*12d60*/  LOP3.LUT R12, R15, UR36, R230, 0x96, !PT ;  /* 0x000000240f0c7c12 */ /* 0x000fe2000f8e96e6 */
[----:B------:R-:W-:Y:S01]  /*12d70*/  FMUL.FTZ R7, R3, R131 ;  /* 0x0000008303077220 */ /* 0x000fe20000410000 */
[----:B------:R-:W-:Y:S01]  /*12d80*/  LOP3.LUT R16, R239, UR34, R14, 0x96, !PT ;  /* 0x00000022ef107c12 */ /* 0x000fe2000f8e960e */
[--C-:B------:R-:W-:Y:S01]  /*12d90*/  FFMA.FTZ R179, R49, UR4, -R183.reuse ;  /* 0x0000000431b37c23 */ /* 0x100fe200080108b7 */
[----:B------:R-:W-:Y:S03]  /*12da0*/  LOP3.LUT R175, R165, UR22, R172, 0x96, !PT ;  /* 0x00000016a5af7c12 */ /* 0x000fe6000f8e96ac */
[----:B------:R-:W2:Y:S01]  /*12db0*/  MUFU.EX2 R155, R155 ;  /* 0x0000009b009b7308 */ /* 0x000ea20000000800 */
[----:B---3--:R-:W-:Y:S01]  /*12dc0*/  F2FP.BF16.F32.PACK_AB R5, R154, R162 ;  /* 0x000000a29a05723e */ /* 0x008fe200000010ff */
[----:B------:R-:W-:Y:S01]  /*12dd0*/  FFMA.FTZ R165, R20, UR4, -R183 ;  /* 0x0000000414a57c23 */ /* 0x000fe200080108b7 */
[----:B------:R-:W-:Y:S01]  /*12de0*/  LOP3.LUT R169, R176, 0xffff, RZ, 0xc0, !PT ;  /* 0x0000ffffb0a97812 */ /* 0x000fe200078ec0ff */
[----:B------:R-:W-:Y:S01]  /*12df0*/  IMAD.WIDE.U32 R130, R12, -0x2daee0ad, RZ ;  /* 0xd2511f530c827825 */ /* 0x000fe200078e00ff */
[----:B------:R-:W-:Y:S03]  /*12e00*/  LOP3.LUT R149, R149, R5, RZ, 0xc0, !PT ;  /* 0x0000000595957212 */ /* 0x000fe600078ec0ff */
[----:B------:R-:W-:Y:S01]  /*12e10*/  FMUL.FTZ R5, R132, R129 ;  /* 0x0000008184057220 */ /* 0x000fe20000410000 */
[----:B------:R-:W-:Y:S01]  /*12e20*/  LOP3.LUT R129, R15, UR36, R226, 0x96, !PT ;  /* 0x000000240f817c12 */ /* 0x000fe2000f8e96e2 */
[----:B------:R-:W-:Y:S01]  /*12e30*/  FMUL.FTZ R12, R2, R120 ;  /* 0x00000078020c7220 */ /* 0x000fe20000410000 */
[----:B------:R-:W-:Y:S04]  /*12e40*/  IMAD.WIDE.U32 R120, R16, -0x2daee0ad, RZ ;  /* 0xd2511f5310787825 */ /* 0x000fe800078e00ff */
[----:B------:R-:W-:Y:S01]  /*12e50*/  FMUL.FTZ R15, R0, R123 ;  /* 0x0000007b000f7220 */ /* 0x000fe20000410000 */
[----:B------:R-:W-:Y:S01]  /*12e60*/  MUFU.EX2 R165, R165 ;  /* 0x000000a500a57308 */ /* 0x000fe20000000800 */
[----:B------:R-:W-:Y:S01]  /*12e70*/  FMUL.FTZ R16, R132, R116 ;  /* 0x0000007484107220 */ /* 0x000fe20000410000 */
[----:B------:R-:W-:Y:S01]  /*12e80*/  LOP3.LUT R123, R177, UR20, R174, 0x96, !PT ;  /* 0x00000014b17b7c12 */ /* 0x000fe2000f8e96ae */
[----:B------:R-:W3:Y:S01]  /*12e90*/  LDSM.16.MT88.4 R116, [R189+0x6000] ;  /* 0x00600000bd74783b */ /* 0x000ee20000004200 */
[----:B------:R-:W-:Y:S01]  /*12ea0*/  IMAD.WIDE.U32 R174, R175, -0x2daee0ad, RZ ;  /* 0xd2511f53afae7825 */ /* 0x000fe200078e00ff */
[----:B--2---:R-:W-:Y:S03]  /*12eb0*/  F2FP.BF16.F32.PACK_AB R4, R155, R156 ;  /* 0x0000009c9b04723e */ /* 0x004fe600000010ff */
[----:B------:R-:W-:Y:S01]  /*12ec0*/  FMUL.FTZ R20, R2, R108 ;  /* 0x0000006c02147220 */ /* 0x000fe20000410000 */
[----:B------:R-:W-:Y:S01]  /*12ed0*/  SHF.R.U32.HI R172, RZ, 0x10, R176 ;  /* 0x00000010ffac7819 */ /* 0x000fe200000116b0 */
[----:B------:R-:W-:Y:S01]  /*12ee0*/  FFMA.FTZ R177, R26, UR4, -R166 ;  /* 0x000000041ab17c23 */ /* 0x000fe200080108a6 */
[----:B------:R-:W-:Y:S01]  /*12ef0*/  LOP3.LUT R150, R150, R4, RZ, 0xc0, !PT ;  /* 0x0000000496967212 */ /* 0x000fe200078ec0ff */
[----:B------:R-:W-:Y:S01]  /*12f00*/  FMUL.FTZ R4, R132, R128 ;  /* 0x0000008084047220 */ /* 0x000fe20000410000 */
[----:B------:R-:W-:Y:S01]  /*12f10*/  LOP3.LUT R128, R237, UR34, R14, 0x96, !PT ;  /* 0x00000022ed807c12 */ /* 0x000fe2000f8e960e */
[----:B------:R-:W-:Y:S01]  /*12f20*/  FMUL.FTZ R14, R0, R122 ;  /* 0x0000007a000e7220 */ /* 0x000fe20000410000 */
[----:B------:R-:W-:Y:S01]  /*12f30*/  LOP3.LUT R122, R131, UR31, R228, 0x96, !PT ;  /* 0x0000001f837a7c12 */ /* 0x000fe2000f8e96e4 */
[----:B------:R-:W-:Y:S01]  /*12f40*/  FMUL.FTZ R26, R3, R102 ;  /* 0x00000066031a7220 */ /* 0x000fe20000410000 */
[----:B------:R-:W-:Y:S01]  /*12f50*/  LOP3.LUT R131, R175, UR20, R168, 0x96, !PT ;  /* 0x00000014af837c12 */ /* 0x000fe2000f8e96a8 */
[--C-:B------:R-:W-:Y:S01]  /*12f60*/  FFMA.FTZ R168, R22, UR4, -R181.reuse ;  /* 0x0000000416a87c23 */ /* 0x100fe200080108b5 */
[-C--:B-1----:R-:W-:Y:S01]  /*12f70*/  HMMA.16816.F32.BF16 R4, R140, R144.reuse, R4 ;  /* 0x000000908c04723c */ /* 0x082fe20000041804 */
[----:B------:R-:W-:Y:S04]  /*12f80*/  MUFU.EX2 R177, R177 ;  /* 0x000000b100b17308 */ /* 0x000fe80000000800 */
[----:B------:R-:W-:Y:S01]  /*12f90*/  FMUL.FTZ R22, R0, R110 ;  /* 0x0000006e00167220 */ /* 0x000fe20000410000 */
[C---:B------:R-:W-:Y:S05]  /*12fa0*/  HMMA.16816.F32.BF16 R8, R148.reuse, R144, R8 ;  /* 0x000000909408723c */ /* 0x040fea0000041808 */
[----:B------:R-:W-:Y:S01]  /*12fb0*/  MUFU.EX2 R178, R178 ;  /* 0x000000b200b27308 */ /* 0x000fe20000000800 */
[----:B------:R-:W-:Y:S01]  /*12fc0*/  SHF.R.U32.HI R171, RZ, 0x18, R176 ;  /* 0x00000018ffab7819 */ /* 0x000fe200000116b0 */
[-C--:B------:R-:W-:Y:S04]  /*12fd0*/  HMMA.16816.F32.BF16 R12, R148, R146.reuse, R12 ;  /* 0x00000092940c723c */ /* 0x080fe8000004180c */
[----:B------:R-:W-:Y:S02]  /*12fe0*/  LOP3.LUT R121, R121, UR27, R130, 0x96, !PT ;  /* 0x0000001b79797c12 */ /* 0x000fe4000f8e9682 */
[C---:B------:R-:W-:Y:S02]  /*12ff0*/  HMMA.16816.F32.BF16 R16, R140.reuse, R146, R16 ;  /* 0x000000928c10723c */ /* 0x040fe40000041810 */
[----:B------:R-:W-:Y:S03]  /*13000*/  MUFU.EX2 R240, R240 ;  /* 0x000000f000f07308 */ /* 0x000fe60000000800 */
[----:B------:R-:W-:Y:S01]  /*13010*/  LOP3.LUT R130, R176, 0xff, RZ, 0xc0, !PT ;  /* 0x000000ffb0827812 */ /* 0x000fe200078ec0ff */
[-C--:B----4-:R-:W-:Y:S06]  /*13020*/  HMMA.16816.F32.BF16 R68, R140, R124.reuse, R68 ;  /* 0x0000007c8c44723c */ /* 0x090fec0000041844 */
[----:B------:R-:W-:Y:S01]  /*13030*/  MUFU.EX2 R173, R173 ;  /* 0x000000ad00ad7308 */ /* 0x000fe20000000800 */
[--C-:B------:R-:W-:Y:S01]  /*13040*/  FFMA.FTZ R146, R34, UR4, -R181.reuse ;  /* 0x0000000422927c23 */ /* 0x100fe200080108b5 */
[----:B------:R-:W-:Y:S03]  /*13050*/  FFMA.FTZ R147, R35, UR4, -R181 ;  /* 0x0000000423937c23 */ /* 0x000fe600080108b5 */
[--C-:B------:R-:W-:Y:S01]  /*13060*/  FFMA.FTZ R145, R32, UR4, -R183.reuse ;  /* 0x0000000420917c23 */ /* 0x100fe200080108b7 */
[----:B------:R-:W-:Y:S01]  /*13070*/  FFMA.FTZ R144, R33, UR4, -R183 ;  /* 0x0000000421907c23 */ /* 0x000fe200080108b7 */
[C---:B------:R-:W-:Y:S03]  /*13080*/  HMMA.16816.F32.BF16 R72, R148.reuse, R124, R72 ;  /* 0x0000007c9448723c */ /* 0x040fe60000041848 */
[----:B------:R-:W-:Y:S01]  /*13090*/  MUFU.EX2 R146, R146 ;  /* 0x0000009200927308 */ /* 0x000fe20000000800 */
[C---:B------:R-:W-:Y:S01]  /*130a0*/  FMUL.FTZ R32, R2.reuse, R112 ;  /* 0x0000007002207220 */ /* 0x040fe20000410000 */
[--C-:B------:R-:W-:Y:S01]  /*130b0*/  SHF.R.U32.HI R112, RZ, 0x10, R174.reuse ;  /* 0x00000010ff707819 */ /* 0x100fe200000116ae */
[----:B------:R-:W-:Y:S01]  /*130c0*/  FMUL.FTZ R33, R2, R113 ;  /* 0x0000007102217220 */ /* 0x000fe20000410000 */
[----:B------:R-:W-:Y:S01]  /*130d0*/  SHF.R.U32.HI R125, RZ, 0x8, R169 ;  /* 0x00000008ff7d7819 */ /* 0x000fe200000116a9 */
[----:B------:R-:W-:Y:S05]  /*130e0*/  FMUL.FTZ R34, R0, R114 ;  /* 0x0000007200227220 */ /* 0x000fea0000410000 */
[----:B------:R-:W-:Y:S01]  /*130f0*/  MUFU.EX2 R145, R145 ;  /* 0x0000009100917308 */ /* 0x000fe20000000800 */
[----:B------:R-:W-:Y:S01]  /*13100*/  LOP3.LUT R124, R172, 0xff, RZ, 0xc0, !PT ;  /* 0x000000ffac7c7812 */ /* 0x000fe200078ec0ff */
[----:B------:R-:W-:Y:S01]  /*13110*/  FMUL.FTZ R35, R0, R115 ;  /* 0x0000007300237220 */ /* 0x000fe20000410000 */
[C---:B------:R-:W-:Y:S01]  /*13120*/  LOP3.LUT R113, R174.reuse, 0xffff, RZ, 0xc0, !PT ;  /* 0x0000ffffae717812 */ /* 0x040fe200078ec0ff */
[----:B------:R-:W-:Y:S01]  /*13130*/  FFMA.FTZ R169, R23, UR4, -R181 ;  /* 0x0000000417a97c23 */ /* 0x000fe200080108b5 */
[----:B------:R-:W-:Y:S01]  /*13140*/  LOP3.LUT R114, R174, 0xff, RZ, 0xc0, !PT ;  /* 0x000000ffae727812 */ /* 0x000fe200078ec0ff */
[----:B------:R-:W-:Y:S01]  /*13150*/  FMUL.FTZ R23, R0, R111 ;  /* 0x0000006f00177220 */ /* 0x000fe20000410000 */
[----:B------:R-:W-:Y:S01]  /*13160*/  SHF.R.U32.HI R115, RZ, 0x18, R174 ;  /* 0x00000018ff737819 */ /* 0x000fe200000116ae */
[----:B------:R-:W1:Y:S01]  /*13170*/  LDSM.16.MT88.4 R108, [R188+0x6000] ;  /* 0x00600000bc6c783b */ /* 0x000e620000004200 */
[-C--:B------:R-:W-:Y:S01]  /*13180*/  HMMA.16816.F32.BF16 R32, R148, R126.reuse, R32 ;  /* 0x0000007e9420723c */ /* 0x080fe20000041820 */
[----:B------:R-:W2:Y:S02]  /*13190*/  MUFU.EX2 R144, R144 ;  /* 0x0000009000907308 */ /* 0x000ea40000000800 */
[----:B------:R-:W-:Y:S01]  /*131a0*/  PRMT R124, R124, 0x5410, R171 ;  /* 0x000054107c7c7816 */ /* 0x000fe200000000ab */
[----:B------:R-:W-:Y:S01]  /*131b0*/  FFMA.FTZ R174, R28, UR4, -R170 ;  /* 0x000000041cae7c23 */ /* 0x000fe200080108aa */
[----:B------:R-:W-:Y:S01]  /*131c0*/  PRMT R130, R130, 0x5410, R125 ;  /* 0x0000541082827816 */ /* 0x000fe2000000007d */
[C---:B------:R-:W-:Y:S05]  /*131d0*/  HMMA.16816.F32.BF16 R76, R140.reuse, R126, R76 ;  /* 0x0000007e8c4c723c */ /* 0x040fea000004184c */
[----:B------:R-:W4:Y:S01]  /*131e0*/  MUFU.EX2 R147, R147 ;  /* 0x0000009300937308 */ /* 0x000f220000000800 */
[--C-:B------:R-:W-:Y:S01]  /*131f0*/  HSET2.LE.AND R105, R124, R217.reuse, PT ;  /* 0x000000d97c697233 */ /* 0x100fe20003803000 */
[-C--:B---3--:R-:W-:Y:S04]  /*13200*/  HMMA.16816.F32.BF16 R80, R140, R116.reuse, R80 ;  /* 0x000000748c50723c */ /* 0x088fe80000041850 */
[C---:B------:R-:W-:Y:S02]  /*13210*/  LOP3.LUT R126, R123.reuse, 0xffff, RZ, 0xc0, !PT ;  /* 0x0000ffff7b7e7812 */ /* 0x040fe400078ec0ff */
[C---:B------:R-:W-:Y:S02]  /*13220*/  HMMA.16816.F32.BF16 R20, R148.reuse, R116, R20 ;  /* 0x000000749414723c */ /* 0x040fe40000041814 */
[----:B------:R-:W-:Y:S03]  /*13230*/  MUFU.EX2 R241, R241 ;  /* 0x000000f100f17308 */ /* 0x000fe60000000800 */
[----:B------:R-:W-:Y:S01]  /*13240*/  SHF.R.U32.HI R126, RZ, 0x8, R126 ;  /* 0x00000008ff7e7819 */ /* 0x000fe2000001167e */
[--C-:B------:R-:W-:Y:S01]  /*13250*/  FFMA.FTZ R172, R30, UR4, -R166.reuse ;  /* 0x000000041eac7c23 */ /* 0x100fe200080108a6 */
[----:B------:R-:W-:Y:S01]  /*13260*/  LOP3.LUT R116, R123, 0xff, RZ, 0xc0, !PT ;  /* 0x000000ff7b747812 */ /* 0x000fe200078ec0ff */
[----:B------:R-:W-:Y:S04]  /*13270*/  FFMA.FTZ R171, R31, UR4, -R166 ;  /* 0x000000041fab7c23 */ /* 0x000fe800080108a6 */
[----:B------:R-:W3:Y:S01]  /*13280*/  MUFU.EX2 R174, R174 ;  /* 0x000000ae00ae7308 */ /* 0x000ee20000000800 */
[----:B--2---:R-:W-:Y:S01]  /*13290*/  F2FP.BF16.F32.PACK_AB R102, R144, R145 ;  /* 0x000000919066723e */ /* 0x004fe200000010ff */
[----:B------:R-:W-:Y:S01]  /*132a0*/  FMUL.FTZ R28, R2, R104 ;  /* 0x00000068021c7220 */ /* 0x000fe20000410000 */
[----:B------:R-:W-:Y:S01]  /*132b0*/  PRMT R104, R116, 0x5410, R126 ;  /* 0x0000541074687816 */ /* 0x000fe2000000007e */
[C---:B------:R-:W-:Y:S01]  /*132c0*/  FMUL.FTZ R31, R0.reuse, R107 ;  /* 0x0000006b001f7220 */ /* 0x040fe20000410000 */
[----:B----4-:R-:W-:Y:S01]  /*132d0*/  F2FP.BF16.F32.PACK_AB R103, R147, R146 ;  /* 0x000000929367723e */ /* 0x010fe200000010ff */
[----:B------:R-:W-:Y:S01]  /*132e0*/  FMUL.FTZ R30, R0, R106 ;  /* 0x0000006a001e7220 */ /* 0x000fe20000410000 */
[--C-:B------:R-:W-:Y:S01]  /*132f0*/  HSET2.LE.AND R106, R130, R217.reuse, PT ;  /* 0x000000d9826a7233 */ /* 0x100fe20003803000 */
[--C-:B------:R-:W-:Y:S01]  /*13300*/  FFMA.FTZ R175, R24, UR4, -R170.reuse ;  /* 0x0000000418af7c23 */ /* 0x100fe200080108aa */
[--C-:B------:R-:W-:Y:S01]  /*13310*/  HSET2.LE.AND R104, R104, R217.reuse, PT ;  /* 0x000000d968687233 */ /* 0x100fe20003803000 */
[----:B------:R-:W-:Y:S01]  /*13320*/  FMUL.FTZ R24, R132, R100 ;  /* 0x0000006484187220 */ /* 0x000fe20000410000 */
[----:B------:R-:W-:Y:S01]  /*13330*/  F2FP.BF16.F32.PACK_AB R100, R167, R165 ;  /* 0x000000a5a764723e */ /* 0x000fe200000010ff */
[----:B------:R-:W-:Y:S01]  /*13340*/  FFMA.FTZ R176, R25, UR4, -R170 ;  /* 0x0000000419b07c23 */ /* 0x000fe200080108aa */
[-C--:B------:R-:W-:Y:S01]  /*13350*/  HMMA.16816.F32.BF16 R28, R148, R118.reuse, R28 ;  /* 0x00000076941c723c */ /* 0x080fe2000004181c */
[----:B------:R-:W-:Y:S02]  /*13360*/  MUFU.EX2 R172, R172 ;  /* 0x000000ac00ac7308 */ /* 0x000fe40000000800 */
[----:B------:R-:W-:Y:S01]  /*13370*/  LOP3.LUT R102, R106, R102, RZ, 0xc0, !PT ;  /* 0x000000666a667212 */ /* 0x000fe200078ec0ff */
[----:B------:R-:W-:Y:S01]  /*13380*/  FMUL.FTZ R25, R132, R101 ;  /* 0x0000006584197220 */ /* 0x000fe20000410000 */
[----:B------:R-:W-:Y:S01]  /*13390*/  LOP3.LUT R103, R105, R103, RZ, 0xc0, !PT ;  /* 0x0000006769677212 */ /* 0x000fe200078ec0ff */
[C---:B------:R-:W-:Y:S05]  /*133a0*/  HMMA.16816.F32.BF16 R84, R140.reuse, R118, R84 ;  /* 0x000000768c54723c */ /* 0x040fea0000041854 */
[----:B------:R-:W2:Y:S01]  /*133b0*/  MUFU.EX2 R171, R171 ;  /* 0x000000ab00ab7308 */ /* 0x000ea20000000800 */
[----:B------:R-:W-:Y:S01]  /*133c0*/  LOP3.LUT R100, R104, R100, RZ, 0xc0, !PT ;  /* 0x0000006468647212 */ /* 0x000fe200078ec0ff */
[-C--:B-1----:R-:W-:Y:S01]  /*133d0*/  HMMA.16816.F32.BF16 R24, R140, R108.reuse, R24 ;  /* 0x0000006c8c18723c */ /* 0x082fe20000041818 */
[----:B------:R-:W1:Y:S03]  /*133e0*/  LDSM.16.MT88.4 R104, [R192+0x6800] ;  /* 0x00680000c068783b */ /* 0x000e660000004200 */
[----:B------:R-:W-:Y:S02]  /*133f0*/  SHF.R.U32.HI R113, RZ, 0x8, R113 ;  /* 0x00000008ff717819 */ /* 0x000fe40000011671 */
[C---:B------:R-:W-:Y:S02]  /*13400*/  HMMA.16816.F32.BF16 R88, R148.reuse, R108, R88 ;  /* 0x0000006c9458723c */ /* 0x040fe40000041858 */
[----:B------:R-:W-:Y:S03]  /*13410*/  MUFU.EX2 R168, R168 ;  /* 0x000000a800a87308 */ /* 0x000fe60000000800 */
[----:B------:R-:W-:Y:S01]  /*13420*/  LOP3.LUT R112, R112, 0xff, RZ, 0xc0, !PT ;  /* 0x000000ff70707812 */ /* 0x000fe200078ec0ff */
[-C--:B------:R-:W-:Y:S06]  /*13430*/  HMMA.16816.F32.BF16 R92, R148, R110.reuse, R92 ;  /* 0x0000006e945c723c */ /* 0x080fec000004185c */
[----:B------:R-:W4:Y:S01]  /*13440*/  MUFU.EX2 R169, R169 ;  /* 0x000000a900a97308 */ /* 0x000f220000000800 */
[----:B------:R-:W-:Y:S01]  /*13450*/  SHF.R.U32.HI R127, RZ, 0x10, R123 ;  /* 0x00000010ff7f7819 */ /* 0x000fe2000001167b */
[----:B------:R-:W-:Y:S03]  /*13460*/  FFMA.FTZ R245, R52, UR4, -R183 ;  /* 0x0000000434f57c23 */ /* 0x000fe600080108b7 */
[----:B------:R-:W-:Y:S01]  /*13470*/  PRMT R114, R114, 0x5410, R113 ;  /* 0x0000541072727816 */ /* 0x000fe20000000071 */
[----:B------:R-:W-:Y:S01]  /*13480*/  FFMA.FTZ R151, R42, UR4, -R166 ;  /* 0x000000042a977c23 */ /* 0x000fe200080108a6 */
[----:B------:R-:W-:Y:S03]  /*13490*/  PRMT R115, R112, 0x5410, R115 ;  /* 0x0000541070737816 */ /* 0x000fe60000000073 */
[----:B------:R-:W-:Y:S01]  /*134a0*/  MUFU.EX2 R175, R175 ;  /* 0x000000af00af7308 */ /* 0x000fe20000000800 */
[----:B------:R-:W-:Y:S01]  /*134b0*/  SHF.R.U32.HI R125, RZ, 0x18, R123 ;  /* 0x00000018ff7d7819 */ /* 0x000fe2000001167b */
[----:B------:R-:W-:Y:S01]  /*134c0*/  FFMA.FTZ R148, R51, UR4, -R181 ;  /* 0x0000000433947c23 */ /* 0x000fe200080108b5 */
[----:B------:R-:W-:Y:S01]  /*134d0*/  LOP3.LUT R127, R127, 0xff, RZ, 0xc0, !PT ;  /* 0x000000ff7f7f7812 */ /* 0x000fe200078ec0ff */
[----:B------:R-:W-:Y:S01]  /*134e0*/  FFMA.FTZ R150, R41, UR4, -R170 ;  /* 0x0000000429967c23 */ /* 0x000fe200080108aa */
[----:B------:R-:W-:Y:S01]  /*134f0*/  LOP3.LUT R123, R131, 0xffff, RZ, 0xc0, !PT ;  /* 0x0000ffff837b7812 */ /* 0x000fe200078ec0ff */
[----:B------:R-:W-:Y:S01]  /*13500*/  FMUL.FTZ R51, R3, R99 ;  /* 0x0000006303337220 */ /* 0x000fe20000410000 */
[----:B------:R-:W-:Y:S03]  /*13510*/  SHF.R.U32.HI R117, RZ, 0x10, R131 ;  /* 0x00000010ff757819 */ /* 0x000fe60000011683 */
[----:B------:R-:W5:Y:S01]  /*13520*/  MUFU.EX2 R176, R176 ;  /* 0x000000b000b07308 */ /* 0x000f620000000800 */
[--C-:B------:R-:W-:Y:S01]  /*13530*/  HSET2.LE.AND R114, R114, R217.reuse, PT ;  /* 0x000000d972727233 */ /* 0x100fe20003803000 */
[----:B------:R-:W-:Y:S01]  /*13540*/  IMAD.WIDE.U32 R98, R129, -0x2daee0ad, RZ ;  /* 0xd2511f5381627825 */ /* 0x000fe200078e00ff */
[--C-:B------:R-:W-:Y:S02]  /*13550*/  HSET2.LE.AND R115, R115, R217.reuse, PT ;  /* 0x000000d973737233 */ /* 0x100fe40003803000 */
[----:B---3--:R-:W-:Y:S01]  /*13560*/  F2FP.BF16.F32.PACK_AB R49, R173, R174 ;  /* 0x000000aead31723e */ /* 0x008fe200000010ff */
[----:B------:R-:W-:Y:S01]  /*13570*/  FFMA.FTZ R149, R36, UR4, -R183 ;  /* 0x0000000424957c23 */ /* 0x000fe200080108b7 */
[----:B--2---:R-:W-:Y:S01]  /*13580*/  F2FP.BF16.F32.PACK_AB R48, R171, R172 ;  /* 0x000000acab30723e */ /* 0x004fe200000010ff */
[----:B------:R-:W-:Y:S01]  /*13590*/  IMAD.WIDE.U32 R128, R128, -0x2daee0ad, RZ ;  /* 0xd2511f5380807825 */ /* 0x000fe200078e00ff */
[----:B------:R-:W-:Y:S01]  /*135a0*/  PRMT R116, R127, 0x5410, R125 ;  /* 0x000054107f747816 */ /* 0x000fe2000000007d */
[----:B------:R-:W-:Y:S01]  /*135b0*/  MUFU.EX2 R151, R151 ;  /* 0x0000009700977308 */ /* 0x000fe20000000800 */
[----:B------:R-:W-:Y:S01]  /*135c0*/  LOP3.LUT R117, R117, 0xff, RZ, 0xc0, !PT ;  /* 0x000000ff75757812 */ /* 0x000fe200078ec0ff */
[----:B------:R-:W-:Y:S01]  /*135d0*/  FFMA.FTZ R161, R132, R223, R161 ;  /* 0x000000df84a17223 */ /* 0x000fe200000100a1 */
[----:B------:R-:W-:Y:S01]  /*135e0*/  LOP3.LUT R112, R131, 0xff, RZ, 0xc0, !PT ;  /* 0x000000ff83707812 */ /* 0x000fe200078ec0ff */
[----:B------:R-:W-:Y:S01]  /*135f0*/  FFMA.FTZ R159, R3, R222, R159 ;  /* 0x000000de039f7223 */ /* 0x000fe2000001009f */
[----:B------:R-:W-:Y:S01]  /*13600*/  SHF.R.U32.HI R113, RZ, 0x18, R131 ;  /* 0x00000018ff717819 */ /* 0x000fe20000011683 */
[----:B------:R-:W-:Y:S01]  /*13610*/  IMAD.MOV.U32 R3, RZ, RZ, R136 ;  /* 0x000000ffff037224 */ /* 0x000fe200078e0088 */
[----:B------:R-:W-:Y:S03]  /*13620*/  SHF.R.U32.HI R123, RZ, 0x8, R123 ;  /* 0x00000008ff7b7819 */ /* 0x000fe6000001167b */
[----:B------:R-:W-:Y:S01]  /*13630*/  MUFU.EX2 R180, R180 ;  /* 0x000000b400b47308 */ /* 0x000fe20000000800 */
[----:B------:R-:W-:Y:S01]  /*13640*/  LOP3.LUT R114, R114, R49, RZ, 0xc0, !PT ;  /* 0x0000003172727212 */ /* 0x000fe200078ec0ff */
[C---:B------:R-:W-:Y:S01]  /*13650*/  FMUL.FTZ R49, R132.reuse, R97 ;  /* 0x0000006184317220 */ /* 0x040fe20000410000 */
[----:B------:R-:W-:Y:S01]  /*13660*/  LOP3.LUT R115, R115, R48, RZ, 0xc0, !PT ;  /* 0x0000003073737212 */ /* 0x000fe200078ec0ff */
[----:B------:R-:W-:Y:S01]  /*13670*/  FMUL.FTZ R48, R132, R96 ;  /* 0x0000006084307220 */ /* 0x000fe20000410000 */
[--C-:B------:R-:W-:Y:S01]  /*13680*/  HSET2.LE.AND R101, R116, R217.reuse, PT ;  /* 0x000000d974657233 */ /* 0x100fe20003803000 */
[----:B------:R-:W-:Y:S01]  /*13690*/  FFMA.FTZ R163, R2, R221, R163 ;  /* 0x000000dd02a37223 */ /* 0x000fe200000100a3 */
[----:B------:R-:W-:Y:S03]  /*136a0*/  PRMT R113, R117, 0x5410, R113 ;  /* 0x0000541075717816 */ /* 0x000fe60000000071 */
[----:B------:R-:W2:Y:S01]  /*136b0*/  MUFU.EX2 R179, R179 ;  /* 0x000000b300b37308 */ /* 0x000ea20000000800 */
[----:B----4-:R-:W-:Y:S01]  /*136c0*/  F2FP.BF16.F32.PACK_AB R108, R169, R168 ;  /* 0x000000a8a96c723e */ /* 0x010fe200000010ff */
[----:B------:R-:W3:Y:S01]  /*136d0*/  LDSM.16.MT88.4 R116, [R190+0x6800] ;  /* 0x00680000be74783b */ /* 0x000ee20000004200 */
[----:B------:R-:W-:Y:S04]  /*136e0*/  HMMA.16816.F32.BF16 R48, R140, R110, R48 ;  /* 0x0000006e8c30723c */ /* 0x000fe80000041830 */
[----:B------:R-:W-:Y:S01]  /*136f0*/  PRMT R112, R112, 0x5410, R123 ;  /* 0x0000541070707816 */ /* 0x000fe2000000007b */
[----:B------:R-:W-:Y:S01]  /*13700*/  IMAD.WIDE.U32 R122, R122, -0x326172a9, RZ ;  /* 0xcd9e8d577a7a7825 */ /* 0x000fe200078e00ff */
[----:B------:R-:W-:Y:S01]  /*13710*/  LOP3.LUT R101, R101, R108, RZ, 0xc0, !PT ;  /* 0x0000006c65657212 */ /* 0x000fe200078ec0ff */
[----:B------:R-:W-:Y:S01]  /*13720*/  MUFU.EX2 R182, R182 ;  /* 0x000000b600b67308 */ /* 0x000fe20000000800 */
[--C-:B------:R-:W-:Y:S03]  /*13730*/  HSET2.LE.AND R113, R113, R217.reuse, PT ;  /* 0x000000d971717233 */ /* 0x100fe60003803000 */
[--C-:B------:R-:W-:Y:S01]  /*13740*/  HSET2.LE.AND R112, R112, R217.reuse, PT ;  /* 0x000000d970707233 */ /* 0x100fe20003803000 */
[----:B------:R-:W-:Y:S01]  /*13750*/  FFMA.FTZ R141, R38, UR4, -R181 ;  /* 0x00000004268d7c23 */ /* 0x000fe200080108b5 */
[-C--:B-1----:R-:W-:Y:S04]  /*13760*/  HMMA.16816.F32.BF16 R4, R100, R104.reuse, R4 ;  /* 0x000000686404723c */ /* 0x082fe80000041804 */
[----:B------:R-:W1:Y:S01]  /*13770*/  MUFU.EX2 R148, R148 ;  /* 0x0000009400947308 */ /* 0x000e620000000800 */
[----:B------:R-:W-:Y:S01]  /*13780*/  F2FP.BF16.F32.PACK_AB R36, R178, R177 ;  /* 0x000000b1b224723e */ /* 0x000fe200000010ff */
[----:B------:R-:W-:Y:S01]  /*13790*/  FFMA.FTZ R140, R37, UR4, -R183 ;  /* 0x00000004258c7c23 */ /* 0x000fe200080108b7 */
[----:B-----5:R-:W-:Y:S01]  /*137a0*/  F2FP.BF16.F32.PACK_AB R96, R176, R175 ;  /* 0x000000afb060723e */ /* 0x020fe200000010ff */
[--C-:B------:R-:W-:Y:S06]  /*137b0*/  FFMA.FTZ R142, R39, UR4, -R181.reuse ;  /* 0x00000004278e7c23 */ /* 0x100fec00080108b5 */
[----:B------:R-:W-:Y:S01]  /*137c0*/  MUFU.EX2 R149, R149 ;  /* 0x0000009500957308 */ /* 0x000fe20000000800 */
[----:B------:R-:W-:Y:S01]  /*137d0*/  LOP3.LUT R112, R112, R96, RZ, 0xc0, !PT ;  /* 0x0000006070707212 */ /* 0x000fe200078ec0ff */
[----:B------:R-:W-:Y:S01]  /*137e0*/  IMAD.WIDE.U32 R96, R121, -0x326172a9, RZ ;  /* 0xcd9e8d5779607825 */ /* 0x000fe200078e00ff */
[----:B------:R-:W-:Y:S02]  /*137f0*/  LOP3.LUT R113, R113, R36, RZ, 0xc0, !PT ;  /* 0x0000002471717212 */ /* 0x000fe400078ec0ff */
[----:B------:R-:W-:Y:S01]  /*13800*/  LOP3.LUT R36, R99, UR31, R224, 0x96, !PT ;  /* 0x0000001f63247c12 */ /* 0x000fe2000f8e96e0 */
[----:B------:R-:W-:Y:S01]  /*13810*/  FFMA.FTZ R181, R55, UR4, -R181 ;  /* 0x0000000437b57c23 */ /* 0x000fe200080108b5 */
[----:B------:R-:W-:Y:S01]  /*13820*/  LOP3.LUT R37, R129, UR27, R98, 0x96, !PT ;  /* 0x0000001b81257c12 */ /* 0x000fe2000f8e9662 */
[----:B------:R-:W-:Y:S01]  /*13830*/  FFMA.FTZ R143, R40, UR4, -R170 ;  /* 0x00000004288f7c23 */ /* 0x000fe200080108aa */
[----:B------:R-:W-:Y:S01]  /*13840*/  LOP3.LUT R108, R97, UR26, R122, 0x96, !PT ;  /* 0x0000001a616c7c12 */ /* 0x000fe2000f8e967a */
[C---:B------:R-:W-:Y:S01]  /*13850*/  HMMA.16816.F32.BF16 R8, R112.reuse, R104, R8 ;  /* 0x000000687008723c */ /* 0x040fe20000041808 */
[----:B------:R-:W4:Y:S03]  /*13860*/  MUFU.EX2 R140, R140 ;  /* 0x0000008c008c7308 */ /* 0x000f260000000800 */
[----:B------:R-:W-:Y:S01]  /*13870*/  IMAD.WIDE.U32 R98, R36, -0x326172a9, RZ ;  /* 0xcd9e8d5724627825 */ /* 0x000fe200078e00ff */
[----:B------:R-:W-:Y:S01]  /*13880*/  LOP3.LUT R238, R123, UR30, R238, 0x96, !PT ;  /* 0x0000001e7bee7c12 */ /* 0x000fe2000f8e96ee */
[-C--:B------:R-:W-:Y:S05]  /*13890*/  HMMA.16816.F32.BF16 R12, R112, R106.reuse, R12 ;  /* 0x0000006a700c723c */ /* 0x080fea000004180c */
[----:B------:R-:W-:Y:S01]  /*138a0*/  MUFU.EX2 R181, R181 ;  /* 0x000000b500b57308 */ /* 0x000fe20000000800 */
[----:B------:R-:W-:Y:S01]  /*138b0*/  IMAD.WIDE.U32 R104, R37, -0x326172a9, RZ ;  /* 0xcd9e8d5725687825 */ /* 0x000fe200078e00ff */
[C---:B------:R-:W-:Y:S01]  /*138c0*/  HMMA.16816.F32.BF16 R16, R100.reuse, R106, R16 ;  /* 0x0000006a6410723c */ /* 0x040fe20000041810 */
[----:B------:R-:W5:Y:S03]  /*138d0*/  LDSM.16.MT88.4 R36, [R189+0x6800] ;  /* 0x00680000bd24783b */ /* 0x000f660000004200 */
[----:B------:R-:W-:Y:S02]  /*138e0*/  IMAD.WIDE.U32 R238, R238, -0x2daee0ad, RZ ;  /* 0xd2511f53eeee7825 */ /* 0x000fe400078e00ff */
[-C--:B---3--:R-:W-:Y:S02]  /*138f0*/  HMMA.16816.F32.BF16 R68, R100, R116.reuse, R68 ;  /* 0x000000746444723c */ /* 0x088fe40000041844 */
[----:B------:R-:W-:Y:S03]  /*13900*/  MUFU.EX2 R141, R141 ;  /* 0x0000008d008d7308 */ /* 0x000fe60000000800 */
[----:B------:R-:W-:Y:S01]  /*13910*/  IMAD.WIDE.U32 R108, R108, -0x2daee0ad, RZ ;  /* 0xd2511f536c6c7825 */ /* 0x000fe200078e00ff */
[C---:B------:R-:W-:Y:S06]  /*13920*/  HMMA.16816.F32.BF16 R72, R112.reuse, R116, R72 ;  /* 0x000000747048723c */ /* 0x040fec0000041848 */
[----:B------:R-:W3:Y:S01]  /*13930*/  MUFU.EX2 R142, R142 ;  /* 0x0000008e008e7308 */ /* 0x000ee20000000800 */
[----:B------:R-:W-:Y:S01]  /*13940*/  LOP3.LUT R236, R99, UR30, R236, 0x96, !PT ;  /* 0x0000001e63ec7c12 */ /* 0x000fe2000f8e96ec */
[-C--:B------:R-:W-:Y:S03]  /*13950*/  HMMA.16816.F32.BF16 R32, R112, R118.reuse, R32 ;  /* 0x000000767020723c */ /* 0x080fe60000041820 */
[----:B------:R-:W-:Y:S03]  /*13960*/  LOP3.LUT R97, R105, UR26, R98, 0x96, !PT ;  /* 0x0000001a69617c12 */ /* 0x000fe6000f8e9662 */
[C---:B------:R-:W-:Y:S02]  /*13970*/  HMMA.16816.F32.BF16 R76, R100.reuse, R118, R76 ;  /* 0x00000076644c723c */ /* 0x040fe4000004184c */
[----:B------:R-:W-:Y:S03]  /*13980*/  MUFU.EX2 R242, R242 ;  /* 0x000000f200f27308 */ /* 0x000fe60000000800 */
[----:B------:R-:W-:Y:S01]  /*13990*/  LOP3.LUT R120, R239, UR24, R120, 0x96, !PT ;  /* 0x00000018ef787c12 */ /* 0x000fe2000f8e9678 */
[----:B------:R-:W-:Y:S01]  /*139a0*/  IMAD.WIDE.U32 R236, R236, -0x2daee0ad, RZ ;  /* 0xd2511f53ecec7825 */ /* 0x000fe200078e00ff */
[----:B------:R-:W-:Y:S05]  /*139b0*/  LOP3.LUT R98, R109, UR21, R238, 0x96, !PT ;  /* 0x000000156d627c12 */ /* 0x000fea000f8e96ee */
[----:B------:R-:W-:Y:S01]  /*139c0*/  MUFU.EX2 R243, R243 ;  /* 0x000000f300f37308 */ /* 0x000fe20000000800 */
[----:B------:R-:W-:Y:S01]  /*139d0*/  IMAD.WIDE.U32 R106, R97, -0x2daee0ad, RZ ;  /* 0xd2511f53616a7825 */ /* 0x000fe200078e00ff */
[----:B------:R-:W-:Y:S03]  /*139e0*/  LOP3.LUT R110, R237, UR24, R128, 0x96, !PT ;  /* 0x00000018ed6e7c12 */ /* 0x000fe6000f8e9680 */
[----:B------:R-:W-:Y:S01]  /*139f0*/  FFMA.FTZ R237, R44, UR4, -R170 ;  /* 0x000000042ced7c23 */ /* 0x000fe200080108aa */
[----:B------:R-:W-:Y:S01]  /*13a00*/  IMAD.WIDE.U32 R122, R120, -0x326172a9, RZ ;  /* 0xcd9e8d57787a7825 */ /* 0x000fe200078e00ff */
[----:B------:R-:W-:Y:S01]  /*13a10*/  LOP3.LUT R40, R107, UR21, R236, 0x96, !PT ;  /* 0x000000156b287c12 */ /* 0x000fe2000f8e96ec */
[-C--:B-----5:R-:W-:Y:S02]  /*13a20*/  HMMA.16816.F32.BF16 R80, R100, R36.reuse, R80 ;  /* 0x000000246450723c */ /* 0x0a0fe40000041850 */
[----:B------:R-:W-:Y:S01]  /*13a30*/  MUFU.EX2 R244, R244 ;  /* 0x000000f400f47308 */ /* 0x000fe20000000800 */
[----:B------:R-:W-:Y:S01]  /*13a40*/  LOP3.LUT R99, R123, UR22, R96, 0x96, !PT ;  /* 0x000000167b637c12 */ /* 0x000fe2000f8e9660 */
[----:B------:R-:W-:Y:S04]  /*13a50*/  IMAD.WIDE.U32 R120, R98, -0x326172a9, RZ ;  /* 0xcd9e8d5762787825 */ /* 0x000fe800078e00ff */
[----:B------:R-:W-:Y:S01]  /*13a60*/  FFMA.FTZ R236, R43, UR4, -R166 ;  /* 0x000000042bec7c23 */ /* 0x000fe200080108a6 */
[C---:B------:R-:W-:Y:S03]  /*13a70*/  HMMA.16816.F32.BF16 R20, R112.reuse, R36, R20 ;  /* 0x000000247014723c */ /* 0x040fe60000041814 */
[----:B------:R-:W-:Y:S01]  /*13a80*/  MUFU.EX2 R237, R237 ;  /* 0x000000ed00ed7308 */ /* 0x000fe20000000800 */
[----:B------:R-:W-:Y:S01]  /*13a90*/  LOP3.LUT R98, R121, UR19, R122, 0x96, !PT ;  /* 0x0000001379627c12 */ /* 0x000fe2000f8e967a */
[----:B------:R-:W-:Y:S01]  /*13aa0*/  IMAD.WIDE.U32 R122, R40, -0x326172a9, RZ ;  /* 0xcd9e8d57287a7825 */ /* 0x000fe200078e00ff */
[----:B------:R-:W-:Y:S01]  /*13ab0*/  LOP3.LUT R40, R120, 0xffff, RZ, 0xc0, !PT ;  /* 0x0000ffff78287812 */ /* 0x000fe200078ec0ff */
[-C--:B------:R-:W-:Y:S04]  /*13ac0*/  HMMA.16816.F32.BF16 R28, R112, R38.reuse, R28 ;  /* 0x00000026701c723c */ /* 0x080fe8000004181c */
[----:B------:R-:W-:Y:S01]  /*13ad0*/  SHF.R.U32.HI R41, RZ, 0x10, R122 ;  /* 0x00000010ff297819 */ /* 0x000fe2000001167a */
[----:B------:R-:W-:Y:S01]  /*13ae0*/  IMAD.WIDE.U32 R110, R110, -0x326172a9, RZ ;  /* 0xcd9e8d576e6e7825 */ /* 0x000fe200078e00ff */
[----:B------:R-:W-:Y:S01]  /*13af0*/  SHF.R.U32.HI R44, RZ, 0x8, R40 ;  /* 0x00000008ff2c7819 */ /* 0x000fe20000011628 */
[C---:B------:R-:W-:Y:S01]  /*13b00*/  HMMA.16816.F32.BF16 R84, R100.reuse, R38, R84 ;  /* 0x000000266454723c */ /* 0x040fe20000041854 */
[----:B------:R-:W-:Y:S03]  /*13b10*/  MUFU.EX2 R236, R236 ;  /* 0x000000ec00ec7308 */ /* 0x000fe60000000800 */
[----:B------:R-:W-:Y:S01]  /*13b20*/  LOP3.LUT R105, R123, UR19, R110, 0x96, !PT ;  /* 0x000000137b697c12 */ /* 0x000fe2000f8e966e */
[----:B------:R-:W-:Y:S01]  /*13b30*/  FFMA.FTZ R238, R45, UR4, -R170 ;  /* 0x000000042dee7c23 */ /* 0x000fe200080108aa */
[----:B------:R-:W-:Y:S01]  /*13b40*/  LOP3.LUT R110, R41, 0xff, RZ, 0xc0, !PT ;  /* 0x000000ff296e7812 */ /* 0x000fe200078ec0ff */
[--C-:B------:R-:W-:Y:S01]  /*13b50*/  FFMA.FTZ R239, R64, UR4, -R183.reuse ;  /* 0x0000000440ef7c23 */ /* 0x100fe200080108b7 */
[----:B------:R-:W5:Y:S03]  /*13b60*/  LDSM.16.MT88.4 R40, [R188+0x6800] ;  /* 0x00680000bc28783b */ /* 0x000f660000004200 */
[----:B------:R-:W-:Y:S01]  /*13b70*/  MUFU.EX2 R245, R245 ;  /* 0x000000f500f57308 */ /* 0x000fe20000000800 */
[----:B------:R-:W-:Y:S01]  /*13b80*/  LOP3.LUT R116, R122, 0xffff, RZ, 0xc0, !PT ;  /* 0x0000ffff7a747812 */ /* 0x000fe200078ec0ff */
[----:B------:R-:W-:Y:S01]  /*13b90*/  FFMA.FTZ R183, R53, UR4, -R183 ;  /* 0x0000000435b77c23 */ /* 0x000fe200080108b7 */
[----:B------:R-:W-:Y:S01]  /*13ba0*/  LOP3.LUT R96, R120, 0xff, RZ, 0xc0, !PT ;  /* 0x000000ff78607812 */ /* 0x000fe200078ec0ff */
[----:B------:R-:W-:Y:S01]  /*13bb0*/  FFMA.FTZ R162, R0, R220, R162 ;  /* 0x000000dc00a27223 */ /* 0x000fe200000100a2 */
[----:B------:R-:W-:Y:S01]  /*13bc0*/  LOP3.LUT R107, R122, 0xff, RZ, 0xc0, !PT ;  /* 0x000000ff7a6b7812 */ /* 0x000fe200078ec0ff */
[----:B------:R-:W-:Y:S01]  /*13bd0*/  IMAD.MOV.U32 R0, RZ, RZ, R133 ;  /* 0x000000ffff007224 */ /* 0x000fe200078e0085 */
[----:B------:R-:W-:Y:S03]  /*13be0*/  SHF.R.U32.HI R116, RZ, 0x8, R116 ;  /* 0x00000008ff747819 */ /* 0x000fe60000011674 */
[----:B------:R-:W-:Y:S01]  /*13bf0*/  MUFU.EX2 R238, R238 ;  /* 0x000000ee00ee7308 */ /* 0x000fe20000000800 */
[----:B------:R-:W-:Y:S01]  /*13c00*/  SHF.R.U32.HI R97, RZ, 0x18, R122 ;  /* 0x00000018ff617819 */ /* 0x000fe2000001167a */
[----:B------:R-:W-:Y:S01]  /*13c10*/  FADD.FTZ R161, R160, R161 ;  /* 0x000000a1a0a17221 */ /* 0x000fe20000010000 */
[----:B------:R-:W-:Y:S01]  /*13c20*/  PRMT R44, R96, 0x5410, R44 ;  /* 0x00005410602c7816 */ /* 0x000fe2000000002c */
[----:B------:R-:W-:Y:S01]  /*13c30*/  FADD.FTZ R159, R153, R159 ;  /* 0x0000009f999f7221 */ /* 0x000fe20000010000 */
[----:B------:R-:W-:Y:S01]  /*13c40*/  PRMT R96, R107, 0x5410, R116 ;  /* 0x000054106b607816 */ /* 0x000fe20000000074 */
[----:B------:R-:W-:Y:S01]  /*13c50*/  FADD.FTZ R163, R157, R163 ;  /* 0x000000a39da37221 */ /* 0x000fe20000010000 */
[----:B------:R-:W-:Y:S03]  /*13c60*/  PRMT R97, R110, 0x5410, R97 ;  /* 0x000054106e617816 */ /* 0x000fe60000000061 */
[----:B------:R-:W-:Y:S01]  /*13c70*/  MUFU.EX2 R239, R239 ;  /* 0x000000ef00ef7308 */ /* 0x000fe20000000800 */
[----:B------:R-:W-:Y:S01]  /*13c80*/  SHF.R.U32.HI R116, RZ, 0x10, R98 ;  /* 0x00000010ff747819 */ /* 0x000fe20000011662 */
[----:B------:R-:W-:Y:S01]  /*13c90*/  FADD.FTZ R162, R154, R162 ;  /* 0x000000a29aa27221 */ /* 0x000fe20000010000 */
[C---:B------:R-:W-:Y:S01]  /*13ca0*/  LOP3.LUT R110, R98.reuse, 0xffff, RZ, 0xc0, !PT ;  /* 0x0000ffff626e7812 */ /* 0x040fe200078ec0ff */
        /* <DEDUP_REMOVED lines=13> */
[----:B------:R-:W-:Y:S01]  /*13d80*/  SHF.R.U32.HI R47, RZ, 0x8, R110 ;  /* 0x00000008ff2f7819 */ /* 0x000fe2000001166e */
[----:B------:R-:W-:Y:S01]  /*13d90*/  FADD.FTZ R159, R138, R159 ;  /* 0x0000009f8a9f7221 */ /* 0x000fe20000010000 */
[----:B------:R-:W-:Y:S01]  /*13da0*/  LOP3.LUT R105, R116, 0xff, RZ, 0xc0, !PT ;  /* 0x000000ff74697812 */ /* 0x000fe200078ec0ff */
[----:B------:R-:W-:Y:S01]  /*13db0*/  FADD.FTZ R163, R155, R163 ;  /* 0x000000a39ba37221 */ /* 0x000fe20000010000 */
[----:B------:R-:W-:Y:S01]  /*13dc0*/  SHF.R.U32.HI R46, RZ, 0x8, R46 ;  /* 0x00000008ff2e7819 */ /* 0x000fe2000001162e */
[----:B------:R-:W-:Y:S01]  /*13dd0*/  FADD.FTZ R162, R164, R162 ;  /* 0x000000a2a4a27221 */ /* 0x000fe20000010000 */
[-C--:B-----5:R-:W-:Y:S03]  /*13de0*/  HMMA.16816.F32.BF16 R24, R100, R40.reuse, R24 ;  /* 0x000000286418723c */ /* 0x0a0fe60000041818 */
[----:B------:R-:W5:Y:S01]  /*13df0*/  MUFU.EX2 R150, R150 ;  /* 0x0000009600967308 */ /* 0x000f620000000800 */
[----:B------:R-:W-:Y:S01]  /*13e00*/  PRMT R107, R107, 0x5410, R47 ;  /* 0x000054106b6b7816 */ /* 0x000fe2000000002f */
[----:B------:R-:W-:Y:S01]  /*13e10*/  FADD.FTZ R161, R165, R161 ;  /* 0x000000a1a5a17221 */ /* 0x000fe20000010000 */
[----:B------:R-:W-:Y:S01]  /*13e20*/  PRMT R105, R105, 0x5410, R45 ;  /* 0x0000541069697816 */ /* 0x000fe2000000002d */
[C---:B------:R-:W-:Y:S06]  /*13e30*/  HMMA.16816.F32.BF16 R88, R112.reuse, R40, R88 ;  /* 0x000000287058723c */ /* 0x040fec0000041858 */
[----:B------:R-:W-:Y:S01]  /*13e40*/  MUFU.EX2 R249, R249 ;  /* 0x000000f900f97308 */ /* 0x000fe20000000800 */
[----:B------:R-:W-:Y:S01]  /*13e50*/  PRMT R64, R37, 0x5410, R46 ;  /* 0x0000541025407816 */ /* 0x000fe2000000002e */
[-C--:B------:R-:W-:Y:S03]  /*13e60*/  HMMA.16816.F32.BF16 R92, R112, R42.reuse, R92 ;  /* 0x0000002a705c723c */ /* 0x080fe6000004185c */
[--C-:B------:R-:W-:Y:S03]  /*13e70*/  HSET2.LE.AND R38, R44, R217.reuse, PT ;  /* 0x000000d92c267233 */ /* 0x100fe60003803000 */
[----:B------:R-:W-:Y:S01]  /*13e80*/  HMMA.16816.F32.BF16 R48, R100, R42, R48 ;  /* 0x0000002a6430723c */ /* 0x000fe20000041830 */
[----:B------:R-:W5:Y:S04]  /*13e90*/  LDSM.16.MT88.4 R44, [R192+0x7000] ;  /* 0x00700000c02c783b */ /* 0x000f680000004200 */
[--C-:B------:R-:W-:Y:S01]  /*13ea0*/  SHF.R.U32.HI R117, RZ, 0x10, R120.reuse ;  /* 0x00000010ff757819 */ /* 0x100fe20000011678 */
[----:B------:R-:W-:Y:S01]  /*13eb0*/  FADD.FTZ R159, R168, R159 ;  /* 0x0000009fa89f7221 */ /* 0x000fe20000010000 */
[----:B------:R-:W-:Y:S01]  /*13ec0*/  SHF.R.U32.HI R109, RZ, 0x18, R120 ;  /* 0x00000018ff6d7819 */ /* 0x000fe20000011678 */
[----:B------:R-:W-:Y:S03]  /*13ed0*/  FADD.FTZ R163, R175, R163 ;  /* 0x000000a3afa37221 */ /* 0x000fe60000010000 */
[----:B------:R-:W-:Y:S01]  /*13ee0*/  LOP3.LUT R117, R117, 0xff, RZ, 0xc0, !PT ;  /* 0x000000ff75757812 */ /* 0x000fe200078ec0ff */
[----:B------:R-:W-:Y:S01]  /*13ef0*/  FADD.FTZ R162, R177, R162 ;  /* 0x000000a2b1a27221 */ /* 0x000fe20000010000 */
[----:B------:R-:W-:Y:S01]  /*13f00*/  LOP3.LUT R98, R98, 0xff, RZ, 0xc0, !PT ;  /* 0x000000ff62627812 */ /* 0x000fe200078ec0ff */
[----:B------:R-:W-:Y:S01]  /*13f10*/  FADD.FTZ R161, R167, R161 ;  /* 0x000000a1a7a17221 */ /* 0x000fe20000010000 */
[----:B------:R-:W-:Y:S01]  /*13f20*/  PRMT R109, R117, 0x5410, R109 ;  /* 0x00005410756d7816 */ /* 0x000fe2000000006d */
[----:B------:R-:W-:Y:S01]  /*13f30*/  FADD.FTZ R159, R169, R159 ;  /* 0x0000009fa99f7221 */ /* 0x000fe20000010000 */
[--C-:B------:R-:W-:Y:S01]  /*13f40*/  HSET2.LE.AND R40, R64, R217.reuse, PT ;  /* 0x000000d940287233 */ /* 0x100fe20003803000 */
[----:B------:R-:W-:Y:S01]  /*13f50*/  LDSM.16.MT88.4 R116, [R192+0x7800] ;  /* 0x00780000c074783b */ /* 0x000fe20000004200 */
[----:B------:R-:W-:Y:S01]  /*13f60*/  PRMT R98, R98, 0x5410, R36 ;  /* 0x0000541062627816 */ /* 0x000fe20000000024 */
[----:B------:R-:W-:Y:S01]  /*13f70*/  FADD.FTZ R163, R176, R163 ;  /* 0x000000a3b0a37221 */ /* 0x000fe20000010000 */
[--C-:B------:R-:W-:Y:S01]  /*13f80*/  HSET2.LE.AND R39, R109, R217.reuse, PT ;  /* 0x000000d96d277233 */ /* 0x100fe20003803000 */
[----:B------:R-:W-:Y:S01]  /*13f90*/  FADD.FTZ R162, R178, R162 ;  /* 0x000000a2b2a27221 */ /* 0x000fe20000010000 */
[----:B--2---:R-:W-:Y:S01]  /*13fa0*/  F2FP.BF16.F32.PACK_AB R36, R179, R180 ;  /* 0x000000b4b324723e */ /* 0x004fe200000010ff */
[----:B------:R-:W-:Y:S01]  /*13fb0*/  FADD.FTZ R161, R145, R161 ;  /* 0x000000a191a17221 */ /* 0x000fe20000010000 */
[----:B-1----:R-:W-:Y:S01]  /*13fc0*/  F2FP.BF16.F32.PACK_AB R37, R148, R182 ;  /* 0x000000b69425723e */ /* 0x002fe200000010ff */
[----:B------:R-:W1:Y:S01]  /*13fd0*/  LDSM.16.MT88.4 R64, [R190+0x7000] ;  /* 0x00700000be40783b */ /* 0x000e620000004200 */
[----:B------:R-:W-:Y:S01]  /*13fe0*/  LOP3.LUT R38, R38, R36, RZ, 0xc0, !PT ;  /* 0x0000002426267212 */ /* 0x000fe200078ec0ff */
[----:B------:R-:W-:Y:S01]  /*13ff0*/  FADD.FTZ R159, R146, R159 ;  /* 0x0000009f929f7221 */ /* 0x000fe20000010000 */
[----:B------:R-:W-:Y:S01]  /*14000*/  LOP3.LUT R39, R39, R37, RZ, 0xc0, !PT ;  /* 0x0000002527277212 */ /* 0x000fe200078ec0ff */
[----:B------:R-:W-:Y:S01]  /*14010*/  FADD.FTZ R163, R174, R163 ;  /* 0x000000a3aea37221 */ /* 0x000fe20000010000 */
[--C-:B------:R-:W-:Y:S01]  /*14020*/  HSET2.LE.AND R36, R107, R217.reuse, PT ;  /* 0x000000d96b247233 */ /* 0x100fe20003803000 */
[----:B------:R-:W-:Y:S01]  /*14030*/  FADD.FTZ R162, R172, R162 ;  /* 0x000000a2aca27221 */ /* 0x000fe20000010000 */
[--C-:B------:R-:W-:Y:S01]  /*14040*/  HSET2.LE.AND R37, R105, R217.reuse, PT ;  /* 0x000000d969257233 */ /* 0x100fe20003803000 */
[----:B------:R-:W-:Y:S01]  /*14050*/  FADD.FTZ R161, R144, R161 ;  /* 0x000000a190a17221 */ /* 0x000fe20000010000 */
[----:B----4-:R-:W-:Y:S01]  /*14060*/  F2FP.BF16.F32.PACK_AB R53, R140, R149 ;  /* 0x000000958c35723e */ /* 0x010fe200000010ff */
[----:B------:R-:W-:Y:S01]  /*14070*/  FADD.FTZ R159, R147, R159 ;  /* 0x0000009f939f7221 */ /* 0x000fe20000010000 */
[----:B---3--:R-:W-:Y:S01]  /*14080*/  F2FP.BF16.F32.PACK_AB R52, R142, R141 ;  /* 0x0000008d8e34723e */ /* 0x008fe200000010ff */
[----:B------:R-:W-:Y:S01]  /*14090*/  FADD.FTZ R163, R173, R163 ;  /* 0x000000a3ada37221 */ /* 0x000fe20000010000 */
[----:B-----5:R-:W-:Y:S01]  /*140a0*/  F2FP.BF16.F32.PACK_AB R41, R150, R143 ;  /* 0x0000008f9629723e */ /* 0x020fe200000010ff */
[----:B------:R-:W-:Y:S01]  /*140b0*/  FADD.FTZ R162, R171, R162 ;  /* 0x000000a2aba27221 */ /* 0x000fe20000010000 */
[----:B------:R-:W-:Y:S01]  /*140c0*/  LOP3.LUT R36, R36, R53, RZ, 0xc0, !PT ;  /* 0x0000003524247212 */ /* 0x000fe200078ec0ff */
[----:B------:R-:W-:Y:S01]  /*140d0*/  FADD.FTZ R161, R149, R161 ;  /* 0x000000a195a17221 */ /* 0x000fe20000010000 */
[----:B------:R-:W-:Y:S01]  /*140e0*/  LOP3.LUT R37, R37, R52, RZ, 0xc0, !PT ;  /* 0x0000003425257212 */ /* 0x000fe200078ec0ff */
[----:B------:R-:W-:Y:S01]  /*140f0*/  FADD.FTZ R159, R141, R159 ;  /* 0x0000009f8d9f7221 */ /* 0x000fe20000010000 */
[----:B------:R-:W-:Y:S01]  /*14100*/  LOP3.LUT R40, R40, R41, RZ, 0xc0, !PT ;  /* 0x0000002928287212 */ /* 0x000fe200078ec0ff */
[----:B------:R-:W-:Y:S01]  /*14110*/  FADD.FTZ R163, R143, R163 ;  /* 0x000000a38fa37221 */ /* 0x000fe20000010000 */
[--C-:B------:R-:W-:Y:S01]  /*14120*/  HSET2.LE.AND R96, R96, R217.reuse, PT ;  /* 0x000000d960607233 */ /* 0x100fe20003803000 */
[----:B------:R-:W-:Y:S01]  /*14130*/  FADD.FTZ R162, R151, R162 ;  /* 0x000000a297a27221 */ /* 0x000fe20000010000 */
[--C-:B------:R-:W-:Y:S01]  /*14140*/  HSET2.LE.AND R52, R97, R217.reuse, PT ;  /* 0x000000d961347233 */ /* 0x100fe20003803000 */
[-C--:B------:R-:W-:Y:S05]  /*14150*/  HMMA.16816.F32.BF16 R4, R36, R44.reuse, R4 ;  /* 0x0000002c2404723c */ /* 0x080fea0000041804 */
[--C-:B------:R-:W-:Y:S01]  /*14160*/  HSET2.LE.AND R41, R98, R217.reuse, PT ;  /* 0x000000d962297233 */ /* 0x100fe20003803000 */
[----:B------:R-:W-:Y:S01]  /*14170*/  FADD.FTZ R161, R140, R161 ;  /* 0x000000a18ca17221 */ /* 0x000fe20000010000 */
[----:B------:R-:W-:Y:S01]  /*14180*/  F2FP.BF16.F32.PACK_AB R98, R236, R151 ;  /* 0x00000097ec62723e */ /* 0x000fe200000010ff */
[----:B------:R-:W-:Y:S03]  /*14190*/  FADD.FTZ R159, R142, R159 ;  /* 0x0000009f8e9f7221 */ /* 0x000fe60000010000 */
[----:B------:R-:W-:Y:S01]  /*141a0*/  F2FP.BF16.F32.PACK_AB R53, R241, R240 ;  /* 0x000000f0f135723e */ /* 0x000fe200000010ff */
[----:B------:R-:W-:Y:S01]  /*141b0*/  FADD.FTZ R163, R150, R163 ;  /* 0x000000a396a37221 */ /* 0x000fe20000010000 */
[----:B------:R-:W-:Y:S01]  /*141c0*/  F2FP.BF16.F32.PACK_AB R97, R238, R237 ;  /* 0x000000edee61723e */ /* 0x000fe200000010ff */
[----:B------:R-:W-:Y:S01]  /*141d0*/  FADD.FTZ R162, R236, R162 ;  /* 0x000000a2eca27221 */ /* 0x000fe20000010000 */
[----:B------:R-:W-:Y:S01]  /*141e0*/  LOP3.LUT R41, R41, R98, RZ, 0xc0, !PT ;  /* 0x0000006229297212 */ /* 0x000fe200078ec0ff */
[----:B------:R-:W-:Y:S01]  /*141f0*/  FADD.FTZ R161, R180, R161 ;  /* 0x000000a1b4a17221 */ /* 0x000fe20000010000 */
[----:B------:R-:W-:Y:S01]  /*14200*/  LOP3.LUT R42, R96, R97, RZ, 0xc0, !PT ;  /* 0x00000061602a7212 */ /* 0x000fe200078ec0ff */
[----:B------:R-:W-:Y:S01]  /*14210*/  FADD.FTZ R159, R182, R159 ;  /* 0x0000009fb69f7221 */ /* 0x000fe20000010000 */
[----:B------:R-:W-:Y:S01]  /*14220*/  LOP3.LUT R43, R52, R53, RZ, 0xc0, !PT ;  /* 0x00000035342b7212 */ /* 0x000fe200078ec0ff */
[----:B------:R-:W-:Y:S01]  /*14230*/  IMAD.WIDE.U32 R52, R99, -0x2daee0ad, RZ ;  /* 0xd2511f5363347825 */ /* 0x000fe200078e00ff */
[----:B------:R-:W-:Y:S03]  /*14240*/  LOP3.LUT R100, R111, UR22, R104, 0x96, !PT ;  /* 0x000000166f647c12 */ /* 0x000fe6000f8e9668 */
[----:B------:R-:W-:Y:S01]  /*14250*/  FADD.FTZ R163, R237, R163 ;  /* 0x000000a3eda37221 */ /* 0x000fe20000010000 */
[----:B------:R-:W-:Y:S01]  /*14260*/  IMAD.MOV.U32 R132, RZ, RZ, R135 ;  /* 0x000000ffff847224 */ /* 0x000fe200078e0087 */
[----:B------:R-:W-:Y:S01]  /*14270*/  LOP3.LUT R108, R53, UR20, R108, 0x96, !PT ;  /* 0x00000014356c7c12 */ /* 0x000fe2000f8e966c */
[C---:B------:R-:W-:Y:S04]  /*14280*/  HMMA.16816.F32.BF16 R8, R40.reuse, R44, R8 ;  /* 0x0000002c2808723c */ /* 0x040fe80000041808 */
[--C-:B------:R-:W-:Y:S01]  /*14290*/  SHF.R.U32.HI R96, RZ, 0x10, R52.reuse ;  /* 0x00000010ff607819 */ /* 0x100fe20000011634 */
[----:B------:R-:W-:Y:S01]  /*142a0*/  IMAD.WIDE.U32 R100, R100, -0x2daee0ad, RZ ;  /* 0xd2511f5364647825 */ /* 0x000fe200078e00ff */
[-C--:B------:R-:W-:Y:S05]  /*142b0*/  HMMA.16816.F32.BF16 R12, R40, R46.reuse, R12 ;  /* 0x0000002e280c723c */ /* 0x080fea000004180c */
[C---:B------:R-:W-:Y:S01]  /*142c0*/  LOP3.LUT R45, R52.reuse, 0xffff, RZ, 0xc0, !PT ;  /* 0x0000ffff342d7812 */ /* 0x040fe200078ec0ff */
[C---:B------:R-:W-:Y:S05]  /*142d0*/  HMMA.16816.F32.BF16 R16, R36.reuse, R46, R16 ;  /* 0x0000002e2410723c */ /* 0x040fea0000041810 */
[----:B------:R-:W-:Y:S01]  /*142e0*/  LOP3.LUT R98, R52, 0xff, RZ, 0xc0, !PT ;  /* 0x000000ff34627812 */ /* 0x000fe200078ec0ff */
[-C--:B-1----:R-:W-:Y:S05]  /*142f0*/  HMMA.16816.F32.BF16 R68, R36, R64.reuse, R68 ;  /* 0x000000402444723c */ /* 0x082fea0000041844 */
[----:B------:R-:W-:Y:S01]  /*14300*/  SHF.R.U32.HI R99, RZ, 0x18, R52 ;  /* 0x00000018ff637819 */ /* 0x000fe20000011634 */
[C---:B------:R-:W-:Y:S01]  /*14310*/  HMMA.16816.F32.BF16 R72, R40.reuse, R64, R72 ;  /* 0x000000402848723c */ /* 0x040fe20000041848 */
[----:B------:R-:W1:Y:S04]  /*14320*/  LDSM.16.MT88.4 R52, [R189+0x7000] ;  /* 0x00700000bd34783b */ /* 0x000e680000004200 */
[C---:B------:R-:W-:Y:S01]  /*14330*/  LOP3.LUT R46, R100.reuse, 0xffff, RZ, 0xc0, !PT ;  /* 0x0000ffff642e7812 */ /* 0x040fe200078ec0ff */
[-C--:B------:R-:W-:Y:S05]  /*14340*/  HMMA.16816.F32.BF16 R32, R40, R66.reuse, R32 ;  /* 0x000000422820723c */ /* 0x080fea0000041820 */
[----:B------:R-:W-:Y:S01]  /*14350*/  SHF.R.U32.HI R47, RZ, 0x10, R100 ;  /* 0x00000010ff2f7819 */ /* 0x000fe20000011664 */
[C---:B------:R-:W-:Y:S01]  /*14360*/  HMMA.16816.F32.BF16 R76, R36.reuse, R66, R76 ;  /* 0x00000042244c723c */ /* 0x040fe2000004184c */
[----:B------:R-:W-:Y:S04]  /*14370*/  MUFU.EX2 R66, R59 ;  /* 0x0000003b00427308 */ /* 0x000fe80000000800 */
[----:B------:R-:W-:Y:S01]  /*14380*/  LOP3.LUT R44, R100, 0xff, RZ, 0xc0, !PT ;  /* 0x000000ff642c7812 */ /* 0x000fe200078ec0ff */
[--C-:B------:R-:W-:Y:S01]  /*14390*/  FFMA.FTZ R65, R58, UR4, -R166.reuse ;  /* 0x000000043a417c23 */ /* 0x100fe200080108a6 */
[----:B------:R-:W-:Y:S01]  /*143a0*/  SHF.R.U32.HI R45, RZ, 0x8, R45 ;  /* 0x00000008ff2d7819 */ /* 0x000fe2000001162d */
[----:B------:R-:W-:Y:S03]  /*143b0*/  FFMA.FTZ R166, R63, UR4, -R166 ;  /* 0x000000043fa67c23 */ /* 0x000fe600080108a6 */
[----:B------:R-:W-:Y:S01]  /*143c0*/  SHF.R.U32.HI R46, RZ, 0x8, R46 ;  /* 0x00000008ff2e7819 */ /* 0x000fe2000001162e */
[--C-:B------:R-:W-:Y:S01]  /*143d0*/  FFMA.FTZ R67, R60, UR4, -R170.reuse ;  /* 0x000000043c437c23 */ /* 0x100fe200080108aa */
[----:B------:R-:W-:Y:S01]  /*143e0*/  LOP3.LUT R47, R47, 0xff, RZ, 0xc0, !PT ;  /* 0x000000ff2f2f7812 */ /* 0x000fe200078ec0ff */
[----:B------:R-:W-:Y:S01]  /*143f0*/  FFMA.FTZ R170, R61, UR4, -R170 ;  /* 0x000000043daa7c23 */ /* 0x000fe200080108aa */
[----:B------:R-:W-:Y:S01]  /*14400*/  SHF.R.U32.HI R100, RZ, 0x18, R100 ;  /* 0x00000018ff647819 */ /* 0x000fe20000011664 */
[----:B------:R-:W2:Y:S01]  /*14410*/  MUFU.EX2 R65, R65 ;  /* 0x0000004100417308 */ /* 0x000ea20000000800 */
[----:B------:R-:W-:Y:S01]  /*14420*/  PRMT R98, R98, 0x5410, R45 ;  /* 0x0000541062627816 */ /* 0x000fe2000000002d */
[----:B------:R-:W-:Y:S01]  /*14430*/  FADD.FTZ R162, R240, R162 ;  /* 0x000000a2f0a27221 */ /* 0x000fe20000010000 */
[----:B------:R-:W-:Y:S01]  /*14440*/  PRMT R64, R44, 0x5410, R46 ;  /* 0x000054102c407816 */ /* 0x000fe2000000002e */
[----:B------:R-:W-:Y:S01]  /*14450*/  IMAD.MOV.U32 R2, RZ, RZ, R134 ;  /* 0x000000ffff027224 */ /* 0x000fe200078e0086 */
[----:B------:R-:W-:Y:S01]  /*14460*/  PRMT R100, R47, 0x5410, R100 ;  /* 0x000054102f647816 */ /* 0x000fe20000000064 */
[----:B------:R-:W-:Y:S01]  /*14470*/  FADD.FTZ R161, R179, R161 ;  /* 0x000000a1b3a17221 */ /* 0x000fe20000010000 */
[----:B------:R-:W3:Y:S01]  /*14480*/  LDSM.16.MT88.4 R44, [R188+0x7000] ;  /* 0x00700000bc2c783b */ /* 0x000ee20000004200 */
[--C-:B------:R-:W-:Y:S02]  /*14490*/  SHF.R.U32.HI R58, RZ, 0x10, R108.reuse ;  /* 0x00000010ff3a7819 */ /* 0x100fe4000001166c */
[----:B------:R-:W4:Y:S01]  /*144a0*/  MUFU.EX2 R67, R67 ;  /* 0x0000004300437308 */ /* 0x000f220000000800 */
[----:B------:R-:W-:Y:S01]  /*144b0*/  SHF.R.U32.HI R97, RZ, 0x18, R108 ;  /* 0x00000018ff617819 */ /* 0x000fe2000001166c */
[----:B------:R-:W-:Y:S01]  /*144c0*/  FADD.FTZ R159, R148, R159 ;  /* 0x0000009f949f7221 */ /* 0x000fe20000010000 */
[----:B------:R-:W-:Y:S01]  /*144d0*/  LOP3.LUT R58, R58, 0xff, RZ, 0xc0, !PT ;  /* 0x000000ff3a3a7812 */ /* 0x000fe200078ec0ff */
[-C--:B-1----:R-:W-:Y:S03]  /*144e0*/  HMMA.16816.F32.BF16 R80, R36, R52.reuse, R80 ;  /* 0x000000342450723c */ /* 0x082fe60000041850 */
[----:B------:R-:W-:Y:S03]  /*144f0*/  PRMT R97, R58, 0x5410, R97 ;  /* 0x000054103a617816 */ /* 0x000fe60000000061 */
[----:B------:R-:W1:Y:S01]  /*14500*/  MUFU.EX2 R170, R170 ;  /* 0x000000aa00aa7308 */ /* 0x000e620000000800 */
[----:B------:R-:W-:Y:S01]  /*14510*/  LOP3.LUT R106, R101, UR20, R106, 0x96, !PT ;  /* 0x00000014656a7c12 */ /* 0x000fe2000f8e966a */
[C---:B------:R-:W-:Y:S04]  /*14520*/  HMMA.16816.F32.BF16 R20, R40.reuse, R52, R20 ;  /* 0x000000342814723c */ /* 0x040fe80000041814 */
[----:B------:R-:W-:Y:S02]  /*14530*/  LOP3.LUT R57, R106, 0xffff, RZ, 0xc0, !PT ;  /* 0x0000ffff6a397812 */ /* 0x000fe400078ec0ff */
[-C--:B------:R-:W-:Y:S02]  /*14540*/  HMMA.16816.F32.BF16 R28, R40, R54.reuse, R28 ;  /* 0x00000036281c723c */ /* 0x080fe4000004181c */
[----:B------:R-:W5:Y:S03]  /*14550*/  MUFU.EX2 R166, R166 ;  /* 0x000000a600a67308 */ /* 0x000f660000000800 */
[----:B------:R-:W-:Y:S01]  /*14560*/  LOP3.LUT R96, R96, 0xff, RZ, 0xc0, !PT ;  /* 0x000000ff60607812 */ /* 0x000fe200078ec0ff */
[C---:B------:R-:W-:Y:S05]  /*14570*/  HMMA.16816.F32.BF16 R84, R36.reuse, R54, R84 ;  /* 0x000000362454723c */ /* 0x040fea0000041854 */
[----:B------:R-:W-:Y:S01]  /*14580*/  LOP3.LUT R56, R108, 0xffff, RZ, 0xc0, !PT ;  /* 0x0000ffff6c387812 */ /* 0x000fe200078ec0ff */
[----:B------:R-:W-:Y:S01]  /*14590*/  FADD.FTZ R163, R238, R163 ;  /* 0x000000a3eea37221 */ /* 0x000fe20000010000 */
[----:B------:R-:W-:Y:S01]  /*145a0*/  PRMT R99, R96, 0x5410, R99 ;  /* 0x0000541060637816 */ /* 0x000fe20000000063 */
[----:B------:R-:W-:Y:S03]  /*145b0*/  FADD.FTZ R162, R241, R162 ;  /* 0x000000a2f1a27221 */ /* 0x000fe60000010000 */
[----:B------:R-:W-:Y:S01]  /*145c0*/  SHF.R.U32.HI R56, RZ, 0x8, R56 ;  /* 0x00000008ff387819 */ /* 0x000fe20000011638 */
[----:B------:R-:W-:Y:S01]  /*145d0*/  FADD.FTZ R161, R245, R161 ;  /* 0x000000a1f5a17221 */ /* 0x000fe20000010000 */
[----:B------:R-:W-:Y:S01]  /*145e0*/  LOP3.LUT R96, R108, 0xff, RZ, 0xc0, !PT ;  /* 0x000000ff6c607812 */ /* 0x000fe200078ec0ff */
[----:B------:R-:W-:Y:S01]  /*145f0*/  FADD.FTZ R159, R246, R159 ;  /* 0x0000009ff69f7221 */ /* 0x000fe20000010000 */
[----:B------:R-:W-:Y:S01]  /*14600*/  SHF.R.U32.HI R57, RZ, 0x8, R57 ;  /* 0x00000008ff397819 */ /* 0x000fe20000011639 */
[-C--:B---3--:R-:W-:Y:S03]  /*14610*/  HMMA.16816.F32.BF16 R24, R36, R44.reuse, R24 ;  /* 0x0000002c2418723c */ /* 0x088fe60000041818 */
[----:B------:R-:W-:Y:S01]  /*14620*/  PRMT R96, R96, 0x5410, R56 ;  /* 0x0000541060607816 */ /* 0x000fe20000000038 */
[----:B------:R-:W-:Y:S01]  /*14630*/  FADD.FTZ R163, R247, R163 ;  /* 0x000000a3f7a37221 */ /* 0x000fe20000010000 */
[--C-:B------:R-:W-:Y:S01]  /*14640*/  SHF.R.U32.HI R56, RZ, 0x10, R106.reuse ;  /* 0x00000010ff387819 */ /* 0x100fe2000001166a */
[C---:B------:R-:W-:Y:S05]  /*14650*/  HMMA.16816.F32.BF16 R88, R40.reuse, R44, R88 ;  /* 0x0000002c2858723c */ /* 0x040fea0000041858 */
[----:B------:R-:W-:Y:S01]  /*14660*/  LOP3.LUT R56, R56, 0xff, RZ, 0xc0, !PT ;  /* 0x000000ff38387812 */ /* 0x000fe200078ec0ff */
[-C--:B------:R-:W-:Y:S05]  /*14670*/  HMMA.16816.F32.BF16 R92, R40, R46.reuse, R92 ;  /* 0x0000002e285c723c */ /* 0x080fea000004185c */
[----:B------:R-:W-:Y:S01]  /*14680*/  LOP3.LUT R60, R106, 0xff, RZ, 0xc0, !PT ;  /* 0x000000ff6a3c7812 */ /* 0x000fe200078ec0ff */
[----:B------:R-:W-:Y:S05]  /*14690*/  HMMA.16816.F32.BF16 R48, R36, R46, R48 ;  /* 0x0000002e2430723c */ /* 0x000fea0000041830 */
[----:B------:R-:W-:Y:S01]  /*146a0*/  SHF.R.U32.HI R61, RZ, 0x18, R106 ;  /* 0x00000018ff3d7819 */ /* 0x000fe2000001166a */
[----:B--2---:R-:W-:Y:S01]  /*146b0*/  FADD.FTZ R162, R65, R162 ;  /* 0x000000a241a27221 */ /* 0x004fe20000010000 */
[----:B------:R-:W-:Y:S01]  /*146c0*/  PRMT R60, R60, 0x5410, R57 ;  /* 0x000054103c3c7816 */ /* 0x000fe20000000039 */
[----:B------:R-:W-:Y:S03]  /*146d0*/  FADD.FTZ R161, R183, R161 ;  /* 0x000000a1b7a17221 */ /* 0x000fe60000010000 */
[----:B------:R-:W-:Y:S01]  /*146e0*/  PRMT R61, R56, 0x5410, R61 ;  /* 0x00005410383d7816 */ /* 0x000fe2000000003d */
[----:B------:R-:W-:Y:S01]  /*146f0*/  FADD.FTZ R159, R181, R159 ;  /* 0x0000009fb59f7221 */ /* 0x000fe20000010000 */
[----:B------:R-:W2:Y:S01]  /*14700*/  LDSM.16.MT88.4 R56, [R190+0x7800] ;  /* 0x00780000be38783b */ /* 0x000ea20000004200 */
[--C-:B------:R-:W-:Y:S01]  /*14710*/  HSET2.LE.AND R98, R98, R217.reuse, PT ;  /* 0x000000d962627233 */ /* 0x100fe20003803000 */
[----:B------:R-:W-:Y:S01]  /*14720*/  FADD.FTZ R163, R248, R163 ;  /* 0x000000a3f8a37221 */ /* 0x000fe20000010000 */
[--C-:B------:R-:W-:Y:S01]  /*14730*/  HSET2.LE.AND R99, R99, R217.reuse, PT ;  /* 0x000000d963637233 */ /* 0x100fe20003803000 */
[----:B------:R-:W-:Y:S01]  /*14740*/  FADD.FTZ R162, R66, R162 ;  /* 0x000000a242a27221 */ /* 0x000fe20000010000 */
[--C-:B------:R-:W-:Y:S01]  /*14750*/  HSET2.LE.AND R96, R96, R217.reuse, PT ;  /* 0x000000d960607233 */ /* 0x100fe20003803000 */
[----:B------:R-:W-:Y:S01]  /*14760*/  FADD.FTZ R161, R239, R161 ;  /* 0x000000a1efa17221 */ /* 0x000fe20000010000 */
[--C-:B------:R-:W-:Y:S01]  /*14770*/  HSET2.LE.AND R97, R97, R217.reuse, PT ;  /* 0x000000d961617233 */ /* 0x100fe20003803000 */
[----:B------:R-:W-:Y:S01]  /*14780*/  FADD.FTZ R159, R243, R159 ;  /* 0x0000009ff39f7221 */ /* 0x000fe20000010000 */
[----:B------:R-:W-:Y:S01]  /*14790*/  F2FP.BF16.F32.PACK_AB R53, R181, R246 ;  /* 0x000000f6b535723e */ /* 0x000fe200000010ff */
[----:B----4-:R-:W-:Y:S01]  /*147a0*/  FADD.FTZ R163, R67, R163 ;  /* 0x000000a343a37221 */ /* 0x010fe20000010000 */
[----:B------:R-:W-:Y:S01]  /*147b0*/  F2FP.BF16.F32.PACK_AB R52, R242, R239 ;  /* 0x000000eff234723e */ /* 0x000fe200000010ff */
[----:B------:R-:W-:Y:S01]  /*147c0*/  FADD.FTZ R162, R249, R162 ;  /* 0x000000a2f9a27221 */ /* 0x000fe20000010000 */
[----:B------:R-:W-:Y:S01]  /*147d0*/  F2FP.BF16.F32.PACK_AB R55, R244, R243 ;  /* 0x000000f3f437723e */ /* 0x000fe200000010ff */
[----:B------:R-:W-:Y:S01]  /*147e0*/  FADD.FTZ R223, R242, R161 ;  /* 0x000000a1f2df7221 */ /* 0x000fe20000010000 */
[----:B------:R-:W-:Y:S01]  /*147f0*/  F2FP.BF16.F32.PACK_AB R54, R183, R245 ;  /* 0x000000f5b736723e */ /* 0x000fe200000010ff */
[----:B------:R-:W-:Y:S01]  /*14800*/  FADD.FTZ R222, R244, R159 ;  /* 0x0000009ff4de7221 */ /* 0x000fe20000010000 */
[----:B------:R-:W-:Y:S01]  /*14810*/  LOP3.LUT R98, R98, R52, RZ, 0xc0, !PT ;  /* 0x0000003462627212 */ /* 0x000fe200078ec0ff */
[----:B-1----:R-:W-:Y:S01]  /*14820*/  FADD.FTZ R221, R170, R163 ;  /* 0x000000a3aadd7221 */ /* 0x002fe20000010000 */
[----:B------:R-:W-:Y:S01]  /*14830*/  LOP3.LUT R99, R99, R55, RZ, 0xc0, !PT ;  /* 0x0000003763637212 */ /* 0x000fe200078ec0ff */
[----:B-----5:R-:W-:Y:S01]  /*14840*/  FADD.FTZ R220, R166, R162 ;  /* 0x000000a2a6dc7221 */ /* 0x020fe20000010000 */
[----:B------:R-:W-:Y:S02]  /*14850*/  LOP3.LUT R96, R96, R54, RZ, 0xc0, !PT ;  /* 0x0000003660607212 */ /* 0x000fe400078ec0ff */
        /* <DEDUP_REMOVED lines=34> */
.L_x_955:
[----:B------:R-:W1:Y:S01]  /*14a80*/  SHFL.BFLY PT, R0, R222, 0x2, 0x1f ;  /* 0x0c401f00de007f89 */ /* 0x000e6200000e0000 */
[----:B------:R-:W-:Y:S01]  /*14a90*/  MOV R10, 0x3f800000 ;  /* 0x3f800000000a7802 */ /* 0x000fe20000000f00 */
[----:B------:R-:W-:Y:S01]  /*14aa0*/  ULDC UR4, c[0x0][0x38c] ;  /* 0x0000e30000047ab9 */ /* 0x000fe20000000800 */
[----:B------:R-:W-:Y:S01]  /*14ab0*/  MOV R11, 0x3f800000 ;  /* 0x3f800000000b7802 */ /* 0x000fe20000000f00 */
[----:B------:R-:W2:Y:S01]  /*14ac0*/  SHFL.BFLY PT, R2, R223, 0x2, 0x1f ;  /* 0x0c401f00df027f89 */ /* 0x000ea200000e0000 */
[----:B------:R-:W-:Y:S01]  /*14ad0*/  UMOV UR5, 0x400 ;  /* 0x0000040000057882 */ /* 0x000fe20000000000 */
[----:B------:R-:W-:Y:S01]  /*14ae0*/  MOV R14, 0x20 ;  /* 0x00000020000e7802 */ /* 0x000fe20000000f00 */
[----:B------:R-:W-:Y:S01]  /*14af0*/  UISETP.NE.AND UP0, UPT, UR13, -0x1, UPT ;  /* 0xffffffff0d00788c */ /* 0x000fe2000bf05270 */
[----:B------:R-:W3:Y:S04]  /*14b00*/  SHFL.BFLY PT, R4, R221, 0x2, 0x1f ;  /* 0x0c401f00dd047f89 */ /* 0x000ee800000e0000 */
[----:B------:R-:W4:Y:S01]  /*14b10*/  SHFL.BFLY PT, R3, R220, 0x2, 0x1f ;  /* 0x0c401f00dc037f89 */ /* 0x000f2200000e0000 */
        /* <DEDUP_REMOVED lines=16> */
[--C-:B------:R-:W-:Y:S01]  /*14c20*/  SHF.R.S32.HI R9, RZ, 0x2, R7.reuse ;  /* 0x00000002ff097819 */ /* 0x100fe20000011407 */
[----:B-----5:R-:W-:Y:S01]  /*14c30*/  FADD.FTZ R12, R220, R12 ;  /* 0x0000000cdc0c7221 */ /* 0x020fe20000010000 */
[----:B------:R-:W-:Y:S02]  /*14c40*/  SHF.R.S32.HI R8, RZ, 0x1f, R7 ;  /* 0x0000001fff087819 */ /* 0x000fe40000011407 */
[----:B------:R-:W-:-:S02]  /*14c50*/  LOP3.LUT R7, R7, 0x3ffffffc, RZ, 0xc0, !PT ;  /* 0x3ffffffc07077812 */ /* 0x000fc400078ec0ff */
[----:B------:R-:W-:Y:S01]  /*14c60*/  LEA.HI R8, R8, R9, RZ, 0x3 ;  /* 0x0000000908087211 */ /* 0x000fe200078f18ff */
[----:B------:R-:W1:Y:S01]  /*14c70*/  @P5 MUFU.RCP R11, R6 ;  /* 0x00000006000b5308 */ /* 0x000e620000001000 */
[----:B------:R-:W-:Y:S02]  /*14c80*/  FSETP.NE.FTZ.AND P6, PT, R2, RZ, PT ;  /* 0x000000ff0200720b */ /* 0x000fe40003fd5000 */
[----:B------:R-:W-:Y:S02]  /*14c90*/  FSETP.NE.FTZ.AND P4, PT, R5, RZ, PT ;  /* 0x000000ff0500720b */ /* 0x000fe40003f95000 */
[----:B------:R-:W-:Y:S02]  /*14ca0*/  FSETP.NE.FTZ.AND P3, PT, R12, RZ, PT ;  /* 0x000000ff0c00720b */ /* 0x000fe40003f75000 */
[----:B------:R-:W-:Y:S02]  /*14cb0*/  SHF.R.S32.HI R3, RZ, 0x5, R4 ;  /* 0x00000005ff037819 */ /* 0x000fe40000011404 */
[----:B------:R-:W-:-:S02]  /*14cc0*/  IADD3 R7, -R7, R0, RZ ;  /* 0x0000000007077210 */ /* 0x000fc40007ffe1ff */
[----:B------:R-:W-:Y:S02]  /*14cd0*/  LOP3.LUT R8, R8, 0xfffffff8, RZ, 0xc0, !PT ;  /* 0xfffffff808087812 */ /* 0x000fe400078ec0ff */
[----:B------:R-:W-:Y:S01]  /*14ce0*/  LEA R3, R3, R7, 0x9 ;  /* 0x0000000703037211 */ /* 0x000fe200078e48ff */
[----:B------:R-:W2:Y:S01]  /*14cf0*/  @P6 MUFU.RCP R10, R2 ;  /* 0x00000002000a6308 */ /* 0x000ea20000001000 */
[----:B------:R-:W-:Y:S02]  /*14d00*/  IADD3 R8, R9, -R8, RZ ;  /* 0x8000000809087210 */ /* 0x000fe40007ffe0ff */
[----:B------:R-:W-:Y:S01]  /*14d10*/  MOV R7, 0x3f800000 ;  /* 0x3f80000000077802 */ /* 0x000fe20000000f00 */
[----:B-1----:R-:W-:Y:S01]  /*14d20*/  FMUL.FTZ R11, R11, UR4 ;  /* 0x000000040b0b7c20 */ /* 0x002fe20008410000 */
[----:B------:R-:W-:Y:S02]  /*14d30*/  MOV R9, 0x3f800000 ;  /* 0x3f80000000097802 */ /* 0x000fe40000000f00 */
[C---:B------:R-:W-:Y:S01]  /*14d40*/  SHF.L.U32 R13, R8.reuse, 0x6, RZ ;  /* 0x00000006080d7819 */ /* 0x040fe200000006ff */
[C---:B------:R-:W-:Y:S01]  /*14d50*/  FMUL.FTZ R130, R11.reuse, R130 ;  /* 0x000000820b827220 */ /* 0x040fe20000410000 */
[----:B------:R-:W1:Y:S01]  /*14d60*/  @P4 MUFU.RCP R7, R5 ;  /* 0x0000000500074308 */ /* 0x000e620000001000 */
[C---:B------:R-:W-:Y:S01]  /*14d70*/  R2P PR, R8.reuse, 0x6 ;  /* 0x0000000608007804 */ /* 0x040fe20000000000 */
[----:B------:R-:W-:Y:S01]  /*14d80*/  FMUL.FTZ R131, R11, R131 ;  /* 0x000000830b837220 */ /* 0x000fe20000410000 */
[----:B------:R-:W-:Y:S01]  /*14d90*/  LOP3.LUT R13, R13, 0x1c0, RZ, 0xc0, !PT ;  /* 0x000001c00d0d7812 */ /* 0x000fe200078ec0ff */
[C---:B------:R-:W-:Y:S01]  /*14da0*/  FMUL.FTZ R118, R11.reuse, R118 ;  /* 0x000000760b767220 */ /* 0x040fe20000410000 */
[----:B------:R-:W-:Y:S01]  /*14db0*/  LOP3.LUT R8, R8, 0x1, RZ, 0xc0, !PT ;  /* 0x0000000108087812 */ /* 0x000fe200078ec0ff */
[----:B------:R-:W-:Y:S01]  /*14dc0*/  FMUL.FTZ R119, R11, R119 ;  /* 0x000000770b777220 */ /* 0x000fe20000410000 */
[----:B------:R-:W-:Y:S01]  /*14dd0*/  LEA.HI R13, R13, R13, RZ, 0x1d ;  /* 0x0000000d0d0d7211 */ /* 0x000fe200078fe8ff */
[----:B------:R-:W3:Y:S01]  /*14de0*/  @P3 MUFU.RCP R9, R12 ;  /* 0x0000000c00093308 */ /* 0x000ee20000001000 */
[----:B--2---:R-:W-:Y:S01]  /*14df0*/  FMUL.FTZ R10, R10, UR4 ;  /* 0x000000040a0a7c20 */ /* 0x004fe20008410000 */
[----:B------:R-:W-:Y:S01]  /*14e00*/  ISETP.NE.U32.AND P0, PT, R8, 0x1, PT ;  /* 0x000000010800780c */ /* 0x000fe20003f05070 */
[----:B------:R-:W-:Y:S01]  /*14e10*/  FMUL.FTZ R70, R11, R70 ;  /* 0x000000460b467220 */ /* 0x000fe20000410000 */
[----:B------:R-:W-:Y:S01]  /*14e20*/  MOV R8, 0x10 ;  /* 0x0000001000087802 */ /* 0x000fe20000000f00 */
[C---:B------:R-:W-:Y:S01]  /*14e30*/  FMUL.FTZ R128, R10.reuse, R128 ;  /* 0x000000800a807220 */ /* 0x040fe20000410000 */
[----:B------:R-:W-:Y:S01]  /*14e40*/  LEA R3, R3, R13, 0x1 ;  /* 0x0000000d03037211 */ /* 0x000fe200078e08ff */
[C---:B------:R-:W-:Y:S01]  /*14e50*/  FMUL.FTZ R129, R10.reuse, R129 ;  /* 0x000000810a817220 */ /* 0x040fe20000410000 */
[C---:B------:R-:W-:Y:S01]  /*14e60*/  FMUL.FTZ R116, R10.reuse, R116 ;  /* 0x000000740a747220 */ /* 0x040fe20000410000 */
[----:B-1----:R-:W-:Y:S01]  /*14e70*/  FMUL.FTZ R7, R7, UR4 ;  /* 0x0000000407077c20 */ /* 0x002fe20008410000 */
[----:B------:R-:W-:Y:S01]  /*14e80*/  FMUL.FTZ R117, R10, R117 ;  /* 0x000000750a757220 */ /* 0x000fe20000410000 */
[----:B------:R-:W-:Y:S01]  /*14e90*/  SEL R8, R8, 0xfffffff0, P0 ;  /* 0xfffffff008087807 */ /* 0x000fe20000000000 */
[C---:B------:R-:W-:Y:S01]  /*14ea0*/  FMUL.FTZ R68, R10.reuse, R68 ;  /* 0x000000440a447220 */ /* 0x040fe20000410000 */
[C---:B------:R-:W-:Y:S01]  /*14eb0*/  FMUL.FTZ R124, R7.reuse, R124 ;  /* 0x0000007c077c7220 */ /* 0x040fe20000410000 */
[----:B------:R-:W-:Y:S01]  /*14ec0*/  FMUL.FTZ R125, R7, R125 ;  /* 0x0000007d077d7220 */ /* 0x000fe20000410000 */
[----:B------:R-:W-:Y:S01]  /*14ed0*/  F2FP.BF16.F32.PACK_AB R128, R129, R128 ;  /* 0x000000808180723e */ /* 0x000fe200000010ff */
[----:B------:R-:W-:Y:S01]  /*14ee0*/  FMUL.FTZ R120, R7, R120 ;  /* 0x0000007807787220 */ /* 0x000fe20000410000 */
[----:B---3--:R-:W-:Y:S01]  /*14ef0*/  FMUL.FTZ R9, R9, UR4 ;  /* 0x0000000409097c20 */ /* 0x008fe20008410000 */
[----:B------:R-:W1:Y:S01]  /*14f00*/  S2UR UR4, SR_CgaCtaId ;  /* 0x00000000000479c3 */ /* 0x000e620000008800 */
[----:B------:R-:W-:Y:S01]  /*14f10*/  F2FP.BF16.F32.PACK_AB R130, R131, R130 ;  /* 0x000000828382723e */ /* 0x000fe200000010ff */
[----:B------:R-:W-:Y:S01]  /*14f20*/  FMUL.FTZ R121, R7, R121 ;  /* 0x0000007907797220 */ /* 0x000fe20000410000 */
[C---:B------:R-:W-:Y:S01]  /*14f30*/  FMUL.FTZ R126, R9.reuse, R126 ;  /* 0x0000007e097e7220 */ /* 0x040fe20000410000 */
[C---:B------:R-:W-:Y:S01]  /*14f40*/  FMUL.FTZ R127, R9.reuse, R127 ;  /* 0x0000007f097f7220 */ /* 0x040fe20000410000 */
[C---:B------:R-:W-:Y:S01]  /*14f50*/  FMUL.FTZ R122, R9.reuse, R122 ;  /* 0x0000007a097a7220 */ /* 0x040fe20000410000 */
[----:B------:R-:W-:Y:S01]  /*14f60*/  FMUL.FTZ R123, R9, R123 ;  /* 0x0000007b097b7220 */ /* 0x000fe20000410000 */
[----:B------:R-:W-:Y:S01]  /*14f70*/  F2FP.BF16.F32.PACK_AB R116, R117, R116 ;  /* 0x000000747574723e */ /* 0x000fe200000010ff */
[C---:B------:R-:W-:Y:S01]  /*14f80*/  FMUL.FTZ R69, R10.reuse, R69 ;  /* 0x000000450a457220 */ /* 0x040fe20000410000 */
[----:B------:R-:W-:Y:S01]  /*14f90*/  F2FP.BF16.F32.PACK_AB R118, R119, R118 ;  /* 0x000000767776723e */ /* 0x000fe200000010ff */
[----:B------:R-:W-:Y:S01]  /*14fa0*/  FMUL.FTZ R71, R11, R71 ;  /* 0x000000470b477220 */ /* 0x000fe20000410000 */
[----:B------:R-:W-:Y:S01]  /*14fb0*/  F2FP.BF16.F32.PACK_AB R124, R125, R124 ;  /* 0x0000007c7d7c723e */ /* 0x000fe200000010ff */
[C---:B------:R-:W-:Y:S01]  /*14fc0*/  FMUL.FTZ R76, R10.reuse, R76 ;  /* 0x0000004c0a4c7220 */ /* 0x040fe20000410000 */
[----:B------:R-:W-:Y:S01]  /*14fd0*/  F2FP.BF16.F32.PACK_AB R126, R127, R126 ;  /* 0x0000007e7f7e723e */ /* 0x000fe200000010ff */
[----:B------:R-:W-:Y:S01]  /*14fe0*/  FMUL.FTZ R77, R10, R77 ;  /* 0x0000004d0a4d7220 */ /* 0x000fe20000410000 */
[C---:B------:R-:W-:Y:S01]  /*14ff0*/  FMUL.FTZ R78, R11.reuse, R78 ;  /* 0x0000004e0b4e7220 */ /* 0x040fe20000410000 */
[----:B------:R-:W-:Y:S01]  /*15000*/  FMUL.FTZ R79, R11, R79 ;  /* 0x0000004f0b4f7220 */ /* 0x000fe20000410000 */
[----:B------:R-:W-:Y:S01]  /*15010*/  SEL R15, R14, 0xffffffe0, !P1 ;  /* 0xffffffe00e0f7807 */ /* 0x000fe20004800000 */
[C---:B------:R-:W-:Y:S01]  /*15020*/  FMUL.FTZ R72, R7.reuse, R72 ;  /* 0x0000004807487220 */ /* 0x040fe20000410000 */
[----:B------:R-:W-:Y:S01]  /*15030*/  FMUL.FTZ R73, R7, R73 ;  /* 0x0000004907497220 */ /* 0x000fe20000410000 */
[C---:B------:R-:W-:Y:S01]  /*15040*/  FMUL.FTZ R74, R9.reuse, R74 ;  /* 0x0000004a094a7220 */ /* 0x040fe20000410000 */
[----:B------:R-:W-:Y:S01]  /*15050*/  FMUL.FTZ R75, R9, R75 ;  /* 0x0000004b094b7220 */ /* 0x000fe20000410000 */
[C---:B------:R-:W-:Y:S01]  /*15060*/  FMUL.FTZ R112, R7.reuse, R112 ;  /* 0x0000007007707220 */ /* 0x040fe20000410000 */
[----:B------:R-:W-:Y:S01]  /*15070*/  FMUL.FTZ R113, R7, R113 ;  /* 0x0000007107717220 */ /* 0x000fe20000410000 */
[----:B-1----:R-:W-:Y:S01]  /*15080*/  ULEA UR4, UR4, UR5, 0x18 ;  /* 0x0000000504047291 */ /* 0x002fe2000f8ec03f */
[C---:B------:R-:W-:Y:S01]  /*15090*/  FMUL.FTZ R114, R9.reuse, R114 ;  /* 0x0000007209727220 */ /* 0x040fe20000410000 */
[----:B------:R-:W-:Y:S01]  /*150a0*/  FMUL.FTZ R115, R9, R115 ;  /* 0x0000007309737220 */ /* 0x000fe20000410000 */
[C---:B------:R-:W-:Y:S01]  /*150b0*/  FMUL.FTZ R80, R10.reuse, R80 ;  /* 0x000000500a507220 */ /* 0x040fe20000410000 */
[C---:B------:R-:W-:Y:S01]  /*150c0*/  FMUL.FTZ R81, R10.reuse, R81 ;  /* 0x000000510a517220 */ /* 0x040fe20000410000 */
[----:B------:R-:W-:Y:S01]  /*150d0*/  FMUL.FTZ R82, R11, R82 ;  /* 0x000000520b527220 */ /* 0x000fe20000410000 */
[----:B------:R-:W-:Y:S01]  /*150e0*/  LEA R3, R3, UR4, 0x1 ;  /* 0x0000000403037c11 */ /* 0x000fe2000f8e08ff */
[----:B------:R-:W-:Y:S01]  /*150f0*/  FMUL.FTZ R83, R11, R83 ;  /* 0x000000530b537220 */ /* 0x000fe20000410000 */
[----:B------:R-:W-:Y:S01]  /*15100*/  F2FP.BF16.F32.PACK_AB R120, R121, R120 ;  /* 0x000000787978723e */ /* 0x000fe200000010ff */
[C---:B------:R-:W-:Y:S01]  /*15110*/  FMUL.FTZ R84, R10.reuse, R84 ;  /* 0x000000540a547220 */ /* 0x040fe20000410000 */
[----:B------:R-:W-:Y:S01]  /*15120*/  IADD3 R13, R3, R8, RZ ;  /* 0x00000008030d7210 */ /* 0x000fe20007ffe0ff */
[----:B------:R-:W-:Y:S01]  /*15130*/  STS [R3], R128 ;  /* 0x0000008003007388 */ /* 0x000fe20000000800 */
[----:B------:R-:W-:Y:S01]  /*15140*/  F2FP.BF16.F32.PACK_AB R122, R123, R122 ;  /* 0x0000007a7b7a723e */ /* 0x000fe200000010ff */
[C---:B------:R-:W-:Y:S01]  /*15150*/  FMUL.FTZ R85, R10.reuse, R85 ;  /* 0x000000550a557220 */ /* 0x040fe20000410000 */
[----:B------:R-:W-:Y:S01]  /*15160*/  IADD3 R14, R3, 0x40, RZ ;  /* 0x00000040030e7810 */ /* 0x000fe20007ffe0ff */
[----:B------:R-:W-:Y:S01]  /*15170*/  STS [R3+0x400], R130 ;  /* 0x0004008203007388 */ /* 0x000fe20000000800 */
[C---:B------:R-:W-:Y:S01]  /*15180*/  FMUL.FTZ R86, R11.reuse, R86 ;  /* 0x000000560b567220 */ /* 0x040fe20000410000 */
[----:B------:R-:W-:Y:S01]  /*15190*/  FMUL.FTZ R87, R11, R87 ;  /* 0x000000570b577220 */ /* 0x000fe20000410000 */
[----:B------:R-:W-:Y:S01]  /*151a0*/  F2FP.BF16.F32.PACK_AB R68, R69, R68 ;  /* 0x000000444544723e */ /* 0x000fe200000010ff */
[----:B------:R-:W-:Y:S01]  /*151b0*/  STS [R13], R116 ;  /* 0x000000740d007388 */ /* 0x000fe20000000800 */
[----:B------:R-:W-:Y:S01]  /*151c0*/  F2FP.BF16.F32.PACK_AB R70, R71, R70 ;  /* 0x000000464746723e */ /* 0x000fe200000010ff */
[----:B------:R-:W-:Y:S01]  /*151d0*/  FMUL.FTZ R108, R7, R108 ;  /* 0x0000006c076c7220 */ /* 0x000fe20000410000 */
[C---:B------:R-:W-:Y:S01]  /*151e0*/  IADD3 R16, R3.reuse, R15, RZ ;  /* 0x0000000f03107210 */ /* 0x040fe20007ffe0ff */
[----:B------:R-:W-:Y:S01]  /*151f0*/  STS [R13+0x400], R118 ;  /* 0x000400760d007388 */ /* 0x000fe20000000800 */
[----:B------:R-:W-:Y:S01]  /*15200*/  @P2 IADD3 R14, R3, -0x40, RZ ;  /* 0xffffffc0030e2810 */ /* 0x000fe20007ffe0ff */
[----:B------:R-:W-:Y:S01]  /*15210*/  FMUL.FTZ R109, R7, R109 ;  /* 0x0000006d076d7220 */ /* 0x000fe20000410000 */
[C---:B------:R-:W-:Y:S01]  /*15220*/  FMUL.FTZ R110, R9.reuse, R110 ;  /* 0x0000006e096e7220 */ /* 0x040fe20000410000 */
[----:B------:R-:W-:Y:S01]  /*15230*/  STS [R3+0x2000], R124 ;  /* 0x0020007c03007388 */ /* 0x000fe20000000800 */
[----:B------:R-:W-:Y:S01]  /*15240*/  FMUL.FTZ R111, R9, R111 ;  /* 0x0000006f096f7220 */ /* 0x000fe20000410000 */
[----:B------:R-:W-:Y:S01]  /*15250*/  F2FP.BF16.F32.PACK_AB R76, R77, R76 ;  /* 0x0000004c4d4c723e */ /* 0x000fe200000010ff */
[----:B------:R-:W-:Y:S01]  /*15260*/  @UP0 ULDC.64 UR4, c[0x0][0x298] ;  /* 0x0000a60000040ab9 */ /* 0x000fe20000000a00 */
[----:B------:R1:W-:Y:S01]  /*15270*/  STS [R3+0x2400], R126 ;  /* 0x0024007e03007388 */ /* 0x0003e20000000800 */
[----:B------:R-:W-:Y:S01]  /*15280*/  F2FP.BF16.F32.PACK_AB R78, R79, R78 ;  /* 0x0000004e4f4e723e */ /* 0x000fe200000010ff */
[----:B------:R-:W-:Y:S01]  /*15290*/  @UP0 UIMAD.WIDE.U32 UR8, UR13, UR4, URZ ;  /* 0x000000040d0802a5 */ /* 0x000fe2000f8e003f */
[----:B------:R-:W-:Y:S01]  /*152a0*/  F2FP.BF16.F32.PACK_AB R72, R73, R72 ;  /* 0x000000484948723e */ /* 0x000fe200000010ff */
[----:B------:R-:W-:Y:S01]  /*152b0*/  STS [R13+0x2000], R120 ;  /* 0x002000780d007388 */ /* 0x000fe20000000800 */
[----:B------:R-:W-:Y:S01]  /*152c0*/  F2FP.BF16.F32.PACK_AB R74, R75, R74 ;  /* 0x0000004a4b4a723e */ /* 0x000fe200000010ff */
[C---:B------:R-:W-:Y:S01]  /*152d0*/  FMUL.FTZ R100, R10.reuse, R100 ;  /* 0x000000640a647220 */ /* 0x040fe20000410000 */
[----:B------:R-:W-:Y:S01]  /*152e0*/  F2FP.BF16.F32.PACK_AB R112, R113, R112 ;  /* 0x000000707170723e */ /* 0x000fe200000010ff */
[----:B------:R2:W-:Y:S01]  /*152f0*/  STS [R13+0x2400], R122 ;  /* 0x0024007a0d007388 */ /* 0x0005e20000000800 */
[----:B------:R-:W-:Y:S01]  /*15300*/  F2FP.BF16.F32.PACK_AB R114, R115, R114 ;  /* 0x000000727372723e */ /* 0x000fe200000010ff */
[C---:B------:R-:W-:Y:S01]  /*15310*/  FMUL.FTZ R101, R10.reuse, R101 ;  /* 0x000000650a657220 */ /* 0x040fe20000410000 */
        /* <DEDUP_REMOVED lines=9> */
[----:B------:R-:W-:Y:S01]  /*153b0*/  FMUL.FTZ R103, R11, R103 ;  /* 0x000000670b677220 */ /* 0x000fe20000410000 */
[----:B------:R-:W-:Y:S01]  /*153c0*/  F2FP.BF16.F32.PACK_AB R110, R111, R110 ;  /* 0x0000006e6f6e723e */ /* 0x000fe200000010ff */
[----:B------:R-:W-:Y:S01]  /*153d0*/  FMUL.FTZ R98, R11, R98 ;  /* 0x000000620b627220 */ /* 0x000fe20000410000 */
[----:B------:R-:W-:Y:S01]  /*153e0*/  PLOP3.LUT P0, PT, PT, PT, UP0, 0x80, 0x0 ;  /* 0x000000000000781c */ /* 0x000fe20003f0f008 */
[----:B------:R-:W-:Y:S01]  /*153f0*/  FMUL.FTZ R104, R7, R104 ;  /* 0x0000006807687220 */ /* 0x000fe20000410000 */
[----:B-1----:R-:W-:Y:S01]  /*15400*/  IADD3 R3, R13, R15, RZ ;  /* 0x0000000f0d037210 */ /* 0x002fe20007ffe0ff */
[C---:B------:R-:W-:Y:S01]  /*15410*/  FMUL.FTZ R105, R7.reuse, R105 ;  /* 0x0000006907697220 */ /* 0x040fe20000410000 */
[C---:B------:R-:W-:Y:S01]  /*15420*/  FMUL.FTZ R88, R7.reuse, R88 ;  /* 0x0000005807587220 */ /* 0x040fe20000410000 */
[C---:B------:R-:W-:Y:S01]  /*15430*/  FMUL.FTZ R89, R7.reuse, R89 ;  /* 0x0000005907597220 */ /* 0x040fe20000410000 */
[----:B------:R-:W-:Y:S01]  /*15440*/  FMUL.FTZ R92, R7, R92 ;  /* 0x0000005c075c7220 */ /* 0x000fe20000410000 */
[----:B------:R-:W-:Y:S01]  /*15450*/  STS [R3], R76 ;  /* 0x0000004c03007388 */ /* 0x000fe20000000800 */
[C---:B------:R-:W-:Y:S01]  /*15460*/  FMUL.FTZ R106, R9.reuse, R106 ;  /* 0x0000006a096a7220 */ /* 0x040fe20000410000 */
[C---:B------:R-:W-:Y:S01]  /*15470*/  FMUL.FTZ R107, R9.reuse, R107 ;  /* 0x0000006b096b7220 */ /* 0x040fe20000410000 */
[----:B--2---:R-:W-:Y:S01]  /*15480*/  IADD3 R13, R8, R14, RZ ;  /* 0x0000000e080d7210 */ /* 0x004fe20007ffe0ff */
[----:B------:R-:W-:Y:S01]  /*15490*/  STS [R3+0x400], R78 ;  /* 0x0004004e03007388 */ /* 0x000fe20000000800 */
[C---:B------:R-:W-:Y:S01]  /*154a0*/  FMUL.FTZ R90, R9.reuse, R90 ;  /* 0x0000005a095a7220 */ /* 0x040fe20000410000 */
[C---:B------:R-:W-:Y:S01]  /*154b0*/  FMUL.FTZ R91, R9.reuse, R91 ;  /* 0x0000005b095b7220 */ /* 0x040fe20000410000 */
[----:B------:R-:W-:Y:S01]  /*154c0*/  FMUL.FTZ R94, R9, R94 ;  /* 0x0000005e095e7220 */ /* 0x000fe20000410000 */
[----:B------:R-:W-:Y:S01]  /*154d0*/  STS [R16+0x2000], R72 ;  /* 0x0020004810007388 */ /* 0x000fe20000000800 */
[----:B------:R-:W-:Y:S01]  /*154e0*/  FMUL.FTZ R10, R10, R97 ;  /* 0x000000610a0a7220 */ /* 0x000fe20000410000 */
[----:B------:R-:W-:Y:S01]  /*154f0*/  FMUL.FTZ R11, R11, R99 ;  /* 0x000000630b0b7220 */ /* 0x000fe20000410000 */
[----:B------:R-:W-:Y:S01]  /*15500*/  FMUL.FTZ R7, R7, R93 ;  /* 0x0000005d07077220 */ /* 0x000fe20000410000 */
[----:B------:R-:W-:Y:S01]  /*15510*/  STS [R16+0x2400], R74 ;  /* 0x0024004a10007388 */ /* 0x000fe20000000800 */
[----:B------:R-:W-:Y:S01]  /*15520*/  FMUL.FTZ R9, R9, R95 ;  /* 0x0000005f09097220 */ /* 0x000fe20000410000 */
[----:B------:R-:W-:Y:S01]  /*15530*/  @UP0 UIMAD UR6, UR13, UR5, UR9 ;  /* 0x000000050d0602a4 */ /* 0x000fe2000f8e0209 */
[----:B------:R-:W-:Y:S01]  /*15540*/  F2FP.BF16.F32.PACK_AB R104, R105, R104 ;  /* 0x000000686968723e */ /* 0x000fe200000010ff */
[----:B------:R-:W-:Y:S01]  /*15550*/  STS [R3+0x2000], R112 ;  /* 0x0020007003007388 */ /* 0x000fe20000000800 */
        /* <DEDUP_REMOVED lines=11> */
[----:B------:R2:W-:Y:S01]  /*15610*/  STS [R13], R84 ;  /* 0x000000540d007388 */ /* 0x0005e20000000800 */
[----:B------:R-:W-:-:S03]  /*15620*/  F2FP.BF16.F32.PACK_AB R94, R9, R94 ;  /* 0x0000005e095e723e */ /* 0x000fc600000010ff */
[----:B------:R2:W-:Y:S04]  /*15630*/  STS [R13+0x400], R86 ;  /* 0x000400560d007388 */ /* 0x0005e80000000800 */
[----:B------:R2:W-:Y:S04]  /*15640*/  STS [R14+0x2000], R108 ;  /* 0x0020006c0e007388 */ /* 0x0005e80000000800 */
[----:B------:R2:W-:Y:S01]  /*15650*/  STS [R14+0x2400], R110 ;  /* 0x0024006e0e007388 */ /* 0x0005e20000000800 */
[----:B-1----:R-:W-:-:S04]  /*15660*/  IADD3 R3, R15, 0x400, R14 ;  /* 0x000004000f037810 */ /* 0x002fc80007ffe00e */
[----:B------:R-:W-:Y:S01]  /*15670*/  IADD3 R3, R8, R3, RZ ;  /* 0x0000000308037210 */ /* 0x000fe20007ffe0ff */
[----:B------:R-:W-:Y:S06]  /*15680*/  @P0 BRA `(.L_x_959) ;  /* 0x00000000001c0947 */ /* 0x000fec0003800000 */
[----:B------:R-:W1:Y:S01]  /*15690*/  S2UR UR7, SR_CTAID.Y ;  /* 0x00000000000779c3 */ /* 0x000e620000002600 */
[----:B------:R-:W-:Y:S01]  /*156a0*/  ULDC.64 UR4, c[0x0][0x290] ;  /* 0x0000a40000047ab9 */ /* 0x000fe20000000a00 */
[----:B-1----:R-:W-:Y:S02]  /*156b0*/  USHF.R.S32.HI UR6, URZ, 0x1f, UR7 ;  /* 0x0000001f3f067899 */ /* 0x002fe40008011407 */
[----:B------:R-:W-:Y:S02]  /*156c0*/  UIMAD.WIDE.U32 UR8, UR7, UR4, URZ ;  /* 0x00000004070872a5 */ /* 0x000fe4000f8e003f */
[----:B------:R-:W-:-:S04]  /*156d0*/  UIMAD UR6, UR6, UR4, URZ ;  /* 0x00000004060672a4 */ /* 0x000fc8000f8e023f */
[----:B------:R-:W-:-:S04]  /*156e0*/  UIMAD UR6, UR7, UR5, UR6 ;  /* 0x00000005070672a4 */ /* 0x000fc8000f8e0206 */
[----:B------:R-:W-:-:S12]  /*156f0*/  UIADD3 UR6, UR9, UR6, URZ ;  /* 0x0000000609067290 */ /* 0x000fd8000fffe03f */
.L_x_959:
[----:B------:R-:W-:Y:S01]  /*15700*/  ULDC.U8 UR4, c[0x0][0x3d9] ;  /* 0x0000f64000047ab9 */ /* 0x000fe20000000000 */
[C---:B--2---:R-:W-:Y:S01]  /*15710*/  IMAD.IADD R14, R15.reuse, 0x1, R14 ;  /* 0x000000010f0e7824 */ /* 0x044fe200078e020e */
[----:B------:R-:W-:Y:S01]  /*15720*/  ISETP.NE.AND P0, PT, RZ, UR4, PT ;  /* 0x00000004ff007c0c */ /* 0x000fe2000bf05270 */
[----:B------:R-:W-:Y:S01]  /*15730*/  IMAD.IADD R15, R15, 0x1, R13 ;  /* 0x000000010f0f7824 */ /* 0x000fe200078e020d */
[----:B------:R-:W-:Y:S01]  /*15740*/  STS [R13+0x2000], R104 ;  /* 0x002000680d007388 */ /* 0x000fe20000000800 */
[----:B------:R-:W-:Y:S01]  /*15750*/  ULDC.U8 UR7, c[0x0][0x3d8] ;  /* 0x0000f60000077ab9 */ /* 0x000fe20000000000 */
[----:B------:R-:W1:Y:S01]  /*15760*/  @P5 MUFU.LG2 R6, R6 ;  /* 0x0000000600065308 */ /* 0x000e620000000c00 */
[----:B------:R-:W-:Y:S01]  /*15770*/  ISETP.NE.AND P2, PT, RZ, UR7, PT ;  /* 0x00000007ff007c0c */ /* 0x000fe2000bf45270 */
[----:B------:R2:W-:Y:S03]  /*15780*/  STS [R13+0x2400], R106 ;  /* 0x0024006a0d007388 */ /* 0x0005e60000000800 */
[----:B------:R-:W-:Y:S01]  /*15790*/  ISETP.EQ.AND P2, PT, RZ, UR4, P2 ;  /* 0x00000004ff007c0c */ /* 0x000fe20009742270 */
[----:B------:R-:W-:Y:S03]  /*157a0*/  STS [R14], R100 ;  /* 0x000000640e007388 */ /* 0x000fe60000000800 */
[----:B------:R-:W3:Y:S01]  /*157b0*/  @P0 LDC.64 R8, c[0x0][0x2c0] ;  /* 0x0000b000ff080b82 */ /* 0x000ee20000000a00 */
[----:B------:R-:W-:Y:S01]  /*157c0*/  STS [R14+0x400], R102 ;  /* 0x000400660e007388 */ /* 0x000fe20000000800 */
[----:B------:R-:W-:-:S03]  /*157d0*/  @P0 IMAD.MOV.U32 R20, RZ, RZ, 0x1 ;  /* 0x00000001ff140424 */ /* 0x000fc600078e00ff */
[----:B------:R-:W-:Y:S04]  /*157e0*/  STS [R15], R10 ;  /* 0x0000000a0f007388 */ /* 0x000fe80000000800 */
[----:B------:R-:W-:Y:S01]  /*157f0*/  STS [R3], R11 ;  /* 0x0000000b03007388 */ /* 0x000fe20000000800 */
[----:B------:R-:W-:Y:S02]  /*15800*/  @!P2 PLOP3.LUT P1, PT, PT, PT, PT, 0x8, 0x0 ;  /* 0x000000000000a81c */ /* 0x000fe40003f2e170 */
[----:B------:R-:W-:Y:S01]  /*15810*/  @!P2 CS2R R24, SRZ ;  /* 0x000000000018a805 */ /* 0x000fe2000001ff00 */
[----:B------:R-:W-:Y:S04]  /*15820*/  STS [R14+0x2000], R88 ;  /* 0x002000580e007388 */ /* 0x000fe80000000800 */
[----:B------:R4:W-:Y:S04]  /*15830*/  STS [R14+0x2400], R90 ;  /* 0x0024005a0e007388 */ /* 0x0009e80000000800 */
[----:B------:R5:W-:Y:S01]  /*15840*/  STS [R15+0x2000], R7 ;  /* 0x002000070f007388 */ /* 0x000be20000000800 */
[----:B---3--:R-:W-:-:S03]  /*15850*/  @P0 IMAD R18, R9, R8, RZ ;  /* 0x0000000809120224 */ /* 0x008fc600078e02ff */
[----:B------:R3:W-:Y:S01]  /*15860*/  STS [R3+0x2000], R94 ;  /* 0x0020005e03007388 */ /* 0x0007e20000000800 */
[----:B------:R-:W1:Y:S01]  /*15870*/  S2R R17, SR_CTAID.Y ;  /* 0x0000000000117919 */ /* 0x000e620000002600 */
[----:B------:R-:W1:Y:S01]  /*15880*/  S2R R16, SR_CTAID.X ;  /* 0x0000000000107919 */ /* 0x000e620000002500 */
[----:B--2---:R-:W2:Y:S01]  /*15890*/  S2R R13, SR_TID.X ;  /* 0x00000000000d7919 */ /* 0x004ea20000002100 */
[----:B----4-:R-:W4:Y:S01]  /*158a0*/  S2R R14, SR_CTAID.Z ;  /* 0x00000000000e7919 */ /* 0x010f220000002700 */
[----:B-----5:R5:W1:Y:S01]  /*158b0*/  @P6 MUFU.LG2 R7, R2 ;  /* 0x0000000200076308 */ /* 0x020a620000000c00 */
[----:B------:R-:W1:Y:S08]  /*158c0*/  @P0 LDC R15, c[0x0][0x2c0] ;  /* 0x0000b000ff0f0b82 */ /* 0x000e700000000800 */
[----:B---3--:R-:W3:Y:S08]  /*158d0*/  @P6 LDC R3, c[0x0][0x2e8] ;  /* 0x0000ba00ff036b82 */ /* 0x008ef00000000800 */
[----:B-----5:R-:W1:Y:S01]  /*158e0*/  @P5 LDC R2, c[0x0][0x2e8] ;  /* 0x0000ba00ff025b82 */ /* 0x020e620000000800 */
[----:B------:R-:W-:Y:S05]  /*158f0*/  @!P2 BRA `(.L_x_960) ;  /* 0x000000000020a947 */ /* 0x000fea0003800000 */
[----:B------:R-:W5:Y:S01]  /*15900*/  S2UR UR4, SR_CTAID.Y ;  /* 0x00000000000479c3 */ /* 0x000f620000002600 */
[----:B------:R-:W-:Y:S01]  /*15910*/  ULDC UR5, c[0x0][0x2c4] ;  /* 0x0000b10000057ab9 */ /* 0x000fe20000000800 */
[----:B------:R-:W-:Y:S01]  /*15920*/  PLOP3.LUT P1, PT, PT, PT, PT, 0x80, 0x0 ;  /* 0x000000000000781c */ /* 0x000fe20003f2f070 */
[----:B-----5:R-:W-:-:S04]  /*15930*/  UIMAD UR4, UR4, UR5, URZ ;  /* 0x00000005040472a4 */ /* 0x020fc8000f8e023f */
[----:B------:R-:W-:-:S04]  /*15940*/  USEL UR13, UR4, UR13, !UP0 ;  /* 0x0000000d040d7287 */ /* 0x000fc8000c000000 */
[----:B------:R-:W-:Y:S02]  /*15950*/  USHF.R.S32.HI UR4, URZ, 0x1f, UR13 ;  /* 0x0000001f3f047899 */ /* 0x000fe4000801140d */
[----:B------:R-:W-:-:S04]  /*15960*/  IMAD.U32 R24, RZ, RZ, UR13 ;  /* 0x0000000dff187e24 */ /* 0x000fc8000f8e00ff */
[----:B------:R-:W-:Y:S02]  /*15970*/  MOV R25, UR4 ;  /* 0x0000000400197c02 */ /* 0x000fe40008000f00 */
.L_x_960:
[----:B------:R-:W-:Y:S05]  /*15980*/  @P0 BRA `(.L_x_961) ;  /* 0x0000000000180947 */ /* 0x000fea0003800000 */
[----:B------:R-:W5:Y:S01]  /*15990*/  LDC R18, c[0x0][0x2c4] ;  /* 0x0000b100ff127b82 */ /* 0x000f620000000800 */
[----:B------:R-:W-:Y:S02]  /*159a0*/  ISETP.NE.AND P0, PT, RZ, UR7, PT ;  /* 0x00000007ff007c0c */ /* 0x000fe4000bf05270 */
[----:B-1----:R-:W-:-:S05]  /*159b0*/  MOV R15, 0x1 ;  /* 0x00000001000f7802 */ /* 0x002fca0000000f00 */
[----:B------:R-:W1:Y:S08]  /*159c0*/  LDC R20, c[0x0][0x270] ;  /* 0x00009c00ff147b82 */ /* 0x000e700000000800 */
[----:B-----5:R-:W1:Y:S02]  /*159d0*/  @P0 LDC R18, c[0x0][0x2e4] ;  /* 0x0000b900ff120b82 */ /* 0x020e640000000800 */
[----:B-1----:R-:W-:-:S07]  /*159e0*/  IMAD R20, R18, R20, RZ ;  /* 0x0000001412147224 */ /* 0x002fce00078e02ff */
.L_x_961:
[----:B------:R-:W-:Y:S01]  /*159f0*/  BAR.SYNC.DEFER_BLOCKING 0x0 ;  /* 0x0000000000007b1d */ /* 0x000fe20000010000 */
[----:B------:R-:W-:Y:S01]  /*15a00*/  LOP3.LUT R22, R4, 0xffffffe0, RZ, 0xc0, !PT ;  /* 0xffffffe004167812 */ /* 0x000fe200078ec0ff */
[----:B-1----:R-:W-:Y:S02]  /*15a10*/  IMAD R20, R17, R20, RZ ;  /* 0x0000001411147224 */ /* 0x002fe400078e02ff */
[----:B------:R-:W-:Y:S01]  /*15a20*/  @P5 FMUL.FTZ R6, R6, 0.69314718246459960938 ;  /* 0x3f31721806065820 */ /* 0x000fe20000410000 */
[----:B------:R-:W-:Y:S01]  /*15a30*/  IMAD R16, R16, R15, RZ ;  /* 0x0000000f10107224 */ /* 0x000fe200078e02ff */
[----:B------:R-:W-:Y:S02]  /*15a40*/  IADD3 R22, -R22, R0, RZ ;  /* 0x0000000016167210 */ /* 0x000fe40007ffe1ff */
[----:B------:R-:W1:Y:S01]  /*15a50*/  @P4 LDC R19, c[0x0][0x2e8] ;  /* 0x0000ba00ff134b82 */ /* 0x000e620000000800 */
[----:B------:R-:W5:Y:S01]  /*15a60*/  @P4 MUFU.LG2 R5, R5 ;  /* 0x0000000500054308 */ /* 0x000f620000000c00 */
[----:B------:R-:W-:Y:S01]  /*15a70*/  SEL R20, R20, RZ, !P1 ;  /* 0x000000ff14147207 */ /* 0x000fe20004800000 */
[----:B------:R-:W-:Y:S01]  /*15a80*/  @P6 FMUL.FTZ R7, R7, 0.69314718246459960938 ;  /* 0x3f31721807076820 */ /* 0x000fe20000410000 */
[----:B------:R-:W-:Y:S01]  /*15a90*/  LOP3.LUT P0, RZ, R22, 0x3, RZ, 0xc0, !PT ;  /* 0x0000000316ff7812 */ /* 0x000fe2000780c0ff */
[----:B------:R-:W-:Y:S01]  /*15aa0*/  BSSY B0, `(.L_x_962) ;  /* 0x000003c000007945 */ /* 0x000fe20003800000 */
[----:B------:R-:W-:Y:S01]  /*15ab0*/  MOV R17, 0x7f800000 ;  /* 0x7f80000000117802 */ /* 0x000fe20000000f00 */
[----:B------:R-:W-:Y:S01]  /*15ac0*/  @P5 FFMA.FTZ R17, R135, R2, R6 ;  /* 0x0000000287115223 */ /* 0x000fe20000010006 */
[----:B------:R-:W1:Y:S01]  /*15ad0*/  @P3 LDC R4, c[0x0][0x2e8] ;  /* 0x0000ba00ff043b82 */ /* 0x000e620000000800 */
[----:B------:R-:W1:Y:S01]  /*15ae0*/  @P3 MUFU.LG2 R12, R12 ;  /* 0x0000000c000c3308 */ /* 0x000e620000000c00 */
[----:B----4-:R-:W-:Y:S01]  /*15af0*/  IMAD R2, R14, R18, R20 ;  /* 0x000000120e027224 */ /* 0x010fe200078e0214 */
[----:B------:R-:W-:Y:S01]  /*15b00*/  SHF.L.U32 R20, R16, 0x7, RZ ;  /* 0x0000000710147819 */ /* 0x000fe200000006ff */
[----:B------:R-:W-:Y:S01]  /*15b10*/  IMAD.MOV.U32 R18, RZ, RZ, 0x7f800000 ;  /* 0x7f800000ff127424 */ /* 0x000fe200078e00ff */
[----:B--2---:R-:W-:Y:S01]  /*15b20*/  SHF.R.S32.HI R21, RZ, 0x1f, R13 ;  /* 0x0000001fff157819 */ /* 0x004fe2000001140d */
[----:B------:R-:W-:Y:S01]  /*15b30*/  IMAD.MOV.U32 R16, RZ, RZ, 0x7f800000 ;  /* 0x7f800000ff107424 */ /* 0x000fe200078e00ff */
[----:B------:R-:W-:Y:S01]  /*15b40*/  MOV R0, 0x7f800000 ;  /* 0x7f80000000007802 */ /* 0x000fe20000000f00 */
[----:B---3--:R-:W-:Y:S01]  /*15b50*/  @P6 FFMA.FTZ R0, R136, R3, R7 ;  /* 0x0000000388006223 */ /* 0x008fe20000010007 */
[----:B------:R-:W-:Y:S01]  /*15b60*/  SHF.R.S32.HI R3, RZ, 0x1f, R20 ;  /* 0x0000001fff037819 */ /* 0x000fe20000011414 */
[----:B------:R2:W3:Y:S01]  /*15b70*/  LDS.128 R8, [R208+0x3800] ;  /* 0x00380000d0087984 */ /* 0x0004e20000000c00 */
[----:B-----5:R-:W-:Y:S01]  /*15b80*/  @P4 FMUL.FTZ R5, R5, 0.69314718246459960938 ;  /* 0x3f31721805054820 */ /* 0x020fe20000410000 */
[----:B------:R-:W-:-:S02]  /*15b90*/  IADD3 R20, P2, P1, R20, R24, R2 ;  /* 0x0000001814147210 */ /* 0x000fc4000795e002 */
[----:B------:R-:W-:Y:S02]  /*15ba0*/  LEA.HI R13, R21, R13, RZ, 0x3 ;  /* 0x0000000d150d7211 */ /* 0x000fe400078f18ff */
[----:B------:R-:W-:Y:S01]  /*15bb0*/  SHF.R.S32.HI R24, RZ, 0x1f, R2 ;  /* 0x0000001fff187819 */ /* 0x000fe20000011402 */
[----:B-1----:R-:W-:Y:S01]  /*15bc0*/  @P4 FFMA.FTZ R18, R134, R19, R5 ;  /* 0x0000001386124223 */ /* 0x002fe20000010005 */
[----:B------:R-:W-:Y:S01]  /*15bd0*/  @P3 FMUL.FTZ R12, R12, 0.69314718246459960938 ;  /* 0x3f3172180c0c3820 */ /* 0x000fe20000410000 */
[----:B------:R-:W-:Y:S02]  /*15be0*/  SHF.R.S32.HI R19, RZ, 0x3, R13 ;  /* 0x00000003ff137819 */ /* 0x000fe4000001140d */
[----:B------:R-:W-:Y:S01]  /*15bf0*/  IADD3.X R24, R3, R25, R24, P2, P1 ;  /* 0x0000001903187210 */ /* 0x000fe200017e2418 */
[----:B------:R-:W-:Y:S01]  /*15c00*/  @P3 FFMA.FTZ R16, R133, R4, R12 ;  /* 0x0000000485103223 */ /* 0x000fe2000001000c */
[----:B--2---:R-:W-:Y:S06]  /*15c10*/  @P0 BRA `(.L_x_963) ;  /* 0x0000000000900947 */ /* 0x004fec0003800000 */
        /* <DEDUP_REMOVED lines=11> */
[-C--:B------:R-:W-:Y:S01]  /*15cd0*/  @!P4 IMAD R22, R22, R15.reuse, RZ ;  /* 0x0000000f1616c224 */ /* 0x080fe200078e02ff */
[CC--:B------:R-:W-:Y:S01]  /*15ce0*/  @!P6 IADD3 R21, P0, R26.reuse, R20.reuse, RZ ;  /* 0x000000141a15e210 */ /* 0x0c0fe20007f1e0ff */
[----:B------:R-:W2:Y:S01]  /*15cf0*/  @!P5 LDC.64 R6, c[0x0][0x2b0] ;  /* 0x0000ac00ff06db82 */ /* 0x000ea20000000a00 */
[----:B------:R-:W-:Y:S01]  /*15d00*/  @!P3 IMAD R27, R27, R15, RZ ;  /* 0x0000000f1b1bb224 */ /* 0x000fe200078e02ff */
[----:B------:R-:W-:Y:S02]  /*15d10*/  @!P5 IADD3 R25, P2, R23, R20, RZ ;  /* 0x000000141719d210 */ /* 0x000fe40007f5e0ff */
[----:B------:R-:W-:Y:S02]  /*15d20*/  @!P6 LEA.HI.X.SX32 R15, R26, R24, 0x1, P0 ;  /* 0x000000181a0fe211 */ /* 0x000fe400000f0eff */
[----:B------:R-:W-:-:S02]  /*15d30*/  @!P4 IADD3 R26, P1, R22, R20, RZ ;  /* 0x00000014161ac210 */ /* 0x000fc40007f3e0ff */
[----:B------:R-:W4:Y:S01]  /*15d40*/  @!P4 LDC.64 R4, c[0x0][0x2b0] ;  /* 0x0000ac00ff04cb82 */ /* 0x000f220000000a00 */
[-C--:B------:R-:W-:Y:S02]  /*15d50*/  @!P5 LEA.HI.X.SX32 R23, R23, R24.reuse, 0x1, P2 ;  /* 0x000000181717d211 */ /* 0x080fe400010f0eff */
[----:B------:R-:W-:Y:S02]  /*15d60*/  @!P4 LEA.HI.X.SX32 R22, R22, R24, 0x1, P1 ;  /* 0x000000181616c211 */ /* 0x000fe400008f0eff */
[----:B------:R-:W-:-:S03]  /*15d70*/  @!P3 IADD3 R20, P0, R27, R20, RZ ;  /* 0x000000141b14b210 */ /* 0x000fc60007f1e0ff */
[----:B------:R-:W5:Y:S01]  /*15d80*/  @!P3 LDC.64 R2, c[0x0][0x2b0] ;  /* 0x0000ac00ff02bb82 */ /* 0x000f620000000a00 */
[----:B-1----:R-:W-:Y:S02]  /*15d90*/  @!P6 LEA R12, P2, R21, R12, 0x2 ;  /* 0x0000000c150ce211 */ /* 0x002fe400078410ff */
[----:B------:R-:W-:Y:S02]  /*15da0*/  @!P3 LEA.HI.X.SX32 R24, R27, R24, 0x1, P0 ;  /* 0x000000181b18b211 */ /* 0x000fe400000f0eff */
[----:B------:R-:W-:Y:S02]  /*15db0*/  @!P6 LEA.HI.X R13, R21, R13, R15, 0x2, P2 ;  /* 0x0000000d150de211 */ /* 0x000fe400010f140f */
[----:B--2---:R-:W-:-:S03]  /*15dc0*/  @!P5 LEA R6, P1, R25, R6, 0x2 ;  /* 0x000000061906d211 */ /* 0x004fc600078210ff */
[----:B------:R1:W-:Y:S01]  /*15dd0*/  @!P6 STG.E desc[UR16][R12.64], R0 ;  /* 0x000000000c00e986 */ /* 0x0003e2000c101910 */
[----:B------:R-:W-:Y:S02]  /*15de0*/  @!P5 LEA.HI.X R7, R25, R7, R23, 0x2, P1 ;  /* 0x000000071907d211 */ /* 0x000fe400008f1417 */
[----:B----4-:R-:W-:-:S03]  /*15df0*/  @!P4 LEA R4, P1, R26, R4, 0x2 ;  /* 0x000000041a04c211 */ /* 0x010fc600078210ff */
[----:B------:R1:W-:Y:S01]  /*15e00*/  @!P5 STG.E desc[UR16][R6.64], R17 ;  /* 0x000000110600d986 */ /* 0x0003e2000c101910 */
[----:B------:R-:W-:Y:S02]  /*15e10*/  @!P4 LEA.HI.X R5, R26, R5, R22, 0x2, P1 ;  /* 0x000000051a05c211 */ /* 0x000fe400008f1416 */
[----:B-----5:R-:W-:-:S03]  /*15e20*/  @!P3 LEA R2, P0, R20, R2, 0x2 ;  /* 0x000000021402b211 */ /* 0x020fc600078010ff */
[----:B------:R1:W-:Y:S01]  /*15e30*/  @!P4 STG.E desc[UR16][R4.64], R18 ;  /* 0x000000120400c986 */ /* 0x0003e2000c101910 */
[----:B------:R-:W-:-:S05]  /*15e40*/  @!P3 LEA.HI.X R3, R20, R3, R24, 0x2, P0 ;  /* 0x000000031403b211 */ /* 0x000fca00000f1418 */
[----:B------:R1:W-:Y:S04]  /*15e50*/  @!P3 STG.E desc[UR16][R2.64], R16 ;  /* 0x000000100200b986 */ /* 0x0003e8000c101910 */
.L_x_963:
[----:B------:R-:W-:Y:S05]  /*15e60*/  BSYNC B0 ;  /* 0x0000000000007941 */ /* 0x000fea0003800000 */
.L_x_962:
[----:B------:R-:W-:Y:S01]  /*15e70*/  ULDC UR4, c[0x0][0x2d0] ;  /* 0x0000b40000047ab9 */ /* 0x000fe20000000800 */
[C---:B-1----:R-:W-:Y:S01]  /*15e80*/  VIADD R3, R19.reuse, 0x10 ;  /* 0x0000001013037836 */ /* 0x042fe20000000000 */
[C---:B------:R-:W-:Y:S01]  /*15e90*/  ISETP.GE.AND P1, PT, R214.reuse, UR4, PT ;  /* 0x00000004d6007c0c */ /* 0x040fe2000bf26270 */
[----:B------:R-:W-:Y:S01]  /*15ea0*/  VIADD R0, R19, 0x30 ;  /* 0x0000003013007836 */ /* 0x000fe20000000000 */
[----:B------:R-:W-:Y:S01]  /*15eb0*/  IADD3 R4, P2, R214, UR8, RZ ;  /* 0x00000008d6047c10 */ /* 0x000fe2000ff5e0ff */
[----:B------:R-:W-:Y:S01]  /*15ec0*/  ULDC.64 UR4, c[0x0][0x2a0] ;  /* 0x0000a80000047ab9 */ /* 0x000fe20000000a00 */
[----:B------:R-:W-:Y:S01]  /*15ed0*/  ISETP.GE.OR P0, PT, R3, UR12, P1 ;  /* 0x0000000c03007c0c */ /* 0x000fe20008f06670 */
[----:B------:R-:W-:Y:S01]  /*15ee0*/  VIADD R2, R19, 0x20 ;  /* 0x0000002013027836 */ /* 0x000fe20000000000 */
[----:B------:R-:W-:Y:S01]  /*15ef0*/  SHF.R.S32.HI R3, RZ, 0x1f, R14 ;  /* 0x0000001fff037819 */ /* 0x000fe2000001140e */
[----:B------:R-:W-:Y:S01]  /*15f00*/  BSSY B0, `(.L_x_964) ;  /* 0x000001b000007945 */ /* 0x000fe20003800000 */
[----:B------:R-:W-:-:S02]  /*15f10*/  ISETP.GE.OR P5, PT, R0, UR12, P1 ;  /* 0x0000000c00007c0c */ /* 0x000fc40008fa6670 */
[----:B------:R-:W-:Y:S01]  /*15f20*/  IADD3 R0, R19, 0x50, RZ ;  /* 0x0000005013007810 */ /* 0x000fe20007ffe0ff */
[----:B------:R-:W-:Y:S01]  /*15f30*/  IMAD R3, R3, UR4, RZ ;  /* 0x0000000403037c24 */ /* 0x000fe2000f8e02ff */
[----:B------:R-:W-:Y:S02]  /*15f40*/  IADD3.X R5, R215, UR6, RZ, P2, !PT ;  /* 0x00000006d7057c10 */ /* 0x000fe400097fe4ff */
[----:B------:R-:W-:Y:S01]  /*15f50*/  ISETP.GE.OR P3, PT, R0, UR12, P1 ;  /* 0x0000000c00007c0c */ /* 0x000fe20008f66670 */
[C---:B------:R-:W-:Y:S01]  /*15f60*/  IMAD R0, R14.reuse, UR5, R3 ;  /* 0x000000050e007c24 */ /* 0x040fe2000f8e0203 */
[C---:B------:R-:W-:Y:S01]  /*15f70*/  ISETP.GE.OR P2, PT, R19.reuse, UR12, P1 ;  /* 0x0000000c13007c0c */ /* 0x040fe20008f46670 */
[----:B------:R-:W-:Y:S01]  /*15f80*/  IMAD.WIDE.U32 R14, R14, UR4, R4 ;  /* 0x000000040e0e7c25 */ /* 0x000fe2000f8e0004 */
[----:B------:R-:W-:Y:S01]  /*15f90*/  ISETP.GE.OR P6, PT, R2, UR12, P1 ;  /* 0x0000000c02007c0c */ /* 0x000fe20008fc6670 */
[----:B------:R1:W2:Y:S02]  /*15fa0*/  LDS.128 R4, [R208] ;  /* 0x00000000d0047984 */ /* 0x0002a40000000c00 */
[----:B------:R-:W-:Y:S01]  /*15fb0*/  VIADD R2, R19, 0x40 ;  /* 0x0000004013027836 */ /* 0x000fe20000000000 */
[----:B------:R-:W-:-:S04]  /*15fc0*/  IADD3 R13, R15, R0, RZ ;  /* 0x000000000f0d7210 */ /* 0x000fc80007ffe0ff */
[----:B------:R-:W-:Y:S01]  /*15fd0*/  ISETP.GE.OR P4, PT, R2, UR12, P1 ;  /* 0x0000000c02007c0c */ /* 0x000fe20008f86670 */
[C---:B------:R-:W-:Y:S02]  /*15fe0*/  VIADD R2, R19.reuse, 0x60 ;  /* 0x0000006013027836 */ /* 0x040fe40000000000 */
[----:B------:R-:W-:Y:S01]  /*15ff0*/  VIADD R19, R19, 0x70 ;  /* 0x0000007013137836 */ /* 0x000fe20000000000 */
        /* <DEDUP_REMOVED lines=11> */
.L_x_965:
[----:B------:R-:W-:Y:S05]  /*160b0*/  BSYNC B0 ;  /* 0x0000000000007941 */ /* 0x000fea0003800000 */
.L_x_964:
[----:B--2-4-:R2:W4:Y:S01]  /*160c0*/  LDS.128 R4, [R208+0x800] ;  /* 0x00080000d0047984 */ /* 0x0145220000000c00 */
[----:B------:R-:W-:Y:S01]  /*160d0*/  BSSY B0, `(.L_x_966) ;  /* 0x0000011000007945 */ /* 0x000fe20003800000 */
[----:B------:R-:W-:Y:S02]  /*160e0*/  ISETP.GE.OR P2, PT, R2, UR12, P1 ;  /* 0x0000000c02007c0c */ /* 0x000fe40008f46670 */
[----:B------:R-:W-:Y:S01]  /*160f0*/  ISETP.GE.OR P1, PT, R19, UR12, P1 ;  /* 0x0000000c13007c0c */ /* 0x000fe20008f26670 */
[----:B------:R-:W-:-:S12]  /*16100*/  @P0 BRA `(.L_x_967) ;  /* 0x0000000000340947 */ /* 0x000fd80003800000 */
        /* <DEDUP_REMOVED lines=12> */
[----:B----4-:R4:W-:Y:S02]  /*161d0*/  STG.E.128 desc[UR16][R2.64], R4 ;  /* 0x0000000402007986 */ /* 0x0109e4000c101d10 */
.L_x_967:
[----:B------:R-:W-:Y:S05]  /*161e0*/  BSYNC B0 ;  /* 0x0000000000007941 */ /* 0x000fea0003800000 */
.L_x_966:
[----:B----4-:R4:W1:Y:S01]  /*161f0*/  LDS.128 R4, [R208+0x1000] ;  /* 0x00100000d0047984 */ /* 0x0108620000000c00 */
        /* <DEDUP_REMOVED lines=15> */
.L_x_969:
[----:B------:R-:W-:Y:S05]  /*162f0*/  BSYNC B0 ;  /* 0x0000000000007941 */ /* 0x000fea0003800000 */
.L_x_968:
        /* <DEDUP_REMOVED lines=16> */
.L_x_971:
[----:B------:R-:W-:Y:S05]  /*16400*/  BSYNC B0 ;  /* 0x0000000000007941 */ /* 0x000fea0003800000 */
.L_x_970:
        /* <DEDUP_REMOVED lines=16> */
.L_x_973:
[----:B------:R-:W-:Y:S05]  /*16510*/  BSYNC B0 ;  /* 0x0000000000007941 */ /* 0x000fea0003800000 */
.L_x_972:
        /* <DEDUP_REMOVED lines=16> */
.L_x_975:
[----:B------:R-:W-:Y:S05]  /*16620*/  BSYNC B0 ;  /* 0x0000000000007941 */ /* 0x000fea0003800000 */
.L_x_974:
[----:B-12-4-:R-:W1:Y:S01]  /*16630*/  LDS.128 R208, [R208+0x3000] ;  /* 0x00300000d0d07984 */ /* 0x016e620000000c00 */
        /* <DEDUP_REMOVED lines=15> */
.L_x_977:
[----:B------:R-:W-:Y:S05]  /*16730*/  BSYNC B0 ;  /* 0x0000000000007941 */ /* 0x000fea0003800000 */
.L_x_976:
[----:B------:R-:W-:Y:S05]  /*16740*/  @P1 EXIT ;  /* 0x000000000000194d */ /* 0x000fea0003800000 */
[----:B------:R-:W-:Y:S01]  /*16750*/  IADD3 R0, P0, R218, 0x70, RZ ;  /* 0x00000070da007810 */ /* 0x000fe20007f1e0ff */
[----:B------:R-:W-:Y:S01]  /*16760*/  ULDC.64 UR4, c[0x0][0x298] ;  /* 0x0000a60000047ab9 */ /* 0x000fe20000000a00 */
[----:B--2---:R-:W-:Y:S01]  /*16770*/  MOV R3, R13 ;  /* 0x0000000d00037202 */ /* 0x004fe20000000f00 */
        /* <DEDUP_REMOVED lines=9> */
[----:B---3--:R-:W-:Y:S01]  /*16810*/  STG.E.128 desc[UR16][R4.64], R8 ;  /* 0x0000000804007986 */ /* 0x008fe2000c101d10 */
[----:B------:R-:W-:Y:S05]  /*16820*/  EXIT ;  /* 0x000000000000794d */ /* 0x000fea0003800000 */
.L_x_909:
[----:B------:R-:W-:Y:S01]  /*16830*/  UISETP.NE.AND UP3, UPT, UR13, -0x1, UPT ;  /* 0xffffffff0d00788c */ /* 0x000fe2000bf65270 */
[----:B------:R-:W-:Y:S01]  /*16840*/  LEA.HI R10, R10, R127, RZ, 0x3 ;  /* 0x0000007f0a0a7211 */ /* 0x000fe200078f18ff */
[----:B------:R-:W-:Y:S01]  /*16850*/  ULDC.U8 UR10, c[0x0][0x3d9] ;  /* 0x0000f640000a7ab9 */ /* 0x000fe20000000000 */
[----:B------:R-:W1:Y:S01]  /*16860*/  S2R R12, SR_CTAID.X ;  /* 0x00000000000c7919 */ /* 0x000e620000002500 */
[----:B------:R-:W-:Y:S01]  /*16870*/  UISETP.NE.AND UP2, UPT, UR10, URZ, UPT ;  /* 0x0000003f0a00728c */ /* 0x000fe2000bf45270 */
[----:B------:R-:W-:Y:S01]  /*16880*/  LOP3.LUT R0, R10, 0xfffffff8, RZ, 0xc0, !PT ;  /* 0xfffffff80a007812 */ /* 0x000fe200078ec0ff */
[----:B------:R-:W-:Y:S01]  /*16890*/  UIADD3 UR20, -UR18, UR20, URZ ;  /* 0x0000001412147290 */ /* 0x000fe2000fffe13f */
[----:B------:R-:W-:Y:S01]  /*168a0*/  SHF.R.S32.HI R14, RZ, 0x3, R10 ;  /* 0x00000003ff0e7819 */ /* 0x000fe2000001140a */
[----:B------:R-:W-:Y:S02]  /*168b0*/  BSSY B0, `(.L_x_978) ;  /* 0x000004e000007945 */ /* 0x000fe40003800000 */
[----:B------:R-:W-:Y:S01]  /*168c0*/  IMAD.IADD R127, R127, 0x1, -R0 ;  /* 0x000000017f7f7824 */ /* 0x000fe200078e0a00 */
[----:B------:R-:W-:Y:S01]  /*168d0*/  @!UP3 USHF.R.S32.HI UR12, URZ, 0x1f, UR25 ;  /* 0x0000001f3f0cb899 */ /* 0x000fe20008011419 */
[--C-:B------:R-:W-:Y:S01]  /*168e0*/  SHF.R.S32.HI R15, RZ, 0x1f, R14.reuse ;  /* 0x0000001fff0f7819 */ /* 0x100fe2000001140e */
[----:B------:R-:W-:Y:S01]  /*168f0*/  @!UP3 ULDC.64 UR6, c[0x0][0x290] ;  /* 0x0000a4000006bab9 */ /* 0x000fe20000000a00 */
[----:B------:R-:W-:Y:S01]  /*16900*/  @UP3 ULDC.64 UR8, c[0x0][0x298] ;  /* 0x0000a60000083ab9 */ /* 0x000fe20000000a00 */
[----:B------:R-:W-:Y:S01]  /*16910*/  @!UP3 UIMAD UR12, UR12, UR6, URZ ;  /* 0x000000060c0cb2a4 */ /* 0x000fe2000f8e023f */
[----:B------:R-:W-:Y:S01]  /*16920*/  IMAD.SHL.U32 R0, R127, 0x8, RZ ;  /* 0x000000087f007824 */ /* 0x000fe200078e00ff */
[----:B------:R-:W-:Y:S01]  /*16930*/  @UP3 UIMAD.WIDE.U32 UR14, UR13, UR8, URZ ;  /* 0x000000080d0e32a5 */ /* 0x000fe2000f8e003f */
[C---:B------:R-:W-:Y:S01]  /*16940*/  VIADD R9, R14.reuse, 0x10 ;  /* 0x000000100e097836 */ /* 0x040fe20000000000 */
[----:B------:R-:W-:Y:S01]  /*16950*/  @UP2 ULDC.64 UR4, c[0x0][0x2c0] ;  /* 0x0000b00000042ab9 */ /* 0x000fe20000000a00 */
[----:B------:R-:W-:Y:S01]  /*16960*/  @!UP3 UIMAD.WIDE.U32 UR22, UR25, UR6, URZ ;  /* 0x000000061916b2a5 */ /* 0x000fe2000f8e003f */
[C---:B------:R-:W-:Y:S01]  /*16970*/  VIADD R8, R14.reuse, 0x20 ;  /* 0x000000200e087836 */ /* 0x040fe20000000000 */
[----:B------:R-:W-:Y:S01]  /*16980*/  @UP3 UIMAD UR9, UR13, UR9, UR15 ;  /* 0x000000090d0932a4 */ /* 0x000fe2000f8e020f */
[C---:B------:R-:W-:Y:S01]  /*16990*/  VIADD R6, R14.reuse, 0x40 ;  /* 0x000000400e067836 */ /* 0x040fe20000000000 */
[----:B------:R-:W-:Y:S01]  /*169a0*/  @!UP3 UIMAD UR15, UR25, UR7, UR12 ;  /* 0x00000007190fb2a4 */ /* 0x000fe2000f8e020c */
[C---:B------:R-:W-:Y:S01]  /*169b0*/  VIADD R7, R14.reuse, 0x30 ;  /* 0x000000300e077836 */ /* 0x040fe20000000000 */
[----:B------:R-:W-:Y:S01]  /*169c0*/  USHF.R.S32.HI UR6, URZ, 0x1f, UR26 ;  /* 0x0000001f3f067899 */ /* 0x000fe2000801141a */
[----:B------:R-:W-:Y:S01]  /*169d0*/  VIADD R5, R14, 0x50 ;  /* 0x000000500e057836 */ /* 0x000fe20000000000 */
[----:B------:R-:W-:Y:S01]  /*169e0*/  ULDC.U8 UR12, c[0x0][0x3d8] ;  /* 0x0000f600000c7ab9 */ /* 0x000fe20000000000 */
[----:B------:R-:W-:Y:S01]  /*169f0*/  @UP2 UIMAD UR8, UR5, UR4, URZ ;  /* 0x00000004050822a4 */ /* 0x000fe2000f8e023f */
[----:B------:R-:W-:Y:S01]  /*16a00*/  ISETP.GE.AND P4, PT, R6, UR20, PT ;  /* 0x0000001406007c0c */ /* 0x000fe2000bf86270 */
[----:B------:R-:W-:Y:S01]  /*16a10*/  UISETP.NE.AND UP0, UPT, UR12, URZ, !UP2 ;  /* 0x0000003f0c00728c */ /* 0x000fe2000d705270 */
[----:B------:R-:W-:Y:S01]  /*16a20*/  VIADD R4, R14, 0x60 ;  /* 0x000000600e047836 */ /* 0x000fe20000000000 */
[----:B------:R-:W-:Y:S01]  /*16a30*/  UISETP.NE.AND UP1, UPT, UR12, URZ, UPT ;  /* 0x0000003f0c00728c */ /* 0x000fe2000bf25270 */
[----:B------:R-:W-:Y:S01]  /*16a40*/  ULDC.64 UR4, c[0x0][0x2a0] ;  /* 0x0000a80000047ab9 */ /* 0x000fe20000000a00 */
[----:B------:R-:W-:Y:S01]  /*16a50*/  @!UP3 UIADD3 UR9, UR23, UR15, URZ ;  /* 0x0000000f1709b290 */ /* 0x000fe2000fffe03f */
[----:B------:R-:W-:Y:S01]  /*16a60*/  IMAD.U32 R16, RZ, RZ, UR4 ;  /* 0x00000004ff107e24 */ /* 0x000fe2000f8e00ff */
[----:B------:R-:W-:Y:S01]  /*16a70*/  UISETP.EQ.AND UP1, UPT, UR10, URZ, UP1 ;  /* 0x0000003f0a00728c */ /* 0x000fe20008f22270 */
[----:B-1----:R-:W-:Y:S01]  /*16a80*/  IMAD.WIDE R12, R12, 0x80, R14 ;  /* 0x000000800c0c7825 */ /* 0x002fe200078e020e */
[----:B------:R-:W-:Y:S01]  /*16a90*/  UIMAD UR6, UR6, UR4, URZ ;  /* 0x00000004060672a4 */ /* 0x000fe2000f8e023f */
[----:B------:R-:W-:-:S02]  /*16aa0*/  @!UP3 UMOV UR14, UR22 ;  /* 0x00000016000ebc82 */ /* 0x000fc40008000000 */
[----:B------:R-:W-:Y:S01]  /*16ab0*/  @!UP2 ULDC UR4, c[0x0][0x2c4] ;  /* 0x0000b1000004aab9 */ /* 0x000fe20000000800 */
[----:B------:R-:W-:Y:S01]  /*16ac0*/  @UP0 ULDC UR4, c[0x0][0x2e4] ;  /* 0x0000b90000040ab9 */ /* 0x000fe20000000800 */
[----:B------:R-:W-:Y:S01]  /*16ad0*/  UISETP.NE.OR UP0, UPT, UR13, -0x1, !UP1 ;  /* 0xffffffff0d00788c */ /* 0x000fe2000cf05670 */
[C---:B------:R-:W-:Y:S01]  /*16ae0*/  IADD3 R2, P1, R0.reuse, UR14, RZ ;  /* 0x0000000e00027c10 */ /* 0x040fe2000ff3e0ff */
[----:B------:R-:W-:Y:S01]  /*16af0*/  @UP2 UMOV UR10, 0x1 ;  /* 0x00000001000a2882 */ /* 0x000fe20000000000 */
[----:B------:R-:W-:Y:S01]  /*16b00*/  @!UP2 UIMAD UR10, UR4, UR11, URZ ;  /* 0x0000000b040aa2a4 */ /* 0x000fe2000f8e023f */
[----:B------:R-:W-:Y:S01]  /*16b10*/  ULDC UR7, c[0x0][0x2d0] ;  /* 0x0000b40000077ab9 */ /* 0x000fe20000000800 */
[C---:B------:R-:W-:Y:S02]  /*16b20*/  LEA.HI.X.SX32 R3, R0.reuse, UR9, 0x1, P1 ;  /* 0x0000000900037c11 */ /* 0x040fe400088f0eff */
[----:B------:R-:W-:Y:S01]  /*16b30*/  UIMAD UR9, UR25, UR10, URZ ;  /* 0x0000000a190972a4 */ /* 0x000fe2000f8e023f */
[----:B------:R-:W-:Y:S01]  /*16b40*/  ISETP.GE.AND P0, PT, R0, UR7, PT ;  /* 0x0000000700007c0c */ /* 0x000fe2000bf06270 */
[----:B------:R-:W-:Y:S01]  /*16b50*/  @UP1 ULDC UR12, c[0x0][0x2c4] ;  /* 0x0000b100000c1ab9 */ /* 0x000fe20000000800 */
[----:B------:R-:W-:Y:S01]  /*16b60*/  UIMAD UR5, UR26, UR5, UR6 ;  /* 0x000000051a0572a4 */ /* 0x000fe2000f8e0206 */
[----:B------:R-:W-:Y:S01]  /*16b70*/  IMAD.WIDE.U32 R16, R16, UR26, R2 ;  /* 0x0000001a10107c25 */ /* 0x000fe2000f8e0002 */
[----:B------:R-:W-:Y:S01]  /*16b80*/  @!UP0 UIMAD UR13, UR25, UR12, URZ ;  /* 0x0000000c190d82a4 */ /* 0x000fe2000f8e023f */
[----:B------:R-:W-:Y:S01]  /*16b90*/  ISETP.GE.OR P2, PT, R14, UR20, P0 ;  /* 0x000000140e007c0c */ /* 0x000fe20008746670 */
[----:B------:R-:W-:Y:S01]  /*16ba0*/  @UP2 ULDC UR6, c[0x0][0x2c0] ;  /* 0x0000b00000062ab9 */ /* 0x000fe20000000800 */
[----:B------:R-:W-:Y:S01]  /*16bb0*/  USEL UR9, UR9, URZ, !UP1 ;  /* 0x0000003f09097287 */ /* 0x000fe2000c800000 */
[----:B------:R-:W-:Y:S01]  /*16bc0*/  VIADD R19, R17, UR5 ;  /* 0x0000000511137c36 */ /* 0x000fe20008000000 */
[----:B------:R-:W-:Y:S01]  /*16bd0*/  @!UP2 UMOV UR6, 0x1 ;  /* 0x000000010006a882 */ /* 0x000fe20000000000 */
[----:B------:R-:W-:Y:S01]  /*16be0*/  @!UP2 UMOV UR8, UR4 ;  /* 0x000000040008ac82 */ /* 0x000fe20008000000 */
[----:B------:R-:W-:Y:S01]  /*16bf0*/  UIMAD UR7, UR18, UR6, URZ ;  /* 0x00000006120772a4 */ /* 0x000fe2000f8e023f */
[----:B------:R-:W-:Y:S01]  /*16c00*/  ISETP.GE.OR P1, PT, R9, UR20, P0 ;  /* 0x0000001409007c0c */ /* 0x000fe20008726670 */
[----:B------:R-:W-:Y:S01]  /*16c10*/  UIMAD UR9, UR26, UR8, UR9 ;  /* 0x000000081a0972a4 */ /* 0x000fe2000f8e0209 */
[----:B------:R-:W-:Y:S01]  /*16c20*/  ISETP.GE.OR P6, PT, R8, UR20, P0 ;  /* 0x0000001408007c0c */ /* 0x000fe200087c6670 */
[----:B------:R-:W-:Y:S01]  /*16c30*/  @!UP1 UMOV UR14, URZ ;  /* 0x0000003f000e9c82 */ /* 0x000fe20008000000 */
[----:B------:R-:W-:Y:S01]  /*16c40*/  @!UP1 UMOV UR15, URZ ;  /* 0x0000003f000f9c82 */ /* 0x000fe20008000000 */
[----:B------:R-:W-:Y:S01]  /*16c50*/  @UP1 UMOV UR14, UR13 ;  /* 0x0000000d000e1c82 */ /* 0x000fe20008000000 */
[----:B------:R-:W-:Y:S01]  /*16c60*/  @UP1 USHF.R.S32.HI UR15, URZ, 0x1f, UR13 ;  /* 0x0000001f3f0f1899 */ /* 0x000fe2000801140d */
[----:B------:R-:W-:Y:S01]  /*16c70*/  ISETP.GE.OR P5, PT, R7, UR20, P0 ;  /* 0x0000001407007c0c */ /* 0x000fe200087a6670 */
[----:B------:R-:W-:Y:S01]  /*16c80*/  USHF.R.S32.HI UR4, URZ, 0x1f, UR7 ;  /* 0x0000001f3f047899 */ /* 0x000fe20008011407 */
[----:B------:R-:W-:Y:S01]  /*16c90*/  ISETP.GE.OR P3, PT, R6, UR20, P0 ;  /* 0x0000001406007c0c */ /* 0x000fe20008766670 */
[----:B------:R-:W-:Y:S01]  /*16ca0*/  USHF.R.S32.HI UR8, URZ, 0x1f, UR9 ;  /* 0x0000001f3f087899 */ /* 0x000fe20008011409 */
[----:B------:R-:W-:Y:S01]  /*16cb0*/  VIADD R0, R14, 0x70 ;  /* 0x000000700e007836 */ /* 0x000fe20000000000 */
        /* <DEDUP_REMOVED lines=13> */
.L_x_979:
[----:B------:R-:W-:Y:S05]  /*16d90*/  BSYNC B0 ;  /* 0x0000000000007941 */ /* 0x000fea0003800000 */
.L_x_978:
[----:B------:R-:W-:Y:S01]  /*16da0*/  BSSY B0, `(.L_x_980) ;  /* 0x0000010000007945 */ /* 0x000fe20003800000 */
[----:B------:R-:W-:-:S03]  /*16db0*/  ISETP.GE.AND P2, PT, R14, UR20, PT ;  /* 0x000000140e007c0c */ /* 0x000fc6000bf46270 */
        /* <DEDUP_REMOVED lines=10> */
[----:B-1----:R-:W-:Y:S02]  /*16e60*/  LEA R20, P1, R10, UR4, 0x1 ;  /* 0x000000040a147c11 */ /* 0x002fe4000f8208ff */
[----:B------:R-:W-:-:S04]  /*16e70*/  IADD3 R2, R2, R11, RZ ;  /* 0x0000000b02027210 */ /* 0x000fc80007ffe0ff */
[----:B------:R-:W-:-:S05]  /*16e80*/  LEA.HI.X R21, R10, UR5, R2, 0x1, P1 ;  /* 0x000000050a157c11 */ /* 0x000fca00088f0c02 */
[----:B------:R2:W-:Y:S02]  /*16e90*/  STG.E.128 desc[UR16][R20.64], RZ ;  /* 0x000000ff14007986 */ /* 0x0005e4000c101d10 */
.L_x_981:
[----:B------:R-:W-:Y:S05]  /*16ea0*/  BSYNC B0 ;  /* 0x0000000000007941 */ /* 0x000fea0003800000 */
.L_x_980:
        /* <DEDUP_REMOVED lines=12> */
[----:B-12---:R-:W-:Y:S02]  /*16f70*/  LEA R20, P6, R10, UR4, 0x1 ;  /* 0x000000040a147c11 */ /* 0x006fe4000f8c08ff */
[----:B------:R-:W-:-:S04]  /*16f80*/  IADD3 R2, R2, R11, RZ ;  /* 0x0000000b02027210 */ /* 0x000fc80007ffe0ff */
[----:B------:R-:W-:-:S05]  /*16f90*/  LEA.HI.X R21, R10, UR5, R2, 0x1, P6 ;  /* 0x000000050a157c11 */ /* 0x000fca000b0f0c02 */
[----:B------:R3:W-:Y:S02]  /*16fa0*/  STG.E.128 desc[UR16][R20.64], RZ ;  /* 0x000000ff14007986 */ /* 0x0007e4000c101d10 */
.L_x_983:
[----:B------:R-:W-:Y:S05]  /*16fb0*/  BSYNC B0 ;  /* 0x0000000000007941 */ /* 0x000fea0003800000 */
.L_x_982:
        /* <DEDUP_REMOVED lines=12> */
[----:B-123--:R-:W-:Y:S02]  /*17080*/  LEA R20, P5, R10, UR4, 0x1 ;  /* 0x000000040a147c11 */ /* 0x00efe4000f8a08ff */
[----:B------:R-:W-:-:S04]  /*17090*/  IADD3 R2, R2, R11, RZ ;  /* 0x0000000b02027210 */ /* 0x000fc80007ffe0ff */
[----:B------:R-:W-:-:S05]  /*170a0*/  LEA.HI.X R21, R10, UR5, R2, 0x1, P5 ;  /* 0x000000050a157c11 */ /* 0x000fca000a8f0c02 */
[----:B------:R4:W-:Y:S02]  /*170b0*/  STG.E.128 desc[UR16][R20.64], RZ ;  /* 0x000000ff14007986 */ /* 0x0009e4000c101d10 */
.L_x_985:
[----:B------:R-:W-:Y:S05]  /*170c0*/  BSYNC B0 ;  /* 0x0000000000007941 */ /* 0x000fea0003800000 */
.L_x_984:
        /* <DEDUP_REMOVED lines=12> */
[----:B-1234-:R-:W-:Y:S02]  /*17190*/  LEA R20, P3, R10, UR4, 0x1 ;  /* 0x000000040a147c11 */ /* 0x01efe4000f8608ff */
[----:B------:R-:W-:-:S04]  /*171a0*/  IADD3 R2, R2, R11, RZ ;  /* 0x0000000b02027210 */ /* 0x000fc80007ffe0ff */
[----:B------:R-:W-:-:S05]  /*171b0*/  LEA.HI.X R21, R10, UR5, R2, 0x1, P3 ;  /* 0x000000050a157c11 */ /* 0x000fca00098f0c02 */
[----:B------:R1:W-:Y:S02]  /*171c0*/  STG.E.128 desc[UR16][R20.64], RZ ;  /* 0x000000ff14007986 */ /* 0x0003e4000c101d10 */
.L_x_987:
[----:B------:R-:W-:Y:S05]  /*171d0*/  BSYNC B0 ;  /* 0x0000000000007941 */ /* 0x000fea0003800000 */
.L_x_986:
[----:B------:R-:W-:Y:S01]  /*171e0*/  ISETP.NE.OR P1, PT, R127, RZ, P1 ;  /* 0x000000ff7f00720c */ /* 0x000fe20000f25670 */
        /* <DEDUP_REMOVED lines=13> */
[----:B-1234-:R-:W-:Y:S01]  /*172c0*/  MOV R21, R19 ;  /* 0x0000001300157202 */ /* 0x01efe20000000f00 */
        /* <DEDUP_REMOVED lines=10> */
.L_x_989:
[----:B------:R-:W-:Y:S05]  /*17370*/  BSYNC B0 ;  /* 0x0000000000007941 */ /* 0x000fea0003800000 */
.L_x_988:
        /* <DEDUP_REMOVED lines=19> */
.L_x_991:
[----:B------:R-:W-:Y:S05]  /*174b0*/  BSYNC B0 ;  /* 0x0000000000007941 */ /* 0x000fea0003800000 */
.L_x_990:
[----:B------:R-:W-:Y:S01]  /*174c0*/  ISETP.GE.AND P1, PT, R0, UR20, PT ;  /* 0x0000001400007c0c */ /* 0x000fe2000bf26270 */
[----:B------:R-:W-:Y:S03]  /*174d0*/  BSSY B0, `(.L_x_992) ;  /* 0x0000010000007945 */ /* 0x000fe60003800000 */
[----:B------:R-:W-:Y:S01]  /*174e0*/  ISETP.NE.OR P1, PT, R127, RZ, P1 ;  /* 0x000000ff7f00720c */ /* 0x000fe20000f25670 */
[----:B------:R-:W-:-:S12]  /*174f0*/  @P0 BRA `(.L_x_993) ;  /* 0x0000000000340947 */ /* 0x000fd80003800000 */
[----:B------:R-:W-:Y:S01]  /*17500*/  IADD3 R2, P0, R12, 0x70, RZ ;  /* 0x000000700c027810 */ /* 0x000fe20007f1e0ff */
[----:B------:R-:W-:Y:S01]  /*17510*/  ULDC.64 UR4, c[0x0][0x298] ;  /* 0x0000a60000047ab9 */ /* 0x000fe20000000a00 */
[----:B------:R-:W-:-:S03]  /*17520*/  IMAD.MOV.U32 R12, RZ, RZ, R16 ;  /* 0x000000ffff0c7224 */ /* 0x000fc600078e0010 */
[----:B------:R-:W-:Y:S01]  /*17530*/  IMAD.X R3, RZ, RZ, R13, P0 ;  /* 0x000000ffff037224 */ /* 0x000fe200000e060d */
[----:B------:R-:W-:-:S03]  /*17540*/  MOV R13, R19 ;  /* 0x00000013000d7202 */ /* 0x000fc60000000f00 */
[----:B------:R-:W-:Y:S02]  /*17550*/  IMAD R3, R3, UR4, RZ ;  /* 0x0000000403037c24 */ /* 0x000fe4000f8e02ff */
[----:B------:R-:W-:-:S04]  /*17560*/  IMAD.WIDE.U32 R12, R2, UR4, R12 ;  /* 0x00000004020c7c25 */ /* 0x000fc8000f8e000c */
[----:B------:R-:W-:Y:S01]  /*17570*/  IMAD R3, R2, UR5, R3 ;  /* 0x0000000502037c24 */ /* 0x000fe2000f8e0203 */
[----:B------:R-:W-:Y:S02]  /*17580*/  ULDC.64 UR4, c[0x0][0x280] ;  /* 0x0000a00000047ab9 */ /* 0x000fe40000000a00 */
[----:B------:R-:W-:Y:S02]  /*17590*/  LEA R2, P0, R12, UR4, 0x1 ;  /* 0x000000040c027c11 */ /* 0x000fe4000f8008ff */
[----:B------:R-:W-:-:S04]  /*175a0*/  IADD3 R3, R3, R13, RZ ;  /* 0x0000000d03037210 */ /* 0x000fc80007ffe0ff */
[----:B------:R-:W-:-:S05]  /*175b0*/  LEA.HI.X R3, R12, UR5, R3, 0x1, P0 ;  /* 0x000000050c037c11 */ /* 0x000fca00080f0c03 */
[----:B------:R1:W-:Y:S02]  /*175c0*/  STG.E.128 desc[UR16][R2.64], RZ ;  /* 0x000000ff02007986 */ /* 0x0003e4000c101d10 */
.L_x_993:
[----:B------:R-:W-:Y:S05]  /*175d0*/  BSYNC B0 ;  /* 0x0000000000007941 */ /* 0x000fea0003800000 */
.L_x_992:
        /* <DEDUP_REMOVED lines=11> */
.L_x_995:
[----:B------:R-:W-:Y:S05]  /*17690*/  BSYNC B0 ;  /* 0x0000000000007941 */ /* 0x000fea0003800000 */
.L_x_994:
        /* <DEDUP_REMOVED lines=11> */
.L_x_997:
[----:B------:R-:W-:Y:S05]  /*17750*/  BSYNC B0 ;  /* 0x0000000000007941 */ /* 0x000fea0003800000 */
.L_x_996:
        /* <DEDUP_REMOVED lines=10> */
.L_x_999:
[----:B------:R-:W-:Y:S05]  /*17800*/  BSYNC B0 ;  /* 0x0000000000007941 */ /* 0x000fea0003800000 */
.L_x_998:
        /* <DEDUP_REMOVED lines=10> */
.L_x_1001:
[----:B------:R-:W-:Y:S05]  /*178b0*/  BSYNC B0 ;  /* 0x0000000000007941 */ /* 0x000fea0003800000 */
.L_x_1000:
        /* <DEDUP_REMOVED lines=10> */
.L_x_1003:
[----:B------:R-:W-:Y:S05]  /*17960*/  BSYNC B0 ;  /* 0x0000000000007941 */ /* 0x000fea0003800000 */
.L_x_1002:
        /* <DEDUP_REMOVED lines=10> */
.L_x_1005:
[----:B------:R-:W-:Y:S05]  /*17a10*/  BSYNC B0 ;  /* 0x0000000000007941 */ /* 0x000fea0003800000 */
.L_x_1004:
        /* <DEDUP_REMOVED lines=10> */
.L_x_1007:
[----:B------:R-:W-:Y:S05]  /*17ac0*/  BSYNC B0 ;  /* 0x0000000000007941 */ /* 0x000fea0003800000 */
.L_x_1006:
[----:B------:R-:W-:Y:S05]  /*17ad0*/  @P1 EXIT ;  /* 0x000000000000194d */ /* 0x000fea0003800000 */
[----:B------:R-:W-:Y:S01]  /*17ae0*/  IMAD R0, R0, UR6, RZ ;  /* 0x0000000600007c24 */ /* 0x000fe2000f8e02ff */
[----:B------:R-:W-:-:S04]  /*17af0*/  ULDC.64 UR4, c[0x0][0x2b0] ;  /* 0x0000ac0000047ab9 */ /* 0x000fc80000000a00 */
[----:B-1----:R-:W-:-:S04]  /*17b00*/  IADD3 R2, P0, R0, UR7, RZ ;  /* 0x0000000700027c10 */ /* 0x002fc8000ff1e0ff */
[----:B------:R-:W-:Y:S02]  /*17b10*/  LEA.HI.X.SX32 R0, R0, UR14, 0x1, P0 ;  /* 0x0000000e00007c11 */ /* 0x000fe400080f0eff */
[----:B------:R-:W-:-:S04]  /*17b20*/  LEA R4, P0, R2, UR4, 0x2 ;  /* 0x0000000402047c11 */ /* 0x000fc8000f8010ff */
[----:B------:R-:W-:Y:S01]  /*17b30*/  LEA.HI.X R5, R2, UR5, R0, 0x2, P0 ;  /* 0x0000000502057c11 */ /* 0x000fe200080f1400 */
[----:B------:R-:W-:-:S05]  /*17b40*/  IMAD.MOV.U32 R0, RZ, RZ, 0x7f800000 ;  /* 0x7f800000ff007424 */ /* 0x000fca00078e00ff */
[----:B------:R-:W-:Y:S01]  /*17b50*/  STG.E desc[UR16][R4.64], R0 ;  /* 0x0000000004007986 */ /* 0x000fe2000c101910 */
[----:B------:R-:W-:Y:S05]  /*17b60*/  EXIT ;  /* 0x000000000000794d */ /* 0x000fea0003800000 */
.L_x_1008:
        /* <DEDUP_REMOVED lines=9> */
.L_x_1428:


//--------------------- .text._ZN5flash16flash_fwd_kernelI23Flash_fwd_kernel_traitsILi64ELi128ELi64ELi4ELb0ELb0EN7cutlass10bfloat16_tE19Flash_kernel_traitsILi64ELi128ELi64ELi4ES3_EELb1ELb1ELb0ELb0ELb0ELb0ELb0ELb1EEEvNS_16Flash_fwd_paramsE --------------------------
	.section	.text._ZN5flash16flash_fwd_kernelI23Flash_fwd_kernel_traitsILi64ELi128ELi64ELi4ELb0ELb0EN7cutlass10bfloat16_tE19Flash_kernel_traitsILi64ELi128ELi64ELi4ES3_EELb1ELb1ELb0ELb0ELb0ELb0ELb0ELb1EEEvNS_16Flash_fwd_paramsE,"ax",@progbits
	.align	128
        .global         _ZN5flash16flash_fwd_kernelI23Flash_fwd_kernel_traitsILi64ELi128ELi64ELi4ELb0ELb0EN7cutlass10bfloat16_tE19Flash_kernel_traitsILi64ELi128ELi64ELi4ES3_EELb1ELb1ELb0ELb0ELb0ELb0ELb0ELb1EEEvNS_16Flash_fwd_paramsE
        .type           _ZN5flash16flash_fwd_kernelI23Flash_fwd_kernel_traitsILi64ELi128ELi64ELi4ELb0ELb0EN7cutlass10bfloat16_tE19Flash_kernel_traitsILi64ELi128ELi64ELi4ES3_EELb1ELb1ELb0ELb0ELb0ELb0ELb0ELb1EEEvNS_16Flash_fwd_paramsE,@function
        .size           _ZN5flash16flash_fwd_kernelI23Flash_fwd_kernel_traitsILi64ELi128ELi64ELi4ELb0ELb0EN7cutlass10bfloat16_tE19Flash_kernel_traitsILi64ELi128ELi64ELi4ES3_EELb1ELb1ELb0ELb0ELb0ELb0ELb0ELb1EEEvNS_16Flash_fwd_paramsE,(.L_x_1429 - _ZN5flash16flash_fwd_kernelI23Flash_fwd_kernel_traitsILi64ELi128ELi64ELi4ELb0ELb0EN7cutlass10bfloat16_tE19Flash_kernel_traitsILi64ELi128ELi64ELi4ES3_EELb1ELb1ELb0ELb0ELb0ELb0ELb0ELb1EEEvNS_16Flash_fwd_paramsE)
        .other          _ZN5flash16flash_fwd_kernelI23Flash_fwd_kernel_traitsILi64ELi128ELi64ELi4ELb0ELb0EN7cutlass10bfloat16_tE19Flash_kernel_traitsILi64ELi128ELi64ELi4ES3_EELb1ELb1ELb0ELb0ELb0ELb0ELb0ELb1EEEvNS_16Flash_fwd_paramsE,@"STO_CUDA_ENTRY STV_DEFAULT"
_ZN5flash16flash_fwd_kernelI23Flash_fwd_kernel_traitsILi64ELi128ELi64ELi4ELb0ELb0EN7cutlass10bfloat16_tE19Flash_kernel_traitsILi64ELi128ELi64ELi4ES3_EELb1ELb1ELb0ELb0ELb0ELb0ELb0ELb1EEEvNS_16Flash_fwd_paramsE:
.text._ZN5flash16flash_fwd_kernelI23Flash_fwd_kernel_traitsILi64ELi128ELi64ELi4ELb0ELb0EN7cutlass10bfloat16_tE19Flash_kernel_traitsILi64ELi128ELi64ELi4ES3_EELb1ELb1ELb0ELb0ELb0ELb0ELb0ELb1EEEvNS_16Flash_fwd_paramsE:
        /* <DEDUP_REMOVED lines=9> */
[----:B------:R-:W4:Y:S01]  /*0090*/  S2R R164, SR_TID.X ;  /* 0x0000000000a47919 */ /* 0x000f220000002100 */
[----:B------:R-:W-:Y:S01]  /*00a0*/  ULDC.64 UR6, c[0x0][0x2f0] ;  /* 0x0000bc0000067ab9 */ /* 0x000fe20000000a00 */
[----:B------:R-:W-:Y:S01]  /*00b0*/  ULDC.64 UR8, c[0x0][0x2f0] ;  /* 0x0000bc0000087ab9 */ /* 0x000fe20000000a00 */
[----:B-1----:R-:W-:-:S04]  /*00c0*/  VIADD R1, R1, 0xfffffe18 ;  /* 0xfffffe1801017836 */ /* 0x002fc80000000000 */
[----:B------:R-:W-:Y:S01]  /*00d0*/  S2UR UR14, SR_CTAID.X ;  /* 0x00000000000e79c3 */ /* 0x000fe20000002500 */
[----:B------:R2:W5:Y:S07]  /*00e0*/  @P2 LDG.E.64 R4, desc[UR26][R2.64] ;  /* 0x0000001a02042981 */ /* 0x00056e000c1e1b00 */
[----:B------:R-:W1:Y:S08]  /*00f0*/  S2UR UR17, SR_CTAID.Y ;  /* 0x00000000001179c3 */ /* 0x000e700000002600 */
[----:B------:R-:W4:Y:S01]  /*0100*/  S2UR UR16, SR_CTAID.Z ;  /* 0x00000000001079c3 */ /* 0x000f220000002700 */
[----:B------:R-:W-:Y:S01]  /*0110*/  UMOV UR13, 0xffffffff ;  /* 0xffffffff000d7882 */ /* 0x000fe20000000000 */
[----:B------:R-:W-:Y:S01]  /*0120*/  UMOV UR33, URZ ;  /* 0x0000003f00217c82 */ /* 0x000fe20008000000 */
[----:B------:R-:W-:-:S05]  /*0130*/  ULDC.U8 UR12, c[0x0][0x388] ;  /* 0x0000e200000c7ab9 */ /* 0x000fca0000000000 */
[----:B------:R-:W5:Y:S01]  /*0140*/  @P2 LDC R0, c[0x0][0x3b0] ;  /* 0x0000ec00ff002b82 */ /* 0x000f620000000800 */
[----:B--2---:R-:W-:Y:S02]  /*0150*/  @P2 IMAD.MOV.U32 R2, RZ, RZ, R8 ;  /* 0x000000ffff022224 */ /* 0x004fe400078e0008 */
[----:B---3--:R-:W-:-:S06]  /*0160*/  @P2 IMAD.MOV.U32 R3, RZ, RZ, R9 ;  /* 0x000000ffff032224 */ /* 0x008fcc00078e0009 */
[----:B------:R-:W2:Y:S01]  /*0170*/  @P2 LDG.E.64 R2, desc[UR26][R2.64] ;  /* 0x0000001a02022981 */ /* 0x000ea2000c1e1b00 */
[----:B------:R-:W-:Y:S02]  /*0180*/  UISETP.NE.U32.AND UP2, UPT, UR6, URZ, UPT ;  /* 0x0000003f0600728c */ /* 0x000fe4000bf45070 */
[----:B-1----:R-:W-:Y:S02]  /*0190*/  UIMAD.WIDE UR8, UR17, 0x4, UR8 ;  /* 0x00000004110878a5 */ /* 0x002fe4000f8e0208 */
[----:B------:R-:W-:Y:S02]  /*01a0*/  UISETP.NE.AND.EX UP2, UPT, UR7, URZ, UPT, UP2 ;  /* 0x0000003f0700728c */ /* 0x000fe4000bf45320 */
[----:B----4-:R-:W-:Y:S01]  /*01b0*/  ULOP3.LUT UR4, UR16, UR14, UR17, 0xfe, !UPT ;  /* 0x0000000e10047292 */ /* 0x010fe2000f8efe11 */
[----:B------:R-:W-:-:S03]  /*01c0*/  ULDC.U8 UR6, c[0x0][0x3c2] ;  /* 0x0000f08000067ab9 */ /* 0x000fc60000000000 */
[----:B------:R-:W-:Y:S01]  /*01d0*/  PLOP3.LUT P0, PT, PT, PT, UP2, 0x80, 0x0 ;  /* 0x000000000000781c */ /* 0x000fe20003f0f028 */
[----:B------:R-:W-:Y:S01]  /*01e0*/  UISETP.NE.AND UP3, UPT, UR6, URZ, UPT ;  /* 0x0000003f0600728c */ /* 0x000fe2000bf65270 */
[----:B------:R-:W-:Y:S01]  /*01f0*/  LOP3.LUT P3, RZ, R164, UR4, RZ, 0xfc, !PT ;  /* 0x00000004a4ff7c12 */ /* 0x000fe2000f86fcff */
[----:B------:R-:W-:Y:S01]  /*0200*/  ULDC.64 UR4, c[0x0][0x300] ;  /* 0x0000c00000047ab9 */ /* 0x000fe20000000a00 */
[----:B------:R-:W-:Y:S01]  /*0210*/  ULDC.64 UR6, c[0x0][0x2f8] ;  /* 0x0000be0000067ab9 */ /* 0x000fe20000000a00 */
[----:B------:R-:W-:-:S04]  /*0220*/  UISETP.NE.U32.AND UP1, UPT, UR4, URZ, UPT ;  /* 0x0000003f0400728c */ /* 0x000fc8000bf25070 */
[----:B------:R-:W-:-:S03]  /*0230*/  UISETP.NE.AND.EX UP1, UPT, UR5, URZ, UPT, UP1 ;  /* 0x0000003f0500728c */ /* 0x000fc6000bf25310 */
[----:B------:R-:W-:Y:S02]  /*0240*/  ULDC.64 UR4, c[0x0][0x2f8] ;  /* 0x0000be0000047ab9 */ /* 0x000fe40000000a00 */
[----:B------:R-:W-:Y:S01]  /*0250*/  UISETP.EQ.U32.AND UP0, UPT, UR4, URZ, UPT ;  /* 0x0000003f0400728c */ /* 0x000fe2000bf02070 */
[----:B------:R-:W1:Y:S03]  /*0260*/  @!P3 LDC.64 R6, c[0x0][0x3b8] ;  /* 0x0000ee00ff06bb82 */ /* 0x000e660000000a00 */
[----:B------:R-:W-:Y:S02]  /*0270*/  UISETP.EQ.OR.EX UP0, UPT, UR5, URZ, !UP3, UP0 ;  /* 0x0000003f0500728c */ /* 0x000fe4000df02700 */
[----:B------:R-:W-:Y:S01]  /*0280*/  UIMAD.WIDE UR6, UR17, 0x4, UR6 ;  /* 0x00000004110678a5 */ /* 0x000fe2000f8e0206 */
[----:B-----5:R-:W-:Y:S02]  /*0290*/  @P2 R2UR UR30, R4 ;  /* 0x00000000041e22ca */ /* 0x020fe400000e0000 */
[----:B------:R-:W-:-:S11]  /*02a0*/  @P2 R2UR UR31, R5 ;  /* 0x00000000051f22ca */ /* 0x000fd600000e0000 */
[----:B------:R-:W-:Y:S02]  /*02b0*/  IMAD.U32 R4, RZ, RZ, UR30 ;  /* 0x0000001eff047e24 */ /* 0x000fe4000f8e00ff */
[----:B------:R-:W-:-:S05]  /*02c0*/  IMAD.U32 R5, RZ, RZ, UR31 ;  /* 0x0000001fff057e24 */ /* 0x000fca000f8e00ff */
[----:B-1----:R1:W-:Y:S01]  /*02d0*/  @!P3 STG.E.64 desc[UR26][R6.64], R4 ;  /* 0x000000040600b986 */ /* 0x0023e2000c101b1a */
[----:B--2---:R-:W-:Y:S01]  /*02e0*/  @P2 IADD3 R8, P1, R2, R0, RZ ;  /* 0x0000000002082210 */ /* 0x004fe20007f3e0ff */
[----:B------:R-:W-:-:S04]  /*02f0*/  IMAD.U32 R2, RZ, RZ, UR8 ;  /* 0x00000008ff027e24 */ /* 0x000fc8000f8e00ff */
[----:B------:R-:W-:Y:S01]  /*0300*/  @P2 IMAD.X R9, RZ, RZ, R3, P1 ;  /* 0x000000ffff092224 */ /* 0x000fe200008e0603 */
[----:B------:R-:W-:Y:S01]  /*0310*/  PLOP3.LUT P1, PT, PT, PT, UP1, 0x80, 0x0 ;  /* 0x000000000000781c */ /* 0x000fe20003f2f018 */
[----:B------:R-:W-:Y:S01]  /*0320*/  IMAD.U32 R3, RZ, RZ, UR9 ;  /* 0x00000009ff037e24 */ /* 0x000fe2000f8e00ff */
[----:B------:R-:W-:Y:S02]  /*0330*/  @UP1 ULDC.64 UR8, c[0x0][0x300] ;  /* 0x0000c00000081ab9 */ /* 0x000fe40000000a00 */
[----:B------:R-:W-:Y:S01]  /*0340*/  @UP1 UIMAD.WIDE UR8, UR17, 0x4, UR8 ;  /* 0x00000004110818a5 */ /* 0x000fe2000f8e0208 */
[----:B-1----:R-:W-:Y:S02]  /*0350*/  @!P3 IMAD.MOV.U32 R4, RZ, RZ, R8 ;  /* 0x000000ffff04b224 */ /* 0x002fe400078e0008 */
[----:B------:R-:W-:-:S05]  /*0360*/  @!P3 IMAD.MOV.U32 R5, RZ, RZ, R9 ;  /* 0x000000ffff05b224 */ /* 0x000fca00078e0009 */
[----:B------:R1:W-:Y:S01]  /*0370*/  @!P3 STG.E.64 desc[UR26][R6.64+0x8], R4 ;  /* 0x000008040600b986 */ /* 0x0003e2000c101b1a */
[----:B------:R-:W-:-:S03]  /*0380*/  PLOP3.LUT P2, PT, PT, PT, UP0, 0x80, 0x0 ;  /* 0x000000000000781c */ /* 0x000fc60003f4f008 */
[----:B-1----:R-:W2:Y:S04]  /*0390*/  @P0 LDG.E R6, desc[UR26][R2.64] ;  /* 0x0000001a02060981 */ /* 0x002ea8000c1e1900 */
[----:B------:R1:W3:Y:S02]  /*03a0*/  @P0 LDG.E R5, desc[UR26][R2.64+0x4] ;  /* 0x0000041a02050981 */ /* 0x0002e4000c1e1900 */
[----:B-1----:R-:W-:Y:S02]  /*03b0*/  IMAD.U32 R2, RZ, RZ, UR8 ;  /* 0x00000008ff027e24 */ /* 0x002fe4000f8e00ff */
[----:B------:R-:W-:-:S05]  /*03c0*/  IMAD.U32 R3, RZ, RZ, UR9 ;  /* 0x00000009ff037e24 */ /* 0x000fca000f8e00ff */
[----:B------:R1:W4:Y:S02]  /*03d0*/  @P1 LDG.E R0, desc[UR26][R2.64] ;  /* 0x0000001a02001981 */ /* 0x000324000c1e1900 */
[----:B-1----:R-:W-:Y:S02]  /*03e0*/  IMAD.U32 R2, RZ, RZ, UR6 ;  /* 0x00000006ff027e24 */ /* 0x002fe4000f8e00ff */
[----:B------:R-:W-:-:S05]  /*03f0*/  IMAD.U32 R3, RZ, RZ, UR7 ;  /* 0x00000007ff037e24 */ /* 0x000fca000f8e00ff */
[----:B------:R-:W5:Y:S01]  /*0400*/  @!P2 LDG.E R4, desc[UR26][R2.64] ;  /* 0x0000001a0204a981 */ /* 0x000f62000c1e1900 */
[----:B------:R-:W-:Y:S01]  /*0410*/  SHF.R.S32.HI R15, RZ, 0x1f, R164 ;  /* 0x0000001fff0f7819 */ /* 0x000fe200000114a4 */
[----:B------:R-:W-:-:S03]  /*0420*/  UMOV UR8, 0xffffffff ;  /* 0xffffffff00087882 */ /* 0x000fc60000000000 */
[----:B------:R-:W-:Y:S02]  /*0430*/  LEA.HI R163, R15, R164, RZ, 0x5 ;  /* 0x000000a40fa37211 */ /* 0x000fe400078f28ff */
[----:B--2---:R-:W-:Y:S02]  /*0440*/  @P0 R2UR UR13, R6 ;  /* 0x00000000060d02ca */ /* 0x004fe400000e0000 */
[----:B---3--:R-:W-:Y:S02]  /*0450*/  @P0 R2UR UR15, R5 ;  /* 0x00000000050f02ca */ /* 0x008fe400000e0000 */
[----:B------:R-:W-:-:S04]  /*0460*/  ISETP.NE.U32.AND P0, PT, RZ, UR4, PT ;  /* 0x00000004ff007c0c */ /* 0x000fc8000bf05070 */
[----:B------:R-:W-:-:S07]  /*0470*/  ISETP.NE.AND.EX P0, PT, RZ, UR5, PT, P0 ;  /* 0x00000005ff007c0c */ /* 0x000fce000bf05300 */
[----:B------:R-:W-:-:S07]  /*0480*/  @UP2 UIADD3 UR15, UR15, -UR13, URZ ;  /* 0x8000000d0f0f2290 */ /* 0x000fce000fffe03f */
[----:B------:R-:W-:Y:S01]  /*0490*/  @!UP2 ULDC UR15, c[0x0][0x2c4] ;  /* 0x0000b100000faab9 */ /* 0x000fe20000000800 */
[----:B----4-:R-:W-:Y:S02]  /*04a0*/  @P1 R2UR UR33, R0 ;  /* 0x00000000002112ca */ /* 0x010fe400000e0000 */
[----:B------:R-:W-:-:S05]  /*04b0*/  LOP3.LUT R0, R163, 0xffffffe0, RZ, 0xc0, !PT ;  /* 0xffffffe0a3007812 */ /* 0x000fca00078ec0ff */
[----:B------:R-:W-:Y:S01]  /*04c0*/  IMAD.IADD R74, R164, 0x1, -R0 ;  /* 0x00000001a44a7824 */ /* 0x000fe200078e0a00 */
[----:B-----5:R-:W-:Y:S01]  /*04d0*/  @!P2 R2UR UR8, R4 ;  /* 0x000000000408a2ca */ /* 0x020fe200000e0000 */
[----:B------:R-:W-:-:S14]  /*04e0*/  @!P0 BRA `(.L_x_1009) ;  /* 0x00000000001c8947 */ /* 0x000fdc0003800000 */
[----:B------:R-:W-:-:S13]  /*04f0*/  PLOP3.LUT P0, PT, PT, PT, UP3, 0x80, 0x0 ;  /* 0x000000000000781c */ /* 0x000fda0003f0f038 */
[----:B------:R-:W2:Y:S04]  /*0500*/  @P0 LDG.E R0, desc[UR26][R2.64+0x4] ;  /* 0x0000041a02000981 */ /* 0x000ea8000c1e1900 */
[----:B------:R-:W3:Y:S01]  /*0510*/  @!P0 LDG.E R2, desc[UR26][R2.64] ;  /* 0x0000001a02028981 */ /* 0x000ee2000c1e1900 */
[----:B--2---:R-:W-:-:S13]  /*0520*/  @P0 R2UR UR6, R0 ;  /* 0x00000000000602ca */ /* 0x004fda00000e0000 */
[----:B------:R-:W-:-:S07]  /*0530*/  @UP3 UIADD3 UR6, UR6, -UR8, URZ ;  /* 0x8000000806063290 */ /* 0x000fce000fffe03f */
[----:B---3--:R-:W-:Y:S01]  /*0540*/  @!P0 R2UR UR6, R2 ;  /* 0x00000000020682ca */ /* 0x008fe200000e0000 */
[----:B------:R-:W-:-:S14]  /*0550*/  BRA `(.L_x_1010) ;  /* 0x0000000000047947 */ /* 0x000fdc0003800000 */
.L_x_1009:
[----:B------:R-:W-:-:S05]  /*0560*/  ULDC UR6, c[0x0][0x2c8] ;  /* 0x0000b20000067ab9 */ /* 0x000fca0000000800 */
.L_x_1010:
        /* <DEDUP_REMOVED lines=37> */
[----:B------:R-:W-:Y:S01]  /*07c0*/  UISETP.NE.AND UP1, UPT, UR13, -0x1, UPT ;  /* 0xffffffff0d00788c */ /* 0x000fe2000bf25270 */
[----:B------:R-:W-:Y:S01]  /*07d0*/  LEA.HI R7, R15, R164, RZ, 0x3 ;  /* 0x000000a40f077211 */ /* 0x000fe200078f18ff */
[----:B------:R-:W-:Y:S01]  /*07e0*/  ULDC UR9, c[0x0][0x270] ;  /* 0x00009c0000097ab9 */ /* 0x000fe20000000800 */
[----:B------:R-:W2:Y:S01]  /*07f0*/  S2R R17, SR_CTAID.Z ;  /* 0x0000000000117919 */ /* 0x000ea20000002700 */
[----:B------:R-:W-:Y:S01]  /*0800*/  UIMAD UR9, UR17, UR9, UR16 ;  /* 0x00000009110972a4 */ /* 0x000fe2000f8e0210 */
[----:B------:R-:W-:Y:S01]  /*0810*/  SHF.R.S32.HI R6, RZ, 0x3, R7 ;  /* 0x00000003ff067819 */ /* 0x000fe20000011407 */
[----:B------:R-:W-:Y:S01]  /*0820*/  UISETP.NE.AND UP0, UPT, UR8, -0x1, UPT ;  /* 0xffffffff0800788c */ /* 0x000fe2000bf05270 */
[----:B------:R-:W-:Y:S01]  /*0830*/  SHF.R.S32.HI R4, RZ, 0x1f, R74 ;  /* 0x0000001fff047819 */ /* 0x000fe2000001144a */
[----:B------:R-:W-:-:S03]  /*0840*/  USHF.L.U32 UR19, UR9, 0x5, URZ ;  /* 0x0000000509137899 */ /* 0x000fc6000800063f */
[----:B------:R-:W-:Y:S01]  /*0850*/  @UP1 ULDC.64 UR4, c[0x0][0x240] ;  /* 0x0000900000041ab9 */ /* 0x000fe20000000a00 */
[----:B------:R-:W-:Y:S02]  /*0860*/  @!UP1 USHF.R.S32.HI UR10, URZ, 0x1f, UR17 ;  /* 0x0000001f3f0a9899 */ /* 0x000fe40008011411 */
[----:B------:R-:W-:Y:S01]  /*0870*/  @UP1 UIMAD.WIDE.U32 UR22, UR13, UR4, URZ ;  /* 0x000000040d1612a5 */ /* 0x000fe2000f8e003f */
[----:B------:R-:W-:Y:S01]  /*0880*/  IADD3 R168, P2, P0, R8, UR19, R74 ;  /* 0x0000001308a87c10 */ /* 0x000fe2000f85e04a */
[----:B------:R-:W-:Y:S02]  /*0890*/  USHF.R.S32.HI UR11, URZ, 0x1f, UR19 ;  /* 0x0000001f3f0b7899 */ /* 0x000fe40008011413 */
[----:B------:R-:W-:Y:S02]  /*08a0*/  @UP1 UIMAD UR4, UR13, UR5, UR23 ;  /* 0x000000050d0412a4 */ /* 0x000fe4000f8e0217 */
[----:B------:R-:W-:Y:S01]  /*08b0*/  UIADD3 UR5, -UR28, UR15, URZ ;  /* 0x0000000f1c057290 */ /* 0x000fe2000fffe13f */
[----:B------:R3:W-:Y:S01]  /*08c0*/  STL [R1+0x110], R168 ;  /* 0x000110a801007387 */ /* 0x0007e20000100800 */
[----:B------:R-:W-:Y:S01]  /*08d0*/  @!UP1 ULDC.64 UR6, c[0x0][0x228] ;  /* 0x00008a0000069ab9 */ /* 0x000fe20000000a00 */
[----:B-1----:R-:W-:Y:S01]  /*08e0*/  IABS R0, R23 ;  /* 0x0000001700007213 */ /* 0x002fe20000000000 */
[----:B------:R-:W-:Y:S01]  /*08f0*/  @!UP1 UIMAD UR10, UR10, UR6, URZ ;  /* 0x000000060a0a92a4 */ /* 0x000fe2000f8e023f */
[----:B------:R-:W-:Y:S01]  /*0900*/  IADD3.X R166, R9, UR11, R4, P2, P0 ;  /* 0x0000000b09a67c10 */ /* 0x000fe200097e0404 */
[----:B------:R-:W-:Y:S01]  /*0910*/  @UP0 UIADD3 UR21, UR33, UR8, URZ ;  /* 0x0000000821150290 */ /* 0x000fe2000fffe03f */
[----:B------:R-:W-:Y:S01]  /*0920*/  PLOP3.LUT P0, PT, PT, PT, UP0, 0x80, 0x0 ;  /* 0x000000000000781c */ /* 0x000fe20003f0f008 */
[----:B------:R-:W-:Y:S01]  /*0930*/  IMAD.MOV.U32 R22, RZ, RZ, R0 ;  /* 0x000000ffff167224 */ /* 0x000fe200078e0000 */
[----:B------:R-:W-:Y:S01]  /*0940*/  @!UP1 UIMAD UR7, UR17, UR7, UR10 ;  /* 0x00000007110792a4 */ /* 0x000fe2000f8e020a */
[----:B------:R-:W-:Y:S01]  /*0950*/  VIADD R0, R6, 0x40 ;  /* 0x0000004006007836 */ /* 0x000fe20000000000 */
[----:B------:R-:W-:Y:S01]  /*0960*/  @!UP1 UIMAD.WIDE.U32 UR34, UR17, UR6, URZ ;  /* 0x00000006112292a5 */ /* 0x000fe2000f8e003f */
[----:B------:R-:W1:Y:S01]  /*0970*/  I2F.RP R2, R22 ;  /* 0x0000001600027306 */ /* 0x000e620000209400 */
[----:B------:R-:W-:Y:S01]  /*0980*/  @UP0 ULDC.64 UR10, c[0x0][0x248] ;  /* 0x00009200000a0ab9 */ /* 0x000fe20000000a00 */
[----:B------:R-:W-:Y:S01]  /*0990*/  ULDC UR6, c[0x0][0x2d4] ;  /* 0x0000b50000067ab9 */ /* 0x000fe20000000800 */
[----:B------:R-:W-:Y:S01]  /*09a0*/  ISETP.GE.AND P6, PT, R0, UR5, PT ;  /* 0x0000000500007c0c */ /* 0x000fe2000bfc6270 */
[----:B------:R-:W-:Y:S01]  /*09b0*/  @UP0 UIMAD.WIDE.U32 UR36, UR21, UR10, URZ ;  /* 0x0000000a152402a5 */ /* 0x000fe2000f8e003f */
[----:B--2---:R-:W-:Y:S01]  /*09c0*/  IABS R17, R17 ;  /* 0x0000001100117213 */ /* 0x004fe20000000000 */
[----:B------:R-:W-:-:S02]  /*09d0*/  UIMAD UR6, UR9, UR6, UR28 ;  /* 0x00000006090672a4 */ /* 0x000fc4000f8e021c */
[----:B------:R-:W-:Y:S01]  /*09e0*/  @UP0 UIMAD UR21, UR21, UR11, URZ ;  /* 0x0000000b151502a4 */ /* 0x000fe2000f8e023f */
[----:B------:R-:W-:Y:S01]  /*09f0*/  ULDC UR19, c[0x0][0x2d8] ;  /* 0x0000b60000137ab9 */ /* 0x000fe20000000800 */
[----:B------:R-:W-:Y:S01]  /*0a00*/  @UP1 UMOV UR32, UR22 ;  /* 0x0000001600201c82 */ /* 0x000fe20008000000 */
[----:B------:R-:W-:Y:S02]  /*0a10*/  UIMAD UR25, UR6, UR19, URZ ;  /* 0x00000013061972a4 */ /* 0x000fe4000f8e023f */
[----:B------:R-:W-:Y:S01]  /*0a20*/  @UP0 UIADD3 UR21, UR37, UR21, URZ ;  /* 0x0000001525150290 */ /* 0x000fe2000fffe03f */
[----:B-1----:R-:W1:Y:S01]  /*0a30*/  MUFU.RCP R2, R2 ;  /* 0x0000000200027308 */ /* 0x002e620000001000 */
[----:B------:R-:W-:Y:S01]  /*0a40*/  @UP0 UMOV UR22, UR36 ;  /* 0x0000002400160c82 */ /* 0x000fe20008000000 */
[----:B------:R-:W-:Y:S01]  /*0a50*/  @!UP1 UIADD3 UR4, UR35, UR7, URZ ;  /* 0x0000000723049290 */ /* 0x000fe2000fffe03f */
[----:B------:R-:W-:Y:S01]  /*0a60*/  @!UP1 UMOV UR32, UR34 ;  /* 0x0000002200209c82 */ /* 0x000fe20008000000 */
[----:B-1----:R-:W-:-:S04]  /*0a70*/  VIADD R2, R2, 0xffffffe ;  /* 0x0ffffffe02027836 */ /* 0x002fc80000000000 */
[----:B------:R1:W2:Y:S02]  /*0a80*/  F2I.FTZ.U32.TRUNC.NTZ R3, R2 ;  /* 0x0000000200037305 */ /* 0x0002a4000021f000 */
[----:B-1----:R-:W-:Y:S02]  /*0a90*/  VIADD R2, R6, 0x50 ;  /* 0x0000005006027836 */ /* 0x002fe40000000000 */
[----:B--2---:R-:W-:-:S03]  /*0aa0*/  IMAD.MOV R0, RZ, RZ, -R3 ;  /* 0x000000ffff007224 */ /* 0x004fc600078e0a03 */
[----:B------:R-:W-:Y:S01]  /*0ab0*/  ISETP.GE.AND P1, PT, R2, UR5, PT ;  /* 0x0000000502007c0c */ /* 0x000fe2000bf26270 */
[----:B------:R-:W-:Y:S02]  /*0ac0*/  IMAD R0, R0, R22, RZ ;  /* 0x0000001600007224 */ /* 0x000fe400078e02ff */
[----:B------:R-:W-:-:S04]  /*0ad0*/  IMAD.MOV.U32 R2, RZ, RZ, RZ ;  /* 0x000000ffff027224 */ /* 0x000fc800078e00ff */
[----:B------:R-:W-:Y:S01]  /*0ae0*/  IMAD.HI.U32 R5, R3, R0, R2 ;  /* 0x0000000003057227 */ /* 0x000fe200078e0002 */
[----:B------:R-:W-:-:S03]  /*0af0*/  LOP3.LUT R2, R7, 0xfffffff8, RZ, 0xc0, !PT ;  /* 0xfffffff807027812 */ /* 0x000fc600078ec0ff */
[----:B------:R-:W-:Y:S02]  /*0b00*/  IMAD.SHL.U32 R0, R6, 0x40, RZ ;  /* 0x0000004006007824 */ /* 0x000fe400078e00ff */
[----:B------:R-:W-:Y:S02]  /*0b10*/  IMAD.IADD R73, R164, 0x1, -R2 ;  /* 0x00000001a4497824 */ /* 0x000fe400078e0a02 */
[----:B------:R-:W-:Y:S01]  /*0b20*/  VIADD R3, R6, 0x60 ;  /* 0x0000006006037836 */ /* 0x000fe20000000000 */
[----:B------:R-:W-:Y:S01]  /*0b30*/  LOP3.LUT R0, R0, 0x1c0, RZ, 0xc0, !PT ;  /* 0x000001c000007812 */ /* 0x000fe200078ec0ff */
[----:B------:R-:W-:Y:S02]  /*0b40*/  IMAD.SHL.U32 R240, R73, 0x8, RZ ;  /* 0x0000000849f07824 */ /* 0x000fe400078e00ff */
[----:B------:R-:W-:Y:S01]  /*0b50*/  IMAD.HI.U32 R18, R5, R17, RZ ;  /* 0x0000001105127227 */ /* 0x000fe200078e00ff */
[----:B------:R-:W-:Y:S02]  /*0b60*/  SHF.R.U32.HI R4, RZ, 0x3, R0 ;  /* 0x00000003ff047819 */ /* 0x000fe40000011600 */
[----:B------:R-:W-:Y:S01]  /*0b70*/  LOP3.LUT R2, R0, 0x38, R240, 0xf8, !PT ;  /* 0x0000003800027812 */ /* 0x000fe200078ef8f0 */
[----:B---3--:R-:W-:Y:S06]  /*0b80*/  @P0 BRA `(.L_x_1012) ;  /* 0x0000000000300947 */ /* 0x008fec0003800000 */
        /* <DEDUP_REMOVED lines=12> */
.L_x_1012:
[----:B------:R-:W-:Y:S01]  /*0c50*/  @UP0 UIADD3 UR23, UR33, UR8, URZ ;  /* 0x0000000821170290 */ /* 0x000fe2000fffe03f */
[----:B------:R-:W-:Y:S01]  /*0c60*/  IMAD.MOV R0, RZ, RZ, -R18 ;  /* 0x000000ffff007224 */ /* 0x000fe200078e0a12 */
[----:B------:R-:W-:Y:S01]  /*0c70*/  USHF.R.S32.HI UR34, URZ, 0x1f, UR16 ;  /* 0x0000001f3f227899 */ /* 0x000fe20008011410 */
[----:B------:R-:W-:Y:S01]  /*0c80*/  LOP3.LUT R16, R23, UR16, RZ, 0x3c, !PT ;  /* 0x0000001017107c12 */ /* 0x000fe2000f8e3cff */
[----:B------:R-:W-:Y:S01]  /*0c90*/  @UP0 ULDC.64 UR8, c[0x0][0x250] ;  /* 0x0000940000080ab9 */ /* 0x000fe20000000a00 */
[----:B------:R-:W-:Y:S01]  /*0ca0*/  ISETP.GE.AND P4, PT, R3, UR5, PT ;  /* 0x0000000503007c0c */ /* 0x000fe2000bf86270 */
[----:B------:R-:W-:Y:S01]  /*0cb0*/  @UP0 UIMAD.WIDE.U32 UR6, UR23, UR8, URZ ;  /* 0x00000008170602a5 */ /* 0x000fe2000f8e003f */
[----:B------:R-:W-:Y:S01]  /*0cc0*/  LOP3.LUT R2, R2, R4, RZ, 0x3c, !PT ;  /* 0x0000000402027212 */ /* 0x000fe200078e3cff */
[----:B------:R-:W-:Y:S01]  /*0cd0*/  @UP0 UIMAD UR23, UR23, UR9, URZ ;  /* 0x00000009171702a4 */ /* 0x000fe2000f8e023f */
[----:B------:R-:W-:Y:S01]  /*0ce0*/  IMAD R17, R22, R0, R17 ;  /* 0x0000000016117224 */ /* 0x000fe200078e0211 */
[----:B------:R-:W-:-:S02]  /*0cf0*/  LEA.HI R3, R15, R164, RZ, 0x6 ;  /* 0x000000a40f037211 */ /* 0x000fc400078f30ff */
        /* <DEDUP_REMOVED lines=16> */
.L_x_1013:
[----:B------:R-:W1:Y:S01]  /*0e00*/  S2UR UR33, SR_CgaCtaId ;  /* 0x00000000002179c3 */ /* 0x000e620000008800 */
[----:B------:R-:W-:Y:S01]  /*0e10*/  VIADD R0, R6, 0x70 ;  /* 0x0000007006007836 */ /* 0x000fe20000000000 */
[----:B------:R-:W-:Y:S01]  /*0e20*/  SHF.R.S32.HI R241, RZ, 0x1f, R240 ;  /* 0x0000001ffff17819 */ /* 0x000fe200000114f0 */
[----:B------:R-:W-:Y:S01]  /*0e30*/  ULDC.64 UR6, c[0x0][0x258] ;  /* 0x0000960000067ab9 */ /* 0x000fe20000000a00 */
[----:B------:R-:W-:Y:S01]  /*0e40*/  IADD3 R8, P0, R240, UR32, RZ ;  /* 0x00000020f0087c10 */ /* 0x000fe2000ff1e0ff */
[----:B------:R-:W-:Y:S01]  /*0e50*/  UIMAD UR34, UR34, UR6, URZ ;  /* 0x00000006222272a4 */ /* 0x000fe2000f8e023f */
[----:B------:R-:W-:Y:S01]  /*0e60*/  ISETP.GE.AND P5, PT, R6, UR5, PT ;  /* 0x0000000506007c0c */ /* 0x000fe2000bfa6270 */
[----:B------:R-:W-:Y:S01]  /*0e70*/  IMAD.SHL.U32 R3, R3, 0x8, RZ ;  /* 0x0000000803037824 */ /* 0x000fe200078e00ff */
[----:B------:R-:W-:Y:S01]  /*0e80*/  ISETP.GT.U32.AND P3, PT, R22, R17, PT ;  /* 0x000000111600720c */ /* 0x000fe20003f64070 */
[----:B------:R-:W-:Y:S01]  /*0e90*/  UIMAD UR7, UR16, UR7, UR34 ;  /* 0x00000007100772a4 */ /* 0x000fe2000f8e0222 */
[----:B------:R-:W-:Y:S01]  /*0ea0*/  ISETP.GE.AND P2, PT, R0, UR5, PT ;  /* 0x0000000500007c0c */ /* 0x000fe2000bf46270 */
[----:B------:R-:W-:Y:S01]  /*0eb0*/  IMAD.U32 R0, RZ, RZ, UR6 ;  /* 0x00000006ff007e24 */ /* 0x000fe2000f8e00ff */
[----:B------:R-:W-:Y:S01]  /*0ec0*/  IADD3.X R9, R241, UR4, RZ, P0, !PT ;  /* 0x00000004f1097c10 */ /* 0x000fe200087fe4ff */
[----:B------:R-:W-:Y:S01]  /*0ed0*/  UMOV UR4, 0x400 ;  /* 0x0000040000047882 */ /* 0x000fe20000000000 */
[----:B------:R-:W-:Y:S01]  /*0ee0*/  LOP3.LUT R4, R2, 0xfffffe00, R3, 0xf8, !PT ;  /* 0xfffffe0002047812 */ /* 0x000fe200078ef803 */
[----:B------:R-:W-:Y:S01]  /*0ef0*/  VIADD R14, R6, 0x10 ;  /* 0x00000010060e7836 */ /* 0x000fe20000000000 */
[----:B------:R-:W-:Y:S01]  /*0f00*/  SHF.R.S32.HI R7, RZ, 0x1f, R6 ;  /* 0x0000001fff077819 */ /* 0x000fe20000011406 */
[----:B------:R-:W-:Y:S01]  /*0f10*/  IMAD.WIDE.U32 R8, R0, UR16, R8 ;  /* 0x0000001000087c25 */ /* 0x000fe2000f8e0008 */
[C---:B------:R-:W-:Y:S01]  /*0f20*/  IADD3 R19, R6.reuse, 0x20, RZ ;  /* 0x0000002006137810 */ /* 0x040fe20007ffe0ff */
[----:B------:R-:W-:Y:S01]  /*0f30*/  UIADD3 UR17, UR18, -0x1, URZ ;  /* 0xffffffff12117890 */ /* 0x000fe2000fffe03f */
[----:B------:R-:W-:Y:S01]  /*0f40*/  BSSY B0, `(.L_x_1014) ;  /* 0x000001d000007945 */ /* 0x000fe20003800000 */
[----:B------:R-:W-:Y:S01]  /*0f50*/  IMAD.U32 R2, RZ, RZ, UR14 ;  /* 0x0000000eff027e24 */ /* 0x000fe2000f8e00ff */
[----:B------:R-:W-:Y:S01]  /*0f60*/  ISETP.GE.AND P0, PT, R19, UR5, PT ;  /* 0x0000000513007c0c */ /* 0x000fe2000bf06270 */
[----:B------:R-:W-:Y:S01]  /*0f70*/  VIADD R5, R9, UR7 ;  /* 0x0000000709057c36 */ /* 0x000fe20008000000 */
[----:B-1----:R-:W-:Y:S01]  /*0f80*/  ULEA UR4, UR33, UR4, 0x18 ;  /* 0x0000000421047291 */ /* 0x002fe2000f8ec03f */
[----:B------:R-:W-:Y:S01]  /*0f90*/  @!P3 IMAD.IADD R17, R17, 0x1, -R22 ;  /* 0x000000011111b824 */ /* 0x000fe200078e0a16 */
[----:B------:R-:W-:Y:S01]  /*0fa0*/  IADD3 R21, R6, 0x30, RZ ;  /* 0x0000003006157810 */ /* 0x000fe20007ffe0ff */
[----:B------:R-:W-:Y:S01]  /*0fb0*/  @!P3 VIADD R18, R18, 0x1 ;  /* 0x000000011212b836 */ /* 0x000fe20000000000 */
[----:B------:R-:W-:Y:S01]  /*0fc0*/  ISETP.GE.AND P3, PT, R14, UR5, PT ;  /* 0x000000050e007c0c */ /* 0x000fe2000bf66270 */
[----:B------:R-:W-:Y:S01]  /*0fd0*/  IMAD.WIDE R2, R2, 0x80, R6 ;  /* 0x0000008002027825 */ /* 0x000fe200078e0206 */
[----:B------:R-:W-:Y:S01]  /*0fe0*/  LEA R191, R4, UR4, 0x1 ;  /* 0x0000000404bf7c11 */ /* 0x000fe2000f8e08ff */
        /* <DEDUP_REMOVED lines=18> */
.L_x_1015:
[----:B------:R-:W-:Y:S05]  /*1110*/  BSYNC B0 ;  /* 0x0000000000007941 */ /* 0x000fea0003800000 */
.L_x_1014:
[----:B------:R-:W-:Y:S01]  /*1120*/  UIMAD UR16, UR17, -0x40, UR29 ;  /* 0xffffffc0111078a4 */ /* 0x000fe2000f8e021d */
        /* <DEDUP_REMOVED lines=23> */
.L_x_1017:
[----:B------:R-:W-:Y:S05]  /*12a0*/  BSYNC B0 ;  /* 0x0000000000007941 */ /* 0x000fea0003800000 */
.L_x_1016:
        /* <DEDUP_REMOVED lines=24> */
.L_x_1019:
[----:B------:R-:W-:Y:S05]  /*1430*/  BSYNC B0 ;  /* 0x0000000000007941 */ /* 0x000fea0003800000 */
.L_x_1018:
[----:B------:R-:W-:Y:S01]  /*1440*/  ISETP.GE.AND P0, PT, R14, UR16, PT ;  /* 0x000000100e007c0c */ /* 0x000fe2000bf06270 */
[----:B------:R-:W-:Y:S01]  /*1450*/  BSSY B0, `(.L_x_1020) ;  /* 0x0000018000007945 */ /* 0x000fe20003800000 */
[----:B------:R-:W-:-:S05]  /*1460*/  LOP3.LUT R14, R15, 0xfffffff0, RZ, 0xc0, !PT ;  /* 0xfffffff00f0e7812 */ /* 0x000fca00078ec0ff */
[----:B------:R-:W-:Y:S01]  /*1470*/  IMAD.IADD R14, R164, 0x1, -R14 ;  /* 0x00000001a40e7824 */ /* 0x000fe200078e0a0e */
        /* <DEDUP_REMOVED lines=21> */
.L_x_1021:
[----:B------:R-:W-:Y:S05]  /*15d0*/  BSYNC B0 ;  /* 0x0000000000007941 */ /* 0x000fea0003800000 */
.L_x_1020:
[----:B------:R-:W-:Y:S01]  /*15e0*/  ISETP.GE.AND P5, PT, R16, RZ, PT ;  /* 0x000000ff1000720c */ /* 0x000fe20003fa6270 */
[----:B------:R-:W-:Y:S01]  /*15f0*/  BSSY B0, `(.L_x_1022) ;  /* 0x000001a000007945 */ /* 0x000fe20003800000 */
[----:B------:R-:W-:Y:S02]  /*1600*/  SHF.R.S32.HI R16, RZ, 0x4, R15 ;  /* 0x00000004ff107819 */ /* 0x000fe4000001140f */
[----:B------:R-:W-:Y:S02]  /*1610*/  SHF.R.S32.HI R0, RZ, 0x1f, R14 ;  /* 0x0000001fff007819 */ /* 0x000fe4000001140e */
[----:B------:R-:W-:Y:S02]  /*1620*/  LEA.HI R15, R15, R16, RZ, 0x1 ;  /* 0x000000100f0f7211 */ /* 0x000fe400078f08ff */
        /* <DEDUP_REMOVED lines=22> */
.L_x_1023:
[----:B------:R-:W-:Y:S05]  /*1790*/  BSYNC B0 ;  /* 0x0000000000007941 */ /* 0x000fea0003800000 */
.L_x_1022:
[----:B------:R-:W-:Y:S01]  /*17a0*/  LOP3.LUT R15, R15, 0xfffffffe, RZ, 0xc0, !PT ;  /* 0xfffffffe0f0f7812 */ /* 0x000fe200078ec0ff */
[----:B------:R-:W-:Y:S01]  /*17b0*/  BSSY B0, `(.L_x_1024) ;  /* 0x000001a000007945 */ /* 0x000fe20003800000 */
[----:B------:R-:W-:Y:S02]  /*17c0*/  LOP3.LUT R0, R20, 0xfffffff8, RZ, 0xc0, !PT ;  /* 0xfffffff814007812 */ /* 0x000fe400078ec0ff */
[----:B------:R-:W-:Y:S01]  /*17d0*/  ISETP.GE.U32.AND P6, PT, R17, R22, PT ;  /* 0x000000161100720c */ /* 0x000fe20003fc6070 */
[----:B------:R-:W-:Y:S02]  /*17e0*/  IMAD.IADD R17, R16, 0x1, -R15 ;  /* 0x0000000110117824 */ /* 0x000fe400078e0a0f */
        /* <DEDUP_REMOVED lines=22> */
.L_x_1025:
[----:B------:R-:W-:Y:S05]  /*1950*/  BSYNC B0 ;  /* 0x0000000000007941 */ /* 0x000fea0003800000 */
.L_x_1024:
        /* <DEDUP_REMOVED lines=22> */
.L_x_1027:
[----:B------:R-:W-:Y:S05]  /*1ac0*/  BSYNC B0 ;  /* 0x0000000000007941 */ /* 0x000fea0003800000 */
.L_x_1026:
        /* <DEDUP_REMOVED lines=21> */
.L_x_1029:
[----:B------:R-:W-:Y:S05]  /*1c20*/  BSYNC B0 ;  /* 0x0000000000007941 */ /* 0x000fea0003800000 */
.L_x_1028:
[----:B------:R-:W-:Y:S01]  /*1c30*/  ISETP.NE.AND P1, PT, R23, RZ, PT ;  /* 0x000000ff1700720c */ /* 0x000fe20003f25270 */
[----:B------:R-:W-:Y:S01]  /*1c40*/  @P6 VIADD R18, R18, 0x1 ;  /* 0x0000000112126836 */ /* 0x000fe20000000000 */
[----:B------:R-:W-:Y:S01]  /*1c50*/  SHF.L.U32 R8, R17, 0x3, RZ ;  /* 0x0000000311087819 */ /* 0x000fe200000006ff */
[----:B------:R-:W-:Y:S01]  /*1c60*/  IMAD.SHL.U32 R9, R14, 0x40, RZ ;  /* 0x000000400e097824 */ /* 0x000fe200078e00ff */
[----:B------:R-:W-:Y:S01]  /*1c70*/  ULDC.64 UR6, c[0x0][0x260] ;  /* 0x0000980000067ab9 */ /* 0x000fe20000000a00 */
[----:B------:R-:W-:Y:S01]  /*1c80*/  IMAD.MOV.U32 R0, RZ, RZ, R18 ;  /* 0x000000ffff007224 */ /* 0x000fe200078e0012 */
[----:B------:R-:W-:Y:S01]  /*1c90*/  ISETP.GE.AND P4, PT, R19, UR16, PT ;  /* 0x0000001013007c0c */ /* 0x000fe2000bf86270 */
[----:B------:R-:W-:Y:S01]  /*1ca0*/  IMAD R4, R7, UR10, RZ ;  /* 0x0000000a07047c24 */ /* 0x000fe2000f8e02ff */
[----:B------:R-:W-:Y:S01]  /*1cb0*/  LOP3.LUT R9, R9, 0x1c0, RZ, 0xc0, !PT ;  /* 0x000001c009097812 */ /* 0x000fe200078ec0ff */
[C---:B-1----:R-:W-:Y:S01]  /*1cc0*/  IMAD.WIDE.U32 R2, R6.reuse, UR10, R240 ;  /* 0x0000000a06027c25 */ /* 0x042fe2000f8e00f0 */
[----:B------:R-:W-:Y:S01]  /*1cd0*/  ISETP.GE.AND P6, PT, R19, UR16, PT ;  /* 0x0000001013007c0c */ /* 0x000fe2000bfc6270 */
[----:B------:R-:W-:Y:S01]  /*1ce0*/  USHF.R.S32.HI UR34, URZ, 0x1f, UR17 ;  /* 0x0000001f3f227899 */ /* 0x000fe20008011411 */
[----:B--2-4-:R-:W-:Y:S01]  /*1cf0*/  LOP3.LUT R12, R9, 0x8, R8, 0xf8, !PT ;  /* 0x00000008090c7812 */ /* 0x014fe200078ef808 */
[----:B------:R-:W-:Y:S01]  /*1d00*/  @!P5 IMAD.MOV R0, RZ, RZ, -R0 ;  /* 0x000000ffff00d224 */ /* 0x000fe200078e0a00 */
[----:B------:R-:W-:Y:S01]  /*1d10*/  @!P1 LOP3.LUT R0, RZ, R23, RZ, 0x33, !PT ;  /* 0x00000017ff009212 */ /* 0x000fe200078e33ff */
[----:B------:R-:W-:Y:S01]  /*1d20*/  IMAD R5, R6, UR11, R4 ;  /* 0x0000000b06057c24 */ /* 0x000fe2000f8e0204 */
[----:B------:R-:W-:Y:S01]  /*1d30*/  IADD3 R4, P2, R2, UR22, RZ ;  /* 0x0000001602047c10 */ /* 0x000fe2000ff5e0ff */
[----:B------:R-:W-:Y:S01]  /*1d40*/  IMAD R10, R7, UR8, RZ ;  /* 0x00000008070a7c24 */ /* 0x000fe2000f8e02ff */
[----:B------:R-:W-:Y:S01]  /*1d50*/  SHF.R.S32.HI R8, RZ, 0x1f, R0 ;  /* 0x0000001fff087819 */ /* 0x000fe20000011400 */
[----:B------:R-:W-:Y:S01]  /*1d60*/  USHF.L.U32 UR22, UR10, 0x6, URZ ;  /* 0x000000060a167899 */ /* 0x000fe2000800063f */
[----:B------:R-:W-:Y:S01]  /*1d70*/  IADD3.X R5, R3, UR21, R5, P2, !PT ;  /* 0x0000001503057c10 */ /* 0x000fe200097fe405 */
[C---:B------:R-:W-:Y:S01]  /*1d80*/  IMAD.WIDE.U32 R2, R6.reuse, UR8, R240 ;  /* 0x0000000806027c25 */ /* 0x040fe2000f8e00f0 */
[----:B------:R-:W-:Y:S01]  /*1d90*/  SHF.R.U32.HI R11, RZ, 0x3, R9 ;  /* 0x00000003ff0b7819 */ /* 0x000fe20000011609 */
[----:B------:R-:W-:Y:S01]  /*1da0*/  USHF.L.U64.HI UR21, UR10, 0x6, UR11 ;  /* 0x000000060a157899 */ /* 0x000fe2000801020b */
[----:B------:R-:W-:Y:S01]  /*1db0*/  BSSY B0, `(.L_x_1030) ;  /* 0x000002a000007945 */ /* 0x000fe20003800000 */
[----:B------:R-:W-:Y:S01]  /*1dc0*/  IMAD R10, R6, UR9, R10 ;  /* 0x00000009060a7c24 */ /* 0x000fe2000f8e020a */
[----:B------:R-:W-:Y:S01]  /*1dd0*/  IADD3 R2, P5, R2, UR24, RZ ;  /* 0x0000001802027c10 */ /* 0x000fe2000ffbe0ff */
[----:B------:R-:W-:Y:S01]  /*1de0*/  IMAD R9, R8, UR6, RZ ;  /* 0x0000000608097c24 */ /* 0x000fe2000f8e02ff */
[----:B------:R-:W-:Y:S01]  /*1df0*/  LOP3.LUT R161, R12, R11, RZ, 0x3c, !PT ;  /* 0x0000000b0ca17212 */ /* 0x000fe200078e3cff */
[----:B------:R-:W-:Y:S01]  /*1e00*/  IMAD.WIDE.U32 R24, R0, UR6, R4 ;  /* 0x0000000600187c25 */ /* 0x000fe2000f8e0004 */
[----:B------:R-:W-:Y:S01]  /*1e10*/  IADD3.X R3, R3, UR23, R10, P5, !PT ;  /* 0x0000001703037c10 */ /* 0x000fe2000affe40a */
[----:B------:R-:W-:Y:S01]  /*1e20*/  UIMAD UR23, UR21, UR17, URZ ;  /* 0x00000011151772a4 */ /* 0x000fe2000f8e023f */
[----:B------:R-:W-:Y:S01]  /*1e30*/  R2P PR, R14, 0x6 ;  /* 0x000000060e007804 */ /* 0x000fe20000000000 */
[C---:B------:R-:W-:Y:S01]  /*1e40*/  IMAD R9, R0.reuse, UR7, R9 ;  /* 0x0000000700097c24 */ /* 0x040fe2000f8e0209 */
[----:B------:R-:W-:Y:S01]  /*1e50*/  ULDC.64 UR6, c[0x0][0x268] ;  /* 0x00009a0000067ab9 */ /* 0x000fe20000000a00 */
[----:B------:R-:W-:Y:S01]  /*1e60*/  IMAD.MOV.U32 R172, RZ, RZ, R24 ;  /* 0x000000ffffac7224 */ /* 0x000fe200078e0018 */
[----:B------:R1:W-:Y:S01]  /*1e70*/  STL.64 [R1+0x158], R24 ;  /* 0x0001581801007387 */ /* 0x0003e20000100a00 */
[----:B------:R-:W-:Y:S01]  /*1e80*/  IMAD.WIDE.U32 R22, R0, UR6, R2 ;  /* 0x0000000600167c25 */ /* 0x000fe2000f8e0002 */
[----:B------:R-:W-:Y:S01]  /*1e90*/  IADD3 R173, R25, R9, RZ ;  /* 0x0000000919ad7210 */ /* 0x000fe20007ffe0ff */
[----:B------:R-:W-:Y:S01]  /*1ea0*/  UIMAD UR23, UR34, UR22, UR23 ;  /* 0x00000016221772a4 */ /* 0x000fe2000f8e0217 */
[----:B------:R-:W-:Y:S01]  /*1eb0*/  ISETP.GE.AND P5, PT, R6, UR16, PT ;  /* 0x0000001006007c0c */ /* 0x000fe2000bfa6270 */
[----:B------:R-:W-:Y:S01]  /*1ec0*/  IMAD R8, R8, UR6, RZ ;  /* 0x0000000608087c24 */ /* 0x000fe2000f8e02ff */
[----:B------:R-:W-:Y:S01]  /*1ed0*/  MOV R4, 0x20 ;  /* 0x0000002000047802 */ /* 0x000fe20000000f00 */
[----:B------:R1:W-:Y:S01]  /*1ee0*/  STL.64 [R1+0x150], R172 ;  /* 0x000150ac01007387 */ /* 0x0003e20000100a00 */
[----:B------:R-:W-:Y:S01]  /*1ef0*/  IMAD.U32 R14, RZ, RZ, UR17 ;  /* 0x00000011ff0e7e24 */ /* 0x000fe2000f8e00ff */
[----:B------:R-:W-:Y:S01]  /*1f00*/  SHF.R.S32.HI R165, RZ, 0x5, R163 ;  /* 0x00000005ffa57819 */ /* 0x000fe200000114a3 */
[----:B------:R-:W-:Y:S01]  /*1f10*/  IMAD R15, R0, UR7, R8 ;  /* 0x00000007000f7c24 */ /* 0x000fe2000f8e0208 */
[----:B------:R1:W-:Y:S01]  /*1f20*/  STL.64 [R1+0x108], R22 ;  /* 0x0001081601007387 */ /* 0x0003e20000100a00 */
[----:B------:R-:W-:Y:S01]  /*1f30*/  IMAD.WIDE.U32 R8, R14, UR22, R172 ;  /* 0x000000160e087c25 */ /* 0x000fe2000f8e00ac */
[----:B------:R-:W-:-:S02]  /*1f40*/  SEL R4, R4, 0xffffffe0, !P2 ;  /* 0xffffffe004047807 */ /* 0x000fc40005000000 */
[----:B------:R-:W-:Y:S01]  /*1f50*/  ISETP.GE.AND P2, PT, R21, UR16, PT ;  /* 0x0000001015007c0c */ /* 0x000fe2000bf46270 */
[----:B------:R-:W-:Y:S01]  /*1f60*/  IMAD.MOV.U32 R18, RZ, RZ, 0x10 ;  /* 0x00000010ff127424 */ /* 0x000fe200078e00ff */
[----:B------:R-:W-:-:S04]  /*1f70*/  IADD3 R11, R9, UR23, RZ ;  /* 0x00000017090b7c10 */ /* 0x000fc8000fffe0ff */
        /* <DEDUP_REMOVED lines=13> */
.L_x_1031:
[----:B------:R-:W-:Y:S05]  /*2050*/  BSYNC B0 ;  /* 0x0000000000007941 */ /* 0x000fea0003800000 */
.L_x_1030:
[----:B------:R-:W-:Y:S01]  /*2060*/  USHF.L.U64.HI UR32, UR10, 0x4, UR11 ;  /* 0x000000040a207899 */ /* 0x000fe2000801020b */
[----:B------:R-:W-:Y:S01]  /*2070*/  BSSY B0, `(.L_x_1032) ;  /* 0x0000011000007945 */ /* 0x000fe20003800000 */
[----:B------:R-:W-:Y:S01]  /*2080*/  USHF.L.U32 UR33, UR10, 0x4, URZ ;  /* 0x000000040a217899 */ /* 0x000fe2000800063f */
[----:B------:R-:W-:Y:S02]  /*2090*/  SHF.R.S32.HI R16, RZ, 0x1f, R74 ;  /* 0x0000001fff107819 */ /* 0x000fe4000001144a */
        /* <DEDUP_REMOVED lines=8> */
[----:B----4-:R-:W-:-:S04]  /*2120*/  LEA R12, P1, R0, UR6, 0x1 ;  /* 0x00000006000c7c11 */ /* 0x010fc8000f8208ff */
[----:B------:R-:W-:-:S05]  /*2130*/  LEA.HI.X R13, R0, UR7, R2, 0x1, P1 ;  /* 0x00000007000d7c11 */ /* 0x000fca00088f0c02 */
[----:B------:R-:W-:Y:S01]  /*2140*/  @!PT LDS RZ, [RZ] ;  /* 0x00000000fffff984 */ /* 0x000fe20000000800 */
[----:B------:R-:W-:Y:S01]  /*2150*/  @!PT LDS RZ, [RZ] ;  /* 0x00000000fffff984 */ /* 0x000fe20000000800 */
[----:B------:R-:W-:Y:S01]  /*2160*/  @!PT LDS RZ, [RZ] ;  /* 0x00000000fffff984 */ /* 0x000fe20000000800 */
[----:B------:R4:W-:Y:S04]  /*2170*/  LDGSTS.E.BYPASS.LTC128B.128 [R191+0x4800], desc[UR26][R12.64] ;  /* 0x048000000cbf7fae */ /* 0x0009e8000b901d5a */
.L_x_1033:
[----:B------:R-:W-:Y:S05]  /*2180*/  BSYNC B0 ;  /* 0x0000000000007941 */ /* 0x000fea0003800000 */
.L_x_1032:
        /* <DEDUP_REMOVED lines=12> */
[----:B----4-:R-:W-:-:S04]  /*2250*/  LEA R12, P1, R0, UR6, 0x1 ;  /* 0x00000006000c7c11 */ /* 0x010fc8000f8208ff */
[----:B------:R-:W-:-:S05]  /*2260*/  LEA.HI.X R13, R0, UR7, R2, 0x1, P1 ;  /* 0x00000007000d7c11 */ /* 0x000fca00088f0c02 */
[----:B------:R-:W-:Y:S01]  /*2270*/  @!PT LDS RZ, [RZ] ;  /* 0x00000000fffff984 */ /* 0x000fe20000000800 */
[----:B------:R-:W-:Y:S01]  /*2280*/  @!PT LDS RZ, [RZ] ;  /* 0x00000000fffff984 */ /* 0x000fe20000000800 */
[----:B------:R-:W-:Y:S01]  /*2290*/  @!PT LDS RZ, [RZ] ;  /* 0x00000000fffff984 */ /* 0x000fe20000000800 */
[----:B------:R4:W-:Y:S04]  /*22a0*/  LDGSTS.E.BYPASS.LTC128B.128 [R191+0x5000], desc[UR26][R12.64] ;  /* 0x050000000cbf7fae */ /* 0x0009e8000b901d5a */
.L_x_1035:
[----:B------:R-:W-:Y:S05]  /*22b0*/  BSYNC B0 ;  /* 0x0000000000007941 */ /* 0x000fea0003800000 */
.L_x_1034:
        /* <DEDUP_REMOVED lines=18> */
.L_x_1037:
[----:B------:R-:W-:Y:S05]  /*23e0*/  BSYNC B0 ;  /* 0x0000000000007941 */ /* 0x000fea0003800000 */
.L_x_1036:
[----:B------:R-:W0:Y:S01]  /*23f0*/  LDGDEPBAR ;  /* 0x00000000000079af */ /* 0x000e220000000000 */
[----:B------:R-:W-:Y:S01]  /*2400*/  ISETP.GE.AND P1, PT, R6, UR16, PT ;  /* 0x0000001006007c0c */ /* 0x000fe2000bf26270 */
[----:B------:R-:W-:Y:S01]  /*2410*/  IMAD.IADD R11, R23, 0x1, R15 ;  /* 0x00000001170b7824 */ /* 0x000fe200078e020f */
[----:B------:R-:W-:Y:S01]  /*2420*/  LEA.HI R162, R16, R74, RZ, 0x2 ;  /* 0x0000004a10a27211 */ /* 0x000fe200078f10ff */
[----:B------:R-:W-:Y:S01]  /*2430*/  IMAD.MOV.U32 R10, RZ, RZ, R22 ;  /* 0x000000ffff0a7224 */ /* 0x000fe200078e0016 */
[----:B------:R-:W-:Y:S01]  /*2440*/  USHF.L.U64.HI UR23, UR8, 0x6, UR9 ;  /* 0x0000000608177899 */ /* 0x000fe20008010209 */
[----:B------:R-:W-:Y:S01]  /*2450*/  IMAD.SHL.U32 R0, R73, 0x40, RZ ;  /* 0x0000004049007824 */ /* 0x000fe200078e00ff */
[----:B------:R-:W-:Y:S01]  /*2460*/  LEA R5, R165, UR28, 0x4 ;  /* 0x0000001ca5057c11 */ /* 0x000fe2000f8e20ff */
[----:B------:R-:W-:Y:S01]  /*2470*/  IMAD.SHL.U32 R2, R20, 0x40, RZ ;  /* 0x0000004014027824 */ /* 0x000fe200078e00ff */
[----:B------:R1:W-:Y:S01]  /*2480*/  STL.64 [R1+0x100], R10 ;  /* 0x0001000a01007387 */ /* 0x0003e20000100a00 */
[----:B------:R-:W-:Y:S01]  /*2490*/  IMAD.SHL.U32 R6, R6, 0x8, RZ ;  /* 0x0000000806067824 */ /* 0x000fe200078e00ff */
[----:B------:R-:W-:Y:S01]  /*24a0*/  LOP3.LUT R0, R0, 0x1c0, RZ, 0xc0, !PT ;  /* 0x000001c000007812 */ /* 0x000fe200078ec0ff */
[----:B------:R-:W-:Y:S01]  /*24b0*/  IMAD.U32 R7, RZ, RZ, UR29 ;  /* 0x0000001dff077e24 */ /* 0x000fe2000f8e00ff */
[----:B------:R-:W-:Y:S01]  /*24c0*/  SHF.R.S32.HI R160, RZ, 0x2, R162 ;  /* 0x00000002ffa07819 */ /* 0x000fe200000114a2 */
[----:B------:R-:W-:Y:S01]  /*24d0*/  USHF.L.U32 UR24, UR8, 0x6, URZ ;  /* 0x0000000608187899 */ /* 0x000fe2000800063f */
[----:B------:R-:W-:Y:S01]  /*24e0*/  LOP3.LUT R75, R2, 0xfffffe00, RZ, 0xc0, !PT ;  /* 0xfffffe00024b7812 */ /* 0x000fe200078ec0ff */
[----:B------:R-:W-:Y:S01]  /*24f0*/  UIMAD UR6, UR23, UR17, URZ ;  /* 0x00000011170672a4 */ /* 0x000fe2000f8e023f */
[----:B------:R-:W-:Y:S01]  /*2500*/  LOP3.LUT R6, R0, 0x8, R6, 0xf8, !PT ;  /* 0x0000000800067812 */ /* 0x000fe200078ef806 */
[----:B------:R-:W-:Y:S01]  /*2510*/  BSSY B0, `(.L_x_1038) ;  /* 0x000001d000007945 */ /* 0x000fe20003800000 */
[----:B------:R-:W-:Y:S01]  /*2520*/  IADD3 R5, R5, 0x1, R160 ;  /* 0x0000000105057810 */ /* 0x000fe20007ffe0a0 */
[----:B------:R-:W-:Y:S01]  /*2530*/  IMAD R2, R165, 0x400, R75 ;  /* 0x00000400a5027824 */ /* 0x000fe200078e024b */
[----:B------:R-:W-:Y:S01]  /*2540*/  SHF.R.U32.HI R0, RZ, 0x3, R0 ;  /* 0x00000003ff007819 */ /* 0x000fe20000011600 */
[----:B------:R-:W-:Y:S01]  /*2550*/  UIMAD UR6, UR34, UR24, UR6 ;  /* 0x00000018220672a4 */ /* 0x000fe2000f8e0206 */
[----:B------:R-:W-:Y:S01]  /*2560*/  IADD3 R5, R7, -UR15, R5 ;  /* 0x8000000f07057c10 */ /* 0x000fe2000fffe005 */
[----:B------:R-:W-:-:S04]  /*2570*/  DEPBAR.LE SB0, 0x0 ;  /* 0x000080000000791a */ /* 0x000fc80000000000 */
[----:B------:R-:W-:Y:S01]  /*2580*/  BAR.SYNC.DEFER_BLOCKING 0x0 ;  /* 0x0000000000007b1d */ /* 0x000fe20000010000 */
[----:B------:R-:W-:Y:S01]  /*2590*/  LOP3.LUT R0, R6, R0, RZ, 0x3c, !PT ;  /* 0x0000000006007212 */ /* 0x000fe200078e3cff */
[----:B------:R-:W-:Y:S01]  /*25a0*/  IMAD.WIDE.U32 R6, R14, UR24, R10 ;  /* 0x000000180e067c25 */ /* 0x000fe2000f8e000a */
[----:B------:R-:W-:-:S03]  /*25b0*/  ISETP.GE.AND P2, PT, R21, UR16, PT ;  /* 0x0000001015007c0c */ /* 0x000fc6000bf46270 */
[----:B------:R-:W-:Y:S02]  /*25c0*/  IMAD.IADD R2, R161, 0x1, R2 ;  /* 0x00000001a1027824 */ /* 0x000fe400078e0202 */
[----:B-1----:R-:W-:Y:S02]  /*25d0*/  VIADD R9, R7, UR6 ;  /* 0x0000000607097c36 */ /* 0x002fe40008000000 */
[----:B------:R-:W-:Y:S01]  /*25e0*/  IMAD R0, R17, 0x200, R0 ;  /* 0x0000020011007824 */ /* 0x000fe200078e0200 */
[----:B------:R-:W-:Y:S01]  /*25f0*/  LEA R183, R2, UR4, 0x1 ;  /* 0x0000000402b77c11 */ /* 0x000fe2000f8e08ff */
[----:B------:R-:W-:Y:S01]  /*2600*/  VIADD R72, R5, UR20 ;  /* 0x0000001405487c36 */ /* 0x000fe20008000000 */
        /* <DEDUP_REMOVED lines=13> */
.L_x_1039:
[----:B------:R-:W-:Y:S05]  /*26e0*/  BSYNC B0 ;  /* 0x0000000000007941 */ /* 0x000fea0003800000 */
.L_x_1038:
        /* <DEDUP_REMOVED lines=19> */
.L_x_1041:
[----:B------:R-:W-:Y:S05]  /*2820*/  BSYNC B0 ;  /* 0x0000000000007941 */ /* 0x000fea0003800000 */
.L_x_1040:
        /* <DEDUP_REMOVED lines=19> */
.L_x_1043:
[----:B------:R-:W-:Y:S05]  /*2960*/  BSYNC B0 ;  /* 0x0000000000007941 */ /* 0x000fea0003800000 */
.L_x_1042:
        /* <DEDUP_REMOVED lines=19> */
.L_x_1045:
[----:B------:R-:W-:Y:S05]  /*2aa0*/  BSYNC B0 ;  /* 0x0000000000007941 */ /* 0x000fea0003800000 */
.L_x_1044:
[----:B----4-:R-:W-:Y:S01]  /*2ab0*/  LDSM.16.M88.4 R12, [R183] ;  /* 0x00000000b70c783b */ /* 0x010fe20000000200 */
[----:B------:R-:W-:Y:S01]  /*2ac0*/  LOP3.LUT P0, RZ, R73, 0x2, RZ, 0xc0, !PT ;  /* 0x0000000249ff7812 */ /* 0x000fe2000780c0ff */
[----:B------:R-:W-:Y:S01]  /*2ad0*/  IMAD R186, R3, 0x2, R183 ;  /* 0x0000000203ba7824 */ /* 0x000fe200078e02b7 */
[----:B------:R-:W-:Y:S01]  /*2ae0*/  LEA R184, R4, R183, 0x1 ;  /* 0x000000b704b87211 */ /* 0x000fe200078e08ff */
[----:B------:R-:W4:Y:S01]  /*2af0*/  LDSM.16.M88.4 R20, [R176+0x4000] ;  /* 0x00400000b014783b */ /* 0x000f220000000200 */
[----:B------:R-:W-:Y:S01]  /*2b00*/  SEL R0, R18, 0xfffffff0, !P0 ;  /* 0xfffffff012007807 */ /* 0x000fe20004000000 */
[C---:B------:R-:W-:Y:S01]  /*2b10*/  VIADD R2, R176.reuse, 0x4000 ;  /* 0x00004000b0027836 */ /* 0x040fe20000000000 */
[----:B------:R-:W-:Y:S01]  /*2b20*/  LOP3.LUT P0, RZ, R73, 0x4, RZ, 0xc0, !PT ;  /* 0x0000000449ff7812 */ /* 0x000fe2000780c0ff */
[----:B-1----:R-:W1:Y:S01]  /*2b30*/  LDSM.16.M88.4 R8, [R183+0x2000] ;  /* 0x00200000b708783b */ /* 0x002e620000000200 */
[----:B------:R-:W-:Y:S01]  /*2b40*/  VIADD R187, R176, 0x4040 ;  /* 0x00004040b0bb7836 */ /* 0x000fe20000000000 */
[----:B------:R-:W-:Y:S01]  /*2b50*/  UISETP.GE.AND UP0, UPT, UR18, 0x2, UPT ;  /* 0x000000021200788c */ /* 0x000fe2000bf06270 */
[----:B------:R-:W-:Y:S01]  /*2b60*/  IMAD R182, R0, 0x2, R176 ;  /* 0x0000000200b67824 */ /* 0x000fe200078e02b0 */
[----:B------:R-:W5:Y:S01]  /*2b70*/  LDSM.16.M88.4 R28, [R176+0x4800] ;  /* 0x00480000b01c783b */ /* 0x000f620000000200 */
[----:B------:R-:W-:Y:S01]  /*2b80*/  IMAD R185, R3, 0x2, R184 ;  /* 0x0000000203b97824 */ /* 0x000fe200078e02b8 */
[----:B------:R-:W-:Y:S01]  /*2b90*/  UIADD3 UR34, UR31, 0x646e171e, URZ ;  /* 0x646e171e1f227890 */ /* 0x000fe2000fffe03f */
[----:B------:R-:W-:Y:S01]  /*2ba0*/  IMAD.SHL.U32 R164, R164, 0x2, RZ ;  /* 0x00000002a4a47824 */ /* 0x000fe200078e00ff */
[----:B------:R-:W2:Y:S01]  /*2bb0*/  LDSM.16.M88.4 R36, [R176+0x5000] ;  /* 0x00500000b024783b */ /* 0x000ea20000000200 */
[----:B------:R-:W-:-:S03]  /*2bc0*/  UIADD3 UR16, UR30, -0x4ab325aa, URZ ;  /* 0xb54cda561e107890 */ /* 0x000fc6000fffe03f */
[----:B------:R-:W3:Y:S01]  /*2bd0*/  LDSM.16.M88.4 R32, [R176+0x5800] ;  /* 0x00580000b020783b */ /* 0x000ee20000000200 */
[----:B------:R-:W-:Y:S01]  /*2be0*/  @P0 VIADD R187, R2, 0xffffffc0 ;  /* 0xffffffc002bb0836 */ /* 0x000fe20000000000 */
[----:B------:R-:W-:Y:S02]  /*2bf0*/  MOV R2, UR14 ;  /* 0x0000000e00027c02 */ /* 0x000fe40008000f00 */
[----:B------:R-:W-:Y:S01]  /*2c00*/  LDSM.16.M88.4 R48, [R182+0x4000] ;  /* 0x00400000b630783b */ /* 0x000fe20000000200 */
[----:B------:R-:W-:Y:S01]  /*2c10*/  IMAD R181, R0, 0x2, R187 ;  /* 0x0000000200b57824 */ /* 0x000fe200078e02bb */
[----:B------:R-:W-:Y:S01]  /*2c20*/  SHF.R.S32.HI R0, RZ, 0x1f, R163 ;  /* 0x0000001fff007819 */ /* 0x000fe200000114a3 */
[----:B------:R-:W-:Y:S01]  /*2c30*/  IMAD R169, R2, 0x8, R165 ;  /* 0x0000000802a97824 */ /* 0x000fe200078e02a5 */
[----:B------:R-:W3:Y:S01]  /*2c40*/  LDSM.16.M88.4 R16, [R186+0x2000] ;  /* 0x00200000ba10783b */ /* 0x000ee20000000200 */
[----:B------:R-:W-:Y:S01]  /*2c50*/  PLOP3.LUT P0, PT, PT, PT, UP0, 0x80, 0x0 ;  /* 0x000000000000781c */ /* 0x000fe20003f0f008 */
[----:B------:R-:W-:Y:S01]  /*2c60*/  IMAD.U32 R2, RZ, RZ, UR29 ;  /* 0x0000001dff027e24 */ /* 0x000fe2000f8e00ff */
[----:B------:R-:W-:Y:S01]  /*2c70*/  LEA.HI R0, R0, R165, RZ, 0x2 ;  /* 0x000000a500007211 */ /* 0x000fe200078f10ff */
[----:B------:R-:W3:Y:S01]  /*2c80*/  LDSM.16.M88.4 R44, [R182+0x4800] ;  /* 0x00480000b62c783b */ /* 0x000ee20000000200 */
[----:B------:R-:W-:Y:S01]  /*2c90*/  LOP3.LUT R170, R164, 0x6, RZ, 0xc0, !PT ;  /* 0x00000006a4aa7812 */ /* 0x000fe200078ec0ff */
[C---:B------:R-:W-:Y:S01]  /*2ca0*/  VIADD R190, R187.reuse, 0x800 ;  /* 0x00000800bbbe7836 */ /* 0x040fe20000000000 */
[----:B------:R-:W-:Y:S01]  /*2cb0*/  LOP3.LUT R0, R0, 0xffffffc, RZ, 0xc0, !PT ;  /* 0x0ffffffc00007812 */ /* 0x000fe200078ec0ff */
[----:B------:R-:W3:Y:S01]  /*2cc0*/  LDSM.16.M88.4 R60, [R182+0x5000] ;  /* 0x00500000b63c783b */ /* 0x000ee20000000200 */
[C---:B------:R-:W-:Y:S01]  /*2cd0*/  IADD3 R189, R187.reuse, 0x1000, RZ ;  /* 0x00001000bbbd7810 */ /* 0x040fe20007ffe0ff */
[----:B------:R-:W-:-:S02]  /*2ce0*/  VIADD R188, R187, 0x1800 ;  /* 0x00001800bbbc7836 */ /* 0x000fc40000000000 */
[----:B------:R-:W3:Y:S01]  /*2cf0*/  LDSM.16.M88.4 R80, [R182+0x5800] ;  /* 0x00580000b650783b */ /* 0x000ee20000000200 */
[----:B------:R-:W-:Y:S01]  /*2d00*/  IMAD.IADD R0, R165, 0x1, -R0 ;  /* 0x00000001a5007824 */ /* 0x000fe200078e0a00 */
[-C--:B----4-:R-:W-:Y:S02]  /*2d10*/  HMMA.16816.F32.BF16 R104, R12, R20.reuse, RZ ;  /* 0x000000140c68723c */ /* 0x090fe400000418ff */
[----:B------:R-:W4:Y:S04]  /*2d20*/  LDSM.16.M88.4 R24, [R186] ;  /* 0x00000000ba18783b */ /* 0x000f280000000200 */
[----:B------:R-:W0:Y:S01]  /*2d30*/  LDGDEPBAR ;  /* 0x00000000000079af */ /* 0x000e220000000000 */
[C---:B-1----:R-:W-:Y:S03]  /*2d40*/  HMMA.16816.F32.BF16 R76, R8.reuse, R20, RZ ;  /* 0x00000014084c723c */ /* 0x042fe600000418ff */
[----:B------:R-:W-:Y:S03]  /*2d50*/  STL [R1+0xc8], R169 ;  /* 0x0000c8a901007387 */ /* 0x000fe60000100800 */
[-C--:B------:R-:W-:Y:S06]  /*2d60*/  HMMA.16816.F32.BF16 R68, R8, R22.reuse, RZ ;  /* 0x000000160844723c */ /* 0x080fec00000418ff */
[----:B------:R-:W-:Y:S06]  /*2d70*/  HMMA.16816.F32.BF16 R100, R12, R22, RZ ;  /* 0x000000160c64723c */ /* 0x000fec00000418ff */
[C---:B-----5:R-:W-:Y:S06]  /*2d80*/  HMMA.16816.F32.BF16 R56, R8.reuse, R28, RZ ;  /* 0x0000001c0838723c */ /* 0x060fec00000418ff */
[C---:B--2---:R-:W-:Y:S06]  /*2d90*/  HMMA.16816.F32.BF16 R40, R8.reuse, R36, RZ ;  /* 0x000000240828723c */ /* 0x044fec00000418ff */
[C---:B---3--:R-:W-:Y:S06]  /*2da0*/  HMMA.16816.F32.BF16 R20, R8.reuse, R32, RZ ;  /* 0x000000200814723c */ /* 0x048fec00000418ff */
[C---:B------:R-:W-:Y:S06]  /*2db0*/  HMMA.16816.F32.BF16 R52, R8.reuse, R30, RZ ;  /* 0x0000001e0834723c */ /* 0x040fec00000418ff */
[C---:B------:R-:W-:Y:S06]  /*2dc0*/  HMMA.16816.F32.BF16 R64, R8.reuse, R38, RZ ;  /* 0x000000260840723c */ /* 0x040fec00000418ff */
[----:B------:R-:W-:Y:S06]  /*2dd0*/  HMMA.16816.F32.BF16 R8, R8, R34, RZ ;  /* 0x000000220808723c */ /* 0x000fec00000418ff */
[C---:B------:R-:W-:Y:S06]  /*2de0*/  HMMA.16816.F32.BF16 R92, R12.reuse, R28, RZ ;  /* 0x0000001c0c5c723c */ /* 0x040fec00000418ff */
[C---:B------:R-:W-:Y:S06]  /*2df0*/  HMMA.16816.F32.BF16 R88, R12.reuse, R36, RZ ;  /* 0x000000240c58723c */ /* 0x040fec00000418ff */
[C---:B------:R-:W-:Y:S01]  /*2e00*/  HMMA.16816.F32.BF16 R96, R12.reuse, R30, RZ ;  /* 0x0000001e0c60723c */ /* 0x040fe200000418ff */
[----:B------:R-:W-:Y:S05]  /*2e10*/  LDSM.16.M88.4 R28, [R187+0x1800] ;  /* 0x00180000bb1c783b */ /* 0x000fea0000000200 */
[C---:B------:R-:W-:Y:S01]  /*2e20*/  HMMA.16816.F32.BF16 R108, R12.reuse, R38, RZ ;  /* 0x000000260c6c723c */ /* 0x040fe200000418ff */
[----:B------:R-:W-:Y:S05]  /*2e30*/  LDSM.16.M88.4 R36, [R187+0x800] ;  /* 0x00080000bb24783b */ /* 0x000fea0000000200 */
[C---:B------:R-:W-:Y:S06]  /*2e40*/  HMMA.16816.F32.BF16 R84, R12.reuse, R32, RZ ;  /* 0x000000200c54723c */ /* 0x040fec00000418ff */
[----:B------:R-:W-:Y:S01]  /*2e50*/  HMMA.16816.F32.BF16 R12, R12, R34, RZ ;  /* 0x000000220c0c723c */ /* 0x000fe200000418ff */
[----:B------:R-:W-:Y:S05]  /*2e60*/  LDSM.16.M88.4 R32, [R187+0x1000] ;  /* 0x00100000bb20783b */ /* 0x000fea0000000200 */
[C---:B------:R-:W-:Y:S06]  /*2e70*/  HMMA.16816.F32.BF16 R112, R16.reuse, R48, R76 ;  /* 0x000000301070723c */ /* 0x040fec000004184c */
[C---:B------:R-:W-:Y:S01]  /*2e80*/  HMMA.16816.F32.BF16 R156, R16.reuse, R44, R56 ;  /* 0x0000002c109c723c */ /* 0x040fe20000041838 */
[----:B------:R-:W-:Y:S05]  /*2e90*/  LDSM.16.M88.4 R56, [R181+0x1800] ;  /* 0x00180000b538783b */ /* 0x000fea0000000200 */
[C---:B------:R-:W-:Y:S01]  /*2ea0*/  HMMA.16816.F32.BF16 R152, R16.reuse, R60, R40 ;  /* 0x0000003c1098723c */ /* 0x040fe20000041828 */
[----:B------:R-:W-:Y:S05]  /*2eb0*/  LDSM.16.M88.4 R40, [R187] ;  /* 0x00000000bb28783b */ /* 0x000fea0000000200 */
[C---:B------:R-:W-:Y:S01]  /*2ec0*/  HMMA.16816.F32.BF16 R136, R16.reuse, R80, R20 ;  /* 0x000000501088723c */ /* 0x040fe20000041814 */
[----:B------:R-:W-:Y:S05]  /*2ed0*/  LDSM.16.M88.4 R20, [R184] ;  /* 0x00000000b814783b */ /* 0x000fea0000000200 */
[C---:B------:R-:W-:Y:S06]  /*2ee0*/  HMMA.16816.F32.BF16 R148, R16.reuse, R50, R68 ;  /* 0x000000321094723c */ /* 0x040fec0000041844 */
[C---:B------:R-:W-:Y:S01]  /*2ef0*/  HMMA.16816.F32.BF16 R144, R16.reuse, R46, R52 ;  /* 0x0000002e1090723c */ /* 0x040fe20000041834 */
[----:B------:R-:W-:Y:S05]  /*2f00*/  LDSM.16.M88.4 R52, [R181] ;  /* 0x00000000b534783b */ /* 0x000fea0000000200 */
[C---:B------:R-:W-:Y:S06]  /*2f10*/  HMMA.16816.F32.BF16 R140, R16.reuse, R62, R64 ;  /* 0x0000003e108c723c */ /* 0x040fec0000041840 */
[----:B------:R-:W-:Y:S01]  /*2f20*/  HMMA.16816.F32.BF16 R120, R16, R82, R8 ;  /* 0x000000521078723c */ /* 0x000fe20000041808 */
[----:B------:R-:W1:Y:S04]  /*2f30*/  LDSM.16.M88.4 R16, [R184+0x2000] ;  /* 0x00200000b810783b */ /* 0x000e680000000200 */
[----:B------:R-:W2:Y:S01]  /*2f40*/  LDSM.16.M88.4 R8, [R185+0x2000] ;  /* 0x00200000b908783b */ /* 0x000ea20000000200 */
[C---:B----4-:R-:W-:Y:S06]  /*2f50*/  HMMA.16816.F32.BF16 R116, R24.reuse, R48, R104 ;  /* 0x000000301874723c */ /* 0x050fec0000041868 */
[C---:B------:R-:W-:Y:S01]  /*2f60*/  HMMA.16816.F32.BF16 R64, R24.reuse, R50, R100 ;  /* 0x000000321840723c */ /* 0x040fe20000041864 */
[----:B------:R-:W-:Y:S05]  /*2f70*/  LDSM.16.M88.4 R48, [R181+0x800] ;  /* 0x00080000b530783b */ /* 0x000fea0000000200 */
[C---:B------:R-:W-:Y:S06]  /*2f80*/  HMMA.16816.F32.BF16 R124, R24.reuse, R44, R92 ;  /* 0x0000002c187c723c */ /* 0x040fec000004185c */
[C---:B------:R-:W-:Y:S06]  /*2f90*/  HMMA.16816.F32.BF16 R128, R24.reuse, R60, R88 ;  /* 0x0000003c1880723c */ /* 0x040fec0000041858 */
[C---:B------:R-:W-:Y:S06]  /*2fa0*/  HMMA.16816.F32.BF16 R132, R24.reuse, R80, R84 ;  /* 0x000000501884723c */ /* 0x040fec0000041854 */
[C---:B------:R-:W-:Y:S01]  /*2fb0*/  HMMA.16816.F32.BF16 R68, R24.reuse, R46, R96 ;  /* 0x0000002e1844723c */ /* 0x040fe20000041860 */
[----:B------:R-:W-:Y:S05]  /*2fc0*/  LDSM.16.M88.4 R44, [R181+0x1000] ;  /* 0x00100000b52c783b */ /* 0x000fea0000000200 */
[C---:B------:R-:W-:Y:S06]  /*2fd0*/  HMMA.16816.F32.BF16 R76, R24.reuse, R62, R108 ;  /* 0x0000003e184c723c */ /* 0x040fec000004186c */
[----:B------:R-:W-:Y:S01]  /*2fe0*/  HMMA.16816.F32.BF16 R84, R24, R82, R12 ;  /* 0x000000521854723c */ /* 0x000fe2000004180c */
[----:B------:R-:W3:Y:S01]  /*2ff0*/  LDSM.16.M88.4 R12, [R185] ;  /* 0x00000000b90c783b */ /* 0x000ee20000000200 */
[----:B------:R-:W-:-:S04]  /*3000*/  DEPBAR.LE SB0, 0x0 ;  /* 0x000080000000791a */ /* 0x000fc80000000000 */
[C---:B-1----:R-:W-:Y:S06]  /*3010*/  HMMA.16816.F32.BF16 R112, R16.reuse, R40, R112 ;  /* 0x000000281070723c */ /* 0x042fec0000041870 */
[----:B------:R-:W-:Y:S06]  /*3020*/  HMMA.16816.F32.BF16 R108, R16, R42, R148 ;  /* 0x0000002a106c723c */ /* 0x000fec0000041894 */
[C---:B------:R-:W-:Y:S06]  /*3030*/  HMMA.16816.F32.BF16 R60, R20.reuse, R40, R116 ;  /* 0x00000028143c723c */ /* 0x040fec0000041874 */
[----:B------:R-:W-:Y:S06]  /*3040*/  HMMA.16816.F32.BF16 R64, R20, R42, R64 ;  /* 0x0000002a1440723c */ /* 0x000fec0000041840 */
        /* <DEDUP_REMOVED lines=12> */
[C---:B--2---:R-:W-:Y:S06]  /*3110*/  HMMA.16816.F32.BF16 R112, R8.reuse, R52, R112 ;  /* 0x000000340870723c */ /* 0x044fec0000041870 */
[----:B------:R-:W-:Y:S06]  /*3120*/  HMMA.16816.F32.BF16 R108, R8, R54, R108 ;  /* 0x00000036086c723c */ /* 0x000fec000004186c */
[C---:B---3--:R-:W-:Y:S06]  /*3130*/  HMMA.16816.F32.BF16 R60, R12.reuse, R52, R60 ;  /* 0x000000340c3c723c */ /* 0x048fec000004183c */
[----:B------:R-:W-:Y:S06]  /*3140*/  HMMA.16816.F32.BF16 R64, R12, R54, R64 ;  /* 0x000000360c40723c */ /* 0x000fec0000041840 */
[C---:B------:R-:W-:Y:S06]  /*3150*/  HMMA.16816.F32.BF16 R104, R8.reuse, R48, R104 ;  /* 0x000000300868723c */ /* 0x040fec0000041868 */
[----:B------:R-:W-:Y:S06]  /*3160*/  HMMA.16816.F32.BF16 R100, R8, R50, R100 ;  /* 0x000000320864723c */ /* 0x000fec0000041864 */
[----:B------:R-:W-:Y:S06]  /*3170*/  HMMA.16816.F32.BF16 R52, R12, R48, R40 ;  /* 0x000000300c34723c */ /* 0x000fec0000041828 */
[----:B------:R-:W-:Y:S01]  /*3180*/  HMMA.16816.F32.BF16 R88, R8, R56, R88 ;  /* 0x000000380858723c */ /* 0x000fe20000041858 */
[----:B------:R-:W-:-:S02]  /*3190*/  VIADDMNMX R41, R72, 0x8, R2, PT ;  /* 0x0000000848297846 */ /* 0x000fc40003800102 */
[C-C-:B------:R-:W-:Y:S02]  /*31a0*/  VIADDMNMX R42, R72.reuse, 0x40, R2.reuse, PT ;  /* 0x00000040482a7846 */ /* 0x140fe40003800102 */
[C---:B------:R-:W-:Y:S01]  /*31b0*/  VIADDMNMX R43, R72.reuse, 0x48, R2, PT ;  /* 0x00000048482b7846 */ /* 0x040fe20003800102 */
[----:B------:R-:W-:Y:S01]  /*31c0*/  HMMA.16816.F32.BF16 R84, R8, R58, R80 ;  /* 0x0000003a0854723c */ /* 0x000fe20000041850 */
[----:B------:R-:W-:-:S05]  /*31d0*/  VIMNMX R40, R72, UR29, PT ;  /* 0x0000001d48287c48 */ /* 0x000fca000bfe0100 */
[C---:B------:R-:W-:Y:S06]  /*31e0*/  HMMA.16816.F32.BF16 R48, R12.reuse, R50, R36 ;  /* 0x000000320c30723c */ /* 0x040fec0000041824 */
[----:B------:R-:W-:Y:S06]  /*31f0*/  HMMA.16816.F32.BF16 R28, R12, R56, R16 ;  /* 0x000000380c1c723c */ /* 0x000fec0000041810 */
[----:B------:R-:W-:Y:S01]  /*3200*/  HMMA.16816.F32.BF16 R96, R8, R44, R96 ;  /* 0x0000002c0860723c */ /* 0x000fe20000041860 */
[----:B------:R-:W-:Y:S01]  /*3210*/  IMAD R17, R0, 0x10, R160 ;  /* 0x0000001000117824 */ /* 0x000fe200078e02a0 */
[----:B------:R-:W-:-:S04]  /*3220*/  IADD3 R0, R75, R161, RZ ;  /* 0x000000a14b007210 */ /* 0x000fc80007ffe0ff */
[----:B------:R-:W-:Y:S06]  /*3230*/  HMMA.16816.F32.BF16 R92, R8, R46, R92 ;  /* 0x0000002e085c723c */ /* 0x000fec000004185c */
[C---:B------:R-:W-:Y:S06]  /*3240*/  HMMA.16816.F32.BF16 R36, R12.reuse, R44, R24 ;  /* 0x0000002c0c24723c */ /* 0x040fec0000041818 */
[C---:B------:R-:W-:Y:S06]  /*3250*/  HMMA.16816.F32.BF16 R32, R12.reuse, R46, R32 ;  /* 0x0000002e0c20723c */ /* 0x040fec0000041820 */
[----:B------:R-:W-:Y:S01]  /*3260*/  HMMA.16816.F32.BF16 R56, R12, R58, R20 ;  /* 0x0000003a0c38723c */ /* 0x000fe20000041814 */
[----:B------:R-:W-:Y:S06]  /*3270*/  BAR.SYNC.DEFER_BLOCKING 0x0 ;  /* 0x0000000000007b1d */ /* 0x000fec0000010000 */
[----:B------:R-:W-:-:S02]  /*3280*/  NOP ;  /* 0x0000000000007918 */ /* 0x000fc40000000000 */
[----:B------:R-:W-:-:S15]  /*3290*/  @!P0 BRA `(.L_x_1046) ;  /* 0x0000000000e48947 */ /* 0x000fde0003800000 */
[----:B------:R-:W-:Y:S01]  /*32a0*/  ULDC UR6, c[0x0][0x2d0] ;  /* 0x0000b40000067ab9 */ /* 0x000fe20000000800 */
[----:B------:R-:W-:Y:S01]  /*32b0*/  IMAD.U32 R10, RZ, RZ, UR10 ;  /* 0x0000000aff0a7e24 */ /* 0x000fe2000f8e00ff */
[----:B------:R-:W-:Y:S01]  /*32c0*/  ISETP.GE.AND P1, PT, R240, UR6, PT ;  /* 0x00000006f0007c0c */ /* 0x000fe2000bf26270 */
[----:B------:R-:W-:Y:S01]  /*32d0*/  UIADD3 UR6, UR18, -0x2, URZ ;  /* 0xfffffffe12067890 */ /* 0x000fe2000fffe03f */
[----:B------:R-:W-:Y:S01]  /*32e0*/  IMAD.U32 R8, RZ, RZ, UR11 ;  /* 0x0000000bff087e24 */ /* 0x000fe2000f8e00ff */
[----:B------:R-:W-:Y:S02]  /*32f0*/  BSSY B0, `(.L_x_1047) ;  /* 0x0000032000007945 */ /* 0x000fe40003800000 */
[----:B------:R-:W-:Y:S02]  /*3300*/  USHF.R.S32.HI UR7, URZ, 0x1f, UR6 ;  /* 0x0000001f3f077899 */ /* 0x000fe40008011406 */
[----:B------:R-:W-:Y:S01]  /*3310*/  IMAD.U32 R2, RZ, RZ, UR6 ;  /* 0x00000006ff027e24 */ /* 0x000fe2000f8e00ff */
[----:B------:R-:W-:-:S03]  /*3320*/  UIMAD UR6, UR21, UR6, URZ ;  /* 0x00000006150672a4 */ /* 0x000fc6000f8e023f */
[----:B------:R-:W-:Y:S01]  /*3330*/  IMAD.WIDE.U32 R6, R2, UR22, R172 ;  /* 0x0000001602067c25 */ /* 0x000fe2000f8e00ac */
[----:B------:R-:W-:Y:S01]  /*3340*/  UIMAD UR6, UR7, UR22, UR6 ;  /* 0x00000016070672a4 */ /* 0x000fe2000f8e0206 */
[----:B------:R-:W1:Y:S01]  /*3350*/  @!P1 LDC.64 R14, c[0x0][0x218] ;  /* 0x00008600ff0e9b82 */ /* 0x000e620000000a00 */
[----:B------:R2:W-:Y:S01]  /*3360*/  @P1 STS.128 [R191+0x4000], RZ ;  /* 0x004000ffbf001388 */ /* 0x0005e20000000c00 */
[----:B------:R-:W-:-:S03]  /*3370*/  IMAD.U32 R2, RZ, RZ, UR10 ;  /* 0x0000000aff027e24 */ /* 0x000fc6000f8e00ff */
[----:B------:R-:W-:Y:S02]  /*3380*/  VIADD R9, R7, UR6 ;  /* 0x0000000607097c36 */ /* 0x000fe40008000000 */
[----:B------:R-:W-:Y:S01]  /*3390*/  @!P1 LEA R5, P3, R2, R6, 0x5 ;  /* 0x0000000602059211 */ /* 0x000fe200078628ff */
[----:B------:R-:W3:Y:S01]  /*33a0*/  @!P1 LDC.64 R12, c[0x0][0x218] ;  /* 0x00008600ff0c9b82 */ /* 0x000ee20000000a00 */
[----:B------:R-:W-:Y:S02]  /*33b0*/  @!P1 IADD3 R2, P2, R6, UR33, RZ ;  /* 0x0000002106029c10 */ /* 0x000fe4000ff5e0ff */
[----:B------:R-:W-:Y:S02]  /*33c0*/  @!P1 LEA.HI.X R16, R10, R9, R8, 0x5, P3 ;  /* 0x000000090a109211 */ /* 0x000fe400018f2c08 */
[----:B------:R-:W-:-:S03]  /*33d0*/  @!P1 IADD3.X R11, R9, UR32, RZ, P2, !PT ;  /* 0x00000020090b9c10 */ /* 0x000fc600097fe4ff */
        /* <DEDUP_REMOVED lines=35> */
.L_x_1048:
[----:B------:R-:W-:Y:S05]  /*3610*/  BSYNC B0 ;  /* 0x0000000000007941 */ /* 0x000fea0003800000 */
.L_x_1047:
[----:B------:R-:W0:Y:S02]  /*3620*/  LDGDEPBAR ;  /* 0x00000000000079af */ /* 0x000e240000000000 */
.L_x_1046:
[----:B------:R-:W-:Y:S01]  /*3630*/  IMAD.U32 R2, RZ, RZ, UR17 ;  /* 0x00000011ff027e24 */ /* 0x000fe2000f8e00ff */
[----:B------:R-:W-:Y:S01]  /*3640*/  LOP3.LUT R6, R162, 0x7ffffffc, RZ, 0xc0, !PT ;  /* 0x7ffffffca2067812 */ /* 0x000fe200078ec0ff */
[----:B------:R-:W-:Y:S01]  /*3650*/  STL [R1+0x16c], R183 ;  /* 0x00016cb701007387 */ /* 0x000fe20000100800 */
[C---:B------:R-:W-:Y:S01]  /*3660*/  IMAD.WIDE.U32 R24, R169.reuse, -0x326172a9, RZ ;  /* 0xcd9e8d57a9187825 */ /* 0x040fe200078e00ff */
[----:B--2---:R-:W-:Y:S01]  /*3670*/  LOP3.LUT R10, R166, UR30, RZ, 0x3c, !PT ;  /* 0x0000001ea60a7c12 */ /* 0x004fe2000f8e3cff */
[----:B------:R-:W-:Y:S01]  /*3680*/  USHF.L.U32 UR6, UR17, 0x1, URZ ;  /* 0x0000000111067899 */ /* 0x000fe2000800063f */
[----:B------:R-:W-:Y:S01]  /*3690*/  STL [R1+0x168], R182 ;  /* 0x000168b601007387 */ /* 0x000fe20000100800 */
[----:B------:R-:W-:Y:S01]  /*36a0*/  IMAD R2, R2, 0x40, R170 ;  /* 0x0000004002027824 */ /* 0x000fe200078e02aa */
[----:B------:R-:W-:Y:S01]  /*36b0*/  UIADD3 UR40, UR31, -0x4498517b, URZ ;  /* 0xbb67ae851f287890 */ /* 0x000fe2000fffe03f */
[----:B------:R-:W-:Y:S01]  /*36c0*/  IMAD.IADD R7, R74, 0x1, -R6 ;  /* 0x000000014a077824 */ /* 0x000fe200078e0a06 */
[----:B------:R2:W-:Y:S01]  /*36d0*/  STL [R1+0x164], R181 ;  /* 0x000164b501007387 */ /* 0x0005e20000100800 */
[C---:B------:R-:W-:Y:S01]  /*36e0*/  VIADD R5, R2.reuse, 0x1 ;  /* 0x0000000102057836 */ /* 0x040fe20000000000 */
[CC--:B------:R-:W-:Y:S01]  /*36f0*/  ISETP.GE.AND P3, PT, R2.reuse, R41.reuse, PT ;  /* 0x000000290200720c */ /* 0x0c0fe20003f66270 */
[C---:B------:R-:W-:Y:S01]  /*3700*/  VIADD R6, R2.reuse, 0x8 ;  /* 0x0000000802067836 */ /* 0x040fe20000000000 */
[CC--:B------:R-:W-:Y:S01]  /*3710*/  ISETP.GE.AND P6, PT, R2.reuse, R40.reuse, PT ;  /* 0x000000280200720c */ /* 0x0c0fe20003fc6270 */
[----:B-1----:R-:W-:Y:S01]  /*3720*/  VIADD R9, R169, 0x4 ;  /* 0x00000004a9097836 */ /* 0x002fe20000000000 */
[C---:B------:R-:W-:Y:S01]  /*3730*/  ISETP.GE.AND P1, PT, R5.reuse, R41, PT ;  /* 0x000000290500720c */ /* 0x040fe20003f26270 */
[----:B------:R-:W-:Y:S01]  /*3740*/  ULOP3.LUT UR7, UR6, UR31, URZ, 0x3c, !UPT ;  /* 0x0000001f06077292 */ /* 0x000fe2000f8e3c3f */
[----:B------:R-:W-:Y:S01]  /*3750*/  ISETP.GE.AND P5, PT, R5, R40, PT ;  /* 0x000000280500720c */ /* 0x000fe20003fa6270 */
[----:B------:R-:W-:Y:S01]  /*3760*/  IMAD.WIDE.U32 R12, R9, -0x326172a9, RZ ;  /* 0xcd9e8d57090c7825 */ /* 0x000fe200078e00ff */
[CC--:B------:R-:W-:Y:S01]  /*3770*/  ISETP.GE.AND P2, PT, R5.reuse, R42.reuse, PT ;  /* 0x0000002a0500720c */ /* 0x0c0fe20003f46270 */
[----:B------:R-:W-:Y:S01]  /*3780*/  STL [R1+0x160], R176 ;  /* 0x000160b001007387 */ /* 0x000fe20000100800 */
[-C--:B------:R-:W-:Y:S01]  /*3790*/  ISETP.GE.AND P4, PT, R5, R43.reuse, PT ;  /* 0x0000002b0500720c */ /* 0x080fe20003f86270 */
[----:B------:R-:W-:Y:S01]  /*37a0*/  VIADD R5, R2, 0x9 ;  /* 0x0000000902057836 */ /* 0x000fe20000000000 */
[----:B------:R-:W-:Y:S01]  /*37b0*/  FSEL R45, R62, -INF , !P3 ;  /* 0xff8000003e2d7808 */ /* 0x000fe20005800000 */
[----:B------:R-:W-:Y:S01]  /*37c0*/  IMAD.WIDE.U32 R14, R9, -0x326172a9, RZ ;  /* 0xcd9e8d57090e7825 */ /* 0x000fe200078e00ff */
[----:B------:R-:W-:Y:S01]  /*37d0*/  FSEL R46, R63, -INF , !P1 ;  /* 0xff8000003f2e7808 */ /* 0x000fe20004800000 */
[----:B------:R-:W-:Y:S01]  /*37e0*/  UIADD3 UR6, UR6, 0x1, URZ ;  /* 0x0000000106067890 */ /* 0x000fe2000fffe03f */
[----:B------:R-:W-:Y:S01]  /*37f0*/  FSEL R20, R61, -INF , !P5 ;  /* 0xff8000003d147808 */ /* 0x000fe20006800000 */
[----:B------:R-:W-:Y:S01]  /*3800*/  STL [R1+0xe8], R10 ;  /* 0x0000e80a01007387 */ /* 0x000fe20000100800 */
[C---:B------:R-:W-:Y:S01]  /*3810*/  ISETP.GE.AND P3, PT, R2.reuse, R42, PT ;  /* 0x0000002a0200720c */ /* 0x040fe20003f66270 */
[----:B------:R-:W-:Y:S01]  /*3820*/  ULOP3.LUT UR6, UR6, UR31, URZ, 0x3c, !UPT ;  /* 0x0000001f06067292 */ /* 0x000fe2000f8e3c3f */
[----:B------:R-:W-:Y:S01]  /*3830*/  ISETP.GE.AND P1, PT, R2, R43, PT ;  /* 0x0000002b0200720c */ /* 0x000fe20003f26270 */
[----:B------:R1:W-:Y:S01]  /*3840*/  STL [R1+0xfc], R9 ;  /* 0x0000fc0901007387 */ /* 0x0003e20000100800 */
[-C--:B------:R-:W-:Y:S01]  /*3850*/  ISETP.GE.AND P5, PT, R6, R40.reuse, PT ;  /* 0x000000280600720c */ /* 0x080fe20003fa6270 */
[----:B------:R-:W-:Y:S01]  /*3860*/  UIADD3 UR39, UR30, 0x3c6ef372, URZ ;  /* 0x3c6ef3721e277890 */ /* 0x000fe2000fffe03f */
[----:B------:R-:W-:Y:S01]  /*3870*/  FSEL R62, R113, -INF , !P2 ;  /* 0xff800000713e7808 */ /* 0x000fe20005000000 */
[----:B------:R-:W-:Y:S01]  /*3880*/  ULDC UR42, c[0x0][0x2ec] ;  /* 0x0000bb00002a7ab9 */ /* 0x000fe20000000800 */
[C---:B------:R-:W-:Y:S01]  /*3890*/  ISETP.GE.AND P2, PT, R5.reuse, R40, PT ;  /* 0x000000280500720c */ /* 0x040fe20003f46270 */
[----:B------:R-:W-:Y:S01]  /*38a0*/  UIADD3 UR41, UR30, -0x61c88647, URZ ;  /* 0x9e3779b91e297890 */ /* 0x000fe2000fffe03f */
[----:B------:R-:W-:Y:S01]  /*38b0*/  FSEL R18, R60, -INF , !P6 ;  /* 0xff8000003c127808 */ /* 0x000fe20007000000 */
[----:B------:R-:W-:Y:S01]  /*38c0*/  UIADD3 UR38, UR31, 0x76cf5d0a, URZ ;  /* 0x76cf5d0a1f267890 */ /* 0x000fe2000fffe03f */
[----:B------:R-:W-:Y:S01]  /*38d0*/  FSEL R61, R112, -INF , !P3 ;  /* 0xff800000703d7808 */ /* 0x000fe20005800000 */
[----:B------:R-:W-:Y:S01]  /*38e0*/  UIADD3 UR36, UR31, 0x32370b8f, URZ ;  /* 0x32370b8f1f247890 */ /* 0x000fe2000fffe03f */
[----:B------:R-:W-:Y:S01]  /*38f0*/  FSEL R72, R114, -INF , !P1 ;  /* 0xff80000072487808 */ /* 0x000fe20004800000 */
[----:B------:R-:W-:Y:S01]  /*3900*/  UIADD3 UR35, UR30, 0x78dde6e4, URZ ;  /* 0x78dde6e41e237890 */ /* 0x000fe2000fffe03f */
[C---:B------:R-:W-:Y:S01]  /*3910*/  ISETP.GE.AND P6, PT, R6.reuse, R41, PT ;  /* 0x000000290600720c */ /* 0x040fe20003fc6270 */
[----:B------:R-:W-:Y:S01]  /*3920*/  UIADD3 UR37, UR30, -0x255992d5, URZ ;  /* 0xdaa66d2b1e257890 */ /* 0x000fe2000fffe03f */
[C---:B------:R-:W-:Y:S01]  /*3930*/  ISETP.GE.AND P3, PT, R6.reuse, R42, PT ;  /* 0x0000002a0600720c */ /* 0x040fe20003f66270 */
[----:B------:R-:W-:Y:S01]  /*3940*/  UIADD3 UR29, UR31, -0x56f99767, URZ ;  /* 0xa90668991f1d7890 */ /* 0x000fe2000fffe03f */
[----:B------:R-:W-:Y:S01]  /*3950*/  ISETP.GE.AND P1, PT, R6, R43, PT ;  /* 0x0000002b0600720c */ /* 0x000fe20003f26270 */
[----:B------:R-:W-:Y:S01]  /*3960*/  VIADD R6, R2, 0x10 ;  /* 0x0000001002067836 */ /* 0x000fe20000000000 */
[----:B------:R-:W-:Y:S01]  /*3970*/  FSEL R21, R64, -INF , !P5 ;  /* 0xff80000040157808 */ /* 0x000fe20006800000 */
[----:B------:R-:W-:Y:S01]  /*3980*/  UIADD3 UR33, UR31, -0x126145ec, URZ ;  /* 0xed9eba141f217890 */ /* 0x000fe2000fffe03f */
[----:B------:R-:W-:Y:S01]  /*3990*/  ISETP.GE.AND P5, PT, R5, R41, PT ;  /* 0x000000290500720c */ /* 0x000fe20003fa6270 */
[----:B------:R-:W-:Y:S01]  /*39a0*/  UIADD3 UR32, UR30, 0x1715609d, URZ ;  /* 0x1715609d1e207890 */ /* 0x000fe2000fffe03f */
[----:B------:R-:W-:-:S02]  /*39b0*/  FSEL R73, R115, -INF , !P4 ;  /* 0xff80000073497808 */ /* 0x000fc40006000000 */
[----:B------:R-:W-:Y:S02]  /*39c0*/  FSEL R22, R65, -INF , !P2 ;  /* 0xff80000041167808 */ /* 0x000fe40005000000 */
[C---:B------:R-:W-:Y:S02]  /*39d0*/  ISETP.GE.AND P2, PT, R5.reuse, R42, PT ;  /* 0x0000002a0500720c */ /* 0x040fe40003f46270 */
[----:B------:R-:W-:Y:S01]  /*39e0*/  ISETP.GE.AND P4, PT, R5, R43, PT ;  /* 0x0000002b0500720c */ /* 0x000fe20003f86270 */
[----:B------:R-:W-:Y:S01]  /*39f0*/  VIADD R5, R2, 0x11 ;  /* 0x0000001102057836 */ /* 0x000fe20000000000 */
[----:B------:R-:W-:Y:S02]  /*3a00*/  FSEL R60, R67, -INF , !P5 ;  /* 0xff800000433c7808 */ /* 0x000fe40006800000 */
[----:B------:R-:W-:Y:S02]  /*3a10*/  ISETP.GE.AND P5, PT, R6, R40, PT ;  /* 0x000000280600720c */ /* 0x000fe40003fa6270 */
[----:B------:R-:W-:-:S02]  /*3a20*/  FSEL R64, R109, -INF , !P2 ;  /* 0xff8000006d407808 */ /* 0x000fc40005000000 */
[----:B------:R-:W-:Y:S02]  /*3a30*/  FSEL R47, R66, -INF , !P6 ;  /* 0xff800000422f7808 */ /* 0x000fe40007000000 */
[----:B------:R-:W-:Y:S02]  /*3a40*/  FSEL R63, R108, -INF , !P3 ;  /* 0xff8000006c3f7808 */ /* 0x000fe40005800000 */
[----:B------:R-:W-:Y:S02]  /*3a50*/  FSEL R65, R110, -INF , !P1 ;  /* 0xff8000006e417808 */ /* 0x000fe40004800000 */
[----:B------:R-:W-:Y:S02]  /*3a60*/  ISETP.GE.AND P2, PT, R5, R40, PT ;  /* 0x000000280500720c */ /* 0x000fe40003f46270 */
[C---:B------:R-:W-:Y:S02]  /*3a70*/  ISETP.GE.AND P6, PT, R6.reuse, R41, PT ;  /* 0x000000290600720c */ /* 0x040fe40003fc6270 */
[----:B------:R-:W-:-:S02]  /*3a80*/  ISETP.GE.AND P3, PT, R6, R42, PT ;  /* 0x0000002a0600720c */ /* 0x000fc40003f66270 */
[----:B------:R-:W-:Y:S01]  /*3a90*/  ISETP.GE.AND P1, PT, R6, R43, PT ;  /* 0x0000002b0600720c */ /* 0x000fe20003f26270 */
[----:B------:R-:W-:Y:S01]  /*3aa0*/  VIADD R6, R2, 0x18 ;  /* 0x0000001802067836 */ /* 0x000fe20000000000 */
[----:B------:R-:W-:Y:S02]  /*3ab0*/  FSEL R23, R52, -INF , !P5 ;  /* 0xff80000034177808 */ /* 0x000fe40006800000 */
[----:B------:R-:W-:Y:S02]  /*3ac0*/  ISETP.GE.AND P5, PT, R5, R41, PT ;  /* 0x000000290500720c */ /* 0x000fe40003fa6270 */
[----:B------:R-:W-:Y:S02]  /*3ad0*/  FSEL R82, R111, -INF , !P4 ;  /* 0xff8000006f527808 */ /* 0x000fe40006000000 */
[----:B------:R-:W-:Y:S02]  /*3ae0*/  FSEL R26, R53, -INF , !P2 ;  /* 0xff800000351a7808 */ /* 0x000fe40005000000 */
[----:B------:R-:W-:-:S02]  /*3af0*/  ISETP.GE.AND P2, PT, R5, R42, PT ;  /* 0x0000002a0500720c */ /* 0x000fc40003f46270 */
[----:B------:R-:W-:Y:S01]  /*3b00*/  ISETP.GE.AND P4, PT, R5, R43, PT ;  /* 0x0000002b0500720c */ /* 0x000fe20003f86270 */
[----:B------:R-:W-:Y:S01]  /*3b10*/  VIADD R5, R2, 0x19 ;  /* 0x0000001902057836 */ /* 0x000fe20000000000 */
[----:B------:R-:W-:Y:S02]  /*3b20*/  FSEL R55, R55, -INF , !P5 ;  /* 0xff80000037377808 */ /* 0x000fe40006800000 */
[----:B------:R-:W-:Y:S02]  /*3b30*/  ISETP.GE.AND P5, PT, R6, R40, PT ;  /* 0x000000280600720c */ /* 0x000fe40003fa6270 */
[----:B------:R-:W-:Y:S02]  /*3b40*/  FSEL R54, R54, -INF , !P6 ;  /* 0xff80000036367808 */ /* 0x000fe40007000000 */
[----:B------:R-:W-:Y:S02]  /*3b50*/  FSEL R52, R104, -INF , !P3 ;  /* 0xff80000068347808 */ /* 0x000fe40005800000 */
[----:B------:R-:W-:-:S02]  /*3b60*/  FSEL R67, R106, -INF , !P1 ;  /* 0xff8000006a437808 */ /* 0x000fc40004800000 */
[----:B------:R-:W-:Y:S02]  /*3b70*/  FSEL R53, R105, -INF , !P2 ;  /* 0xff80000069357808 */ /* 0x000fe40005000000 */
[C---:B------:R-:W-:Y:S02]  /*3b80*/  ISETP.GE.AND P6, PT, R6.reuse, R41, PT ;  /* 0x000000290600720c */ /* 0x040fe40003fc6270 */
[C---:B------:R-:W-:Y:S02]  /*3b90*/  ISETP.GE.AND P3, PT, R6.reuse, R42, PT ;  /* 0x0000002a0600720c */ /* 0x040fe40003f66270 */
[----:B------:R-:W-:Y:S01]  /*3ba0*/  ISETP.GE.AND P1, PT, R6, R43, PT ;  /* 0x0000002b0600720c */ /* 0x000fe20003f26270 */
[----:B------:R-:W-:Y:S01]  /*3bb0*/  VIADD R6, R2, 0x20 ;  /* 0x0000002002067836 */ /* 0x000fe20000000000 */
[----:B------:R-:W-:Y:S02]  /*3bc0*/  ISETP.GE.AND P2, PT, R5, R40, PT ;  /* 0x000000280500720c */ /* 0x000fe40003f46270 */
[----:B------:R-:W-:-:S02]  /*3bd0*/  FSEL R27, R48, -INF , !P5 ;  /* 0xff800000301b7808 */ /* 0x000fc40006800000 */
[----:B------:R-:W-:Y:S02]  /*3be0*/  ISETP.GE.AND P5, PT, R5, R41, PT ;  /* 0x000000290500720c */ /* 0x000fe40003fa6270 */
[----:B------:R-:W-:Y:S02]  /*3bf0*/  FSEL R75, R107, -INF , !P4 ;  /* 0xff8000006b4b7808 */ /* 0x000fe40006000000 */
[----:B------:R-:W-:Y:S02]  /*3c00*/  FSEL R44, R49, -INF , !P2 ;  /* 0xff800000312c7808 */ /* 0x000fe40005000000 */
        /* <DEDUP_REMOVED lines=9> */
[----:B------:R-:W-:-:S02]  /*3ca0*/  ISETP.GE.AND P6, PT, R6, R41, PT ;  /* 0x000000290600720c */ /* 0x000fc40003fc6270 */
[C---:B------:R-:W-:Y:S02]  /*3cb0*/  ISETP.GE.AND P3, PT, R6.reuse, R42, PT ;  /* 0x0000002a0600720c */ /* 0x040fe40003f66270 */
[----:B------:R-:W-:Y:S01]  /*3cc0*/  ISETP.GE.AND P1, PT, R6, R43, PT ;  /* 0x0000002b0600720c */ /* 0x000fe20003f26270 */
[----:B------:R-:W-:Y:S01]  /*3cd0*/  VIADD R6, R2, 0x28 ;  /* 0x0000002802067836 */ /* 0x000fe20000000000 */
[----:B------:R-:W-:Y:S02]  /*3ce0*/  FSEL R101, R36, -INF , !P5 ;  /* 0xff80000024657808 */ /* 0x000fe40006800000 */
[C---:B------:R-:W-:Y:S02]  /*3cf0*/  ISETP.GE.AND P5, PT, R5.reuse, R41, PT ;  /* 0x000000290500720c */ /* 0x040fe40003fa6270 */
[----:B------:R-:W-:Y:S02]  /*3d00*/  ISETP.GE.AND P2, PT, R5, R40, PT ;  /* 0x000000280500720c */ /* 0x000fe40003f46270 */
[----:B------:R-:W-:-:S02]  /*3d10*/  FSEL R74, R103, -INF , !P4 ;  /* 0xff800000674a7808 */ /* 0x000fc40006000000 */
[----:B------:R-:W-:Y:S02]  /*3d20*/  FSEL R102, R38, -INF , !P6 ;  /* 0xff80000026667808 */ /* 0x000fe40007000000 */
[----:B------:R-:W-:Y:S02]  /*3d30*/  FSEL R103, R39, -INF , !P5 ;  /* 0xff80000027677808 */ /* 0x000fe40006800000 */
[----:B------:R-:W-:Y:S02]  /*3d40*/  FSEL R147, R96, -INF , !P3 ;  /* 0xff80000060937808 */ /* 0x000fe40005800000 */
[----:B------:R-:W-:Y:S02]  /*3d50*/  FSEL R149, R98, -INF , !P1 ;  /* 0xff80000062957808 */ /* 0x000fe40004800000 */
[C---:B------:R-:W-:Y:S02]  /*3d60*/  ISETP.GE.AND P5, PT, R6.reuse, R40, PT ;  /* 0x000000280600720c */ /* 0x040fe40003fa6270 */
[----:B------:R-:W-:-:S02]  /*3d70*/  ISETP.GE.AND P6, PT, R6, R41, PT ;  /* 0x000000290600720c */ /* 0x000fc40003fc6270 */
[C---:B------:R-:W-:Y:S02]  /*3d80*/  ISETP.GE.AND P3, PT, R6.reuse, R42, PT ;  /* 0x0000002a0600720c */ /* 0x040fe40003f66270 */
[-C--:B------:R-:W-:Y:S02]  /*3d90*/  ISETP.GE.AND P1, PT, R6, R43.reuse, PT ;  /* 0x0000002b0600720c */ /* 0x080fe40003f26270 */
[----:B------:R-:W-:Y:S02]  /*3da0*/  FSEL R100, R37, -INF , !P2 ;  /* 0xff80000025647808 */ /* 0x000fe40005000000 */
[----:B------:R-:W-:Y:S02]  /*3db0*/  FMNMX.FTZ R6, R18, R20, !PT ;  /* 0x0000001412067209 */ /* 0x000fe40007810000 */
[C---:B------:R-:W-:Y:S02]  /*3dc0*/  ISETP.GE.AND P2, PT, R5.reuse, R42, PT ;  /* 0x0000002a0500720c */ /* 0x040fe40003f46270 */
[----:B------:R-:W-:Y:S01]  /*3dd0*/  ISETP.GE.AND P4, PT, R5, R43, PT ;  /* 0x0000002b0500720c */ /* 0x000fe20003f86270 */
[----:B------:R-:W-:Y:S01]  /*3de0*/  VIADD R5, R2, 0x29 ;  /* 0x0000002902057836 */ /* 0x000fe20000000000 */
[----:B------:R-:W-:-:S02]  /*3df0*/  FMNMX.FTZ R6, R21, R6, !PT ;  /* 0x0000000615067209 */ /* 0x000fc40007810000 */
[----:B------:R-:W-:Y:S02]  /*3e00*/  FSEL R146, R97, -INF , !P2 ;  /* 0xff80000061927808 */ /* 0x000fe40005000000 */
[----:B------:R-:W-:Y:S02]  /*3e10*/  ISETP.GE.AND P2, PT, R5, R40, PT ;  /* 0x000000280500720c */ /* 0x000fe40003f46270 */
[----:B------:R-:W-:Y:S02]  /*3e20*/  FMNMX.FTZ R6, R22, R6, !PT ;  /* 0x0000000616067209 */ /* 0x000fe40007810000 */
[----:B------:R-:W-:Y:S02]  /*3e30*/  FSEL R148, R99, -INF , !P4 ;  /* 0xff80000063947808 */ /* 0x000fe40006000000 */
[----:B------:R-:W-:Y:S02]  /*3e40*/  FSEL R111, R32, -INF , !P5 ;  /* 0xff800000206f7808 */ /* 0x000fe40006800000 */
[----:B------:R-:W-:-:S02]  /*3e50*/  FSEL R114, R33, -INF , !P2 ;  /* 0xff80000021727808 */ /* 0x000fc40005000000 */
[C---:B------:R-:W-:Y:S02]  /*3e60*/  ISETP.GE.AND P5, PT, R5.reuse, R41, PT ;  /* 0x000000290500720c */ /* 0x040fe40003fa6270 */
[C---:B------:R-:W-:Y:S02]  /*3e70*/  ISETP.GE.AND P4, PT, R5.reuse, R42, PT ;  /* 0x0000002a0500720c */ /* 0x040fe40003f86270 */
[----:B------:R-:W-:Y:S01]  /*3e80*/  ISETP.GE.AND P2, PT, R5, R43, PT ;  /* 0x0000002b0500720c */ /* 0x000fe20003f46270 */
[----:B------:R-:W-:Y:S01]  /*3e90*/  VIADD R5, R2, 0x30 ;  /* 0x0000003002057836 */ /* 0x000fe20000000000 */
[----:B------:R-:W-:Y:S02]  /*3ea0*/  FMNMX.FTZ R6, R23, R6, !PT ;  /* 0x0000000617067209 */ /* 0x000fe40007810000 */
[----:B------:R-:W-:Y:S02]  /*3eb0*/  FSEL R117, R34, -INF , !P6 ;  /* 0xff80000022757808 */ /* 0x000fe40007000000 */
[----:B------:R-:W-:-:S02]  /*3ec0*/  FMNMX.FTZ R6, R26, R6, !PT ;  /* 0x000000061a067209 */ /* 0x000fc40007810000 */
        /* <DEDUP_REMOVED lines=10> */
[----:B------:R-:W-:Y:S02]  /*3f70*/  ISETP.GE.AND P2, PT, R5, R40, PT ;  /* 0x000000280500720c */ /* 0x000fe40003f46270 */
[----:B------:R-:W-:Y:S02]  /*3f80*/  FMNMX.FTZ R6, R44, R6, !PT ;  /* 0x000000062c067209 */ /* 0x000fe40007810000 */
[----:B------:R-:W-:-:S02]  /*3f90*/  FSEL R170, R93, -INF , !P4 ;  /* 0xff8000005daa7808 */ /* 0x000fc40006000000 */
[----:B------:R-:W-:Y:S02]  /*3fa0*/  FSEL R113, R28, -INF , !P6 ;  /* 0xff8000001c717808 */ /* 0x000fe40007000000 */
[----:B------:R-:W-:Y:S02]  /*3fb0*/  FSEL R112, R29, -INF , !P2 ;  /* 0xff8000001d707808 */ /* 0x000fe40005000000 */
[----:B------:R-:W-:Y:S02]  /*3fc0*/  FMNMX.FTZ R6, R101, R6, !PT ;  /* 0x0000000665067209 */ /* 0x000fe40007810000 */
[C---:B------:R-:W-:Y:S02]  /*3fd0*/  ISETP.GE.AND P6, PT, R5.reuse, R41, PT ;  /* 0x000000290500720c */ /* 0x040fe40003fc6270 */
[C---:B------:R-:W-:Y:S02]  /*3fe0*/  ISETP.GE.AND P4, PT, R5.reuse, R42, PT ;  /* 0x0000002a0500720c */ /* 0x040fe40003f86270 */
[----:B------:R-:W-:Y:S01]  /*3ff0*/  ISETP.GE.AND P2, PT, R5, R43, PT ;  /* 0x0000002b0500720c */ /* 0x000fe20003f46270 */
[----:B------:R-:W-:Y:S01]  /*4000*/  VIADD R5, R2, 0x38 ;  /* 0x0000003802057836 */ /* 0x000fe20000000000 */
[----:B------:R-:W-:Y:S01]  /*4010*/  FMNMX.FTZ R6, R100, R6, !PT ;  /* 0x0000000664067209 */ /* 0x000fe20007810000 */
        /* <DEDUP_REMOVED lines=9> */
[----:B------:R-:W-:Y:S01]  /*40b0*/  FMNMX.FTZ R5, R111, R6, !PT ;  /* 0x000000066f057209 */ /* 0x000fe20007810000 */
[----:B------:R-:W-:Y:S01]  /*40c0*/  IMAD.SHL.U32 R6, R7, 0x2, RZ ;  /* 0x0000000207067824 */ /* 0x000fe200078e00ff */
[----:B--2---:R-:W-:Y:S02]  /*40d0*/  FSEL R181, R91, -INF , !P2 ;  /* 0xff8000005bb57808 */ /* 0x004fe40005000000 */
[----:B------:R-:W-:Y:S01]  /*40e0*/  FMNMX.FTZ R5, R114, R5, !PT ;  /* 0x0000000572057209 */ /* 0x000fe20007810000 */
[----:B------:R-:W-:Y:S01]  /*40f0*/  IMAD R124, R17, UR19, R6 ;  /* 0x00000013117c7c24 */ /* 0x000fe2000f8e0206 */
[----:B------:R-:W-:Y:S01]  /*4100*/  ISETP.GE.AND P2, PT, R2, R40, PT ;  /* 0x000000280200720c */ /* 0x000fe20003f46270 */
[----:B------:R-:W-:Y:S01]  /*4110*/  IMAD.WIDE.U32 R6, R168, -0x2daee0ad, RZ ;  /* 0xd2511f53a8067825 */ /* 0x000fe200078e00ff */
[----:B------:R-:W-:-:S02]  /*4120*/  FMNMX.FTZ R5, R113, R5, !PT ;  /* 0x0000000571057209 */ /* 0x000fc40007810000 */
[----:B------:R-:W-:Y:S02]  /*4130*/  FSEL R116, R56, -INF , !P6 ;  /* 0xff80000038747808 */ /* 0x000fe40007000000 */
[----:B------:R-:W-:Y:S02]  /*4140*/  FMNMX.FTZ R5, R112, R5, !PT ;  /* 0x0000000570057209 */ /* 0x000fe40007810000 */
[----:B------:R-:W-:Y:S02]  /*4150*/  FSEL R175, R89, -INF , !P4 ;  /* 0xff80000059af7808 */ /* 0x000fe40006000000 */
[----:B------:R-:W-:Y:S02]  /*4160*/  FSEL R115, R57, -INF , !P2 ;  /* 0xff80000039737808 */ /* 0x000fe40005000000 */
[C---:B------:R-:W-:Y:S02]  /*4170*/  ISETP.GE.AND P6, PT, R2.reuse, R41, PT ;  /* 0x000000290200720c */ /* 0x040fe40003fc6270 */
[----:B------:R-:W-:-:S02]  /*4180*/  ISETP.GE.AND P4, PT, R2, R42, PT ;  /* 0x0000002a0200720c */ /* 0x000fc40003f86270 */
[----:B------:R-:W-:Y:S02]  /*4190*/  ISETP.GE.AND P2, PT, R2, R43, PT ;  /* 0x0000002b0200720c */ /* 0x000fe40003f46270 */
[----:B------:R-:W-:Y:S02]  /*41a0*/  FMNMX.FTZ R2, R116, R5, !PT ;  /* 0x0000000574027209 */ /* 0x000fe40007810000 */
[----:B------:R-:W-:Y:S02]  /*41b0*/  LOP3.LUT R5, R25, R10, RZ, 0x3c, !PT ;  /* 0x0000000a19057212 */ /* 0x000fe400078e3cff */
[----:B------:R-:W-:Y:S02]  /*41c0*/  FMNMX.FTZ R2, R115, R2, !PT ;  /* 0x0000000273027209 */ /* 0x000fe40007810000 */
[----:B------:R-:W-:Y:S01]  /*41d0*/  FMNMX.FTZ R8, R45, R46, !PT ;  /* 0x0000002e2d087209 */ /* 0x000fe20007810000 */
[----:B------:R-:W-:Y:S01]  /*41e0*/  IMAD.WIDE.U32 R242, R5, -0x2daee0ad, RZ ;  /* 0xd2511f5305f27825 */ /* 0x000fe200078e00ff */
[----:B-1----:R-:W-:Y:S01]  /*41f0*/  LOP3.LUT R9, R15, R10, RZ, 0x3c, !PT ;  /* 0x0000000a0f097212 */ /* 0x002fe200078e3cff */
[----:B------:R-:W1:Y:S01]  /*4200*/  SHFL.BFLY PT, R11, R2, 0x2, 0x1f ;  /* 0x0c401f00020b7f89 */ /* 0x000e6200000e0000 */
[----:B------:R-:W-:-:S02]  /*4210*/  FMNMX.FTZ R5, R47, R8, !PT ;  /* 0x000000082f057209 */ /* 0x000fc40007810000 */
[----:B------:R-:W-:Y:S01]  /*4220*/  LOP3.LUT R8, R13, R10, RZ, 0x3c, !PT ;  /* 0x0000000a0d087212 */ /* 0x000fe200078e3cff */
[----:B------:R-:W-:Y:S01]  /*4230*/  IMAD.WIDE.U32 R76, R9, -0x2daee0ad, RZ ;  /* 0xd2511f53094c7825 */ /* 0x000fe200078e00ff */
[----:B------:R-:W-:Y:S02]  /*4240*/  FMNMX.FTZ R5, R60, R5, !PT ;  /* 0x000000053c057209 */ /* 0x000fe40007810000 */
[----:B------:R-:W-:Y:S01]  /*4250*/  FSEL R109, R58, -INF , !P5 ;  /* 0xff8000003a6d7808 */ /* 0x000fe20006800000 */
[----:B------:R-:W-:Y:S01]  /*4260*/  IMAD.WIDE.U32 R80, R8, -0x2daee0ad, RZ ;  /* 0xd2511f5308507825 */ /* 0x000fe200078e00ff */
[----:B------:R-:W-:Y:S02]  /*4270*/  FMNMX.FTZ R5, R54, R5, !PT ;  /* 0x0000000536057209 */ /* 0x000fe40007810000 */
[----:B------:R-:W-:Y:S02]  /*4280*/  LOP3.LUT R10, R7, UR7, RZ, 0x3c, !PT ;  /* 0x00000007070a7c12 */ /* 0x000fe4000f8e3cff */
[----:B------:R-:W-:-:S02]  /*4290*/  FMNMX.FTZ R5, R55, R5, !PT ;  /* 0x0000000537057209 */ /* 0x000fc40007810000 */
[--C-:B------:R-:W-:Y:S02]  /*42a0*/  LOP3.LUT R16, R243, UR40, R6.reuse, 0x96, !PT ;  /* 0x00000028f3107c12 */ /* 0x100fe4000f8e9606 */
[----:B------:R-:W-:Y:S02]  /*42b0*/  FMNMX.FTZ R5, R50, R5, !PT ;  /* 0x0000000532057209 */ /* 0x000fe40007810000 */
[----:B------:R-:W-:Y:S01]  /*42c0*/  LOP3.LUT R13, R7, UR6, RZ, 0x3c, !PT ;  /* 0x00000006070d7c12 */ /* 0x000fe2000f8e3cff */
[----:B------:R-:W-:Y:S01]  /*42d0*/  IMAD.WIDE.U32 R92, R16, -0x326172a9, RZ ;  /* 0xcd9e8d57105c7825 */ /* 0x000fe200078e00ff */
[----:B------:R-:W-:Y:S02]  /*42e0*/  FMNMX.FTZ R5, R51, R5, !PT ;  /* 0x0000000533057209 */ /* 0x000fe40007810000 */
[----:B------:R-:W-:Y:S02]  /*42f0*/  LOP3.LUT R17, R81, UR40, R6, 0x96, !PT ;  /* 0x0000002851117c12 */ /* 0x000fe4000f8e9606 */
[----:B-1----:R-:W-:-:S02]  /*4300*/  FMNMX.FTZ R2, R2, R11, !PT ;  /* 0x0000000b02027209 */ /* 0x002fc40007810000 */
[----:B------:R-:W-:Y:S01]  /*4310*/  FMNMX.FTZ R5, R102, R5, !PT ;  /* 0x0000000566057209 */ /* 0x000fe20007810000 */
[----:B------:R-:W-:Y:S01]  /*4320*/  IMAD.WIDE.U32 R78, R17, -0x326172a9, RZ ;  /* 0xcd9e8d57114e7825 */ /* 0x000fe200078e00ff */
[----:B------:R-:W-:Y:S01]  /*4330*/  FSEL R108, R59, -INF , !P6 ;  /* 0xff8000003b6c7808 */ /* 0x000fe20007000000 */
[----:B------:R-:W1:Y:S01]  /*4340*/  SHFL.BFLY PT, R71, R2, 0x1, 0x1f ;  /* 0x0c201f0002477f89 */ /* 0x000e6200000e0000 */
[----:B------:R-:W-:Y:S02]  /*4350*/  FMNMX.FTZ R5, R103, R5, !PT ;  /* 0x0000000567057209 */ /* 0x000fe40007810000 */
[----:B------:R-:W-:Y:S01]  /*4360*/  LOP3.LUT R8, R7, UR6, RZ, 0x3c, !PT ;  /* 0x0000000607087c12 */ /* 0x000fe2000f8e3cff */
[----:B------:R-:W-:Y:S01]  /*4370*/  ULDC.64 UR6, c[0x0][0x2a8] ;  /* 0x0000aa0000067ab9 */ /* 0x000fe20000000a00 */
[----:B------:R-:W-:Y:S02]  /*4380*/  FMNMX.FTZ R5, R117, R5, !PT ;  /* 0x0000000575057209 */ /* 0x000fe40007810000 */
[----:B------:R-:W-:Y:S01]  /*4390*/  LOP3.LUT R15, R77, UR40, R6, 0x96, !PT ;  /* 0x000000284d0f7c12 */ /* 0x000fe2000f8e9606 */
[----:B------:R-:W-:Y:S01]  /*43a0*/  IMAD.WIDE.U32 R6, R10, -0x326172a9, RZ ;  /* 0xcd9e8d570a067825 */ /* 0x000fe200078e00ff */
[----:B------:R-:W-:-:S02]  /*43b0*/  FMNMX.FTZ R5, R119, R5, !PT ;  /* 0x0000000577057209 */ /* 0x000fc40007810000 */
[----:B------:R-:W-:Y:S01]  /*43c0*/  FSEL R176, R86, -INF , !P1 ;  /* 0xff80000056b07808 */ /* 0x000fe20004800000 */
        /* <DEDUP_REMOVED lines=8> */
[----:B------:R-:W-:Y:S02]  /*4450*/  LOP3.LUT R79, R79, UR39, R10, 0x96, !PT ;  /* 0x000000274f4f7c12 */ /* 0x000fe4000f8e960a */
[----:B-1----:R-:W-:Y:S02]  /*4460*/  FMNMX.FTZ R71, R2, R71, !PT ;  /* 0x0000004702477209 */ /* 0x002fe40007810000 */
[----:B------:R-:W-:Y:S02]  /*4470*/  FMNMX.FTZ R2, R108, R5, !PT ;  /* 0x000000056c027209 */ /* 0x000fe40007810000 */
[C---:B------:R-:W-:Y:S01]  /*4480*/  FSETP.NEU.FTZ.AND P1, PT, R71.reuse, -INF , PT ;  /* 0xff8000004700780b */ /* 0x040fe20003f3d000 */
[----:B------:R-:W-:Y:S01]  /*4490*/  FMUL.FTZ R5, R71, UR42 ;  /* 0x0000002a47057c20 */ /* 0x000fe20008410000 */
[----:B------:R-:W-:Y:S01]  /*44a0*/  FMNMX.FTZ R10, R61, R62, !PT ;  /* 0x0000003e3d0a7209 */ /* 0x000fe20007810000 */
[----:B------:R-:W1:Y:S01]  /*44b0*/  SHFL.BFLY PT, R70, R2, 0x2, 0x1f ;  /* 0x0c401f0002467f89 */ /* 0x000e6200000e0000 */
[----:B------:R-:W-:-:S02]  /*44c0*/  LOP3.LUT R81, R7, UR41, R14, 0x96, !PT ;  /* 0x0000002907517c12 */ /* 0x000fc4000f8e960e */
[----:B------:R-:W-:Y:S02]  /*44d0*/  FSEL R19, R5, RZ, P1 ;  /* 0x000000ff05137208 */ /* 0x000fe40000800000 */
[----:B------:R-:W-:Y:S02]  /*44e0*/  FMNMX.FTZ R5, R63, R10, !PT ;  /* 0x0000000a3f057209 */ /* 0x000fe40007810000 */
[C---:B------:R-:W-:Y:S02]  /*44f0*/  LOP3.LUT R134, R9.reuse, UR41, R14, 0x96, !PT ;  /* 0x0000002909867c12 */ /* 0x040fe4000f8e960e */
[----:B------:R-:W-:Y:S02]  /*4500*/  FMNMX.FTZ R5, R64, R5, !PT ;  /* 0x0000000540057209 */ /* 0x000fe40007810000 */
[----:B------:R-:W-:Y:S02]  /*4510*/  LOP3.LUT R94, R9, UR41, R24, 0x96, !PT ;  /* 0x00000029095e7c12 */ /* 0x000fe4000f8e9618 */
[----:B------:R-:W-:-:S02]  /*4520*/  FMNMX.FTZ R5, R52, R5, !PT ;  /* 0x0000000534057209 */ /* 0x000fc40007810000 */
[C---:B------:R-:W-:Y:S02]  /*4530*/  LOP3.LUT R95, R11.reuse, UR41, R24, 0x96, !PT ;  /* 0x000000290b5f7c12 */ /* 0x040fe4000f8e9618 */
[--C-:B------:R-:W-:Y:S02]  /*4540*/  LOP3.LUT R152, R11, UR41, R12.reuse, 0x96, !PT ;  /* 0x000000290b987c12 */ /* 0x100fe4000f8e960c */
[----:B------:R-:W-:Y:S02]  /*4550*/  FMNMX.FTZ R5, R53, R5, !PT ;  /* 0x0000000535057209 */ /* 0x000fe40007810000 */
[----:B------:R-:W-:Y:S02]  /*4560*/  LOP3.LUT R9, R7, UR41, R12, 0x96, !PT ;  /* 0x0000002907097c12 */ /* 0x000fe4000f8e960c */
[--C-:B------:R-:W-:Y:S02]  /*4570*/  LOP3.LUT R11, R93, UR39, R6.reuse, 0x96, !PT ;  /* 0x000000275d0b7c12 */ /* 0x100fe4000f8e9606 */
[----:B------:R-:W-:Y:S01]  /*4580*/  LOP3.LUT R14, R39, UR39, R6, 0x96, !PT ;  /* 0x00000027270e7c12 */ /* 0x000fe2000f8e9606 */
[----:B------:R-:W-:Y:S01]  /*4590*/  IMAD.WIDE.U32 R6, R13, -0x2daee0ad, RZ ;  /* 0xd2511f530d067825 */ /* 0x000fe200078e00ff */
[----:B------:R-:W-:-:S02]  /*45a0*/  FMNMX.FTZ R5, R48, R5, !PT ;  /* 0x0000000530057209 */ /* 0x000fc40007810000 */
[--C-:B------:R-:W-:Y:S01]  /*45b0*/  LOP3.LUT R77, R93, UR39, R8.reuse, 0x96, !PT ;  /* 0x000000275d4d7c12 */ /* 0x100fe2000f8e9608 */
[----:B------:R-:W-:Y:S01]  /*45c0*/  IMAD.WIDE.U32 R36, R14, -0x2daee0ad, RZ ;  /* 0xd2511f530e247825 */ /* 0x000fe200078e00ff */
[----:B------:R-:W-:Y:S02]  /*45d0*/  LOP3.LUT R128, R39, UR39, R8, 0x96, !PT ;  /* 0x0000002727807c12 */ /* 0x000fe4000f8e9608 */
[----:B-1----:R-:W-:Y:S01]  /*45e0*/  FMNMX.FTZ R70, R2, R70, !PT ;  /* 0x0000004602467209 */ /* 0x002fe20007810000 */
[----:B------:R-:W-:Y:S01]  /*45f0*/  IMAD.WIDE.U32 R8, R9, -0x2daee0ad, RZ ;  /* 0xd2511f5309087825 */ /* 0x000fe200078e00ff */
[----:B------:R-:W-:-:S03]  /*4600*/  LOP3.LUT R10, R7, UR38, R242, 0x96, !PT ;  /* 0x00000026070a7c12 */ /* 0x000fc6000f8e96f2 */
[--C-:B------:R-:W-:Y:S01]  /*4610*/  FFMA.FTZ R2, R21, UR42, -R19.reuse ;  /* 0x0000002a15027c23 */ /* 0x100fe20008010813 */
[----:B------:R-:W-:Y:S01]  /*4620*/  FMNMX.FTZ R5, R49, R5, !PT ;  /* 0x0000000531057209 */ /* 0x000fe20007810000 */
[----:B------:R-:W-:Y:S01]  /*4630*/  IMAD.WIDE.U32 R16, R11, -0x2daee0ad, RZ ;  /* 0xd2511f530b107825 */ /* 0x000fe200078e00ff */
[----:B------:R-:W-:Y:S01]  /*4640*/  LOP3.LUT R14, R9, UR38, R80, 0x96, !PT ;  /* 0x00000026090e7c12 */ /* 0x000fe2000f8e9650 */
[----:B------:R1:W-:Y:S01]  /*4650*/  MUFU.EX2 R173, R2 ;  /* 0x0000000200ad7308 */ /* 0x0003e20000000800 */
[----:B------:R-:W-:Y:S01]  /*4660*/  LOP3.LUT R15, R37, UR36, R8, 0x96, !PT ;  /* 0x00000024250f7c12 */ /* 0x000fe2000f8e9608 */
[----:B------:R-:W-:Y:S01]  /*4670*/  IMAD.WIDE.U32 R8, R10, -0x326172a9, RZ ;  /* 0xcd9e8d570a087825 */ /* 0x000fe200078e00ff */
[----:B------:R-:W-:Y:S01]  /*4680*/  LOP3.LUT R12, R7, UR38, R242, 0x96, !PT ;  /* 0x00000026070c7c12 */ /* 0x000fe2000f8e96f2 */
[----:B------:R-:W2:Y:S01]  /*4690*/  SHFL.BFLY PT, R10, R70, 0x1, 0x1f ;  /* 0x0c201f00460a7f89 */ /* 0x000ea200000e0000 */
[C-C-:B------:R-:W-:Y:S01]  /*46a0*/  LOP3.LUT R11, R17.reuse, UR36, R6.reuse, 0x96, !PT ;  /* 0x00000024110b7c12 */ /* 0x140fe2000f8e9606 */
[--C-:B------:R-:W-:Y:S01]  /*46b0*/  FFMA.FTZ R7, R18, UR42, -R19.reuse ;  /* 0x0000002a12077c23 */ /* 0x100fe20008010813 */
[----:B------:R-:W-:Y:S01]  /*46c0*/  LOP3.LUT R13, R17, UR36, R6, 0x96, !PT ;  /* 0x00000024110d7c12 */ /* 0x000fe2000f8e9606 */
[----:B------:R-:W-:Y:S01]  /*46d0*/  FFMA.FTZ R6, R20, UR42, -R19 ;  /* 0x0000002a14067c23 */ /* 0x000fe20008010813 */
[----:B------:R-:W-:Y:S01]  /*46e0*/  FSEL R252, R84, -INF , !P3 ;  /* 0xff80000054fc7808 */ /* 0x000fe20005800000 */
[----:B------:R-:W-:Y:S01]  /*46f0*/  MUFU.EX2 R179, R7 ;  /* 0x0000000700b37308 */ /* 0x000fe20000000800 */
[----:B------:R-:W-:Y:S01]  /*4700*/  FSEL R234, R85, -INF , !P4 ;  /* 0xff80000055ea7808 */ /* 0x000fe20006000000 */
[----:B------:R-:W-:Y:S01]  /*4710*/  IMAD.WIDE.U32 R24, R13, -0x326172a9, RZ ;  /* 0xcd9e8d570d187825 */ /* 0x000fe200078e00ff */
[----:B------:R-:W-:-:S02]  /*4720*/  LOP3.LUT R9, R9, UR37, R92, 0x96, !PT ;  /* 0x0000002509097c12 */ /* 0x000fc4000f8e965c */
[----:B------:R-:W-:Y:S01]  /*4730*/  FSEL R244, R87, -INF , !P2 ;  /* 0xff80000057f47808 */ /* 0x000fe20005000000 */
[----:B------:R-:W-:Y:S01]  /*4740*/  IMAD.WIDE.U32 R84, R11, -0x326172a9, RZ ;  /* 0xcd9e8d570b547825 */ /* 0x000fe200078e00ff */
[----:B-1----:R-:W-:-:S03]  /*4750*/  FMNMX.FTZ R2, R147, R5, !PT ;  /* 0x0000000593027209 */ /* 0x002fc60007810000 */
[----:B------:R-:W-:Y:S01]  /*4760*/  FFMA.FTZ R5, R22, UR42, -R19 ;  /* 0x0000002a16057c23 */ /* 0x000fe20008010813 */
[----:B------:R1:W-:Y:S01]  /*4770*/  MUFU.EX2 R172, R6 ;  /* 0x0000000600ac7308 */ /* 0x0003e20000000800 */
[----:B------:R-:W-:Y:S02]  /*4780*/  LEA R177, R0, UR4, 0x1 ;  /* 0x0000000400b17c11 */ /* 0x000fe4000f8e08ff */
[----:B------:R-:W-:Y:S02]  /*4790*/  FMNMX.FTZ R2, R146, R2, !PT ;  /* 0x0000000292027209 */ /* 0x000fe40007810000 */
[----:B------:R-:W-:Y:S01]  /*47a0*/  LOP3.LUT R20, R85, UR35, R8, 0x96, !PT ;  /* 0x0000002355147c12 */ /* 0x000fe2000f8e9608 */
[----:B------:R-:W-:Y:S01]  /*47b0*/  IMAD.WIDE.U32 R8, R9, -0x2daee0ad, RZ ;  /* 0xd2511f5309087825 */ /* 0x000fe200078e00ff */
[----:B------:R-:W-:Y:S01]  /*47c0*/  LDSM.16.MT88.4 R96, [R177+0x6000] ;  /* 0x00600000b160783b */ /* 0x000fe20000004200 */
[----:B------:R3:W-:Y:S01]  /*47d0*/  MUFU.EX2 R232, R5 ;  /* 0x0000000500e87308 */ /* 0x0007e20000000800 */
[----:B--2---:R-:W-:Y:S01]  /*47e0*/  FMNMX.FTZ R70, R70, R10, !PT ;  /* 0x0000000a46467209 */ /* 0x004fe20007810000 */
[----:B------:R-:W-:Y:S01]  /*47f0*/  IMAD.WIDE.U32 R86, R20, -0x2daee0ad, RZ ;  /* 0xd2511f5314567825 */ /* 0x000fe200078e00ff */
[----:B------:R-:W-:-:S03]  /*4800*/  LOP3.LUT R39, R9, UR33, R16, 0x96, !PT ;  /* 0x0000002109277c12 */ /* 0x000fc6000f8e9610 */
[----:B------:R-:W-:Y:S01]  /*4810*/  FFMA.FTZ R9, R44, UR42, -R19 ;  /* 0x0000002a2c097c23 */ /* 0x000fe20008010813 */
[----:B------:R-:W-:Y:S01]  /*4820*/  FSETP.NEU.FTZ.AND P1, PT, R70, -INF , PT ;  /* 0xff8000004600780b */ /* 0x000fe20003f3d000 */
[----:B------:R-:W-:Y:S01]  /*4830*/  LDSM.16.MT88.4 R88, [R177+0x6800] ;  /* 0x00680000b158783b */ /* 0x000fe20000004200 */
[----:B------:R-:W-:Y:S01]  /*4840*/  LOP3.LUT R35, R87, UR29, R8, 0x96, !PT ;  /* 0x0000001d57237c12 */ /* 0x000fe2000f8e9608 */
[----:B------:R2:W-:Y:S01]  /*4850*/  MUFU.EX2 R183, R9 ;  /* 0x0000000900b77308 */ /* 0x0005e20000000800 */
[----:B-1----:R-:W-:-:S04]  /*4860*/  IMAD.WIDE.U32 R6, R12, -0x326172a9, RZ ;  /* 0xcd9e8d570c067825 */ /* 0x002fc800078e00ff */
[----:B------:R-:W-:Y:S01]  /*4870*/  IMAD.MOV.U32 R87, RZ, RZ, R124 ;  /* 0x000000ffff577224 */ /* 0x000fe200078e007c */
[----:B------:R-:W-:Y:S02]  /*4880*/  LOP3.LUT R11, R25, UR35, R6, 0x96, !PT ;  /* 0x00000023190b7c12 */ /* 0x000fe4000f8e9606 */
[----:B------:R-:W-:Y:S02]  /*4890*/  FMNMX.FTZ R6, R72, R73, !PT ;  /* 0x0000004948067209 */ /* 0x000fe40007810000 */
[----:B---3--:R-:W-:Y:S01]  /*48a0*/  FMNMX.FTZ R5, R171, R2, !PT ;  /* 0x00000002ab057209 */ /* 0x008fe20007810000 */
[----:B------:R-:W-:Y:S01]  /*48b0*/  FFMA.FTZ R2, R23, UR42, -R19 ;  /* 0x0000002a17027c23 */ /* 0x000fe20008010813 */
[----:B------:R-:W-:Y:S01]  /*48c0*/  FMNMX.FTZ R10, R65, R6, !PT ;  /* 0x00000006410a7209 */ /* 0x000fe20007810000 */
[----:B------:R-:W-:Y:S01]  /*48d0*/  IMAD.WIDE.U32 R22, R11, -0x2daee0ad, RZ ;  /* 0xd2511f530b167825 */ /* 0x000fe200078e00ff */
[----:B------:R-:W-:Y:S01]  /*48e0*/  FMNMX.FTZ R5, R170, R5, !PT ;  /* 0x00000005aa057209 */ /* 0x000fe20007810000 */
[----:B------:R1:W-:Y:S01]  /*48f0*/  MUFU.EX2 R239, R2 ;  /* 0x0000000200ef7308 */ /* 0x0003e20000000800 */
[----:B------:R-:W-:Y:S01]  /*4900*/  LOP3.LUT R12, R7, UR37, R92, 0x96, !PT ;  /* 0x00000025070c7c12 */ /* 0x000fe2000f8e965c */
[----:B------:R-:W-:Y:S01]  /*4910*/  IMAD.WIDE.U32 R6, R14, -0x326172a9, RZ ;  /* 0xcd9e8d570e067825 */ /* 0x000fe200078e00ff */
[----:B------:R-:W-:-:S03]  /*4920*/  FMNMX.FTZ R5, R233, R5, !PT ;  /* 0x00000005e9057209 */ /* 0x000fc60007810000 */
[----:B------:R-:W-:Y:S01]  /*4930*/  IMAD.WIDE.U32 R12, R12, -0x2daee0ad, RZ ;  /* 0xd2511f530c0c7825 */ /* 0x000fe200078e00ff */
[----:B------:R-:W-:Y:S02]  /*4940*/  FMNMX.FTZ R5, R175, R5, !PT ;  /* 0x00000005af057209 */ /* 0x000fe40007810000 */
[----:B--2---:R-:W-:Y:S01]  /*4950*/  LOP3.LUT R9, R7, UR37, R78, 0x96, !PT ;  /* 0x0000002507097c12 */ /* 0x004fe2000f8e964e */
[----:B------:R-:W-:Y:S01]  /*4960*/  IMAD.WIDE.U32 R14, R15, -0x326172a9, RZ ;  /* 0xcd9e8d570f0e7825 */ /* 0x000fe200078e00ff */
[----:B------:R-:W-:-:S04]  /*4970*/  LOP3.LUT R13, R13, UR33, R16, 0x96, !PT ;  /* 0x000000210d0d7c12 */ /* 0x000fc8000f8e9610 */
[----:B------:R-:W-:Y:S01]  /*4980*/  LOP3.LUT R16, R15, UR35, R6, 0x96, !PT ;  /* 0x000000230f107c12 */ /* 0x000fe2000f8e9606 */
[----:B-1----:R-:W-:Y:S01]  /*4990*/  FFMA.FTZ R2, R26, UR42, -R19 ;  /* 0x0000002a1a027c23 */ /* 0x002fe20008010813 */
[----:B------:R-:W-:-:S03]  /*49a0*/  LOP3.LUT R15, R23, UR29, R12, 0x96, !PT ;  /* 0x0000001d170f7c12 */ /* 0x000fc6000f8e960c */
[----:B------:R1:W-:Y:S02]  /*49b0*/  MUFU.EX2 R238, R2 ;  /* 0x0000000200ee7308 */ /* 0x0003e40000000800 */
[----:B-1----:R-:W-:Y:S01]  /*49c0*/  FMNMX.FTZ R2, R252, R5, !PT ;  /* 0x00000005fc027209 */ /* 0x002fe20007810000 */
[----:B------:R-:W-:-:S03]  /*49d0*/  FFMA.FTZ R5, R27, UR42, -R19 ;  /* 0x0000002a1b057c23 */ /* 0x000fc60008010813 */
[----:B------:R-:W-:Y:S02]  /*49e0*/  FMNMX.FTZ R2, R234, R2, !PT ;  /* 0x00000002ea027209 */ /* 0x000fe40007810000 */
[----:B------:R1:W2:Y:S03]  /*49f0*/  MUFU.EX2 R29, R5 ;  /* 0x00000005001d7308 */ /* 0x0002a60000000800 */
[----:B------:R-:W3:Y:S01]  /*4a00*/  SHFL.BFLY PT, R17, R2, 0x2, 0x1f ;  /* 0x0c401f0002117f89 */ /* 0x000ee200000e0000 */
[----:B-1----:R-:W-:-:S05]  /*4a10*/  FMUL.FTZ R5, R70, UR42 ;  /* 0x0000002a46057c20 */ /* 0x002fca0008410000 */
[----:B------:R-:W-:Y:S02]  /*4a20*/  FSEL R18, R5, RZ, P1 ;  /* 0x000000ff05127208 */ /* 0x000fe40000800000 */
[----:B------:R-:W-:Y:S01]  /*4a30*/  FMNMX.FTZ R5, R82, R10, !PT ;  /* 0x0000000a52057209 */ /* 0x000fe20007810000 */
[----:B------:R-:W-:-:S04]  /*4a40*/  IMAD.WIDE.U32 R10, R13, -0x326172a9, RZ ;  /* 0xcd9e8d570d0a7825 */ /* 0x000fc800078e00ff */
[--C-:B------:R-:W-:Y:S01]  /*4a50*/  FFMA.FTZ R7, R45, UR42, -R18.reuse ;  /* 0x0000002a2d077c23 */ /* 0x100fe20008010812 */
[----:B------:R-:W-:Y:S01]  /*4a60*/  FMNMX.FTZ R5, R67, R5, !PT ;  /* 0x0000000543057209 */ /* 0x000fe20007810000 */
[----:B------:R-:W-:Y:S01]  /*4a70*/  FFMA.FTZ R6, R46, UR42, -R18 ;  /* 0x0000002a2e067c23 */ /* 0x000fe20008010812 */
[----:B---3--:R-:W-:Y:S01]  /*4a80*/  FMNMX.FTZ R2, R2, R17, !PT ;  /* 0x0000001102027209 */ /* 0x008fe20007810000 */
[----:B------:R-:W-:Y:S01]  /*4a90*/  MUFU.EX2 R168, R7 ;  /* 0x0000000700a87308 */ /* 0x000fe20000000800 */
[----:B------:R-:W-:Y:S01]  /*4aa0*/  FMNMX.FTZ R5, R75, R5, !PT ;  /* 0x000000054b057209 */ /* 0x000fe20007810000 */
[----:B------:R-:W-:Y:S01]  /*4ab0*/  IMAD.WIDE.U32 R16, R16, -0x2daee0ad, RZ ;  /* 0xd2511f5310107825 */ /* 0x000fe200078e00ff */
[----:B------:R-:W-:Y:S01]  /*4ac0*/  LOP3.LUT R20, R11, UR32, R24, 0x96, !PT ;  /* 0x000000200b147c12 */ /* 0x000fe2000f8e9618 */
[----:B------:R-:W1:Y:S01]  /*4ad0*/  SHFL.BFLY PT, R69, R2, 0x1, 0x1f ;  /* 0x0c201f0002457f89 */ /* 0x000e6200000e0000 */
[----:B------:R-:W-:Y:S01]  /*4ae0*/  FMNMX.FTZ R5, R66, R5, !PT ;  /* 0x0000000542057209 */ /* 0x000fe20007810000 */
[----:B--2---:R-:W-:-:S02]  /*4af0*/  IMAD.MOV.U32 R45, RZ, RZ, R29 ;  /* 0x000000ffff2d7224 */ /* 0x004fc400078e001d */
[----:B------:R2:W-:Y:S01]  /*4b00*/  MUFU.EX2 R141, R6 ;  /* 0x00000006008d7308 */ /* 0x0005e20000000800 */
[----:B------:R-:W-:Y:S01]  /*4b10*/  FMNMX.FTZ R8, R74, R5, !PT ;  /* 0x000000054a087209 */ /* 0x000fe20007810000 */
[----:B------:R-:W-:-:S03]  /*4b20*/  FFMA.FTZ R5, R47, UR42, -R18 ;  /* 0x0000002a2f057c23 */ /* 0x000fc60008010812 */
[----:B------:R-:W-:-:S03]  /*4b30*/  FMNMX.FTZ R8, R149, R8, !PT ;  /* 0x0000000895087209 */ /* 0x000fc60007810000 */
[----:B------:R3:W-:Y:S01]  /*4b40*/  MUFU.EX2 R139, R5 ;  /* 0x00000005008b7308 */ /* 0x0007e20000000800 */
[----:B------:R-:W-:-:S04]  /*4b50*/  FMNMX.FTZ R68, R148, R8, !PT ;  /* 0x0000000894447209 */ /* 0x000fc80007810000 */
[----:B------:R-:W-:-:S04]  /*4b60*/  FMNMX.FTZ R68, R178, R68, !PT ;  /* 0x00000044b2447209 */ /* 0x000fc80007810000 */
[----:B------:R-:W-:Y:S01]  /*4b70*/  FMNMX.FTZ R68, R174, R68, !PT ;  /* 0x00000044ae447209 */ /* 0x000fe20007810000 */
[----:B--2---:R-:W-:Y:S01]  /*4b80*/  IMAD.WIDE.U32 R6, R9, -0x2daee0ad, RZ ;  /* 0xd2511f5309067825 */ /* 0x004fe200078e00ff */
[----:B-1----:R-:W-:-:S03]  /*4b90*/  FMNMX.FTZ R69, R2, R69, !PT ;  /* 0x0000004502457209 */ /* 0x002fc60007810000 */
[----:B------:R-:W-:Y:S01]  /*4ba0*/  FFMA.FTZ R2, R50, UR42, -R18 ;  /* 0x0000002a32027c23 */ /* 0x000fe20008010812 */
[----:B------:R-:W-:Y:S01]  /*4bb0*/  FMNMX.FTZ R68, R236, R68, !PT ;  /* 0x00000044ec447209 */ /* 0x000fe20007810000 */
[----:B------:R-:W-:Y:S01]  /*4bc0*/  IMAD.WIDE.U32 R8, R15, -0x326172a9, RZ ;  /* 0xcd9e8d570f087825 */ /* 0x000fe200078e00ff */
[----:B------:R-:W-:-:S03]  /*4bd0*/  LOP3.LUT R12, R7, UR33, R36, 0x96, !PT ;  /* 0x00000021070c7c12 */ /* 0x000fc6000f8e9624 */
[----:B---3--:R-:W-:Y:S01]  /*4be0*/  FFMA.FTZ R5, R60, UR42, -R18 ;  /* 0x0000002a3c057c23 */ /* 0x008fe20008010812 */
[----:B------:R-:W-:Y:S01]  /*4bf0*/  FMNMX.FTZ R68, R181, R68, !PT ;  /* 0x00000044b5447209 */ /* 0x000fe20007810000 */
[----:B------:R1:W-:Y:S01]  /*4c00*/  MUFU.EX2 R237, R2 ;  /* 0x0000000200ed7308 */ /* 0x0003e20000000800 */
[----:B------:R-:W-:Y:S01]  /*4c10*/  FSETP.NEU.FTZ.AND P1, PT, R69, -INF , PT ;  /* 0xff8000004500780b */ /* 0x000fe20003f3d000 */
[----:B------:R-:W-:Y:S01]  /*4c20*/  IMAD.WIDE.U32 R12, R12, -0x326172a9, RZ ;  /* 0xcd9e8d570c0c7825 */ /* 0x000fe200078e00ff */
[----:B------:R-:W-:Y:S02]  /*4c30*/  FMNMX.FTZ R68, R176, R68, !PT ;  /* 0x00000044b0447209 */ /* 0x000fe40007810000 */
[----:B------:R-:W-:Y:S01]  /*4c40*/  LOP3.LUT R15, R17, UR29, R6, 0x96, !PT ;  /* 0x0000001d110f7c12 */ /* 0x000fe2000f8e9606 */
[----:B------:R-:W-:Y:S01]  /*4c50*/  IMAD.WIDE.U32 R6, R20, -0x2daee0ad, RZ ;  /* 0xd2511f5314067825 */ /* 0x000fe200078e00ff */
[----:B------:R-:W-:Y:S01]  /*4c60*/  FMNMX.FTZ R68, R244, R68, !PT ;  /* 0x00000044f4447209 */ /* 0x000fe20007810000 */
[----:B------:R2:W-:Y:S01]  /*4c70*/  MUFU.EX2 R140, R5 ;  /* 0x00000005008c7308 */ /* 0x0005e20000000800 */
[----:B------:R-:W-:-:S02]  /*4c80*/  LOP3.LUT R14, R13, UR32, R14, 0x96, !PT ;  /* 0x000000200d0e7c12 */ /* 0x000fc4000f8e960e */
[----:B------:R-:W-:Y:S01]  /*4c90*/  LOP3.LUT R11, R9, UR16, R10, 0x96, !PT ;  /* 0x00000010090b7c12 */ /* 0x000fe2000f8e960a */
[----:B------:R-:W3:Y:S01]  /*4ca0*/  SHFL.BFLY PT, R13, R68, 0x2, 0x1f ;  /* 0x0c401f00440d7f89 */ /* 0x000ee200000e0000 */
[C---:B------:R-:W-:Y:S02]  /*4cb0*/  LOP3.LUT R17, R8.reuse, 0xffff, RZ, 0xc0, !PT ;  /* 0x0000ffff08117812 */ /* 0x040fe400078ec0ff */
[----:B------:R-:W-:Y:S01]  /*4cc0*/  LOP3.LUT R31, R8, 0xff, RZ, 0xc0, !PT ;  /* 0x000000ff081f7812 */ /* 0x000fe200078ec0ff */
[----:B-1----:R-:W-:Y:S01]  /*4cd0*/  FMUL.FTZ R2, R69, UR42 ;  /* 0x0000002a45027c20 */ /* 0x002fe20008410000 */
[--C-:B------:R-:W-:Y:S02]  /*4ce0*/  SHF.R.U32.HI R32, RZ, 0x10, R8.reuse ;  /* 0x00000010ff207819 */ /* 0x100fe40000011608 */
[----:B------:R-:W-:Y:S01]  /*4cf0*/  SHF.R.U32.HI R33, RZ, 0x18, R8 ;  /* 0x00000018ff217819 */ /* 0x000fe20000011608 */
[----:B------:R-:W-:Y:S01]  /*4d00*/  IMAD.WIDE.U32 R8, R15, -0x326172a9, RZ ;  /* 0xcd9e8d570f087825 */ /* 0x000fe200078e00ff */
[----:B------:R-:W-:-:S02]  /*4d10*/  FSEL R24, R2, RZ, P1 ;  /* 0x000000ff02187208 */ /* 0x000fc40000800000 */
[----:B------:R-:W-:Y:S01]  /*4d20*/  LOP3.LUT R10, R7, UR34, R22, 0x96, !PT ;  /* 0x00000022070a7c12 */ /* 0x000fe2000f8e9616 */
[----:B--2---:R-:W-:Y:S01]  /*4d30*/  FFMA.FTZ R5, R54, UR42, -R18 ;  /* 0x0000002a36057c23 */ /* 0x004fe20008010812 */
[C---:B------:R-:W-:Y:S01]  /*4d40*/  LOP3.LUT R25, R6.reuse, 0xffff, RZ, 0xc0, !PT ;  /* 0x0000ffff06197812 */ /* 0x040fe200078ec0ff */
[----:B------:R-:W-:Y:S01]  /*4d50*/  FFMA.FTZ R2, R61, UR42, -R24 ;  /* 0x0000002a3d027c23 */ /* 0x000fe20008010818 */
[----:B------:R-:W-:Y:S01]  /*4d60*/  LOP3.LUT R28, R6, 0xff, RZ, 0xc0, !PT ;  /* 0x000000ff061c7812 */ /* 0x000fe200078ec0ff */
[----:B------:R1:W-:Y:S01]  /*4d70*/  MUFU.EX2 R169, R5 ;  /* 0x0000000500a97308 */ /* 0x0003e20000000800 */
[--C-:B------:R-:W-:Y:S02]  /*4d80*/  SHF.R.U32.HI R27, RZ, 0x10, R6.reuse ;  /* 0x00000010ff1b7819 */ /* 0x100fe40000011606 */
[----:B------:R-:W-:Y:S01]  /*4d90*/  SHF.R.U32.HI R29, RZ, 0x18, R6 ;  /* 0x00000018ff1d7819 */ /* 0x000fe20000011606 */
[----:B------:R-:W-:Y:S01]  /*4da0*/  IMAD.WIDE.U32 R6, R14, -0x2daee0ad, RZ ;  /* 0xd2511f530e067825 */ /* 0x000fe200078e00ff */
[----:B------:R-:W-:-:S02]  /*4db0*/  LOP3.LUT R20, R8, 0xffff, RZ, 0xc0, !PT ;  /* 0x0000ffff08147812 */ /* 0x000fc400078ec0ff */
[----:B---3--:R-:W-:Y:S01]  /*4dc0*/  FMNMX.FTZ R68, R68, R13, !PT ;  /* 0x0000000d44447209 */ /* 0x008fe20007810000 */
[----:B------:R2:W-:Y:S01]  /*4dd0*/  MUFU.EX2 R127, R2 ;  /* 0x00000002007f7308 */ /* 0x0005e20000000800 */
[----:B------:R-:W-:Y:S02]  /*4de0*/  LOP3.LUT R23, R8, 0xff, RZ, 0xc0, !PT ;  /* 0x000000ff08177812 */ /* 0x000fe400078ec0ff */
[--C-:B------:R-:W-:Y:S01]  /*4df0*/  SHF.R.U32.HI R21, RZ, 0x10, R8.reuse ;  /* 0x00000010ff157819 */ /* 0x100fe20000011608 */
[----:B------:R-:W3:Y:S01]  /*4e00*/  SHFL.BFLY PT, R15, R68, 0x1, 0x1f ;  /* 0x0c201f00440f7f89 */ /* 0x000ee200000e0000 */
[----:B------:R-:W-:Y:S02]  /*4e10*/  SHF.R.U32.HI R22, RZ, 0x18, R8 ;  /* 0x00000018ff167819 */ /* 0x000fe40000011608 */
[----:B------:R-:W-:Y:S01]  /*4e20*/  SHF.R.U32.HI R8, RZ, 0x8, R17 ;  /* 0x00000008ff087819 */ /* 0x000fe20000011611 */
[----:B-1----:R-:W-:Y:S01]  /*4e30*/  FFMA.FTZ R5, R55, UR42, -R18 ;  /* 0x0000002a37057c23 */ /* 0x002fe20008010812 */
[----:B------:R-:W-:-:S02]  /*4e40*/  LOP3.LUT R17, R6, 0xff, RZ, 0xc0, !PT ;  /* 0x000000ff06117812 */ /* 0x000fc400078ec0ff */
[----:B------:R-:W-:Y:S01]  /*4e50*/  SHF.R.U32.HI R26, RZ, 0x10, R6 ;  /* 0x00000010ff1a7819 */ /* 0x000fe20000011606 */
[----:B------:R1:W4:Y:S01]  /*4e60*/  MUFU.EX2 R30, R5 ;  /* 0x00000005001e7308 */ /* 0x0003220000000800 */
[----:B------:R-:W-:Y:S02]  /*4e70*/  PRMT R34, R31, 0x5410, R8 ;  /* 0x000054101f227816 */ /* 0x000fe40000000008 */
[----:B------:R-:W-:Y:S02]  /*4e80*/  LOP3.LUT R14, R32, 0xff, RZ, 0xc0, !PT ;  /* 0x000000ff200e7812 */ /* 0x000fe400078ec0ff */
[----:B--2---:R-:W-:Y:S02]  /*4e90*/  LOP3.LUT R2, R7, UR34, R16, 0x96, !PT ;  /* 0x0000002207027c12 */ /* 0x004fe4000f8e9610 */
[----:B------:R-:W-:Y:S01]  /*4ea0*/  LOP3.LUT R16, R6, 0xffff, RZ, 0xc0, !PT ;  /* 0x0000ffff06107812 */ /* 0x000fe200078ec0ff */
[----:B------:R-:W-:Y:S01]  /*4eb0*/  FFMA.FTZ R7, R62, UR42, -R24 ;  /* 0x0000002a3e077c23 */ /* 0x000fe20008010818 */
[----:B------:R-:W-:-:S02]  /*4ec0*/  LOP3.LUT R13, R11, 0xff, RZ, 0xc0, !PT ;  /* 0x000000ff0b0d7812 */ /* 0x000fc400078ec0ff */
[----:B------:R-:W-:Y:S01]  /*4ed0*/  PRMT R33, R14, 0x5410, R33 ;  /* 0x000054100e217816 */ /* 0x000fe20000000021 */
[----:B------:R2:W-:Y:S01]  /*4ee0*/  MUFU.EX2 R124, R7 ;  /* 0x00000007007c7308 */ /* 0x0005e20000000800 */
[----:B------:R-:W-:Y:S02]  /*4ef0*/  SHF.R.U32.HI R14, RZ, 0x18, R10 ;  /* 0x00000018ff0e7819 */ /* 0x000fe4000001160a */
[----:B---3--:R-:W-:Y:S01]  /*4f00*/  FMNMX.FTZ R68, R68, R15, !PT ;  /* 0x0000000f44447209 */ /* 0x008fe20007810000 */
[----:B-1----:R-:W-:Y:S01]  /*4f10*/  FFMA.FTZ R5, R51, UR42, -R18 ;  /* 0x0000002a33057c23 */ /* 0x002fe20008010812 */
[----:B----4-:R-:W-:Y:S01]  /*4f20*/  IMAD.MOV.U32 R51, RZ, RZ, R30 ;  /* 0x000000ffff337224 */ /* 0x010fe200078e001e */
[----:B------:R-:W-:Y:S02]  /*4f30*/  SHF.R.U32.HI R30, RZ, 0x18, R6 ;  /* 0x00000018ff1e7819 */ /* 0x000fe40000011606 */
[----:B------:R-:W-:Y:S01]  /*4f40*/  LOP3.LUT R6, R11, 0xffff, RZ, 0xc0, !PT ;  /* 0x0000ffff0b067812 */ /* 0x000fe200078ec0ff */
[----:B------:R1:W-:Y:S01]  /*4f50*/  MUFU.EX2 R251, R5 ;  /* 0x0000000500fb7308 */ /* 0x0003e20000000800 */
[----:B------:R-:W-:-:S02]  /*4f60*/  FSETP.NEU.FTZ.AND P1, PT, R68, -INF , PT ;  /* 0xff8000004400780b */ /* 0x000fc40003f3d000 */
[----:B------:R-:W-:Y:S02]  /*4f70*/  SHF.R.U32.HI R8, RZ, 0x8, R6 ;  /* 0x00000008ff087819 */ /* 0x000fe40000011606 */
[----:B------:R-:W-:Y:S01]  /*4f80*/  SHF.R.U32.HI R6, RZ, 0x8, R25 ;  /* 0x00000008ff067819 */ /* 0x000fe20000011619 */
[----:B--2---:R-:W-:Y:S01]  /*4f90*/  FFMA.FTZ R7, R63, UR42, -R24 ;  /* 0x0000002a3f077c23 */ /* 0x004fe20008010818 */
[----:B------:R-:W-:Y:S02]  /*4fa0*/  PRMT R31, R13, 0x5410, R8 ;  /* 0x000054100d1f7816 */ /* 0x000fe40000000008 */
[----:B------:R-:W-:Y:S01]  /*4fb0*/  PRMT R32, R28, 0x5410, R6 ;  /* 0x000054101c207816 */ /* 0x000fe20000000006 */
[----:B------:R-:W-:Y:S01]  /*4fc0*/  FFMA.FTZ R6, R52, UR42, -R24 ;  /* 0x0000002a34067c23 */ /* 0x000fe20008010818 */
[----:B------:R2:W-:Y:S01]  /*4fd0*/  MUFU.EX2 R126, R7 ;  /* 0x00000007007e7308 */ /* 0x0005e20000000800 */
[----:B------:R-:W-:Y:S02]  /*4fe0*/  LOP3.LUT R8, R27, 0xff, RZ, 0xc0, !PT ;  /* 0x000000ff1b087812 */ /* 0x000fe400078ec0ff */
[----:B------:R-:W-:-:S02]  /*4ff0*/  LOP3.LUT R15, R10, 0xff, RZ, 0xc0, !PT ;  /* 0x000000ff0a0f7812 */ /* 0x000fc400078ec0ff */
[----:B-1----:R-:W-:Y:S01]  /*5000*/  LOP3.LUT R5, R9, UR16, R12, 0x96, !PT ;  /* 0x0000001009057c12 */ /* 0x002fe2000f8e960c */
[----:B------:R-:W-:Y:S01]  /*5010*/  FFMA.FTZ R9, R64, UR42, -R24 ;  /* 0x0000002a40097c23 */ /* 0x000fe20008010818 */
[--C-:B------:R-:W-:Y:S01]  /*5020*/  SHF.R.U32.HI R12, RZ, 0x10, R11.reuse ;  /* 0x00000010ff0c7819 */ /* 0x100fe2000001160b */
[----:B------:R1:W-:Y:S01]  /*5030*/  MUFU.EX2 R132, R6 ;  /* 0x0000000600847308 */ /* 0x0003e20000000800 */
[----:B------:R-:W-:Y:S02]  /*5040*/  SHF.R.U32.HI R11, RZ, 0x18, R11 ;  /* 0x00000018ff0b7819 */ /* 0x000fe4000001160b */
[----:B------:R-:W-:Y:S02]  /*5050*/  PRMT R27, R8, 0x5410, R29 ;  /* 0x00005410081b7816 */ /* 0x000fe4000000001d */
[C---:B------:R-:W-:Y:S02]  /*5060*/  LOP3.LUT R8, R5.reuse, 0xffff, RZ, 0xc0, !PT ;  /* 0x0000ffff05087812 */ /* 0x040fe400078ec0ff */
[----:B------:R-:W-:Y:S01]  /*5070*/  LOP3.LUT R13, R5, 0xff, RZ, 0xc0, !PT ;  /* 0x000000ff050d7812 */ /* 0x000fe200078ec0ff */
[----:B------:R3:W-:Y:S01]  /*5080*/  MUFU.EX2 R125, R9 ;  /* 0x00000009007d7308 */ /* 0x0007e20000000800 */
[----:B--2---:R-:W-:-:S02]  /*5090*/  LOP3.LUT R7, R12, 0xff, RZ, 0xc0, !PT ;  /* 0x000000ff0c077812 */ /* 0x004fc400078ec0ff */
[----:B------:R-:W-:Y:S02]  /*50a0*/  LOP3.LUT R12, R26, 0xff, RZ, 0xc0, !PT ;  /* 0x000000ff1a0c7812 */ /* 0x000fe400078ec0ff */
[----:B------:R-:W-:Y:S02]  /*50b0*/  PRMT R25, R7, 0x5410, R11 ;  /* 0x0000541007197816 */ /* 0x000fe4000000000b */
[----:B------:R-:W-:Y:S02]  /*50c0*/  SHF.R.U32.HI R7, RZ, 0x8, R20 ;  /* 0x00000008ff077819 */ /* 0x000fe40000011614 */
[----:B-1----:R-:W-:Y:S02]  /*50d0*/  SHF.R.U32.HI R6, RZ, 0x8, R16 ;  /* 0x00000008ff067819 */ /* 0x002fe40000011610 */
[----:B------:R-:W-:Y:S01]  /*50e0*/  PRMT R16, R23, 0x5410, R7 ;  /* 0x0000541017107816 */ /* 0x000fe20000000007 */
[----:B------:R-:W-:Y:S01]  /*50f0*/  FFMA.FTZ R7, R53, UR42, -R24 ;  /* 0x0000002a35077c23 */ /* 0x000fe20008010818 */
[----:B------:R-:W-:Y:S01]  /*5100*/  PRMT R28, R17, 0x5410, R6 ;  /* 0x00005410111c7816 */ /* 0x000fe20000000006 */
[----:B------:R-:W-:Y:S01]  /*5110*/  FFMA.FTZ R6, R48, UR42, -R24 ;  /* 0x0000002a30067c23 */ /* 0x000fe20008010818 */
[----:B------:R-:W-:Y:S01]  /*5120*/  SHF.R.U32.HI R11, RZ, 0x10, R10 ;  /* 0x00000010ff0b7819 */ /* 0x000fe2000001160a */
[----:B------:R1:W2:Y:S01]  /*5130*/  MUFU.EX2 R50, R7 ;  /* 0x0000000700327308 */ /* 0x0002a20000000800 */
[----:B---3--:R-:W-:-:S02]  /*5140*/  LOP3.LUT R9, R21, 0xff, RZ, 0xc0, !PT ;  /* 0x000000ff15097812 */ /* 0x008fc400078ec0ff */
[----:B------:R-:W-:Y:S02]  /*5150*/  PRMT R26, R12, 0x5410, R30 ;  /* 0x000054100c1a7816 */ /* 0x000fe4000000001e */
[----:B------:R-:W-:Y:S02]  /*5160*/  PRMT R22, R9, 0x5410, R22 ;  /* 0x0000541009167816 */ /* 0x000fe40000000016 */
[----:B------:R-:W-:Y:S01]  /*5170*/  LOP3.LUT R9, R10, 0xffff, RZ, 0xc0, !PT ;  /* 0x0000ffff0a097812 */ /* 0x000fe200078ec0ff */
[----:B------:R3:W-:Y:S01]  /*5180*/  MUFU.EX2 R247, R6 ;  /* 0x0000000600f77308 */ /* 0x0007e20000000800 */
[----:B------:R-:W-:Y:S02]  /*5190*/  LOP3.LUT R10, R11, 0xff, RZ, 0xc0, !PT ;  /* 0x000000ff0b0a7812 */ /* 0x000fe400078ec0ff */
[----:B------:R-:W-:Y:S02]  /*51a0*/  SHF.R.U32.HI R9, RZ, 0x8, R9 ;  /* 0x00000008ff097819 */ /* 0x000fe40000011609 */
[----:B------:R-:W-:-:S02]  /*51b0*/  PRMT R14, R10, 0x5410, R14 ;  /* 0x000054100a0e7816 */ /* 0x000fc4000000000e */
[----:B------:R-:W-:Y:S01]  /*51c0*/  SHF.R.U32.HI R10, RZ, 0x18, R5 ;  /* 0x00000018ff0a7819 */ /* 0x000fe20000011605 */
[----:B-1----:R-:W-:Y:S01]  /*51d0*/  FFMA.FTZ R7, R49, UR42, -R24 ;  /* 0x0000002a31077c23 */ /* 0x002fe20008010818 */
[----:B------:R-:W-:Y:S02]  /*51e0*/  PRMT R15, R15, 0x5410, R9 ;  /* 0x000054100f0f7816 */ /* 0x000fe40000000009 */
[----:B------:R-:W-:Y:S01]  /*51f0*/  LOP3.LUT R11, R2, 0xff, RZ, 0xc0, !PT ;  /* 0x000000ff020b7812 */ /* 0x000fe200078ec0ff */
[----:B------:R1:W4:Y:S01]  /*5200*/  MUFU.EX2 R44, R7 ;  /* 0x00000007002c7308 */ /* 0x0003220000000800 */
[----:B--2---:R-:W-:Y:S01]  /*5210*/  F2FP.BF16.F32.PACK_AB R0, R50, R132 ;  /* 0x000000843200723e */ /* 0x004fe200000010ff */
[----:B---3--:R-:W-:-:S03]  /*5220*/  FMUL.FTZ R6, R68, UR42 ;  /* 0x0000002a44067c20 */ /* 0x008fc60008410000 */
[C---:B------:R-:W-:Y:S02]  /*5230*/  PRMT R209, R0.reuse, 0x7610, R209 ;  /* 0x0000761000d17816 */ /* 0x040fe400000000d1 */
[----:B------:R-:W-:Y:S02]  /*5240*/  PRMT R208, R0, 0x7632, R208 ;  /* 0x0000763200d07816 */ /* 0x000fe400000000d0 */
[----:B------:R-:W-:Y:S02]  /*5250*/  FSEL R17, R6, RZ, P1 ;  /* 0x000000ff06117208 */ /* 0x000fe40000800000 */
[----:B------:R-:W-:Y:S02]  /*5260*/  SHF.R.U32.HI R6, RZ, 0x8, R8 ;  /* 0x00000008ff067819 */ /* 0x000fe40000011608 */
[----:B------:R-:W-:Y:S02]  /*5270*/  SHF.R.U32.HI R8, RZ, 0x10, R5 ;  /* 0x00000010ff087819 */ /* 0x000fe40000011605 */
[----:B------:R-:W-:Y:S01]  /*5280*/  LOP3.LUT R5, R2, 0xffff, RZ, 0xc0, !PT ;  /* 0x0000ffff02057812 */ /* 0x000fe200078ec0ff */
[----:B-1----:R-:W-:Y:S01]  /*5290*/  FFMA.FTZ R7, R72, UR42, -R17 ;  /* 0x0000002a48077c23 */ /* 0x002fe20008010811 */
[----:B------:R-:W-:Y:S01]  /*52a0*/  LOP3.LUT R9, R8, 0xff, RZ, 0xc0, !PT ;  /* 0x000000ff08097812 */ /* 0x000fe200078ec0ff */
[----:B----4-:R-:W-:Y:S01]  /*52b0*/  IMAD.MOV.U32 R93, RZ, RZ, R44 ;  /* 0x000000ffff5d7224 */ /* 0x010fe200078e002c */
[----:B------:R-:W-:Y:S01]  /*52c0*/  SHF.R.U32.HI R8, RZ, 0x8, R5 ;  /* 0x00000008ff087819 */ /* 0x000fe20000011605 */
[----:B------:R1:W-:Y:S01]  /*52d0*/  MUFU.EX2 R107, R7 ;  /* 0x00000007006b7308 */ /* 0x0003e20000000800 */
[----:B------:R-:W-:-:S02]  /*52e0*/  SHF.R.U32.HI R5, RZ, 0x18, R2 ;  /* 0x00000018ff057819 */ /* 0x000fc40000011602 */
[----:B------:R-:W-:Y:S01]  /*52f0*/  PRMT R13, R13, 0x5410, R6 ;  /* 0x000054100d0d7816 */ /* 0x000fe20000000006 */
[----:B------:R-:W-:Y:S01]  /*5300*/  FFMA.FTZ R6, R73, UR42, -R17 ;  /* 0x0000002a49067c23 */ /* 0x000fe20008010811 */
[----:B------:R-:W-:Y:S02]  /*5310*/  PRMT R9, R9, 0x5410, R10 ;  /* 0x0000541009097816 */ /* 0x000fe4000000000a */
[----:B------:R-:W-:Y:S01]  /*5320*/  PRMT R8, R11, 0x5410, R8 ;  /* 0x000054100b087816 */ /* 0x000fe20000000008 */
[----:B------:R2:W3:Y:S01]  /*5330*/  MUFU.EX2 R106, R6 ;  /* 0x00000006006a7308 */ /* 0x0004e20000000800 */
[----:B-1----:R-:W-:-:S04]  /*5340*/  SHF.R.U32.HI R7, RZ, 0x10, R2 ;  /* 0x00000010ff077819 */ /* 0x002fc80000011602 */
[----:B------:R-:W-:Y:S02]  /*5350*/  LOP3.LUT R2, R7, 0xff, RZ, 0xc0, !PT ;  /* 0x000000ff07027812 */ /* 0x000fe400078ec0ff */
[----:B------:R-:W-:Y:S02]  /*5360*/  F2FP.BF16.F32.PACK_AB R7, R172, R179 ;  /* 0x000000b3ac07723e */ /* 0x000fe400000010ff */
[----:B------:R-:W-:Y:S01]  /*5370*/  PRMT R10, R2, 0x5410, R5 ;  /* 0x00005410020a7816 */ /* 0x000fe20000000005 */
[--C-:B------:R-:W-:Y:S01]  /*5380*/  FFMA.FTZ R5, R82, UR42, -R17.reuse ;  /* 0x0000002a52057c23 */ /* 0x100fe20008010811 */
[----:B------:R-:W-:Y:S01]  /*5390*/  F2FP.BF16.F32.PACK_AB R2, R141, R168 ;  /* 0x000000a88d02723e */ /* 0x000fe200000010ff */
[----:B--2---:R-:W-:Y:S01]  /*53a0*/  FFMA.FTZ R6, R65, UR42, -R17 ;  /* 0x0000002a41067c23 */ /* 0x004fe20008010811 */
[----:B------:R-:W-:Y:S01]  /*53b0*/  PRMT R195, R7, 0x7610, R195 ;  /* 0x0000761007c37816 */ /* 0x000fe200000000c3 */
[----:B------:R1:W-:Y:S01]  /*53c0*/  MUFU.EX2 R110, R5 ;  /* 0x00000005006e7308 */ /* 0x0003e20000000800 */
[----:B------:R-:W-:-:S02]  /*53d0*/  PRMT R207, R2, 0x7632, R207 ;  /* 0x0000763202cf7816 */ /* 0x000fc400000000cf */
[----:B------:R-:W-:Y:S02]  /*53e0*/  PRMT R200, R2, 0x7610, R200 ;  /* 0x0000761002c87816 */ /* 0x000fe400000000c8 */
[----:B------:R-:W-:Y:S02]  /*53f0*/  F2FP.BF16.F32.PACK_AB R2, R140, R139 ;  /* 0x0000008b8c02723e */ /* 0x000fe400000010ff */
[----:B------:R-:W-:Y:S01]  /*5400*/  PRMT R194, R7, 0x7632, R194 ;  /* 0x0000763207c27816 */ /* 0x000fe200000000c2 */
[----:B------:R2:W4:Y:S01]  /*5410*/  MUFU.EX2 R105, R6 ;  /* 0x0000000600697308 */ /* 0x0005220000000800 */
[C---:B------:R-:W-:Y:S02]  /*5420*/  PRMT R224, R2.reuse, 0x7632, R224 ;  /* 0x0000763202e07816 */ /* 0x040fe400000000e0 */
[----:B------:R-:W-:Y:S02]  /*5430*/  PRMT R222, R2, 0x7610, R222 ;  /* 0x0000761002de7816 */ /* 0x000fe400000000de */
[----:B------:R-:W-:Y:S01]  /*5440*/  F2FP.BF16.F32.PACK_AB R2, R51, R169 ;  /* 0x000000a93302723e */ /* 0x000fe200000010ff */
[----:B-1----:R-:W-:-:S03]  /*5450*/  FFMA.FTZ R5, R67, UR42, -R17 ;  /* 0x0000002a43057c23 */ /* 0x002fc60008010811 */
[C---:B------:R-:W-:Y:S02]  /*5460*/  PRMT R220, R2.reuse, 0x7632, R220 ;  /* 0x0000763202dc7816 */ /* 0x040fe400000000dc */
[----:B------:R-:W-:Y:S01]  /*5470*/  PRMT R218, R2, 0x7610, R218 ;  /* 0x0000761002da7816 */ /* 0x000fe200000000da */
[----:B------:R1:W-:Y:S01]  /*5480*/  MUFU.EX2 R249, R5 ;  /* 0x0000000500f97308 */ /* 0x0003e20000000800 */
[----:B------:R-:W-:Y:S02]  /*5490*/  F2FP.BF16.F32.PACK_AB R2, R251, R237 ;  /* 0x000000edfb02723e */ /* 0x000fe400000010ff */
[----:B--2---:R-:W-:Y:S02]  /*54a0*/  F2FP.BF16.F32.PACK_AB R6, R232, R173 ;  /* 0x000000ade806723e */ /* 0x004fe400000010ff */
[C---:B------:R-:W-:Y:S02]  /*54b0*/  PRMT R215, R2.reuse, 0x7632, R215 ;  /* 0x0000763202d77816 */ /* 0x040fe400000000d7 */
[----:B------:R-:W-:-:S02]  /*54c0*/  PRMT R214, R2, 0x7610, R214 ;  /* 0x0000761002d67816 */ /* 0x000fc400000000d6 */
[----:B---3--:R-:W-:Y:S02]  /*54d0*/  F2FP.BF16.F32.PACK_AB R2, R106, R107 ;  /* 0x0000006b6a02723e */ /* 0x008fe400000010ff */
[C---:B------:R-:W-:Y:S02]  /*54e0*/  PRMT R221, R6.reuse, 0x7610, R221 ;  /* 0x0000761006dd7816 */ /* 0x040fe400000000dd */
[----:B------:R-:W-:Y:S02]  /*54f0*/  PRMT R219, R6, 0x7632, R219 ;  /* 0x0000763206db7816 */ /* 0x000fe400000000db */
[----:B------:R-:W-:Y:S01]  /*5500*/  F2FP.BF16.F32.PACK_AB R6, R238, R239 ;  /* 0x000000efee06723e */ /* 0x000fe200000010ff */
[----:B-1----:R-:W-:Y:S01]  /*5510*/  FFMA.FTZ R5, R75, UR42, -R17 ;  /* 0x0000002a4b057c23 */ /* 0x002fe20008010811 */
[C---:B------:R-:W-:Y:S02]  /*5520*/  PRMT R204, R2.reuse, 0x7610, R204 ;  /* 0x0000761002cc7816 */ /* 0x040fe400000000cc */
[----:B------:R-:W-:Y:S01]  /*5530*/  PRMT R202, R2, 0x7632, R202 ;  /* 0x0000763202ca7816 */ /* 0x000fe200000000ca */
[----:B------:R1:W2:Y:S01]  /*5540*/  MUFU.EX2 R250, R5 ;  /* 0x0000000500fa7308 */ /* 0x0002a20000000800 */
[----:B----4-:R-:W-:-:S02]  /*5550*/  F2FP.BF16.F32.PACK_AB R2, R110, R105 ;  /* 0x000000696e02723e */ /* 0x010fc400000010ff */
[C---:B------:R-:W-:Y:S02]  /*5560*/  PRMT R226, R6.reuse, 0x7610, R226 ;  /* 0x0000761006e27816 */ /* 0x040fe400000000e2 */
[----:B------:R-:W-:Y:S02]  /*5570*/  PRMT R225, R6, 0x7632, R225 ;  /* 0x0000763206e17816 */ /* 0x000fe400000000e1 */
[----:B------:R-:W-:Y:S02]  /*5580*/  F2FP.BF16.F32.PACK_AB R6, R183, R45 ;  /* 0x0000002db706723e */ /* 0x000fe400000010ff */
[C---:B------:R-:W-:Y:S02]  /*5590*/  PRMT R211, R2.reuse, 0x7610, R211 ;  /* 0x0000761002d37816 */ /* 0x040fe400000000d3 */
[----:B------:R-:W-:Y:S01]  /*55a0*/  PRMT R210, R2, 0x7632, R210 ;  /* 0x0000763202d27816 */ /* 0x000fe200000000d2 */
[----:B------:R-:W-:Y:S01]  /*55b0*/  IMAD.U32 R2, RZ, RZ, UR12 ;  /* 0x0000000cff027e24 */ /* 0x000fe2000f8e00ff */
[----:B------:R-:W-:-:S02]  /*55c0*/  PRMT R217, R6, 0x7610, R217 ;  /* 0x0000761006d97816 */ /* 0x000fc400000000d9 */
[----:B------:R-:W-:Y:S01]  /*55d0*/  PRMT R216, R6, 0x7632, R216 ;  /* 0x0000763206d87816 */ /* 0x000fe200000000d8 */
[----:B-1----:R-:W-:Y:S01]  /*55e0*/  FFMA.FTZ R5, R66, UR42, -R17 ;  /* 0x0000002a42057c23 */ /* 0x002fe20008010811 */
[----:B------:R-:W-:Y:S02]  /*55f0*/  F2FP.BF16.F32.PACK_AB R6, R124, R127 ;  /* 0x0000007f7c06723e */ /* 0x000fe400000010ff */
[----:B------:R-:W-:Y:S01]  /*5600*/  LEA R0, R2, UR12, 0x10 ;  /* 0x0000000c02007c11 */ /* 0x000fe2000f8e80ff */
[----:B------:R1:W-:Y:S01]  /*5610*/  MUFU.EX2 R235, R5 ;  /* 0x0000000500eb7308 */ /* 0x0003e20000000800 */
[C---:B------:R-:W-:Y:S02]  /*5620*/  PRMT R197, R6.reuse, 0x7610, R197 ;  /* 0x0000761006c57816 */ /* 0x040fe400000000c5 */
[----:B------:R-:W-:Y:S02]  /*5630*/  PRMT R196, R6, 0x7632, R196 ;  /* 0x0000763206c47816 */ /* 0x000fe400000000c4 */
[----:B------:R-:W-:-:S02]  /*5640*/  F2FP.BF16.F32.PACK_AB R2, R44, R247 ;  /* 0x000000f72c02723e */ /* 0x000fc400000010ff */
[----:B------:R-:W-:Y:S02]  /*5650*/  F2FP.BF16.F32.PACK_AB R6, R125, R126 ;  /* 0x0000007e7d06723e */ /* 0x000fe400000010ff */
[C---:B------:R-:W-:Y:S02]  /*5660*/  PRMT R203, R2.reuse, 0x7610, R203 ;  /* 0x0000761002cb7816 */ /* 0x040fe400000000cb */
[----:B------:R-:W-:Y:S02]  /*5670*/  PRMT R201, R2, 0x7632, R201 ;  /* 0x0000763202c97816 */ /* 0x000fe400000000c9 */
[C---:B------:R-:W-:Y:S02]  /*5680*/  PRMT R213, R6.reuse, 0x7610, R213 ;  /* 0x0000761006d57816 */ /* 0x040fe400000000d5 */
[----:B------:R-:W-:Y:S01]  /*5690*/  PRMT R212, R6, 0x7632, R212 ;  /* 0x0000763206d47816 */ /* 0x000fe200000000d4 */
[----:B-1----:R-:W-:Y:S01]  /*56a0*/  FFMA.FTZ R5, R74, UR42, -R17 ;  /* 0x0000002a4a057c23 */ /* 0x002fe20008010811 */
[----:B------:R-:W-:-:S02]  /*56b0*/  HSET2.LE.AND R2, R31, R0, PT ;  /* 0x000000001f027233 */ /* 0x000fc40003803000 */
[----:B------:R-:W-:Y:S01]  /*56c0*/  PRMT R6, R195, 0x5410, R194 ;  /* 0x00005410c3067816 */ /* 0x000fe200000000c2 */
[----:B------:R2:W1:Y:S03]  /*56d0*/  MUFU.EX2 R248, R5 ;  /* 0x0000000500f87308 */ /* 0x0004660000000800 */
[----:B------:R-:W-:Y:S02]  /*56e0*/  LOP3.LUT R72, R2, R6, RZ, 0xc0, !PT ;  /* 0x0000000602487212 */ /* 0x000fe400078ec0ff */
[----:B------:R-:W-:Y:S02]  /*56f0*/  PRMT R6, R200, 0x5410, R207 ;  /* 0x00005410c8067816 */ /* 0x000fe400000000cf */
[----:B------:R-:W-:Y:S02]  /*5700*/  HSET2.LE.AND R2, R34, R0, PT ;  /* 0x0000000022027233 */ /* 0x000fe40003803000 */
[----:B--2---:R-:W-:-:S04]  /*5710*/  F2FP.BF16.F32.PACK_AB R5, R250, R249 ;  /* 0x000000f9fa05723e */ /* 0x004fc800000010ff */
[C---:B------:R-:W-:Y:S02]  /*5720*/  PRMT R206, R5.reuse, 0x7610, R206 ;  /* 0x0000761005ce7816 */ /* 0x040fe400000000ce */
[----:B------:R-:W-:Y:S02]  /*5730*/  PRMT R205, R5, 0x7632, R205 ;  /* 0x0000763205cd7816 */ /* 0x000fe400000000cd */
[----:B-1----:R-:W-:-:S04]  /*5740*/  F2FP.BF16.F32.PACK_AB R5, R248, R235 ;  /* 0x000000ebf805723e */ /* 0x002fc800000010ff */
[C---:B------:R-:W-:Y:S02]  /*5750*/  PRMT R199, R5.reuse, 0x7610, R199 ;  /* 0x0000761005c77816 */ /* 0x040fe400000000c7 */
[----:B------:R-:W-:Y:S02]  /*5760*/  PRMT R198, R5, 0x7632, R198 ;  /* 0x0000763205c67816 */ /* 0x000fe400000000c6 */
[----:B------:R-:W-:-:S05]  /*5770*/  HSET2.LE.AND R5, R25, R0, PT ;  /* 0x0000000019057233 */ /* 0x000fca0003803000 */
[----:B------:R-:W-:Y:S02]  /*5780*/  LOP3.LUT R73, R5, R6, RZ, 0xc0, !PT ;  /* 0x0000000605497212 */ /* 0x000fe400078ec0ff */
[----:B------:R-:W-:Y:S02]  /*5790*/  PRMT R6, R221, 0x5410, R219 ;  /* 0x00005410dd067816 */ /* 0x000fe400000000db */
[--C-:B------:R-:W-:Y:S02]  /*57a0*/  HSET2.LE.AND R5, R33, R0.reuse, PT ;  /* 0x0000000021057233 */ /* 0x100fe40003803000 */
[----:B------:R-:W-:Y:S02]  /*57b0*/  LOP3.LUT R74, R2, R6, RZ, 0xc0, !PT ;  /* 0x00000006024a7212 */ /* 0x000fe400078ec0ff */
[----:B------:R-:W-:Y:S02]  /*57c0*/  PRMT R6, R222, 0x5410, R224 ;  /* 0x00005410de067816 */ /* 0x000fe400000000e0 */
[----:B------:R-:W-:-:S02]  /*57d0*/  HSET2.LE.AND R2, R15, R0, PT ;  /* 0x000000000f027233 */ /* 0x000fc40003803000 */
[----:B------:R-:W-:Y:S02]  /*57e0*/  LOP3.LUT R75, R5, R6, RZ, 0xc0, !PT ;  /* 0x00000006054b7212 */ /* 0x000fe400078ec0ff */
[----:B------:R-:W-:Y:S02]  /*57f0*/  PRMT R6, R226, 0x5410, R225 ;  /* 0x00005410e2067816 */ /* 0x000fe400000000e1 */
[--C-:B------:R-:W-:Y:S02]  /*5800*/  HSET2.LE.AND R5, R16, R0.reuse, PT ;  /* 0x0000000010057233 */ /* 0x100fe40003803000 */
[----:B------:R-:W-:Y:S02]  /*5810*/  LOP3.LUT R64, R2, R6, RZ, 0xc0, !PT ;  /* 0x0000000602407212 */ /* 0x000fe400078ec0ff */
[----:B------:R-:W-:Y:S02]  /*5820*/  PRMT R6, R213, 0x5410, R212 ;  /* 0x00005410d5067816 */ /* 0x000fe400000000d4 */
[----:B------:R-:W-:-:S02]  /*5830*/  HSET2.LE.AND R2, R22, R0, PT ;  /* 0x0000000016027233 */ /* 0x000fc40003803000 */
[----:B------:R-:W-:Y:S01]  /*5840*/  LOP3.LUT R58, R5, R6, RZ, 0xc0, !PT ;  /* 0x00000006053a7212 */ /* 0x000fe200078ec0ff */
[----:B------:R-:W-:Y:S01]  /*5850*/  HMMA.16816.F32.BF16 R20, R72, R96, RZ ;  /* 0x000000604814723c */ /* 0x000fe200000418ff */
        /* <DEDUP_REMOVED lines=21> */
[----:B------:R-:W-:Y:S01]  /*59b0*/  LOP3.LUT R54, R5, R6, RZ, 0xc0, !PT ;  /* 0x0000000605367212 */ /* 0x000fe200078ec0ff */
[----:B------:R-:W-:Y:S01]  /*59c0*/  HMMA.16816.F32.BF16 R20, R64, R88, R20 ;  /* 0x000000584014723c */ /* 0x000fe20000041814 */
[----:B------:R-:W-:Y:S02]  /*59d0*/  PRMT R6, R199, 0x5410, R198 ;  /* 0x00005410c7067816 */ /* 0x000fe400000000c6 */
[----:B------:R-:W-:Y:S01]  /*59e0*/  HSET2.LE.AND R5, R8, R0, PT ;  /* 0x0000000008057233 */ /* 0x000fe20003803000 */
[----:B------:R-:W-:Y:S01]  /*59f0*/  IMAD.WIDE.U32 R8, R39, -0x326172a9, RZ ;  /* 0xcd9e8d5727087825 */ /* 0x000fe200078e00ff */
[----:B------:R-:W-:-:S02]  /*5a00*/  LOP3.LUT R55, R2, R6, RZ, 0xc0, !PT ;  /* 0x0000000602377212 */ /* 0x000fc400078ec0ff */
[----:B------:R-:W-:Y:S02]  /*5a10*/  PRMT R6, R209, 0x5410, R208 ;  /* 0x00005410d1067816 */ /* 0x000fe400000000d0 */
[----:B------:R-:W-:Y:S01]  /*5a20*/  HSET2.LE.AND R2, R10, R0, PT ;  /* 0x000000000a027233 */ /* 0x000fe20003803000 */
[----:B------:R-:W-:Y:S01]  /*5a30*/  IMAD.WIDE.U32 R10, R81, -0x2daee0ad, RZ ;  /* 0xd2511f53510a7825 */ /* 0x000fe200078e00ff */
[----:B------:R-:W-:Y:S02]  /*5a40*/  LOP3.LUT R52, R5, R6, RZ, 0xc0, !PT ;  /* 0x0000000605347212 */ /* 0x000fe400078ec0ff */
[----:B------:R-:W-:Y:S01]  /*5a50*/  PRMT R5, R206, 0x5410, R205 ;  /* 0x00005410ce057816 */ /* 0x000fe200000000cd */
[----:B------:R-:W-:Y:S01]  /*5a60*/  IMAD.WIDE.U32 R6, R35, -0x326172a9, RZ ;  /* 0xcd9e8d5723067825 */ /* 0x000fe200078e00ff */
[----:B------:R-:W-:Y:S02]  /*5a70*/  LOP3.LUT R27, R9, UR32, R84, 0x96, !PT ;  /* 0x00000020091b7c12 */ /* 0x000fe4000f8e9654 */
[----:B------:R-:W-:-:S02]  /*5a80*/  LOP3.LUT R53, R2, R5, RZ, 0xc0, !PT ;  /* 0x0000000502357212 */ /* 0x000fc400078ec0ff */
[----:B------:R-:W-:Y:S01]  /*5a90*/  LOP3.LUT R16, R7, UR16, R8, 0x96, !PT ;  /* 0x0000001007107c12 */ /* 0x000fe2000f8e9608 */
[----:B------:R-:W-:Y:S01]  /*5aa0*/  IMAD.WIDE.U32 R8, R94, -0x2daee0ad, RZ ;  /* 0xd2511f535e087825 */ /* 0x000fe200078e00ff */
[C---:B------:R-:W-:Y:S02]  /*5ab0*/  LOP3.LUT R26, R6.reuse, 0xff, RZ, 0xc0, !PT ;  /* 0x000000ff061a7812 */ /* 0x040fe400078ec0ff */
[----:B------:R-:W-:Y:S01]  /*5ac0*/  LOP3.LUT R39, R6, 0xffff, RZ, 0xc0, !PT ;  /* 0x0000ffff06277812 */ /* 0x000fe200078ec0ff */
[----:B------:R-:W-:Y:S01]  /*5ad0*/  HMMA.16816.F32.BF16 R12, R52, R88, R12 ;  /* 0x00000058340c723c */ /* 0x000fe2000004180c */
[----:B------:R-:W-:Y:S01]  /*5ae0*/  IMAD.MOV.U32 R62, RZ, RZ, R22 ;  /* 0x000000ffff3e7224 */ /* 0x000fe200078e0016 */
[----:B------:R-:W-:Y:S01]  /*5af0*/  LOP3.LUT R22, R37, UR36, R10, 0x96, !PT ;  /* 0x0000002425167c12 */ /* 0x000fe2000f8e960a */
[----:B------:R-:W-:Y:S01]  /*5b00*/  IMAD.MOV.U32 R61, RZ, RZ, R23 ;  /* 0x000000ffff3d7224 */ /* 0x000fe200078e0017 */
[----:B------:R-:W-:Y:S01]  /*5b10*/  LOP3.LUT R23, R11, UR38, R76, 0x96, !PT ;  /* 0x000000260b177c12 */ /* 0x000fe2000f8e964c */
[----:B------:R-:W-:Y:S01]  /*5b20*/  IMAD.WIDE.U32 R10, R77, -0x2daee0ad, RZ ;  /* 0xd2511f534d0a7825 */ /* 0x000fe200078e00ff */
[----:B------:R-:W-:-:S02]  /*5b30*/  SHF.R.U32.HI R46, RZ, 0x10, R6 ;  /* 0x00000010ff2e7819 */ /* 0x000fc40000011606 */
[----:B------:R-:W-:Y:S01]  /*5b40*/  SHF.R.U32.HI R25, RZ, 0x18, R6 ;  /* 0x00000018ff197819 */ /* 0x000fe20000011606 */
[----:B------:R-:W-:Y:S01]  /*5b50*/  IMAD.MOV.U32 R63, RZ, RZ, R21 ;  /* 0x000000ffff3f7224 */ /* 0x000fe200078e0015 */
[----:B------:R-:W-:Y:S01]  /*5b60*/  LOP3.LUT R9, R9, UR38, R242, 0x96, !PT ;  /* 0x0000002609097c12 */ /* 0x000fe2000f8e96f2 */
[----:B------:R-:W-:Y:S01]  /*5b70*/  IMAD.MOV.U32 R182, RZ, RZ, R20 ;  /* 0x000000ffffb67224 */ /* 0x000fe200078e0014 */
[----:B------:R-:W-:Y:S01]  /*5b80*/  LOP3.LUT R8, R11, UR36, R8, 0x96, !PT ;  /* 0x000000240b087c12 */ /* 0x000fe2000f8e9608 */
[----:B------:R-:W-:Y:S01]  /*5b90*/  IMAD.WIDE.U32 R6, R95, -0x2daee0ad, RZ ;  /* 0xd2511f535f067825 */ /* 0x000fe200078e00ff */
[----:B------:R-:W-:Y:S02]  /*5ba0*/  ISETP.LE.U32.AND P3, PT, R25, UR12, PT ;  /* 0x0000000c19007c0c */ /* 0x000fe4000bf63070 */
[----:B------:R-:W-:Y:S01]  /*5bb0*/  ISETP.LE.U32.AND P5, PT, R26, UR12, PT ;  /* 0x0000000c1a007c0c */ /* 0x000fe2000bfa3070 */
[----:B------:R-:W-:Y:S01]  /*5bc0*/  IMAD.WIDE.U32 R20, R83, -0x2daee0ad, RZ ;  /* 0xd2511f5353147825 */ /* 0x000fe200078e00ff */
[----:B------:R-:W-:-:S03]  /*5bd0*/  LOP3.LUT R5, R7, UR38, R242, 0x96, !PT ;  /* 0x0000002607057c12 */ /* 0x000fc6000f8e96f2 */
[----:B------:R-:W-:Y:S01]  /*5be0*/  IMAD.MOV.U32 R83, RZ, RZ, R45 ;  /* 0x000000ffff537224 */ /* 0x000fe200078e002d */
[----:B------:R-:W-:Y:S01]  /*5bf0*/  LOP3.LUT R2, R21, UR36, R6, 0x96, !PT ;  /* 0x0000002415027c12 */ /* 0x000fe2000f8e9606 */
[----:B------:R-:W-:-:S04]  /*5c00*/  IMAD.WIDE.U32 R6, R9, -0x326172a9, RZ ;  /* 0xcd9e8d5709067825 */ /* 0x000fc800078e00ff */
[----:B------:R-:W-:Y:S01]  /*5c10*/  IMAD.MOV.U32 R246, RZ, RZ, R15 ;  /* 0x000000fffff67224 */ /* 0x000fe200078e000f */
[----:B------:R-:W-:Y:S01]  /*5c20*/  LOP3.LUT R9, R7, UR37, R92, 0x96, !PT ;  /* 0x0000002507097c12 */ /* 0x000fe2000f8e965c */
[----:B------:R-:W-:Y:S02]  /*5c30*/  IMAD.MOV.U32 R82, RZ, RZ, R14 ;  /* 0x000000ffff527224 */ /* 0x000fe400078e000e */
[----:B------:R-:W-:Y:S02]  /*5c40*/  @!P5 HFMA2.BF16_V2 R130, -RZ.H0_H0, RZ.H0_H0, -R221.H0_H0 ;  /* 0x200000ffff82d231 */ /* 0x000fe400003409dd */
[----:B------:R-:W-:-:S04]  /*5c50*/  IMAD.WIDE.U32 R14, R8, -0x326172a9, RZ ;  /* 0xcd9e8d57080e7825 */ /* 0x000fc800078e00ff */
[----:B------:R-:W-:Y:S02]  /*5c60*/  @!P3 HFMA2.BF16_V2 R131, -RZ.H0_H0, RZ.H0_H0, -R224.H0_H0 ;  /* 0x200000ffff83b231 */ /* 0x000fe400003409e0 */
[----:B------:R-:W-:Y:S01]  /*5c70*/  IMAD.MOV.U32 R245, RZ, RZ, R12 ;  /* 0x000000fffff57224 */ /* 0x000fe200078e000c */
[----:B------:R-:W-:Y:S01]  /*5c80*/  LOP3.LUT R8, R15, UR35, R6, 0x96, !PT ;  /* 0x000000230f087c12 */ /* 0x000fe2000f8e9606 */
[----:B------:R-:W-:Y:S01]  /*5c90*/  IMAD.MOV.U32 R97, RZ, RZ, R13 ;  /* 0x000000ffff617224 */ /* 0x000fe200078e000d */
[----:B------:R-:W-:Y:S01]  /*5ca0*/  @!P5 PRMT R221, R130, 0x5410, RZ ;  /* 0x0000541082ddd816 */ /* 0x000fe200000000ff */
[----:B------:R-:W-:Y:S01]  /*5cb0*/  IMAD.WIDE.U32 R6, R5, -0x326172a9, RZ ;  /* 0xcd9e8d5705067825 */ /* 0x000fe200078e00ff */
[----:B------:R-:W-:-:S03]  /*5cc0*/  @!P3 PRMT R224, R131, 0x5410, RZ ;  /* 0x0000541083e0b816 */ /* 0x000fc600000000ff */
[----:B------:R-:W-:Y:S01]  /*5cd0*/  IMAD.WIDE.U32 R12, R2, -0x326172a9, RZ ;  /* 0xcd9e8d57020c7825 */ /* 0x000fe200078e00ff */
[----:B------:R-:W-:-:S03]  /*5ce0*/  LOP3.LUT R5, R7, UR37, R92, 0x96, !PT ;  /* 0x0000002507057c12 */ /* 0x000fc6000f8e965c */
[----:B------:R-:W-:Y:S01]  /*5cf0*/  IMAD.WIDE.U32 R34, R8, -0x2daee0ad, RZ ;  /* 0xd2511f5308227825 */ /* 0x000fe200078e00ff */
[----:B------:R-:W-:-:S03]  /*5d00*/  LOP3.LUT R2, R13, UR35, R6, 0x96, !PT ;  /* 0x000000230d027c12 */ /* 0x000fc6000f8e9606 */
[----:B------:R-:W-:-:S04]  /*5d10*/  IMAD.WIDE.U32 R6, R9, -0x2daee0ad, RZ ;  /* 0xd2511f5309067825 */ /* 0x000fc800078e00ff */
[----:B------:R-:W-:Y:S01]  /*5d20*/  IMAD.WIDE.U32 R84, R2, -0x2daee0ad, RZ ;  /* 0xd2511f5302547825 */ /* 0x000fe200078e00ff */
[----:B------:R-:W-:Y:S02]  /*5d30*/  LOP3.LUT R8, R7, UR33, R10, 0x96, !PT ;  /* 0x0000002107087c12 */ /* 0x000fe4000f8e960a */
[----:B------:R-:W-:Y:S01]  /*5d40*/  LOP3.LUT R10, R35, UR29, R6, 0x96, !PT ;  /* 0x0000001d230a7c12 */ /* 0x000fe2000f8e9606 */
[----:B------:R-:W-:-:S04]  /*5d50*/  IMAD.WIDE.U32 R6, R5, -0x2daee0ad, RZ ;  /* 0xd2511f5305067825 */ /* 0x000fc800078e00ff */
[----:B------:R-:W-:Y:S01]  /*5d60*/  IMAD.WIDE.U32 R8, R8, -0x326172a9, RZ ;  /* 0xcd9e8d5708087825 */ /* 0x000fe200078e00ff */
[----:B------:R-:W-:Y:S02]  /*5d70*/  LOP3.LUT R5, R7, UR33, R20, 0x96, !PT ;  /* 0x0000002107057c12 */ /* 0x000fe4000f8e9614 */
[----:B------:R-:W-:Y:S01]  /*5d80*/  LOP3.LUT R2, R85, UR29, R6, 0x96, !PT ;  /* 0x0000001d55027c12 */ /* 0x000fe2000f8e9606 */
[----:B------:R-:W-:Y:S01]  /*5d90*/  IMAD.WIDE.U32 R6, R10, -0x326172a9, RZ ;  /* 0xcd9e8d570a067825 */ /* 0x000fe200078e00ff */
[----:B------:R-:W-:-:S03]  /*5da0*/  LOP3.LUT R37, R9, UR32, R14, 0x96, !PT ;  /* 0x0000002009257c12 */ /* 0x000fc6000f8e960e */
[----:B------:R-:W-:Y:S01]  /*5db0*/  IMAD.MOV.U32 R94, RZ, RZ, R87 ;  /* 0x000000ffff5e7224 */ /* 0x000fe200078e0057 */
[----:B------:R-:W-:Y:S01]  /*5dc0*/  LOP3.LUT R20, R7, UR16, R8, 0x96, !PT ;  /* 0x0000001007147c12 */ /* 0x000fe2000f8e9608 */
[----:B------:R-:W-:Y:S01]  /*5dd0*/  IMAD.WIDE.U32 R8, R5, -0x326172a9, RZ ;  /* 0xcd9e8d5705087825 */ /* 0x000fe200078e00ff */
[C---:B------:R-:W-:Y:S02]  /*5de0*/  LOP3.LUT R21, R6.reuse, 0xff, RZ, 0xc0, !PT ;  /* 0x000000ff06157812 */ /* 0x040fe400078ec0ff */
[----:B------:R-:W-:Y:S01]  /*5df0*/  LOP3.LUT R60, R6, 0xffff, RZ, 0xc0, !PT ;  /* 0x0000ffff063c7812 */ /* 0x000fe200078ec0ff */
[----:B------:R-:W-:Y:S01]  /*5e00*/  IMAD.WIDE.U32 R10, R22, -0x326172a9, RZ ;  /* 0xcd9e8d57160a7825 */ /* 0x000fe200078e00ff */
[--C-:B------:R-:W-:Y:S02]  /*5e10*/  SHF.R.U32.HI R45, RZ, 0x10, R6.reuse ;  /* 0x00000010ff2d7819 */ /* 0x100fe40000011606 */
[----:B------:R-:W-:Y:S01]  /*5e20*/  SHF.R.U32.HI R13, RZ, 0x18, R6 ;  /* 0x00000018ff0d7819 */ /* 0x000fe20000011606 */
[----:B------:R-:W-:Y:S01]  /*5e30*/  IMAD.WIDE.U32 R6, R2, -0x326172a9, RZ ;  /* 0xcd9e8d5702067825 */ /* 0x000fe200078e00ff */
[----:B------:R-:W-:-:S02]  /*5e40*/  LOP3.LUT R92, R9, UR32, R12, 0x96, !PT ;  /* 0x00000020095c7c12 */ /* 0x000fc4000f8e960c */
[----:B------:R-:W-:Y:S01]  /*5e50*/  ISETP.LE.U32.AND P1, PT, R21, UR12, PT ;  /* 0x0000000c15007c0c */ /* 0x000fe2000bf23070 */
[----:B------:R-:W-:Y:S01]  /*5e60*/  IMAD.MOV.U32 R130, RZ, RZ, R239 ;  /* 0x000000ffff827224 */ /* 0x000fe200078e00ef */
[----:B------:R-:W-:Y:S02]  /*5e70*/  LOP3.LUT R30, R7, UR16, R8, 0x96, !PT ;  /* 0x00000010071e7c12 */ /* 0x000fe4000f8e9608 */
[C---:B------:R-:W-:Y:S02]  /*5e80*/  LOP3.LUT R87, R6.reuse, 0xffff, RZ, 0xc0, !PT ;  /* 0x0000ffff06577812 */ /* 0x040fe400078ec0ff */
[----:B------:R-:W-:Y:S02]  /*5e90*/  LOP3.LUT R96, R6, 0xff, RZ, 0xc0, !PT ;  /* 0x000000ff06607812 */ /* 0x000fe400078ec0ff */
[--C-:B------:R-:W-:Y:S02]  /*5ea0*/  SHF.R.U32.HI R88, RZ, 0x10, R6.reuse ;  /* 0x00000010ff587819 */ /* 0x100fe40000011606 */
[----:B------:R-:W-:Y:S01]  /*5eb0*/  SHF.R.U32.HI R95, RZ, 0x18, R6 ;  /* 0x00000018ff5f7819 */ /* 0x000fe20000011606 */
[----:B------:R-:W-:Y:S01]  /*5ec0*/  IMAD.WIDE.U32 R6, R23, -0x326172a9, RZ ;  /* 0xcd9e8d5717067825 */ /* 0x000fe200078e00ff */
[----:B------:R-:W-:-:S03]  /*5ed0*/  ISETP.LE.U32.AND P2, PT, R13, UR12, PT ;  /* 0x0000000c0d007c0c */ /* 0x000fc6000bf43070 */
[----:B------:R-:W-:Y:S01]  /*5ee0*/  IMAD.WIDE.U32 R12, R128, -0x2daee0ad, RZ ;  /* 0xd2511f53800c7825 */ /* 0x000fe200078e00ff */
[----:B------:R-:W-:Y:S02]  /*5ef0*/  LOP3.LUT R5, R7, UR37, R38, 0x96, !PT ;  /* 0x0000002507057c12 */ /* 0x000fe4000f8e9626 */
[----:B------:R-:W-:Y:S01]  /*5f00*/  LOP3.LUT R2, R11, UR35, R6, 0x96, !PT ;  /* 0x000000230b027c12 */ /* 0x000fe2000f8e9606 */
[----:B------:R-:W-:-:S04]  /*5f10*/  IMAD.WIDE.U32 R6, R27, -0x2daee0ad, RZ ;  /* 0xd2511f531b067825 */ /* 0x000fc800078e00ff */
[----:B------:R-:W-:Y:S01]  /*5f20*/  IMAD.WIDE.U32 R8, R5, -0x2daee0ad, RZ ;  /* 0xd2511f5305087825 */ /* 0x000fe200078e00ff */
[C---:B------:R-:W-:Y:S02]  /*5f30*/  LOP3.LUT R31, R6.reuse, 0xff, RZ, 0xc0, !PT ;  /* 0x000000ff061f7812 */ /* 0x040fe400078ec0ff */
[----:B------:R-:W-:Y:S01]  /*5f40*/  LOP3.LUT R32, R6, 0xffff, RZ, 0xc0, !PT ;  /* 0x0000ffff06207812 */ /* 0x000fe200078ec0ff */
[----:B------:R-:W-:Y:S01]  /*5f50*/  IMAD.WIDE.U32 R14, R2, -0x2daee0ad, RZ ;  /* 0xd2511f53020e7825 */ /* 0x000fe200078e00ff */
[----:B------:R-:W-:Y:S02]  /*5f60*/  LOP3.LUT R5, R9, UR33, R36, 0x96, !PT ;  /* 0x0000002109057c12 */ /* 0x000fe4000f8e9624 */
[----:B------:R-:W-:Y:S01]  /*5f70*/  SHF.R.U32.HI R33, RZ, 0x10, R6 ;  /* 0x00000010ff217819 */ /* 0x000fe20000011606 */
[----:B------:R-:W-:Y:S01]  /*5f80*/  IMAD.MOV.U32 R128, RZ, RZ, R236 ;  /* 0x000000ffff807224 */ /* 0x000fe200078e00ec */
[----:B------:R-:W-:Y:S01]  /*5f90*/  LOP3.LUT R2, R15, UR29, R8, 0x96, !PT ;  /* 0x0000001d0f027c12 */ /* 0x000fe2000f8e9608 */
[----:B------:R-:W-:Y:S01]  /*5fa0*/  IMAD.WIDE.U32 R8, R5, -0x326172a9, RZ ;  /* 0xcd9e8d5705087825 */ /* 0x000fe200078e00ff */
[----:B------:R-:W-:-:S02]  /*5fb0*/  LOP3.LUT R15, R7, UR34, R86, 0x96, !PT ;  /* 0x00000022070f7c12 */ /* 0x000fc4000f8e9656 */
[----:B------:R-:W-:Y:S01]  /*5fc0*/  SHF.R.U32.HI R25, RZ, 0x18, R6 ;  /* 0x00000018ff197819 */ /* 0x000fe20000011606 */
[----:B------:R-:W-:Y:S01]  /*5fd0*/  IMAD.WIDE.U32 R6, R2, -0x326172a9, RZ ;  /* 0xcd9e8d5702067825 */ /* 0x000fe200078e00ff */
[----:B------:R-:W-:Y:S02]  /*5fe0*/  LOP3.LUT R2, R16, 0xff, RZ, 0xc0, !PT ;  /* 0x000000ff10027812 */ /* 0x000fe400078ec0ff */
[----:B------:R-:W-:Y:S02]  /*5ff0*/  LOP3.LUT R11, R9, UR32, R10, 0x96, !PT ;  /* 0x00000020090b7c12 */ /* 0x000fe4000f8e960a */
[----:B------:R-:W-:Y:S02]  /*6000*/  LOP3.LUT R21, R7, UR16, R8, 0x96, !PT ;  /* 0x0000001007157c12 */ /* 0x000fe4000f8e9608 */
[C---:B------:R-:W-:Y:S02]  /*6010*/  LOP3.LUT R36, R6.reuse, 0xff, RZ, 0xc0, !PT ;  /* 0x000000ff06247812 */ /* 0x040fe400078ec0ff */
[----:B------:R-:W-:-:S02]  /*6020*/  LOP3.LUT R49, R6, 0xffff, RZ, 0xc0, !PT ;  /* 0x0000ffff06317812 */ /* 0x000fc400078ec0ff */
[--C-:B------:R-:W-:Y:S02]  /*6030*/  SHF.R.U32.HI R77, RZ, 0x10, R6.reuse ;  /* 0x00000010ff4d7819 */ /* 0x100fe40000011606 */
[----:B------:R-:W-:Y:S01]  /*6040*/  SHF.R.U32.HI R35, RZ, 0x18, R6 ;  /* 0x00000018ff237819 */ /* 0x000fe20000011606 */
[----:B------:R-:W-:Y:S01]  /*6050*/  IMAD.WIDE.U32 R6, R134, -0x2daee0ad, RZ ;  /* 0xd2511f5386067825 */ /* 0x000fe200078e00ff */
[----:B------:R-:W-:Y:S02]  /*6060*/  ISETP.LE.U32.AND P4, PT, R2, UR12, PT ;  /* 0x0000000c02007c0c */ /* 0x000fe4000bf83070 */
[----:B------:R-:W-:Y:S01]  /*6070*/  LOP3.LUT R2, R16, 0xffff, RZ, 0xc0, !PT ;  /* 0x0000ffff10027812 */ /* 0x000fe200078ec0ff */
[----:B------:R-:W-:Y:S01]  /*6080*/  IMAD.MOV.U32 R134, RZ, RZ, R249 ;  /* 0x000000ffff867224 */ /* 0x000fe200078e00f9 */
[----:B------:R-:W-:Y:S02]  /*6090*/  LOP3.LUT R5, R7, UR38, R76, 0x96, !PT ;  /* 0x0000002607057c12 */ /* 0x000fe4000f8e964c */
[----:B------:R-:W-:Y:S01]  /*60a0*/  LOP3.LUT R10, R13, UR36, R6, 0x96, !PT ;  /* 0x000000240d0a7c12 */ /* 0x000fe2000f8e9606 */
[----:B------:R-:W-:Y:S01]  /*60b0*/  IMAD.WIDE.U32 R6, R11, -0x2daee0ad, RZ ;  /* 0xd2511f530b067825 */ /* 0x000fe200078e00ff */
[----:B------:R-:W-:-:S03]  /*60c0*/  SHF.R.U32.HI R2, RZ, 0x8, R2 ;  /* 0x00000008ff027819 */ /* 0x000fc60000011602 */
[----:B------:R-:W-:Y:S01]  /*60d0*/  IMAD.WIDE.U32 R8, R5, -0x326172a9, RZ ;  /* 0xcd9e8d5705087825 */ /* 0x000fe200078e00ff */
[----:B------:R-:W-:-:S03]  /*60e0*/  LOP3.LUT R2, R2, 0xffff, RZ, 0xc0, !PT ;  /* 0x0000ffff02027812 */ /* 0x000fc600078ec0ff */
[----:B------:R-:W-:Y:S01]  /*60f0*/  @!P4 HFMA2.BF16_V2 R104, -RZ.H0_H0, RZ.H0_H0, -R195.H0_H0 ;  /* 0x200000ffff68c231 */ /* 0x000fe200003409c3 */
[----:B------:R-:W-:Y:S01]  /*6100*/  LOP3.LUT R23, R7, UR34, R14, 0x96, !PT ;  /* 0x0000002207177c12 */ /* 0x000fe2000f8e960e */
[----:B------:R-:W-:Y:S01]  /*6110*/  IMAD.WIDE.U32 R10, R10, -0x326172a9, RZ ;  /* 0xcd9e8d570a0a7825 */ /* 0x000fe200078e00ff */
[----:B------:R-:W-:Y:S02]  /*6120*/  LOP3.LUT R5, R9, UR37, R38, 0x96, !PT ;  /* 0x0000002509057c12 */ /* 0x000fe4000f8e9626 */
[C---:B------:R-:W-:Y:S02]  /*6130*/  LOP3.LUT R48, R6.reuse, 0xff, RZ, 0xc0, !PT ;  /* 0x000000ff06307812 */ /* 0x040fe400078ec0ff */
[----:B------:R-:W-:Y:S02]  /*6140*/  LOP3.LUT R76, R6, 0xffff, RZ, 0xc0, !PT ;  /* 0x0000ffff064c7812 */ /* 0x000fe400078ec0ff */
[--C-:B------:R-:W-:Y:S02]  /*6150*/  SHF.R.U32.HI R86, RZ, 0x10, R6.reuse ;  /* 0x00000010ff567819 */ /* 0x100fe40000011606 */
[----:B------:R-:W-:Y:S01]  /*6160*/  SHF.R.U32.HI R47, RZ, 0x18, R6 ;  /* 0x00000018ff2f7819 */ /* 0x000fe20000011606 */
[----:B------:R-:W-:Y:S01]  /*6170*/  IMAD.WIDE.U32 R6, R5, -0x2daee0ad, RZ ;  /* 0xd2511f5305067825 */ /* 0x000fe200078e00ff */
[----:B------:R-:W-:-:S02]  /*6180*/  ISETP.LE.U32.AND P6, PT, R2, UR12, PT ;  /* 0x0000000c02007c0c */ /* 0x000fc4000bfc3070 */
[----:B------:R-:W-:Y:S02]  /*6190*/  LOP3.LUT R5, R11, UR35, R8, 0x96, !PT ;  /* 0x000000230b057c12 */ /* 0x000fe4000f8e9608 */
[----:B------:R-:W-:Y:S02]  /*61a0*/  SHF.R.U32.HI R2, RZ, 0x18, R16 ;  /* 0x00000018ff027819 */ /* 0x000fe40000011610 */
[----:B------:R-:W-:Y:S01]  /*61b0*/  @!P4 PRMT R195, R104, 0x5410, RZ ;  /* 0x0000541068c3c816 */ /* 0x000fe200000000ff */
[----:B------:R-:W-:Y:S01]  /*61c0*/  IMAD.WIDE.U32 R28, R5, -0x2daee0ad, RZ ;  /* 0xd2511f53051c7825 */ /* 0x000fe200078e00ff */
[----:B------:R-:W-:Y:S02]  /*61d0*/  LOP3.LUT R7, R7, UR33, R12, 0x96, !PT ;  /* 0x0000002107077c12 */ /* 0x000fe4000f8e960c */
[----:B------:R-:W-:Y:S02]  /*61e0*/  ISETP.LE.U32.AND P4, PT, R2, UR12, PT ;  /* 0x0000000c02007c0c */ /* 0x000fe4000bf83070 */
[----:B------:R-:W-:Y:S01]  /*61f0*/  SHF.R.U32.HI R2, RZ, 0x10, R16 ;  /* 0x00000010ff027819 */ /* 0x000fe20000011610 */
[----:B------:R-:W-:Y:S01]  /*6200*/  @!P6 HFMA2.BF16_V2 R121, -RZ.H0_H0, RZ.H0_H0, -R194.H0_H0 ;  /* 0x200000ffff79e231 */ /* 0x000fe200003409c2 */
[----:B------:R-:W-:Y:S01]  /*6210*/  LOP3.LUT R6, R29, UR29, R6, 0x96, !PT ;  /* 0x0000001d1d067c12 */ /* 0x000fe2000f8e9606 */
[----:B------:R-:W-:Y:S01]  /*6220*/  IMAD.WIDE.U32 R8, R7, -0x326172a9, RZ ;  /* 0xcd9e8d5707087825 */ /* 0x000fe200078e00ff */
[----:B------:R-:W-:-:S02]  /*6230*/  LOP3.LUT R2, R2, 0xff, RZ, 0xc0, !PT ;  /* 0x000000ff02027812 */ /* 0x000fc400078ec0ff */
[----:B------:R-:W-:Y:S01]  /*6240*/  @!P6 PRMT R194, R121, 0x5410, RZ ;  /* 0x0000541079c2e816 */ /* 0x000fe200000000ff */
[----:B------:R-:W-:Y:S01]  /*6250*/  IMAD.WIDE.U32 R6, R6, -0x326172a9, RZ ;  /* 0xcd9e8d5706067825 */ /* 0x000fe200078e00ff */
[----:B------:R-:W-:Y:S02]  /*6260*/  ISETP.LE.U32.AND P6, PT, R2, UR12, PT ;  /* 0x0000000c02007c0c */ /* 0x000fe4000bfc3070 */
[----:B------:R-:W-:Y:S01]  /*6270*/  SHF.R.U32.HI R2, RZ, 0x8, R39 ;  /* 0x00000008ff027819 */ /* 0x000fe20000011627 */
[----:B------:R-:W-:Y:S01]  /*6280*/  @!P4 HFMA2.BF16_V2 R122, -RZ.H0_H0, RZ.H0_H0, -R207.H0_H0 ;  /* 0x200000ffff7ac231 */ /* 0x000fe200003409cf */
[----:B------:R-:W-:Y:S01]  /*6290*/  LOP3.LUT R22, R7, UR16, R8, 0x96, !PT ;  /* 0x0000001007167c12 */ /* 0x000fe2000f8e9608 */
[----:B------:R-:W-:Y:S01]  /*62a0*/  IMAD.MOV.U32 R121, RZ, RZ, R61 ;  /* 0x000000ffff797224 */ /* 0x000fe200078e003d */
[C---:B------:R-:W-:Y:S02]  /*62b0*/  LOP3.LUT R39, R6.reuse, 0xff, RZ, 0xc0, !PT ;  /* 0x000000ff06277812 */ /* 0x040fe400078ec0ff */
[----:B------:R-:W-:-:S02]  /*62c0*/  LOP3.LUT R89, R6, 0xffff, RZ, 0xc0, !PT ;  /* 0x0000ffff06597812 */ /* 0x000fc400078ec0ff */
[--C-:B------:R-:W-:Y:S02]  /*62d0*/  SHF.R.U32.HI R85, RZ, 0x10, R6.reuse ;  /* 0x00000010ff557819 */ /* 0x100fe40000011606 */
[----:B------:R-:W-:Y:S01]  /*62e0*/  SHF.R.U32.HI R38, RZ, 0x18, R6 ;  /* 0x00000018ff267819 */ /* 0x000fe20000011606 */
[----:B------:R-:W-:Y:S01]  /*62f0*/  IMAD.WIDE.U32 R6, R152, -0x2daee0ad, RZ ;  /* 0xd2511f5398067825 */ /* 0x000fe200078e00ff */
[----:B------:R-:W-:-:S03]  /*6300*/  LOP3.LUT R2, R2, 0xffff, RZ, 0xc0, !PT ;  /* 0x0000ffff02027812 */ /* 0x000fc600078ec0ff */
[----:B------:R-:W-:Y:S01]  /*6310*/  @!P6 HFMA2.BF16_V2 R123, -RZ.H0_H0, RZ.H0_H0, -R200.H0_H0 ;  /* 0x200000ffff7be231 */ /* 0x000fe200003409c8 */
[----:B------:R-:W-:Y:S01]  /*6320*/  @!P4 PRMT R207, R122, 0x5410, RZ ;  /* 0x000054107acfc816 */ /* 0x000fe200000000ff */
[----:B------:R-:W-:Y:S01]  /*6330*/  IMAD.MOV.U32 R122, RZ, RZ, R62 ;  /* 0x000000ffff7a7224 */ /* 0x000fe200078e003e */
[----:B------:R-:W-:Y:S02]  /*6340*/  LOP3.LUT R5, R7, UR38, R80, 0x96, !PT ;  /* 0x0000002607057c12 */ /* 0x000fe4000f8e9650 */
[----:B------:R1:W2:Y:S01]  /*6350*/  LDL.LU.S16 R80, [R1] ;  /* 0x0000000001507983 */ /* 0x0002a20000300600 */
[----:B------:R-:W-:Y:S02]  /*6360*/  ISETP.LE.U32.AND P4, PT, R2, UR12, PT ;  /* 0x0000000c02007c0c */ /* 0x000fe4000bf83070 */
[----:B------:R-:W-:Y:S02]  /*6370*/  LOP3.LUT R2, R46, 0xff, RZ, 0xc0, !PT ;  /* 0x000000ff2e027812 */ /* 0x000fe400078ec0ff */
[----:B------:R-:W-:Y:S01]  /*6380*/  @!P6 PRMT R200, R123, 0x5410, RZ ;  /* 0x000054107bc8e816 */ /* 0x000fe200000000ff */
[----:B------:R-:W-:Y:S01]  /*6390*/  IMAD.MOV.U32 R123, RZ, RZ, R63 ;  /* 0x000000ffff7b7224 */ /* 0x000fe200078e003f */
[----:B------:R-:W-:-:S02]  /*63a0*/  ISETP.LE.U32.AND P6, PT, R2, UR12, PT ;  /* 0x0000000c02007c0c */ /* 0x000fc4000bfc3070 */
[----:B------:R-:W-:Y:S02]  /*63b0*/  LOP3.LUT R2, R15, 0xffff, RZ, 0xc0, !PT ;  /* 0x0000ffff0f027812 */ /* 0x000fe400078ec0ff */
[----:B------:R-:W-:Y:S01]  /*63c0*/  LOP3.LUT R44, R9, UR32, R10, 0x96, !PT ;  /* 0x00000020092c7c12 */ /* 0x000fe2000f8e960a */
[----:B------:R-:W-:Y:S01]  /*63d0*/  IMAD.WIDE.U32 R10, R79, -0x2daee0ad, RZ ;  /* 0xd2511f534f0a7825 */ /* 0x000fe200078e00ff */
[----:B------:R-:W-:-:S03]  /*63e0*/  SHF.R.U32.HI R2, RZ, 0x8, R2 ;  /* 0x00000008ff027819 */ /* 0x000fc60000011602 */
[----:B------:R-:W-:Y:S02]  /*63f0*/  @!P4 HFMA2.BF16_V2 R129, -RZ.H0_H0, RZ.H0_H0, -R219.H0_H0 ;  /* 0x200000ffff81c231 */ /* 0x000fe400003409db */
[----:B------:R-:W-:Y:S01]  /*6400*/  IMAD.WIDE.U32 R8, R5, -0x326172a9, RZ ;  /* 0xcd9e8d5705087825 */ /* 0x000fe200078e00ff */
[----:B------:R-:W-:Y:S02]  /*6410*/  LOP3.LUT R2, R2, 0xffff, RZ, 0xc0, !PT ;  /* 0x0000ffff02027812 */ /* 0x000fe400078ec0ff */
[----:B------:R-:W-:Y:S01]  /*6420*/  @!P4 PRMT R219, R129, 0x5410, RZ ;  /* 0x0000541081dbc816 */ /* 0x000fe200000000ff */
[----:B------:R-:W-:Y:S01]  /*6430*/  @!P6 HFMA2.BF16_V2 R133, -RZ.H0_H0, RZ.H0_H0, -R222.H0_H0 ;  /* 0x200000ffff85e231 */ /* 0x000fe200003409de */
[----:B------:R-:W-:Y:S01]  /*6440*/  ISETP.LE.U32.AND P5, PT, R2, UR12, PT ;  /* 0x0000000c02007c0c */ /* 0x000fe2000bfa3070 */
[----:B------:R-:W-:Y:S01]  /*6450*/  IMAD.MOV.U32 R129, RZ, RZ, R244 ;  /* 0x000000ffff817224 */ /* 0x000fe200078e00f4 */
[----:B------:R-:W-:Y:S02]  /*6460*/  LOP3.LUT R2, R15, 0xff, RZ, 0xc0, !PT ;  /* 0x000000ff0f027812 */ /* 0x000fe400078ec0ff */
[----:B------:R-:W-:Y:S01]  /*6470*/  LOP3.LUT R7, R11, UR36, R6, 0x96, !PT ;  /* 0x000000240b077c12 */ /* 0x000fe2000f8e9606 */
[----:B------:R-:W-:Y:S01]  /*6480*/  IMAD.MOV.U32 R11, RZ, RZ, R93 ;  /* 0x000000ffff0b7224 */ /* 0x000fe200078e005d */
[----:B------:R-:W-:-:S02]  /*6490*/  ISETP.LE.U32.AND P4, PT, R2, UR12, PT ;  /* 0x0000000c02007c0c */ /* 0x000fc4000bf83070 */
[--C-:B------:R-:W-:Y:S01]  /*64a0*/  SHF.R.U32.HI R2, RZ, 0x18, R15.reuse ;  /* 0x00000018ff027819 */ /* 0x100fe2000001160f */
[----:B------:R-:W-:Y:S01]  /*64b0*/  IMAD.WIDE.U32 R12, R7, -0x326172a9, RZ ;  /* 0xcd9e8d57070c7825 */ /* 0x000fe200078e00ff */
[----:B------:R-:W-:Y:S02]  /*64c0*/  @!P6 PRMT R222, R133, 0x5410, RZ ;  /* 0x0000541085dee816 */ /* 0x000fe400000000ff */
[----:B------:R-:W-:Y:S01]  /*64d0*/  ISETP.LE.U32.AND P3, PT, R2, UR12, PT ;  /* 0x0000000c02007c0c */ /* 0x000fe2000bf63070 */
[----:B------:R-:W-:Y:S01]  /*64e0*/  @!P5 HFMA2.BF16_V2 R135, -RZ.H0_H0, RZ.H0_H0, -R225.H0_H0 ;  /* 0x200000ffff87d231 */ /* 0x000fe200003409e1 */
[----:B------:R-:W-:Y:S01]  /*64f0*/  SHF.R.U32.HI R2, RZ, 0x10, R15 ;  /* 0x00000010ff027819 */ /* 0x000fe2000001160f */
[----:B------:R-:W-:Y:S01]  /*6500*/  IMAD.MOV.U32 R133, RZ, RZ, R238 ;  /* 0x000000ffff857224 */ /* 0x000fe200078e00ee */
[----:B------:R-:W-:Y:S01]  /*6510*/  LOP3.LUT R6, R9, UR37, R78, 0x96, !PT ;  /* 0x0000002509067c12 */ /* 0x000fe2000f8e964e */
[----:B------:R-:W-:Y:S01]  /*6520*/  IMAD.MOV.U32 R78, RZ, RZ, R235 ;  /* 0x000000ffff4e7224 */ /* 0x000fe200078e00eb */
[----:B------:R-:W-:Y:S01]  /*6530*/  LOP3.LUT R2, R2, 0xff, RZ, 0xc0, !PT ;  /* 0x000000ff02027812 */ /* 0x000fe200078ec0ff */
[----:B------:R-:W-:Y:S01]  /*6540*/  @!P4 HFMA2.BF16_V2 R136, -RZ.H0_H0, RZ.H0_H0, -R226.H0_H0 ;  /* 0x200000ffff88c231 */ /* 0x000fe200003409e2 */
[----:B------:R-:W-:Y:S01]  /*6550*/  LOP3.LUT R5, R13, UR35, R8, 0x96, !PT ;  /* 0x000000230d057c12 */ /* 0x000fe2000f8e9608 */
[----:B------:R-:W-:Y:S01]  /*6560*/  IMAD.WIDE.U32 R6, R6, -0x2daee0ad, RZ ;  /* 0xd2511f5306067825 */ /* 0x000fe200078e00ff */
[----:B------:R-:W-:-:S02]  /*6570*/  ISETP.LE.U32.AND P6, PT, R2, UR12, PT ;  /* 0x0000000c02007c0c */ /* 0x000fc4000bfc3070 */
[----:B------:R-:W-:Y:S01]  /*6580*/  LOP3.LUT R2, R45, 0xff, RZ, 0xc0, !PT ;  /* 0x000000ff2d027812 */ /* 0x000fe200078ec0ff */
[----:B------:R-:W-:Y:S01]  /*6590*/  @!P3 HFMA2.BF16_V2 R138, -RZ.H0_H0, RZ.H0_H0, -R220.H0_H0 ;  /* 0x200000ffff8ab231 */ /* 0x000fe200003409dc */
[----:B------:R-:W-:Y:S01]  /*65a0*/  @!P4 PRMT R226, R136, 0x5410, RZ ;  /* 0x0000541088e2c816 */ /* 0x000fe200000000ff */
[----:B------:R-:W-:Y:S01]  /*65b0*/  IMAD.WIDE.U32 R26, R5, -0x2daee0ad, RZ ;  /* 0xd2511f53051a7825 */ /* 0x000fe200078e00ff */
[----:B------:R-:W-:Y:S02]  /*65c0*/  ISETP.LE.U32.AND P4, PT, R31, UR12, PT ;  /* 0x0000000c1f007c0c */ /* 0x000fe4000bf83070 */
[----:B------:R-:W-:Y:S01]  /*65d0*/  @!P3 PRMT R220, R138, 0x5410, RZ ;  /* 0x000054108adcb816 */ /* 0x000fe200000000ff */
[----:B------:R-:W-:Y:S01]  /*65e0*/  IMAD.MOV.U32 R13, RZ, RZ, R51 ;  /* 0x000000ffff0d7224 */ /* 0x000fe200078e0033 */
[----:B------:R-:W-:Y:S01]  /*65f0*/  ISETP.LE.U32.AND P3, PT, R2, UR12, PT ;  /* 0x0000000c02007c0c */ /* 0x000fe2000bf63070 */
[----:B------:R-:W-:Y:S01]  /*6600*/  IMAD.MOV.U32 R31, RZ, RZ, R251 ;  /* 0x000000ffff1f7224 */ /* 0x000fe200078e00fb */
[----:B------:R-:W-:Y:S01]  /*6610*/  SHF.R.U32.HI R2, RZ, 0x8, R32 ;  /* 0x00000008ff027819 */ /* 0x000fe20000011620 */
[----:B------:R-:W-:Y:S01]  /*6620*/  @!P6 HFMA2.BF16_V2 R137, -RZ.H0_H0, RZ.H0_H0, -R218.H0_H0 ;  /* 0x200000ffff89e231 */ /* 0x000fe200003409da */
[----:B------:R-:W-:Y:S01]  /*6630*/  LOP3.LUT R7, R7, UR33, R10, 0x96, !PT ;  /* 0x0000002107077c12 */ /* 0x000fe2000f8e960a */
[----:B------:R-:W-:Y:S01]  /*6640*/  IMAD.MOV.U32 R138, RZ, RZ, R250 ;  /* 0x000000ffff8a7224 */ /* 0x000fe200078e00fa */
[----:B------:R-:W-:Y:S01]  /*6650*/  LOP3.LUT R2, R2, 0xffff, RZ, 0xc0, !PT ;  /* 0x0000ffff02027812 */ /* 0x000fe200078ec0ff */
[----:B------:R-:W-:Y:S01]  /*6660*/  IMAD.MOV.U32 R45, RZ, RZ, R247 ;  /* 0x000000ffff2d7224 */ /* 0x000fe200078e00f7 */
[----:B------:R-:W-:Y:S01]  /*6670*/  LOP3.LUT R6, R27, UR29, R6, 0x96, !PT ;  /* 0x0000001d1b067c12 */ /* 0x000fe2000f8e9606 */
[----:B------:R-:W-:Y:S01]  /*6680*/  IMAD.WIDE.U32 R8, R7, -0x326172a9, RZ ;  /* 0xcd9e8d5707087825 */ /* 0x000fe200078e00ff */
[----:B------:R-:W-:-:S02]  /*6690*/  @!P6 PRMT R218, R137, 0x5410, RZ ;  /* 0x0000541089dae816 */ /* 0x000fc400000000ff */
[----:B------:R-:W-:Y:S01]  /*66a0*/  ISETP.LE.U32.AND P6, PT, R2, UR12, PT ;  /* 0x0000000c02007c0c */ /* 0x000fe2000bfc3070 */
[----:B------:R-:W-:-:S04]  /*66b0*/  IMAD.WIDE.U32 R6, R6, -0x326172a9, RZ ;  /* 0xcd9e8d5706067825 */ /* 0x000fc800078e00ff */
[----:B------:R-:W-:Y:S01]  /*66c0*/  @!P4 HFMA2.BF16_V2 R142, -RZ.H0_H0, RZ.H0_H0, -R217.H0_H0 ;  /* 0x200000ffff8ec231 */ /* 0x000fe200003409d9 */
[----:B------:R-:W-:Y:S02]  /*66d0*/  LOP3.LUT R29, R9, UR32, R12, 0x96, !PT ;  /* 0x00000020091d7c12 */ /* 0x000fe4000f8e960c */
[----:B------:R-:W-:Y:S01]  /*66e0*/  LOP3.LUT R5, R33, 0xff, RZ, 0xc0, !PT ;  /* 0x000000ff21057812 */ /* 0x000fe200078ec0ff */
[----:B------:R-:W-:Y:S01]  /*66f0*/  IMAD.MOV.U32 R12, RZ, RZ, R50 ;  /* 0x000000ffff0c7224 */ /* 0x000fe200078e0032 */
[----:B------:R-:W-:Y:S01]  /*6700*/  LOP3.LUT R16, R7, UR16, R8, 0x96, !PT ;  /* 0x0000001007107c12 */ /* 0x000fe2000f8e9608 */
[----:B------:R-:W-:Y:S01]  /*6710*/  IMAD.MOV.U32 R27, RZ, RZ, R245 ;  /* 0x000000ffff1b7224 */ /* 0x000fe200078e00f5 */
[C---:B------:R-:W-:Y:S01]  /*6720*/  LOP3.LUT R46, R6.reuse, 0xffff, RZ, 0xc0, !PT ;  /* 0x0000ffff062e7812 */ /* 0x040fe200078ec0ff */
[----:B------:R-:W-:Y:S01]  /*6730*/  IMAD.MOV.U32 R137, RZ, RZ, R248 ;  /* 0x000000ffff897224 */ /* 0x000fe200078e00f8 */
[----:B------:R-:W-:Y:S01]  /*6740*/  LOP3.LUT R79, R6, 0xff, RZ, 0xc0, !PT ;  /* 0x000000ff064f7812 */ /* 0x000fe200078ec0ff */
[----:B------:R-:W-:Y:S01]  /*6750*/  IMAD.MOV.U32 R32, RZ, RZ, R237 ;  /* 0x000000ffff207224 */ /* 0x000fe200078e00ed */
[--C-:B------:R-:W-:Y:S01]  /*6760*/  SHF.R.U32.HI R50, RZ, 0x10, R6.reuse ;  /* 0x00000010ff327819 */ /* 0x100fe20000011606 */
[----:B------:R-:W-:Y:S01]  /*6770*/  @!P6 HFMA2.BF16_V2 R143, -RZ.H0_H0, RZ.H0_H0, -R216.H0_H0 ;  /* 0x200000ffff8fe231 */ /* 0x000fe200003409d8 */
[----:B------:R-:W-:Y:S01]  /*6780*/  SHF.R.U32.HI R51, RZ, 0x18, R6 ;  /* 0x00000018ff337819 */ /* 0x000fe20000011606 */
[----:B------:R-:W-:Y:S01]  /*6790*/  IMAD.WIDE.U32 R6, R37, -0x2daee0ad, RZ ;  /* 0xd2511f5325067825 */ /* 0x000fe200078e00ff */
[----:B------:R-:W-:Y:S01]  /*67a0*/  @!P4 PRMT R217, R142, 0x5410, RZ ;  /* 0x000054108ed9c816 */ /* 0x000fe200000000ff */
[----:B------:R1:W3:Y:S01]  /*67b0*/  LDL.LU.S16 R33, [R1+0x24] ;  /* 0x0000240001217983 */ /* 0x0002e20000300600 */
[----:B------:R-:W-:Y:S01]  /*67c0*/  ISETP.LE.U32.AND P4, PT, R5, UR12, PT ;  /* 0x0000000c05007c0c */ /* 0x000fe2000bf83070 */
[----:B------:R-:W-:Y:S01]  /*67d0*/  FFMA.FTZ R5, R101, UR42, -R19 ;  /* 0x0000002a65057c23 */ /* 0x000fe20008010813 */
[----:B------:R-:W-:Y:S01]  /*67e0*/  @!P5 PRMT R225, R135, 0x5410, RZ ;  /* 0x0000541087e1d816 */ /* 0x000fe200000000ff */
[----:B------:R-:W-:Y:S01]  /*67f0*/  IMAD.MOV.U32 R135, RZ, RZ, R252 ;  /* 0x000000ffff877224 */ /* 0x000fe200078e00fc */
[----:B------:R-:W-:Y:S01]  /*6800*/  ISETP.LE.U32.AND P5, PT, R25, UR12, PT ;  /* 0x0000000c19007c0c */ /* 0x000fe2000bfa3070 */
[----:B------:R4:W-:Y:S01]  /*6810*/  MUFU.EX2 R14, R5 ;  /* 0x00000005000e7308 */ /* 0x0009e20000000800 */
[----:B------:R-:W-:Y:S01]  /*6820*/  LOP3.LUT R2, R7, UR34, R34, 0x96, !PT ;  /* 0x0000002207027c12 */ /* 0x000fe2000f8e9622 */
[----:B------:R-:W-:Y:S01]  /*6830*/  IMAD.MOV.U32 R25, RZ, RZ, R246 ;  /* 0x000000ffff197224 */ /* 0x000fe200078e00f6 */
[C---:B------:R-:W-:Y:S01]  /*6840*/  LOP3.LUT R10, R6.reuse, 0xffff, RZ, 0xc0, !PT ;  /* 0x0000ffff060a7812 */ /* 0x040fe200078ec0ff */
[----:B------:R-:W-:Y:S01]  /*6850*/  IMAD.MOV.U32 R37, RZ, RZ, R97 ;  /* 0x000000ffff257224 */ /* 0x000fe200078e0061 */
[----:B------:R-:W-:Y:S01]  /*6860*/  LOP3.LUT R8, R6, 0xff, RZ, 0xc0, !PT ;  /* 0x000000ff06087812 */ /* 0x000fe200078ec0ff */
[----:B------:R-:W-:Y:S01]  /*6870*/  IMAD.MOV.U32 R136, RZ, RZ, R94 ;  /* 0x000000ffff887224 */ /* 0x000fe200078e005e */
[--C-:B------:R-:W-:Y:S01]  /*6880*/  SHF.R.U32.HI R9, RZ, 0x10, R6.reuse ;  /* 0x00000010ff097819 */ /* 0x100fe20000011606 */
[----:B------:R-:W-:Y:S01]  /*6890*/  IMAD.MOV.U32 R15, RZ, RZ, R83 ;  /* 0x000000ffff0f7224 */ /* 0x000fe200078e0053 */
[----:B------:R-:W-:Y:S01]  /*68a0*/  SHF.R.U32.HI R7, RZ, 0x18, R6 ;  /* 0x00000018ff077819 */ /* 0x000fe20000011606 */
[----:B------:R-:W-:Y:S01]  /*68b0*/  FFMA.FTZ R6, R100, UR42, -R19 ;  /* 0x0000002a64067c23 */ /* 0x000fe20008010813 */
[----:B------:R-:W-:Y:S01]  /*68c0*/  @!P6 PRMT R216, R143, 0x5410, RZ ;  /* 0x000054108fd8e816 */ /* 0x000fe200000000ff */
[----:B------:R-:W-:-:S02]  /*68d0*/  @!P5 HFMA2.BF16_V2 R144, -RZ.H0_H0, RZ.H0_H0, -R215.H0_H0 ;  /* 0x200000ffff90d231 */ /* 0x000fc400003409d7 */
[----:B------:R-:W-:Y:S01]  /*68e0*/  IMAD.MOV.U32 R34, RZ, RZ, R82 ;  /* 0x000000ffff227224 */ /* 0x000fe200078e0052 */
[C---:B----4-:R-:W-:Y:S01]  /*68f0*/  LOP3.LUT R5, R20.reuse, 0xff, RZ, 0xc0, !PT ;  /* 0x000000ff14057812 */ /* 0x050fe200078ec0ff */
[----:B------:R4:W1:Y:S03]  /*6900*/  MUFU.EX2 R131, R6 ;  /* 0x0000000600837308 */ /* 0x0008660000000800 */
[----:B------:R-:W-:Y:S02]  /*6910*/  ISETP.LE.U32.AND P6, PT, R5, UR12, PT ;  /* 0x0000000c05007c0c */ /* 0x000fe4000bfc3070 */
[----:B------:R-:W-:-:S04]  /*6920*/  LOP3.LUT R5, R20, 0xffff, RZ, 0xc0, !PT ;  /* 0x0000ffff14057812 */ /* 0x000fc800078ec0ff */
[----:B------:R-:W-:-:S04]  /*6930*/  SHF.R.U32.HI R5, RZ, 0x8, R5 ;  /* 0x00000008ff057819 */ /* 0x000fc80000011605 */
[----:B------:R-:W-:Y:S02]  /*6940*/  LOP3.LUT R5, R5, 0xffff, RZ, 0xc0, !PT ;  /* 0x0000ffff05057812 */ /* 0x000fe400078ec0ff */
[----:B------:R-:W-:Y:S01]  /*6950*/  @!P5 PRMT R215, R144, 0x5410, RZ ;  /* 0x0000541090d7d816 */ /* 0x000fe200000000ff */
[--C-:B----4-:R-:W-:Y:S01]  /*6960*/  FFMA.FTZ R6, R102, UR42, -R18.reuse ;  /* 0x0000002a66067c23 */ /* 0x110fe20008010812 */
[----:B------:R-:W-:Y:S01]  /*6970*/  ISETP.LE.U32.AND P5, PT, R5, UR12, PT ;  /* 0x0000000c05007c0c */ /* 0x000fe2000bfa3070 */
[----:B------:R-:W-:Y:S01]  /*6980*/  FFMA.FTZ R5, R103, UR42, -R18 ;  /* 0x0000002a67057c23 */ /* 0x000fe20008010812 */
[----:B------:R-:W-:Y:S01]  /*6990*/  @!P4 HFMA2.BF16_V2 R145, -RZ.H0_H0, RZ.H0_H0, -R214.H0_H0 ;  /* 0x200000ffff91c231 */ /* 0x000fe200003409d6 */
[----:B------:R1:W-:Y:S04]  /*69a0*/  MUFU.EX2 R251, R6 ;  /* 0x0000000600fb7308 */ /* 0x0003e80000000800 */
[----:B------:R-:W-:-:S04]  /*69b0*/  @!P4 PRMT R214, R145, 0x5410, RZ ;  /* 0x0000541091d6c816 */ /* 0x000fc800000000ff */
[----:B------:R4:W4:Y:S01]  /*69c0*/  MUFU.EX2 R252, R5 ;  /* 0x0000000500fc7308 */ /* 0x0009220000000800 */
[----:B-1----:R-:W-:-:S04]  /*69d0*/  F2FP.BF16.F32.PACK_AB R6, R131, R14 ;  /* 0x0000000e8306723e */ /* 0x002fc800000010ff */
[----:B------:R-:W-:Y:S02]  /*69e0*/  PRMT R167, R6, 0x7610, R167 ;  /* 0x0000761006a77816 */ /* 0x000fe400000000a7 */
[----:B----4-:R-:W-:-:S03]  /*69f0*/  SHF.R.U32.HI R5, RZ, 0x18, R20 ;  /* 0x00000018ff057819 */ /* 0x010fc60000011614 */
[----:B------:R-:W-:Y:S01]  /*6a00*/  @!P6 HFMA2.BF16_V2 R150, -RZ.H0_H0, RZ.H0_H0, -R167.H0_H0 ;  /* 0x200000ffff96e231 */ /* 0x000fe200003409a7 */
[----:B------:R-:W-:Y:S02]  /*6a10*/  ISETP.LE.U32.AND P4, PT, R5, UR12, PT ;  /* 0x0000000c05007c0c */ /* 0x000fe4000bf83070 */
[----:B------:R-:W-:Y:S02]  /*6a20*/  SHF.R.U32.HI R5, RZ, 0x10, R20 ;  /* 0x00000010ff057819 */ /* 0x000fe40000011614 */
[----:B------:R-:W-:Y:S02]  /*6a30*/  PRMT R166, R6, 0x7632, R166 ;  /* 0x0000763206a67816 */ /* 0x000fe400000000a6 */
[----:B------:R-:W-:Y:S02]  /*6a40*/  LOP3.LUT R5, R5, 0xff, RZ, 0xc0, !PT ;  /* 0x000000ff05057812 */ /* 0x000fe400078ec0ff */
[----:B------:R-:W-:Y:S02]  /*6a50*/  PRMT R104, R167, 0x5410, R166 ;  /* 0x00005410a7687816 */ /* 0x000fe400000000a6 */
[----:B------:R-:W-:-:S02]  /*6a60*/  @!P6 PRMT R167, R150, 0x5410, RZ ;  /* 0x0000541096a7e816 */ /* 0x000fc400000000ff */
[----:B------:R-:W-:Y:S01]  /*6a70*/  ISETP.LE.U32.AND P6, PT, R5, UR12, PT ;  /* 0x0000000c05007c0c */ /* 0x000fe2000bfc3070 */
[----:B------:R-:W-:Y:S01]  /*6a80*/  FFMA.FTZ R5, R111, UR42, -R19 ;  /* 0x0000002a6f057c23 */ /* 0x000fe20008010813 */
[----:B------:R-:W-:-:S03]  /*6a90*/  F2FP.BF16.F32.PACK_AB R6, R252, R251 ;  /* 0x000000fbfc06723e */ /* 0x000fc600000010ff */
[----:B------:R1:W-:Y:S01]  /*6aa0*/  MUFU.EX2 R250, R5 ;  /* 0x0000000500fa7308 */ /* 0x0003e20000000800 */
[C---:B------:R-:W-:Y:S02]  /*6ab0*/  PRMT R164, R6.reuse, 0x7610, R164 ;  /* 0x0000761006a47816 */ /* 0x040fe400000000a4 */
[----:B------:R-:W-:-:S05]  /*6ac0*/  PRMT R165, R6, 0x7632, R165 ;  /* 0x0000763206a57816 */ /* 0x000fca00000000a5 */
[----:B------:R-:W-:Y:S02]  /*6ad0*/  @!P6 HFMA2.BF16_V2 R154, -RZ.H0_H0, RZ.H0_H0, -R164.H0_H0 ;  /* 0x200000ffff9ae231 */ /* 0x000fe400003409a4 */
[----:B-1----:R-:W-:-:S04]  /*6ae0*/  FFMA.FTZ R5, R114, UR42, -R19 ;  /* 0x0000002a72057c23 */ /* 0x002fc80008010813 */
[----:B------:R1:W4:Y:S01]  /*6af0*/  MUFU.EX2 R249, R5 ;  /* 0x0000000500f97308 */ /* 0x0003220000000800 */
[----:B------:R-:W-:Y:S02]  /*6b00*/  PRMT R103, R164, 0x5410, R165 ;  /* 0x00005410a4677816 */ /* 0x000fe400000000a5 */
[----:B------:R-:W-:Y:S02]  /*6b10*/  @!P6 PRMT R164, R154, 0x5410, RZ ;  /* 0x000054109aa4e816 */ /* 0x000fe400000000ff */
[----:B-1----:R-:W-:-:S04]  /*6b20*/  SHF.R.U32.HI R5, RZ, 0x8, R60 ;  /* 0x00000008ff057819 */ /* 0x002fc8000001163c */
[----:B------:R-:W-:-:S04]  /*6b30*/  LOP3.LUT R5, R5, 0xffff, RZ, 0xc0, !PT ;  /* 0x0000ffff05057812 */ /* 0x000fc800078ec0ff */
[----:B------:R-:W-:Y:S01]  /*6b40*/  ISETP.LE.U32.AND P6, PT, R5, UR12, PT ;  /* 0x0000000c05007c0c */ /* 0x000fe2000bfc3070 */
[----:B------:R-:W-:-:S04]  /*6b50*/  FFMA.FTZ R5, R117, UR42, -R18 ;  /* 0x0000002a75057c23 */ /* 0x000fc80008010812 */
[----:B------:R1:W-:Y:S01]  /*6b60*/  MUFU.EX2 R246, R5 ;  /* 0x0000000500f67308 */ /* 0x0003e20000000800 */
[----:B----4-:R-:W-:Y:S01]  /*6b70*/  F2FP.BF16.F32.PACK_AB R6, R249, R250 ;  /* 0x000000faf906723e */ /* 0x010fe200000010ff */
[----:B-1----:R-:W-:-:S06]  /*6b80*/  FFMA.FTZ R5, R119, UR42, -R18 ;  /* 0x0000002a77057c23 */ /* 0x002fcc0008010812 */
[----:B------:R1:W4:Y:S01]  /*6b90*/  MUFU.EX2 R245, R5 ;  /* 0x0000000500f57308 */ /* 0x0003220000000800 */
[C---:B------:R-:W-:Y:S02]  /*6ba0*/  PRMT R163, R6.reuse, 0x7610, R163 ;  /* 0x0000761006a37816 */ /* 0x040fe400000000a3 */
[----:B------:R-:W-:Y:S01]  /*6bb0*/  PRMT R162, R6, 0x7632, R162 ;  /* 0x0000763206a27816 */ /* 0x000fe200000000a2 */
[----:B-1----:R-:W-:Y:S01]  /*6bc0*/  FFMA.FTZ R5, R113, UR42, -R19 ;  /* 0x0000002a71057c23 */ /* 0x002fe20008010813 */
[----:B----4-:R-:W-:-:S03]  /*6bd0*/  F2FP.BF16.F32.PACK_AB R6, R245, R246 ;  /* 0x000000f6f506723e */ /* 0x010fc600000010ff */
[----:B------:R1:W-:Y:S01]  /*6be0*/  MUFU.EX2 R247, R5 ;  /* 0x0000000500f77308 */ /* 0x0003e20000000800 */
[C---:B------:R-:W-:Y:S02]  /*6bf0*/  PRMT R160, R6.reuse, 0x7610, R160 ;  /* 0x0000761006a07816 */ /* 0x040fe400000000a0 */
[----:B------:R-:W-:-:S03]  /*6c00*/  PRMT R161, R6, 0x7632, R161 ;  /* 0x0000763206a17816 */ /* 0x000fc600000000a1 */
[----:B------:R-:W-:Y:S02]  /*6c10*/  @!P3 HFMA2.BF16_V2 R158, -RZ.H0_H0, RZ.H0_H0, -R160.H0_H0 ;  /* 0x200000ffff9eb231 */ /* 0x000fe400003409a0 */
[----:B-1----:R-:W-:-:S04]  /*6c20*/  FFMA.FTZ R5, R112, UR42, -R19 ;  /* 0x0000002a70057c23 */ /* 0x002fc80008010813 */
[----:B------:R1:W4:Y:S01]  /*6c30*/  MUFU.EX2 R248, R5 ;  /* 0x0000000500f87308 */ /* 0x0003220000000800 */
[----:B------:R-:W-:Y:S01]  /*6c40*/  @!P2 HFMA2.BF16_V2 R157, -RZ.H0_H0, RZ.H0_H0, -R161.H0_H0 ;  /* 0x200000ffff9da231 */ /* 0x000fe200003409a1 */
[----:B------:R-:W-:Y:S02]  /*6c50*/  PRMT R101, R160, 0x5410, R161 ;  /* 0x00005410a0657816 */ /* 0x000fe400000000a1 */
[----:B------:R-:W-:Y:S02]  /*6c60*/  @!P3 PRMT R160, R158, 0x5410, RZ ;  /* 0x000054109ea0b816 */ /* 0x000fe400000000ff */
[----:B-1----:R-:W-:-:S04]  /*6c70*/  LOP3.LUT R5, R2, 0xffff, RZ, 0xc0, !PT ;  /* 0x0000ffff02057812 */ /* 0x002fc800078ec0ff */
[----:B------:R-:W-:-:S04]  /*6c80*/  SHF.R.U32.HI R5, RZ, 0x8, R5 ;  /* 0x00000008ff057819 */ /* 0x000fc80000011605 */
[----:B------:R-:W-:Y:S02]  /*6c90*/  LOP3.LUT R5, R5, 0xffff, RZ, 0xc0, !PT ;  /* 0x0000ffff05057812 */ /* 0x000fe400078ec0ff */
[----:B------:R-:W-:Y:S02]  /*6ca0*/  LOP3.LUT R6, R2, 0xff, RZ, 0xc0, !PT ;  /* 0x000000ff02067812 */ /* 0x000fe400078ec0ff */
[----:B------:R-:W-:Y:S01]  /*6cb0*/  ISETP.LE.U32.AND P3, PT, R5, UR12, PT ;  /* 0x0000000c05007c0c */ /* 0x000fe2000bf63070 */
[----:B------:R-:W-:Y:S01]  /*6cc0*/  FFMA.FTZ R5, R118, UR42, -R18 ;  /* 0x0000002a76057c23 */ /* 0x000fe20008010812 */
[----:B------:R-:W-:Y:S02]  /*6cd0*/  @!P2 PRMT R161, R157, 0x5410, RZ ;  /* 0x000054109da1a816 */ /* 0x000fe400000000ff */
[----:B------:R-:W-:Y:S01]  /*6ce0*/  ISETP.LE.U32.AND P2, PT, R6, UR12, PT ;  /* 0x0000000c06007c0c */ /* 0x000fe2000bf43070 */
[----:B------:R1:W-:Y:S01]  /*6cf0*/  MUFU.EX2 R239, R5 ;  /* 0x0000000500ef7308 */ /* 0x0003e20000000800 */
[----:B----4-:R-:W-:-:S04]  /*6d00*/  F2FP.BF16.F32.PACK_AB R6, R248, R247 ;  /* 0x000000f7f806723e */ /* 0x010fc800000010ff */
[C---:B------:R-:W-:Y:S02]  /*6d10*/  PRMT R159, R6.reuse, 0x7610, R159 ;  /* 0x00007610069f7816 */ /* 0x040fe4000000009f */
[----:B------:R-:W-:Y:S01]  /*6d20*/  PRMT R158, R6, 0x7632, R158 ;  /* 0x00007632069e7816 */ /* 0x000fe2000000009e */
[----:B-1----:R-:W-:-:S04]  /*6d30*/  FFMA.FTZ R5, R120, UR42, -R18 ;  /* 0x0000002a78057c23 */ /* 0x002fc80008010812 */
[----:B------:R1:W4:Y:S01]  /*6d40*/  MUFU.EX2 R244, R5 ;  /* 0x0000000500f47308 */ /* 0x0003220000000800 */
[----:B------:R-:W-:Y:S01]  /*6d50*/  @!P2 HFMA2.BF16_V2 R180, -RZ.H0_H0, RZ.H0_H0, -R159.H0_H0 ;  /* 0x200000ffffb4a231 */ /* 0x000fe2000034099f */
[----:B------:R-:W-:Y:S01]  /*6d60*/  PRMT R100, R159, 0x5410, R158 ;  /* 0x000054109f647816 */ /* 0x000fe2000000009e */
[----:B------:R-:W-:-:S03]  /*6d70*/  @!P3 HFMA2.BF16_V2 R192, -RZ.H0_H0, RZ.H0_H0, -R158.H0_H0 ;  /* 0x200000ffffc0b231 */ /* 0x000fc6000034099e */
[----:B------:R-:W-:Y:S02]  /*6d80*/  @!P2 PRMT R159, R180, 0x5410, RZ ;  /* 0x00005410b49fa816 */ /* 0x000fe400000000ff */
[----:B------:R-:W-:Y:S02]  /*6d90*/  @!P3 PRMT R158, R192, 0x5410, RZ ;  /* 0x00005410c09eb816 */ /* 0x000fe400000000ff */
[--C-:B-1----:R-:W-:Y:S02]  /*6da0*/  SHF.R.U32.HI R5, RZ, 0x18, R2.reuse ;  /* 0x00000018ff057819 */ /* 0x102fe40000011602 */
[----:B------:R-:W-:Y:S02]  /*6db0*/  SHF.R.U32.HI R2, RZ, 0x10, R2 ;  /* 0x00000010ff027819 */ /* 0x000fe40000011602 */
[----:B------:R-:W-:Y:S02]  /*6dc0*/  ISETP.LE.U32.AND P2, PT, R5, UR12, PT ;  /* 0x0000000c05007c0c */ /* 0x000fe4000bf43070 */
[----:B------:R-:W-:Y:S01]  /*6dd0*/  LOP3.LUT R2, R2, 0xff, RZ, 0xc0, !PT ;  /* 0x000000ff02027812 */ /* 0x000fe200078ec0ff */
[----:B------:R-:W-:-:S03]  /*6de0*/  FFMA.FTZ R6, R116, UR42, -R19 ;  /* 0x0000002a74067c23 */ /* 0x000fc60008010813 */
[----:B------:R-:W-:Y:S02]  /*6df0*/  ISETP.LE.U32.AND P3, PT, R2, UR12, PT ;  /* 0x0000000c02007c0c */ /* 0x000fe4000bf63070 */
[----:B----4-:R-:W-:Y:S01]  /*6e00*/  F2FP.BF16.F32.PACK_AB R2, R244, R239 ;  /* 0x000000eff402723e */ /* 0x010fe200000010ff */
[----:B------:R-:W-:Y:S01]  /*6e10*/  FFMA.FTZ R5, R115, UR42, -R19 ;  /* 0x0000002a73057c23 */ /* 0x000fe20008010813 */
[----:B------:R-:W-:Y:S02]  /*6e20*/  @!P6 HFMA2.BF16_V2 R156, -RZ.H0_H0, RZ.H0_H0, -R162.H0_H0 ;  /* 0x200000ffff9ce231 */ /* 0x000fe400003409a2 */
[----:B------:R-:W-:Y:S01]  /*6e30*/  PRMT R157, R2, 0x7632, R157 ;  /* 0x00007632029d7816 */ /* 0x000fe2000000009d */
[----:B------:R-:W-:Y:S01]  /*6e40*/  MUFU.EX2 R237, R6 ;  /* 0x0000000600ed7308 */ /* 0x000fe20000000800 */
[----:B------:R-:W-:Y:S02]  /*6e50*/  PRMT R102, R163, 0x5410, R162 ;  /* 0x00005410a3667816 */ /* 0x000fe400000000a2 */
[----:B------:R-:W-:Y:S01]  /*6e60*/  @!P6 PRMT R162, R156, 0x5410, RZ ;  /* 0x000054109ca2e816 */ /* 0x000fe200000000ff */
[----:B------:R-:W-:Y:S01]  /*6e70*/  @!P2 HFMA2.BF16_V2 R193, -RZ.H0_H0, RZ.H0_H0, -R157.H0_H0 ;  /* 0x200000ffffc1a231 */ /* 0x000fe2000034099d */
[----:B------:R-:W-:-:S03]  /*6e80*/  PRMT R156, R2, 0x7610, R156 ;  /* 0x00007610029c7816 */ /* 0x000fc6000000009c */
[----:B------:R1:W4:Y:S01]  /*6e90*/  MUFU.EX2 R238, R5 ;  /* 0x0000000500ee7308 */ /* 0x0003220000000800 */
[----:B------:R-:W-:Y:S01]  /*6ea0*/  LOP3.LUT R2, R9, 0xff, RZ, 0xc0, !PT ;  /* 0x000000ff09027812 */ /* 0x000fe200078ec0ff */
[----:B------:R-:W-:Y:S01]  /*6eb0*/  @!P1 HFMA2.BF16_V2 R155, -RZ.H0_H0, RZ.H0_H0, -R163.H0_H0 ;  /* 0x200000ffff9b9231 */ /* 0x000fe200003409a3 */
[----:B------:R-:W-:Y:S02]  /*6ec0*/  PRMT R97, R156, 0x5410, R157 ;  /* 0x000054109c617816 */ /* 0x000fe4000000009d */
[----:B------:R-:W-:Y:S02]  /*6ed0*/  @!P2 PRMT R157, R193, 0x5410, RZ ;  /* 0x00005410c19da816 */ /* 0x000fe400000000ff */
[----:B------:R-:W-:Y:S02]  /*6ee0*/  ISETP.LE.U32.AND P2, PT, R2, UR12, PT ;  /* 0x0000000c02007c0c */ /* 0x000fe4000bf43070 */
[----:B------:R-:W-:Y:S01]  /*6ef0*/  SHF.R.U32.HI R2, RZ, 0x8, R10 ;  /* 0x00000008ff027819 */ /* 0x000fe2000001160a */
[----:B------:R-:W-:Y:S01]  /*6f00*/  @!P3 HFMA2.BF16_V2 R223, -RZ.H0_H0, RZ.H0_H0, -R156.H0_H0 ;  /* 0x200000ffffdfb231 */ /* 0x000fe2000034099c */
[----:B------:R-:W-:-:S02]  /*6f10*/  @!P1 PRMT R163, R155, 0x5410, RZ ;  /* 0x000054109ba39816 */ /* 0x000fc400000000ff */
[----:B------:R-:W-:Y:S02]  /*6f20*/  ISETP.LE.U32.AND P1, PT, R8, UR12, PT ;  /* 0x0000000c08007c0c */ /* 0x000fe4000bf23070 */
[----:B------:R-:W-:Y:S01]  /*6f30*/  LOP3.LUT R2, R2, 0xffff, RZ, 0xc0, !PT ;  /* 0x0000ffff02027812 */ /* 0x000fe200078ec0ff */
[----:B------:R2:W3:Y:S01]  /*6f40*/  LDL.LU.S16 R8, [R1+0x20] ;  /* 0x0000200001087983 */ /* 0x0004e20000300600 */
[----:B-1----:R-:W-:Y:S01]  /*6f50*/  FFMA.FTZ R5, R109, UR42, -R18 ;  /* 0x0000002a6d057c23 */ /* 0x002fe20008010812 */
[----:B------:R-:W-:-:S03]  /*6f60*/  @!P3 PRMT R156, R223, 0x5410, RZ ;  /* 0x00005410df9cb816 */ /* 0x000fc600000000ff */
[----:B------:R4:W-:Y:S01]  /*6f70*/  MUFU.EX2 R235, R5 ;  /* 0x0000000500eb7308 */ /* 0x0009e20000000800 */
[----:B------:R-:W-:Y:S02]  /*6f80*/  ISETP.LE.U32.AND P3, PT, R2, UR12, PT ;  /* 0x0000000c02007c0c */ /* 0x000fe4000bf63070 */
[----:B------:R-:W-:-:S04]  /*6f90*/  LOP3.LUT R2, R21, 0xffff, RZ, 0xc0, !PT ;  /* 0x0000ffff15027812 */ /* 0x000fc800078ec0ff */
[----:B------:R-:W-:Y:S02]  /*6fa0*/  SHF.R.U32.HI R2, RZ, 0x8, R2 ;  /* 0x00000008ff027819 */ /* 0x000fe40000011602 */
[----:B----4-:R-:W-:-:S04]  /*6fb0*/  F2FP.BF16.F32.PACK_AB R5, R238, R237 ;  /* 0x000000edee05723e */ /* 0x010fc800000010ff */
[C---:B------:R-:W-:Y:S02]  /*6fc0*/  PRMT R155, R5.reuse, 0x7610, R155 ;  /* 0x00007610059b7816 */ /* 0x040fe4000000009b */
[----:B------:R-:W-:-:S03]  /*6fd0*/  PRMT R154, R5, 0x7632, R154 ;  /* 0x00007632059a7816 */ /* 0x000fc6000000009a */
[----:B------:R-:W-:Y:S01]  /*6fe0*/  @!P1 HFMA2.BF16_V2 R227, -RZ.H0_H0, RZ.H0_H0, -R155.H0_H0 ;  /* 0x200000ffffe39231 */ /* 0x000fe2000034099b */
[----:B------:R-:W-:Y:S01]  /*6ff0*/  LOP3.LUT R2, R2, 0xffff, RZ, 0xc0, !PT ;  /* 0x0000ffff02027812 */ /* 0x000fe200078ec0ff */
[----:B------:R-:W-:Y:S01]  /*7000*/  @!P3 HFMA2.BF16_V2 R228, -RZ.H0_H0, RZ.H0_H0, -R154.H0_H0 ;  /* 0x200000ffffe4b231 */ /* 0x000fe2000034099a */
[----:B------:R-:W-:Y:S02]  /*7010*/  PRMT R94, R155, 0x5410, R154 ;  /* 0x000054109b5e7816 */ /* 0x000fe4000000009a */
[----:B------:R-:W-:Y:S02]  /*7020*/  @!P1 PRMT R155, R227, 0x5410, RZ ;  /* 0x00005410e39b9816 */ /* 0x000fe400000000ff */
[----:B------:R-:W-:Y:S02]  /*7030*/  ISETP.LE.U32.AND P1, PT, R2, UR12, PT ;  /* 0x0000000c02007c0c */ /* 0x000fe4000bf23070 */
[----:B------:R-:W-:Y:S02]  /*7040*/  LOP3.LUT R2, R21, 0xff, RZ, 0xc0, !PT ;  /* 0x000000ff15027812 */ /* 0x000fe400078ec0ff */
[----:B------:R-:W-:-:S02]  /*7050*/  @!P3 PRMT R154, R228, 0x5410, RZ ;  /* 0x00005410e49ab816 */ /* 0x000fc400000000ff */
[----:B------:R-:W-:Y:S02]  /*7060*/  ISETP.LE.U32.AND P3, PT, R2, UR12, PT ;  /* 0x0000000c02007c0c */ /* 0x000fe4000bf63070 */
[----:B------:R-:W-:-:S11]  /*7070*/  ISETP.LE.U32.AND P6, PT, R7, UR12, PT ;  /* 0x0000000c07007c0c */ /* 0x000fd6000bfc3070 */
[----:B--2---:R-:W-:-:S05]  /*7080*/  @!P3 HFMA2.BF16_V2 R80, -RZ.H0_H0, RZ.H0_H0, -R197.H0_H0 ;  /* 0x200000ffff50b231 */ /* 0x004fca00003409c5 */
[----:B------:R-:W-:-:S04]  /*7090*/  PRMT R7, R80, 0x7610, R7 ;  /* 0x0000761050077816 */ /* 0x000fc80000000007 */
[----:B------:R-:W-:Y:S02]  /*70a0*/  @!P3 PRMT R197, R7, 0x5410, RZ ;  /* 0x0000541007c5b816 */ /* 0x000fe400000000ff */
[----:B------:R1:W2:Y:S01]  /*70b0*/  LDL.LU.S16 R7, [R1+0x18] ;  /* 0x0000180001077983 */ /* 0x0002a20000300600 */
[----:B------:R-:W-:-:S04]  /*70c0*/  FFMA.FTZ R6, R108, UR42, -R18 ;  /* 0x0000002a6c067c23 */ /* 0x000fc80008010812 */
[----:B------:R-:W4:Y:S01]  /*70d0*/  MUFU.EX2 R236, R6 ;  /* 0x0000000600ec7308 */ /* 0x000f220000000800 */
[----:B------:R-:W-:Y:S02]  /*70e0*/  IMAD R180, R3, 0x2, R177 ;  /* 0x0000000203b47824 */ /* 0x000fe400078e02b1 */
[----:B------:R-:W-:-:S03]  /*70f0*/  @!P4 HFMA2.BF16_V2 R153, -RZ.H0_H0, RZ.H0_H0, -R165.H0_H0 ;  /* 0x200000ffff99c231 */ /* 0x000fc600003409a5 */
[----:B------:R-:W1:Y:S02]  /*7100*/  LDSM.16.MT88.4 R60, [R180+0x6000] ;  /* 0x00600000b43c783b */ /* 0x000e640000004200 */
[----:B------:R-:W-:Y:S01]  /*7110*/  @!P4 PRMT R165, R153, 0x5410, RZ ;  /* 0x0000541099a5c816 */ /* 0x000fe200000000ff */
[----:B------:R-:W-:Y:S01]  /*7120*/  @!P5 HFMA2.BF16_V2 R151, -RZ.H0_H0, RZ.H0_H0, -R166.H0_H0 ;  /* 0x200000ffff97d231 */ /* 0x000fe200003409a6 */
[----:B------:R-:W-:Y:S01]  /*7130*/  SHF.R.U32.HI R2, RZ, 0x18, R21 ;  /* 0x00000018ff027819 */ /* 0x000fe20000011615 */
[----:B------:R-:W1:Y:S01]  /*7140*/  LDSM.16.MT88.4 R80, [R180+0x6800] ;  /* 0x00680000b450783b */ /* 0x000e620000004200 */
[----:B----4-:R-:W-:-:S04]  /*7150*/  F2FP.BF16.F32.PACK_AB R5, R236, R235 ;  /* 0x000000ebec05723e */ /* 0x010fc800000010ff */
[C---:B------:R-:W-:Y:S02]  /*7160*/  PRMT R153, R5.reuse, 0x7610, R153 ;  /* 0x0000761005997816 */ /* 0x040fe40000000099 */
[----:B------:R-:W-:-:S03]  /*7170*/  PRMT R152, R5, 0x7632, R152 ;  /* 0x0000763205987816 */ /* 0x000fc60000000098 */
[----:B------:R-:W-:Y:S01]  /*7180*/  @!P2 HFMA2.BF16_V2 R229, -RZ.H0_H0, RZ.H0_H0, -R153.H0_H0 ;  /* 0x200000ffffe5a231 */ /* 0x000fe20000340999 */
[----:B------:R-:W-:Y:S02]  /*7190*/  @!P5 PRMT R166, R151, 0x5410, RZ ;  /* 0x0000541097a6d816 */ /* 0x000fe400000000ff */
[----:B------:R-:W-:Y:S02]  /*71a0*/  ISETP.LE.U32.AND P5, PT, R36, UR12, PT ;  /* 0x0000000c24007c0c */ /* 0x000fe4000bfa3070 */
[----:B------:R-:W-:Y:S02]  /*71b0*/  PRMT R93, R153, 0x5410, R152 ;  /* 0x00005410995d7816 */ /* 0x000fe40000000098 */
[----:B------:R-:W-:Y:S02]  /*71c0*/  @!P2 PRMT R153, R229, 0x5410, RZ ;  /* 0x00005410e599a816 */ /* 0x000fe400000000ff */
[----:B------:R-:W-:Y:S02]  /*71d0*/  ISETP.LE.U32.AND P2, PT, R2, UR12, PT ;  /* 0x0000000c02007c0c */ /* 0x000fe4000bf43070 */
[----:B------:R-:W-:Y:S01]  /*71e0*/  SHF.R.U32.HI R2, RZ, 0x10, R21 ;  /* 0x00000010ff027819 */ /* 0x000fe20000011615 */
[----:B------:R-:W-:-:S03]  /*71f0*/  @!P6 HFMA2.BF16_V2 R230, -RZ.H0_H0, RZ.H0_H0, -R152.H0_H0 ;  /* 0x200000ffffe6e231 */ /* 0x000fc60000340998 */
[----:B------:R-:W-:Y:S02]  /*7200*/  LOP3.LUT R2, R2, 0xff, RZ, 0xc0, !PT ;  /* 0x000000ff02027812 */ /* 0x000fe400078ec0ff */
[----:B------:R-:W-:Y:S02]  /*7210*/  @!P6 PRMT R152, R230, 0x5410, RZ ;  /* 0x00005410e698e816 */ /* 0x000fe400000000ff */
[----:B------:R-:W-:Y:S02]  /*7220*/  ISETP.LE.U32.AND P6, PT, R2, UR12, PT ;  /* 0x0000000c02007c0c */ /* 0x000fe4000bfc3070 */
[----:B------:R-:W-:Y:S01]  /*7230*/  SHF.R.U32.HI R2, RZ, 0x8, R49 ;  /* 0x00000008ff027819 */ /* 0x000fe20000011631 */
[----:B------:R-:W-:-:S03]  /*7240*/  IMAD.MOV.U32 R112, RZ, RZ, R137 ;  /* 0x000000ffff707224 */ /* 0x000fc600078e0089 */
[----:B------:R-:W-:Y:S01]  /*7250*/  LOP3.LUT R2, R2, 0xffff, RZ, 0xc0, !PT ;  /* 0x0000ffff02027812 */ /* 0x000fe200078ec0ff */
[----:B------:R-:W-:Y:S02]  /*7260*/  IMAD.MOV.U32 R117, RZ, RZ, R138 ;  /* 0x000000ffff757224 */ /* 0x000fe400078e008a */
[----:B------:R-:W-:Y:S01]  /*7270*/  IMAD.MOV.U32 R113, RZ, RZ, R136 ;  /* 0x000000ffff717224 */ /* 0x000fe200078e0088 */
[----:B------:R-:W-:Y:S01]  /*7280*/  ISETP.LE.U32.AND P3, PT, R2, UR12, PT ;  /* 0x0000000c02007c0c */ /* 0x000fe2000bf63070 */
[----:B------:R-:W-:Y:S02]  /*7290*/  IMAD.MOV.U32 R137, RZ, RZ, R12 ;  /* 0x000000ffff897224 */ /* 0x000fe400078e000c */
[----:B------:R-:W-:Y:S02]  /*72a0*/  IMAD.MOV.U32 R138, RZ, RZ, R15 ;  /* 0x000000ffff8a7224 */ /* 0x000fe400078e000f */
[----:B------:R-:W-:Y:S02]  /*72b0*/  IMAD.MOV.U32 R20, RZ, RZ, R14 ;  /* 0x000000ffff147224 */ /* 0x000fe400078e000e */
[----:B------:R-:W-:-:S02]  /*72c0*/  IMAD.MOV.U32 R136, RZ, RZ, R11 ;  /* 0x000000ffff887224 */ /* 0x000fc400078e000b */
[----:B------:R-:W-:Y:S02]  /*72d0*/  @!P1 HFMA2.BF16_V2 R231, -RZ.H0_H0, RZ.H0_H0, -R196.H0_H0 ;  /* 0x200000ffffe79231 */ /* 0x000fe400003409c4 */
[----:B------:R-:W-:Y:S02]  /*72e0*/  IMAD.MOV.U32 R114, RZ, RZ, R37 ;  /* 0x000000ffff727224 */ /* 0x000fe400078e0025 */
[----:B------:R-:W-:Y:S01]  /*72f0*/  IMAD.MOV.U32 R120, RZ, RZ, R32 ;  /* 0x000000ffff787224 */ /* 0x000fe200078e0020 */
[----:B------:R-:W-:Y:S01]  /*7300*/  @!P1 PRMT R196, R231, 0x5410, RZ ;  /* 0x00005410e7c49816 */ /* 0x000fe200000000ff */
[----:B------:R-:W-:Y:S02]  /*7310*/  IMAD.MOV.U32 R118, RZ, RZ, R131 ;  /* 0x000000ffff767224 */ /* 0x000fe400078e0083 */
[----:B------:R-:W-:Y:S02]  /*7320*/  IMAD.MOV.U32 R32, RZ, RZ, R129 ;  /* 0x000000ffff207224 */ /* 0x000fe400078e0081 */
[----:B------:R-:W-:-:S02]  /*7330*/  IMAD.MOV.U32 R119, RZ, RZ, R130 ;  /* 0x000000ffff777224 */ /* 0x000fc400078e0082 */
[----:B------:R-:W-:Y:S02]  /*7340*/  IMAD.MOV.U32 R37, RZ, RZ, R128 ;  /* 0x000000ffff257224 */ /* 0x000fe400078e0080 */
[----:B---3--:R-:W-:-:S05]  /*7350*/  @!P2 HFMA2.BF16_V2 R8, -RZ.H0_H0, RZ.H0_H0, -R202.H0_H0 ;  /* 0x200000ffff08a231 */ /* 0x008fca00003409ca */
[----:B------:R-:W-:Y:S02]  /*7360*/  PRMT R2, R8, 0x7610, R2 ;  /* 0x0000761008027816 */ /* 0x000fe40000000002 */
[----:B-1----:R-:W-:Y:S02]  /*7370*/  HMMA.16816.F32.BF16 R8, R56, R60, RZ ;  /* 0x0000003c3808723c */ /* 0x002fe400000418ff */
[----:B------:R-:W-:Y:S02]  /*7380*/  @!P2 PRMT R202, R2, 0x5410, RZ ;  /* 0x0000541002caa816 */ /* 0x000fe400000000ff */
[----:B------:R1:W3:-:S15]  /*7390*/  LDL.LU.S16 R2, [R1+0x1c] ;  /* 0x00001c0001027983 */ /* 0x0002de0000300600 */
[----:B------:R-:W-:-:S05]  /*73a0*/  NOP ;  /* 0x0000000000007918 */ /* 0x000fca0000000000 */
[----:B------:R-:W-:Y:S01]  /*73b0*/  HMMA.16816.F32.BF16 R128, R52, R80, R8 ;  /* 0x000000503480723c */ /* 0x000fe20000041808 */
[----:B--2---:R-:W-:-:S05]  /*73c0*/  @!P5 HFMA2.BF16_V2 R7, -RZ.H0_H0, RZ.H0_H0, -R213.H0_H0 ;  /* 0x200000ffff07d231 */ /* 0x004fca00003409d5 */
[----:B------:R-:W-:Y:S01]  /*73d0*/  PRMT R6, R7, 0x7610, R6 ;  /* 0x0000761007067816 */ /* 0x000fe20000000006 */
[----:B------:R-:W-:Y:S02]  /*73e0*/  IMAD.MOV.U32 R7, RZ, RZ, R135 ;  /* 0x000000ffff077224 */ /* 0x000fe400078e0087 */
[----:B------:R-:W-:Y:S02]  /*73f0*/  IMAD.MOV.U32 R135, RZ, RZ, R13 ;  /* 0x000000ffff877224 */ /* 0x000fe400078e000d */
[----:B------:R-:W-:-:S15]  /*7400*/  HMMA.16816.F32.BF16 R12, R72, R60, RZ ;  /* 0x0000003c480c723c */ /* 0x000fde00000418ff */
[----:B------:R-:W-:-:S09]  /*7410*/  NOP ;  /* 0x0000000000007918 */ /* 0x000fd20000000000 */
[----:B------:R-:W-:Y:S01]  /*7420*/  HMMA.16816.F32.BF16 R228, R64, R80, R12 ;  /* 0x0000005040e4723c */ /* 0x000fe2000004180c */
[----:B------:R1:W2:Y:S04]  /*7430*/  LDL.LU.S16 R12, [R1+0x2c] ;  /* 0x00002c00010c7983 */ /* 0x0002a80000300600 */
[----:B------:R1:W4:Y:S01]  /*7440*/  LDL.LU.S16 R11, [R1+0x28] ;  /* 0x00002800010b7983 */ /* 0x0003220000300600 */
[----:B------:R-:W-:Y:S01]  /*7450*/  ISETP.LE.U32.AND P4, PT, R35, UR12, PT ;  /* 0x0000000c23007c0c */ /* 0x000fe2000bf83070 */
[----:B------:R-:W-:Y:S01]  /*7460*/  IMAD.MOV.U32 R111, RZ, RZ, R34 ;  /* 0x000000ffff6f7224 */ /* 0x000fe200078e0022 */
[----:B------:R-:W-:Y:S01]  /*7470*/  @!P5 PRMT R213, R6, 0x5410, RZ ;  /* 0x0000541006d5d816 */ /* 0x000fe200000000ff */
[----:B------:R-:W-:Y:S01]  /*7480*/  IMAD.MOV.U32 R19, RZ, RZ, R7 ;  /* 0x000000ffff137224 */ /* 0x000fe200078e0007 */
[----:B------:R1:W2:Y:S01]  /*7490*/  LDL.LU.S16 R21, [R1+0x34] ;  /* 0x0000340001157983 */ /* 0x0002a20000300600 */
[----:B------:R-:W-:-:S04]  /*74a0*/  IMAD.WIDE.U32 R6, R44, -0x2daee0ad, RZ ;  /* 0xd2511f532c067825 */ /* 0x000fc800078e00ff */
[----:B------:R-:W-:Y:S02]  /*74b0*/  IMAD.MOV.U32 R116, RZ, RZ, R112 ;  /* 0x000000ffff747224 */ /* 0x000fe400078e0070 */
[----:B------:R-:W-:Y:S02]  /*74c0*/  IMAD.MOV.U32 R192, RZ, RZ, R113 ;  /* 0x000000ffffc07224 */ /* 0x000fe400078e0071 */
[----:B------:R-:W-:Y:S02]  /*74d0*/  IMAD.MOV.U32 R112, RZ, RZ, R114 ;  /* 0x000000ffff707224 */ /* 0x000fe400078e0072 */
[----:B------:R-:W-:Y:S01]  /*74e0*/  IMAD.MOV.U32 R113, RZ, RZ, R111 ;  /* 0x000000ffff717224 */ /* 0x000fe200078e006f */
[C---:B------:R-:W-:Y:S01]  /*74f0*/  LOP3.LUT R9, R6.reuse, 0xff, RZ, 0xc0, !PT ;  /* 0x000000ff06097812 */ /* 0x040fe200078ec0ff */
[----:B------:R-:W-:Y:S01]  /*7500*/  IMAD.MOV.U32 R111, RZ, RZ, R25 ;  /* 0x000000ffff6f7224 */ /* 0x000fe200078e0019 */
[----:B------:R-:W-:Y:S01]  /*7510*/  SHF.R.U32.HI R25, RZ, 0x10, R6 ;  /* 0x00000010ff197819 */ /* 0x000fe20000011606 */
[----:B------:R-:W-:Y:S01]  /*7520*/  IMAD.MOV.U32 R114, RZ, RZ, R27 ;  /* 0x000000ffff727224 */ /* 0x000fe200078e001b */
[----:B------:R-:W-:-:S02]  /*7530*/  LOP3.LUT R27, R6, 0xffff, RZ, 0xc0, !PT ;  /* 0x0000ffff061b7812 */ /* 0x000fc400078ec0ff */
[----:B------:R-:W-:Y:S01]  /*7540*/  SHF.R.U32.HI R8, RZ, 0x18, R6 ;  /* 0x00000018ff087819 */ /* 0x000fe20000011606 */
[----:B------:R-:W-:Y:S01]  /*7550*/  IMAD.MOV.U32 R115, RZ, RZ, R19 ;  /* 0x000000ffff737224 */ /* 0x000fe200078e0013 */
[----:B------:R-:W-:Y:S01]  /*7560*/  ISETP.LE.U32.AND P2, PT, R39, UR12, PT ;  /* 0x0000000c27007c0c */ /* 0x000fe2000bf43070 */
[----:B----4-:R-:W-:-:S05]  /*7570*/  @!P4 HFMA2.BF16_V2 R11, -RZ.H0_H0, RZ.H0_H0, -R210.H0_H0 ;  /* 0x200000ffff0bc231 */ /* 0x010fca00003409d2 */
[----:B------:R-:W-:Y:S02]  /*7580*/  PRMT R6, R11, 0x7610, R6 ;  /* 0x000076100b067816 */ /* 0x000fe40000000006 */
[----:B------:R1:W4:Y:S04]  /*7590*/  LDL.LU.S16 R11, [R1+0x38] ;  /* 0x00003800010b7983 */ /* 0x0003280000300600 */
[----:B------:R1:W4:Y:S04]  /*75a0*/  LDL.LU.S16 R19, [R1+0x40] ;  /* 0x0000400001137983 */ /* 0x0003280000300600 */
[----:B------:R1:W4:Y:S01]  /*75b0*/  LDL.LU.S16 R39, [R1+0x44] ;  /* 0x0000440001277983 */ /* 0x0003220000300600 */
[----:B---3--:R-:W-:-:S05]  /*75c0*/  @!P3 HFMA2.BF16_V2 R2, -RZ.H0_H0, RZ.H0_H0, -R212.H0_H0 ;  /* 0x200000ffff02b231 */ /* 0x008fca00003409d4 */
[----:B------:R-:W-:Y:S02]  /*75d0*/  PRMT R5, R2, 0x7610, R5 ;  /* 0x0000761002057816 */ /* 0x000fe40000000005 */
[----:B------:R-:W-:Y:S02]  /*75e0*/  LOP3.LUT R2, R77, 0xff, RZ, 0xc0, !PT ;  /* 0x000000ff4d027812 */ /* 0x000fe400078ec0ff */
[----:B------:R-:W-:Y:S02]  /*75f0*/  @!P3 PRMT R212, R5, 0x5410, RZ ;  /* 0x0000541005d4b816 */ /* 0x000fe400000000ff */
[----:B------:R-:W-:Y:S02]  /*7600*/  ISETP.LE.U32.AND P3, PT, R2, UR12, PT ;  /* 0x0000000c02007c0c */ /* 0x000fe4000bf63070 */
[----:B------:R-:W-:Y:S02]  /*7610*/  LOP3.LUT R2, R88, 0xff, RZ, 0xc0, !PT ;  /* 0x000000ff58027812 */ /* 0x000fe400078ec0ff */
[----:B------:R-:W-:-:S02]  /*7620*/  SHF.R.U32.HI R5, RZ, 0x8, R87 ;  /* 0x00000008ff057819 */ /* 0x000fc40000011657 */
[----:B------:R-:W-:Y:S02]  /*7630*/  PRMT R87, R2, 0x5410, R95 ;  /* 0x0000541002577816 */ /* 0x000fe4000000005f */
[----:B------:R-:W-:-:S05]  /*7640*/  LOP3.LUT R10, R7, UR34, R28, 0x96, !PT ;  /* 0x00000022070a7c12 */ /* 0x000fca000f8e961c */
[----:B--2---:R-:W-:Y:S01]  /*7650*/  @!P3 HFMA2.BF16_V2 R12, -RZ.H0_H0, RZ.H0_H0, -R211.H0_H0 ;  /* 0x200000ffff0cb231 */ /* 0x004fe200003409d3 */
[C---:B------:R-:W-:Y:S02]  /*7660*/  LOP3.LUT R2, R23.reuse, 0xffff, RZ, 0xc0, !PT ;  /* 0x0000ffff17027812 */ /* 0x040fe400078ec0ff */
[----:B------:R-:W-:Y:S02]  /*7670*/  PRMT R88, R96, 0x5410, R5 ;  /* 0x0000541060587816 */ /* 0x000fe40000000005 */
[----:B------:R-:W-:Y:S02]  /*7680*/  PRMT R7, R12, 0x7610, R7 ;  /* 0x000076100c077816 */ /* 0x000fe40000000007 */
[----:B------:R-:W-:Y:S02]  /*7690*/  LOP3.LUT R5, R23, 0xff, RZ, 0xc0, !PT ;  /* 0x000000ff17057812 */ /* 0x000fe400078ec0ff */
[----:B------:R-:W-:Y:S02]  /*76a0*/  SHF.R.U32.HI R2, RZ, 0x8, R2 ;  /* 0x00000008ff027819 */ /* 0x000fe40000011602 */
[----:B------:R-:W-:-:S02]  /*76b0*/  @!P3 PRMT R211, R7, 0x5410, RZ ;  /* 0x0000541007d3b816 */ /* 0x000fc400000000ff */
[----:B------:R-:W-:Y:S02]  /*76c0*/  ISETP.LE.U32.AND P3, PT, R5, UR12, PT ;  /* 0x0000000c05007c0c */ /* 0x000fe4000bf63070 */
[----:B------:R-:W-:Y:S02]  /*76d0*/  LOP3.LUT R2, R2, 0xffff, RZ, 0xc0, !PT ;  /* 0x0000ffff02027812 */ /* 0x000fe400078ec0ff */
[----:B------:R-:W-:Y:S02]  /*76e0*/  @!P4 PRMT R210, R6, 0x5410, RZ ;  /* 0x0000541006d2c816 */ /* 0x000fe400000000ff */
[----:B------:R-:W-:Y:S01]  /*76f0*/  ISETP.LE.U32.AND P4, PT, R2, UR12, PT ;  /* 0x0000000c02007c0c */ /* 0x000fe2000bf83070 */
[----:B------:R-:W-:-:S04]  /*7700*/  IMAD.WIDE.U32 R6, R92, -0x2daee0ad, RZ ;  /* 0xd2511f535c067825 */ /* 0x000fc800078e00ff */
[----:B------:R-:W-:Y:S01]  /*7710*/  @!P6 HFMA2.BF16_V2 R33, -RZ.H0_H0, RZ.H0_H0, -R204.H0_H0 ;  /* 0x200000ffff21e231 */ /* 0x000fe200003409cc */
[----:B------:R-:W-:Y:S01]  /*7720*/  SHF.R.U32.HI R2, RZ, 0x10, R23 ;  /* 0x00000010ff027819 */ /* 0x000fe20000011617 */
[----:B------:R-:W-:Y:S01]  /*7730*/  @!P3 HFMA2.BF16_V2 R21, -RZ.H0_H0, RZ.H0_H0, -R209.H0_H0 ;  /* 0x200000ffff15b231 */ /* 0x000fe200003409d1 */
[----:B------:R-:W-:Y:S02]  /*7740*/  LOP3.LUT R12, R7, UR34, R84, 0x96, !PT ;  /* 0x00000022070c7c12 */ /* 0x000fe4000f8e9654 */
[----:B------:R-:W-:Y:S02]  /*7750*/  LOP3.LUT R13, R6, 0xffff, RZ, 0xc0, !PT ;  /* 0x0000ffff060d7812 */ /* 0x000fe400078ec0ff */
[----:B------:R-:W-:Y:S02]  /*7760*/  PRMT R18, R33, 0x7610, R18 ;  /* 0x0000761021127816 */ /* 0x000fe40000000012 */
[----:B------:R-:W-:Y:S02]  /*7770*/  PRMT R7, R21, 0x7610, R7 ;  /* 0x0000761015077816 */ /* 0x000fe40000000007 */
[----:B------:R-:W-:-:S02]  /*7780*/  LOP3.LUT R2, R2, 0xff, RZ, 0xc0, !PT ;  /* 0x000000ff02027812 */ /* 0x000fc400078ec0ff */
[----:B------:R-:W-:Y:S02]  /*7790*/  @!P6 PRMT R204, R18, 0x5410, RZ ;  /* 0x0000541012cce816 */ /* 0x000fe400000000ff */
[----:B------:R-:W-:Y:S02]  /*77a0*/  @!P3 PRMT R209, R7, 0x5410, RZ ;  /* 0x0000541007d1b816 */ /* 0x000fe400000000ff */
[----:B------:R-:W-:Y:S02]  /*77b0*/  LOP3.LUT R18, R6, 0xff, RZ, 0xc0, !PT ;  /* 0x000000ff06127812 */ /* 0x000fe400078ec0ff */
[--C-:B------:R-:W-:Y:S02]  /*77c0*/  SHF.R.U32.HI R15, RZ, 0x10, R6.reuse ;  /* 0x00000010ff0f7819 */ /* 0x100fe40000011606 */
[----:B------:R-:W-:Y:S02]  /*77d0*/  SHF.R.U32.HI R14, RZ, 0x18, R6 ;  /* 0x00000018ff0e7819 */ /* 0x000fe40000011606 */
[----:B------:R-:W-:-:S02]  /*77e0*/  ISETP.LE.U32.AND P3, PT, R2, UR12, PT ;  /* 0x0000000c02007c0c */ /* 0x000fc4000bf63070 */
[----:B------:R-:W-:Y:S01]  /*77f0*/  SHF.R.U32.HI R2, RZ, 0x18, R23 ;  /* 0x00000018ff027819 */ /* 0x000fe20000011617 */
[----:B----4-:R-:W-:-:S05]  /*7800*/  @!P4 HFMA2.BF16_V2 R11, -RZ.H0_H0, RZ.H0_H0, -R208.H0_H0 ;  /* 0x200000ffff0bc231 */ /* 0x010fca00003409d0 */
[----:B------:R-:W-:-:S04]  /*7810*/  PRMT R6, R11, 0x7610, R6 ;  /* 0x000076100b067816 */ /* 0x000fc80000000006 */
[----:B------:R-:W-:Y:S02]  /*7820*/  @!P4 PRMT R208, R6, 0x5410, RZ ;  /* 0x0000541006d0c816 */ /* 0x000fe400000000ff */
[----:B------:R-:W-:Y:S01]  /*7830*/  ISETP.LE.U32.AND P4, PT, R2, UR12, PT ;  /* 0x0000000c02007c0c */ /* 0x000fe2000bf83070 */
[----:B------:R-:W-:-:S05]  /*7840*/  @!P3 HFMA2.BF16_V2 R19, -RZ.H0_H0, RZ.H0_H0, -R206.H0_H0 ;  /* 0x200000ffff13b231 */ /* 0x000fca00003409ce */
[----:B------:R-:W-:Y:S01]  /*7850*/  PRMT R5, R19, 0x7610, R5 ;  /* 0x0000761013057816 */ /* 0x000fe20000000005 */
[----:B------:R-:W-:-:S06]  /*7860*/  IMAD.WIDE.U32 R6, R29, -0x2daee0ad, RZ ;  /* 0xd2511f531d067825 */ /* 0x000fcc00078e00ff */
[----:B------:R-:W-:Y:S01]  /*7870*/  @!P4 HFMA2.BF16_V2 R39, -RZ.H0_H0, RZ.H0_H0, -R205.H0_H0 ;  /* 0x200000ffff27c231 */ /* 0x000fe200003409cd */
[----:B------:R-:W-:Y:S02]  /*7880*/  @!P3 PRMT R206, R5, 0x5410, RZ ;  /* 0x0000541005ceb816 */ /* 0x000fe400000000ff */
[----:B------:R1:W2:Y:S02]  /*7890*/  LDL.LU.S16 R5, [R1+0x48] ;  /* 0x0000480001057983 */ /* 0x0002a40000300600 */
[----:B------:R-:W-:-:S04]  /*78a0*/  PRMT R29, R39, 0x7610, R29 ;  /* 0x00007610271d7816 */ /* 0x000fc8000000001d */
[----:B------:R-:W-:Y:S02]  /*78b0*/  @!P4 PRMT R205, R29, 0x5410, RZ ;  /* 0x000054101dcdc816 */ /* 0x000fe400000000ff */
[----:B------:R1:W3:Y:S01]  /*78c0*/  LDL.LU.S16 R29, [R1+0x4c] ;  /* 0x00004c00011d7983 */ /* 0x0002e20000300600 */
[----:B------:R-:W-:Y:S02]  /*78d0*/  SHF.R.U32.HI R2, RZ, 0x8, R76 ;  /* 0x00000008ff027819 */ /* 0x000fe4000001164c */
[----:B------:R-:W-:Y:S02]  /*78e0*/  ISETP.LE.U32.AND P1, PT, R48, UR12, PT ;  /* 0x0000000c30007c0c */ /* 0x000fe4000bf23070 */
[----:B------:R-:W-:-:S04]  /*78f0*/  LOP3.LUT R2, R2, 0xffff, RZ, 0xc0, !PT ;  /* 0x0000ffff02027812 */ /* 0x000fc800078ec0ff */
[----:B------:R-:W-:Y:S02]  /*7900*/  ISETP.LE.U32.AND P3, PT, R2, UR12, PT ;  /* 0x0000000c02007c0c */ /* 0x000fe4000bf63070 */
[----:B------:R-:W-:Y:S01]  /*7910*/  ISETP.LE.U32.AND P5, PT, R38, UR12, PT ;  /* 0x0000000c26007c0c */ /* 0x000fe2000bfa3070 */
[----:B------:R-:W-:-:S04]  /*7920*/  IMAD.MOV.U32 R34, RZ, RZ, R230 ;  /* 0x000000ffff227224 */ /* 0x000fc800078e00e6 */
[----:B--2---:R-:W-:-:S05]  /*7930*/  @!P1 HFMA2.BF16_V2 R5, -RZ.H0_H0, RZ.H0_H0, -R203.H0_H0 ;  /* 0x200000ffff059231 */ /* 0x004fca00003409cb */
[----:B------:R-:W-:Y:S01]  /*7940*/  PRMT R38, R5, 0x7610, R38 ;  /* 0x0000761005267816 */ /* 0x000fe20000000026 */
[----:B------:R-:W-:Y:S01]  /*7950*/  FFMA.FTZ R5, R147, UR42, -R24 ;  /* 0x0000002a93057c23 */ /* 0x000fe20008010818 */
[----:B---3--:R-:W-:-:S03]  /*7960*/  @!P3 HFMA2.BF16_V2 R29, -RZ.H0_H0, RZ.H0_H0, -R201.H0_H0 ;  /* 0x200000ffff1db231 */ /* 0x008fc600003409c9 */
[----:B------:R2:W-:Y:S02]  /*7970*/  MUFU.EX2 R230, R5 ;  /* 0x0000000500e67308 */ /* 0x0005e40000000800 */
[----:B--2---:R-:W-:Y:S02]  /*7980*/  PRMT R5, R29, 0x7610, R5 ;  /* 0x000076101d057816 */ /* 0x004fe40000000005 */
[----:B------:R1:W2:Y:S01]  /*7990*/  LDL.LU.S16 R29, [R1+0x54] ;  /* 0x00005400011d7983 */ /* 0x0002a20000300600 */
[----:B------:R-:W-:-:S04]  /*79a0*/  LOP3.LUT R2, R86, 0xff, RZ, 0xc0, !PT ;  /* 0x000000ff56027812 */ /* 0x000fc800078ec0ff */
[----:B------:R-:W-:Y:S02]  /*79b0*/  ISETP.LE.U32.AND P4, PT, R2, UR12, PT ;  /* 0x0000000c02007c0c */ /* 0x000fe4000bf83070 */
[----:B------:R-:W-:-:S04]  /*79c0*/  SHF.R.U32.HI R2, RZ, 0x10, R22 ;  /* 0x00000010ff027819 */ /* 0x000fc80000011616 */
[----:B------:R-:W-:Y:S02]  /*79d0*/  LOP3.LUT R2, R2, 0xff, RZ, 0xc0, !PT ;  /* 0x000000ff02027812 */ /* 0x000fe400078ec0ff */
[----:B------:R-:W-:Y:S02]  /*79e0*/  @!P1 PRMT R203, R38, 0x5410, RZ ;  /* 0x0000541026cb9816 */ /* 0x000fe400000000ff */
[----:B------:R-:W-:Y:S01]  /*79f0*/  ISETP.LE.U32.AND P1, PT, R2, UR12, PT ;  /* 0x0000000c02007c0c */ /* 0x000fe2000bf23070 */
[----:B------:R-:W-:Y:S01]  /*7a00*/  FFMA.FTZ R2, R146, UR42, -R24 ;  /* 0x0000002a92027c23 */ /* 0x000fe20008010818 */
[----:B------:R-:W-:-:S03]  /*7a10*/  IMAD.MOV.U32 R33, RZ, RZ, R231 ;  /* 0x000000ffff217224 */ /* 0x000fc600078e00e7 */
[----:B------:R3:W4:Y:S01]  /*7a20*/  MUFU.EX2 R231, R2 ;  /* 0x0000000200e77308 */ /* 0x0007220000000800 */
[----:B------:R-:W-:Y:S02]  /*7a30*/  @!P3 PRMT R201, R5, 0x5410, RZ ;  /* 0x0000541005c9b816 */ /* 0x000fe400000000ff */
[----:B---3--:R-:W-:-:S04]  /*7a40*/  LOP3.LUT R2, R22, 0xff, RZ, 0xc0, !PT ;  /* 0x000000ff16027812 */ /* 0x008fc800078ec0ff */
[----:B------:R-:W-:Y:S02]  /*7a50*/  ISETP.LE.U32.AND P3, PT, R2, UR12, PT ;  /* 0x0000000c02007c0c */ /* 0x000fe4000bf63070 */
[----:B------:R-:W-:-:S04]  /*7a60*/  LOP3.LUT R2, R22, 0xffff, RZ, 0xc0, !PT ;  /* 0x0000ffff16027812 */ /* 0x000fc800078ec0ff */
[----:B------:R-:W-:-:S04]  /*7a70*/  SHF.R.U32.HI R2, RZ, 0x8, R2 ;  /* 0x00000008ff027819 */ /* 0x000fc80000011602 */
[----:B------:R-:W-:Y:S01]  /*7a80*/  LOP3.LUT R2, R2, 0xffff, RZ, 0xc0, !PT ;  /* 0x0000ffff02027812 */ /* 0x000fe200078ec0ff */
[----:B--2---:R-:W-:-:S05]  /*7a90*/  @!P4 HFMA2.BF16_V2 R29, -RZ.H0_H0, RZ.H0_H0, -R199.H0_H0 ;  /* 0x200000ffff1dc231 */ /* 0x004fca00003409c7 */
[----:B------:R-:W-:Y:S02]  /*7aa0*/  PRMT R28, R29, 0x7610, R28 ;  /* 0x000076101d1c7816 */ /* 0x000fe4000000001c */
[----:B------:R1:W2:Y:S02]  /*7ab0*/  LDL.LU.S16 R29, [R1+0x58] ;  /* 0x00005800011d7983 */ /* 0x0002a40000300600 */
[----:B------:R-:W-:Y:S02]  /*7ac0*/  @!P4 PRMT R199, R28, 0x5410, RZ ;  /* 0x000054101cc7c816 */ /* 0x000fe400000000ff */
[----:B------:R1:W3:Y:S01]  /*7ad0*/  LDL.LU.S16 R28, [R1+0x5c] ;  /* 0x00005c00011c7983 */ /* 0x0002e20000300600 */
[----:B------:R-:W-:Y:S02]  /*7ae0*/  ISETP.LE.U32.AND P4, PT, R2, UR12, PT ;  /* 0x0000000c02007c0c */ /* 0x000fe4000bf83070 */
[----:B------:R-:W-:Y:S02]  /*7af0*/  SHF.R.U32.HI R2, RZ, 0x18, R22 ;  /* 0x00000018ff027819 */ /* 0x000fe40000011616 */
[----:B------:R1:W2:Y:S01]  /*7b00*/  LDL.LU.S16 R22, [R1+0x64] ;  /* 0x0000640001167983 */ /* 0x0002a20000300600 */
[----:B------:R-:W-:Y:S01]  /*7b10*/  FFMA.FTZ R5, R149, UR42, -R17 ;  /* 0x0000002a95057c23 */ /* 0x000fe20008010811 */
[----:B------:R-:W-:-:S03]  /*7b20*/  IMAD.MOV.U32 R36, RZ, RZ, R228 ;  /* 0x000000ffff247224 */ /* 0x000fc600078e00e4 */
[----:B------:R4:W-:Y:S01]  /*7b30*/  MUFU.EX2 R228, R5 ;  /* 0x0000000500e47308 */ /* 0x0009e20000000800 */
[----:B------:R-:W-:Y:S02]  /*7b40*/  IMAD.MOV.U32 R35, RZ, RZ, R229 ;  /* 0x000000ffff237224 */ /* 0x000fe400078e00e5 */
[----:B----4-:R-:W-:-:S05]  /*7b50*/  FFMA.FTZ R5, R148, UR42, -R17 ;  /* 0x0000002a94057c23 */ /* 0x010fca0008010811 */
[----:B------:R4:W1:Y:S01]  /*7b60*/  MUFU.EX2 R229, R5 ;  /* 0x0000000500e57308 */ /* 0x0008620000000800 */
[----:B------:R-:W-:Y:S02]  /*7b70*/  LOP3.LUT R11, R7, UR34, R26, 0x96, !PT ;  /* 0x00000022070b7c12 */ /* 0x000fe4000f8e961a */
[----:B------:R-:W-:Y:S02]  /*7b80*/  LOP3.LUT R19, R6, 0xffff, RZ, 0xc0, !PT ;  /* 0x0000ffff06137812 */ /* 0x000fe400078ec0ff */
[----:B----4-:R-:W-:-:S04]  /*7b90*/  F2FP.BF16.F32.PACK_AB R5, R231, R230 ;  /* 0x000000e6e705723e */ /* 0x010fc800000010ff */
[C---:B------:R-:W-:Y:S02]  /*7ba0*/  PRMT R151, R5.reuse, 0x7610, R151 ;  /* 0x0000761005977816 */ /* 0x040fe40000000097 */
[----:B------:R-:W-:-:S04]  /*7bb0*/  PRMT R150, R5, 0x7632, R150 ;  /* 0x0000763205967816 */ /* 0x000fc80000000096 */
[----:B------:R-:W-:Y:S01]  /*7bc0*/  PRMT R86, R151, 0x5410, R150 ;  /* 0x0000541097567816 */ /* 0x000fe20000000096 */
[----:B------:R-:W-:Y:S02]  /*7bd0*/  IMAD.MOV.U32 R193, RZ, RZ, R116 ;  /* 0x000000ffffc17224 */ /* 0x000fe400078e0074 */
[----:B------:R-:W-:Y:S01]  /*7be0*/  IMAD.MOV.U32 R116, RZ, RZ, R120 ;  /* 0x000000ffff747224 */ /* 0x000fe200078e0078 */
[----:B------:R-:W-:Y:S01]  /*7bf0*/  LOP3.LUT R23, R6, 0xff, RZ, 0xc0, !PT ;  /* 0x000000ff06177812 */ /* 0x000fe200078ec0ff */
[----:B------:R-:W-:Y:S01]  /*7c00*/  IMAD.MOV.U32 R120, RZ, RZ, R20 ;  /* 0x000000ffff787224 */ /* 0x000fe200078e0014 */
[--C-:B------:R-:W-:Y:S02]  /*7c10*/  SHF.R.U32.HI R21, RZ, 0x10, R6.reuse ;  /* 0x00000010ff157819 */ /* 0x100fe40000011606 */
[----:B------:R-:W-:Y:S01]  /*7c20*/  SHF.R.U32.HI R20, RZ, 0x18, R6 ;  /* 0x00000018ff147819 */ /* 0x000fe20000011606 */
[----:B---3--:R-:W-:-:S05]  /*7c30*/  @!P3 HFMA2.BF16_V2 R28, -RZ.H0_H0, RZ.H0_H0, -R151.H0_H0 ;  /* 0x200000ffff1cb231 */ /* 0x008fca0000340997 */
[----:B------:R-:W-:-:S04]  /*7c40*/  PRMT R7, R28, 0x7610, R7 ;  /* 0x000076101c077816 */ /* 0x000fc80000000007 */
[----:B------:R-:W-:Y:S02]  /*7c50*/  @!P3 PRMT R151, R7, 0x5410, RZ ;  /* 0x000054100797b816 */ /* 0x000fe400000000ff */
[----:B------:R3:W4:Y:S01]  /*7c60*/  LDL.LU.S16 R7, [R1+0x60] ;  /* 0x0000600001077983 */ /* 0x0007220000300600 */
[----:B--2---:R-:W-:-:S05]  /*7c70*/  @!P4 HFMA2.BF16_V2 R22, -RZ.H0_H0, RZ.H0_H0, -R150.H0_H0 ;  /* 0x200000ffff16c231 */ /* 0x004fca0000340996 */
[----:B------:R-:W-:-:S04]  /*7c80*/  PRMT R6, R22, 0x7610, R6 ;  /* 0x0000761016067816 */ /* 0x000fc80000000006 */
[----:B------:R-:W-:Y:S02]  /*7c90*/  @!P4 PRMT R150, R6, 0x5410, RZ ;  /* 0x000054100696c816 */ /* 0x000fe400000000ff */
[----:B------:R-:W-:Y:S02]  /*7ca0*/  ISETP.LE.U32.AND P4, PT, R9, UR12, PT ;  /* 0x0000000c09007c0c */ /* 0x000fe4000bf83070 */
[----:B------:R3:W2:Y:S01]  /*7cb0*/  LDL.LU.S16 R9, [R1+0x68] ;  /* 0x0000680001097983 */ /* 0x0006a20000300600 */
[----:B------:R-:W-:-:S13]  /*7cc0*/  ISETP.LE.U32.AND P6, PT, R47, UR12, PT ;  /* 0x0000000c2f007c0c */ /* 0x000fda000bfc3070 */
[----:B------:R-:W-:-:S05]  /*7cd0*/  @!P6 HFMA2.BF16_V2 R29, -RZ.H0_H0, RZ.H0_H0, -R198.H0_H0 ;  /* 0x200000ffff1de231 */ /* 0x000fca00003409c6 */
[----:B------:R-:W-:-:S04]  /*7ce0*/  PRMT R26, R29, 0x7610, R26 ;  /* 0x000076101d1a7816 */ /* 0x000fc8000000001a */
[----:B------:R-:W-:Y:S02]  /*7cf0*/  @!P6 PRMT R198, R26, 0x5410, RZ ;  /* 0x000054101ac6e816 */ /* 0x000fe400000000ff */
[----:B------:R-:W-:Y:S02]  /*7d00*/  ISETP.LE.U32.AND P6, PT, R2, UR12, PT ;  /* 0x0000000c02007c0c */ /* 0x000fe4000bfc3070 */
[----:B-1----:R-:W-:-:S04]  /*7d10*/  F2FP.BF16.F32.PACK_AB R2, R229, R228 ;  /* 0x000000e4e502723e */ /* 0x002fc800000010ff */
[C---:B------:R-:W-:Y:S02]  /*7d20*/  PRMT R149, R2.reuse, 0x7610, R149 ;  /* 0x0000761002957816 */ /* 0x040fe40000000095 */
[----:B------:R-:W-:Y:S02]  /*7d30*/  LOP3.LUT R5, R85, 0xff, RZ, 0xc0, !PT ;  /* 0x000000ff55057812 */ /* 0x000fe400078ec0ff */
[----:B------:R-:W-:Y:S02]  /*7d40*/  PRMT R148, R2, 0x7632, R148 ;  /* 0x0000763202947816 */ /* 0x000fe40000000094 */
[----:B------:R-:W-:Y:S02]  /*7d50*/  ISETP.LE.U32.AND P3, PT, R5, UR12, PT ;  /* 0x0000000c05007c0c */ /* 0x000fe4000bf63070 */
[----:B------:R-:W-:Y:S02]  /*7d60*/  LOP3.LUT R2, R30, 0xffff, RZ, 0xc0, !PT ;  /* 0x0000ffff1e027812 */ /* 0x000fe400078ec0ff */
[----:B------:R-:W-:Y:S01]  /*7d70*/  PRMT R85, R149, 0x5410, R148 ;  /* 0x0000541095557816 */ /* 0x000fe20000000094 */
[----:B------:R-:W-:Y:S01]  /*7d80*/  FFMA.FTZ R6, R171, UR42, -R24 ;  /* 0x0000002aab067c23 */ /* 0x000fe20008010818 */
[----:B------:R-:W-:-:S02]  /*7d90*/  IMAD.MOV.U32 R109, RZ, RZ, R116 ;  /* 0x000000ffff6d7224 */ /* 0x000fc400078e0074 */
[----:B------:R-:W-:Y:S01]  /*7da0*/  IMAD.MOV.U32 R116, RZ, RZ, R120 ;  /* 0x000000ffff747224 */ /* 0x000fe200078e0078 */
[----:B------:R-:W-:Y:S01]  /*7db0*/  MUFU.EX2 R223, R6 ;  /* 0x0000000600df7308 */ /* 0x000fe20000000800 */
[----:B------:R-:W-:Y:S02]  /*7dc0*/  IMAD.MOV.U32 R120, RZ, RZ, R119 ;  /* 0x000000ffff787224 */ /* 0x000fe400078e0077 */
[----:B------:R-:W-:Y:S02]  /*7dd0*/  IMAD.MOV.U32 R119, RZ, RZ, R117 ;  /* 0x000000ffff777224 */ /* 0x000fe400078e0075 */
[----:B------:R-:W-:Y:S02]  /*7de0*/  IMAD.MOV.U32 R117, RZ, RZ, R138 ;  /* 0x000000ffff757224 */ /* 0x000fe400078e008a */
[----:B------:R-:W-:Y:S02]  /*7df0*/  IMAD.MOV.U32 R138, RZ, RZ, R136 ;  /* 0x000000ffff8a7224 */ /* 0x000fe400078e0088 */
[----:B------:R-:W-:-:S02]  /*7e00*/  IMAD.MOV.U32 R136, RZ, RZ, R78 ;  /* 0x000000ffff887224 */ /* 0x000fc400078e004e */
[----:B----4-:R-:W-:-:S05]  /*7e10*/  @!P1 HFMA2.BF16_V2 R7, -RZ.H0_H0, RZ.H0_H0, -R149.H0_H0 ;  /* 0x200000ffff079231 */ /* 0x010fca0000340995 */
[----:B------:R-:W-:-:S04]  /*7e20*/  PRMT R5, R7, 0x7610, R5 ;  /* 0x0000761007057816 */ /* 0x000fc80000000005 */
[----:B------:R-:W-:Y:S02]  /*7e30*/  @!P1 PRMT R149, R5, 0x5410, RZ ;  /* 0x0000541005959816 */ /* 0x000fe400000000ff */
[----:B------:R-:W-:Y:S02]  /*7e40*/  SHF.R.U32.HI R5, RZ, 0x8, R2 ;  /* 0x00000008ff057819 */ /* 0x000fe40000011602 */
[----:B------:R-:W-:-:S04]  /*7e50*/  LOP3.LUT R2, R30, 0xff, RZ, 0xc0, !PT ;  /* 0x000000ff1e027812 */ /* 0x000fc800078ec0ff */
[----:B------:R-:W-:Y:S01]  /*7e60*/  PRMT R81, R2, 0x5410, R5 ;  /* 0x0000541002517816 */ /* 0x000fe20000000005 */
[----:B------:R-:W-:Y:S01]  /*7e70*/  FFMA.FTZ R5, R170, UR42, -R24 ;  /* 0x0000002aaa057c23 */ /* 0x000fe20008010818 */
[----:B--2---:R-:W-:-:S03]  /*7e80*/  @!P6 HFMA2.BF16_V2 R9, -RZ.H0_H0, RZ.H0_H0, -R148.H0_H0 ;  /* 0x200000ffff09e231 */ /* 0x004fc60000340994 */
[----:B------:R1:W2:Y:S01]  /*7e90*/  MUFU.EX2 R227, R5 ;  /* 0x0000000500e37308 */ /* 0x0002a20000000800 */
[----:B------:R-:W-:Y:S02]  /*7ea0*/  SHF.R.U32.HI R2, RZ, 0x10, R30 ;  /* 0x00000010ff027819 */ /* 0x000fe4000001161e */
[----:B-1----:R-:W-:-:S04]  /*7eb0*/  SHF.R.U32.HI R5, RZ, 0x8, R46 ;  /* 0x00000008ff057819 */ /* 0x002fc8000001162e */
[--C-:B------:R-:W-:Y:S02]  /*7ec0*/  PRMT R79, R79, 0x5410, R5.reuse ;  /* 0x000054104f4f7816 */ /* 0x100fe40000000005 */
[----:B------:R-:W-:-:S04]  /*7ed0*/  PRMT R5, R9, 0x7610, R5 ;  /* 0x0000761009057816 */ /* 0x000fc80000000005 */
[----:B------:R-:W-:Y:S02]  /*7ee0*/  @!P6 PRMT R148, R5, 0x5410, RZ ;  /* 0x000054100594e816 */ /* 0x000fe400000000ff */
[----:B------:R3:W4:Y:S01]  /*7ef0*/  LDL.LU.S16 R5, [R1+0x70] ;  /* 0x0000700001057983 */ /* 0x0007220000300600 */
[----:B------:R-:W-:Y:S02]  /*7f00*/  LOP3.LUT R6, R2, 0xff, RZ, 0xc0, !PT ;  /* 0x000000ff02067812 */ /* 0x000fe400078ec0ff */
[----:B------:R-:W-:-:S04]  /*7f10*/  LOP3.LUT R2, R50, 0xff, RZ, 0xc0, !PT ;  /* 0x000000ff32027812 */ /* 0x000fc800078ec0ff */
[----:B------:R-:W-:Y:S02]  /*7f20*/  PRMT R78, R2, 0x5410, R51 ;  /* 0x00005410024e7816 */ /* 0x000fe40000000033 */
[----:B------:R-:W-:-:S04]  /*7f30*/  SHF.R.U32.HI R2, RZ, 0x8, R89 ;  /* 0x00000008ff027819 */ /* 0x000fc80000011659 */
[----:B------:R-:W-:-:S04]  /*7f40*/  LOP3.LUT R2, R2, 0xffff, RZ, 0xc0, !PT ;  /* 0x0000ffff02027812 */ /* 0x000fc800078ec0ff */
[----:B------:R-:W-:Y:S02]  /*7f50*/  ISETP.LE.U32.AND P6, PT, R2, UR12, PT ;  /* 0x0000000c02007c0c */ /* 0x000fe4000bfc3070 */
[----:B--2---:R-:W-:-:S04]  /*7f60*/  F2FP.BF16.F32.PACK_AB R2, R227, R223 ;  /* 0x000000dfe302723e */ /* 0x004fc800000010ff */
[C---:B------:R-:W-:Y:S02]  /*7f70*/  PRMT R147, R2.reuse, 0x7610, R147 ;  /* 0x0000761002937816 */ /* 0x040fe40000000093 */
[----:B------:R-:W-:Y:S02]  /*7f80*/  PRMT R146, R2, 0x7632, R146 ;  /* 0x0000763202927816 */ /* 0x000fe40000000092 */
[----:B------:R-:W-:Y:S02]  /*7f90*/  SHF.R.U32.HI R2, RZ, 0x8, R13 ;  /* 0x00000008ff027819 */ /* 0x000fe4000001160d */
[----:B------:R3:W2:Y:S01]  /*7fa0*/  LDL.LU.S16 R13, [R1+0x7c] ;  /* 0x00007c00010d7983 */ /* 0x0006a20000300600 */
[----:B------:R-:W-:-:S04]  /*7fb0*/  SHF.R.U32.HI R7, RZ, 0x18, R30 ;  /* 0x00000018ff077819 */ /* 0x000fc8000001161e */
[----:B------:R-:W-:Y:S02]  /*7fc0*/  PRMT R80, R6, 0x5410, R7 ;  /* 0x0000541006507816 */ /* 0x000fe40000000007 */
[----:B------:R-:W-:Y:S01]  /*7fd0*/  PRMT R84, R147, 0x5410, R146 ;  /* 0x0000541093547816 */ /* 0x000fe20000000092 */
[----:B------:R-:W-:Y:S02]  /*7fe0*/  IMAD.MOV.U32 R61, RZ, RZ, R115 ;  /* 0x000000ffff3d7224 */ /* 0x000fe400078e0073 */
[----:B------:R-:W-:Y:S01]  /*7ff0*/  IMAD.MOV.U32 R115, RZ, RZ, R192 ;  /* 0x000000ffff737224 */ /* 0x000fe200078e00c0 */
[----:B------:R-:W-:Y:S02]  /*8000*/  ISETP.LE.U32.AND P1, PT, R8, UR12, PT ;  /* 0x0000000c08007c0c */ /* 0x000fe4000bf23070 */
[----:B------:R-:W-:Y:S02]  /*8010*/  PRMT R77, R18, 0x5410, R2 ;  /* 0x00005410124d7816 */ /* 0x000fe40000000002 */
[----:B------:R-:W-:-:S02]  /*8020*/  LOP3.LUT R2, R15, 0xff, RZ, 0xc0, !PT ;  /* 0x000000ff0f027812 */ /* 0x000fc400078ec0ff */
[----:B------:R-:W-:Y:S02]  /*8030*/  SHF.R.U32.HI R8, RZ, 0x18, R16 ;  /* 0x00000018ff087819 */ /* 0x000fe40000011610 */
[----:B------:R-:W-:Y:S02]  /*8040*/  PRMT R76, R2, 0x5410, R14 ;  /* 0x00005410024c7816 */ /* 0x000fe4000000000e */
[C---:B------:R-:W-:Y:S02]  /*8050*/  LOP3.LUT R2, R16.reuse, 0xffff, RZ, 0xc0, !PT ;  /* 0x0000ffff10027812 */ /* 0x040fe400078ec0ff */
[----:B------:R-:W-:Y:S02]  /*8060*/  LOP3.LUT R9, R16, 0xff, RZ, 0xc0, !PT ;  /* 0x000000ff10097812 */ /* 0x000fe400078ec0ff */
[----:B------:R-:W-:-:S04]  /*8070*/  SHF.R.U32.HI R7, RZ, 0x8, R2 ;  /* 0x00000008ff077819 */ /* 0x000fc80000011602 */
[----:B------:R-:W-:Y:S01]  /*8080*/  PRMT R51, R9, 0x5410, R7 ;  /* 0x0000541009337816 */ /* 0x000fe20000000007 */
[----:B----4-:R-:W-:-:S05]  /*8090*/  @!P2 HFMA2.BF16_V2 R5, -RZ.H0_H0, RZ.H0_H0, -R147.H0_H0 ;  /* 0x200000ffff05a231 */ /* 0x010fca0000340993 */
[----:B------:R-:W-:Y:S02]  /*80a0*/  PRMT R6, R5, 0x7610, R6 ;  /* 0x0000761005067816 */ /* 0x000fe40000000006 */
[----:B------:R-:W-:Y:S02]  /*80b0*/  LOP3.LUT R5, R25, 0xff, RZ, 0xc0, !PT ;  /* 0x000000ff19057812 */ /* 0x000fe400078ec0ff */
[----:B------:R-:W-:Y:S02]  /*80c0*/  @!P2 PRMT R147, R6, 0x5410, RZ ;  /* 0x000054100693a816 */ /* 0x000fe400000000ff */
[----:B------:R-:W-:Y:S01]  /*80d0*/  ISETP.LE.U32.AND P2, PT, R5, UR12, PT ;  /* 0x0000000c05007c0c */ /* 0x000fe2000bf43070 */
[----:B------:R-:W-:-:S04]  /*80e0*/  FFMA.FTZ R5, R178, UR42, -R17 ;  /* 0x0000002ab2057c23 */ /* 0x000fc80008010811 */
[----:B------:R1:W-:Y:S01]  /*80f0*/  MUFU.EX2 R192, R5 ;  /* 0x0000000500c07308 */ /* 0x0003e20000000800 */
[----:B------:R-:W-:Y:S01]  /*8100*/  FFMA.FTZ R6, R174, UR42, -R17 ;  /* 0x0000002aae067c23 */ /* 0x000fe20008010811 */
[----:B-1----:R-:W-:-:S04]  /*8110*/  SHF.R.U32.HI R5, RZ, 0x10, R16 ;  /* 0x00000010ff057819 */ /* 0x002fc80000011610 */
[----:B------:R-:W-:-:S04]  /*8120*/  LOP3.LUT R5, R5, 0xff, RZ, 0xc0, !PT ;  /* 0x000000ff05057812 */ /* 0x000fc800078ec0ff */
[----:B------:R-:W-:Y:S01]  /*8130*/  PRMT R50, R5, 0x5410, R8 ;  /* 0x0000541005327816 */ /* 0x000fe20000000008 */
[----:B------:R-:W-:Y:S01]  /*8140*/  FFMA.FTZ R5, R233, UR42, -R24 ;  /* 0x0000002ae9057c23 */ /* 0x000fe20008010818 */
[----:B--2---:R-:W-:-:S03]  /*8150*/  @!P6 HFMA2.BF16_V2 R13, -RZ.H0_H0, RZ.H0_H0, -R146.H0_H0 ;  /* 0x200000ffff0de231 */ /* 0x004fc60000340992 */
[----:B------:R1:W-:Y:S02]  /*8160*/  MUFU.EX2 R174, R5 ;  /* 0x0000000500ae7308 */ /* 0x0003e40000000800 */
[----:B------:R-:W-:-:S04]  /*8170*/  PRMT R9, R13, 0x7610, R9 ;  /* 0x000076100d097816 */ /* 0x000fc80000000009 */
[----:B------:R-:W-:Y:S01]  /*8180*/  @!P6 PRMT R146, R9, 0x5410, RZ ;  /* 0x000054100992e816 */ /* 0x000fe200000000ff */
[----:B-1----:R3:W2:Y:S04]  /*8190*/  LDL.LU.S16 R5, [R1+0x80] ;  /* 0x0000800001057983 */ /* 0x0026a80000300600 */
[----:B------:R3:W4:Y:S01]  /*81a0*/  LDL.LU.S16 R9, [R1+0x84] ;  /* 0x0000840001097983 */ /* 0x0007220000300600 */
[----:B------:R-:W-:Y:S02]  /*81b0*/  IMAD.MOV.U32 R108, RZ, RZ, R193 ;  /* 0x000000ffff6c7224 */ /* 0x000fe400078e00c1 */
[----:B------:R-:W1:Y:S02]  /*81c0*/  MUFU.EX2 R193, R6 ;  /* 0x0000000600c17308 */ /* 0x000e640000000800 */
[----:B-1----:R-:W-:-:S04]  /*81d0*/  F2FP.BF16.F32.PACK_AB R6, R193, R192 ;  /* 0x000000c0c106723e */ /* 0x002fc800000010ff */
[C---:B------:R-:W-:Y:S02]  /*81e0*/  PRMT R145, R6.reuse, 0x7610, R145 ;  /* 0x0000761006917816 */ /* 0x040fe40000000091 */
[----:B------:R-:W-:Y:S01]  /*81f0*/  PRMT R144, R6, 0x7632, R144 ;  /* 0x0000763206907816 */ /* 0x000fe20000000090 */
[----:B------:R-:W-:-:S03]  /*8200*/  IMAD.MOV.U32 R60, RZ, RZ, R61 ;  /* 0x000000ffff3c7224 */ /* 0x000fc600078e003d */
[----:B------:R-:W-:Y:S01]  /*8210*/  PRMT R61, R145, 0x5410, R144 ;  /* 0x00005410913d7816 */ /* 0x000fe20000000090 */
[----:B--2---:R-:W-:-:S05]  /*8220*/  @!P3 HFMA2.BF16_V2 R5, -RZ.H0_H0, RZ.H0_H0, -R145.H0_H0 ;  /* 0x200000ffff05b231 */ /* 0x004fca0000340991 */
[----:B------:R-:W-:Y:S01]  /*8230*/  PRMT R8, R5, 0x7610, R8 ;  /* 0x0000761005087816 */ /* 0x000fe20000000008 */
[----:B----4-:R-:W-:-:S03]  /*8240*/  @!P5 HFMA2.BF16_V2 R9, -RZ.H0_H0, RZ.H0_H0, -R144.H0_H0 ;  /* 0x200000ffff09d231 */ /* 0x010fc60000340990 */
[----:B------:R-:W-:Y:S02]  /*8250*/  @!P3 PRMT R145, R8, 0x5410, RZ ;  /* 0x000054100891b816 */ /* 0x000fe400000000ff */
[----:B------:R3:W2:Y:S01]  /*8260*/  LDL.LU.S16 R8, [R1+0x88] ;  /* 0x0000880001087983 */ /* 0x0006a20000300600 */
[----:B------:R-:W-:-:S04]  /*8270*/  PRMT R6, R9, 0x7610, R6 ;  /* 0x0000761009067816 */ /* 0x000fc80000000006 */
[----:B------:R-:W-:Y:S02]  /*8280*/  @!P5 PRMT R144, R6, 0x5410, RZ ;  /* 0x000054100690d816 */ /* 0x000fe400000000ff */
[----:B------:R3:W4:Y:S01]  /*8290*/  LDL.LU.S16 R6, [R1+0x8c] ;  /* 0x00008c0001067983 */ /* 0x0007220000300600 */
[----:B------:R-:W-:-:S04]  /*82a0*/  SHF.R.U32.HI R2, RZ, 0x8, R19 ;  /* 0x00000008ff027819 */ /* 0x000fc80000011613 */
[----:B------:R-:W-:Y:S02]  /*82b0*/  PRMT R19, R23, 0x5410, R2 ;  /* 0x0000541017137816 */ /* 0x000fe40000000002 */
[----:B------:R-:W-:-:S04]  /*82c0*/  LOP3.LUT R2, R21, 0xff, RZ, 0xc0, !PT ;  /* 0x000000ff15027812 */ /* 0x000fc800078ec0ff */
[----:B------:R-:W-:Y:S01]  /*82d0*/  PRMT R49, R2, 0x5410, R20 ;  /* 0x0000541002317816 */ /* 0x000fe20000000014 */
[----:B------:R-:W-:-:S04]  /*82e0*/  FFMA.FTZ R2, R175, UR42, -R24 ;  /* 0x0000002aaf027c23 */ /* 0x000fc80008010818 */
[----:B------:R1:W3:Y:S01]  /*82f0*/  MUFU.EX2 R175, R2 ;  /* 0x0000000200af7308 */ /* 0x0002e20000000800 */
[----:B------:R-:W-:-:S04]  /*8300*/  LOP3.LUT R5, R10, 0xff, RZ, 0xc0, !PT ;  /* 0x000000ff0a057812 */ /* 0x000fc800078ec0ff */
[----:B------:R-:W-:Y:S02]  /*8310*/  ISETP.LE.U32.AND P6, PT, R5, UR12, PT ;  /* 0x0000000c05007c0c */ /* 0x000fe4000bfc3070 */
[----:B-1----:R-:W-:-:S04]  /*8320*/  LOP3.LUT R2, R10, 0xffff, RZ, 0xc0, !PT ;  /* 0x0000ffff0a027812 */ /* 0x002fc800078ec0ff */
[----:B------:R-:W-:Y:S02]  /*8330*/  SHF.R.U32.HI R2, RZ, 0x8, R2 ;  /* 0x00000008ff027819 */ /* 0x000fe40000011602 */
[----:B---3--:R-:W-:Y:S02]  /*8340*/  F2FP.BF16.F32.PACK_AB R5, R175, R174 ;  /* 0x000000aeaf05723e */ /* 0x008fe400000010ff */
[----:B------:R-:W-:Y:S01]  /*8350*/  LOP3.LUT R2, R2, 0xffff, RZ, 0xc0, !PT ;  /* 0x0000ffff02027812 */ /* 0x000fe200078ec0ff */
[----:B------:R-:W-:Y:S01]  /*8360*/  IMAD R178, R4, 0x2, R177 ;  /* 0x0000000204b27824 */ /* 0x000fe200078e02b1 */
[----:B------:R-:W-:Y:S02]  /*8370*/  PRMT R143, R5, 0x7610, R143 ;  /* 0x00007610058f7816 */ /* 0x000fe4000000008f */
[----:B------:R-:W-:Y:S02]  /*8380*/  ISETP.LE.U32.AND P3, PT, R2, UR12, PT ;  /* 0x0000000c02007c0c */ /* 0x000fe4000bf63070 */
[----:B------:R-:W-:Y:S01]  /*8390*/  SHF.R.U32.HI R2, RZ, 0x18, R10 ;  /* 0x00000018ff027819 */ /* 0x000fe2000001160a */
[----:B------:R-:W-:-:S02]  /*83a0*/  IMAD.MOV.U32 R22, RZ, RZ, R36 ;  /* 0x000000ffff167224 */ /* 0x000fc400078e0024 */
[----:B------:R-:W-:Y:S01]  /*83b0*/  IMAD.MOV.U32 R92, RZ, RZ, R37 ;  /* 0x000000ffff5c7224 */ /* 0x000fe200078e0025 */
[----:B------:R-:W-:Y:S01]  /*83c0*/  ISETP.LE.U32.AND P5, PT, R2, UR12, PT ;  /* 0x0000000c02007c0c */ /* 0x000fe2000bfa3070 */
[----:B------:R-:W1:Y:S01]  /*83d0*/  LDSM.16.MT88.4 R36, [R178+0x6000] ;  /* 0x00600000b224783b */ /* 0x000e620000004200 */
[----:B------:R-:W-:Y:S02]  /*83e0*/  SHF.R.U32.HI R2, RZ, 0x10, R10 ;  /* 0x00000010ff027819 */ /* 0x000fe4000001160a */
[----:B------:R-:W-:Y:S01]  /*83f0*/  PRMT R142, R5, 0x7632, R142 ;  /* 0x00007632058e7816 */ /* 0x000fe2000000008e */
[----:B------:R-:W-:Y:S01]  /*8400*/  IMAD.MOV.U32 R48, RZ, RZ, R60 ;  /* 0x000000ffff307224 */ /* 0x000fe200078e003c */
[----:B------:R-:W-:Y:S02]  /*8410*/  LOP3.LUT R2, R2, 0xff, RZ, 0xc0, !PT ;  /* 0x000000ff02027812 */ /* 0x000fe400078ec0ff */
[----:B------:R-:W-:Y:S01]  /*8420*/  PRMT R60, R143, 0x5410, R142 ;  /* 0x000054108f3c7816 */ /* 0x000fe2000000008e */
[----:B------:R-:W-:-:S02]  /*8430*/  IMAD.MOV.U32 R95, RZ, RZ, R45 ;  /* 0x000000ffff5f7224 */ /* 0x000fc400078e002d */
[----:B------:R-:W3:Y:S01]  /*8440*/  LDSM.16.MT88.4 R44, [R178+0x6800] ;  /* 0x00680000b22c783b */ /* 0x000ee20000004200 */
[----:B------:R-:W-:Y:S01]  /*8450*/  IMAD.MOV.U32 R171, RZ, RZ, R48 ;  /* 0x000000ffffab7224 */ /* 0x000fe200078e0030 */
[----:B------:R-:W-:Y:S01]  /*8460*/  SHF.R.U32.HI R9, RZ, 0x18, R12 ;  /* 0x00000018ff097819 */ /* 0x000fe2000001160c */
[----:B------:R-:W-:Y:S02]  /*8470*/  IMAD.MOV.U32 R26, RZ, RZ, R35 ;  /* 0x000000ffff1a7224 */ /* 0x000fe400078e0023 */
[----:B------:R-:W-:Y:S02]  /*8480*/  IMAD.MOV.U32 R29, RZ, RZ, R34 ;  /* 0x000000ffff1d7224 */ /* 0x000fe400078e0022 */
[----:B------:R-:W-:Y:S02]  /*8490*/  IMAD.MOV.U32 R96, RZ, RZ, R33 ;  /* 0x000000ffff607224 */ /* 0x000fe400078e0021 */
[----:B------:R-:W-:Y:S02]  /*84a0*/  IMAD.MOV.U32 R23, RZ, RZ, R22 ;  /* 0x000000ffff177224 */ /* 0x000fe400078e0016 */
[----:B------:R-:W-:-:S02]  /*84b0*/  IMAD.MOV.U32 R18, RZ, RZ, R26 ;  /* 0x000000ffff127224 */ /* 0x000fc400078e001a */
[----:B------:R-:W-:Y:S02]  /*84c0*/  IMAD.MOV.U32 R28, RZ, RZ, R183 ;  /* 0x000000ffff1c7224 */ /* 0x000fe400078e00b7 */
[----:B------:R-:W-:Y:S02]  /*84d0*/  IMAD.MOV.U32 R21, RZ, RZ, R23 ;  /* 0x000000ffff157224 */ /* 0x000fe400078e0017 */
[----:B------:R-:W-:Y:S01]  /*84e0*/  FFMA.FTZ R15, R171, UR42, -R24 ;  /* 0x0000002aab0f7c23 */ /* 0x000fe20008010818 */
[----:B------:R-:W-:Y:S02]  /*84f0*/  IMAD.MOV.U32 R23, RZ, RZ, R18 ;  /* 0x000000ffff177224 */ /* 0x000fe400078e0012 */
[----:B------:R-:W-:Y:S02]  /*8500*/  IMAD.MOV.U32 R170, RZ, RZ, R118 ;  /* 0x000000ffffaa7224 */ /* 0x000fe400078e0076 */
[----:B------:R-:W-:Y:S02]  /*8510*/  IMAD.MOV.U32 R25, RZ, RZ, R108 ;  /* 0x000000ffff197224 */ /* 0x000fe400078e006c */
[----:B------:R-:W-:-:S02]  /*8520*/  IMAD.MOV.U32 R30, RZ, RZ, R115 ;  /* 0x000000ffff1e7224 */ /* 0x000fc400078e0073 */
[----:B------:R-:W-:Y:S01]  /*8530*/  FFMA.FTZ R32, R32, UR42, -R17 ;  /* 0x0000002a20207c23 */ /* 0x000fe20008010811 */
[----:B------:R-:W-:Y:S02]  /*8540*/  IMAD.MOV.U32 R16, RZ, RZ, R28 ;  /* 0x000000ffff107224 */ /* 0x000fe400078e001c */
[----:B------:R-:W-:Y:S01]  /*8550*/  FFMA.FTZ R14, R234, UR42, -R24 ;  /* 0x0000002aea0e7c23 */ /* 0x000fe20008010818 */
[----:B------:R-:W-:Y:S01]  /*8560*/  IMAD.MOV.U32 R28, RZ, RZ, R109 ;  /* 0x000000ffff1c7224 */ /* 0x000fe200078e006d */
[----:B------:R-:W-:Y:S01]  /*8570*/  HSET2.LE.AND R19, R19, R0, PT ;  /* 0x0000000013137233 */ /* 0x000fe20003803000 */
[----:B------:R-:W-:Y:S01]  /*8580*/  IMAD.MOV.U32 R109, RZ, RZ, R116 ;  /* 0x000000ffff6d7224 */ /* 0x000fe200078e0074 */
[----:B------:R1:W5:Y:S01]  /*8590*/  LDL.LU R183, [R1+0x16c] ;  /* 0x00016c0001b77983 */ /* 0x0003620000300800 */
        /* <DEDUP_REMOVED lines=13> */
[--C-:B------:R-:W-:Y:S01]  /*8670*/  FFMA.FTZ R18, R181, UR42, -R17.reuse ;  /* 0x0000002ab5127c23 */ /* 0x100fe20008010811 */
[--C-:B------:R-:W-:Y:S01]  /*8680*/  FFMA.FTZ R31, R176, UR42, -R17.reuse ;  /* 0x0000002ab01f7c23 */ /* 0x100fe20008010811 */
[----:B------:R-:W-:Y:S01]  /*8690*/  FFMA.FTZ R13, R13, UR42, -R17 ;  /* 0x0000002a0d0d7c23 */ /* 0x000fe20008010811 */
[----:B------:R-:W-:-:S02]  /*86a0*/  IMAD.MOV.U32 R17, RZ, RZ, R170 ;  /* 0x000000ffff117224 */ /* 0x000fc400078e00aa */
[----:B------:R-:W-:Y:S02]  /*86b0*/  IMAD.MOV.U32 R170, RZ, RZ, R26 ;  /* 0x000000ffffaa7224 */ /* 0x000fe400078e001a */
[----:B------:R-:W-:Y:S02]  /*86c0*/  IMAD.MOV.U32 R234, RZ, RZ, R171 ;  /* 0x000000ffffea7224 */ /* 0x000fe400078e00ab */
[----:B------:R-:W-:Y:S02]  /*86d0*/  IMAD.MOV.U32 R92, RZ, RZ, R136 ;  /* 0x000000ffff5c7224 */ /* 0x000fe400078e0088 */
[----:B------:R-:W-:Y:S02]  /*86e0*/  IMAD.MOV.U32 R171, RZ, RZ, R29 ;  /* 0x000000ffffab7224 */ /* 0x000fe400078e001d */
[----:B--2---:R-:W-:-:S05]  /*86f0*/  @!P6 HFMA2.BF16_V2 R8, -RZ.H0_H0, RZ.H0_H0, -R143.H0_H0 ;  /* 0x200000ffff08e231 */ /* 0x004fca000034098f */
[----:B------:R-:W-:Y:S01]  /*8700*/  PRMT R7, R8, 0x7610, R7 ;  /* 0x0000761008077816 */ /* 0x000fe20000000007 */
[----:B----4-:R-:W-:-:S03]  /*8710*/  @!P3 HFMA2.BF16_V2 R6, -RZ.H0_H0, RZ.H0_H0, -R142.H0_H0 ;  /* 0x200000ffff06b231 */ /* 0x010fc6000034098e */
[----:B------:R-:W-:Y:S02]  /*8720*/  @!P6 PRMT R143, R7, 0x5410, RZ ;  /* 0x00005410078fe816 */ /* 0x000fe400000000ff */
[----:B------:R-:W-:Y:S02]  /*8730*/  ISETP.LE.U32.AND P6, PT, R2, UR12, PT ;  /* 0x0000000c02007c0c */ /* 0x000fe4000bfc3070 */
[----:B------:R-:W-:Y:S02]  /*8740*/  SHF.R.U32.HI R2, RZ, 0x8, R27 ;  /* 0x00000008ff027819 */ /* 0x000fe4000001161b */
[----:B------:R-:W-:Y:S02]  /*8750*/  PRMT R5, R6, 0x7610, R5 ;  /* 0x0000761006057816 */ /* 0x000fe40000000005 */
[----:B------:R-:W-:Y:S02]  /*8760*/  LOP3.LUT R2, R2, 0xffff, RZ, 0xc0, !PT ;  /* 0x0000ffff02027812 */ /* 0x000fe400078ec0ff */
[----:B------:R-:W-:-:S02]  /*8770*/  @!P3 PRMT R142, R5, 0x5410, RZ ;  /* 0x00005410058eb816 */ /* 0x000fc400000000ff */
[----:B------:R-:W-:Y:S02]  /*8780*/  ISETP.LE.U32.AND P3, PT, R2, UR12, PT ;  /* 0x0000000c02007c0c */ /* 0x000fe4000bf63070 */
[----:B------:R-:W-:-:S04]  /*8790*/  LOP3.LUT R2, R12, 0xffff, RZ, 0xc0, !PT ;  /* 0x0000ffff0c027812 */ /* 0x000fc800078ec0ff */
[----:B------:R-:W-:Y:S02]  /*87a0*/  SHF.R.U32.HI R4, RZ, 0x8, R2 ;  /* 0x00000008ff047819 */ /* 0x000fe40000011602 */
[----:B------:R-:W-:-:S04]  /*87b0*/  LOP3.LUT R2, R12, 0xff, RZ, 0xc0, !PT ;  /* 0x000000ff0c027812 */ /* 0x000fc800078ec0ff */
[----:B------:R-:W-:Y:S02]  /*87c0*/  PRMT R48, R2, 0x5410, R4 ;  /* 0x0000541002307816 */ /* 0x000fe40000000004 */
[----:B------:R-:W-:Y:S02]  /*87d0*/  SHF.R.U32.HI R4, RZ, 0x10, R12 ;  /* 0x00000010ff047819 */ /* 0x000fe4000001160c */
[----:B------:R-:W-:Y:S02]  /*87e0*/  LOP3.LUT R2, R11, 0xffff, RZ, 0xc0, !PT ;  /* 0x0000ffff0b027812 */ /* 0x000fe400078ec0ff */
[----:B------:R-:W-:Y:S02]  /*87f0*/  SHF.R.U32.HI R5, RZ, 0x10, R11 ;  /* 0x00000010ff057819 */ /* 0x000fe4000001160b */
[----:B------:R-:W-:Y:S02]  /*8800*/  LOP3.LUT R6, R4, 0xff, RZ, 0xc0, !PT ;  /* 0x000000ff04067812 */ /* 0x000fe400078ec0ff */
[----:B------:R-:W-:-:S02]  /*8810*/  SHF.R.U32.HI R4, RZ, 0x8, R2 ;  /* 0x00000008ff047819 */ /* 0x000fc40000011602 */
[----:B------:R-:W-:Y:S02]  /*8820*/  LOP3.LUT R8, R11, 0xff, RZ, 0xc0, !PT ;  /* 0x000000ff0b087812 */ /* 0x000fe400078ec0ff */
[----:B------:R-:W-:Y:S02]  /*8830*/  SHF.R.U32.HI R7, RZ, 0x18, R11 ;  /* 0x00000018ff077819 */ /* 0x000fe4000001160b */
[----:B------:R-:W-:Y:S02]  /*8840*/  LOP3.LUT R2, R5, 0xff, RZ, 0xc0, !PT ;  /* 0x000000ff05027812 */ /* 0x000fe400078ec0ff */
[----:B------:R-:W-:Y:S02]  /*8850*/  PRMT R35, R6, 0x5410, R9 ;  /* 0x0000541006237816 */ /* 0x000fe40000000009 */
[----:B------:R-:W-:Y:S02]  /*8860*/  PRMT R34, R8, 0x5410, R4 ;  /* 0x0000541008227816 */ /* 0x000fe40000000004 */
[----:B------:R-:W-:-:S02]  /*8870*/  PRMT R33, R2, 0x5410, R7 ;  /* 0x0000541002217816 */ /* 0x000fc40000000007 */
[-C--:B-1----:R-:W-:Y:S06]  /*8880*/  HMMA.16816.F32.BF16 R4, R56, R36.reuse, RZ ;  /* 0x000000243804723c */ /* 0x082fec00000418ff */
[----:B------:R-:W-:-:S15]  /*8890*/  HMMA.16816.F32.BF16 R8, R72, R36, RZ ;  /* 0x000000244808723c */ /* 0x000fde00000418ff */
[----:B------:R-:W-:-:S03]  /*88a0*/  NOP ;  /* 0x0000000000007918 */ /* 0x000fc60000000000 */
[-C--:B---3--:R-:W-:Y:S07]  /*88b0*/  HMMA.16816.F32.BF16 R116, R52, R44.reuse, R4 ;  /* 0x0000002c3474723c */ /* 0x088fee0000041804 */
[----:B------:R-:W-:Y:S01]  /*88c0*/  FADD.FTZ R4, R179, R172 ;  /* 0x000000acb3047221 */ /* 0x000fe20000010000 */
[----:B------:R-:W-:Y:S01]  /*88d0*/  IMAD R179, R3, 0x2, R178 ;  /* 0x0000000203b37824 */ /* 0x000fe200078e02b2 */
[----:B------:R-:W-:Y:S01]  /*88e0*/  HMMA.16816.F32.BF16 R120, R64, R44, R8 ;  /* 0x0000002c4078723c */ /* 0x000fe20000041808 */
[----:B------:R-:W-:Y:S01]  /*88f0*/  FADD.FTZ R3, R168, R141 ;  /* 0x0000008da8037221 */ /* 0x000fe20000010000 */
[----:B------:R-:W-:-:S02]  /*8900*/  IMAD.MOV.U32 R141, RZ, RZ, R16 ;  /* 0x000000ffff8d7224 */ /* 0x000fc400078e0010 */
[----:B------:R-:W-:-:S03]  /*8910*/  IMAD.MOV.U32 R16, RZ, RZ, R22 ;  /* 0x000000ffff107224 */ /* 0x000fc600078e0016 */
[----:B------:R-:W-:Y:S02]  /*8920*/  IMAD.MOV.U32 R45, RZ, RZ, R233 ;  /* 0x000000ffff2d7224 */ /* 0x000fe400078e00e9 */
[----:B------:R-:W-:Y:S02]  /*8930*/  IMAD.MOV.U32 R233, RZ, RZ, R21 ;  /* 0x000000ffffe97224 */ /* 0x000fe400078e0015 */
[----:B------:R-:W-:Y:S02]  /*8940*/  IMAD.MOV.U32 R44, RZ, RZ, R23 ;  /* 0x000000ffff2c7224 */ /* 0x000fe400078e0017 */
[----:B------:R-:W1:Y:S01]  /*8950*/  LDSM.16.MT88.4 R20, [R179+0x6000] ;  /* 0x00600000b314783b */ /* 0x000e620000004200 */
[----:B------:R-:W-:-:S03]  /*8960*/  IMAD.MOV.U32 R168, RZ, RZ, R25 ;  /* 0x000000ffffa87224 */ /* 0x000fc600078e0019 */
[----:B------:R-:W2:Y:S01]  /*8970*/  LDSM.16.MT88.4 R24, [R179+0x6800] ;  /* 0x00680000b318783b */ /* 0x000ea20000004200 */
[----:B------:R-:W-:Y:S01]  /*8980*/  FADD.FTZ R5, R107, R106 ;  /* 0x0000006a6b057221 */ /* 0x000fe20000010000 */
[----:B------:R-:W-:Y:S01]  /*8990*/  FADD.FTZ R4, R173, R4 ;  /* 0x00000004ad047221 */ /* 0x000fe20000010000 */
[----:B------:R-:W-:Y:S02]  /*89a0*/  IMAD.MOV.U32 R172, RZ, RZ, R30 ;  /* 0x000000ffffac7224 */ /* 0x000fe400078e001e */
[----:B------:R-:W-:Y:S01]  /*89b0*/  FADD.FTZ R12, R105, R5 ;  /* 0x00000005690c7221 */ /* 0x000fe20000010000 */
[----:B------:R-:W-:Y:S01]  /*89c0*/  FADD.FTZ R30, R232, R4 ;  /* 0x00000004e81e7221 */ /* 0x000fe20000010000 */
[----:B------:R-:W-:Y:S01]  /*89d0*/  FADD.FTZ R2, R127, R124 ;  /* 0x0000007c7f027221 */ /* 0x000fe20000010000 */
[----:B------:R-:W-:-:S03]  /*89e0*/  IMAD.MOV.U32 R232, RZ, RZ, R28 ;  /* 0x000000ffffe87224 */ /* 0x000fc600078e001c */
[----:B------:R-:W-:Y:S01]  /*89f0*/  FADD.FTZ R2, R126, R2 ;  /* 0x000000027e027221 */ /* 0x000fe20000010000 */
[-C--:B-1----:R-:W-:Y:S06]  /*8a00*/  HMMA.16816.F32.BF16 R8, R72, R20.reuse, RZ ;  /* 0x000000144808723c */ /* 0x082fec00000418ff */
[----:B------:R-:W-:Y:S01]  /*8a10*/  HMMA.16816.F32.BF16 R4, R56, R20, RZ ;  /* 0x000000143804723c */ /* 0x000fe200000418ff */
[----:B------:R-:W-:Y:S01]  /*8a20*/  FADD.FTZ R28, R125, R2 ;  /* 0x000000027d1c7221 */ /* 0x000fe20000010000 */
[----:B------:R-:W-:Y:S01]  /*8a30*/  FADD.FTZ R3, R139, R3 ;  /* 0x000000038b037221 */ /* 0x000fe20000010000 */
[----:B------:R-:W-:-:S02]  /*8a40*/  IMAD.MOV.U32 R139, RZ, RZ, R92 ;  /* 0x000000ffff8b7224 */ /* 0x000fc400078e005c */
[----:B------:R-:W-:Y:S02]  /*8a50*/  IMAD.MOV.U32 R107, RZ, RZ, R95 ;  /* 0x000000ffff6b7224 */ /* 0x000fe400078e005f */
[----:B------:R-:W-:Y:S02]  /*8a60*/  IMAD.MOV.U32 R21, RZ, RZ, R172 ;  /* 0x000000ffff157224 */ /* 0x000fe400078e00ac */
[----:B------:R-:W-:Y:S02]  /*8a70*/  IMAD.MOV.U32 R95, RZ, RZ, R115 ;  /* 0x000000ffff5f7224 */ /* 0x000fe400078e0073 */
[----:B------:R-:W-:-:S07]  /*8a80*/  IMAD.MOV.U32 R92, RZ, RZ, R113 ;  /* 0x000000ffff5c7224 */ /* 0x000fce00078e0071 */
[----:B--2---:R-:W-:Y:S07]  /*8a90*/  HMMA.16816.F32.BF16 R124, R64, R24, R8 ;  /* 0x00000018407c723c */ /* 0x004fee0000041808 */
[----:B------:R-:W-:Y:S02]  /*8aa0*/  IMAD.MOV.U32 R10, RZ, RZ, R234 ;  /* 0x000000ffff0a7224 */ /* 0x000fe400078e00ea */
[----:B------:R-:W-:Y:S02]  /*8ab0*/  IMAD.MOV.U32 R8, RZ, RZ, R109 ;  /* 0x000000ffff087224 */ /* 0x000fe400078e006d */
[----:B------:R-:W-:-:S02]  /*8ac0*/  IMAD.MOV.U32 R234, RZ, RZ, R108 ;  /* 0x000000ffffea7224 */ /* 0x000fc400078e006c */
[----:B------:R-:W-:Y:S02]  /*8ad0*/  IMAD.MOV.U32 R109, RZ, RZ, R112 ;  /* 0x000000ffff6d7224 */ /* 0x000fe400078e0070 */
[----:B------:R-:W-:Y:S02]  /*8ae0*/  IMAD.MOV.U32 R108, RZ, RZ, R114 ;  /* 0x000000ffff6c7224 */ /* 0x000fe400078e0072 */
[----:B------:R-:W-:Y:S01]  /*8af0*/  IMAD.MOV.U32 R9, RZ, RZ, R170 ;  /* 0x000000ffff097224 */ /* 0x000fe200078e00aa */
[----:B------:R-:W-:Y:S01]  /*8b00*/  HMMA.16816.F32.BF16 R112, R52, R24, R4 ;  /* 0x000000183470723c */ /* 0x000fe20000041804 */
[----:B------:R-:W-:Y:S02]  /*8b10*/  IMAD.MOV.U32 R105, RZ, RZ, R171 ;  /* 0x000000ffff697224 */ /* 0x000fe400078e00ab */
[----:B------:R-:W-:-:S04]  /*8b20*/  FADD.FTZ R29, R140, R3 ;  /* 0x000000038c1d7221 */ /* 0x000fc80000010000 */
[----:B------:R-:W-:Y:S02]  /*8b30*/  IMAD.MOV.U32 R24, RZ, RZ, R8 ;  /* 0x000000ffff187224 */ /* 0x000fe400078e0008 */
[----:B------:R-:W-:Y:S02]  /*8b40*/  IMAD.MOV.U32 R8, RZ, RZ, R10 ;  /* 0x000000ffff087224 */ /* 0x000fe400078e000a */
[----:B------:R-:W-:Y:S02]  /*8b50*/  IMAD.MOV.U32 R10, RZ, RZ, R21 ;  /* 0x000000ffff0a7224 */ /* 0x000fe400078e0015 */
[----:B------:R-:W-:Y:S02]  /*8b60*/  IMAD.MOV.U32 R25, RZ, RZ, R9 ;  /* 0x000000ffff197224 */ /* 0x000fe400078e0009 */
[----:B------:R-:W-:Y:S01]  /*8b70*/  IMAD.MOV.U32 R21, RZ, RZ, R168 ;  /* 0x000000ffff157224 */ /* 0x000fe200078e00a8 */
[----:B------:R-:W-:Y:S01]  /*8b80*/  MUFU.EX2 R171, R13 ;  /* 0x0000000d00ab7308 */ /* 0x000fe20000000800 */
[----:B------:R-:W-:Y:S01]  /*8b90*/  IMAD.MOV.U32 R168, RZ, RZ, R44 ;  /* 0x000000ffffa87224 */ /* 0x000fe200078e002c */
[----:B------:R-:W-:Y:S01]  /*8ba0*/  HSET2.LE.AND R4, R81, R0, PT ;  /* 0x0000000051047233 */ /* 0x000fe20003803000 */
[----:B------:R-:W-:-:S02]  /*8bb0*/  IMAD.MOV.U32 R44, RZ, RZ, R45 ;  /* 0x000000ffff2c7224 */ /* 0x000fc400078e002d */
[----:B------:R-:W-:-:S03]  /*8bc0*/  IMAD.MOV.U32 R81, RZ, RZ, R25 ;  /* 0x000000ffff517224 */ /* 0x000fc600078e0019 */
[----:B------:R-:W1:Y:S01]  /*8bd0*/  MUFU.EX2 R170, R18 ;  /* 0x0000001200aa7308 */ /* 0x000e620000000800 */
[----:B------:R-:W-:Y:S02]  /*8be0*/  IMAD.MOV.U32 R45, RZ, RZ, R233 ;  /* 0x000000ffff2d7224 */ /* 0x000fe400078e00e9 */
[----:B------:R-:W-:Y:S01]  /*8bf0*/  FADD.FTZ R233, R169, R29 ;  /* 0x0000001da9e97221 */ /* 0x000fe20000010000 */
[----:B------:R-:W-:Y:S02]  /*8c00*/  IMAD.MOV.U32 R25, RZ, RZ, R21 ;  /* 0x000000ffff197224 */ /* 0x000fe400078e0015 */
[----:B------:R-:W-:Y:S02]  /*8c10*/  IMAD.MOV.U32 R21, RZ, RZ, R168 ;  /* 0x000000ffff157224 */ /* 0x000fe400078e00a8 */
[----:B------:R-:W-:Y:S01]  /*8c20*/  MUFU.EX2 R169, R31 ;  /* 0x0000001f00a97308 */ /* 0x000fe20000000800 */
[----:B------:R-:W-:-:S07]  /*8c30*/  HSET2.LE.AND R2, R88, R0, PT ;  /* 0x0000000058027233 */ /* 0x000fce0003803000 */
[----:B------:R-:W2:Y:S01]  /*8c40*/  MUFU.EX2 R168, R32 ;  /* 0x0000002000a87308 */ /* 0x000ea20000000800 */
[----:B------:R-:W-:-:S07]  /*8c50*/  IMAD.MOV.U32 R11, RZ, RZ, R17 ;  /* 0x000000ffff0b7224 */ /* 0x000fce00078e0011 */
[----:B------:R3:W-:Y:S01]  /*8c60*/  MUFU.EX2 R173, R15 ;  /* 0x0000000f00ad7308 */ /* 0x0007e20000000800 */
[----:B------:R-:W-:-:S07]  /*8c70*/  FADD.FTZ R140, R110, R12 ;  /* 0x0000000c6e8c7221 */ /* 0x000fce0000010000 */
[----:B------:R4:W2:Y:S01]  /*8c80*/  MUFU.EX2 R172, R14 ;  /* 0x0000000e00ac7308 */ /* 0x0008a20000000800 */
[----:B------:R-:W-:Y:S01]  /*8c90*/  IMAD.MOV.U32 R110, RZ, RZ, R10 ;  /* 0x000000ffff6e7224 */ /* 0x000fe200078e000a */
[----:B------:R-:W-:Y:S01]  /*8ca0*/  LOP3.LUT R10, R2, R102, RZ, 0xc0, !PT ;  /* 0x00000066020a7212 */ /* 0x000fe200078ec0ff */
[----:B------:R-:W-:Y:S01]  /*8cb0*/  IMAD.MOV.U32 R9, RZ, RZ, R11 ;  /* 0x000000ffff097224 */ /* 0x000fe200078e000b */
[----:B-1----:R-:W-:Y:S01]  /*8cc0*/  F2FP.BF16.F32.PACK_AB R2, R170, R171 ;  /* 0x000000abaa02723e */ /* 0x002fe200000010ff */
[----:B------:R-:W-:Y:S01]  /*8cd0*/  IMAD.MOV.U32 R11, RZ, RZ, R232 ;  /* 0x000000ffff0b7224 */ /* 0x000fe200078e00e8 */
[--C-:B------:R-:W-:Y:S01]  /*8ce0*/  HSET2.LE.AND R3, R87, R0.reuse, PT ;  /* 0x0000000057037233 */ /* 0x100fe20003803000 */
[----:B------:R-:W-:Y:S01]  /*8cf0*/  FADD.FTZ R232, R132, R28 ;  /* 0x0000001c84e87221 */ /* 0x000fe20000010000 */
[----:B------:R-:W-:Y:S01]  /*8d00*/  IMAD.MOV.U32 R132, RZ, RZ, R24 ;  /* 0x000000ffff847224 */ /* 0x000fe200078e0018 */
[----:B---3--:R-:W-:Y:S01]  /*8d10*/  HSET2.LE.AND R15, R50, R0, PT ;  /* 0x00000000320f7233 */ /* 0x008fe20003803000 */
[----:B------:R-:W-:Y:S01]  /*8d20*/  IMAD.MOV.U32 R24, RZ, RZ, R11 ;  /* 0x000000ffff187224 */ /* 0x000fe200078e000b */
[----:B------:R-:W-:Y:S01]  /*8d30*/  PRMT R50, R2, 0x7632, R50 ;  /* 0x0000763202327816 */ /* 0x000fe20000000032 */
[----:B------:R-:W-:Y:S01]  /*8d40*/  IMAD.MOV.U32 R106, RZ, RZ, R16 ;  /* 0x000000ffff6a7224 */ /* 0x000fe200078e0010 */
[----:B------:R-:W-:-:S02]  /*8d50*/  LOP3.LUT R11, R3, R101, RZ, 0xc0, !PT ;  /* 0x00000065030b7212 */ /* 0x000fc400078ec0ff */
[--C-:B----4-:R-:W-:Y:S02]  /*8d60*/  HSET2.LE.AND R14, R51, R0.reuse, PT ;  /* 0x00000000330e7233 */ /* 0x110fe40003803000 */
[----:B------:R-:W-:Y:S02]  /*8d70*/  PRMT R51, R2, 0x7610, R51 ;  /* 0x0000761002337816 */ /* 0x000fe40000000033 */
[----:B--2---:R-:W-:Y:S02]  /*8d80*/  F2FP.BF16.F32.PACK_AB R2, R168, R169 ;  /* 0x000000a9a802723e */ /* 0x004fe400000010ff */
[----:B------:R-:W-:Y:S02]  /*8d90*/  F2FP.BF16.F32.PACK_AB R3, R172, R173 ;  /* 0x000000adac03723e */ /* 0x000fe400000010ff */
[--C-:B------:R-:W-:Y:S02]  /*8da0*/  HSET2.LE.AND R5, R80, R0.reuse, PT ;  /* 0x0000000050057233 */ /* 0x100fe40003803000 */
[----:B------:R-:W-:-:S02]  /*8db0*/  HSET2.LE.AND R16, R79, R0, PT ;  /* 0x000000004f107233 */ /* 0x000fc40003803000 */
[--C-:B------:R-:W-:Y:S02]  /*8dc0*/  HSET2.LE.AND R17, R78, R0.reuse, PT ;  /* 0x000000004e117233 */ /* 0x100fe40003803000 */
[--C-:B------:R-:W-:Y:S02]  /*8dd0*/  HSET2.LE.AND R12, R77, R0.reuse, PT ;  /* 0x000000004d0c7233 */ /* 0x100fe40003803000 */
[--C-:B------:R-:W-:Y:S02]  /*8de0*/  HSET2.LE.AND R13, R76, R0.reuse, PT ;  /* 0x000000004c0d7233 */ /* 0x100fe40003803000 */
[--C-:B------:R-:W-:Y:S02]  /*8df0*/  HSET2.LE.AND R20, R49, R0.reuse, PT ;  /* 0x0000000031147233 */ /* 0x100fe40003803000 */
[--C-:B------:R-:W-:Y:S02]  /*8e00*/  HSET2.LE.AND R7, R48, R0.reuse, PT ;  /* 0x0000000030077233 */ /* 0x100fe40003803000 */
[----:B------:R-:W-:-:S02]  /*8e10*/  HSET2.LE.AND R6, R35, R0, PT ;  /* 0x0000000023067233 */ /* 0x000fc40003803000 */
[--C-:B------:R-:W-:Y:S02]  /*8e20*/  HSET2.LE.AND R18, R34, R0.reuse, PT ;  /* 0x0000000022127233 */ /* 0x100fe40003803000 */
[----:B------:R-:W-:Y:S02]  /*8e30*/  HSET2.LE.AND R0, R33, R0, PT ;  /* 0x0000000021007233 */ /* 0x000fe40003803000 */
[C---:B------:R-:W-:Y:S02]  /*8e40*/  PRMT R37, R2.reuse, 0x7610, R37 ;  /* 0x0000761002257816 */ /* 0x040fe40000000025 */
[----:B------:R-:W-:Y:S02]  /*8e50*/  PRMT R36, R2, 0x7632, R36 ;  /* 0x0000763202247816 */ /* 0x000fe40000000024 */
[----:B------:R-:W-:Y:S02]  /*8e60*/  PRMT R2, R51, 0x5410, R50 ;  /* 0x0000541033027816 */ /* 0x000fe40000000032 */
[----:B------:R-:W-:-:S02]  /*8e70*/  PRMT R49, R3, 0x7610, R49 ;  /* 0x0000761003317816 */ /* 0x000fc40000000031 */
[----:B------:R-:W-:Y:S02]  /*8e80*/  PRMT R48, R3, 0x7632, R48 ;  /* 0x0000763203307816 */ /* 0x000fe40000000030 */
[----:B------:R-:W-:Y:S02]  /*8e90*/  LOP3.LUT R77, R0, R2, RZ, 0xc0, !PT ;  /* 0x00000002004d7212 */ /* 0x000fe400078ec0ff */
[----:B------:R-:W-:Y:S01]  /*8ea0*/  PRMT R0, R49, 0x5410, R48 ;  /* 0x0000541031007816 */ /* 0x000fe20000000030 */
[----:B------:R-:W-:Y:S01]  /*8eb0*/  IMAD.MOV.U32 R87, RZ, RZ, R8 ;  /* 0x000000ffff577224 */ /* 0x000fe200078e0008 */
[----:B------:R-:W-:Y:S01]  /*8ec0*/  LOP3.LUT R100, R7, R100, RZ, 0xc0, !PT ;  /* 0x0000006407647212 */ /* 0x000fe200078ec0ff */
[----:B------:R-:W-:Y:S01]  /*8ed0*/  IMAD.MOV.U32 R88, RZ, RZ, R9 ;  /* 0x000000ffff587224 */ /* 0x000fe200078e0009 */
[----:B------:R-:W-:Y:S01]  /*8ee0*/  LOP3.LUT R101, R6, R97, RZ, 0xc0, !PT ;  /* 0x0000006106657212 */ /* 0x000fe200078ec0ff */
[----:B------:R-:W-:Y:S01]  /*8ef0*/  FADD.FTZ R234, R234, R30 ;  /* 0x0000001eeaea7221 */ /* 0x000fe20000010000 */
[----:B------:R-:W-:Y:S01]  /*8f00*/  LOP3.LUT R8, R4, R104, RZ, 0xc0, !PT ;  /* 0x0000006804087212 */ /* 0x000fe200078ec0ff */
[----:B------:R-:W-:Y:S01]  /*8f10*/  HMMA.16816.F32.BF16 R32, R56, R98, RZ ;  /* 0x000000623820723c */ /* 0x000fe200000418ff */
[----:B------:R-:W-:-:S02]  /*8f20*/  LOP3.LUT R9, R5, R103, RZ, 0xc0, !PT ;  /* 0x0000006705097212 */ /* 0x000fc400078ec0ff */
[----:B------:R-:W-:Y:S02]  /*8f30*/  LOP3.LUT R6, R16, R84, RZ, 0xc0, !PT ;  /* 0x0000005410067212 */ /* 0x000fe400078ec0ff */
[----:B------:R-:W-:Y:S01]  /*8f40*/  LOP3.LUT R7, R17, R61, RZ, 0xc0, !PT ;  /* 0x0000003d11077212 */ /* 0x000fe200078ec0ff */
[C---:B------:R-:W-:Y:S01]  /*8f50*/  HMMA.16816.F32.BF16 R28, R56.reuse, R62, RZ ;  /* 0x0000003e381c723c */ /* 0x040fe200000418ff */
[----:B------:R-:W-:Y:S02]  /*8f60*/  LOP3.LUT R76, R18, R60, RZ, 0xc0, !PT ;  /* 0x0000003c124c7212 */ /* 0x000fe400078ec0ff */
[----:B------:R-:W-:Y:S02]  /*8f70*/  LOP3.LUT R78, R19, R0, RZ, 0xc0, !PT ;  /* 0x00000000134e7212 */ /* 0x000fe400078ec0ff */
[----:B------:R-:W-:Y:S01]  /*8f80*/  LOP3.LUT R102, R12, R94, RZ, 0xc0, !PT ;  /* 0x0000005e0c667212 */ /* 0x000fe200078ec0ff */
[----:B------:R-:W-:Y:S01]  /*8f90*/  HMMA.16816.F32.BF16 R16, R56, R38, RZ ;  /* 0x000000263810723c */ /* 0x000fe200000418ff */
[----:B------:R-:W-:-:S02]  /*8fa0*/  LOP3.LUT R103, R13, R93, RZ, 0xc0, !PT ;  /* 0x0000005d0d677212 */ /* 0x000fc400078ec0ff */
[----:B------:R-:W-:Y:S02]  /*8fb0*/  LOP3.LUT R4, R14, R86, RZ, 0xc0, !PT ;  /* 0x000000560e047212 */ /* 0x000fe400078ec0ff */
[----:B------:R-:W-:Y:S02]  /*8fc0*/  LOP3.LUT R5, R15, R85, RZ, 0xc0, !PT ;  /* 0x000000550f057212 */ /* 0x000fe400078ec0ff */
[----:B------:R-:W-:Y:S01]  /*8fd0*/  HMMA.16816.F32.BF16 R12, R56, R22, RZ ;  /* 0x00000016380c723c */ /* 0x000fe200000418ff */
[----:B------:R-:W-:Y:S01]  /*8fe0*/  PRMT R0, R37, 0x5410, R36 ;  /* 0x0000541025007816 */ /* 0x000fe20000000024 */
[----:B------:R-:W-:Y:S02]  /*8ff0*/  IMAD.MOV.U32 R60, RZ, RZ, R81 ;  /* 0x000000ffff3c7224 */ /* 0x000fe400078e0051 */
[----:B------:R-:W-:Y:S01]  /*9000*/  IMAD.MOV.U32 R97, RZ, RZ, R24 ;  /* 0x000000ffff617224 */ /* 0x000fe200078e0018 */
[----:B------:R-:W-:Y:S01]  /*9010*/  LOP3.LUT R79, R20, R0, RZ, 0xc0, !PT ;  /* 0x00000000144f7212 */ /* 0x000fe200078ec0ff */
[----:B------:R-:W-:-:S02]  /*9020*/  IMAD.MOV.U32 R61, RZ, RZ, R88 ;  /* 0x000000ffff3d7224 */ /* 0x000fc400078e0058 */
[----:B------:R-:W-:Y:S02]  /*9030*/  IMAD.MOV.U32 R0, RZ, RZ, R110 ;  /* 0x000000ffff007224 */ /* 0x000fe400078e006e */
[----:B------:R-:W-:Y:S02]  /*9040*/  IMAD.MOV.U32 R80, RZ, RZ, R25 ;  /* 0x000000ffff507224 */ /* 0x000fe400078e0019 */
[----:B------:R-:W-:Y:S02]  /*9050*/  IMAD.MOV.U32 R81, RZ, RZ, R21 ;  /* 0x000000ffff517224 */ /* 0x000fe400078e0015 */
        /* <DEDUP_REMOVED lines=8> */
[----:B------:R-:W-:-:S05]  /*90e0*/  IMAD.MOV.U32 R139, RZ, RZ, R95 ;  /* 0x000000ffff8b7224 */ /* 0x000fca00078e005f */
[C---:B------:R-:W-:Y:S06]  /*90f0*/  HMMA.16816.F32.BF16 R92, R52.reuse, R82, R28 ;  /* 0x00000052345c723c */ /* 0x040fec000004181c */
[----:B------:R-:W-:Y:S06]  /*9100*/  HMMA.16816.F32.BF16 R52, R52, R26, R12 ;  /* 0x0000001a3434723c */ /* 0x000fec000004180c */
[C---:B------:R-:W-:Y:S06]  /*9110*/  HMMA.16816.F32.BF16 R12, R72.reuse, R98, RZ ;  /* 0x00000062480c723c */ /* 0x040fec00000418ff */
[----:B------:R-:W-:-:S15]  /*9120*/  HMMA.16816.F32.BF16 R16, R72, R38, RZ ;  /* 0x000000264810723c */ /* 0x000fde00000418ff */
[----:B------:R-:W-:-:S03]  /*9130*/  NOP ;  /* 0x0000000000007918 */ /* 0x000fc60000000000 */
[----:B------:R-:W-:Y:S01]  /*9140*/  HMMA.16816.F32.BF16 R32, R64, R90, R12 ;  /* 0x0000005a4020723c */ /* 0x000fe2000004180c */
[----:B------:R-:W1:Y:S01]  /*9150*/  LDSM.16.MT88.4 R12, [R177+0x7000] ;  /* 0x00700000b10c783b */ /* 0x000e620000004200 */
[----:B------:R-:W-:-:S04]  /*9160*/  IMAD.MOV.U32 R39, RZ, RZ, R21 ;  /* 0x000000ffff277224 */ /* 0x000fc800078e0015 */
[C---:B------:R-:W-:Y:S01]  /*9170*/  HMMA.16816.F32.BF16 R20, R72.reuse, R22, RZ ;  /* 0x000000164814723c */ /* 0x040fe200000418ff */
[----:B------:R-:W-:Y:S02]  /*9180*/  IMAD.MOV.U32 R136, RZ, RZ, R182 ;  /* 0x000000ffff887224 */ /* 0x000fe400078e00b6 */
[----:B------:R-:W-:Y:S01]  /*9190*/  IMAD.MOV.U32 R56, RZ, RZ, R24 ;  /* 0x000000ffff387224 */ /* 0x000fe200078e0018 */
[----:B------:R2:W5:Y:S02]  /*91a0*/  LDL.LU R182, [R1+0x168] ;  /* 0x0001680001b67983 */ /* 0x0005640000300800 */
[----:B------:R-:W-:Y:S01]  /*91b0*/  HMMA.16816.F32.BF16 R28, R72, R62, RZ ;  /* 0x0000003e481c723c */ /* 0x000fe200000418ff */
[----:B------:R-:W-:Y:S01]  /*91c0*/  IMAD.MOV.U32 R59, RZ, RZ, R80 ;  /* 0x000000ffff3b7224 */ /* 0x000fe200078e0050 */
[----:B------:R2:W5:Y:S01]  /*91d0*/  LDL.LU R181, [R1+0x164] ;  /* 0x0001640001b57983 */ /* 0x0005620000300800 */
[----:B------:R-:W-:Y:S02]  /*91e0*/  IMAD.MOV.U32 R57, RZ, RZ, R81 ;  /* 0x000000ffff397224 */ /* 0x000fe400078e0051 */
[----:B------:R-:W-:Y:S01]  /*91f0*/  IMAD.MOV.U32 R58, RZ, RZ, R88 ;  /* 0x000000ffff3a7224 */ /* 0x000fe200078e0058 */
[----:B------:R2:W5:Y:S01]  /*9200*/  LDL.LU R176, [R1+0x160] ;  /* 0x0001600001b07983 */ /* 0x0005620000300800 */
[----:B------:R-:W-:-:S02]  /*9210*/  IMAD.MOV.U32 R63, RZ, RZ, R25 ;  /* 0x000000ffff3f7224 */ /* 0x000fc400078e0019 */
[----:B------:R-:W-:Y:S02]  /*9220*/  IMAD.MOV.U32 R72, RZ, RZ, R44 ;  /* 0x000000ffff487224 */ /* 0x000fe400078e002c */
[----:B------:R-:W-:Y:S02]  /*9230*/  IMAD.MOV.U32 R73, RZ, RZ, R45 ;  /* 0x000000ffff497224 */ /* 0x000fe400078e002d */
[C---:B------:R-:W-:Y:S01]  /*9240*/  HMMA.16816.F32.BF16 R44, R64.reuse, R46, R16 ;  /* 0x0000002e402c723c */ /* 0x040fe20000041810 */
[----:B------:R-:W-:Y:S05]  /*9250*/  LDSM.16.MT88.4 R16, [R178+0x7000] ;  /* 0x00700000b210783b */ /* 0x000fea0000004200 */
[----:B------:R-:W-:Y:S01]  /*9260*/  HMMA.16816.F32.BF16 R24, R64, R26, R20 ;  /* 0x0000001a4018723c */ /* 0x000fe20000041814 */
[----:B------:R-:W3:Y:S05]  /*9270*/  LDSM.16.MT88.4 R20, [R180+0x7000] ;  /* 0x00700000b414783b */ /* 0x000eea0000004200 */
[-C--:B-1----:R-:W-:Y:S06]  /*9280*/  HMMA.16816.F32.BF16 R136, R8, R12.reuse, R136 ;  /* 0x0000000c0888723c */ /* 0x082fec0000041888 */
[C---:B------:R-:W-:Y:S06]  /*9290*/  HMMA.16816.F32.BF16 R108, R4.reuse, R12, R108 ;  /* 0x0000000c046c723c */ /* 0x040fec000004186c */
[-C--:B------:R-:W-:Y:S06]  /*92a0*/  HMMA.16816.F32.BF16 R104, R4, R14.reuse, R104 ;  /* 0x0000000e0468723c */ /* 0x080fec0000041868 */
[----:B------:R-:W-:Y:S01]  /*92b0*/  HMMA.16816.F32.BF16 R32, R8, R14, R32 ;  /* 0x0000000e0820723c */ /* 0x000fe20000041820 */
[----:B------:R-:W1:Y:S01]  /*92c0*/  LDSM.16.MT88.4 R12, [R179+0x7000] ;  /* 0x00700000b30c783b */ /* 0x000e620000004200 */
[----:B------:R-:W-:-:S02]  /*92d0*/  IMAD.MOV.U32 R62, RZ, RZ, R97 ;  /* 0x000000ffff3e7224 */ /* 0x000fc400078e0061 */
[----:B------:R-:W-:Y:S02]  /*92e0*/  IMAD.MOV.U32 R74, RZ, RZ, R89 ;  /* 0x000000ffff4a7224 */ /* 0x000fe400078e0059 */
[----:B------:R-:W-:Y:S01]  /*92f0*/  IMAD.MOV.U32 R75, RZ, RZ, R96 ;  /* 0x000000ffff4b7224 */ /* 0x000fe200078e0060 */
[----:B------:R-:W-:Y:S06]  /*9300*/  HMMA.16816.F32.BF16 R28, R64, R82, R28 ;  /* 0x00000052401c723c */ /* 0x000fec000004181c */
[C---:B---3--:R-:W-:Y:S06]  /*9310*/  HMMA.16816.F32.BF16 R96, R4.reuse, R20, R128 ;  /* 0x000000140460723c */ /* 0x048fec0000041880 */
[C---:B------:R-:W-:Y:S01]  /*9320*/  HMMA.16816.F32.BF16 R88, R4.reuse, R16, R116 ;  /* 0x000000100458723c */ /* 0x040fe20000041874 */
[----:B------:R-:W-:Y:S01]  /*9330*/  IMAD.MOV.U32 R38, RZ, RZ, R3 ;  /* 0x000000ffff267224 */ /* 0x000fe200078e0003 */
[----:B------:R-:W3:Y:S04]  /*9340*/  LDSM.16.MT88.4 R116, [R178+0x7800] ;  /* 0x00780000b274783b */ /* 0x000ee80000004200 */
[C---:B------:R-:W-:Y:S06]  /*9350*/  HMMA.16816.F32.BF16 R92, R4.reuse, R22, R92 ;  /* 0x00000016045c723c */ /* 0x040fec000004185c */
[C---:B------:R-:W-:Y:S06]  /*9360*/  HMMA.16816.F32.BF16 R84, R4.reuse, R18, R84 ;  /* 0x000000120454723c */ /* 0x040fec0000041854 */
[C---:B-1----:R-:W-:Y:S06]  /*9370*/  HMMA.16816.F32.BF16 R80, R4.reuse, R12, R112 ;  /* 0x0000000c0450723c */ /* 0x042fec0000041870 */
[----:B------:R-:W-:Y:S01]  /*9380*/  HMMA.16816.F32.BF16 R4, R4, R14, R52 ;  /* 0x0000000e0404723c */ /* 0x000fe20000041834 */
[----:B------:R2:W4:Y:S04]  /*9390*/  LDL.LU.S16 R55, [R1+0xd0] ;  /* 0x0000d00001377983 */ /* 0x0005280000300600 */
[----:B------:R2:W2:Y:S04]  /*93a0*/  LDL.LU.S16 R54, [R1+0xcc] ;  /* 0x0000cc0001367983 */ /* 0x0004a80000300600 */
[----:B------:R1:W4:Y:S04]  /*93b0*/  LDL.LU.S16 R53, [R1+0xa4] ;  /* 0x0000a40001357983 */ /* 0x0003280000300600 */
[----:B------:R1:W2:Y:S01]  /*93c0*/  LDL.LU.S16 R52, [R1+0xa0] ;  /* 0x0000a00001347983 */ /* 0x0002a20000300600 */
[C---:B------:R-:W-:Y:S03]  /*93d0*/  HMMA.16816.F32.BF16 R128, R8.reuse, R20, R72 ;  /* 0x000000140880723c */ /* 0x040fe60000041848 */
[----:B------:R1:W2:Y:S04]  /*93e0*/  LDL.LU.S16 R21, [R1+0xd8] ;  /* 0x0000d80001157983 */ /* 0x0002a80000300600 */
[----:B------:R1:W2:Y:S01]  /*93f0*/  LDL.LU.S16 R20, [R1+0xd4] ;  /* 0x0000d40001147983 */ /* 0x0002a20000300600 */
[----:B------:R-:W-:Y:S01]  /*9400*/  IMAD.MOV.U32 R75, RZ, RZ, R60 ;  /* 0x000000ffff4b7224 */ /* 0x000fe200078e003c */
[----:B------:R-:W-:Y:S01]  /*9410*/  HMMA.16816.F32.BF16 R28, R8, R22, R28 ;  /* 0x00000016081c723c */ /* 0x000fe2000004181c */
[----:B------:R-:W-:-:S02]  /*9420*/  IMAD.MOV.U32 R60, RZ, RZ, R132 ;  /* 0x000000ffff3c7224 */ /* 0x000fc400078e0084 */
[----:B------:R-:W-:Y:S02]  /*9430*/  IMAD.MOV.U32 R74, RZ, RZ, R135 ;  /* 0x000000ffff4a7224 */ /* 0x000fe400078e0087 */
[----:B------:R-:W-:Y:S01]  /*9440*/  IMAD.MOV.U32 R73, RZ, RZ, R133 ;  /* 0x000000ffff497224 */ /* 0x000fe200078e0085 */
[C---:B------:R-:W-:Y:S01]  /*9450*/  HMMA.16816.F32.BF16 R120, R8.reuse, R16, R120 ;  /* 0x000000100878723c */ /* 0x040fe20000041878 */
[----:B------:R-:W-:Y:S02]  /*9460*/  IMAD.MOV.U32 R3, RZ, RZ, R134 ;  /* 0x000000ffff037224 */ /* 0x000fe400078e0086 */
[----:B------:R-:W1:Y:S03]  /*9470*/  LDSM.16.MT88.4 R132, [R177+0x7800] ;  /* 0x00780000b184783b */ /* 0x000e660000004200 */
[C---:B------:R-:W-:Y:S06]  /*9480*/  HMMA.16816.F32.BF16 R44, R8.reuse, R18, R44 ;  /* 0x00000012082c723c */ /* 0x040fec000004182c */
[C---:B------:R-:W-:Y:S01]  /*9490*/  HMMA.16816.F32.BF16 R112, R8.reuse, R12, R124 ;  /* 0x0000000c0870723c */ /* 0x040fe2000004187c */
[----:B------:R-:W1:Y:S05]  /*94a0*/  LDSM.16.MT88.4 R124, [R180+0x7800] ;  /* 0x00780000b47c783b */ /* 0x000e6a0000004200 */
[----:B------:R-:W-:Y:S01]  /*94b0*/  HMMA.16816.F32.BF16 R24, R8, R14, R24 ;  /* 0x0000000e0818723c */ /* 0x000fe20000041818 */
[----:B------:R-:W1:Y:S01]  /*94c0*/  LDSM.16.MT88.4 R8, [R179+0x7800] ;  /* 0x00780000b308783b */ /* 0x000e620000004200 */
[----:B------:R-:W-:-:S04]  /*94d0*/  ULEA UR4, UR18, UR25, 0x6 ;  /* 0x0000001912047291 */ /* 0x000fc8000f8e303f */
[----:B---3--:R-:W-:Y:S01]  /*94e0*/  HMMA.16816.F32.BF16 R88, R76, R116, R88 ;  /* 0x000000744c58723c */ /* 0x008fe20000041858 */
[----:B------:R-:W-:-:S05]  /*94f0*/  UIADD3 UR4, UR4, -0x40, URZ ;  /* 0xffffffc004047890 */ /* 0x000fca000fffe03f */
[----:B------:R-:W-:Y:S01]  /*9500*/  HMMA.16816.F32.BF16 R84, R76, R118, R84 ;  /* 0x000000764c54723c */ /* 0x000fe20000041854 */
[----:B------:R-:W-:Y:S02]  /*9510*/  IMAD.MOV.U32 R72, RZ, RZ, R73 ;  /* 0x000000ffff487224 */ /* 0x000fe400078e0049 */
[----:B------:R-:W-:-:S03]  /*9520*/  IMAD.MOV.U32 R73, RZ, RZ, R74 ;  /* 0x000000ffff497224 */ /* 0x000fc600078e004a */
[C---:B-1----:R-:W-:Y:S06]  /*9530*/  HMMA.16816.F32.BF16 R108, R76.reuse, R132, R108 ;  /* 0x000000844c6c723c */ /* 0x042fec000004186c */
[C---:B------:R-:W-:Y:S06]  /*9540*/  HMMA.16816.F32.BF16 R104, R76.reuse, R134, R104 ;  /* 0x000000864c68723c */ /* 0x040fec0000041868 */
[C---:B------:R-:W-:Y:S06]  /*9550*/  HMMA.16816.F32.BF16 R96, R76.reuse, R124, R96 ;  /* 0x0000007c4c60723c */ /* 0x040fec0000041860 */
[C---:B------:R-:W-:Y:S06]  /*9560*/  HMMA.16816.F32.BF16 R92, R76.reuse, R126, R92 ;  /* 0x0000007e4c5c723c */ /* 0x040fec000004185c */
[C---:B------:R-:W-:Y:S06]  /*9570*/  HMMA.16816.F32.BF16 R80, R76.reuse, R8, R80 ;  /* 0x000000084c50723c */ /* 0x040fec0000041850 */
[----:B------:R-:W-:Y:S01]  /*9580*/  HMMA.16816.F32.BF16 R76, R76, R10, R4 ;  /* 0x0000000a4c4c723c */ /* 0x000fe20000041804 */
[----:B------:R-:W-:-:S02]  /*9590*/  IMAD.MOV.U32 R74, RZ, RZ, R75 ;  /* 0x000000ffff4a7224 */ /* 0x000fc400078e004b */
[----:B------:R-:W-:Y:S01]  /*95a0*/  FADD.FTZ R3, R3, R140 ;  /* 0x0000008c03037221 */ /* 0x000fe20000010000 */
[----:B------:R-:W-:Y:S02]  /*95b0*/  IMAD.MOV.U32 R75, RZ, RZ, R38 ;  /* 0x000000ffff4b7224 */ /* 0x000fe400078e0026 */
[----:B------:R-:W-:Y:S02]  /*95c0*/  IMAD.MOV.U32 R38, RZ, RZ, R39 ;  /* 0x000000ffff267224 */ /* 0x000fe400078e0027 */
[----:B------:R-:W-:Y:S02]  /*95d0*/  IMAD.MOV.U32 R39, RZ, RZ, R62 ;  /* 0x000000ffff277224 */ /* 0x000fe400078e003e */
[----:B------:R-:W-:Y:S02]  /*95e0*/  IMAD.MOV.U32 R62, RZ, RZ, R63 ;  /* 0x000000ffff3e7224 */ /* 0x000fe400078e003f */
[----:B------:R-:W-:Y:S02]  /*95f0*/  IMAD.MOV.U32 R63, RZ, RZ, R56 ;  /* 0x000000ffff3f7224 */ /* 0x000fe400078e0038 */
[----:B------:R-:W-:Y:S01]  /*9600*/  IMAD.MOV.U32 R56, RZ, RZ, R141 ;  /* 0x000000ffff387224 */ /* 0x000fe200078e008d */
[----:B------:R-:W-:Y:S01]  /*9610*/  UIMAD UR45, UR19, 0x48, URZ ;  /* 0x00000048132d78a4 */ /* 0x000fe2000f8e023f */
[----:B------:R-:W-:-:S04]  /*9620*/  FADD.FTZ R3, R75, R3 ;  /* 0x000000034b037221 */ /* 0x000fc80000010000 */
[----:B------:R-:W-:Y:S01]  /*9630*/  FADD.FTZ R3, R63, R3 ;  /* 0x000000033f037221 */ /* 0x000fe20000010000 */
        /* <DEDUP_REMOVED lines=8> */
[----:B----4-:R-:W-:-:S02]  /*96c0*/  @!P4 HFMA2.BF16_V2 R53, -RZ.H0_H0, RZ.H0_H0, -R49.H0_H0 ;  /* 0x200000ffff35c231 */ /* 0x010fc40000340931 */
[----:B--2---:R-:W-:-:S03]  /*96d0*/  @!P3 HFMA2.BF16_V2 R52, -RZ.H0_H0, RZ.H0_H0, -R48.H0_H0 ;  /* 0x200000ffff34b231 */ /* 0x004fc60000340930 */
[----:B------:R-:W-:Y:S02]  /*96e0*/  PRMT R4, R53, 0x7610, R4 ;  /* 0x0000761035047816 */ /* 0x000fe40000000004 */
[----:B------:R-:W-:Y:S02]  /*96f0*/  PRMT R2, R52, 0x7610, R2 ;  /* 0x0000761034027816 */ /* 0x000fe40000000002 */
[----:B------:R-:W-:Y:S01]  /*9700*/  @!P4 PRMT R49, R4, 0x5410, RZ ;  /* 0x000054100431c816 */ /* 0x000fe200000000ff */
[----:B------:R-:W-:Y:S01]  /*9710*/  IMAD.U32 R4, RZ, RZ, UR4 ;  /* 0x00000004ff047e24 */ /* 0x000fe2000f8e00ff */
[----:B------:R-:W-:Y:S02]  /*9720*/  @!P3 PRMT R48, R2, 0x5410, RZ ;  /* 0x000054100230b816 */ /* 0x000fe400000000ff */
[----:B------:R-:W-:Y:S01]  /*9730*/  SHF.R.S32.HI R2, RZ, 0x1f, R0 ;  /* 0x0000001fff027819 */ /* 0x000fe20000011400 */
[----:B------:R-:W-:Y:S01]  /*9740*/  @!P1 HFMA2.BF16_V2 R20, -RZ.H0_H0, RZ.H0_H0, -R36.H0_H0 ;  /* 0x200000ffff149231 */ /* 0x000fe20000340924 */
[----:B------:R-:W-:Y:S01]  /*9750*/  IADD3 R0, P3, R0, UR4, RZ ;  /* 0x0000000400007c10 */ /* 0x000fe2000ff7e0ff */
[----:B------:R-:W-:Y:S01]  /*9760*/  @!P6 HFMA2.BF16_V2 R55, -RZ.H0_H0, RZ.H0_H0, -R51.H0_H0 ;  /* 0x200000ffff37e231 */ /* 0x000fe20000340933 */
[----:B------:R-:W-:Y:S01]  /*9770*/  USHF.L.U32 UR4, UR19, 0x3, URZ ;  /* 0x0000000313047899 */ /* 0x000fe2000800063f */
[----:B------:R-:W-:Y:S01]  /*9780*/  @!P5 HFMA2.BF16_V2 R54, -RZ.H0_H0, RZ.H0_H0, -R50.H0_H0 ;  /* 0x200000ffff36d231 */ /* 0x000fe20000340932 */
[----:B------:R-:W-:-:S02]  /*9790*/  LEA.HI.X.SX32 R2, R4, R2, 0x1, P3 ;  /* 0x0000000204027211 */ /* 0x000fc400018f0eff */
[----:B------:R-:W-:Y:S02]  /*97a0*/  LEA R140, P3, R0, UR6, 0x1 ;  /* 0x00000006008c7c11 */ /* 0x000fe4000f8608ff */
[----:B------:R-:W-:Y:S01]  /*97b0*/  PRMT R4, R20, 0x7610, R4 ;  /* 0x0000761014047816 */ /* 0x000fe20000000004 */
[----:B------:R-:W-:Y:S01]  /*97c0*/  @!P2 HFMA2.BF16_V2 R21, -RZ.H0_H0, RZ.H0_H0, -R37.H0_H0 ;  /* 0x200000ffff15a231 */ /* 0x000fe20000340925 */
[----:B------:R-:W-:Y:S02]  /*97d0*/  PRMT R7, R55, 0x7610, R7 ;  /* 0x0000761037077816 */ /* 0x000fe40000000007 */
[----:B------:R-:W-:Y:S02]  /*97e0*/  PRMT R6, R54, 0x7610, R6 ;  /* 0x0000761036067816 */ /* 0x000fe40000000006 */
[----:B------:R-:W-:Y:S01]  /*97f0*/  LEA.HI.X R141, R0, UR7, R2, 0x1, P3 ;  /* 0x00000007008d7c11 */ /* 0x000fe200098f0c02 */
[----:B------:R-:W-:Y:S01]  /*9800*/  IMAD.U32 R2, RZ, RZ, UR4 ;  /* 0x00000004ff027e24 */ /* 0x000fe2000f8e00ff */
[----:B------:R-:W-:Y:S01]  /*9810*/  @!P1 PRMT R36, R4, 0x5410, RZ ;  /* 0x0000541004249816 */ /* 0x000fe200000000ff */
[----:B------:R-:W-:Y:S01]  /*9820*/  FADD.FTZ R4, R73, R233 ;  /* 0x000000e949047221 */ /* 0x000fe20000010000 */
[----:B------:R-:W-:Y:S01]  /*9830*/  @!P6 PRMT R51, R7, 0x5410, RZ ;  /* 0x000054100733e816 */ /* 0x000fe200000000ff */
[----:B------:R-:W-:Y:S01]  /*9840*/  USHF.L.U32 UR4, UR19, 0x6, URZ ;  /* 0x0000000613047899 */ /* 0x000fe2000800063f */
[----:B------:R-:W-:Y:S01]  /*9850*/  @!P5 PRMT R50, R6, 0x5410, RZ ;  /* 0x000054100632d816 */ /* 0x000fe200000000ff */
[----:B------:R-:W-:Y:S01]  /*9860*/  FADD.FTZ R0, R72, R234 ;  /* 0x000000ea48007221 */ /* 0x000fe20000010000 */
[----:B------:R-:W-:Y:S01]  /*9870*/  PRMT R5, R21, 0x7610, R5 ;  /* 0x0000761015057816 */ /* 0x000fe20000000005 */
[----:B------:R-:W-:-:S04]  /*9880*/  IMAD.WIDE R6, R2, 0x2, R140 ;  /* 0x0000000202067825 */ /* 0x000fc800078e028c */
[----:B------:R-:W-:Y:S01]  /*9890*/  FADD.FTZ R2, R39, R4 ;  /* 0x0000000427027221 */ /* 0x000fe20000010000 */
[----:B------:R-:W-:Y:S01]  /*98a0*/  FADD.FTZ R12, R38, R0 ;  /* 0x00000000260c7221 */ /* 0x000fe20000010000 */
[----:B------:R-:W-:Y:S01]  /*98b0*/  @!P2 PRMT R37, R5, 0x5410, RZ ;  /* 0x000054100525a816 */ /* 0x000fe200000000ff */
[----:B------:R-:W-:Y:S01]  /*98c0*/  FADD.FTZ R5, R74, R232 ;  /* 0x000000e84a057221 */ /* 0x000fe20000010000 */
[----:B------:R-:W-:Y:S02]  /*98d0*/  IMAD.U32 R0, RZ, RZ, UR4 ;  /* 0x00000004ff007e24 */ /* 0x000fe4000f8e00ff */
[----:B------:R-:W-:Y:S01]  /*98e0*/  FADD.FTZ R14, R57, R2 ;  /* 0x00000002390e7221 */ /* 0x000fe20000010000 */
[----:B------:R-:W-:Y:S02]  /*98f0*/  IMAD.U32 R2, RZ, RZ, UR45 ;  /* 0x0000002dff027e24 */ /* 0x000fe4000f8e00ff */
[----:B------:R-:W-:Y:S01]  /*9900*/  FADD.FTZ R13, R62, R5 ;  /* 0x000000053e0d7221 */ /* 0x000fe20000010000 */
[----:B------:R-:W-:Y:S01]  /*9910*/  FADD.FTZ R15, R56, R12 ;  /* 0x0000000c380f7221 */ /* 0x000fe20000010000 */
[----:B------:R-:W-:-:S04]  /*9920*/  IMAD.WIDE R4, R0, 0x2, R140 ;  /* 0x0000000200047825 */ /* 0x000fc800078e028c */
[----:B------:R-:W-:Y:S01]  /*9930*/  FADD.FTZ R12, R59, R3 ;  /* 0x000000033b0c7221 */ /* 0x000fe20000010000 */
[----:B------:R-:W-:Y:S01]  /*9940*/  STG.E.U16 desc[UR26][R140.64], R195 ;  /* 0x000000c38c007986 */ /* 0x000fe2000c10151a */
[----:B------:R-:W-:-:S03]  /*9950*/  IMAD.WIDE R2, R2, 0x2, R140 ;  /* 0x0000000202027825 */ /* 0x000fc600078e028c */
[----:B------:R-:W-:Y:S04]  /*9960*/  STG.E.U16 desc[UR26][R140.64+0x2], R194 ;  /* 0x000002c28c007986 */ /* 0x000fe8000c10151a */
        /* <DEDUP_REMOVED lines=15> */
[----:B------:R-:W-:Y:S01]  /*9a60*/  STG.E.U16 desc[UR26][R140.64+0x22], R225 ;  /* 0x000022e18c007986 */ /* 0x000fe2000c10151a */
[----:B------:R-:W-:-:S03]  /*9a70*/  FADD.FTZ R0, R58, R13 ;  /* 0x0000000d3a007221 */ /* 0x000fc60000010000 */
[----:B------:R-:W-:Y:S04]  /*9a80*/  STG.E.U16 desc[UR26][R6.64+0x20], R218 ;  /* 0x000020da06007986 */ /* 0x000fe8000c10151a */
[----:B------:R-:W-:Y:S04]  /*9a90*/  STG.E.U16 desc[UR26][R6.64+0x22], R220 ;  /* 0x000022dc06007986 */ /* 0x000fe8000c10151a */
[----:B------:R-:W-:Y:S04]  /*9aa0*/  STG.E.U16 desc[UR26][R4.64+0x20], R209 ;  /* 0x000020d104007986 */ /* 0x000fe8000c10151a */
[----:B------:R-:W-:Y:S01]  /*9ab0*/  STG.E.U16 desc[UR26][R4.64+0x22], R208 ;  /* 0x000022d004007986 */ /* 0x000fe2000c10151a */
[----:B------:R-:W-:-:S03]  /*9ac0*/  FADD.FTZ R9, R60, R15 ;  /* 0x0000000f3c097221 */ /* 0x000fc60000010000 */
        /* <DEDUP_REMOVED lines=12> */
[----:B------:R1:W-:Y:S04]  /*9b90*/  STG.E.U16 desc[UR26][R2.64+0x30], R199 ;  /* 0x000030c702007986 */ /* 0x0003e8000c10151a */
[----:B------:R2:W-:Y:S01]  /*9ba0*/  STG.E.U16 desc[UR26][R2.64+0x32], R198 ;  /* 0x000032c602007986 */ /* 0x0005e2000c10151a */
        /* <DEDUP_REMOVED lines=18> */
[----:B------:R-:W-:Y:S01]  /*9cd0*/  STG.E.U16 desc[UR26][R4.64+0x50], R147 ;  /* 0x0000509304007986 */ /* 0x000fe2000c10151a */
[----:B------:R-:W-:-:S03]  /*9ce0*/  FADD.FTZ R0, R192, R0 ;  /* 0x00000000c0007221 */ /* 0x000fc60000010000 */
        /* <DEDUP_REMOVED lines=20> */
[----:B------:R-:W-:Y:S01]  /*9e30*/  STG.E.U16 desc[UR26][R4.64+0x70], R49 ;  /* 0x0000703104007986 */ /* 0x000fe2000c10151a */
[----:B------:R-:W-:-:S03]  /*9e40*/  FADD.FTZ R0, R174, R9 ;  /* 0x00000009ae007221 */ /* 0x000fc60000010000 */
[----:B------:R3:W-:Y:S04]  /*9e50*/  STG.E.U16 desc[UR26][R4.64+0x72], R48 ;  /* 0x0000723004007986 */ /* 0x0007e8000c10151a */
[----:B------:R-:W-:Y:S04]  /*9e60*/  STG.E.U16 desc[UR26][R2.64+0x70], R37 ;  /* 0x0000702502007986 */ /* 0x000fe8000c10151a */
[----:B------:R4:W-:Y:S01]  /*9e70*/  STG.E.U16 desc[UR26][R2.64+0x72], R36 ;  /* 0x0000722402007986 */ /* 0x0009e2000c10151a */
[----:B------:R-:W-:Y:S01]  /*9e80*/  FADD.FTZ R0, R175, R0 ;  /* 0x00000000af007221 */ /* 0x000fe20000010000 */
[----:B-1----:R-:W-:-:S03]  /*9e90*/  IADD3 R199, P1, R140, -0x80, RZ ;  /* 0xffffff808cc77810 */ /* 0x002fc60007f3e0ff */
[----:B------:R-:W-:Y:S01]  /*9ea0*/  FADD.FTZ R0, R173, R0 ;  /* 0x00000000ad007221 */ /* 0x000fe20000010000 */
[----:B--2---:R-:W-:Y:S01]  /*9eb0*/  IADD3.X R198, R141, -0x1, RZ, P1, !PT ;  /* 0xffffffff8dc67810 */ /* 0x004fe20000ffe4ff */
[----:B---3--:R-:W-:Y:S01]  /*9ec0*/  FADD.FTZ R5, R248, R11 ;  /* 0x0000000bf8057221 */ /* 0x008fe20000010000 */
[----:B----4-:R-:W-:Y:S01]  /*9ed0*/  FADD.FTZ R2, R239, R10 ;  /* 0x0000000aef027221 */ /* 0x010fe20000010000 */
[----:B------:R-:W-:-:S03]  /*9ee0*/  FADD.FTZ R3, R171, R8 ;  /* 0x00000008ab037221 */ /* 0x000fc60000010000 */
        /* <DEDUP_REMOVED lines=9> */
[----:B------:R-:W-:Y:S06]  /*9f80*/  @!P0 BRA `(.L_x_1049) ;  /* 0x000000f000e88947 */ /* 0x000fec0003800000 */
[----:B------:R-:W2:Y:S01]  /*9f90*/  LDL.64 R60, [R1+0x100] ;  /* 0x00010000013c7983 */ /* 0x000ea20000100a00 */
[----:B------:R-:W-:Y:S01]  /*9fa0*/  ULDC UR4, c[0x0][0x2d0] ;  /* 0x0000b40000047ab9 */ /* 0x000fe20000000800 */
[----:B------:R-:W-:Y:S01]  /*9fb0*/  UIADD3 UR6, UR18, -0x2, URZ ;  /* 0xfffffffe12067890 */ /* 0x000fe2000fffe03f */
[----:B------:R-:W-:Y:S01]  /*9fc0*/  ISETP.GE.AND P1, PT, R240, UR4, PT ;  /* 0x00000004f0007c0c */ /* 0x000fe2000bf26270 */
[----:B------:R-:W-:-:S04]  /*9fd0*/  DEPBAR.LE SB0, 0x0 ;  /* 0x000080000000791a */ /* 0x000fc80000000000 */
[----:B------:R-:W-:Y:S01]  /*9fe0*/  USHF.R.S32.HI UR4, URZ, 0x1f, UR6 ;  /* 0x0000001f3f047899 */ /* 0x000fe20008011406 */
[----:B------:R-:W-:Y:S01]  /*9ff0*/  BAR.SYNC.DEFER_BLOCKING 0x0 ;  /* 0x0000000000007b1d */ /* 0x000fe20000010000 */
[----:B------:R-:W-:Y:S01]  /*a000*/  UIMAD UR7, UR23, UR6, URZ ;  /* 0x00000006170772a4 */ /* 0x000fe2000f8e023f */
[----:B------:R-:W-:Y:S01]  /*a010*/  IMAD.U32 R2, RZ, RZ, UR6 ;  /* 0x00000006ff027e24 */ /* 0x000fe2000f8e00ff */
[----:B------:R-:W-:Y:S01]  /*a020*/  USHF.L.U32 UR6, UR9, 0x5, URZ ;  /* 0x0000000509067899 */ /* 0x000fe2000800063f */
[----:B------:R-:W-:Y:S01]  /*a030*/  IMAD.U32 R5, RZ, RZ, UR8 ;  /* 0x00000008ff057e24 */ /* 0x000fe2000f8e00ff */
[----:B------:R-:W-:-:S03]  /*a040*/  UIMAD UR4, UR4, UR24, UR7 ;  /* 0x00000018040472a4 */ /* 0x000fc6000f8e0207 */
[----:B------:R-:W1:Y:S01]  /*a050*/  @!P1 LDC.64 R10, c[0x0][0x220] ;  /* 0x00008800ff0a9b82 */ /* 0x000e620000000a00 */
[----:B------:R-:W-:Y:S01]  /*a060*/  UIMAD.WIDE.U32 UR46, UR8, 0x20, URZ ;  /* 0x00000020082e78a5 */ /* 0x000fe2000f8e003f */
[----:B------:R-:W-:Y:S01]  /*a070*/  IMAD.U32 R4, RZ, RZ, UR6 ;  /* 0x00000006ff047e24 */ /* 0x000fe2000f8e00ff */
[----:B------:R-:W-:Y:S01]  /*a080*/  VOTEU.ALL UP0, P1 ;  /* 0x00000000003f7886 */ /* 0x000fe20000800000 */
[----:B------:R-:W-:-:S04]  /*a090*/  UISETP.GE.AND UP1, UPT, UR18, 0x3, UPT ;  /* 0x000000031200788c */ /* 0x000fc8000bf26270 */
[----:B------:R-:W3:Y:S08]  /*a0a0*/  @!P1 LDC.64 R8, c[0x0][0x220] ;  /* 0x00008800ff089b82 */ /* 0x000ef00000000a00 */
[----:B------:R-:W4:Y:S01]  /*a0b0*/  @!P1 LDC.64 R12, c[0x0][0x220] ;  /* 0x00008800ff0c9b82 */ /* 0x000f220000000a00 */
[----:B------:R-:W-:Y:S07]  /*a0c0*/  @P1 STS.128 [R191+0x6000], RZ ;  /* 0x006000ffbf001388 */ /* 0x000fee0000000c00 */
[----:B------:R-:W4:Y:S01]  /*a0d0*/  @!P1 LDC.64 R16, c[0x0][0x220] ;  /* 0x00008800ff109b82 */ /* 0x000f220000000a00 */
[----:B--2---:R-:W-:-:S04]  /*a0e0*/  IMAD.WIDE.U32 R2, R2, UR24, R60 ;  /* 0x0000001802027c25 */ /* 0x004fc8000f8e003c */
[----:B------:R-:W-:Y:S01]  /*a0f0*/  VIADD R3, R3, UR4 ;  /* 0x0000000403037c36 */ /* 0x000fe20008000000 */
[C---:B------:R-:W-:Y:S01]  /*a100*/  @!P1 IADD3 R0, P2, R2.reuse, UR28, RZ ;  /* 0x0000001c02009c10 */ /* 0x040fe2000ff5e0ff */
[----:B------:R-:W-:Y:S01]  /*a110*/  @!UP0 UIMAD UR4, UR9, 0x30, URZ ;  /* 0x00000030090488a4 */ /* 0x000fe2000f8e023f */
[C---:B------:R-:W-:Y:S02]  /*a120*/  @!P1 IADD3 R7, P0, R2.reuse, UR46, RZ ;  /* 0x0000002e02079c10 */ /* 0x040fe4000ff1e0ff */
[C---:B------:R-:W-:Y:S02]  /*a130*/  @!P1 IADD3.X R14, R3.reuse, UR20, RZ, P2, !PT ;  /* 0x00000014030e9c10 */ /* 0x040fe400097fe4ff */
[----:B-1----:R-:W-:Y:S02]  /*a140*/  @!P1 LEA R10, P3, R2, R10, 0x1 ;  /* 0x0000000a020a9211 */ /* 0x002fe400078608ff */
[----:B------:R-:W-:Y:S01]  /*a150*/  @!P1 IADD3.X R15, R3, UR47, R4, P0, !PT ;  /* 0x0000002f030f9c10 */ /* 0x000fe200087fe404 */
[----:B------:R-:W-:Y:S01]  /*a160*/  @!P1 IMAD.WIDE.U32 R4, R5, 0x30, R2 ;  /* 0x0000003005049825 */ /* 0x000fe200078e0002 */
[----:B---3--:R-:W-:-:S02]  /*a170*/  @!P1 LEA R8, P2, R0, R8, 0x1 ;  /* 0x0000000800089211 */ /* 0x008fc400078408ff */
[----:B----4-:R-:W-:Y:S02]  /*a180*/  @!P1 LEA R6, P0, R7, R12, 0x1 ;  /* 0x0000000c07069211 */ /* 0x010fe400078008ff */
[----:B------:R-:W-:Y:S02]  /*a190*/  @!P1 LEA.HI.X R11, R2, R11, R3, 0x1, P3 ;  /* 0x0000000b020b9211 */ /* 0x000fe400018f0c03 */
[----:B------:R-:W-:Y:S01]  /*a1a0*/  @!P1 LEA.HI.X R9, R0, R9, R14, 0x1, P2 ;  /* 0x0000000900099211 */ /* 0x000fe200010f0c0e */
[----:B------:R-:W-:Y:S01]  /*a1b0*/  @!P1 VIADD R0, R5, UR4 ;  /* 0x0000000405009c36 */ /* 0x000fe20008000000 */
[----:B------:R-:W-:Y:S01]  /*a1c0*/  @!P1 LEA.HI.X R7, R7, R13, R15, 0x1, P0 ;  /* 0x0000000d07079211 */ /* 0x000fe200000f0c0f */
[----:B------:R-:W-:Y:S01]  /*a1d0*/  @!PT LDS RZ, [RZ] ;  /* 0x00000000fffff984 */ /* 0x000fe20000000800 */
[----:B------:R-:W-:Y:S01]  /*a1e0*/  @!PT LDS RZ, [RZ] ;  /* 0x00000000fffff984 */ /* 0x000fe20000000800 */
[----:B------:R-:W-:Y:S01]  /*a1f0*/  @!PT LDS RZ, [RZ] ;  /* 0x00000000fffff984 */ /* 0x000fe20000000800 */
[----:B------:R-:W-:Y:S01]  /*a200*/  @!P1 LDGSTS.E.BYPASS.LTC128B.128 [R191+0x6000], desc[UR26][R10.64] ;  /* 0x060000000abf9fae */ /* 0x000fe2000b901d5a */
[----:B------:R-:W-:-:S03]  /*a210*/  @!P1 LEA R2, P0, R4, R16, 0x1 ;  /* 0x0000001004029211 */ /* 0x000fc600078008ff */
[----:B------:R-:W-:Y:S01]  /*a220*/  @P1 STS.128 [R191+0x6800], RZ ;  /* 0x006800ffbf001388 */ /* 0x000fe20000000c00 */
[----:B------:R-:W-:Y:S02]  /*a230*/  @!P1 LEA.HI.X R3, R4, R17, R0, 0x1, P0 ;  /* 0x0000001104039211 */ /* 0x000fe400000f0c00 */
[----:B------:R-:W-:Y:S01]  /*a240*/  PLOP3.LUT P0, PT, PT, PT, UP1, 0x80, 0x0 ;  /* 0x000000000000781c */ /* 0x000fe20003f0f018 */
        /* <DEDUP_REMOVED lines=14> */
[----:B-----5:R-:W-:Y:S04]  /*a330*/  LDSM.16.M88.4 R12, [R176+0x4000] ;  /* 0x00400000b00c783b */ /* 0x020fe80000000200 */
[----:B------:R-:W-:Y:S04]  /*a340*/  LDSM.16.M88.4 R32, [R176+0x4800] ;  /* 0x00480000b020783b */ /* 0x000fe80000000200 */
[----:B-1----:R-:W1:Y:S04]  /*a350*/  LDSM.16.M88.4 R8, [R183] ;  /* 0x00000000b708783b */ /* 0x002e680000000200 */
[----:B------:R-:W-:Y:S04]  /*a360*/  LDSM.16.M88.4 R28, [R176+0x5000] ;  /* 0x00500000b01c783b */ /* 0x000fe80000000200 */
[----:B--2---:R-:W2:Y:S04]  /*a370*/  LDSM.16.M88.4 R4, [R183+0x2000] ;  /* 0x00200000b704783b */ /* 0x004ea80000000200 */
[----:B------:R-:W4:Y:S04]  /*a380*/  LDSM.16.M88.4 R16, [R176+0x5800] ;  /* 0x00580000b010783b */ /* 0x000f280000000200 */
[----:B------:R-:W-:Y:S04]  /*a390*/  LDSM.16.M88.4 R60, [R182+0x4000] ;  /* 0x00400000b63c783b */ /* 0x000fe80000000200 */
[----:B------:R-:W3:Y:S04]  /*a3a0*/  LDSM.16.M88.4 R20, [R186+0x2000] ;  /* 0x00200000ba14783b */ /* 0x000ee80000000200 */
[----:B------:R-:W3:Y:S04]  /*a3b0*/  LDSM.16.M88.4 R36, [R182+0x4800] ;  /* 0x00480000b624783b */ /* 0x000ee80000000200 */
[----:B------:R-:W3:Y:S04]  /*a3c0*/  LDSM.16.M88.4 R24, [R186] ;  /* 0x00000000ba18783b */ /* 0x000ee80000000200 */
[----:B------:R-:W3:Y:S04]  /*a3d0*/  LDSM.16.M88.4 R64, [R182+0x5000] ;  /* 0x00500000b640783b */ /* 0x000ee80000000200 */
[----:B------:R-:W3:Y:S01]  /*a3e0*/  LDSM.16.M88.4 R72, [R182+0x5800] ;  /* 0x00580000b648783b */ /* 0x000ee20000000200 */
[C---:B-1----:R-:W-:Y:S03]  /*a3f0*/  HMMA.16816.F32.BF16 R200, R8.reuse, R12, RZ ;  /* 0x0000000c08c8723c */ /* 0x042fe600000418ff */
[----:B------:R-:W-:Y:S04]  /*a400*/  LDSM.16.M88.4 R56, [R187] ;  /* 0x00000000bb38783b */ /* 0x000fe80000000200 */
[----:B------:R-:W-:Y:S01]  /*a410*/  LDSM.16.M88.4 R52, [R190] ;  /* 0x00000000be34783b */ /* 0x000fe20000000200 */
[----:B------:R-:W-:Y:S03]  /*a420*/  HMMA.16816.F32.BF16 R192, R8, R14, RZ ;  /* 0x0000000e08c0723c */ /* 0x000fe600000418ff */
[----:B------:R-:W-:Y:S03]  /*a430*/  LDSM.16.M88.4 R48, [R189] ;  /* 0x00000000bd30783b */ /* 0x000fe60000000200 */
[C---:B--2---:R-:W-:Y:S01]  /*a440*/  HMMA.16816.F32.BF16 R44, R4.reuse, R12, RZ ;  /* 0x0000000c042c723c */ /* 0x044fe200000418ff */
[----:B------:R-:W0:Y:S05]  /*a450*/  LDGDEPBAR ;  /* 0x00000000000079af */ /* 0x000e2a0000000000 */
[C---:B------:R-:W-:Y:S01]  /*a460*/  HMMA.16816.F32.BF16 R196, R4.reuse, R14, RZ ;  /* 0x0000000e04c4723c */ /* 0x040fe200000418ff */
[----:B------:R-:W1:Y:S05]  /*a470*/  LDSM.16.M88.4 R12, [R184+0x2000] ;  /* 0x00200000b80c783b */ /* 0x000e6a0000000200 */
[C---:B------:R-:W-:Y:S06]  /*a480*/  HMMA.16816.F32.BF16 R164, R4.reuse, R32, RZ ;  /* 0x0000002004a4723c */ /* 0x040fec00000418ff */
[C---:B------:R-:W-:Y:S06]  /*a490*/  HMMA.16816.F32.BF16 R156, R4.reuse, R28, RZ ;  /* 0x0000001c049c723c */ /* 0x040fec00000418ff */
[----:B------:R-:W-:Y:S06]  /*a4a0*/  HMMA.16816.F32.BF16 R172, R4, R34, RZ ;  /* 0x0000002204ac723c */ /* 0x000fec00000418ff */
[C---:B------:R-:W-:Y:S06]  /*a4b0*/  HMMA.16816.F32.BF16 R144, R8.reuse, R32, RZ ;  /* 0x000000200890723c */ /* 0x040fec00000418ff */
[----:B------:R-:W-:Y:S06]  /*a4c0*/  HMMA.16816.F32.BF16 R160, R8, R34, RZ ;  /* 0x0000002208a0723c */ /* 0x000fec00000418ff */
[C---:B----4-:R-:W-:Y:S06]  /*a4d0*/  HMMA.16816.F32.BF16 R152, R4.reuse, R16, RZ ;  /* 0x000000100498723c */ /* 0x050fec00000418ff */
[C---:B------:R-:W-:Y:S06]  /*a4e0*/  HMMA.16816.F32.BF16 R168, R4.reuse, R30, RZ ;  /* 0x0000001e04a8723c */ /* 0x040fec00000418ff */
[----:B------:R-:W-:Y:S06]  /*a4f0*/  HMMA.16816.F32.BF16 R148, R4, R18, RZ ;  /* 0x000000120494723c */ /* 0x000fec00000418ff */
[C---:B------:R-:W-:Y:S06]  /*a500*/  HMMA.16816.F32.BF16 R32, R8.reuse, R28, RZ ;  /* 0x0000001c0820723c */ /* 0x040fec00000418ff */
[C---:B------:R-:W-:Y:S06]  /*a510*/  HMMA.16816.F32.BF16 R28, R8.reuse, R30, RZ ;  /* 0x0000001e081c723c */ /* 0x040fec00000418ff */
[C---:B------:R-:W-:Y:S06]  /*a520*/  HMMA.16816.F32.BF16 R4, R8.reuse, R16, RZ ;  /* 0x000000100804723c */ /* 0x040fec00000418ff */
[----:B------:R-:W-:Y:S01]  /*a530*/  HMMA.16816.F32.BF16 R8, R8, R18, RZ ;  /* 0x000000120808723c */ /* 0x000fe200000418ff */
[----:B------:R-:W2:Y:S05]  /*a540*/  LDSM.16.M88.4 R16, [R184] ;  /* 0x00000000b810783b */ /* 0x000eaa0000000200 */
[C---:B---3--:R-:W-:Y:S01]  /*a550*/  HMMA.16816.F32.BF16 R236, R20.reuse, R60, R44 ;  /* 0x0000003c14ec723c */ /* 0x048fe2000004182c */
[----:B------:R-:W3:Y:S05]  /*a560*/  LDSM.16.M88.4 R44, [R188] ;  /* 0x00000000bc2c783b */ /* 0x000eea0000000200 */
[C---:B------:R-:W-:Y:S06]  /*a570*/  HMMA.16816.F32.BF16 R228, R20.reuse, R36, R164 ;  /* 0x0000002414e4723c */ /* 0x040fec00000418a4 */
[----:B------:R-:W-:Y:S06]  /*a580*/  HMMA.16816.F32.BF16 R232, R20, R62, R196 ;  /* 0x0000003e14e8723c */ /* 0x000fec00000418c4 */
[----:B------:R-:W-:Y:S06]  /*a590*/  HMMA.16816.F32.BF16 R200, R24, R60, R200 ;  /* 0x0000003c18c8723c */ /* 0x000fec00000418c8 */
[----:B------:R-:W-:Y:S06]  /*a5a0*/  HMMA.16816.F32.BF16 R164, R20, R64, R156 ;  /* 0x0000004014a4723c */ /* 0x000fec000004189c */
[----:B------:R-:W-:Y:S06]  /*a5b0*/  HMMA.16816.F32.BF16 R60, R24, R62, R192 ;  /* 0x0000003e183c723c */ /* 0x000fec00000418c0 */
[C---:B------:R-:W-:Y:S06]  /*a5c0*/  HMMA.16816.F32.BF16 R156, R20.reuse, R72, R152 ;  /* 0x00000048149c723c */ /* 0x040fec0000041898 */
[C---:B------:R-:W-:Y:S06]  /*a5d0*/  HMMA.16816.F32.BF16 R224, R20.reuse, R38, R172 ;  /* 0x0000002614e0723c */ /* 0x040fec00000418ac */
[C---:B------:R-:W-:Y:S06]  /*a5e0*/  HMMA.16816.F32.BF16 R220, R20.reuse, R66, R168 ;  /* 0x0000004214dc723c */ /* 0x040fec00000418a8 */
[----:B------:R-:W-:Y:S01]  /*a5f0*/  HMMA.16816.F32.BF16 R204, R20, R74, R148 ;  /* 0x0000004a14cc723c */ /* 0x000fe20000041894 */
[----:B------:R-:W-:Y:S05]  /*a600*/  LDSM.16.M88.4 R20, [R181+0x1800] ;  /* 0x00180000b514783b */ /* 0x000fea0000000200 */
[C---:B------:R-:W-:Y:S06]  /*a610*/  HMMA.16816.F32.BF16 R208, R24.reuse, R36, R144 ;  /* 0x0000002418d0723c */ /* 0x040fec0000041890 */
[C---:B------:R-:W-:Y:S01]  /*a620*/  HMMA.16816.F32.BF16 R212, R24.reuse, R64, R32 ;  /* 0x0000004018d4723c */ /* 0x040fe20000041820 */
[----:B------:R-:W-:Y:S05]  /*a630*/  LDSM.16.M88.4 R32, [R181+0x800] ;  /* 0x00080000b520783b */ /* 0x000fea0000000200 */
[C---:B------:R-:W-:Y:S01]  /*a640*/  HMMA.16816.F32.BF16 R216, R24.reuse, R72, R4 ;  /* 0x0000004818d8723c */ /* 0x040fe20000041804 */
[----:B------:R-:W4:Y:S05]  /*a650*/  LDSM.16.M88.4 R4, [R185+0x2000] ;  /* 0x00200000b904783b */ /* 0x000f2a0000000200 */
[C---:B------:R-:W-:Y:S01]  /*a660*/  HMMA.16816.F32.BF16 R144, R24.reuse, R38, R160 ;  /* 0x000000261890723c */ /* 0x040fe200000418a0 */
[----:B------:R-:W4:Y:S05]  /*a670*/  LDSM.16.M88.4 R36, [R181] ;  /* 0x00000000b524783b */ /* 0x000f2a0000000200 */
[C---:B------:R-:W-:Y:S01]  /*a680*/  HMMA.16816.F32.BF16 R148, R24.reuse, R66, R28 ;  /* 0x000000421894723c */ /* 0x040fe2000004181c */
[----:B------:R-:W-:Y:S05]  /*a690*/  LDSM.16.M88.4 R28, [R181+0x1000] ;  /* 0x00100000b51c783b */ /* 0x000fea0000000200 */
[----:B------:R-:W-:Y:S01]  /*a6a0*/  HMMA.16816.F32.BF16 R152, R24, R74, R8 ;  /* 0x0000004a1898723c */ /* 0x000fe20000041808 */
[----:B------:R-:W4:Y:S01]  /*a6b0*/  LDSM.16.M88.4 R8, [R185] ;  /* 0x00000000b908783b */ /* 0x000f220000000200 */
[----:B------:R-:W-:-:S04]  /*a6c0*/  DEPBAR.LE SB0, 0x0 ;  /* 0x000080000000791a */ /* 0x000fc80000000000 */
[C---:B-1----:R-:W-:Y:S06]  /*a6d0*/  HMMA.16816.F32.BF16 R196, R12.reuse, R56, R236 ;  /* 0x000000380cc4723c */ /* 0x042fec00000418ec */
[----:B------:R-:W-:Y:S06]  /*a6e0*/  HMMA.16816.F32.BF16 R192, R12, R58, R232 ;  /* 0x0000003a0cc0723c */ /* 0x000fec00000418e8 */
[C---:B--2---:R-:W-:Y:S06]  /*a6f0*/  HMMA.16816.F32.BF16 R64, R16.reuse, R56, R200 ;  /* 0x000000381040723c */ /* 0x044fec00000418c8 */
[----:B------:R-:W-:Y:S06]  /*a700*/  HMMA.16816.F32.BF16 R60, R16, R58, R60 ;  /* 0x0000003a103c723c */ /* 0x000fec000004183c */
[C---:B------:R-:W-:Y:S06]  /*a710*/  HMMA.16816.F32.BF16 R172, R12.reuse, R52, R228 ;  /* 0x000000340cac723c */ /* 0x040fec00000418e4 */
        /* <DEDUP_REMOVED lines=11> */
[C---:B----4-:R-:W-:Y:S06]  /*a7d0*/  HMMA.16816.F32.BF16 R204, R4.reuse, R22, R72 ;  /* 0x0000001604cc723c */ /* 0x050fec0000041848 */
[C---:B------:R-:W-:Y:S06]  /*a7e0*/  HMMA.16816.F32.BF16 R200, R4.reuse, R36, R196 ;  /* 0x0000002404c8723c */ /* 0x040fec00000418c4 */
[----:B------:R-:W-:Y:S06]  /*a7f0*/  HMMA.16816.F32.BF16 R192, R4, R38, R192 ;  /* 0x0000002604c0723c */ /* 0x000fec00000418c0 */
[C---:B------:R-:W-:Y:S06]  /*a800*/  HMMA.16816.F32.BF16 R72, R8.reuse, R36, R64 ;  /* 0x000000240848723c */ /* 0x040fec0000041840 */
[----:B------:R-:W-:Y:S06]  /*a810*/  HMMA.16816.F32.BF16 R60, R8, R38, R60 ;  /* 0x00000026083c723c */ /* 0x000fec000004183c */
        /* <DEDUP_REMOVED lines=10> */
[----:B------:R-:W-:Y:S01]  /*a8c0*/  HMMA.16816.F32.BF16 R64, R8, R22, R16 ;  /* 0x000000160840723c */ /* 0x000fe20000041810 */
[----:B------:R-:W-:Y:S06]  /*a8d0*/  BAR.SYNC.DEFER_BLOCKING 0x0 ;  /* 0x0000000000007b1d */ /* 0x000fec0000010000 */
[----:B------:R-:W-:-:S02]  /*a8e0*/  NOP ;  /* 0x0000000000007918 */ /* 0x000fc40000000000 */
[----:B------:R-:W-:-:S15]  /*a8f0*/  @!P0 BRA `(.L_x_1050) ;  /* 0x0000000000f88947 */ /* 0x000fde0003800000 */
[----:B------:R-:W2:Y:S01]  /*a900*/  LDL.64 R142, [R1+0x150] ;  /* 0x00015000018e7983 */ /* 0x000ea20000100a00 */
[----:B------:R-:W1:Y:S03]  /*a910*/  @!P1 LDC.64 R10, c[0x0][0x218] ;  /* 0x00008600ff0a9b82 */ /* 0x000e660000000a00 */
[----:B------:R-:W3:Y:S01]  /*a920*/  LDL.64 R250, [R1+0x158] ;  /* 0x0001580001fa7983 */ /* 0x000ee20000100a00 */
[----:B------:R-:W-:Y:S01]  /*a930*/  UIADD3 UR6, UR18, -0x3, URZ ;  /* 0xfffffffd12067890 */ /* 0x000fe2000fffe03f */
[----:B------:R-:W-:Y:S01]  /*a940*/  IMAD.U32 R7, RZ, RZ, UR10 ;  /* 0x0000000aff077e24 */ /* 0x000fe2000f8e00ff */
[----:B------:R-:W-:Y:S01]  /*a950*/  MOV R4, UR11 ;  /* 0x0000000b00047c02 */ /* 0x000fe20008000f00 */
[----:B------:R-:W-:Y:S01]  /*a960*/  IMAD.U32 R6, RZ, RZ, UR10 ;  /* 0x0000000aff067e24 */ /* 0x000fe2000f8e00ff */
[----:B------:R-:W4:Y:S01]  /*a970*/  @!P1 LDC.64 R14, c[0x0][0x218] ;  /* 0x00008600ff0e9b82 */ /* 0x000f220000000a00 */
[----:B------:R-:W-:Y:S01]  /*a980*/  USHF.R.S32.HI UR4, URZ, 0x1f, UR6 ;  /* 0x0000001f3f047899 */ /* 0x000fe20008011406 */
[----:B------:R-:W-:Y:S01]  /*a990*/  IMAD.U32 R0, RZ, RZ, UR6 ;  /* 0x00000006ff007e24 */ /* 0x000fe2000f8e00ff */
[----:B------:R-:W-:Y:S01]  /*a9a0*/  UIMAD UR6, UR21, UR6, URZ ;  /* 0x00000006150672a4 */ /* 0x000fe2000f8e023f */
[----:B------:R-:W-:Y:S01]  /*a9b0*/  IMAD.U32 R9, RZ, RZ, UR10 ;  /* 0x0000000aff097e24 */ /* 0x000fe2000f8e00ff */
[----:B------:R1:W-:Y:S01]  /*a9c0*/  @P1 STS.128 [R191+0x4000], RZ ;  /* 0x004000ffbf001388 */ /* 0x0003e20000000c00 */
[----:B------:R-:W-:Y:S01]  /*a9d0*/  IMAD.U32 R8, RZ, RZ, UR11 ;  /* 0x0000000bff087e24 */ /* 0x000fe2000f8e00ff */
[----:B------:R-:W-:Y:S01]  /*a9e0*/  UIMAD UR4, UR4, UR22, UR6 ;  /* 0x00000016040472a4 */ /* 0x000fe2000f8e0206 */
[----:B------:R-:W5:Y:S01]  /*a9f0*/  @!P1 LDC.64 R16, c[0x0][0x218] ;  /* 0x00008600ff109b82 */ /* 0x000f620000000a00 */
[----:B------:R-:W-:Y:S01]  /*aa00*/  BSSY B0, `(.L_x_1051) ;  /* 0x000002c000007945 */ /* 0x000fe20003800000 */
[----:B--2---:R-:W-:-:S02]  /*aa10*/  IMAD.MOV.U32 R3, RZ, RZ, R143 ;  /* 0x000000ffff037224 */ /* 0x004fc400078e008f */
[----:B---3--:R-:W-:-:S04]  /*aa20*/  IMAD.MOV.U32 R2, RZ, RZ, R250 ;  /* 0x000000ffff027224 */ /* 0x008fc800078e00fa */
[----:B------:R-:W-:-:S04]  /*aa30*/  IMAD.WIDE.U32 R2, R0, UR22, R2 ;  /* 0x0000001600027c25 */ /* 0x000fc8000f8e0002 */
[----:B------:R-:W-:Y:S01]  /*aa40*/  IMAD.U32 R0, RZ, RZ, UR10 ;  /* 0x0000000aff007e24 */ /* 0x000fe2000f8e00ff */
[----:B------:R-:W-:Y:S02]  /*aa50*/  IADD3 R5, R3, UR4, RZ ;  /* 0x0000000403057c10 */ /* 0x000fe4000fffe0ff */
[-C--:B------:R-:W-:Y:S02]  /*aa60*/  @!P1 LEA R7, P2, R7, R2.reuse, 0x5 ;  /* 0x0000000207079211 */ /* 0x080fe400078428ff */
[----:B------:R-:W-:Y:S02]  /*aa70*/  @!P1 LEA R0, P3, R0, R2, 0x4 ;  /* 0x0000000200009211 */ /* 0x000fe400078620ff */
[----:B-1----:R-:W-:Y:S02]  /*aa80*/  @!P1 LEA R10, P4, R2, R10, 0x1 ;  /* 0x0000000a020a9211 */ /* 0x002fe400078808ff */
[-C--:B------:R-:W-:Y:S02]  /*aa90*/  @!P1 LEA.HI.X R13, R6, R5.reuse, R4, 0x4, P3 ;  /* 0x00000005060d9211 */ /* 0x080fe400018f2404 */
[----:B------:R-:W-:-:S02]  /*aaa0*/  @!P1 LEA.HI.X R12, R9, R5, R8, 0x5, P2 ;  /* 0x00000005090c9211 */ /* 0x000fc400010f2c08 */
[----:B----4-:R-:W-:Y:S02]  /*aab0*/  @!P1 LEA R8, P3, R0, R14, 0x1 ;  /* 0x0000000e00089211 */ /* 0x010fe400078608ff */
[C---:B-----5:R-:W-:Y:S02]  /*aac0*/  @!P1 LEA R6, P2, R7.reuse, R16, 0x1 ;  /* 0x0000001007069211 */ /* 0x060fe400078408ff */
        /* <DEDUP_REMOVED lines=31> */
.L_x_1052:
[----:B------:R-:W-:Y:S05]  /*acc0*/  BSYNC B0 ;  /* 0x0000000000007941 */ /* 0x000fea0003800000 */
.L_x_1051:
[----:B------:R-:W0:Y:S02]  /*acd0*/  LDGDEPBAR ;  /* 0x00000000000079af */ /* 0x000e240000000000 */
.L_x_1050:
[----:B------:R-:W3:Y:S01]  /*ace0*/  LDL R2, [R1+0xe8] ;  /* 0x0000e80001027983 */ /* 0x000ee20000100800 */
[----:B------:R-:W-:-:S03]  /*acf0*/  UIADD3 UR17, UR18, -0x2, URZ ;  /* 0xfffffffe12117890 */ /* 0x000fc6000fffe03f */
[----:B------:R-:W-:Y:S03]  /*ad00*/  STL.64 [R1+0x1e0], R140 ;  /* 0x0001e08c01007387 */ /* 0x000fe60000100a00 */
[----:B------:R-:W-:Y:S01]  /*ad10*/  IMAD.U32 R0, RZ, RZ, UR17 ;  /* 0x00000011ff007e24 */ /* 0x000fe2000f8e00ff */
        /* <DEDUP_REMOVED lines=18> */
[----:B-1----:R-:W4:Y:S04]  /*ae40*/  LDL R6, [R1+0x110] ;  /* 0x0001100001067983 */ /* 0x002f280000100800 */
[----:B------:R-:W4:Y:S01]  /*ae50*/  LDL R9, [R1+0xc8] ;  /* 0x0000c80001097983 */ /* 0x000f220000100800 */
[----:B------:R-:W1:Y:S02]  /*ae60*/  S2R R3, SR_TID.X ;  /* 0x0000000000037919 */ /* 0x000e640000002100 */
[----:B-1----:R-:W-:-:S05]  /*ae70*/  IMAD.SHL.U32 R3, R3, 0x2, RZ ;  /* 0x0000000203037824 */ /* 0x002fca00078e00ff */
[----:B------:R-:W-:-:S05]  /*ae80*/  LOP3.LUT R3, R3, 0x6, RZ, 0xc0, !PT ;  /* 0x0000000603037812 */ /* 0x000fca00078ec0ff */
[----:B------:R-:W-:-:S04]  /*ae90*/  IMAD R0, R0, 0x40, R3 ;  /* 0x0000004000007824 */ /* 0x000fc800078e0203 */
[----:B------:R-:W-:-:S05]  /*aea0*/  VIADD R3, R0, 0x8 ;  /* 0x0000000800037836 */ /* 0x000fca0000000000 */
[C---:B------:R-:W-:Y:S02]  /*aeb0*/  ISETP.GE.AND P6, PT, R3.reuse, R40, PT ;  /* 0x000000280300720c */ /* 0x040fe40003fc6270 */
[C---:B------:R-:W-:Y:S02]  /*aec0*/  ISETP.GE.AND P3, PT, R3.reuse, R41, PT ;  /* 0x000000290300720c */ /* 0x040fe40003f66270 */
[----:B------:R-:W-:Y:S02]  /*aed0*/  FSEL R28, R60, -INF , !P6 ;  /* 0xff8000003c1c7808 */ /* 0x000fe40007000000 */
[----:B------:R-:W-:Y:S02]  /*aee0*/  FSEL R30, R62, -INF , !P3 ;  /* 0xff8000003e1e7808 */ /* 0x000fe40005800000 */
[C---:B------:R-:W-:Y:S02]  /*aef0*/  ISETP.GE.AND P5, PT, R3.reuse, R42, PT ;  /* 0x0000002a0300720c */ /* 0x040fe40003fa6270 */
[----:B------:R-:W-:Y:S01]  /*af00*/  ISETP.GE.AND P4, PT, R3, R43, PT ;  /* 0x0000002b0300720c */ /* 0x000fe20003f86270 */
[----:B------:R-:W-:-:S03]  /*af10*/  VIADD R3, R0, 0x10 ;  /* 0x0000001000037836 */ /* 0x000fc60000000000 */
[----:B------:R-:W-:Y:S02]  /*af20*/  FSEL R194, R194, -INF , !P4 ;  /* 0xff800000c2c27808 */ /* 0x000fe40006000000 */
[C---:B------:R-:W-:Y:S02]  /*af30*/  ISETP.GE.AND P4, PT, R3.reuse, R41, PT ;  /* 0x000000290300720c */ /* 0x040fe40003f86270 */
[----:B------:R-:W-:Y:S02]  /*af40*/  FSEL R192, R192, -INF , !P5 ;  /* 0xff800000c0c07808 */ /* 0x000fe40006800000 */
[----:B------:R-:W-:Y:S02]  /*af50*/  FSEL R46, R46, -INF , !P4 ;  /* 0xff8000002e2e7808 */ /* 0x000fe40006000000 */
[----:B------:R-:W-:-:S04]  /*af60*/  ISETP.GE.AND P5, PT, R3, R42, PT ;  /* 0x0000002a0300720c */ /* 0x000fc80003fa6270 */
[----:B------:R-:W-:Y:S01]  /*af70*/  FSEL R172, R172, -INF , !P5 ;  /* 0xff800000acac7808 */ /* 0x000fe20006800000 */
[----:B---3--:R-:W-:Y:S02]  /*af80*/  IMAD.MOV.U32 R8, RZ, RZ, R2 ;  /* 0x000000ffff087224 */ /* 0x008fe400078e0002 */
[----:B------:R-:W-:-:S05]  /*af90*/  VIADD R2, R0, 0x9 ;  /* 0x0000000900027836 */ /* 0x000fca0000000000 */
[C---:B------:R-:W-:Y:S02]  /*afa0*/  ISETP.GE.AND P2, PT, R2.reuse, R40, PT ;  /* 0x000000280200720c */ /* 0x040fe40003f46270 */
[C---:B------:R-:W-:Y:S02]  /*afb0*/  ISETP.GE.AND P6, PT, R2.reuse, R41, PT ;  /* 0x000000290200720c */ /* 0x040fe40003fc6270 */
[----:B------:R-:W-:Y:S02]  /*afc0*/  FSEL R29, R61, -INF , !P2 ;  /* 0xff8000003d1d7808 */ /* 0x000fe40005000000 */
[C---:B------:R-:W-:Y:S02]  /*afd0*/  ISETP.GE.AND P3, PT, R2.reuse, R42, PT ;  /* 0x0000002a0200720c */ /* 0x040fe40003f66270 */
        /* <DEDUP_REMOVED lines=9> */
[----:B------:R-:W-:Y:S01]  /*b070*/  ISETP.GE.AND P3, PT, R3, R43, PT ;  /* 0x0000002b0300720c */ /* 0x000fe20003f66270 */
[----:B------:R-:W-:Y:S01]  /*b080*/  VIADD R3, R0, 0x18 ;  /* 0x0000001800037836 */ /* 0x000fe20000000000 */
[C---:B------:R-:W-:Y:S02]  /*b090*/  ISETP.GE.AND P6, PT, R2.reuse, R41, PT ;  /* 0x000000290200720c */ /* 0x040fe40003fc6270 */
[C---:B------:R-:W-:Y:S02]  /*b0a0*/  ISETP.GE.AND P4, PT, R2.reuse, R42, PT ;  /* 0x0000002a0200720c */ /* 0x040fe40003f86270 */
[----:B------:R-:W-:Y:S01]  /*b0b0*/  ISETP.GE.AND P2, PT, R2, R43, PT ;  /* 0x0000002b0200720c */ /* 0x000fe20003f46270 */
[----:B------:R-:W-:Y:S01]  /*b0c0*/  VIADD R2, R0, 0x19 ;  /* 0x0000001900027836 */ /* 0x000fe20000000000 */
[----:B------:R-:W-:Y:S02]  /*b0d0*/  FSEL R47, R47, -INF , !P6 ;  /* 0xff8000002f2f7808 */ /* 0x000fe40007000000 */
[----:B------:R-:W-:-:S02]  /*b0e0*/  FSEL R174, R174, -INF , !P3 ;  /* 0xff800000aeae7808 */ /* 0x000fc40005800000 */
[----:B------:R-:W-:Y:S02]  /*b0f0*/  FSEL R175, R175, -INF , !P2 ;  /* 0xff800000afaf7808 */ /* 0x000fe40005000000 */
[CC--:B------:R-:W-:Y:S02]  /*b100*/  ISETP.GE.AND P6, PT, R3.reuse, R40.reuse, PT ;  /* 0x000000280300720c */ /* 0x0c0fe40003fc6270 */
[----:B------:R-:W-:Y:S02]  /*b110*/  ISETP.GE.AND P3, PT, R3, R41, PT ;  /* 0x000000290300720c */ /* 0x000fe40003f66270 */
[----:B------:R-:W-:Y:S02]  /*b120*/  ISETP.GE.AND P2, PT, R2, R40, PT ;  /* 0x000000280200720c */ /* 0x000fe40003f46270 */
[----:B------:R-:W-:Y:S02]  /*b130*/  FSEL R52, R52, -INF , !P6 ;  /* 0xff80000034347808 */ /* 0x000fe40007000000 */
[----:B------:R-:W-:-:S02]  /*b140*/  FSEL R54, R54, -INF , !P3 ;  /* 0xff80000036367808 */ /* 0x000fc40005800000 */
[----:B------:R-:W-:Y:S02]  /*b150*/  FSEL R53, R53, -INF , !P2 ;  /* 0xff80000035357808 */ /* 0x000fe40005000000 */
[C---:B------:R-:W-:Y:S02]  /*b160*/  ISETP.GE.AND P6, PT, R2.reuse, R41, PT ;  /* 0x000000290200720c */ /* 0x040fe40003fc6270 */
[CC--:B------:R-:W-:Y:S02]  /*b170*/  ISETP.GE.AND P3, PT, R2.reuse, R42.reuse, PT ;  /* 0x0000002a0200720c */ /* 0x0c0fe40003f66270 */
[----:B------:R-:W-:Y:S01]  /*b180*/  ISETP.GE.AND P2, PT, R2, R43, PT ;  /* 0x0000002b0200720c */ /* 0x000fe20003f46270 */
[----:B------:R-:W-:Y:S01]  /*b190*/  VIADD R2, R0, 0x20 ;  /* 0x0000002000027836 */ /* 0x000fe20000000000 */
        /* <DEDUP_REMOVED lines=34> */
[----:B------:R-:W-:Y:S02]  /*b3c0*/  ISETP.GE.AND P2, PT, R3, R40, PT ;  /* 0x000000280300720c */ /* 0x000fe40003f46270 */
[----:B------:R-:W-:-:S02]  /*b3d0*/  FSEL R147, R50, -INF , !P6 ;  /* 0xff80000032937808 */ /* 0x000fc40007000000 */
[----:B------:R-:W-:Y:S02]  /*b3e0*/  FSEL R23, R75, -INF , !P3 ;  /* 0xff8000004b177808 */ /* 0x000fe40005800000 */
[-C--:B------:R-:W-:Y:S02]  /*b3f0*/  ISETP.GE.AND P6, PT, R0, R40.reuse, PT ;  /* 0x000000280000720c */ /* 0x080fe40003fc6270 */
[----:B------:R-:W-:Y:S02]  /*b400*/  FSEL R75, R48, -INF , !P2 ;  /* 0xff800000304b7808 */ /* 0x000fe40005000000 */
[C---:B------:R-:W-:Y:S02]  /*b410*/  ISETP.GE.AND P3, PT, R2.reuse, R40, PT ;  /* 0x000000280200720c */ /* 0x040fe40003f66270 */
[----:B------:R-:W-:Y:S02]  /*b420*/  ISETP.GE.AND P2, PT, R2, R41, PT ;  /* 0x000000290200720c */ /* 0x000fe40003f46270 */
[----:B------:R-:W-:-:S02]  /*b430*/  FSEL R19, R72, -INF , !P6 ;  /* 0xff80000048137808 */ /* 0x000fc40007000000 */
[----:B------:R-:W-:Y:S02]  /*b440*/  FSEL R142, R49, -INF , !P3 ;  /* 0xff800000318e7808 */ /* 0x000fe40005800000 */
[----:B------:R-:W-:Y:S02]  /*b450*/  FSEL R149, R51, -INF , !P2 ;  /* 0xff80000033957808 */ /* 0x000fe40005000000 */
[C---:B------:R-:W-:Y:S02]  /*b460*/  ISETP.GE.AND P3, PT, R3.reuse, R42, PT ;  /* 0x0000002a0300720c */ /* 0x040fe40003f66270 */
[----:B------:R-:W-:Y:S02]  /*b470*/  ISETP.GE.AND P2, PT, R3, R43, PT ;  /* 0x0000002b0300720c */ /* 0x000fe40003f46270 */
[----:B------:R-:W-:Y:S02]  /*b480*/  FMNMX.FTZ R3, R71, R19, !PT ;  /* 0x0000001347037209 */ /* 0x000fe40007810000 */
[----:B------:R-:W-:-:S02]  /*b490*/  FSEL R158, R162, -INF , !P2 ;  /* 0xff800000a29e7808 */ /* 0x000fc40005000000 */
[----:B------:R-:W-:Y:S02]  /*b4a0*/  FMNMX.FTZ R3, R21, R3, !PT ;  /* 0x0000000315037209 */ /* 0x000fe40007810000 */
[C---:B------:R-:W-:Y:S02]  /*b4b0*/  ISETP.GE.AND P6, PT, R2.reuse, R42, PT ;  /* 0x0000002a0200720c */ /* 0x040fe40003fc6270 */
[----:B------:R-:W-:Y:S01]  /*b4c0*/  ISETP.GE.AND P2, PT, R2, R43, PT ;  /* 0x0000002b0200720c */ /* 0x000fe20003f46270 */
[----:B------:R-:W-:Y:S01]  /*b4d0*/  VIADD R2, R0, 0x30 ;  /* 0x0000003000027836 */ /* 0x000fe20000000000 */
[----:B--2---:R-:W-:Y:S02]  /*b4e0*/  FMNMX.FTZ R4, R28, R3, !PT ;  /* 0x000000031c047209 */ /* 0x004fe40007810000 */
[----:B------:R-:W-:Y:S01]  /*b4f0*/  FSEL R154, R160, -INF , !P3 ;  /* 0xff800000a09a7808 */ /* 0x000fe20005800000 */
[C---:B------:R-:W-:Y:S01]  /*b500*/  VIADD R3, R0.reuse, 0x31 ;  /* 0x0000003100037836 */ /* 0x040fe20000000000 */
[----:B------:R-:W-:-:S02]  /*b510*/  ISETP.GE.AND P3, PT, R0, R41, PT ;  /* 0x000000290000720c */ /* 0x000fc40003f66270 */
[----:B------:R-:W-:Y:S02]  /*b520*/  FSEL R156, R163, -INF , !P2 ;  /* 0xff800000a39c7808 */ /* 0x000fe40005000000 */
[----:B------:R-:W-:Y:S02]  /*b530*/  ISETP.GE.AND P2, PT, R2, R41, PT ;  /* 0x000000290200720c */ /* 0x000fe40003f46270 */
[----:B------:R-:W-:Y:S02]  /*b540*/  FMNMX.FTZ R4, R29, R4, !PT ;  /* 0x000000041d047209 */ /* 0x000fe40007810000 */
[----:B------:R-:W-:Y:S02]  /*b550*/  FSEL R20, R74, -INF , !P3 ;  /* 0xff8000004a147808 */ /* 0x000fe40005800000 */
[----:B------:R-:W-:Y:S02]  /*b560*/  FSEL R146, R38, -INF , !P2 ;  /* 0xff80000026927808 */ /* 0x000fe40005000000 */
[----:B------:R-:W-:-:S02]  /*b570*/  FMNMX.FTZ R5, R44, R4, !PT ;  /* 0x000000042c057209 */ /* 0x000fc40007810000 */
[-C--:B------:R-:W-:Y:S02]  /*b580*/  ISETP.GE.AND P3, PT, R2, R40.reuse, PT ;  /* 0x000000280200720c */ /* 0x080fe40003f66270 */
[----:B------:R-:W-:Y:S02]  /*b590*/  ISETP.GE.AND P2, PT, R3, R40, PT ;  /* 0x000000280300720c */ /* 0x000fe40003f46270 */
[----:B------:R-:W-:Y:S02]  /*b5a0*/  FMNMX.FTZ R4, R70, R20, !PT ;  /* 0x0000001446047209 */ /* 0x000fe40007810000 */
[----:B------:R-:W-:Y:S02]  /*b5b0*/  FMNMX.FTZ R5, R45, R5, !PT ;  /* 0x000000052d057209 */ /* 0x000fe40007810000 */
[----:B------:R-:W-:Y:S02]  /*b5c0*/  FSEL R74, R36, -INF , !P3 ;  /* 0xff800000244a7808 */ /* 0x000fe40005800000 */
[----:B------:R-:W-:-:S02]  /*b5d0*/  FSEL R72, R37, -INF , !P2 ;  /* 0xff80000025487808 */ /* 0x000fc40005000000 */
[C---:B------:R-:W-:Y:S02]  /*b5e0*/  ISETP.GE.AND P3, PT, R2.reuse, R42, PT ;  /* 0x0000002a0200720c */ /* 0x040fe40003f66270 */
[----:B------:R-:W-:Y:S02]  /*b5f0*/  ISETP.GE.AND P2, PT, R2, R43, PT ;  /* 0x0000002b0200720c */ /* 0x000fe40003f46270 */
        /* <DEDUP_REMOVED lines=10> */
[----:B------:R-:W-:Y:S01]  /*b6a0*/  VIADD R2, R0, 0x38 ;  /* 0x0000003800027836 */ /* 0x000fe20000000000 */
[----:B------:R-:W-:-:S02]  /*b6b0*/  FMNMX.FTZ R4, R54, R4, !PT ;  /* 0x0000000436047209 */ /* 0x000fc40007810000 */
[----:B------:R-:W-:Y:S02]  /*b6c0*/  FMNMX.FTZ R5, R142, R5, !PT ;  /* 0x000000058e057209 */ /* 0x000fe40007810000 */
[----:B------:R-:W-:Y:S02]  /*b6d0*/  FSEL R145, R201, -INF , !P4 ;  /* 0xff800000c9917808 */ /* 0x000fe40006000000 */
[----:B------:R-:W-:Y:S02]  /*b6e0*/  FSEL R150, R203, -INF , !P5 ;  /* 0xff800000cb967808 */ /* 0x000fe40006800000 */
[C---:B------:R-:W-:Y:S02]  /*b6f0*/  ISETP.GE.AND P4, PT, R0.reuse, R42, PT ;  /* 0x0000002a0000720c */ /* 0x040fe40003f86270 */
[C---:B------:R-:W-:Y:S01]  /*b700*/  ISETP.GE.AND P5, PT, R0.reuse, R43, PT ;  /* 0x0000002b0000720c */ /* 0x040fe20003fa6270 */
[----:B------:R-:W-:Y:S01]  /*b710*/  VIADD R0, R0, 0x39 ;  /* 0x0000003900007836 */ /* 0x000fe20000000000 */
[----:B------:R-:W-:-:S02]  /*b720*/  FSEL R144, R196, -INF , !P3 ;  /* 0xff800000c4907808 */ /* 0x000fc40005800000 */
[----:B------:R-:W-:Y:S02]  /*b730*/  ISETP.GE.AND P3, PT, R2, R40, PT ;  /* 0x000000280200720c */ /* 0x000fe40003f66270 */
[----:B------:R-:W-:Y:S02]  /*b740*/  FMNMX.FTZ R4, R55, R4, !PT ;  /* 0x0000000437047209 */ /* 0x000fe40007810000 */
[----:B------:R-:W-:Y:S02]  /*b750*/  FMNMX.FTZ R5, R74, R5, !PT ;  /* 0x000000054a057209 */ /* 0x000fe40007810000 */
[----:B------:R-:W-:Y:S02]  /*b760*/  FSEL R61, R64, -INF , !P3 ;  /* 0xff800000403d7808 */ /* 0x000fe40005800000 */
[----:B------:R-:W-:Y:S02]  /*b770*/  FMNMX.FTZ R4, R59, R4, !PT ;  /* 0x000000043b047209 */ /* 0x000fe40007810000 */
[----:B------:R-:W-:-:S02]  /*b780*/  FSEL R152, R161, -INF , !P6 ;  /* 0xff800000a1987808 */ /* 0x000fc40007000000 */
[----:B------:R-:W-:Y:S02]  /*b790*/  ISETP.GE.AND P3, PT, R0, R40, PT ;  /* 0x000000280000720c */ /* 0x000fe40003f66270 */
[----:B------:R-:W-:Y:S02]  /*b7a0*/  FMNMX.FTZ R5, R72, R5, !PT ;  /* 0x0000000548057209 */ /* 0x000fe40007810000 */
[----:B------:R-:W-:Y:S02]  /*b7b0*/  ISETP.GE.AND P6, PT, R3, R41, PT ;  /* 0x000000290300720c */ /* 0x000fe40003fc6270 */
[----:B------:R-:W-:Y:S02]  /*b7c0*/  FMNMX.FTZ R4, R58, R4, !PT ;  /* 0x000000043a047209 */ /* 0x000fe40007810000 */
[----:B------:R-:W-:Y:S02]  /*b7d0*/  FSEL R60, R65, -INF , !P3 ;  /* 0xff800000413c7808 */ /* 0x000fe40005800000 */
[----:B------:R-:W-:-:S02]  /*b7e0*/  FMNMX.FTZ R5, R61, R5, !PT ;  /* 0x000000053d057209 */ /* 0x000fc40007810000 */
[----:B------:R-:W-:Y:S02]  /*b7f0*/  FSEL R143, R39, -INF , !P6 ;  /* 0xff800000278f7808 */ /* 0x000fe40007000000 */
[----:B------:R-:W-:Y:S02]  /*b800*/  FSEL R148, R198, -INF , !P2 ;  /* 0xff800000c6947808 */ /* 0x000fe40005000000 */
[C---:B------:R-:W-:Y:S02]  /*b810*/  ISETP.GE.AND P6, PT, R3.reuse, R42, PT ;  /* 0x0000002a0300720c */ /* 0x040fe40003fc6270 */
[----:B------:R-:W-:Y:S02]  /*b820*/  ISETP.GE.AND P2, PT, R2, R41, PT ;  /* 0x000000290200720c */ /* 0x000fe40003f46270 */
[----:B------:R-:W-:Y:S02]  /*b830*/  ISETP.GE.AND P3, PT, R3, R43, PT ;  /* 0x0000002b0300720c */ /* 0x000fe40003f66270 */
[----:B------:R-:W-:-:S02]  /*b840*/  FMNMX.FTZ R3, R147, R4, !PT ;  /* 0x0000000493037209 */ /* 0x000fc40007810000 */
[----:B------:R-:W-:Y:S02]  /*b850*/  FMNMX.FTZ R4, R60, R5, !PT ;  /* 0x000000053c047209 */ /* 0x000fe40007810000 */
[----:B------:R-:W-:Y:S02]  /*b860*/  FSEL R66, R66, -INF , !P2 ;  /* 0xff80000042427808 */ /* 0x000fe40005000000 */
[----:B------:R-:W-:Y:S01]  /*b870*/  ISETP.GE.AND P2, PT, R0, R41, PT ;  /* 0x000000290000720c */ /* 0x000fe20003f46270 */
[----:B------:R-:W1:Y:S01]  /*b880*/  SHFL.BFLY PT, R7, R4, 0x2, 0x1f ;  /* 0x0c401f0004077f89 */ /* 0x000e6200000e0000 */
[----:B------:R-:W-:Y:S02]  /*b890*/  FMNMX.FTZ R3, R149, R3, !PT ;  /* 0x0000000395037209 */ /* 0x000fe40007810000 */
[----:B------:R-:W-:Y:S02]  /*b8a0*/  FSEL R62, R67, -INF , !P2 ;  /* 0xff800000433e7808 */ /* 0x000fe40005000000 */
[----:B------:R-:W-:-:S02]  /*b8b0*/  FSEL R64, R197, -INF , !P6 ;  /* 0xff800000c5407808 */ /* 0x000fc40007000000 */
[C---:B------:R-:W-:Y:S02]  /*b8c0*/  ISETP.GE.AND P2, PT, R2.reuse, R42, PT ;  /* 0x0000002a0200720c */ /* 0x040fe40003f46270 */
[----:B------:R-:W-:Y:S02]  /*b8d0*/  ISETP.GE.AND P6, PT, R2, R43, PT ;  /* 0x0000002b0200720c */ /* 0x000fe40003fc6270 */
[----:B------:R-:W-:Y:S01]  /*b8e0*/  FMNMX.FTZ R2, R146, R3, !PT ;  /* 0x0000000392027209 */ /* 0x000fe20007810000 */
[----:B------:R-:W-:Y:S01]  /*b8f0*/  USHF.L.U32 UR6, UR17, 0x1, URZ ;  /* 0x0000000111067899 */ /* 0x000fe2000800063f */
[----:B----4-:R-:W-:Y:S01]  /*b900*/  IMAD.WIDE.U32 R220, R6, -0x2daee0ad, RZ ;  /* 0xd2511f5306dc7825 */ /* 0x010fe200078e00ff */
[----:B------:R-:W-:Y:S01]  /*b910*/  ULEA UR4, UR17, 0x1, 0x1 ;  /* 0x0000000111047891 */ /* 0x000fe2000f8e083f */
[----:B------:R-:W-:Y:S02]  /*b920*/  FMNMX.FTZ R2, R143, R2, !PT ;  /* 0x000000028f027209 */ /* 0x000fe40007810000 */
[----:B------:R-:W-:-:S02]  /*b930*/  IMAD.U32 R5, RZ, RZ, UR31 ;  /* 0x0000001fff057e24 */ /* 0x000fc4000f8e00ff */
[----:B------:R-:W-:Y:S01]  /*b940*/  IMAD.U32 R3, RZ, RZ, UR31 ;  /* 0x0000001fff037e24 */ /* 0x000fe2000f8e00ff */
[----:B------:R-:W-:Y:S02]  /*b950*/  FMNMX.FTZ R2, R66, R2, !PT ;  /* 0x0000000242027209 */ /* 0x000fe40007810000 */
[----:B------:R-:W-:Y:S02]  /*b960*/  LOP3.LUT R238, R221, UR6, R5, 0x96, !PT ;  /* 0x00000006ddee7c12 */ /* 0x000fe4000f8e9605 */
[----:B------:R-:W-:Y:S02]  /*b970*/  LOP3.LUT R5, R243, UR40, R220, 0x96, !PT ;  /* 0x00000028f3057c12 */ /* 0x000fe4000f8e96dc */
[----:B------:R-:W-:Y:S01]  /*b980*/  LOP3.LUT R6, R221, UR4, R3, 0x96, !PT ;  /* 0x00000004dd067c12 */ /* 0x000fe2000f8e9603 */
[----:B------:R-:W-:Y:S01]  /*b990*/  IMAD R189, R9, -0x326172a9, RZ ;  /* 0xcd9e8d5709bd7824 */ /* 0x000fe200078e02ff */
[----:B------:R-:W-:Y:S01]  /*b9a0*/  FMNMX.FTZ R16, R62, R2, !PT ;  /* 0x000000023e107209 */ /* 0x000fe20007810000 */
[----:B------:R-:W-:-:S04]  /*b9b0*/  IMAD.WIDE.U32 R24, R238, -0x326172a9, RZ ;  /* 0xcd9e8d57ee187825 */ /* 0x000fc800078e00ff */
[----:B------:R-:W-:Y:S01]  /*b9c0*/  IMAD.WIDE.U32 R2, R5, -0x326172a9, RZ ;  /* 0xcd9e8d5705027825 */ /* 0x000fe200078e00ff */
[----:B------:R-:W2:Y:S03]  /*b9d0*/  SHFL.BFLY PT, R17, R16, 0x2, 0x1f ;  /* 0x0c401f0010117f89 */ /* 0x000ea600000e0000 */
[----:B------:R-:W-:Y:S01]  /*b9e0*/  IMAD.WIDE.U32 R140, R6, -0x326172a9, RZ ;  /* 0xcd9e8d57068c7825 */ /* 0x000fe200078e00ff */
[--C-:B------:R-:W-:Y:S02]  /*b9f0*/  LOP3.LUT R6, R25, UR41, R189.reuse, 0x96, !PT ;  /* 0x0000002919067c12 */ /* 0x100fe4000f8e96bd */
[----:B------:R-:W-:Y:S01]  /*ba00*/  LOP3.LUT R5, R3, UR39, R24, 0x96, !PT ;  /* 0x0000002703057c12 */ /* 0x000fe2000f8e9618 */
[----:B------:R-:W-:Y:S01]  /*ba10*/  IMAD.MOV.U32 R153, RZ, RZ, R8 ;  /* 0x000000ffff997224 */ /* 0x000fe200078e0008 */
[----:B-1----:R-:W-:Y:S02]  /*ba20*/  FMNMX.FTZ R18, R4, R7, !PT ;  /* 0x0000000704127209 */ /* 0x002fe40007810000 */
[----:B------:R-:W-:Y:S01]  /*ba30*/  LOP3.LUT R8, R141, UR41, R189, 0x96, !PT ;  /* 0x000000298d087c12 */ /* 0x000fe2000f8e96bd */
[----:B------:R-:W-:Y:S01]  /*ba40*/  IMAD.WIDE.U32 R6, R6, -0x2daee0ad, RZ ;  /* 0xd2511f5306067825 */ /* 0x000fe200078e00ff */
[----:B------:R-:W-:Y:S01]  /*ba50*/  LOP3.LUT R3, R3, UR39, R140, 0x96, !PT ;  /* 0x0000002703037c12 */ /* 0x000fe2000f8e968c */
[----:B------:R-:W1:Y:S02]  /*ba60*/  SHFL.BFLY PT, R22, R18, 0x1, 0x1f ;  /* 0x0c201f0012167f89 */ /* 0x000e6400000e0000 */
[----:B------:R-:W-:Y:S01]  /*ba70*/  IMAD.WIDE.U32 R12, R5, -0x2daee0ad, RZ ;  /* 0xd2511f53050c7825 */ /* 0x000fe200078e00ff */
[----:B------:R-:W-:-:S03]  /*ba80*/  LOP3.LUT R7, R7, UR38, R242, 0x96, !PT ;  /* 0x0000002607077c12 */ /* 0x000fc6000f8e96f2 */
[----:B------:R-:W-:-:S04]  /*ba90*/  IMAD.WIDE.U32 R4, R8, -0x2daee0ad, RZ ;  /* 0xd2511f5308047825 */ /* 0x000fc800078e00ff */
[----:B------:R-:W-:Y:S01]  /*baa0*/  IMAD.WIDE.U32 R8, R3, -0x2daee0ad, RZ ;  /* 0xd2511f5303087825 */ /* 0x000fe200078e00ff */
[----:B------:R-:W-:Y:S02]  /*bab0*/  LOP3.LUT R3, R13, UR36, R6, 0x96, !PT ;  /* 0x000000240d037c12 */ /* 0x000fe4000f8e9606 */
[----:B------:R-:W-:Y:S02]  /*bac0*/  LOP3.LUT R6, R5, UR38, R242, 0x96, !PT ;  /* 0x0000002605067c12 */ /* 0x000fe4000f8e96f2 */
[----:B------:R-:W-:Y:S01]  /*bad0*/  LOP3.LUT R9, R9, UR36, R4, 0x96, !PT ;  /* 0x0000002409097c12 */ /* 0x000fe2000f8e9604 */
[----:B------:R-:W-:-:S04]  /*bae0*/  IMAD.WIDE.U32 R4, R7, -0x326172a9, RZ ;  /* 0xcd9e8d5707047825 */ /* 0x000fc800078e00ff */
[----:B------:R-:W-:Y:S01]  /*baf0*/  IMAD.WIDE.U32 R10, R3, -0x326172a9, RZ ;  /* 0xcd9e8d57030a7825 */ /* 0x000fe200078e00ff */
[----:B------:R-:W-:-:S03]  /*bb00*/  LOP3.LUT R3, R5, UR37, R2, 0x96, !PT ;  /* 0x0000002505037c12 */ /* 0x000fc6000f8e9602 */
[----:B------:R-:W-:Y:S01]  /*bb10*/  IMAD.WIDE.U32 R6, R6, -0x326172a9, RZ ;  /* 0xcd9e8d5706067825 */ /* 0x000fe200078e00ff */
[----:B------:R-:W-:Y:S02]  /*bb20*/  FSEL R65, R199, -INF , !P3 ;  /* 0xff800000c7417808 */ /* 0x000fe40005800000 */
[----:B------:R-:W-:Y:S02]  /*bb30*/  FSEL R50, R204, -INF , !P2 ;  /* 0xff800000cc327808 */ /* 0x000fe40005000000 */
[----:B------:R-:W-:Y:S01]  /*bb40*/  LOP3.LUT R4, R11, UR35, R4, 0x96, !PT ;  /* 0x000000230b047c12 */ /* 0x000fe2000f8e9604 */
[----:B------:R-:W-:Y:S01]  /*bb50*/  IMAD.WIDE.U32 R14, R9, -0x326172a9, RZ ;  /* 0xcd9e8d57090e7825 */ /* 0x000fe200078e00ff */
[C---:B------:R-:W-:Y:S02]  /*bb60*/  ISETP.GE.AND P3, PT, R0.reuse, R42, PT ;  /* 0x0000002a0000720c */ /* 0x040fe40003f66270 */
[----:B------:R-:W-:Y:S02]  /*bb70*/  ISETP.GE.AND P2, PT, R0, R43, PT ;  /* 0x0000002b0000720c */ /* 0x000fe40003f46270 */
[----:B--2---:R-:W-:-:S02]  /*bb80*/  FMNMX.FTZ R11, R16, R17, !PT ;  /* 0x00000011100b7209 */ /* 0x004fc40007810000 */
[----:B------:R-:W-:Y:S01]  /*bb90*/  LOP3.LUT R0, R7, UR37, R2, 0x96, !PT ;  /* 0x0000002507007c12 */ /* 0x000fe2000f8e9602 */
[----:B------:R-:W-:Y:S01]  /*bba0*/  IMAD.WIDE.U32 R2, R3, -0x2daee0ad, RZ ;  /* 0xd2511f5303027825 */ /* 0x000fe200078e00ff */
[----:B------:R-:W-:Y:S01]  /*bbb0*/  LOP3.LUT R6, R15, UR35, R6, 0x96, !PT ;  /* 0x000000230f067c12 */ /* 0x000fe2000f8e9606 */
[----:B------:R-:W2:Y:S02]  /*bbc0*/  SHFL.BFLY PT, R13, R11, 0x1, 0x1f ;  /* 0x0c201f000b0d7f89 */ /* 0x000ea400000e0000 */
[----:B------:R-:W-:Y:S01]  /*bbd0*/  IMAD.WIDE.U32 R16, R4, -0x2daee0ad, RZ ;  /* 0xd2511f5304107825 */ /* 0x000fe200078e00ff */
[----:B-1----:R-:W-:-:S03]  /*bbe0*/  FMNMX.FTZ R251, R18, R22, !PT ;  /* 0x0000001612fb7209 */ /* 0x002fc60007810000 */
[----:B------:R-:W-:Y:S01]  /*bbf0*/  IMAD.WIDE.U32 R4, R0, -0x2daee0ad, RZ ;  /* 0xd2511f5300047825 */ /* 0x000fe200078e00ff */
[----:B------:R-:W-:Y:S02]  /*bc00*/  LOP3.LUT R0, R3, UR33, R12, 0x96, !PT ;  /* 0x0000002103007c12 */ /* 0x000fe4000f8e960c */
[----:B------:R-:W-:Y:S01]  /*bc10*/  LOP3.LUT R2, R17, UR29, R2, 0x96, !PT ;  /* 0x0000001d11027c12 */ /* 0x000fe2000f8e9602 */
[----:B------:R-:W-:Y:S01]  /*bc20*/  IMAD.WIDE.U32 R26, R6, -0x2daee0ad, RZ ;  /* 0xd2511f53061a7825 */ /* 0x000fe200078e00ff */
[----:B------:R-:W-:-:S03]  /*bc30*/  FSEL R39, R206, -INF , !P6 ;  /* 0xff800000ce277808 */ /* 0x000fc60007000000 */
[----:B------:R-:W-:-:S04]  /*bc40*/  IMAD.WIDE.U32 R6, R0, -0x326172a9, RZ ;  /* 0xcd9e8d5700067825 */ /* 0x000fc800078e00ff */
[C---:B------:R-:W-:Y:S01]  /*bc50*/  FMUL.FTZ R0, R251.reuse, UR42 ;  /* 0x0000002afb007c20 */ /* 0x040fe20008410000 */
[----:B------:R-:W-:Y:S01]  /*bc60*/  FSETP.NEU.FTZ.AND P6, PT, R251, -INF , PT ;  /* 0xff800000fb00780b */ /* 0x000fe20003fdd000 */
[----:B------:R-:W-:-:S03]  /*bc70*/  IMAD.WIDE.U32 R2, R2, -0x326172a9, RZ ;  /* 0xcd9e8d5702027825 */ /* 0x000fc600078e00ff */
[----:B------:R-:W-:Y:S02]  /*bc80*/  FSEL R0, R0, RZ, P6 ;  /* 0x000000ff00007208 */ /* 0x000fe40003000000 */
[----:B------:R-:W-:Y:S02]  /*bc90*/  LOP3.LUT R6, R3, UR16, R6, 0x96, !PT ;  /* 0x0000001003067c12 */ /* 0x000fe4000f8e9606 */
[----:B------:R-:W-:Y:S01]  /*bca0*/  LOP3.LUT R15, R2, 0xffff, RZ, 0xc0, !PT ;  /* 0x0000ffff020f7812 */ /* 0x000fe200078ec0ff */
[----:B------:R-:W-:Y:S01]  /*bcb0*/  FFMA.FTZ R3, R19, UR42, -R0 ;  /* 0x0000002a13037c23 */ /* 0x000fe20008010800 */
[----:B------:R-:W-:-:S03]  /*bcc0*/  LOP3.LUT R5, R5, UR33, R8, 0x96, !PT ;  /* 0x0000002105057c12 */ /* 0x000fc6000f8e9608 */
[----:B------:R1:W-:Y:S01]  /*bcd0*/  MUFU.EX2 R48, R3 ;  /* 0x0000000300307308 */ /* 0x0003e20000000800 */
[----:B------:R-:W-:Y:S02]  /*bce0*/  LOP3.LUT R4, R27, UR29, R4, 0x96, !PT ;  /* 0x0000001d1b047c12 */ /* 0x000fe4000f8e9604 */
[----:B--2---:R-:W-:Y:S01]  /*bcf0*/  FMNMX.FTZ R250, R11, R13, !PT ;  /* 0x0000000d0bfa7209 */ /* 0x004fe20007810000 */
[----:B------:R-:W-:Y:S01]  /*bd00*/  IMAD.WIDE.U32 R8, R5, -0x326172a9, RZ ;  /* 0xcd9e8d5705087825 */ /* 0x000fe200078e00ff */
[----:B------:R-:W-:Y:S02]  /*bd10*/  LOP3.LUT R18, R7, UR32, R10, 0x96, !PT ;  /* 0x0000002007127c12 */ /* 0x000fe4000f8e960a */
[----:B------:R-:W-:Y:S01]  /*bd20*/  LOP3.LUT R10, R2, 0xff, RZ, 0xc0, !PT ;  /* 0x000000ff020a7812 */ /* 0x000fe200078ec0ff */
[----:B------:R-:W-:Y:S01]  /*bd30*/  IMAD.WIDE.U32 R4, R4, -0x326172a9, RZ ;  /* 0xcd9e8d5704047825 */ /* 0x000fe200078e00ff */
[--C-:B------:R-:W-:Y:S02]  /*bd40*/  SHF.R.U32.HI R17, RZ, 0x10, R2.reuse ;  /* 0x00000010ff117819 */ /* 0x100fe40000011602 */
[----:B------:R-:W-:Y:S01]  /*bd50*/  SHF.R.U32.HI R12, RZ, 0x18, R2 ;  /* 0x00000018ff0c7819 */ /* 0x000fe20000011602 */
[----:B-1----:R-:W-:Y:S01]  /*bd60*/  FFMA.FTZ R3, R21, UR42, -R0 ;  /* 0x0000002a15037c23 */ /* 0x002fe20008010800 */
[----:B------:R-:W-:Y:S01]  /*bd70*/  FSEL R22, R200, -INF , !P4 ;  /* 0xff800000c8167808 */ /* 0x000fe20006000000 */
[----:B------:R-:W-:-:S02]  /*bd80*/  FMUL.FTZ R2, R250, UR42 ;  /* 0x0000002afa027c20 */ /* 0x000fc40008410000 */
[----:B------:R1:W2:Y:S01]  /*bd90*/  MUFU.EX2 R51, R3 ;  /* 0x0000000300337308 */ /* 0x0002a20000000800 */
[----:B------:R-:W-:Y:S02]  /*bda0*/  FSETP.NEU.FTZ.AND P4, PT, R250, -INF , PT ;  /* 0xff800000fa00780b */ /* 0x000fe40003f9d000 */
[----:B------:R-:W-:Y:S02]  /*bdb0*/  LOP3.LUT R155, R9, UR32, R14, 0x96, !PT ;  /* 0x00000020099b7c12 */ /* 0x000fe4000f8e960e */
[----:B------:R-:W-:Y:S02]  /*bdc0*/  LOP3.LUT R7, R5, UR16, R8, 0x96, !PT ;  /* 0x0000001005077c12 */ /* 0x000fe4000f8e9608 */
[----:B------:R-:W-:Y:S02]  /*bdd0*/  FSEL R2, R2, RZ, P4 ;  /* 0x000000ff02027208 */ /* 0x000fe40002000000 */
[C---:B------:R-:W-:Y:S02]  /*bde0*/  LOP3.LUT R8, R4.reuse, 0xff, RZ, 0xc0, !PT ;  /* 0x000000ff04087812 */ /* 0x040fe400078ec0ff */
[----:B------:R-:W-:-:S02]  /*bdf0*/  LOP3.LUT R19, R4, 0xffff, RZ, 0xc0, !PT ;  /* 0x0000ffff04137812 */ /* 0x000fc400078ec0ff */
[--C-:B------:R-:W-:Y:S02]  /*be00*/  SHF.R.U32.HI R14, RZ, 0x10, R4.reuse ;  /* 0x00000010ff0e7819 */ /* 0x100fe40000011604 */
[----:B------:R-:W-:Y:S02]  /*be10*/  SHF.R.U32.HI R13, RZ, 0x18, R4 ;  /* 0x00000018ff0d7819 */ /* 0x000fe40000011604 */
[C---:B-1----:R-:W-:Y:S02]  /*be20*/  LOP3.LUT R3, R6.reuse, 0xffff, RZ, 0xc0, !PT ;  /* 0x0000ffff06037812 */ /* 0x042fe400078ec0ff */
[----:B------:R-:W-:Y:S02]  /*be30*/  LOP3.LUT R4, R6, 0xff, RZ, 0xc0, !PT ;  /* 0x000000ff06047812 */ /* 0x000fe400078ec0ff */
[----:B------:R-:W-:Y:S01]  /*be40*/  SHF.R.U32.HI R3, RZ, 0x8, R3 ;  /* 0x00000008ff037819 */ /* 0x000fe20000011603 */
[----:B------:R-:W-:Y:S01]  /*be50*/  FFMA.FTZ R5, R20, UR42, -R2 ;  /* 0x0000002a14057c23 */ /* 0x000fe20008010802 */
[----:B------:R-:W-:-:S02]  /*be60*/  FSEL R36, R202, -INF , !P5 ;  /* 0xff800000ca247808 */ /* 0x000fc40006800000 */
[----:B------:R-:W-:Y:S02]  /*be70*/  ISETP.LE.U32.AND P5, PT, R4, UR12, PT ;  /* 0x0000000c04007c0c */ /* 0x000fe4000bfa3070 */
[----:B------:R-:W-:Y:S01]  /*be80*/  LOP3.LUT R3, R3, 0xffff, RZ, 0xc0, !PT ;  /* 0x0000ffff03037812 */ /* 0x000fe200078ec0ff */
[----:B------:R2:W-:Y:S01]  /*be90*/  MUFU.EX2 R38, R5 ;  /* 0x0000000500267308 */ /* 0x0005e20000000800 */
[----:B------:R-:W-:Y:S02]  /*bea0*/  FSEL R27, R205, -INF , !P3 ;  /* 0xff800000cd1b7808 */ /* 0x000fe40005800000 */
[----:B------:R-:W-:Y:S02]  /*beb0*/  ISETP.LE.U32.AND P3, PT, R3, UR12, PT ;  /* 0x0000000c03007c0c */ /* 0x000fe4000bf63070 */
[----:B------:R-:W-:Y:S02]  /*bec0*/  SHF.R.U32.HI R3, RZ, 0x18, R6 ;  /* 0x00000018ff037819 */ /* 0x000fe40000011606 */
[----:B------:R-:W-:-:S02]  /*bed0*/  FSEL R202, R251, RZ, P6 ;  /* 0x000000fffbca7208 */ /* 0x000fc40003000000 */
[----:B------:R-:W-:Y:S02]  /*bee0*/  ISETP.LE.U32.AND P6, PT, R3, UR12, PT ;  /* 0x0000000c03007c0c */ /* 0x000fe4000bfc3070 */
[----:B--2---:R-:W-:-:S04]  /*bef0*/  F2FP.BF16.F32.PACK_AB R5, R51, R48 ;  /* 0x000000303305723e */ /* 0x004fc800000010ff */
[----:B------:R-:W-:Y:S02]  /*bf00*/  PRMT R35, R5, 0x7610, R35 ;  /* 0x0000761005237816 */ /* 0x000fe40000000023 */
[----:B------:R-:W-:Y:S01]  /*bf10*/  SHF.R.U32.HI R3, RZ, 0x10, R6 ;  /* 0x00000010ff037819 */ /* 0x000fe20000011606 */
[----:B------:R-:W-:Y:S01]  /*bf20*/  FFMA.FTZ R4, R23, UR42, -R2 ;  /* 0x0000002a17047c23 */ /* 0x000fe20008010802 */
[----:B------:R-:W-:Y:S01]  /*bf30*/  PRMT R33, R5, 0x7632, R33 ;  /* 0x0000763205217816 */ /* 0x000fe20000000021 */
[----:B------:R-:W-:Y:S01]  /*bf40*/  @!P5 HFMA2.BF16_V2 R31, -RZ.H0_H0, RZ.H0_H0, -R35.H0_H0 ;  /* 0x200000ffff1fd231 */ /* 0x000fe20000340923 */
[----:B------:R-:W-:Y:S01]  /*bf50*/  LOP3.LUT R3, R3, 0xff, RZ, 0xc0, !PT ;  /* 0x000000ff03037812 */ /* 0x000fe200078ec0ff */
[----:B------:R-:W1:Y:S01]  /*bf60*/  MUFU.EX2 R49, R4 ;  /* 0x0000000400317308 */ /* 0x000e620000000800 */
[----:B------:R-:W-:Y:S02]  /*bf70*/  PRMT R5, R35, 0x5410, R33 ;  /* 0x0000541023057816 */ /* 0x000fe40000000021 */
[----:B------:R-:W-:-:S02]  /*bf80*/  @!P5 PRMT R35, R31, 0x5410, RZ ;  /* 0x000054101f23d816 */ /* 0x000fc400000000ff */
[----:B------:R-:W-:Y:S01]  /*bf90*/  ISETP.LE.U32.AND P5, PT, R3, UR12, PT ;  /* 0x0000000c03007c0c */ /* 0x000fe2000bfa3070 */
[----:B------:R-:W-:-:S04]  /*bfa0*/  FFMA.FTZ R3, R28, UR42, -R0 ;  /* 0x0000002a1c037c23 */ /* 0x000fc80008010800 */
[----:B------:R2:W-:Y:S01]  /*bfb0*/  MUFU.EX2 R73, R3 ;  /* 0x0000000300497308 */ /* 0x0005e20000000800 */
[----:B------:R-:W-:Y:S01]  /*bfc0*/  IMAD.MOV.U32 R239, RZ, RZ, R153 ;  /* 0x000000ffffef7224 */ /* 0x000fe200078e0099 */
[----:B-1----:R-:W-:Y:S01]  /*bfd0*/  F2FP.BF16.F32.PACK_AB R4, R49, R38 ;  /* 0x000000263104723e */ /* 0x002fe200000010ff */
[----:B--2---:R-:W-:-:S05]  /*bfe0*/  FFMA.FTZ R3, R29, UR42, -R0 ;  /* 0x0000002a1d037c23 */ /* 0x004fca0008010800 */
[----:B------:R1:W2:Y:S01]  /*bff0*/  MUFU.EX2 R153, R3 ;  /* 0x0000000300997308 */ /* 0x0002a20000000800 */
[C---:B------:R-:W-:Y:S02]  /*c000*/  PRMT R31, R4.reuse, 0x7610, R31 ;  /* 0x00007610041f7816 */ /* 0x040fe4000000001f */
[----:B------:R-:W-:-:S03]  /*c010*/  PRMT R32, R4, 0x7632, R32 ;  /* 0x0000763204207816 */ /* 0x000fc60000000020 */
[----:B------:R-:W-:Y:S01]  /*c020*/  @!P5 HFMA2.BF16_V2 R63, -RZ.H0_H0, RZ.H0_H0, -R31.H0_H0 ;  /* 0x200000ffff3fd231 */ /* 0x000fe2000034091f */
[----:B------:R-:W-:Y:S01]  /*c030*/  PRMT R190, R31, 0x5410, R32 ;  /* 0x000054101fbe7816 */ /* 0x000fe20000000020 */
[----:B------:R-:W-:Y:S01]  /*c040*/  @!P3 HFMA2.BF16_V2 R151, -RZ.H0_H0, RZ.H0_H0, -R33.H0_H0 ;  /* 0x200000ffff97b231 */ /* 0x000fe20000340921 */
[----:B------:R-:W-:Y:S01]  /*c050*/  FSEL R37, R207, -INF , !P2 ;  /* 0xff800000cf257808 */ /* 0x000fe20005000000 */
[----:B------:R-:W-:Y:S01]  /*c060*/  @!P6 HFMA2.BF16_V2 R67, -RZ.H0_H0, RZ.H0_H0, -R32.H0_H0 ;  /* 0x200000ffff43e231 */ /* 0x000fe20000340920 */
[----:B-1----:R-:W-:Y:S02]  /*c070*/  SHF.R.U32.HI R3, RZ, 0x8, R15 ;  /* 0x00000008ff037819 */ /* 0x002fe4000001160f */
[----:B--2---:R-:W-:Y:S02]  /*c080*/  F2FP.BF16.F32.PACK_AB R4, R153, R73 ;  /* 0x000000499904723e */ /* 0x004fe400000010ff */
[----:B------:R-:W-:Y:S02]  /*c090*/  LOP3.LUT R3, R3, 0xffff, RZ, 0xc0, !PT ;  /* 0x0000ffff03037812 */ /* 0x000fe400078ec0ff */
[----:B------:R-:W-:Y:S01]  /*c0a0*/  @!P5 PRMT R31, R63, 0x5410, RZ ;  /* 0x000054103f1fd816 */ /* 0x000fe200000000ff */
[----:B------:R-:W-:Y:S01]  /*c0b0*/  STL [R1+0x1a4], R40 ;  /* 0x0001a42801007387 */ /* 0x000fe20000100800 */
[----:B------:R-:W-:Y:S01]  /*c0c0*/  ISETP.LE.U32.AND P5, PT, R3, UR12, PT ;  /* 0x0000000c03007c0c */ /* 0x000fe2000bfa3070 */
[----:B------:R-:W-:Y:S01]  /*c0d0*/  FFMA.FTZ R3, R30, UR42, -R2 ;  /* 0x0000002a1e037c23 */ /* 0x000fe20008010802 */
[----:B------:R-:W-:-:S02]  /*c0e0*/  PRMT R63, R4, 0x7610, R63 ;  /* 0x00007610043f7816 */ /* 0x000fc4000000003f */
[----:B------:R-:W-:Y:S01]  /*c0f0*/  PRMT R231, R4, 0x7632, R231 ;  /* 0x0000763204e77816 */ /* 0x000fe200000000e7 */
[----:B------:R-:W-:Y:S01]  /*c100*/  FFMA.FTZ R4, R34, UR42, -R2 ;  /* 0x0000002a22047c23 */ /* 0x000fe20008010802 */
[----:B------:R-:W-:Y:S01]  /*c110*/  ISETP.LE.U32.AND P2, PT, R10, UR12, PT ;  /* 0x0000000c0a007c0c */ /* 0x000fe2000bf43070 */
[----:B------:R-:W-:Y:S01]  /*c120*/  STL [R1+0x1ac], R41 ;  /* 0x0001ac2901007387 */ /* 0x000fe20000100800 */
[----:B------:R-:W-:Y:S02]  /*c130*/  @!P3 PRMT R33, R151, 0x5410, RZ ;  /* 0x000054109721b816 */ /* 0x000fe400000000ff */
[----:B------:R-:W-:Y:S01]  /*c140*/  @!P6 PRMT R32, R67, 0x5410, RZ ;  /* 0x000054104320e816 */ /* 0x000fe200000000ff */
[----:B------:R1:W-:Y:S01]  /*c150*/  STL [R1+0x1dc], R238 ;  /* 0x0001dcee01007387 */ /* 0x0003e20000100800 */
[----:B------:R2:W-:Y:S03]  /*c160*/  MUFU.EX2 R67, R3 ;  /* 0x0000000300437308 */ /* 0x0005e60000000800 */
[----:B------:R-:W-:Y:S04]  /*c170*/  STL [R1+0x114], R189 ;  /* 0x000114bd01007387 */ /* 0x000fe80000100800 */
[----:B------:R-:W-:Y:S01]  /*c180*/  STL [R1+0x1b0], R42 ;  /* 0x0001b02a01007387 */ /* 0x000fe20000100800 */
[----:B------:R3:W4:Y:S03]  /*c190*/  MUFU.EX2 R151, R4 ;  /* 0x0000000400977308 */ /* 0x0007260000000800 */
[----:B------:R-:W-:Y:S04]  /*c1a0*/  STL [R1+0x1b4], R43 ;  /* 0x0001b42b01007387 */ /* 0x000fe80000100800 */
[----:B------:R-:W-:Y:S04]  /*c1b0*/  STL [R1+0x1b8], R251 ;  /* 0x0001b8fb01007387 */ /* 0x000fe80000100800 */
[----:B------:R3:W-:Y:S01]  /*c1c0*/  STL [R1+0xf0], R5 ;  /* 0x0000f00501007387 */ /* 0x0007e20000100800 */
[----:B------:R-:W-:Y:S01]  /*c1d0*/  ISETP.LE.U32.AND P6, PT, R8, UR12, PT ;  /* 0x0000000c08007c0c */ /* 0x000fe2000bfc3070 */
[----:B------:R-:W-:Y:S01]  /*c1e0*/  @!P2 HFMA2.BF16_V2 R160, -RZ.H0_H0, RZ.H0_H0, -R63.H0_H0 ;  /* 0x200000ffffa0a231 */ /* 0x000fe2000034093f */
[----:B--2---:R-:W-:-:S02]  /*c1f0*/  LOP3.LUT R3, R17, 0xff, RZ, 0xc0, !PT ;  /* 0x000000ff11037812 */ /* 0x004fc400078ec0ff */
[----:B------:R-:W-:Y:S02]  /*c200*/  ISETP.LE.U32.AND P3, PT, R12, UR12, PT ;  /* 0x0000000c0c007c0c */ /* 0x000fe4000bf63070 */
[----:B-1----:R-:W-:Y:S02]  /*c210*/  PRMT R238, R63, 0x5410, R231 ;  /* 0x000054103fee7816 */ /* 0x002fe400000000e7 */
[----:B------:R-:W-:Y:S02]  /*c220*/  @!P2 PRMT R63, R160, 0x5410, RZ ;  /* 0x00005410a03fa816 */ /* 0x000fe400000000ff */
[----:B------:R-:W-:Y:S01]  /*c230*/  ISETP.LE.U32.AND P2, PT, R3, UR12, PT ;  /* 0x0000000c03007c0c */ /* 0x000fe2000bf43070 */
[----:B---3--:R-:W-:-:S03]  /*c240*/  IMAD.WIDE.U32 R4, R18, -0x2daee0ad, RZ ;  /* 0xd2511f5312047825 */ /* 0x008fc600078e00ff */
[C---:B------:R-:W-:Y:S02]  /*c250*/  LOP3.LUT R10, R4.reuse, 0xff, RZ, 0xc0, !PT ;  /* 0x000000ff040a7812 */ /* 0x040fe400078ec0ff */
[----:B------:R-:W-:Y:S02]  /*c260*/  LOP3.LUT R9, R4, 0xffff, RZ, 0xc0, !PT ;  /* 0x0000ffff04097812 */ /* 0x000fe400078ec0ff */
[--C-:B------:R-:W-:Y:S02]  /*c270*/  SHF.R.U32.HI R11, RZ, 0x10, R4.reuse ;  /* 0x00000010ff0b7819 */ /* 0x100fe40000011604 */
[----:B------:R-:W-:Y:S01]  /*c280*/  SHF.R.U32.HI R8, RZ, 0x18, R4 ;  /* 0x00000018ff087819 */ /* 0x000fe20000011604 */
[----:B------:R-:W-:Y:S01]  /*c290*/  FFMA.FTZ R4, R44, UR42, -R0 ;  /* 0x0000002a2c047c23 */ /* 0x000fe20008010800 */
[----:B------:R-:W-:-:S03]  /*c2a0*/  LOP3.LUT R3, R5, UR34, R16, 0x96, !PT ;  /* 0x0000002205037c12 */ /* 0x000fc6000f8e9610 */
[----:B------:R1:W-:Y:S01]  /*c2b0*/  MUFU.EX2 R163, R4 ;  /* 0x0000000400a37308 */ /* 0x0003e20000000800 */
[----:B----4-:R-:W-:-:S04]  /*c2c0*/  F2FP.BF16.F32.PACK_AB R5, R151, R67 ;  /* 0x000000439705723e */ /* 0x010fc800000010ff */
[----:B------:R-:W-:Y:S01]  /*c2d0*/  PRMT R228, R5, 0x7632, R228 ;  /* 0x0000763205e47816 */ /* 0x000fe200000000e4 */
[----:B-1----:R-:W-:-:S04]  /*c2e0*/  FFMA.FTZ R4, R45, UR42, -R0 ;  /* 0x0000002a2d047c23 */ /* 0x002fc80008010800 */
[----:B------:R1:W2:Y:S01]  /*c2f0*/  MUFU.EX2 R196, R4 ;  /* 0x0000000400c47308 */ /* 0x0002a20000000800 */
[----:B------:R-:W-:Y:S01]  /*c300*/  @!P3 HFMA2.BF16_V2 R164, -RZ.H0_H0, RZ.H0_H0, -R228.H0_H0 ;  /* 0x200000ffffa4b231 */ /* 0x000fe200003409e4 */
[----:B------:R-:W-:Y:S01]  /*c310*/  PRMT R226, R5, 0x7610, R226 ;  /* 0x0000761005e27816 */ /* 0x000fe200000000e2 */
[----:B------:R-:W-:Y:S01]  /*c320*/  @!P5 HFMA2.BF16_V2 R161, -RZ.H0_H0, RZ.H0_H0, -R231.H0_H0 ;  /* 0x200000ffffa1d231 */ /* 0x000fe200003409e7 */
[C---:B------:R-:W-:Y:S02]  /*c330*/  LOP3.LUT R5, R3.reuse, 0xff, RZ, 0xc0, !PT ;  /* 0x000000ff03057812 */ /* 0x040fe400078ec0ff */
[----:B------:R-:W-:Y:S02]  /*c340*/  PRMT R12, R226, 0x5410, R228 ;  /* 0x00005410e20c7816 */ /* 0x000fe400000000e4 */
[----:B-1----:R-:W-:-:S04]  /*c350*/  LOP3.LUT R4, R3, 0xffff, RZ, 0xc0, !PT ;  /* 0x0000ffff03047812 */ /* 0x002fc800078ec0ff */
[----:B------:R-:W-:-:S04]  /*c360*/  SHF.R.U32.HI R4, RZ, 0x8, R4 ;  /* 0x00000008ff047819 */ /* 0x000fc80000011604 */
[----:B------:R-:W-:Y:S02]  /*c370*/  LOP3.LUT R4, R4, 0xffff, RZ, 0xc0, !PT ;  /* 0x0000ffff04047812 */ /* 0x000fe400078ec0ff */
[----:B------:R-:W-:Y:S01]  /*c380*/  @!P3 PRMT R228, R164, 0x5410, RZ ;  /* 0x00005410a4e4b816 */ /* 0x000fe200000000ff */
[--C-:B------:R-:W-:Y:S01]  /*c390*/  FFMA.FTZ R6, R46, UR42, -R2.reuse ;  /* 0x0000002a2e067c23 */ /* 0x100fe20008010802 */
[----:B------:R-:W-:Y:S01]  /*c3a0*/  ISETP.LE.U32.AND P3, PT, R4, UR12, PT ;  /* 0x0000000c04007c0c */ /* 0x000fe2000bf63070 */
[----:B------:R-:W-:Y:S01]  /*c3b0*/  FFMA.FTZ R4, R47, UR42, -R2 ;  /* 0x0000002a2f047c23 */ /* 0x000fe20008010802 */
[----:B------:R-:W-:Y:S02]  /*c3c0*/  @!P5 PRMT R231, R161, 0x5410, RZ ;  /* 0x00005410a1e7d816 */ /* 0x000fe400000000ff */
[----:B------:R-:W-:Y:S01]  /*c3d0*/  ISETP.LE.U32.AND P5, PT, R5, UR12, PT ;  /* 0x0000000c05007c0c */ /* 0x000fe2000bfa3070 */
[----:B------:R-:W-:Y:S01]  /*c3e0*/  MUFU.EX2 R162, R6 ;  /* 0x0000000600a27308 */ /* 0x000fe20000000800 */
[----:B--2---:R-:W-:-:S07]  /*c3f0*/  F2FP.BF16.F32.PACK_AB R5, R196, R163 ;  /* 0x000000a3c405723e */ /* 0x004fce00000010ff */
[----:B------:R1:W2:Y:S01]  /*c400*/  MUFU.EX2 R197, R4 ;  /* 0x0000000400c57308 */ /* 0x0002a20000000800 */
[C---:B------:R-:W-:Y:S02]  /*c410*/  PRMT R227, R5.reuse, 0x7610, R227 ;  /* 0x0000761005e37816 */ /* 0x040fe400000000e3 */
[----:B------:R-:W-:-:S03]  /*c420*/  PRMT R225, R5, 0x7632, R225 ;  /* 0x0000763205e17816 */ /* 0x000fc600000000e1 */
[----:B------:R-:W-:Y:S01]  /*c430*/  @!P5 HFMA2.BF16_V2 R198, -RZ.H0_H0, RZ.H0_H0, -R227.H0_H0 ;  /* 0x200000ffffc6d231 */ /* 0x000fe200003409e3 */
[----:B------:R-:W-:Y:S01]  /*c440*/  PRMT R186, R227, 0x5410, R225 ;  /* 0x00005410e3ba7816 */ /* 0x000fe200000000e1 */
[----:B------:R-:W-:Y:S01]  /*c450*/  @!P2 HFMA2.BF16_V2 R165, -RZ.H0_H0, RZ.H0_H0, -R226.H0_H0 ;  /* 0x200000ffffa5a231 */ /* 0x000fe200003409e2 */
[--C-:B-1----:R-:W-:Y:S02]  /*c460*/  SHF.R.U32.HI R4, RZ, 0x18, R3.reuse ;  /* 0x00000018ff047819 */ /* 0x102fe40000011603 */
[----:B------:R-:W-:-:S04]  /*c470*/  SHF.R.U32.HI R3, RZ, 0x10, R3 ;  /* 0x00000010ff037819 */ /* 0x000fc80000011603 */
[----:B------:R-:W-:Y:S02]  /*c480*/  LOP3.LUT R3, R3, 0xff, RZ, 0xc0, !PT ;  /* 0x000000ff03037812 */ /* 0x000fe400078ec0ff */
[----:B------:R-:W-:Y:S02]  /*c490*/  @!P5 PRMT R227, R198, 0x5410, RZ ;  /* 0x00005410c6e3d816 */ /* 0x000fe400000000ff */
[----:B------:R-:W-:Y:S02]  /*c4a0*/  ISETP.LE.U32.AND P5, PT, R3, UR12, PT ;  /* 0x0000000c03007c0c */ /* 0x000fe4000bfa3070 */
[----:B--2---:R-:W-:Y:S01]  /*c4b0*/  F2FP.BF16.F32.PACK_AB R3, R197, R162 ;  /* 0x000000a2c503723e */ /* 0x004fe200000010ff */
[----:B------:R-:W-:Y:S01]  /*c4c0*/  @!P3 HFMA2.BF16_V2 R201, -RZ.H0_H0, RZ.H0_H0, -R225.H0_H0 ;  /* 0x200000ffffc9b231 */ /* 0x000fe200003409e1 */
[----:B------:R-:W-:Y:S02]  /*c4d0*/  @!P2 PRMT R226, R165, 0x5410, RZ ;  /* 0x00005410a5e2a816 */ /* 0x000fe400000000ff */
[----:B------:R-:W-:Y:S01]  /*c4e0*/  ISETP.LE.U32.AND P2, PT, R4, UR12, PT ;  /* 0x0000000c04007c0c */ /* 0x000fe2000bf43070 */
[----:B------:R-:W-:Y:S01]  /*c4f0*/  FFMA.FTZ R4, R52, UR42, -R0 ;  /* 0x0000002a34047c23 */ /* 0x000fe20008010800 */
[----:B------:R-:W-:-:S02]  /*c500*/  PRMT R224, R3, 0x7632, R224 ;  /* 0x0000763203e07816 */ /* 0x000fc400000000e0 */
[----:B------:R-:W-:Y:S01]  /*c510*/  PRMT R223, R3, 0x7610, R223 ;  /* 0x0000761003df7816 */ /* 0x000fe200000000df */
[----:B------:R-:W-:Y:S01]  /*c520*/  FFMA.FTZ R3, R53, UR42, -R0 ;  /* 0x0000002a35037c23 */ /* 0x000fe20008010800 */
[----:B------:R-:W-:Y:S01]  /*c530*/  @!P3 PRMT R225, R201, 0x5410, RZ ;  /* 0x00005410c9e1b816 */ /* 0x000fe200000000ff */
[----:B------:R-:W-:Y:S01]  /*c540*/  MUFU.EX2 R198, R4 ;  /* 0x0000000400c67308 */ /* 0x000fe20000000800 */
[----:B------:R-:W-:Y:S04]  /*c550*/  STL [R1+0x1bc], R231 ;  /* 0x0001bce701007387 */ /* 0x000fe80000100800 */
[----:B------:R-:W-:Y:S03]  /*c560*/  STL [R1+0xd0], R12 ;  /* 0x0000d00c01007387 */ /* 0x000fe60000100800 */
[----:B------:R1:W2:Y:S01]  /*c570*/  MUFU.EX2 R201, R3 ;  /* 0x0000000300c97308 */ /* 0x0002a20000000800 */
[----:B------:R-:W-:Y:S04]  /*c580*/  STL [R1+0x1c0], R228 ;  /* 0x0001c0e401007387 */ /* 0x000fe80000100800 */
[----:B------:R-:W-:Y:S04]  /*c590*/  STL [R1+0x1c4], R226 ;  /* 0x0001c4e201007387 */ /* 0x000fe80000100800 */
[----:B------:R-:W-:Y:S04]  /*c5a0*/  STL [R1+0x1c8], R227 ;  /* 0x0001c8e301007387 */ /* 0x000fe80000100800 */
[----:B------:R-:W-:Y:S01]  /*c5b0*/  STL [R1+0x1cc], R225 ;  /* 0x0001cce101007387 */ /* 0x000fe20000100800 */
[----:B-1----:R-:W-:Y:S01]  /*c5c0*/  PRMT R3, R223, 0x5410, R224 ;  /* 0x00005410df037816 */ /* 0x002fe200000000e0 */
[----:B------:R-:W-:-:S04]  /*c5d0*/  @!P5 HFMA2.BF16_V2 R199, -RZ.H0_H0, RZ.H0_H0, -R223.H0_H0 ;  /* 0x200000ffffc7d231 */ /* 0x000fc800003409df */
[----:B------:R1:W-:Y:S01]  /*c5e0*/  STL [R1+0xe0], R3 ;  /* 0x0000e00301007387 */ /* 0x0003e20000100800 */
[----:B------:R-:W-:Y:S01]  /*c5f0*/  FFMA.FTZ R4, R54, UR42, -R2 ;  /* 0x0000002a36047c23 */ /* 0x000fe20008010802 */
[----:B------:R-:W-:Y:S01]  /*c600*/  ISETP.LE.U32.AND P3, PT, R10, UR12, PT ;  /* 0x0000000c0a007c0c */ /* 0x000fe2000bf63070 */
[----:B------:R-:W-:Y:S01]  /*c610*/  @!P2 HFMA2.BF16_V2 R200, -RZ.H0_H0, RZ.H0_H0, -R224.H0_H0 ;  /* 0x200000ffffc8a231 */ /* 0x000fe200003409e0 */
[----:B------:R-:W-:Y:S01]  /*c620*/  @!P5 PRMT R223, R199, 0x5410, RZ ;  /* 0x00005410c7dfd816 */ /* 0x000fe200000000ff */
[----:B------:R3:W-:Y:S03]  /*c630*/  MUFU.EX2 R52, R4 ;  /* 0x0000000400347308 */ /* 0x0007e60000000800 */
[----:B------:R-:W-:Y:S02]  /*c640*/  @!P2 PRMT R224, R200, 0x5410, RZ ;  /* 0x00005410c8e0a816 */ /* 0x000fe400000000ff */
[----:B-1----:R-:W-:-:S04]  /*c650*/  SHF.R.U32.HI R3, RZ, 0x8, R9 ;  /* 0x00000008ff037819 */ /* 0x002fc80000011609 */
[----:B------:R-:W-:Y:S01]  /*c660*/  LOP3.LUT R3, R3, 0xffff, RZ, 0xc0, !PT ;  /* 0x0000ffff03037812 */ /* 0x000fe200078ec0ff */
[----:B---3--:R-:W-:-:S03]  /*c670*/  FFMA.FTZ R4, R55, UR42, -R2 ;  /* 0x0000002a37047c23 */ /* 0x008fc60008010802 */
[----:B------:R-:W-:Y:S02]  /*c680*/  ISETP.LE.U32.AND P5, PT, R3, UR12, PT ;  /* 0x0000000c03007c0c */ /* 0x000fe4000bfa3070 */
[----:B--2---:R-:W-:Y:S01]  /*c690*/  F2FP.BF16.F32.PACK_AB R3, R201, R198 ;  /* 0x000000c6c903723e */ /* 0x004fe200000010ff */
[----:B------:R1:W2:Y:S03]  /*c6a0*/  MUFU.EX2 R200, R4 ;  /* 0x0000000400c87308 */ /* 0x0002a60000000800 */
[C---:B------:R-:W-:Y:S02]  /*c6b0*/  PRMT R219, R3.reuse, 0x7610, R219 ;  /* 0x0000761003db7816 */ /* 0x040fe400000000db */
[----:B------:R-:W-:-:S03]  /*c6c0*/  PRMT R218, R3, 0x7632, R218 ;  /* 0x0000763203da7816 */ /* 0x000fc600000000da */
[----:B------:R-:W-:Y:S01]  /*c6d0*/  @!P3 HFMA2.BF16_V2 R203, -RZ.H0_H0, RZ.H0_H0, -R219.H0_H0 ;  /* 0x200000ffffcbb231 */ /* 0x000fe200003409db */
[----:B------:R-:W-:Y:S02]  /*c6e0*/  LOP3.LUT R3, R11, 0xff, RZ, 0xc0, !PT ;  /* 0x000000ff0b037812 */ /* 0x000fe400078ec0ff */
[----:B------:R-:W-:Y:S02]  /*c6f0*/  PRMT R179, R219, 0x5410, R218 ;  /* 0x00005410dbb37816 */ /* 0x000fe400000000da */
[----:B------:R-:W-:Y:S02]  /*c700*/  @!P3 PRMT R219, R203, 0x5410, RZ ;  /* 0x00005410cbdbb816 */ /* 0x000fe400000000ff */
[----:B------:R-:W-:Y:S01]  /*c710*/  ISETP.LE.U32.AND P3, PT, R3, UR12, PT ;  /* 0x0000000c03007c0c */ /* 0x000fe2000bf63070 */
[--C-:B------:R-:W-:Y:S01]  /*c720*/  FFMA.FTZ R3, R56, UR42, -R0.reuse ;  /* 0x0000002a38037c23 */ /* 0x100fe20008010800 */
[----:B-1----:R-:W-:-:S03]  /*c730*/  FFMA.FTZ R4, R57, UR42, -R0 ;  /* 0x0000002a39047c23 */ /* 0x002fc60008010800 */
[----:B------:R2:W-:Y:S01]  /*c740*/  MUFU.EX2 R199, R3 ;  /* 0x0000000300c77308 */ /* 0x0005e20000000800 */
[----:B------:R-:W-:-:S07]  /*c750*/  @!P5 HFMA2.BF16_V2 R204, -RZ.H0_H0, RZ.H0_H0, -R218.H0_H0 ;  /* 0x200000ffffccd231 */ /* 0x000fce00003409da */
[----:B------:R1:W3:Y:S01]  /*c760*/  MUFU.EX2 R251, R4 ;  /* 0x0000000400fb7308 */ /* 0x0002e20000000800 */
[----:B--2---:R-:W-:-:S04]  /*c770*/  F2FP.BF16.F32.PACK_AB R3, R200, R52 ;  /* 0x00000034c803723e */ /* 0x004fc800000010ff */
[C---:B------:R-:W-:Y:S02]  /*c780*/  PRMT R217, R3.reuse, 0x7610, R217 ;  /* 0x0000761003d97816 */ /* 0x040fe400000000d9 */
[----:B------:R-:W-:Y:S02]  /*c790*/  PRMT R216, R3, 0x7632, R216 ;  /* 0x0000763203d87816 */ /* 0x000fe400000000d8 */
[C---:B------:R-:W-:Y:S01]  /*c7a0*/  LOP3.LUT R3, R7.reuse, 0xffff, RZ, 0xc0, !PT ;  /* 0x0000ffff07037812 */ /* 0x040fe200078ec0ff */
[----:B------:R-:W-:Y:S01]  /*c7b0*/  @!P3 HFMA2.BF16_V2 R207, -RZ.H0_H0, RZ.H0_H0, -R217.H0_H0 ;  /* 0x200000ffffcfb231 */ /* 0x000fe200003409d9 */
[----:B-1----:R-:W-:Y:S02]  /*c7c0*/  LOP3.LUT R4, R7, 0xff, RZ, 0xc0, !PT ;  /* 0x000000ff07047812 */ /* 0x002fe400078ec0ff */
[----:B------:R-:W-:Y:S01]  /*c7d0*/  SHF.R.U32.HI R3, RZ, 0x8, R3 ;  /* 0x00000008ff037819 */ /* 0x000fe20000011603 */
[----:B------:R-:W-:Y:S01]  /*c7e0*/  STL [R1+0x1d0], R224 ;  /* 0x0001d0e001007387 */ /* 0x000fe20000100800 */
[----:B------:R-:W-:-:S02]  /*c7f0*/  @!P5 PRMT R218, R204, 0x5410, RZ ;  /* 0x00005410ccdad816 */ /* 0x000fc400000000ff */
[----:B------:R-:W-:Y:S01]  /*c800*/  LOP3.LUT R3, R3, 0xffff, RZ, 0xc0, !PT ;  /* 0x0000ffff03037812 */ /* 0x000fe200078ec0ff */
[----:B------:R1:W-:Y:S01]  /*c810*/  STL [R1+0x1d4], R223 ;  /* 0x0001d4df01007387 */ /* 0x0003e20000100800 */
[----:B------:R-:W-:-:S03]  /*c820*/  ISETP.LE.U32.AND P5, PT, R4, UR12, PT ;  /* 0x0000000c04007c0c */ /* 0x000fc6000bfa3070 */
[----:B------:R-:W-:Y:S04]  /*c830*/  STL [R1+0x1d8], R219 ;  /* 0x0001d8db01007387 */ /* 0x000fe80000100800 */
[----:B------:R-:W2:Y:S01]  /*c840*/  LDL R226, [R1+0xfc] ;  /* 0x0000fc0001e27983 */ /* 0x000ea20000100800 */
[----:B-1----:R-:W-:Y:S02]  /*c850*/  PRMT R223, R217, 0x5410, R216 ;  /* 0x00005410d9df7816 */ /* 0x002fe400000000d8 */
[----:B------:R-:W-:Y:S02]  /*c860*/  @!P3 PRMT R217, R207, 0x5410, RZ ;  /* 0x00005410cfd9b816 */ /* 0x000fe400000000ff */
[----:B------:R-:W-:Y:S02]  /*c870*/  ISETP.LE.U32.AND P3, PT, R3, UR12, PT ;  /* 0x0000000c03007c0c */ /* 0x000fe4000bf63070 */
[----:B---3--:R-:W-:-:S04]  /*c880*/  F2FP.BF16.F32.PACK_AB R3, R251, R199 ;  /* 0x000000c7fb03723e */ /* 0x008fc800000010ff */
        /* <DEDUP_REMOVED lines=8> */
[----:B------:R-:W-:Y:S02]  /*c910*/  SHF.R.U32.HI R3, RZ, 0x18, R7 ;  /* 0x00000018ff037819 */ /* 0x000fe40000011607 */
[----:B------:R-:W-:-:S02]  /*c920*/  FMNMX.FTZ R4, R69, R22, !PT ;  /* 0x0000001645047209 */ /* 0x000fc40007810000 */
[----:B------:R-:W-:Y:S02]  /*c930*/  @!P3 PRMT R214, R206, 0x5410, RZ ;  /* 0x00005410ced6b816 */ /* 0x000fe400000000ff */
[----:B------:R-:W-:Y:S02]  /*c940*/  ISETP.LE.U32.AND P3, PT, R3, UR12, PT ;  /* 0x0000000c03007c0c */ /* 0x000fe4000bf63070 */
[----:B------:R-:W-:Y:S02]  /*c950*/  SHF.R.U32.HI R3, RZ, 0x10, R7 ;  /* 0x00000010ff037819 */ /* 0x000fe40000011607 */
[----:B------:R-:W-:Y:S02]  /*c960*/  FMNMX.FTZ R4, R145, R4, !PT ;  /* 0x0000000491047209 */ /* 0x000fe40007810000 */
[----:B------:R-:W-:Y:S02]  /*c970*/  LOP3.LUT R3, R3, 0xff, RZ, 0xc0, !PT ;  /* 0x000000ff03037812 */ /* 0x000fe400078ec0ff */
[----:B------:R-:W-:-:S02]  /*c980*/  FMNMX.FTZ R4, R192, R4, !PT ;  /* 0x00000004c0047209 */ /* 0x000fc40007810000 */
[----:B------:R-:W-:Y:S02]  /*c990*/  FSEL R23, R250, RZ, P4 ;  /* 0x000000fffa177208 */ /* 0x000fe40002000000 */
[----:B------:R-:W-:Y:S02]  /*c9a0*/  ISETP.LE.U32.AND P4, PT, R3, UR12, PT ;  /* 0x0000000c03007c0c */ /* 0x000fe4000bf83070 */
[----:B------:R-:W-:Y:S01]  /*c9b0*/  FMNMX.FTZ R3, R193, R4, !PT ;  /* 0x00000004c1037209 */ /* 0x000fe20007810000 */
[----:B------:R-:W-:-:S03]  /*c9c0*/  FFMA.FTZ R4, R59, UR42, -R2 ;  /* 0x0000002a3b047c23 */ /* 0x000fc60008010802 */
[----:B------:R-:W-:Y:S01]  /*c9d0*/  FMNMX.FTZ R3, R172, R3, !PT ;  /* 0x00000003ac037209 */ /* 0x000fe20007810000 */
[----:B------:R1:W-:Y:S03]  /*c9e0*/  MUFU.EX2 R57, R4 ;  /* 0x0000000400397308 */ /* 0x0003e60000000800 */
[----:B------:R-:W-:-:S04]  /*c9f0*/  FMNMX.FTZ R3, R173, R3, !PT ;  /* 0x00000003ad037209 */ /* 0x000fc80007810000 */
[----:B------:R-:W-:Y:S01]  /*ca00*/  FMNMX.FTZ R3, R168, R3, !PT ;  /* 0x00000003a8037209 */ /* 0x000fe20007810000 */
[----:B-1----:R-:W-:-:S04]  /*ca10*/  FFMA.FTZ R4, R58, UR42, -R2 ;  /* 0x0000002a3a047c23 */ /* 0x002fc80008010802 */
[----:B------:R1:W3:Y:S02]  /*ca20*/  MUFU.EX2 R184, R4 ;  /* 0x0000000400b87308 */ /* 0x0002e40000000800 */
[----:B-1----:R-:W-:Y:S02]  /*ca30*/  FMNMX.FTZ R4, R169, R3, !PT ;  /* 0x00000003a9047209 */ /* 0x002fe40007810000 */
        /* <DEDUP_REMOVED lines=10> */
[----:B---3--:R-:W-:Y:S02]  /*cae0*/  F2FP.BF16.F32.PACK_AB R6, R184, R57 ;  /* 0x00000039b806723e */ /* 0x008fe400000010ff */
[----:B------:R-:W-:Y:S02]  /*caf0*/  FMNMX.FTZ R3, R175, R3, !PT ;  /* 0x00000003af037209 */ /* 0x000fe40007810000 */
[----:B------:R-:W-:Y:S02]  /*cb00*/  FMNMX.FTZ R5, R64, R4, !PT ;  /* 0x0000000440057209 */ /* 0x000fe40007810000 */
[----:B------:R-:W-:Y:S02]  /*cb10*/  PRMT R208, R6, 0x7632, R208 ;  /* 0x0000763206d07816 */ /* 0x000fe400000000d0 */
[----:B------:R-:W-:Y:S02]  /*cb20*/  FMNMX.FTZ R4, R170, R3, !PT ;  /* 0x00000003aa047209 */ /* 0x000fe40007810000 */
[----:B------:R-:W-:-:S02]  /*cb30*/  FMNMX.FTZ R5, R50, R5, !PT ;  /* 0x0000000532057209 */ /* 0x000fc40007810000 */
[----:B------:R-:W-:Y:S01]  /*cb40*/  SHF.R.U32.HI R3, RZ, 0x8, R19 ;  /* 0x00000008ff037819 */ /* 0x000fe20000011613 */
[----:B------:R-:W-:Y:S01]  /*cb50*/  @!P3 HFMA2.BF16_V2 R209, -RZ.H0_H0, RZ.H0_H0, -R208.H0_H0 ;  /* 0x200000ffffd1b231 */ /* 0x000fe200003409d0 */
[----:B------:R-:W-:Y:S02]  /*cb60*/  PRMT R207, R6, 0x7610, R207 ;  /* 0x0000761006cf7816 */ /* 0x000fe400000000cf */
[----:B------:R-:W-:Y:S02]  /*cb70*/  FMNMX.FTZ R6, R27, R5, !PT ;  /* 0x000000051b067209 */ /* 0x000fe40007810000 */
[----:B------:R-:W-:Y:S02]  /*cb80*/  LOP3.LUT R3, R3, 0xffff, RZ, 0xc0, !PT ;  /* 0x0000ffff03037812 */ /* 0x000fe400078ec0ff */
[----:B------:R-:W-:Y:S02]  /*cb90*/  FMNMX.FTZ R4, R171, R4, !PT ;  /* 0x00000004ab047209 */ /* 0x000fe40007810000 */
[----:B------:R-:W-:Y:S01]  /*cba0*/  PRMT R231, R207, 0x5410, R208 ;  /* 0x00005410cfe77816 */ /* 0x000fe200000000d0 */
[----:B------:R-:W1:Y:S01]  /*cbb0*/  SHFL.BFLY PT, R9, R6, 0x2, 0x1f ;  /* 0x0c401f0006097f89 */ /* 0x000e6200000e0000 */
[----:B------:R-:W-:-:S02]  /*cbc0*/  @!P3 PRMT R208, R209, 0x5410, RZ ;  /* 0x00005410d1d0b816 */ /* 0x000fc400000000ff */
[----:B------:R-:W-:Y:S02]  /*cbd0*/  ISETP.LE.U32.AND P3, PT, R3, UR12, PT ;  /* 0x0000000c03007c0c */ /* 0x000fe4000bf63070 */
[----:B------:R-:W-:-:S04]  /*cbe0*/  FMNMX.FTZ R3, R166, R4, !PT ;  /* 0x00000004a6037209 */ /* 0x000fc80007810000 */
[----:B------:R-:W-:-:S04]  /*cbf0*/  FMNMX.FTZ R3, R167, R3, !PT ;  /* 0x00000003a7037209 */ /* 0x000fc80007810000 */
[----:B------:R-:W-:-:S04]  /*cc00*/  FMNMX.FTZ R3, R158, R3, !PT ;  /* 0x000000039e037209 */ /* 0x000fc80007810000 */
[----:B------:R-:W-:Y:S02]  /*cc10*/  FMNMX.FTZ R7, R156, R3, !PT ;  /* 0x000000039c077209 */ /* 0x000fe40007810000 */
[----:B------:R-:W-:Y:S01]  /*cc20*/  ISETP.LE.U32.AND P2, PT, R8, UR12, PT ;  /* 0x0000000c08007c0c */ /* 0x000fe2000bf43070 */
[----:B------:R-:W-:Y:S01]  /*cc30*/  IMAD.WIDE.U32 R4, R155, -0x2daee0ad, RZ ;  /* 0xd2511f539b047825 */ /* 0x000fe200078e00ff */
[----:B------:R-:W-:-:S03]  /*cc40*/  FMNMX.FTZ R8, R148, R7, !PT ;  /* 0x0000000794087209 */ /* 0x000fc60007810000 */
[----:B------:R-:W-:Y:S01]  /*cc50*/  FFMA.FTZ R7, R75, UR42, -R0 ;  /* 0x0000002a4b077c23 */ /* 0x000fe20008010800 */
[----:B------:R-:W-:Y:S02]  /*cc60*/  FMNMX.FTZ R8, R65, R8, !PT ;  /* 0x0000000841087209 */ /* 0x000fe40007810000 */
[----:B------:R-:W-:Y:S02]  /*cc70*/  LOP3.LUT R3, R5, UR34, R26, 0x96, !PT ;  /* 0x0000002205037c12 */ /* 0x000fe4000f8e961a */
[----:B-1----:R-:W-:Y:S01]  /*cc80*/  FMNMX.FTZ R6, R6, R9, !PT ;  /* 0x0000000906067209 */ /* 0x002fe20007810000 */
[----:B------:R1:W-:Y:S01]  /*cc90*/  MUFU.EX2 R176, R7 ;  /* 0x0000000700b07308 */ /* 0x0003e20000000800 */
[----:B------:R-:W-:Y:S01]  /*cca0*/  FMNMX.FTZ R9, R39, R8, !PT ;  /* 0x0000000827097209 */ /* 0x000fe20007810000 */
[----:B------:R-:W-:-:S06]  /*ccb0*/  FFMA.FTZ R8, R142, UR42, -R0 ;  /* 0x0000002a8e087c23 */ /* 0x000fcc0008010800 */
[----:B------:R3:W4:Y:S01]  /*ccc0*/  MUFU.EX2 R185, R8 ;  /* 0x0000000800b97308 */ /* 0x0007220000000800 */
[----:B-1----:R-:W-:Y:S01]  /*ccd0*/  LOP3.LUT R7, R3, 0xffff, RZ, 0xc0, !PT ;  /* 0x0000ffff03077812 */ /* 0x002fe200078ec0ff */
[----:B------:R-:W1:Y:S03]  /*cce0*/  SHFL.BFLY PT, R10, R6, 0x1, 0x1f ;  /* 0x0c201f00060a7f89 */ /* 0x000e6600000e0000 */
[----:B---3--:R-:W-:Y:S02]  /*ccf0*/  SHF.R.U32.HI R8, RZ, 0x8, R7 ;  /* 0x00000008ff087819 */ /* 0x008fe40000011607 */
[----:B------:R-:W-:-:S05]  /*cd00*/  FMNMX.FTZ R7, R37, R9, !PT ;  /* 0x0000000925077209 */ /* 0x000fca0007810000 */
[----:B------:R-:W3:Y:S01]  /*cd10*/  SHFL.BFLY PT, R9, R7, 0x2, 0x1f ;  /* 0x0c401f0007097f89 */ /* 0x000ee200000e0000 */
[--C-:B------:R-:W-:Y:S01]  /*cd20*/  FFMA.FTZ R16, R74, UR42, -R0.reuse ;  /* 0x0000002a4a107c23 */ /* 0x100fe20008010800 */
[--C-:B------:R-:W-:Y:S01]  /*cd30*/  FFMA.FTZ R15, R72, UR42, -R0.reuse ;  /* 0x0000002a480f7c23 */ /* 0x100fe20008010800 */
[--C-:B------:R-:W-:Y:S01]  /*cd40*/  FFMA.FTZ R14, R61, UR42, -R0.reuse ;  /* 0x0000002a3d0e7c23 */ /* 0x100fe20008010800 */
[----:B------:R-:W-:Y:S01]  /*cd50*/  FFMA.FTZ R17, R60, UR42, -R0 ;  /* 0x0000002a3c117c23 */ /* 0x000fe20008010800 */
[----:B------:R-:W-:Y:S01]  /*cd60*/  @!P2 HFMA2.BF16_V2 R205, -RZ.H0_H0, RZ.H0_H0, -R216.H0_H0 ;  /* 0x200000ffffcda231 */ /* 0x000fe200003409d8 */
[----:B----4-:R-:W-:Y:S02]  /*cd70*/  F2FP.BF16.F32.PACK_AB R0, R185, R176 ;  /* 0x000000b0b900723e */ /* 0x010fe400000010ff */
[----:B-1----:R-:W-:Y:S02]  /*cd80*/  FMNMX.FTZ R248, R6, R10, !PT ;  /* 0x0000000a06f87209 */ /* 0x002fe40007810000 */
[----:B------:R-:W-:-:S02]  /*cd90*/  PRMT R206, R0, 0x7610, R206 ;  /* 0x0000761000ce7816 */ /* 0x000fc400000000ce */
[----:B------:R-:W-:Y:S01]  /*cda0*/  @!P2 PRMT R216, R205, 0x5410, RZ ;  /* 0x00005410cdd8a816 */ /* 0x000fe200000000ff */
[--C-:B------:R-:W-:Y:S01]  /*cdb0*/  FFMA.FTZ R11, R146, UR42, -R2.reuse ;  /* 0x0000002a920b7c23 */ /* 0x100fe20008010802 */
[----:B------:R-:W-:Y:S02]  /*cdc0*/  ISETP.LE.U32.AND P2, PT, R13, UR12, PT ;  /* 0x0000000c0d007c0c */ /* 0x000fe4000bf43070 */
[----:B---3--:R-:W-:Y:S01]  /*cdd0*/  FMNMX.FTZ R6, R7, R9, !PT ;  /* 0x0000000907067209 */ /* 0x008fe20007810000 */
[--C-:B------:R-:W-:Y:S01]  /*cde0*/  FFMA.FTZ R7, R147, UR42, -R2.reuse ;  /* 0x0000002a93077c23 */ /* 0x100fe20008010802 */
[----:B------:R-:W-:-:S03]  /*cdf0*/  FFMA.FTZ R13, R143, UR42, -R2 ;  /* 0x0000002a8f0d7c23 */ /* 0x000fc60008010802 */
[----:B------:R1:W-:Y:S01]  /*ce00*/  MUFU.EX2 R181, R7 ;  /* 0x0000000700b57308 */ /* 0x0003e20000000800 */
[--C-:B------:R-:W-:Y:S01]  /*ce10*/  FFMA.FTZ R12, R66, UR42, -R2.reuse ;  /* 0x0000002a420c7c23 */ /* 0x100fe20008010802 */
[----:B------:R-:W-:Y:S01]  /*ce20*/  FFMA.FTZ R19, R62, UR42, -R2 ;  /* 0x0000002a3e137c23 */ /* 0x000fe20008010802 */
[----:B------:R-:W-:Y:S01]  /*ce30*/  @!P6 HFMA2.BF16_V2 R211, -RZ.H0_H0, RZ.H0_H0, -R206.H0_H0 ;  /* 0x200000ffffd3e231 */ /* 0x000fe200003409ce */
[----:B------:R-:W-:Y:S01]  /*ce40*/  PRMT R205, R0, 0x7632, R205 ;  /* 0x0000763200cd7816 */ /* 0x000fe200000000cd */
[----:B------:R-:W-:-:S03]  /*ce50*/  FMUL.FTZ R0, R248, UR42 ;  /* 0x0000002af8007c20 */ /* 0x000fc60008410000 */
[----:B------:R-:W-:Y:S01]  /*ce60*/  PRMT R227, R206, 0x5410, R205 ;  /* 0x00005410cee37816 */ /* 0x000fe200000000cd */
[----:B-1----:R-:W-:Y:S02]  /*ce70*/  FFMA.FTZ R7, R149, UR42, -R2 ;  /* 0x0000002a95077c23 */ /* 0x002fe40008010802 */
[----:B------:R-:W1:Y:S02]  /*ce80*/  SHFL.BFLY PT, R2, R6, 0x1, 0x1f ;  /* 0x0c201f0006027f89 */ /* 0x000e6400000e0000 */
[----:B------:R-:W3:Y:S01]  /*ce90*/  MUFU.EX2 R182, R7 ;  /* 0x0000000700b67308 */ /* 0x000ee20000000800 */
[----:B------:R-:W-:Y:S02]  /*cea0*/  @!P6 PRMT R206, R211, 0x5410, RZ ;  /* 0x00005410d3cee816 */ /* 0x000fe400000000ff */
[----:B------:R-:W-:-:S04]  /*ceb0*/  FSETP.NEU.FTZ.AND P6, PT, R248, -INF , PT ;  /* 0xff800000f800780b */ /* 0x000fc80003fdd000 */
[----:B------:R-:W-:-:S05]  /*cec0*/  FSEL R0, R0, RZ, P6 ;  /* 0x000000ff00007208 */ /* 0x000fca0003000000 */
        /* <DEDUP_REMOVED lines=16> */
[----:B---3--:R-:W-:Y:S01]  /*cfd0*/  F2FP.BF16.F32.PACK_AB R0, R182, R181 ;  /* 0x000000b5b600723e */ /* 0x008fe200000010ff */
[----:B------:R-:W-:Y:S01]  /*cfe0*/  @!P3 HFMA2.BF16_V2 R212, -RZ.H0_H0, RZ.H0_H0, -R205.H0_H0 ;  /* 0x200000ffffd4b231 */ /* 0x000fe200003409cd */
[----:B-1----:R-:W-:-:S02]  /*cff0*/  FMNMX.FTZ R246, R6, R2, !PT ;  /* 0x0000000206f67209 */ /* 0x002fc40007810000 */
[C---:B------:R-:W-:Y:S02]  /*d000*/  PRMT R204, R0.reuse, 0x7610, R204 ;  /* 0x0000761000cc7816 */ /* 0x040fe400000000cc */
[----:B------:R-:W-:Y:S01]  /*d010*/  PRMT R203, R0, 0x7632, R203 ;  /* 0x0000763200cb7816 */ /* 0x000fe200000000cb */
[----:B------:R-:W-:Y:S02]  /*d020*/  FMUL.FTZ R2, R246, UR42 ;  /* 0x0000002af6027c20 */ /* 0x000fe40008410000 */
[----:B------:R-:W-:Y:S01]  /*d030*/  @!P5 HFMA2.BF16_V2 R213, -RZ.H0_H0, RZ.H0_H0, -R204.H0_H0 ;  /* 0x200000ffffd5d231 */ /* 0x000fe200003409cc */
[----:B------:R-:W-:Y:S02]  /*d040*/  @!P3 PRMT R205, R212, 0x5410, RZ ;  /* 0x00005410d4cdb816 */ /* 0x000fe400000000ff */
[----:B------:R-:W-:Y:S02]  /*d050*/  LOP3.LUT R0, R4, 0xff, RZ, 0xc0, !PT ;  /* 0x000000ff04007812 */ /* 0x000fe400078ec0ff */
[----:B------:R-:W-:-:S02]  /*d060*/  FSETP.NEU.FTZ.AND P3, PT, R246, -INF , PT ;  /* 0xff800000f600780b */ /* 0x000fc40003f7d000 */
[----:B------:R-:W-:Y:S02]  /*d070*/  PRMT R219, R204, 0x5410, R203 ;  /* 0x00005410ccdb7816 */ /* 0x000fe400000000cb */
[----:B------:R-:W-:Y:S02]  /*d080*/  @!P5 PRMT R204, R213, 0x5410, RZ ;  /* 0x00005410d5ccd816 */ /* 0x000fe400000000ff */
[----:B------:R-:W-:Y:S02]  /*d090*/  ISETP.LE.U32.AND P5, PT, R0, UR12, PT ;  /* 0x0000000c00007c0c */ /* 0x000fe4000bfa3070 */
[----:B------:R-:W-:Y:S01]  /*d0a0*/  FSEL R0, R2, RZ, P3 ;  /* 0x000000ff02007208 */ /* 0x000fe20001800000 */
[----:B------:R-:W-:Y:S01]  /*d0b0*/  MUFU.EX2 R183, R16 ;  /* 0x0000001000b77308 */ /* 0x000fe20000000800 */
[----:B------:R-:W-:-:S03]  /*d0c0*/  @!P2 HFMA2.BF16_V2 R222, -RZ.H0_H0, RZ.H0_H0, -R203.H0_H0 ;  /* 0x200000ffffdea231 */ /* 0x000fc600003409cb */
[----:B------:R-:W-:-:S04]  /*d0d0*/  FFMA.FTZ R9, R36, UR42, -R0 ;  /* 0x0000002a24097c23 */ /* 0x000fc80008010800 */
[----:B------:R-:W1:Y:S01]  /*d0e0*/  MUFU.EX2 R241, R15 ;  /* 0x0000000f00f17308 */ /* 0x000e620000000800 */
        /* <DEDUP_REMOVED lines=15> */
[----:B------:R-:W-:Y:S01]  /*d1e0*/  LOP3.LUT R0, R3, 0xff, RZ, 0xc0, !PT ;  /* 0x000000ff03007812 */ /* 0x000fe200078ec0ff */
[----:B------:R-:W-:Y:S01]  /*d1f0*/  @!P4 HFMA2.BF16_V2 R210, -RZ.H0_H0, RZ.H0_H0, -R207.H0_H0 ;  /* 0x200000ffffd2c231 */ /* 0x000fe200003409cf */
[----:B------:R-:W-:-:S02]  /*d200*/  @!P2 PRMT R203, R222, 0x5410, RZ ;  /* 0x00005410decba816 */ /* 0x000fc400000000ff */
[----:B------:R-:W-:Y:S02]  /*d210*/  LOP3.LUT R8, R8, 0xffff, RZ, 0xc0, !PT ;  /* 0x0000ffff08087812 */ /* 0x000fe400078ec0ff */
[----:B------:R-:W-:Y:S02]  /*d220*/  ISETP.LE.U32.AND P2, PT, R0, UR12, PT ;  /* 0x0000000c00007c0c */ /* 0x000fe4000bf43070 */
[----:B------:R-:W-:Y:S01]  /*d230*/  SHF.R.U32.HI R0, RZ, 0x18, R3 ;  /* 0x00000018ff007819 */ /* 0x000fe20000011603 */
[----:B------:R3:W-:Y:S01]  /*d240*/  MUFU.EX2 R225, R14 ;  /* 0x0000000e00e17308 */ /* 0x0007e20000000800 */
[----:B------:R-:W-:Y:S02]  /*d250*/  @!P4 PRMT R207, R210, 0x5410, RZ ;  /* 0x00005410d2cfc816 */ /* 0x000fe400000000ff */
[----:B------:R-:W-:Y:S02]  /*d260*/  ISETP.LE.U32.AND P4, PT, R8, UR12, PT ;  /* 0x0000000c08007c0c */ /* 0x000fe4000bf83070 */
[----:B-1----:R-:W-:-:S03]  /*d270*/  F2FP.BF16.F32.PACK_AB R2, R241, R183 ;  /* 0x000000b7f102723e */ /* 0x002fc600000010ff */
[----:B------:R-:W-:Y:S01]  /*d280*/  MUFU.EX2 R224, R11 ;  /* 0x0000000b00e07308 */ /* 0x000fe20000000800 */
[----:B------:R-:W-:Y:S02]  /*d290*/  LOP3.LUT R8, R4, 0xffff, RZ, 0xc0, !PT ;  /* 0x0000ffff04087812 */ /* 0x000fe400078ec0ff */
[----:B---3--:R-:W-:Y:S02]  /*d2a0*/  FSEL R14, R248, RZ, P6 ;  /* 0x000000fff80e7208 */ /* 0x008fe40003000000 */
[----:B------:R-:W-:-:S03]  /*d2b0*/  ISETP.LE.U32.AND P6, PT, R0, UR12, PT ;  /* 0x0000000c00007c0c */ /* 0x000fc6000bfc3070 */
[----:B------:R-:W1:Y:S01]  /*d2c0*/  MUFU.EX2 R177, R13 ;  /* 0x0000000d00b17308 */ /* 0x000e620000000800 */
[----:B------:R-:W-:Y:S02]  /*d2d0*/  SHF.R.U32.HI R0, RZ, 0x10, R3 ;  /* 0x00000010ff007819 */ /* 0x000fe40000011603 */
[----:B------:R-:W-:Y:S02]  /*d2e0*/  PRMT R194, R2, 0x7632, R194 ;  /* 0x0000763202c27816 */ /* 0x000fe400000000c2 */
[----:B------:R-:W-:Y:S02]  /*d2f0*/  LOP3.LUT R0, R0, 0xff, RZ, 0xc0, !PT ;  /* 0x000000ff00007812 */ /* 0x000fe400078ec0ff */
[----:B------:R-:W-:Y:S02]  /*d300*/  FSEL R6, R246, RZ, P3 ;  /* 0x000000fff6067208 */ /* 0x000fe40001800000 */
[----:B------:R-:W-:Y:S02]  /*d310*/  ISETP.LE.U32.AND P3, PT, R0, UR12, PT ;  /* 0x0000000c00007c0c */ /* 0x000fe4000bf63070 */
[----:B------:R-:W-:Y:S01]  /*d320*/  SHF.R.U32.HI R0, RZ, 0x8, R8 ;  /* 0x00000008ff007819 */ /* 0x000fe20000011608 */
[----:B------:R-:W-:Y:S01]  /*d330*/  @!P4 HFMA2.BF16_V2 R229, -RZ.H0_H0, RZ.H0_H0, -R194.H0_H0 ;  /* 0x200000ffffe5c231 */ /* 0x000fe200003409c2 */
[----:B------:R-:W-:-:S02]  /*d340*/  PRMT R195, R2, 0x7610, R195 ;  /* 0x0000761002c37816 */ /* 0x000fc400000000c3 */
[----:B------:R-:W-:Y:S01]  /*d350*/  LOP3.LUT R2, R0, 0xffff, RZ, 0xc0, !PT ;  /* 0x0000ffff00027812 */ /* 0x000fe200078ec0ff */
[----:B------:R-:W-:Y:S01]  /*d360*/  FADD.FTZ R7, R70, -R23 ;  /* 0x8000001746077221 */ /* 0x000fe20000010000 */
[----:B------:R-:W-:Y:S02]  /*d370*/  PRMT R252, R195, 0x5410, R194 ;  /* 0x00005410c3fc7816 */ /* 0x000fe400000000c2 */
[----:B------:R-:W-:Y:S02]  /*d380*/  @!P4 PRMT R194, R229, 0x5410, RZ ;  /* 0x00005410e5c2c816 */ /* 0x000fe400000000ff */
[----:B------:R-:W-:Y:S02]  /*d390*/  ISETP.LE.U32.AND P4, PT, R2, UR12, PT ;  /* 0x0000000c02007c0c */ /* 0x000fe4000bf83070 */
[----:B-1----:R-:W-:Y:S01]  /*d3a0*/  F2FP.BF16.F32.PACK_AB R2, R177, R224 ;  /* 0x000000e0b102723e */ /* 0x002fe200000010ff */
[----:B------:R-:W-:Y:S01]  /*d3b0*/  FMUL.FTZ R7, R7, UR42 ;  /* 0x0000002a07077c20 */ /* 0x000fe20008410000 */
[----:B------:R-:W-:-:S02]  /*d3c0*/  SHF.R.U32.HI R10, RZ, 0x10, R4 ;  /* 0x00000010ff0a7819 */ /* 0x000fc40000011604 */
[----:B------:R-:W-:Y:S01]  /*d3d0*/  SHF.R.U32.HI R5, RZ, 0x18, R4 ;  /* 0x00000018ff057819 */ /* 0x000fe20000011604 */
[----:B------:R-:W-:Y:S01]  /*d3e0*/  FADD.FTZ R4, R71, -R202 ;  /* 0x800000ca47047221 */ /* 0x000fe20000010000 */
[C---:B------:R-:W-:Y:S02]  /*d3f0*/  PRMT R193, R2.reuse, 0x7610, R193 ;  /* 0x0000761002c17816 */ /* 0x040fe400000000c1 */
[----:B------:R-:W-:Y:S01]  /*d400*/  PRMT R192, R2, 0x7632, R192 ;  /* 0x0000763202c07816 */ /* 0x000fe200000000c0 */
[----:B------:R-:W-:Y:S01]  /*d410*/  MUFU.EX2 R41, R19 ;  /* 0x0000001300297308 */ /* 0x000fe20000000800 */
[----:B------:R-:W-:Y:S01]  /*d420*/  FMUL.FTZ R4, R4, UR42 ;  /* 0x0000002a04047c20 */ /* 0x000fe20008410000 */
[----:B------:R-:W-:-:S06]  /*d430*/  @!P3 HFMA2.BF16_V2 R232, -RZ.H0_H0, RZ.H0_H0, -R193.H0_H0 ;  /* 0x200000ffffe8b231 */ /* 0x000fcc00003409c1 */
[----:B------:R-:W1:Y:S01]  /*d440*/  MUFU.EX2 R2, R7 ;  /* 0x0000000700027308 */ /* 0x000e620000000800 */
[----:B------:R-:W-:Y:S02]  /*d450*/  LOP3.LUT R3, R10, 0xff, RZ, 0xc0, !PT ;  /* 0x000000ff0a037812 */ /* 0x000fe400078ec0ff */
[----:B------:R-:W-:-:S05]  /*d460*/  PRMT R228, R193, 0x5410, R192 ;  /* 0x00005410c1e47816 */ /* 0x000fca00000000c0 */
[----:B------:R-:W3:Y:S01]  /*d470*/  MUFU.EX2 R240, R17 ;  /* 0x0000001100f07308 */ /* 0x000ee20000000800 */
[----:B------:R-:W-:Y:S01]  /*d480*/  @!P3 PRMT R193, R232, 0x5410, RZ ;  /* 0x00005410e8c1b816 */ /* 0x000fe200000000ff */
[----:B------:R-:W-:Y:S01]  /*d490*/  @!P2 HFMA2.BF16_V2 R230, -RZ.H0_H0, RZ.H0_H0, -R195.H0_H0 ;  /* 0x200000ffffe6a231 */ /* 0x000fe200003409c3 */
[----:B------:R-:W-:-:S05]  /*d4a0*/  ISETP.LE.U32.AND P3, PT, R3, UR12, PT ;  /* 0x0000000c03007c0c */ /* 0x000fca000bf63070 */
[----:B------:R-:W4:Y:S08]  /*d4b0*/  MUFU.EX2 R191, R12 ;  /* 0x0000000c00bf7308 */ /* 0x000f300000000800 */
[----:B------:R2:W-:Y:S01]  /*d4c0*/  MUFU.EX2 R0, R4 ;  /* 0x0000000400007308 */ /* 0x0005e20000000800 */
[----:B------:R-:W-:Y:S01]  /*d4d0*/  @!P2 PRMT R195, R230, 0x5410, RZ ;  /* 0x00005410e6c3a816 */ /* 0x000fe200000000ff */
[----:B-1----:R-:W-:Y:S01]  /*d4e0*/  FFMA.FTZ R8, R249, R2, R38 ;  /* 0x00000002f9087223 */ /* 0x002fe20000010026 */
[----:B------:R-:W-:Y:S01]  /*d4f0*/  ISETP.LE.U32.AND P2, PT, R5, UR12, PT ;  /* 0x0000000c05007c0c */ /* 0x000fe2000bf43070 */
[----:B------:R-:W-:-:S02]  /*d500*/  IMAD.MOV.U32 R249, RZ, RZ, R41 ;  /* 0x000000fffff97224 */ /* 0x000fc400078e0029 */
[----:B--2---:R-:W-:-:S04]  /*d510*/  FADD.FTZ R4, R68, -R6 ;  /* 0x8000000644047221 */ /* 0x004fc80000010000 */
[----:B------:R-:W-:Y:S01]  /*d520*/  FMUL.FTZ R3, R4, UR42 ;  /* 0x0000002a04037c20 */ /* 0x000fe20008410000 */
[----:B------:R-:W-:Y:S01]  /*d530*/  MUFU.EX2 R5, R9 ;  /* 0x0000000900057308 */ /* 0x000fe20000000800 */
[----:B---3--:R-:W-:Y:S02]  /*d540*/  F2FP.BF16.F32.PACK_AB R7, R240, R225 ;  /* 0x000000e1f007723e */ /* 0x008fe400000010ff */
[----:B----4-:R-:W-:-:S05]  /*d550*/  F2FP.BF16.F32.PACK_AB R6, R249, R191 ;  /* 0x000000bff906723e */ /* 0x010fca00000010ff */
[----:B------:R-:W1:Y:S01]  /*d560*/  MUFU.EX2 R3, R3 ;  /* 0x0000000300037308 */ /* 0x000e620000000800 */
[----:B------:R-:W-:Y:S02]  /*d570*/  PRMT R174, R7, 0x7632, R174 ;  /* 0x0000763207ae7816 */ /* 0x000fe400000000ae */
[----:B------:R-:W-:-:S05]  /*d580*/  PRMT R172, R6, 0x7632, R172 ;  /* 0x0000763206ac7816 */ /* 0x000fca00000000ac */
[----:B------:R-:W2:Y:S01]  /*d590*/  MUFU.EX2 R4, R18 ;  /* 0x0000001200047308 */ /* 0x000ea20000000800 */
[----:B------:R-:W-:Y:S01]  /*d5a0*/  PRMT R175, R7, 0x7610, R175 ;  /* 0x0000761007af7816 */ /* 0x000fe200000000af */
[----:B------:R-:W-:Y:S01]  /*d5b0*/  @!P4 HFMA2.BF16_V2 R237, -RZ.H0_H0, RZ.H0_H0, -R174.H0_H0 ;  /* 0x200000ffffedc231 */ /* 0x000fe200003409ae */
[----:B------:R-:W-:Y:S01]  /*d5c0*/  PRMT R173, R6, 0x7610, R173 ;  /* 0x0000761006ad7816 */ /* 0x000fe200000000ad */
[----:B------:R-:W-:Y:S01]  /*d5d0*/  FADD.FTZ R6, R69, -R14 ;  /* 0x8000000e45067221 */ /* 0x000fe20000010000 */
[----:B------:R-:W-:Y:S02]  /*d5e0*/  @!P2 HFMA2.BF16_V2 R235, -RZ.H0_H0, RZ.H0_H0, -R172.H0_H0 ;  /* 0x200000ffffeba231 */ /* 0x000fe400003409ac */
[----:B------:R-:W-:Y:S02]  /*d5f0*/  IMAD.MOV.U32 R180, RZ, RZ, R239 ;  /* 0x000000ffffb47224 */ /* 0x000fe400078e00ef */
[----:B------:R-:W-:Y:S01]  /*d600*/  @!P5 HFMA2.BF16_V2 R234, -RZ.H0_H0, RZ.H0_H0, -R175.H0_H0 ;  /* 0x200000ffffead231 */ /* 0x000fe200003409af */
[----:B------:R-:W-:Y:S01]  /*d610*/  PRMT R239, R175, 0x5410, R174 ;  /* 0x00005410afef7816 */ /* 0x000fe200000000ae */
[----:B-1----:R-:W-:Y:S01]  /*d620*/  FFMA.FTZ R245, R245, R3, R5 ;  /* 0x00000003f5f57223 */ /* 0x002fe20000010005 */
[----:B------:R-:W-:Y:S01]  /*d630*/  @!P4 PRMT R174, R237, 0x5410, RZ ;  /* 0x00005410edaec816 */ /* 0x000fe200000000ff */
[----:B------:R-:W-:Y:S01]  /*d640*/  FMUL.FTZ R6, R6, UR42 ;  /* 0x0000002a06067c20 */ /* 0x000fe20008410000 */
[----:B------:R-:W-:-:S02]  /*d650*/  PRMT R237, R173, 0x5410, R172 ;  /* 0x00005410aded7816 */ /* 0x000fc400000000ac */
[----:B------:R-:W-:Y:S01]  /*d660*/  @!P2 PRMT R172, R235, 0x5410, RZ ;  /* 0x00005410ebaca816 */ /* 0x000fe200000000ff */
[----:B------:R-:W-:Y:S01]  /*d670*/  IMAD.MOV.U32 R235, RZ, RZ, R180 ;  /* 0x000000ffffeb7224 */ /* 0x000fe200078e00b4 */
[----:B------:R-:W-:Y:S01]  /*d680*/  @!P5 PRMT R175, R234, 0x5410, RZ ;  /* 0x00005410eaafd816 */ /* 0x000fe200000000ff */
[-C--:B------:R-:W-:Y:S01]  /*d690*/  FFMA.FTZ R9, R247, R0.reuse, R48 ;  /* 0x00000000f7097223 */ /* 0x080fe20000010030 */
[C---:B--2---:R-:W-:Y:S01]  /*d6a0*/  FADD.FTZ R27, R4.reuse, R245 ;  /* 0x000000f5041b7221 */ /* 0x044fe20000010000 */
[----:B------:R-:W-:Y:S01]  /*d6b0*/  F2FP.BF16.F32.PACK_AB R26, R4, R5 ;  /* 0x00000005041a723e */ /* 0x000fe200000010ff */
        /* <DEDUP_REMOVED lines=16> */
[----:B------:R-:W-:Y:S08]  /*d7c0*/  MUFU.EX2 R4, R20 ;  /* 0x0000001400047308 */ /* 0x000ff00000000800 */
[----:B------:R1:W2:Y:S01]  /*d7d0*/  MUFU.EX2 R0, R6 ;  /* 0x0000000600007308 */ /* 0x0002a20000000800 */
[----:B------:R-:W-:-:S02]  /*d7e0*/  @!P6 HFMA2.BF16_V2 R233, -RZ.H0_H0, RZ.H0_H0, -R192.H0_H0 ;  /* 0x200000ffffe9e231 */ /* 0x000fc400003409c0 */
[----:B------:R-:W-:Y:S02]  /*d7f0*/  @!P3 HFMA2.BF16_V2 R236, -RZ.H0_H0, RZ.H0_H0, -R173.H0_H0 ;  /* 0x200000ffffecb231 */ /* 0x000fe400003409ad */
[-C--:B------:R-:W-:Y:S01]  /*d800*/  FMUL.FTZ R42, R138, R2.reuse ;  /* 0x000000028a2a7220 */ /* 0x080fe20000410000 */
[-C--:B------:R-:W-:Y:S01]  /*d810*/  FMUL.FTZ R41, R139, R2.reuse ;  /* 0x000000028b297220 */ /* 0x080fe20000410000 */
[----:B------:R-:W-:Y:S01]  /*d820*/  @!P6 PRMT R192, R233, 0x5410, RZ ;  /* 0x00005410e9c0e816 */ /* 0x000fe200000000ff */
[----:B------:R-:W-:Y:S01]  /*d830*/  IMAD.MOV.U32 R139, RZ, RZ, R224 ;  /* 0x000000ffff8b7224 */ /* 0x000fe200078e00e0 */
[----:B------:R-:W-:Y:S01]  /*d840*/  @!P3 PRMT R173, R236, 0x5410, RZ ;  /* 0x00005410ecadb816 */ /* 0x000fe200000000ff */
        /* <DEDUP_REMOVED lines=8> */
[----:B------:R-:W-:Y:S02]  /*d8d0*/  IMAD.MOV.U32 R236, RZ, RZ, R240 ;  /* 0x000000ffffec7224 */ /* 0x000fe400078e00f0 */
[----:B------:R-:W-:Y:S01]  /*d8e0*/  FMUL.FTZ R179, R126, R2 ;  /* 0x000000027eb37220 */ /* 0x000fe20000410000 */
[----:B------:R-:W-:-:S02]  /*d8f0*/  IMAD.MOV.U32 R245, RZ, RZ, R191 ;  /* 0x000000fffff57224 */ /* 0x000fc400078e00bf */
[-C--:B------:R-:W-:Y:S01]  /*d900*/  FMUL.FTZ R241, R127, R2.reuse ;  /* 0x000000027ff17220 */ /* 0x080fe20000410000 */
[-C--:B------:R-:W-:Y:S01]  /*d910*/  FMUL.FTZ R5, R122, R2.reuse ;  /* 0x000000027a057220 */ /* 0x080fe20000410000 */
[-C--:B-1----:R-:W-:Y:S01]  /*d920*/  FMUL.FTZ R6, R123, R2.reuse ;  /* 0x000000027b067220 */ /* 0x082fe20000410000 */
[-C--:B------:R-:W-:Y:S01]  /*d930*/  FMUL.FTZ R186, R118, R2.reuse ;  /* 0x0000000276ba7220 */ /* 0x080fe20000410000 */
[-C--:B------:R-:W-:Y:S01]  /*d940*/  FMUL.FTZ R247, R119, R2.reuse ;  /* 0x0000000277f77220 */ /* 0x080fe20000410000 */
[-C--:B------:R-:W-:Y:S01]  /*d950*/  FMUL.FTZ R212, R114, R2.reuse ;  /* 0x0000000272d47220 */ /* 0x080fe20000410000 */
[-C--:B------:R-:W-:Y:S01]  /*d960*/  FMUL.FTZ R211, R115, R2.reuse ;  /* 0x0000000273d37220 */ /* 0x080fe20000410000 */
[-C--:B------:R-:W-:Y:S01]  /*d970*/  FMUL.FTZ R224, R102, R2.reuse ;  /* 0x0000000266e07220 */ /* 0x080fe20000410000 */
[----:B------:R-:W-:Y:S01]  /*d980*/  FMUL.FTZ R230, R103, R2 ;  /* 0x0000000267e67220 */ /* 0x000fe20000410000 */
[-C--:B--2---:R-:W-:Y:S01]  /*d990*/  FFMA.FTZ R2, R244, R0.reuse, R4 ;  /* 0x00000000f4027223 */ /* 0x084fe20000010004 */
        /* <DEDUP_REMOVED lines=15> */
[----:B------:R-:W-:-:S02]  /*da90*/  FMUL.FTZ R132, R77, R0 ;  /* 0x000000004d847220 */ /* 0x000fc40000410000 */
[----:B------:R-:W1:Y:S01]  /*daa0*/  MUFU.EX2 R0, R21 ;  /* 0x0000001500007308 */ /* 0x000e620000000800 */
[----:B------:R-:W-:Y:S01]  /*dab0*/  IMAD.WIDE.U32 R22, R226, -0x326172a9, RZ ;  /* 0xcd9e8d57e2167825 */ /* 0x000fe200078e00ff */
[----:B-1----:R-:W-:-:S03]  /*dac0*/  F2FP.BF16.F32.PACK_AB R16, R0, R4 ;  /* 0x000000040010723e */ /* 0x002fc600000010ff */
[----:B------:R-:W-:Y:S01]  /*dad0*/  FADD.FTZ R20, R0, R2 ;  /* 0x0000000200147221 */ /* 0x000fe20000010000 */
[----:B------:R-:W-:-:S05]  /*dae0*/  LOP3.LUT R0, R23, R235, RZ, 0x3c, !PT ;  /* 0x000000eb17007212 */ /* 0x000fca00078e3cff */
[----:B------:R-:W-:-:S05]  /*daf0*/  IMAD.WIDE.U32 R12, R0, -0x2daee0ad, RZ ;  /* 0xd2511f53000c7825 */ /* 0x000fca00078e00ff */
[----:B------:R-:W-:Y:S01]  /*db00*/  LOP3.LUT R0, R13, UR40, R220, 0x96, !PT ;  /* 0x000000280d007c12 */ /* 0x000fe2000f8e96dc */
[----:B------:R-:W-:-:S04]  /*db10*/  IMAD.MOV.U32 R115, RZ, RZ, R10 ;  /* 0x000000ffff737224 */ /* 0x000fc800078e000a */
[----:B------:R-:W-:Y:S01]  /*db20*/  IMAD.WIDE.U32 R10, R0, -0x326172a9, RZ ;  /* 0xcd9e8d57000a7825 */ /* 0x000fe200078e00ff */
[--C-:B------:R-:W-:Y:S02]  /*db30*/  LOP3.LUT R2, R25, UR41, R22.reuse, 0x96, !PT ;  /* 0x0000002919027c12 */ /* 0x100fe4000f8e9616 */
[----:B------:R-:W-:Y:S02]  /*db40*/  LOP3.LUT R21, R141, UR41, R22, 0x96, !PT ;  /* 0x000000298d157c12 */ /* 0x000fe4000f8e9616 */
[----:B------:R-:W-:Y:S02]  /*db50*/  LOP3.LUT R22, R11, UR39, R140, 0x96, !PT ;  /* 0x000000270b167c12 */ /* 0x000fe4000f8e968c */
[----:B------:R-:W2:Y:S01]  /*db60*/  LDL.LU.64 R140, [R1+0x1e0] ;  /* 0x0001e000018c7983 */ /* 0x000ea20000300a00 */
[----:B------:R-:W-:Y:S02]  /*db70*/  IMAD.MOV.U32 R112, RZ, RZ, R190 ;  /* 0x000000ffff707224 */ /* 0x000fe400078e00be */
[----:B------:R-:W-:Y:S01]  /*db80*/  FMUL.FTZ R110, R110, R3 ;  /* 0x000000036e6e7220 */ /* 0x000fe20000410000 */
[----:B------:R-:W-:-:S02]  /*db90*/  IMAD.MOV.U32 R142, RZ, RZ, R189 ;  /* 0x000000ffff8e7224 */ /* 0x000fc400078e00bd */
        /* <DEDUP_REMOVED lines=15> */
[----:B------:R-:W-:-:S04]  /*dc90*/  IMAD.WIDE.U32 R2, R2, -0x2daee0ad, RZ ;  /* 0xd2511f5302027825 */ /* 0x000fc800078e00ff */
[----:B------:R-:W-:Y:S01]  /*dca0*/  FADD.FTZ R15, R51, R9 ;  /* 0x00000009330f7221 */ /* 0x000fe20000010000 */
[----:B------:R-:W-:Y:S02]  /*dcb0*/  LOP3.LUT R0, R3, UR38, R12, 0x96, !PT ;  /* 0x0000002603007c12 */ /* 0x000fe4000f8e960c */
[----:B------:R-:W-:Y:S01]  /*dcc0*/  LOP3.LUT R3, R11, UR39, R24, 0x96, !PT ;  /* 0x000000270b037c12 */ /* 0x000fe2000f8e9618 */
[----:B------:R-:W-:Y:S02]  /*dcd0*/  IMAD.MOV.U32 R51, RZ, RZ, R5 ;  /* 0x000000ffff337224 */ /* 0x000fe400078e0005 */
[----:B------:R-:W-:Y:S02]  /*dce0*/  FADD.FTZ R18, R49, R8 ;  /* 0x0000000831127221 */ /* 0x000fe40000010000 */
[----:B------:R-:W-:-:S04]  /*dcf0*/  IMAD.WIDE.U32 R4, R3, -0x2daee0ad, RZ ;  /* 0xd2511f5303047825 */ /* 0x000fc800078e00ff */
[----:B------:R-:W-:Y:S01]  /*dd00*/  IMAD.WIDE.U32 R8, R0, -0x326172a9, RZ ;  /* 0xcd9e8d5700087825 */ /* 0x000fe200078e00ff */
[----:B------:R-:W-:-:S03]  /*dd10*/  LOP3.LUT R0, R5, UR36, R2, 0x96, !PT ;  /* 0x0000002405007c12 */ /* 0x000fc6000f8e9602 */
[----:B------:R-:W-:Y:S02]  /*dd20*/  IMAD.MOV.U32 R244, RZ, RZ, R7 ;  /* 0x000000fffff47224 */ /* 0x000fe400078e0007 */
[----:B------:R-:W-:Y:S02]  /*dd30*/  IMAD.MOV.U32 R49, RZ, RZ, R6 ;  /* 0x000000ffff317224 */ /* 0x000fe400078e0006 */
[----:B------:R-:W-:Y:S01]  /*dd40*/  IMAD.WIDE.U32 R6, R0, -0x326172a9, RZ ;  /* 0xcd9e8d5700067825 */ /* 0x000fe200078e00ff */
[----:B------:R-:W-:-:S04]  /*dd50*/  LOP3.LUT R3, R9, UR37, R10, 0x96, !PT ;  /* 0x0000002509037c12 */ /* 0x000fc8000f8e960a */
[----:B------:R-:W-:Y:S01]  /*dd60*/  LOP3.LUT R0, R7, UR35, R8, 0x96, !PT ;  /* 0x0000002307007c12 */ /* 0x000fe2000f8e9608 */
[----:B------:R-:W-:-:S04]  /*dd70*/  IMAD.WIDE.U32 R2, R3, -0x2daee0ad, RZ ;  /* 0xd2511f5303027825 */ /* 0x000fc800078e00ff */
[----:B------:R-:W-:Y:S01]  /*dd80*/  IMAD.WIDE.U32 R8, R0, -0x2daee0ad, RZ ;  /* 0xd2511f5300087825 */ /* 0x000fe200078e00ff */
[----:B------:R-:W-:-:S04]  /*dd90*/  LOP3.LUT R3, R3, UR33, R4, 0x96, !PT ;  /* 0x0000002103037c12 */ /* 0x000fc8000f8e9604 */
[----:B------:R-:W-:Y:S01]  /*dda0*/  LOP3.LUT R2, R9, UR29, R2, 0x96, !PT ;  /* 0x0000001d09027c12 */ /* 0x000fe2000f8e9602 */
[----:B------:R-:W-:-:S04]  /*ddb0*/  IMAD.WIDE.U32 R4, R3, -0x326172a9, RZ ;  /* 0xcd9e8d5703047825 */ /* 0x000fc800078e00ff */
[----:B------:R-:W-:Y:S01]  /*ddc0*/  FADD.FTZ R11, R73, R15 ;  /* 0x0000000f490b7221 */ /* 0x000fe20000010000 */
[----:B------:R-:W-:Y:S01]  /*ddd0*/  FADD.FTZ R15, R67, R18 ;  /* 0x00000012430f7221 */ /* 0x000fe20000010000 */
[----:B------:R-:W-:-:S04]  /*dde0*/  IMAD.WIDE.U32 R2, R2, -0x326172a9, RZ ;  /* 0xcd9e8d5702027825 */ /* 0x000fc800078e00ff */
[----:B------:R-:W-:Y:S02]  /*ddf0*/  IMAD.MOV.U32 R67, RZ, RZ, R233 ;  /* 0x000000ffff437224 */ /* 0x000fe400078e00e9 */
[----:B------:R1:W-:Y:S01]  /*de00*/  MUFU.EX2 R233, R59 ;  /* 0x0000003b00e97308 */ /* 0x0003e20000000800 */
[----:B------:R-:W-:-:S04]  /*de10*/  LOP3.LUT R0, R3, UR16, R4, 0x96, !PT ;  /* 0x0000001003007c12 */ /* 0x000fc8000f8e9604 */
[----:B------:R-:W-:Y:S01]  /*de20*/  LOP3.LUT R4, R0, 0xff, RZ, 0xc0, !PT ;  /* 0x000000ff00047812 */ /* 0x000fe200078ec0ff */
[----:B-1----:R-:W-:Y:S02]  /*de30*/  IMAD.MOV.U32 R59, RZ, RZ, R238 ;  /* 0x000000ffff3b7224 */ /* 0x002fe400078e00ee */
[----:B------:R-:W3:Y:S01]  /*de40*/  LDL.LU R238, [R1+0x1dc] ;  /* 0x0001dc0001ee7983 */ /* 0x000ee20000300800 */
[----:B------:R-:W-:Y:S02]  /*de50*/  ISETP.LE.U32.AND P4, PT, R4, UR12, PT ;  /* 0x0000000c04007c0c */ /* 0x000fe4000bf83070 */
[----:B------:R-:W-:-:S04]  /*de60*/  LOP3.LUT R4, R0, 0xffff, RZ, 0xc0, !PT ;  /* 0x0000ffff00047812 */ /* 0x000fc800078ec0ff */
[----:B------:R-:W-:-:S04]  /*de70*/  SHF.R.U32.HI R4, RZ, 0x8, R4 ;  /* 0x00000008ff047819 */ /* 0x000fc80000011604 */
[----:B------:R-:W-:-:S04]  /*de80*/  LOP3.LUT R4, R4, 0xffff, RZ, 0xc0, !PT ;  /* 0x0000ffff04047812 */ /* 0x000fc800078ec0ff */
[----:B------:R-:W-:Y:S02]  /*de90*/  ISETP.LE.U32.AND P2, PT, R4, UR12, PT ;  /* 0x0000000c04007c0c */ /* 0x000fe4000bf43070 */
[--C-:B------:R-:W-:Y:S02]  /*dea0*/  SHF.R.U32.HI R4, RZ, 0x10, R0.reuse ;  /* 0x00000010ff047819 */ /* 0x100fe40000011600 */
[----:B------:R-:W-:-:S04]  /*deb0*/  SHF.R.U32.HI R0, RZ, 0x18, R0 ;  /* 0x00000018ff007819 */ /* 0x000fc80000011600 */
[----:B------:R-:W-:Y:S02]  /*dec0*/  ISETP.LE.U32.AND P3, PT, R0, UR12, PT ;  /* 0x0000000c00007c0c */ /* 0x000fe4000bf63070 */
[----:B------:R-:W-:Y:S02]  /*ded0*/  LOP3.LUT R0, R2, 0xff, RZ, 0xc0, !PT ;  /* 0x000000ff02007812 */ /* 0x000fe400078ec0ff */
[----:B------:R-:W-:Y:S01]  /*dee0*/  LOP3.LUT R4, R4, 0xff, RZ, 0xc0, !PT ;  /* 0x000000ff04047812 */ /* 0x000fe200078ec0ff */
[----:B------:R1:W-:Y:S01]  /*def0*/  MUFU.EX2 R7, R34 ;  /* 0x0000002200077308 */ /* 0x0003e20000000800 */
[----:B------:R-:W-:Y:S02]  /*df00*/  ISETP.LE.U32.AND P5, PT, R0, UR12, PT ;  /* 0x0000000c00007c0c */ /* 0x000fe4000bfa3070 */
[----:B------:R-:W-:Y:S02]  /*df10*/  LOP3.LUT R3, R2, 0xffff, RZ, 0xc0, !PT ;  /* 0x0000ffff02037812 */ /* 0x000fe400078ec0ff */
[----:B------:R-:W-:-:S03]  /*df20*/  PRMT R17, R16, 0x7632, R17 ;  /* 0x0000763210117816 */ /* 0x000fc60000000011 */
[----:B------:R-:W4:Y:S01]  /*df30*/  MUFU.EX2 R0, R28 ;  /* 0x0000001c00007308 */ /* 0x000f220000000800 */
[----:B------:R-:W-:Y:S02]  /*df40*/  LOP3.LUT R14, R5, UR32, R6, 0x96, !PT ;  /* 0x00000020050e7c12 */ /* 0x000fe4000f8e9606 */
[----:B------:R-:W-:Y:S02]  /*df50*/  ISETP.LE.U32.AND P6, PT, R4, UR12, PT ;  /* 0x0000000c04007c0c */ /* 0x000fe4000bfc3070 */
[--C-:B------:R-:W-:Y:S02]  /*df60*/  SHF.R.U32.HI R6, RZ, 0x10, R2.reuse ;  /* 0x00000010ff067819 */ /* 0x100fe40000011602 */
[----:B------:R-:W-:Y:S02]  /*df70*/  SHF.R.U32.HI R4, RZ, 0x18, R2 ;  /* 0x00000018ff047819 */ /* 0x000fe40000011602 */
[----:B------:R-:W-:Y:S01]  /*df80*/  SHF.R.U32.HI R2, RZ, 0x8, R3 ;  /* 0x00000008ff027819 */ /* 0x000fe20000011603 */
[----:B------:R-:W-:Y:S01]  /*df90*/  @!P2 HFMA2.BF16_V2 R69, -RZ.H0_H0, RZ.H0_H0, -R17.H0_H0 ;  /* 0x200000ffff45a231 */ /* 0x000fe20000340911 */
[----:B------:R-:W-:Y:S01]  /*dfa0*/  PRMT R13, R16, 0x7610, R13 ;  /* 0x00007610100d7816 */ /* 0x000fe2000000000d */
[----:B-1----:R-:W-:Y:S01]  /*dfb0*/  IMAD.MOV.U32 R34, RZ, RZ, R51 ;  /* 0x000000ffff227224 */ /* 0x002fe200078e0033 */
[----:B------:R-:W-:-:S02]  /*dfc0*/  LOP3.LUT R2, R2, 0xffff, RZ, 0xc0, !PT ;  /* 0x0000ffff02027812 */ /* 0x000fc400078ec0ff */
[----:B------:R-:W-:Y:S01]  /*dfd0*/  PRMT R51, R13, 0x5410, R17 ;  /* 0x000054100d337816 */ /* 0x000fe20000000011 */
[----:B------:R-:W-:Y:S01]  /*dfe0*/  @!P4 HFMA2.BF16_V2 R68, -RZ.H0_H0, RZ.H0_H0, -R13.H0_H0 ;  /* 0x200000ffff44c231 */ /* 0x000fe2000034090d */
[----:B------:R-:W-:Y:S02]  /*dff0*/  @!P2 PRMT R17, R69, 0x5410, RZ ;  /* 0x000054104511a816 */ /* 0x000fe400000000ff */
[----:B------:R-:W-:Y:S01]  /*e000*/  ISETP.LE.U32.AND P2, PT, R2, UR12, PT ;  /* 0x0000000c02007c0c */ /* 0x000fe2000bf43070 */
[----:B------:R-:W-:Y:S01]  /*e010*/  IMAD.WIDE.U32 R2, R14, -0x2daee0ad, RZ ;  /* 0xd2511f530e027825 */ /* 0x000fe200078e00ff */
[----:B------:R-:W-:-:S03]  /*e020*/  @!P4 PRMT R13, R68, 0x5410, RZ ;  /* 0x00005410440dc816 */ /* 0x000fc600000000ff */
[----:B----4-:R-:W-:Y:S01]  /*e030*/  FADD.FTZ R9, R0, R20 ;  /* 0x0000001400097221 */ /* 0x010fe20000010000 */
[----:B------:R-:W-:Y:S01]  /*e040*/  F2FP.BF16.F32.PACK_AB R5, R7, R0 ;  /* 0x000000000705723e */ /* 0x000fe200000010ff */
[----:B------:R-:W-:Y:S01]  /*e050*/  MUFU.EX2 R14, R30 ;  /* 0x0000001e000e7308 */ /* 0x000fe20000000800 */
[----:B------:R-:W-:Y:S02]  /*e060*/  ISETP.LE.U32.AND P4, PT, R4, UR12, PT ;  /* 0x0000000c04007c0c */ /* 0x000fe4000bf83070 */
[----:B------:R-:W-:Y:S02]  /*e070*/  LOP3.LUT R0, R3, UR34, R8, 0x96, !PT ;  /* 0x0000002203007c12 */ /* 0x000fe4000f8e9608 */
[----:B------:R-:W-:-:S03]  /*e080*/  PRMT R19, R26, 0x7632, R19 ;  /* 0x000076321a137816 */ /* 0x000fc60000000013 */
[----:B------:R-:W1:Y:S01]  /*e090*/  MUFU.EX2 R4, R29 ;  /* 0x0000001d00047308 */ /* 0x000e620000000800 */
[----:B------:R-:W-:Y:S02]  /*e0a0*/  PRMT R18, R26, 0x7610, R18 ;  /* 0x000076101a127816 */ /* 0x000fe40000000012 */
[C---:B------:R-:W-:Y:S02]  /*e0b0*/  PRMT R171, R5.reuse, 0x7610, R171 ;  /* 0x0000761005ab7816 */ /* 0x040fe400000000ab */
[----:B------:R-:W-:Y:S02]  /*e0c0*/  PRMT R170, R5, 0x7632, R170 ;  /* 0x0000763205aa7816 */ /* 0x000fe400000000aa */
[----:B------:R-:W-:Y:S01]  /*e0d0*/  SHF.R.U32.HI R5, RZ, 0x10, R0 ;  /* 0x00000010ff057819 */ /* 0x000fe20000011600 */
[----:B------:R-:W-:Y:S02]  /*e0e0*/  @!P3 HFMA2.BF16_V2 R70, -RZ.H0_H0, RZ.H0_H0, -R19.H0_H0 ;  /* 0x200000ffff46b231 */ /* 0x000fe40000340913 */
[----:B------:R-:W-:-:S02]  /*e0f0*/  IMAD.MOV.U32 R73, RZ, RZ, R49 ;  /* 0x000000ffff497224 */ /* 0x000fc400078e0031 */
[----:B------:R-:W-:Y:S01]  /*e100*/  @!P6 HFMA2.BF16_V2 R71, -RZ.H0_H0, RZ.H0_H0, -R18.H0_H0 ;  /* 0x200000ffff47e231 */ /* 0x000fe20000340912 */
[----:B------:R-:W-:Y:S01]  /*e110*/  LOP3.LUT R5, R5, 0xff, RZ, 0xc0, !PT ;  /* 0x000000ff05057812 */ /* 0x000fe200078ec0ff */
[----:B------:R-:W-:Y:S01]  /*e120*/  @!P5 HFMA2.BF16_V2 R76, -RZ.H0_H0, RZ.H0_H0, -R171.H0_H0 ;  /* 0x200000ffff4cd231 */ /* 0x000fe200003409ab */
[----:B------:R-:W-:Y:S02]  /*e130*/  PRMT R49, R18, 0x5410, R19 ;  /* 0x0000541012317816 */ /* 0x000fe40000000013 */
[----:B------:R-:W-:Y:S02]  /*e140*/  @!P3 PRMT R19, R70, 0x5410, RZ ;  /* 0x000054104613b816 */ /* 0x000fe400000000ff */
[----:B------:R-:W-:Y:S02]  /*e150*/  ISETP.LE.U32.AND P3, PT, R5, UR12, PT ;  /* 0x0000000c05007c0c */ /* 0x000fe4000bf63070 */
[----:B------:R-:W-:Y:S01]  /*e160*/  @!P6 PRMT R18, R71, 0x5410, RZ ;  /* 0x000054104712e816 */ /* 0x000fe200000000ff */
[----:B------:R-:W-:Y:S01]  /*e170*/  IMAD.MOV.U32 R71, RZ, RZ, R48 ;  /* 0x000000ffff477224 */ /* 0x000fe200078e0030 */
[----:B------:R-:W-:-:S02]  /*e180*/  LOP3.LUT R5, R0, 0xff, RZ, 0xc0, !PT ;  /* 0x000000ff00057812 */ /* 0x000fc400078ec0ff */
[----:B------:R-:W-:Y:S01]  /*e190*/  PRMT R48, R171, 0x5410, R170 ;  /* 0x00005410ab307816 */ /* 0x000fe200000000aa */
[----:B------:R4:W-:Y:S01]  /*e1a0*/  MUFU.EX2 R20, R45 ;  /* 0x0000002d00147308 */ /* 0x0009e20000000800 */
[----:B------:R-:W-:Y:S02]  /*e1b0*/  @!P5 PRMT R171, R76, 0x5410, RZ ;  /* 0x000054104cabd816 */ /* 0x000fe400000000ff */
[----:B------:R-:W-:Y:S01]  /*e1c0*/  ISETP.LE.U32.AND P5, PT, R5, UR12, PT ;  /* 0x0000000c05007c0c */ /* 0x000fe2000bfa3070 */
[----:B-1----:R-:W-:Y:S01]  /*e1d0*/  FADD.FTZ R28, R4, R27 ;  /* 0x0000001b041c7221 */ /* 0x002fe20000010000 */
[----:B------:R-:W-:-:S03]  /*e1e0*/  F2FP.BF16.F32.PACK_AB R5, R14, R4 ;  /* 0x000000040e05723e */ /* 0x000fc600000010ff */
[----:B------:R-:W1:Y:S01]  /*e1f0*/  MUFU.EX2 R25, R46 ;  /* 0x0000002e00197308 */ /* 0x000e620000000800 */
[----:B------:R-:W-:Y:S01]  /*e200*/  SHF.R.U32.HI R4, RZ, 0x18, R0 ;  /* 0x00000018ff047819 */ /* 0x000fe20000011600 */
[----:B------:R-:W-:Y:S01]  /*e210*/  @!P2 HFMA2.BF16_V2 R77, -RZ.H0_H0, RZ.H0_H0, -R170.H0_H0 ;  /* 0x200000ffff4da231 */ /* 0x000fe200003409aa */
[----:B------:R-:W-:Y:S02]  /*e220*/  LOP3.LUT R0, R0, 0xffff, RZ, 0xc0, !PT ;  /* 0x0000ffff00007812 */ /* 0x000fe400078ec0ff */
[----:B------:R-:W-:Y:S02]  /*e230*/  PRMT R169, R5, 0x7632, R169 ;  /* 0x0000763205a97816 */ /* 0x000fe400000000a9 */
[----:B------:R-:W-:Y:S01]  /*e240*/  LOP3.LUT R6, R6, 0xff, RZ, 0xc0, !PT ;  /* 0x000000ff06067812 */ /* 0x000fe200078ec0ff */
[----:B------:R-:W-:Y:S01]  /*e250*/  MUFU.EX2 R16, R36 ;  /* 0x0000002400107308 */ /* 0x000fe20000000800 */
[----:B------:R-:W-:Y:S01]  /*e260*/  SHF.R.U32.HI R0, RZ, 0x8, R0 ;  /* 0x00000008ff007819 */ /* 0x000fe20000011600 */
[----:B------:R-:W-:Y:S01]  /*e270*/  @!P4 HFMA2.BF16_V2 R78, -RZ.H0_H0, RZ.H0_H0, -R169.H0_H0 ;  /* 0x200000ffff4ec231 */ /* 0x000fe200003409a9 */
[----:B------:R-:W-:-:S05]  /*e280*/  ISETP.LE.U32.AND P6, PT, R6, UR12, PT ;  /* 0x0000000c06007c0c */ /* 0x000fca000bfc3070 */
[----:B------:R-:W1:Y:S01]  /*e290*/  MUFU.EX2 R24, R44 ;  /* 0x0000002c00187308 */ /* 0x000e620000000800 */
[----:B------:R-:W-:Y:S01]  /*e2a0*/  @!P2 PRMT R170, R77, 0x5410, RZ ;  /* 0x000054104daaa816 */ /* 0x000fe200000000ff */
[----:B------:R-:W-:Y:S01]  /*e2b0*/  FADD.FTZ R29, R7, R9 ;  /* 0x00000009071d7221 */ /* 0x000fe20000010000 */
[----:B------:R-:W-:Y:S01]  /*e2c0*/  PRMT R168, R5, 0x7610, R168 ;  /* 0x0000761005a87816 */ /* 0x000fe200000000a8 */
[----:B------:R-:W-:Y:S01]  /*e2d0*/  IMAD.WIDE.U32 R6, R21, -0x2daee0ad, RZ ;  /* 0xd2511f5315067825 */ /* 0x000fe200078e00ff */
[----:B------:R-:W-:Y:S02]  /*e2e0*/  ISETP.LE.U32.AND P2, PT, R4, UR12, PT ;  /* 0x0000000c04007c0c */ /* 0x000fe4000bf43070 */
[----:B------:R-:W-:Y:S01]  /*e2f0*/  LOP3.LUT R0, R0, 0xffff, RZ, 0xc0, !PT ;  /* 0x0000ffff00007812 */ /* 0x000fe200078ec0ff */
[----:B------:R-:W-:Y:S01]  /*e300*/  IMAD.WIDE.U32 R4, R22, -0x2daee0ad, RZ ;  /* 0xd2511f5316047825 */ /* 0x000fe200078e00ff */
[----:B----4-:R-:W-:Y:S02]  /*e310*/  PRMT R45, R168, 0x5410, R169 ;  /* 0x00005410a82d7816 */ /* 0x010fe400000000a9 */
[----:B------:R-:W-:-:S02]  /*e320*/  @!P4 PRMT R169, R78, 0x5410, RZ ;  /* 0x000054104ea9c816 */ /* 0x000fc400000000ff */
[----:B------:R-:W-:Y:S02]  /*e330*/  ISETP.LE.U32.AND P4, PT, R0, UR12, PT ;  /* 0x0000000c00007c0c */ /* 0x000fe4000bf83070 */
[----:B------:R-:W-:Y:S02]  /*e340*/  LOP3.LUT R7, R7, UR38, R12, 0x96, !PT ;  /* 0x0000002607077c12 */ /* 0x000fe4000f8e960c */
[----:B-1----:R-:W-:Y:S02]  /*e350*/  F2FP.BF16.F32.PACK_AB R0, R25, R20 ;  /* 0x000000141900723e */ /* 0x002fe400000010ff */
[----:B------:R-:W-:Y:S01]  /*e360*/  LOP3.LUT R6, R5, UR36, R6, 0x96, !PT ;  /* 0x0000002405067c12 */ /* 0x000fe2000f8e9606 */
[----:B------:R-:W-:Y:S01]  /*e370*/  IMAD.WIDE.U32 R8, R7, -0x326172a9, RZ ;  /* 0xcd9e8d5707087825 */ /* 0x000fe200078e00ff */
[C---:B------:R-:W-:Y:S02]  /*e380*/  PRMT R167, R0.reuse, 0x7610, R167 ;  /* 0x0000761000a77816 */ /* 0x040fe400000000a7 */
[----:B------:R-:W-:Y:S01]  /*e390*/  PRMT R166, R0, 0x7632, R166 ;  /* 0x0000763200a67816 */ /* 0x000fe200000000a6 */
[----:B------:R-:W-:Y:S01]  /*e3a0*/  IMAD.WIDE.U32 R6, R6, -0x326172a9, RZ ;  /* 0xcd9e8d5706067825 */ /* 0x000fe200078e00ff */
[----:B------:R-:W-:-:S02]  /*e3b0*/  F2FP.BF16.F32.PACK_AB R0, R24, R16 ;  /* 0x000000101800723e */ /* 0x000fc400000010ff */
[----:B------:R-:W-:Y:S02]  /*e3c0*/  LOP3.LUT R5, R9, UR37, R10, 0x96, !PT ;  /* 0x0000002509057c12 */ /* 0x000fe4000f8e960a */
[C---:B------:R-:W-:Y:S02]  /*e3d0*/  PRMT R165, R0.reuse, 0x7632, R165 ;  /* 0x0000763200a57816 */ /* 0x040fe400000000a5 */
[----:B------:R-:W-:Y:S02]  /*e3e0*/  PRMT R164, R0, 0x7610, R164 ;  /* 0x0000761000a47816 */ /* 0x000fe400000000a4 */
[----:B------:R-:W-:Y:S01]  /*e3f0*/  LOP3.LUT R0, R7, UR35, R8, 0x96, !PT ;  /* 0x0000002307007c12 */ /* 0x000fe2000f8e9608 */
[----:B------:R-:W-:Y:S01]  /*e400*/  FADD.FTZ R30, R153, R11 ;  /* 0x0000000b991e7221 */ /* 0x000fe20000010000 */
[----:B------:R-:W-:-:S04]  /*e410*/  IMAD.WIDE.U32 R10, R5, -0x2daee0ad, RZ ;  /* 0xd2511f53050a7825 */ /* 0x000fc800078e00ff */
[----:B------:R-:W-:-:S04]  /*e420*/  IMAD.WIDE.U32 R8, R0, -0x2daee0ad, RZ ;  /* 0xd2511f5300087825 */ /* 0x000fc800078e00ff */
[----:B------:R-:W-:Y:S01]  /*e430*/  @!P3 HFMA2.BF16_V2 R83, -RZ.H0_H0, RZ.H0_H0, -R164.H0_H0 ;  /* 0x200000ffff53b231 */ /* 0x000fe200003409a4 */
[----:B------:R-:W-:Y:S02]  /*e440*/  LOP3.LUT R4, R11, UR33, R4, 0x96, !PT ;  /* 0x000000210b047c12 */ /* 0x000fe4000f8e9604 */
[----:B------:R-:W-:Y:S02]  /*e450*/  LOP3.LUT R7, R9, UR29, R10, 0x96, !PT ;  /* 0x0000001d09077c12 */ /* 0x000fe4000f8e960a */
[C---:B------:R-:W-:Y:S02]  /*e460*/  LOP3.LUT R0, R2.reuse, 0xff, RZ, 0xc0, !PT ;  /* 0x000000ff02007812 */ /* 0x040fe400078ec0ff */
[----:B------:R-:W-:Y:S02]  /*e470*/  LOP3.LUT R10, R2, 0xffff, RZ, 0xc0, !PT ;  /* 0x0000ffff020a7812 */ /* 0x000fe400078ec0ff */
[--C-:B------:R-:W-:Y:S02]  /*e480*/  SHF.R.U32.HI R9, RZ, 0x10, R2.reuse ;  /* 0x00000010ff097819 */ /* 0x100fe40000011602 */
[----:B------:R-:W-:Y:S01]  /*e490*/  SHF.R.U32.HI R11, RZ, 0x18, R2 ;  /* 0x00000018ff0b7819 */ /* 0x000fe20000011602 */
[----:B------:R-:W-:-:S04]  /*e4a0*/  IMAD.WIDE.U32 R2, R7, -0x326172a9, RZ ;  /* 0xcd9e8d5707027825 */ /* 0x000fc800078e00ff */
[----:B------:R-:W-:Y:S02]  /*e4b0*/  @!P4 HFMA2.BF16_V2 R81, -RZ.H0_H0, RZ.H0_H0, -R166.H0_H0 ;  /* 0x200000ffff51c231 */ /* 0x000fe400003409a6 */
[----:B------:R-:W-:Y:S01]  /*e4c0*/  IMAD.MOV.U32 R69, RZ, RZ, R114 ;  /* 0x000000ffff457224 */ /* 0x000fe200078e0072 */
[----:B------:R-:W-:Y:S02]  /*e4d0*/  PRMT R114, R164, 0x5410, R165 ;  /* 0x00005410a4727816 */ /* 0x000fe400000000a5 */
[----:B------:R-:W-:Y:S02]  /*e4e0*/  @!P3 PRMT R164, R83, 0x5410, RZ ;  /* 0x0000541053a4b816 */ /* 0x000fe400000000ff */
[----:B------:R-:W-:Y:S01]  /*e4f0*/  ISETP.LE.U32.AND P3, PT, R0, UR12, PT ;  /* 0x0000000c00007c0c */ /* 0x000fe2000bf63070 */
[----:B------:R-:W-:Y:S01]  /*e500*/  IMAD.MOV.U32 R68, RZ, RZ, R115 ;  /* 0x000000ffff447224 */ /* 0x000fe200078e0073 */
[----:B------:R-:W-:Y:S01]  /*e510*/  SHF.R.U32.HI R0, RZ, 0x18, R2 ;  /* 0x00000018ff007819 */ /* 0x000fe20000011602 */
[----:B------:R-:W-:Y:S01]  /*e520*/  @!P5 HFMA2.BF16_V2 R80, -RZ.H0_H0, RZ.H0_H0, -R167.H0_H0 ;  /* 0x200000ffff50d231 */ /* 0x000fe200003409a7 */
[----:B------:R-:W-:Y:S01]  /*e530*/  PRMT R115, R167, 0x5410, R166 ;  /* 0x00005410a7737816 */ /* 0x000fe200000000a6 */
[----:B------:R-:W-:Y:S01]  /*e540*/  USHF.L.U32 UR4, UR19, 0x3, URZ ;  /* 0x0000000313047899 */ /* 0x000fe2000800063f */
[----:B------:R-:W-:Y:S01]  /*e550*/  @!P4 PRMT R166, R81, 0x5410, RZ ;  /* 0x0000541051a6c816 */ /* 0x000fe200000000ff */
[----:B------:R-:W-:Y:S01]  /*e560*/  IMAD.WIDE.U32 R4, R4, -0x326172a9, RZ ;  /* 0xcd9e8d5704047825 */ /* 0x000fe200078e00ff */
[----:B------:R-:W-:-:S02]  /*e570*/  ISETP.LE.U32.AND P4, PT, R0, UR12, PT ;  /* 0x0000000c00007c0c */ /* 0x000fc4000bf83070 */
[----:B------:R-:W-:Y:S02]  /*e580*/  LOP3.LUT R0, R9, 0xff, RZ, 0xc0, !PT ;  /* 0x000000ff09007812 */ /* 0x000fe400078ec0ff */
[----:B------:R-:W-:Y:S02]  /*e590*/  @!P5 PRMT R167, R80, 0x5410, RZ ;  /* 0x0000541050a7d816 */ /* 0x000fe400000000ff */
[----:B------:R-:W-:Y:S01]  /*e5a0*/  ISETP.LE.U32.AND P5, PT, R0, UR12, PT ;  /* 0x0000000c00007c0c */ /* 0x000fe2000bfa3070 */
[----:B------:R-:W-:Y:S01]  /*e5b0*/  IMAD.U32 R0, RZ, RZ, UR4 ;  /* 0x00000004ff007e24 */ /* 0x000fe2000f8e00ff */
[----:B------:R-:W-:Y:S01]  /*e5c0*/  LOP3.LUT R6, R5, UR32, R6, 0x96, !PT ;  /* 0x0000002005067c12 */ /* 0x000fe2000f8e9606 */
[----:B------:R-:W-:Y:S01]  /*e5d0*/  USHF.L.U32 UR4, UR19, 0x6, URZ ;  /* 0x0000000613047899 */ /* 0x000fe2000800063f */
[----:B------:R-:W-:Y:S01]  /*e5e0*/  FADD.FTZ R27, R151, R15 ;  /* 0x0000000f971b7221 */ /* 0x000fe20000010000 */
[----:B------:R-:W-:Y:S01]  /*e5f0*/  @!P2 HFMA2.BF16_V2 R82, -RZ.H0_H0, RZ.H0_H0, -R165.H0_H0 ;  /* 0x200000ffff52a231 */ /* 0x000fe200003409a5 */
[----:B------:R-:W-:Y:S01]  /*e600*/  LOP3.LUT R5, R3, UR16, R4, 0x96, !PT ;  /* 0x0000001003057c12 */ /* 0x000fe2000f8e9604 */
[----:B------:R-:W-:Y:S01]  /*e610*/  MUFU.EX2 R12, R54 ;  /* 0x00000036000c7308 */ /* 0x000fe20000000800 */
[C---:B------:R-:W-:Y:S01]  /*e620*/  LOP3.LUT R4, R2.reuse, 0xff, RZ, 0xc0, !PT ;  /* 0x000000ff02047812 */ /* 0x040fe200078ec0ff */
[----:B------:R-:W-:Y:S01]  /*e630*/  IMAD.MOV.U32 R76, RZ, RZ, R143 ;  /* 0x000000ffff4c7224 */ /* 0x000fe200078e008f */
[----:B------:R-:W-:Y:S01]  /*e640*/  LOP3.LUT R21, R2, 0xffff, RZ, 0xc0, !PT ;  /* 0x0000ffff02157812 */ /* 0x000fe200078ec0ff */
[----:B------:R-:W-:Y:S01]  /*e650*/  IMAD.MOV.U32 R46, RZ, RZ, R142 ;  /* 0x000000ffff2e7224 */ /* 0x000fe200078e008e */
[----:B------:R-:W-:Y:S01]  /*e660*/  SHF.R.U32.HI R7, RZ, 0x10, R2 ;  /* 0x00000010ff077819 */ /* 0x000fe20000011602 */
[----:B------:R-:W-:-:S02]  /*e670*/  IMAD.WIDE.U32 R2, R6, -0x2daee0ad, RZ ;  /* 0xd2511f5306027825 */ /* 0x000fc400078e00ff */
[----:B------:R-:W1:Y:S01]  /*e680*/  MUFU.EX2 R15, R56 ;  /* 0x00000038000f7308 */ /* 0x000e620000000800 */
[----:B------:R-:W-:Y:S01]  /*e690*/  @!P2 PRMT R165, R82, 0x5410, RZ ;  /* 0x0000541052a5a816 */ /* 0x000fe200000000ff */
[----:B--2---:R-:W-:Y:S01]  /*e6a0*/  IMAD.WIDE R142, R0, 0x2, R140 ;  /* 0x00000002008e7825 */ /* 0x004fe200078e028c */
[----:B------:R-:W-:-:S03]  /*e6b0*/  ISETP.LE.U32.AND P2, PT, R4, UR12, PT ;  /* 0x0000000c04007c0c */ /* 0x000fc6000bf43070 */
[----:B------:R-:W-:Y:S01]  /*e6c0*/  IMAD.U32 R0, RZ, RZ, UR4 ;  /* 0x00000004ff007e24 */ /* 0x000fe2000f8e00ff */
[----:B------:R-:W-:Y:S02]  /*e6d0*/  LOP3.LUT R4, R3, UR34, R8, 0x96, !PT ;  /* 0x0000002203047c12 */ /* 0x000fe4000f8e9608 */
[C---:B------:R-:W-:Y:S02]  /*e6e0*/  LOP3.LUT R22, R2.reuse, 0xff, RZ, 0xc0, !PT ;  /* 0x000000ff02167812 */ /* 0x040fe400078ec0ff */
[----:B------:R-:W-:Y:S02]  /*e6f0*/  LOP3.LUT R26, R2, 0xffff, RZ, 0xc0, !PT ;  /* 0x0000ffff021a7812 */ /* 0x000fe400078ec0ff */
[--C-:B------:R-:W-:Y:S02]  /*e700*/  SHF.R.U32.HI R23, RZ, 0x10, R2.reuse ;  /* 0x00000010ff177819 */ /* 0x100fe40000011602 */
[----:B------:R-:W-:Y:S01]  /*e710*/  SHF.R.U32.HI R9, RZ, 0x18, R2 ;  /* 0x00000018ff097819 */ /* 0x000fe20000011602 */
[----:B------:R-:W-:Y:S01]  /*e720*/  IMAD.WIDE R2, R0, 0x2, R140 ;  /* 0x0000000200027825 */ /* 0x000fe200078e028c */
[----:B------:R-:W-:-:S03]  /*e730*/  SHF.R.U32.HI R0, RZ, 0x8, R10 ;  /* 0x00000008ff007819 */ /* 0x000fc6000001160a */
[----:B------:R-:W-:Y:S01]  /*e740*/  @!P6 HFMA2.BF16_V2 R79, -RZ.H0_H0, RZ.H0_H0, -R168.H0_H0 ;  /* 0x200000ffff4fe231 */ /* 0x000fe200003409a8 */
[----:B------:R-:W-:Y:S01]  /*e750*/  LOP3.LUT R0, R0, 0xffff, RZ, 0xc0, !PT ;  /* 0x0000ffff00007812 */ /* 0x000fe200078ec0ff */
[----:B------:R-:W-:Y:S03]  /*e760*/  STG.E.U16 desc[UR26][R140.64+-0x80], R35 ;  /* 0xffff80238c007986 */ /* 0x000fe6000c10151a */
[----:B------:R-:W-:Y:S02]  /*e770*/  @!P6 PRMT R168, R79, 0x5410, RZ ;  /* 0x000054104fa8e816 */ /* 0x000fe400000000ff */
[----:B------:R-:W-:Y:S01]  /*e780*/  ISETP.LE.U32.AND P6, PT, R0, UR12, PT ;  /* 0x0000000c00007c0c */ /* 0x000fe2000bfc3070 */
[----:B------:R-:W-:Y:S01]  /*e790*/  STG.E.U16 desc[UR26][R140.64+-0x7e], R33 ;  /* 0xffff82218c007986 */ /* 0x000fe2000c10151a */
[----:B-1----:R-:W-:Y:S01]  /*e7a0*/  F2FP.BF16.F32.PACK_AB R0, R15, R12 ;  /* 0x0000000c0f00723e */ /* 0x002fe200000010ff */
[----:B------:R-:W-:Y:S02]  /*e7b0*/  MUFU.EX2 R10, R47 ;  /* 0x0000002f000a7308 */ /* 0x000fe40000000800 */
[----:B------:R-:W-:Y:S04]  /*e7c0*/  STG.E.U16 desc[UR26][R142.64+-0x80], R31 ;  /* 0xffff801f8e007986 */ /* 0x000fe8000c10151a */
[----:B------:R-:W-:Y:S01]  /*e7d0*/  STG.E.U16 desc[UR26][R142.64+-0x7e], R32 ;  /* 0xffff82208e007986 */ /* 0x000fe2000c10151a */
[----:B------:R-:W-:-:S03]  /*e7e0*/  PRMT R161, R0, 0x7610, R161 ;  /* 0x0000761000a17816 */ /* 0x000fc600000000a1 */
[----:B------:R1:W-:Y:S01]  /*e7f0*/  STG.E.U16 desc[UR26][R2.64+-0x80], R13 ;  /* 0xffff800d02007986 */ /* 0x0003e2000c10151a */
[----:B------:R-:W-:Y:S01]  /*e800*/  PRMT R160, R0, 0x7632, R160 ;  /* 0x0000763200a07816 */ /* 0x000fe200000000a0 */
[----:B------:R-:W-:Y:S02]  /*e810*/  @!P3 HFMA2.BF16_V2 R85, -RZ.H0_H0, RZ.H0_H0, -R161.H0_H0 ;  /* 0x200000ffff55b231 */ /* 0x000fe400003409a1 */
[----:B------:R-:W-:Y:S01]  /*e820*/  IMAD.MOV.U32 R70, RZ, RZ, R113 ;  /* 0x000000ffff467224 */ /* 0x000fe200078e0071 */
[----:B------:R-:W-:Y:S02]  /*e830*/  PRMT R113, R161, 0x5410, R160 ;  /* 0x00005410a1717816 */ /* 0x000fe400000000a0 */
[----:B------:R-:W-:Y:S02]  /*e840*/  @!P3 PRMT R161, R85, 0x5410, RZ ;  /* 0x0000541055a1b816 */ /* 0x000fe400000000ff */
[----:B------:R-:W-:Y:S01]  /*e850*/  ISETP.LE.U32.AND P3, PT, R11, UR12, PT ;  /* 0x0000000c0b007c0c */ /* 0x000fe2000bf63070 */
[----:B-1----:R-:W1:Y:S01]  /*e860*/  MUFU.EX2 R13, R50 ;  /* 0x00000032000d7308 */ /* 0x002e620000000800 */
[----:B------:R-:W-:Y:S01]  /*e870*/  FADD.FTZ R8, R162, R27 ;  /* 0x0000001ba2087221 */ /* 0x000fe20000010000 */
[----:B------:R-:W-:Y:S01]  /*e880*/  @!P6 HFMA2.BF16_V2 R84, -RZ.H0_H0, RZ.H0_H0, -R160.H0_H0 ;  /* 0x200000ffff54e231 */ /* 0x000fe200003409a0 */
[----:B------:R-:W-:-:S05]  /*e890*/  LOP3.LUT R2, R7, 0xff, RZ, 0xc0, !PT ;  /* 0x000000ff07027812 */ /* 0x000fca00078ec0ff */
[----:B------:R-:W2:Y:S01]  /*e8a0*/  MUFU.EX2 R27, R58 ;  /* 0x0000003a001b7308 */ /* 0x000ea20000000800 */
[----:B-1----:R-:W-:-:S04]  /*e8b0*/  F2FP.BF16.F32.PACK_AB R0, R13, R10 ;  /* 0x0000000a0d00723e */ /* 0x002fc800000010ff */
[C---:B------:R-:W-:Y:S02]  /*e8c0*/  PRMT R158, R0.reuse, 0x7632, R158 ;  /* 0x00007632009e7816 */ /* 0x040fe4000000009e */
[----:B------:R-:W-:Y:S02]  /*e8d0*/  PRMT R159, R0, 0x7610, R159 ;  /* 0x00007610009f7816 */ /* 0x000fe4000000009f */
[C---:B------:R-:W-:Y:S01]  /*e8e0*/  LOP3.LUT R0, R5.reuse, 0xffff, RZ, 0xc0, !PT ;  /* 0x0000ffff05007812 */ /* 0x040fe200078ec0ff */
[----:B------:R-:W-:Y:S01]  /*e8f0*/  @!P3 HFMA2.BF16_V2 R86, -RZ.H0_H0, RZ.H0_H0, -R158.H0_H0 ;  /* 0x200000ffff56b231 */ /* 0x000fe2000034099e */
[----:B------:R-:W-:Y:S02]  /*e900*/  @!P6 PRMT R160, R84, 0x5410, RZ ;  /* 0x0000541054a0e816 */ /* 0x000fe400000000ff */
[----:B------:R-:W-:Y:S02]  /*e910*/  ISETP.LE.U32.AND P6, PT, R2, UR12, PT ;  /* 0x0000000c02007c0c */ /* 0x000fe4000bfc3070 */
[----:B------:R-:W-:Y:S01]  /*e920*/  SHF.R.U32.HI R0, RZ, 0x8, R0 ;  /* 0x00000008ff007819 */ /* 0x000fe20000011600 */
[----:B------:R-:W-:Y:S01]  /*e930*/  IMAD.MOV.U32 R77, RZ, RZ, R112 ;  /* 0x000000ffff4d7224 */ /* 0x000fe200078e0070 */
[----:B------:R-:W-:Y:S01]  /*e940*/  LOP3.LUT R2, R5, 0xff, RZ, 0xc0, !PT ;  /* 0x000000ff05027812 */ /* 0x000fe200078ec0ff */
[----:B------:R-:W-:Y:S01]  /*e950*/  @!P5 HFMA2.BF16_V2 R87, -RZ.H0_H0, RZ.H0_H0, -R159.H0_H0 ;  /* 0x200000ffff57d231 */ /* 0x000fe2000034099f */
[----:B------:R-:W-:-:S02]  /*e960*/  PRMT R112, R159, 0x5410, R158 ;  /* 0x000054109f707816 */ /* 0x000fc4000000009e */
[----:B------:R-:W-:Y:S02]  /*e970*/  @!P3 PRMT R158, R86, 0x5410, RZ ;  /* 0x00005410569eb816 */ /* 0x000fe400000000ff */
[----:B------:R-:W-:Y:S02]  /*e980*/  LOP3.LUT R0, R0, 0xffff, RZ, 0xc0, !PT ;  /* 0x0000ffff00007812 */ /* 0x000fe400078ec0ff */
[----:B------:R-:W-:Y:S02]  /*e990*/  ISETP.LE.U32.AND P3, PT, R2, UR12, PT ;  /* 0x0000000c02007c0c */ /* 0x000fe4000bf63070 */
[----:B------:R-:W-:Y:S01]  /*e9a0*/  @!P5 PRMT R159, R87, 0x5410, RZ ;  /* 0x00005410579fd816 */ /* 0x000fe200000000ff */
[----:B------:R-:W-:Y:S01]  /*e9b0*/  IMAD.MOV.U32 R44, RZ, RZ, R68 ;  /* 0x000000ffff2c7224 */ /* 0x000fe200078e0044 */
[----:B------:R-:W-:Y:S01]  /*e9c0*/  ISETP.LE.U32.AND P5, PT, R0, UR12, PT ;  /* 0x0000000c00007c0c */ /* 0x000fe2000bfa3070 */
[----:B------:R-:W-:Y:S01]  /*e9d0*/  IMAD.MOV.U32 R68, RZ, RZ, R234 ;  /* 0x000000ffff447224 */ /* 0x000fe200078e00ea */
[----:B--2---:R-:W-:Y:S01]  /*e9e0*/  F2FP.BF16.F32.PACK_AB R0, R233, R27 ;  /* 0x0000001be900723e */ /* 0x004fe200000010ff */
[----:B------:R-:W-:Y:S01]  /*e9f0*/  IMAD.MOV.U32 R79, RZ, RZ, R232 ;  /* 0x000000ffff4f7224 */ /* 0x000fe200078e00e8 */
[----:B------:R-:W-:Y:S02]  /*ea00*/  MUFU.EX2 R234, R60 ;  /* 0x0000003c00ea7308 */ /* 0x000fe40000000800 */
[C---:B------:R-:W-:Y:S01]  /*ea10*/  PRMT R157, R0.reuse, 0x7610, R157 ;  /* 0x00007610009d7816 */ /* 0x040fe2000000009d */
[----:B------:R-:W-:Y:S01]  /*ea20*/  IMAD.MOV.U32 R78, RZ, RZ, R230 ;  /* 0x000000ffff4e7224 */ /* 0x000fe200078e00e6 */
[----:B------:R-:W-:-:S04]  /*ea30*/  PRMT R156, R0, 0x7632, R156 ;  /* 0x00007632009c7816 */ /* 0x000fc8000000009c */
[----:B------:R-:W1:Y:S01]  /*ea40*/  MUFU.EX2 R232, R61 ;  /* 0x0000003d00e87308 */ /* 0x000e620000000800 */
[----:B------:R-:W-:Y:S01]  /*ea50*/  IMAD.MOV.U32 R83, RZ, RZ, R229 ;  /* 0x000000ffff537224 */ /* 0x000fe200078e00e5 */
[----:B------:R-:W-:Y:S01]  /*ea60*/  SHF.R.U32.HI R0, RZ, 0x8, R21 ;  /* 0x00000008ff007819 */ /* 0x000fe20000011615 */
[----:B------:R-:W-:Y:S02]  /*ea70*/  @!P3 HFMA2.BF16_V2 R88, -RZ.H0_H0, RZ.H0_H0, -R157.H0_H0 ;  /* 0x200000ffff58b231 */ /* 0x000fe4000034099d */
[----:B------:R-:W-:-:S03]  /*ea80*/  IMAD.MOV.U32 R84, RZ, RZ, R137 ;  /* 0x000000ffff547224 */ /* 0x000fc600078e0089 */
[----:B------:R-:W-:Y:S01]  /*ea90*/  MUFU.EX2 R229, R53 ;  /* 0x0000003500e57308 */ /* 0x000fe20000000800 */
[----:B------:R-:W-:Y:S02]  /*eaa0*/  LOP3.LUT R0, R0, 0xffff, RZ, 0xc0, !PT ;  /* 0x0000ffff00007812 */ /* 0x000fe400078ec0ff */
[----:B------:R-:W-:-:S05]  /*eab0*/  PRMT R137, R157, 0x5410, R156 ;  /* 0x000054109d897816 */ /* 0x000fca000000009c */
[----:B------:R-:W2:Y:S01]  /*eac0*/  MUFU.EX2 R230, R55 ;  /* 0x0000003700e67308 */ /* 0x000ea20000000800 */
[----:B------:R-:W-:Y:S02]  /*ead0*/  @!P3 PRMT R157, R88, 0x5410, RZ ;  /* 0x00005410589db816 */ /* 0x000fe400000000ff */
[----:B------:R-:W-:Y:S02]  /*eae0*/  ISETP.LE.U32.AND P3, PT, R0, UR12, PT ;  /* 0x0000000c00007c0c */ /* 0x000fe4000bf63070 */
[----:B-1----:R-:W-:-:S04]  /*eaf0*/  F2FP.BF16.F32.PACK_AB R2, R232, R234 ;  /* 0x000000eae802723e */ /* 0x002fc800000010ff */
[C---:B------:R-:W-:Y:S01]  /*eb00*/  PRMT R154, R2.reuse, 0x7632, R154 ;  /* 0x00007632029a7816 */ /* 0x040fe2000000009a */
[----:B------:R-:W-:Y:S01]  /*eb10*/  IMAD.MOV.U32 R47, RZ, RZ, R73 ;  /* 0x000000ffff2f7224 */ /* 0x000fe200078e0049 */
[----:B------:R-:W-:Y:S01]  /*eb20*/  PRMT R155, R2, 0x7610, R155 ;  /* 0x00007610029b7816 */ /* 0x000fe2000000009b */
[----:B------:R-:W-:Y:S01]  /*eb30*/  IMAD.MOV.U32 R58, RZ, RZ, R213 ;  /* 0x000000ffff3a7224 */ /* 0x000fe200078e00d5 */
[----:B--2---:R-:W-:-:S03]  /*eb40*/  F2FP.BF16.F32.PACK_AB R0, R230, R229 ;  /* 0x000000e5e600723e */ /* 0x004fc600000010ff */
[----:B------:R-:W-:Y:S02]  /*eb50*/  @!P3 HFMA2.BF16_V2 R93, -RZ.H0_H0, RZ.H0_H0, -R154.H0_H0 ;  /* 0x200000ffff5db231 */ /* 0x000fe4000034099a */
[----:B------:R-:W-:Y:S01]  /*eb60*/  IMAD.MOV.U32 R73, RZ, RZ, R211 ;  /* 0x000000ffff497224 */ /* 0x000fe200078e00d3 */
[C---:B------:R-:W-:Y:S02]  /*eb70*/  PRMT R153, R0.reuse, 0x7610, R153 ;  /* 0x0000761000997816 */ /* 0x040fe40000000099 */
[----:B------:R-:W-:Y:S01]  /*eb80*/  PRMT R152, R0, 0x7632, R152 ;  /* 0x0000763200987816 */ /* 0x000fe20000000098 */
[----:B------:R-:W-:Y:S01]  /*eb90*/  IMAD.MOV.U32 R80, RZ, RZ, R135 ;  /* 0x000000ffff507224 */ /* 0x000fe200078e0087 */
[----:B------:R-:W-:Y:S01]  /*eba0*/  LOP3.LUT R0, R23, 0xff, RZ, 0xc0, !PT ;  /* 0x000000ff17007812 */ /* 0x000fe200078ec0ff */
[----:B------:R-:W-:Y:S01]  /*ebb0*/  MUFU.EX2 R211, R74 ;  /* 0x0000004a00d37308 */ /* 0x000fe20000000800 */
[----:B------:R-:W-:Y:S02]  /*ebc0*/  PRMT R135, R155, 0x5410, R154 ;  /* 0x000054109b877816 */ /* 0x000fe4000000009a */
[----:B------:R-:W-:-:S02]  /*ebd0*/  @!P3 PRMT R154, R93, 0x5410, RZ ;  /* 0x000054105d9ab816 */ /* 0x000fc400000000ff */
[----:B------:R-:W-:-:S03]  /*ebe0*/  ISETP.LE.U32.AND P3, PT, R0, UR12, PT ;  /* 0x0000000c00007c0c */ /* 0x000fc6000bf63070 */
[----:B------:R-:W1:Y:S01]  /*ebf0*/  MUFU.EX2 R213, R72 ;  /* 0x0000004800d57308 */ /* 0x000e620000000800 */
[C---:B------:R-:W-:Y:S01]  /*ec00*/  LOP3.LUT R0, R4.reuse, 0xffff, RZ, 0xc0, !PT ;  /* 0x0000ffff04007812 */ /* 0x040fe200078ec0ff */
[----:B------:R-:W-:Y:S01]  /*ec10*/  @!P4 HFMA2.BF16_V2 R91, -RZ.H0_H0, RZ.H0_H0, -R152.H0_H0 ;  /* 0x200000ffff5bc231 */ /* 0x000fe20000340998 */
[----:B------:R-:W-:Y:S02]  /*ec20*/  LOP3.LUT R2, R4, 0xff, RZ, 0xc0, !PT ;  /* 0x000000ff04027812 */ /* 0x000fe400078ec0ff */
[----:B------:R-:W-:Y:S01]  /*ec30*/  SHF.R.U32.HI R0, RZ, 0x8, R0 ;  /* 0x00000008ff007819 */ /* 0x000fe20000011600 */
[----:B------:R-:W-:Y:S02]  /*ec40*/  IMAD.MOV.U32 R82, RZ, RZ, R134 ;  /* 0x000000ffff527224 */ /* 0x000fe400078e0086 */
[----:B------:R-:W-:Y:S01]  /*ec50*/  @!P6 HFMA2.BF16_V2 R92, -RZ.H0_H0, RZ.H0_H0, -R153.H0_H0 ;  /* 0x200000ffff5ce231 */ /* 0x000fe20000340999 */
[----:B------:R-:W-:Y:S02]  /*ec60*/  PRMT R134, R153, 0x5410, R152 ;  /* 0x0000541099867816 */ /* 0x000fe40000000098 */
[----:B------:R-:W-:-:S02]  /*ec70*/  @!P4 PRMT R152, R91, 0x5410, RZ ;  /* 0x000054105b98c816 */ /* 0x000fc400000000ff */
[----:B------:R-:W-:Y:S02]  /*ec80*/  LOP3.LUT R0, R0, 0xffff, RZ, 0xc0, !PT ;  /* 0x0000ffff00007812 */ /* 0x000fe400078ec0ff */
[----:B------:R-:W-:Y:S02]  /*ec90*/  ISETP.LE.U32.AND P4, PT, R2, UR12, PT ;  /* 0x0000000c02007c0c */ /* 0x000fe4000bf83070 */
[----:B------:R-:W-:Y:S02]  /*eca0*/  @!P6 PRMT R153, R92, 0x5410, RZ ;  /* 0x000054105c99e816 */ /* 0x000fe400000000ff */
[----:B------:R-:W-:Y:S01]  /*ecb0*/  ISETP.LE.U32.AND P6, PT, R0, UR12, PT ;  /* 0x0000000c00007c0c */ /* 0x000fe2000bfc3070 */
[----:B------:R-:W-:Y:S01]  /*ecc0*/  IMAD.MOV.U32 R31, RZ, RZ, R77 ;  /* 0x000000ffff1f7224 */ /* 0x000fe200078e004d */
[----:B-1----:R-:W-:Y:S01]  /*ecd0*/  F2FP.BF16.F32.PACK_AB R0, R213, R211 ;  /* 0x000000d3d500723e */ /* 0x002fe200000010ff */
[----:B------:R-:W-:Y:S02]  /*ece0*/  IMAD.MOV.U32 R77, RZ, RZ, R69 ;  /* 0x000000ffff4d7224 */ /* 0x000fe400078e0045 */
[----:B------:R-:W-:Y:S01]  /*ecf0*/  IMAD.MOV.U32 R56, RZ, RZ, R244 ;  /* 0x000000ffff387224 */ /* 0x000fe200078e00f4 */
[----:B------:R-:W-:Y:S01]  /*ed00*/  PRMT R151, R0, 0x7610, R151 ;  /* 0x0000761000977816 */ /* 0x000fe20000000097 */
[----:B------:R-:W-:-:S02]  /*ed10*/  IMAD.MOV.U32 R244, RZ, RZ, R222 ;  /* 0x000000fffff47224 */ /* 0x000fc400078e00de */
[----:B------:R-:W-:Y:S01]  /*ed20*/  IMAD.MOV.U32 R69, RZ, RZ, R212 ;  /* 0x000000ffff457224 */ /* 0x000fe200078e00d4 */
[----:B------:R-:W-:Y:S01]  /*ed30*/  MUFU.EX2 R222, R144 ;  /* 0x0000009000de7308 */ /* 0x000fe20000000800 */
[----:B------:R-:W-:Y:S02]  /*ed40*/  PRMT R150, R0, 0x7632, R150 ;  /* 0x0000763200967816 */ /* 0x000fe40000000096 */
[----:B------:R-:W-:-:S05]  /*ed50*/  SHF.R.U32.HI R0, RZ, 0x8, R26 ;  /* 0x00000008ff007819 */ /* 0x000fca000001161a */
[----:B------:R-:W1:Y:S01]  /*ed60*/  MUFU.EX2 R212, R75 ;  /* 0x0000004b00d47308 */ /* 0x000e620000000800 */
[----:B------:R-:W-:Y:S01]  /*ed70*/  @!P4 HFMA2.BF16_V2 R95, -RZ.H0_H0, RZ.H0_H0, -R151.H0_H0 ;  /* 0x200000ffff5fc231 */ /* 0x000fe20000340997 */
[----:B------:R-:W-:Y:S01]  /*ed80*/  LOP3.LUT R0, R0, 0xffff, RZ, 0xc0, !PT ;  /* 0x0000ffff00007812 */ /* 0x000fe200078ec0ff */
[----:B------:R-:W-:Y:S02]  /*ed90*/  @!P5 HFMA2.BF16_V2 R90, -RZ.H0_H0, RZ.H0_H0, -R156.H0_H0 ;  /* 0x200000ffff5ad231 */ /* 0x000fe4000034099c */
[----:B------:R-:W-:Y:S01]  /*eda0*/  IMAD.MOV.U32 R54, RZ, RZ, R235 ;  /* 0x000000ffff367224 */ /* 0x000fe200078e00eb */
[----:B------:R-:W-:Y:S01]  /*edb0*/  PRMT R235, R151, 0x5410, R150 ;  /* 0x0000541097eb7816 */ /* 0x000fe20000000096 */
[----:B------:R-:W-:Y:S01]  /*edc0*/  @!P6 HFMA2.BF16_V2 R94, -RZ.H0_H0, RZ.H0_H0, -R150.H0_H0 ;  /* 0x200000ffff5ee231 */ /* 0x000fe20000340996 */
[----:B------:R-:W-:Y:S02]  /*edd0*/  @!P4 PRMT R151, R95, 0x5410, RZ ;  /* 0x000054105f97c816 */ /* 0x000fe400000000ff */
[----:B------:R-:W-:-:S02]  /*ede0*/  ISETP.LE.U32.AND P4, PT, R0, UR12, PT ;  /* 0x0000000c00007c0c */ /* 0x000fc4000bf83070 */
[----:B------:R-:W-:Y:S02]  /*edf0*/  @!P5 PRMT R156, R90, 0x5410, RZ ;  /* 0x000054105a9cd816 */ /* 0x000fe400000000ff */
[----:B------:R-:W-:Y:S02]  /*ee00*/  SHF.R.U32.HI R0, RZ, 0x18, R5 ;  /* 0x00000018ff007819 */ /* 0x000fe40000011605 */
[----:B------:R-:W-:Y:S01]  /*ee10*/  ISETP.LE.U32.AND P5, PT, R22, UR12, PT ;  /* 0x0000000c16007c0c */ /* 0x000fe2000bfa3070 */
[----:B------:R-:W-:Y:S01]  /*ee20*/  IMAD.MOV.U32 R87, RZ, RZ, R46 ;  /* 0x000000ffff577224 */ /* 0x000fe200078e002e */
[----:B------:R-:W-:Y:S01]  /*ee30*/  @!P6 PRMT R150, R94, 0x5410, RZ ;  /* 0x000054105e96e816 */ /* 0x000fe200000000ff */
[----:B------:R-:W-:Y:S01]  /*ee40*/  FADD.FTZ R3, R14, R28 ;  /* 0x0000001c0e037221 */ /* 0x000fe20000010000 */
[----:B------:R-:W-:Y:S01]  /*ee50*/  IMAD.MOV.U32 R46, RZ, RZ, R71 ;  /* 0x000000ffff2e7224 */ /* 0x000fe200078e0047 */
[----:B------:R-:W-:Y:S01]  /*ee60*/  ISETP.LE.U32.AND P6, PT, R0, UR12, PT ;  /* 0x0000000c00007c0c */ /* 0x000fe2000bfc3070 */
[----:B------:R-:W-:Y:S01]  /*ee70*/  IMAD.MOV.U32 R71, RZ, RZ, R210 ;  /* 0x000000ffff477224 */ /* 0x000fe200078e00d2 */
[----:B-1----:R-:W-:Y:S01]  /*ee80*/  F2FP.BF16.F32.PACK_AB R0, R222, R212 ;  /* 0x000000d4de00723e */ /* 0x002fe200000010ff */
[----:B------:R-:W-:Y:S01]  /*ee90*/  IMAD.MOV.U32 R28, RZ, RZ, R209 ;  /* 0x000000ffff1c7224 */ /* 0x000fe200078e00d1 */
[----:B------:R-:W-:Y:S01]  /*eea0*/  MUFU.EX2 R210, R37 ;  /* 0x0000002500d27308 */ /* 0x000fe20000000800 */
[----:B------:R-:W-:Y:S01]  /*eeb0*/  @!P2 HFMA2.BF16_V2 R89, -RZ.H0_H0, RZ.H0_H0, -R155.H0_H0 ;  /* 0x200000ffff59a231 */ /* 0x000fe2000034099b */
[----:B------:R-:W-:-:S06]  /*eec0*/  PRMT R149, R0, 0x7610, R149 ;  /* 0x0000761000957816 */ /* 0x000fcc0000000095 */
[----:B------:R-:W1:Y:S01]  /*eed0*/  MUFU.EX2 R209, R39 ;  /* 0x0000002700d17308 */ /* 0x000e620000000800 */
[----:B------:R-:W-:Y:S01]  /*eee0*/  PRMT R148, R0, 0x7632, R148 ;  /* 0x0000763200947816 */ /* 0x000fe20000000094 */
[----:B------:R-:W-:Y:S01]  /*eef0*/  FADD.FTZ R6, R163, R30 ;  /* 0x0000001ea3067221 */ /* 0x000fe20000010000 */
[----:B------:R-:W-:Y:S01]  /*ef00*/  SHF.R.U32.HI R0, RZ, 0x10, R5 ;  /* 0x00000010ff007819 */ /* 0x000fe20000011605 */
[----:B------:R-:W-:Y:S01]  /*ef10*/  @!P5 HFMA2.BF16_V2 R97, -RZ.H0_H0, RZ.H0_H0, -R149.H0_H0 ;  /* 0x200000ffff61d231 */ /* 0x000fe20000340995 */
[----:B------:R-:W-:Y:S01]  /*ef20*/  @!P2 PRMT R155, R89, 0x5410, RZ ;  /* 0x00005410599ba816 */ /* 0x000fe200000000ff */
[----:B------:R-:W-:Y:S01]  /*ef30*/  IMAD.MOV.U32 R36, RZ, RZ, R70 ;  /* 0x000000ffff247224 */ /* 0x000fe200078e0046 */
[----:B------:R-:W-:Y:S01]  /*ef40*/  ISETP.LE.U32.AND P2, PT, R9, UR12, PT ;  /* 0x0000000c09007c0c */ /* 0x000fe2000bf43070 */
[----:B------:R-:W-:Y:S01]  /*ef50*/  FADD.FTZ R9, R196, R6 ;  /* 0x00000006c4097221 */ /* 0x000fe20000010000 */
[----:B------:R-:W-:Y:S01]  /*ef60*/  LOP3.LUT R0, R0, 0xff, RZ, 0xc0, !PT ;  /* 0x000000ff00007812 */ /* 0x000fe200078ec0ff */
[----:B------:R-:W-:-:S02]  /*ef70*/  IMAD.MOV.U32 R30, RZ, RZ, R139 ;  /* 0x000000ffff1e7224 */ /* 0x000fc400078e008b */
[----:B------:R-:W-:Y:S01]  /*ef80*/  FADD.FTZ R3, R16, R3 ;  /* 0x0000000310037221 */ /* 0x000fe20000010000 */
[----:B------:R-:W-:Y:S02]  /*ef90*/  IMAD.MOV.U32 R70, RZ, RZ, R202 ;  /* 0x000000ffff467224 */ /* 0x000fe400078e00ca */
[----:B------:R-:W-:Y:S01]  /*efa0*/  FADD.FTZ R6, R197, R8 ;  /* 0x00000008c5067221 */ /* 0x000fe20000010000 */
[----:B------:R-:W-:Y:S01]  /*efb0*/  MUFU.EX2 R16, R62 ;  /* 0x0000003e00107308 */ /* 0x000fe20000000800 */
[----:B------:R-:W-:Y:S01]  /*efc0*/  PRMT R139, R149, 0x5410, R148 ;  /* 0x00005410958b7816 */ /* 0x000fe20000000094 */
[----:B------:R-:W-:Y:S01]  /*efd0*/  @!P4 HFMA2.BF16_V2 R96, -RZ.H0_H0, RZ.H0_H0, -R148.H0_H0 ;  /* 0x200000ffff60c231 */ /* 0x000fe20000340994 */
[----:B------:R-:W-:Y:S02]  /*efe0*/  @!P5 PRMT R149, R97, 0x5410, RZ ;  /* 0x000054106195d816 */ /* 0x000fe400000000ff */
[----:B------:R-:W-:-:S03]  /*eff0*/  ISETP.LE.U32.AND P5, PT, R0, UR12, PT ;  /* 0x0000000c00007c0c */ /* 0x000fc6000bfa3070 */
[----:B------:R-:W2:Y:S01]  /*f000*/  MUFU.EX2 R163, R66 ;  /* 0x0000004200a37308 */ /* 0x000ea20000000800 */
[----:B------:R-:W-:Y:S02]  /*f010*/  SHF.R.U32.HI R0, RZ, 0x18, R4 ;  /* 0x00000018ff007819 */ /* 0x000fe40000011604 */
[----:B-1----:R-:W-:-:S05]  /*f020*/  F2FP.BF16.F32.PACK_AB R136, R210, R209 ;  /* 0x000000d1d288723e */ /* 0x002fca00000010ff */
[----:B------:R-:W-:Y:S01]  /*f030*/  MUFU.EX2 R197, R64 ;  /* 0x0000004000c57308 */ /* 0x000fe20000000800 */
[----:B------:R-:W-:-:S07]  /*f040*/  @!P4 PRMT R148, R96, 0x5410, RZ ;  /* 0x000054106094c816 */ /* 0x000fce00000000ff */
[----:B------:R-:W1:Y:S01]  /*f050*/  MUFU.EX2 R202, R65 ;  /* 0x0000004100ca7308 */ /* 0x000e620000000800 */
[----:B------:R-:W-:Y:S02]  /*f060*/  ISETP.LE.U32.AND P4, PT, R0, UR12, PT ;  /* 0x0000000c00007c0c */ /* 0x000fe4000bf83070 */
[----:B------:R-:W-:Y:S01]  /*f070*/  SHF.R.U32.HI R0, RZ, 0x10, R4 ;  /* 0x00000010ff007819 */ /* 0x000fe20000011604 */
[----:B------:R-:W-:Y:S01]  /*f080*/  @!P3 HFMA2.BF16_V2 R98, -RZ.H0_H0, RZ.H0_H0, -R136.H0_H0 ;  /* 0x200000ffff62b231 */ /* 0x000fe20000340988 */
[----:B------:R-:W-:Y:S02]  /*f090*/  @P3 PRMT R196, R136, 0x7610, R196 ;  /* 0x0000761088c43816 */ /* 0x000fe400000000c4 */
[----:B------:R-:W-:Y:S02]  /*f0a0*/  LOP3.LUT R0, R0, 0xff, RZ, 0xc0, !PT ;  /* 0x000000ff00007812 */ /* 0x000fe400078ec0ff */
[----:B------:R-:W-:Y:S01]  /*f0b0*/  @!P3 PRMT R196, R98, 0x5410, RZ ;  /* 0x0000541062c4b816 */ /* 0x000fe200000000ff */
[----:B------:R-:W-:Y:S01]  /*f0c0*/  FADD.FTZ R3, R24, R3 ;  /* 0x0000000318037221 */ /* 0x000fe20000010000 */
[----:B------:R-:W-:-:S02]  /*f0d0*/  ISETP.LE.U32.AND P3, PT, R0, UR12, PT ;  /* 0x0000000c00007c0c */ /* 0x000fc4000bf63070 */
[----:B--2---:R-:W-:Y:S01]  /*f0e0*/  F2FP.BF16.F32.PACK_AB R2, R163, R16 ;  /* 0x00000010a302723e */ /* 0x004fe200000010ff */
[----:B------:R-:W-:Y:S01]  /*f0f0*/  FADD.FTZ R7, R20, R29 ;  /* 0x0000001d14077221 */ /* 0x000fe20000010000 */
[----:B-1----:R-:W-:Y:S01]  /*f100*/  F2FP.BF16.F32.PACK_AB R0, R202, R197 ;  /* 0x000000c5ca00723e */ /* 0x002fe200000010ff */
[----:B------:R-:W-:Y:S01]  /*f110*/  FADD.FTZ R4, R10, R3 ;  /* 0x000000030a047221 */ /* 0x000fe20000010000 */
[C---:B------:R-:W-:Y:S01]  /*f120*/  PRMT R147, R2.reuse, 0x7610, R147 ;  /* 0x0000761002937816 */ /* 0x040fe20000000093 */
[----:B------:R-:W-:Y:S01]  /*f130*/  IMAD.MOV.U32 R3, RZ, RZ, R141 ;  /* 0x000000ffff037224 */ /* 0x000fe200078e008d */
[----:B------:R-:W-:Y:S01]  /*f140*/  PRMT R146, R2, 0x7632, R146 ;  /* 0x0000763202927816 */ /* 0x000fe20000000092 */
[----:B------:R-:W-:Y:S01]  /*f150*/  IMAD.MOV.U32 R2, RZ, RZ, R140 ;  /* 0x000000ffff027224 */ /* 0x000fe200078e008c */
[C---:B------:R-:W-:Y:S02]  /*f160*/  PRMT R145, R0.reuse, 0x7610, R145 ;  /* 0x0000761000917816 */ /* 0x040fe40000000091 */
[----:B------:R-:W-:Y:S01]  /*f170*/  PRMT R144, R0, 0x7632, R144 ;  /* 0x0000763200907816 */ /* 0x000fe20000000090 */
[----:B------:R-:W-:-:S02]  /*f180*/  IMAD.U32 R0, RZ, RZ, UR4 ;  /* 0x00000004ff007e24 */ /* 0x000fc4000f8e00ff */
[----:B------:R-:W-:Y:S01]  /*f190*/  FADD.FTZ R8, R25, R7 ;  /* 0x0000000719087221 */ /* 0x000fe20000010000 */
[----:B------:R-:W-:Y:S02]  /*f1a0*/  IMAD.MOV.U32 R50, RZ, RZ, R34 ;  /* 0x000000ffff327224 */ /* 0x000fe400078e0022 */
[----:B------:R-:W-:-:S04]  /*f1b0*/  IMAD.WIDE R34, R0, 0x2, R2 ;  /* 0x0000000200227825 */ /* 0x000fc800078e0202 */
[----:B------:R-:W-:Y:S01]  /*f1c0*/  FADD.FTZ R5, R12, R8 ;  /* 0x000000080c057221 */ /* 0x000fe20000010000 */
[----:B------:R-:W-:Y:S01]  /*f1d0*/  FADD.FTZ R7, R198, R9 ;  /* 0x00000009c6077221 */ /* 0x000fe20000010000 */
[----:B------:R-:W-:Y:S01]  /*f1e0*/  IMAD.U32 R0, RZ, RZ, UR45 ;  /* 0x0000002dff007e24 */ /* 0x000fe2000f8e00ff */
[----:B------:R1:W-:Y:S03]  /*f1f0*/  STG.E.U16 desc[UR26][R34.64+-0x7e], R17 ;  /* 0xffff821122007986 */ /* 0x0003e6000c10151a */
[----:B------:R-:W-:-:S04]  /*f200*/  IMAD.WIDE R32, R0, 0x2, R2 ;  /* 0x0000000200207825 */ /* 0x000fc800078e0202 */
[----:B------:R-:W-:-:S04]  /*f210*/  FADD.FTZ R0, R201, R7 ;  /* 0x00000007c9007221 */ /* 0x000fc80000010000 */
[----:B------:R-:W-:Y:S01]  /*f220*/  FADD.FTZ R201, R199, R0 ;  /* 0x00000000c7c97221 */ /* 0x000fe20000010000 */
[----:B------:R-:W-:-:S05]  /*f230*/  LOP3.LUT R0, R243, UR40, R220, 0x96, !PT ;  /* 0x00000028f3007c12 */ /* 0x000fca000f8e96dc */
[----:B------:R-:W-:-:S04]  /*f240*/  IMAD.WIDE.U32 R10, R0, -0x326172a9, RZ ;  /* 0xcd9e8d57000a7825 */ /* 0x000fc800078e00ff */
[----:B-1----:R-:W-:Y:S01]  /*f250*/  FADD.FTZ R17, R15, R5 ;  /* 0x000000050f117221 */ /* 0x002fe20000010000 */
[----:B---3--:R-:W-:-:S05]  /*f260*/  IMAD.WIDE.U32 R14, R238, -0x326172a9, RZ ;  /* 0xcd9e8d57ee0e7825 */ /* 0x008fca00078e00ff */
[----:B------:R-:W-:-:S05]  /*f270*/  LOP3.LUT R2, R15, UR41, R87, 0x96, !PT ;  /* 0x000000290f027c12 */ /* 0x000fca000f8e9657 */
[----:B------:R-:W-:-:S05]  /*f280*/  IMAD.WIDE.U32 R2, R2, -0x2daee0ad, RZ ;  /* 0xd2511f5302027825 */ /* 0x000fca00078e00ff */
[----:B------:R-:W-:Y:S02]  /*f290*/  LOP3.LUT R0, R3, UR38, R242, 0x96, !PT ;  /* 0x0000002603007c12 */ /* 0x000fe4000f8e96f2 */
[----:B------:R-:W-:Y:S01]  /*f2a0*/  LOP3.LUT R3, R11, UR39, R14, 0x96, !PT ;  /* 0x000000270b037c12 */ /* 0x000fe2000f8e960e */
[----:B------:R-:W-:-:S04]  /*f2b0*/  FADD.FTZ R13, R13, R4 ;  /* 0x000000040d0d7221 */ /* 0x000fc80000010000 */
[----:B------:R-:W-:-:S04]  /*f2c0*/  IMAD.WIDE.U32 R4, R3, -0x2daee0ad, RZ ;  /* 0xd2511f5303047825 */ /* 0x000fc800078e00ff */
[----:B------:R-:W-:Y:S01]  /*f2d0*/  FADD.FTZ R6, R52, R6 ;  /* 0x0000000634067221 */ /* 0x000fe20000010000 */
[----:B------:R-:W-:Y:S01]  /*f2e0*/  IMAD.WIDE.U32 R8, R0, -0x326172a9, RZ ;  /* 0xcd9e8d5700087825 */ /* 0x000fe200078e00ff */
[----:B------:R-:W-:-:S03]  /*f2f0*/  LOP3.LUT R0, R5, UR36, R2, 0x96, !PT ;  /* 0x0000002405007c12 */ /* 0x000fc6000f8e9602 */
[----:B------:R-:W-:Y:S02]  /*f300*/  FADD.FTZ R12, R200, R6 ;  /* 0x00000006c80c7221 */ /* 0x000fe40000010000 */
        /* <DEDUP_REMOVED lines=8> */
[----:B------:R-:W-:Y:S01]  /*f390*/  IMAD.WIDE.U32 R2, R2, -0x326172a9, RZ ;  /* 0xcd9e8d5702027825 */ /* 0x000fe200078e00ff */
[----:B------:R-:W-:-:S04]  /*f3a0*/  LOP3.LUT R7, R5, UR32, R6, 0x96, !PT ;  /* 0x0000002005077c12 */ /* 0x000fc8000f8e9606 */
[----:B------:R-:W-:Y:S02]  /*f3b0*/  LOP3.LUT R0, R3, UR16, R4, 0x96, !PT ;  /* 0x0000001003007c12 */ /* 0x000fe4000f8e9604 */
[C---:B------:R-:W-:Y:S02]  /*f3c0*/  LOP3.LUT R3, R2.reuse, 0xffff, RZ, 0xc0, !PT ;  /* 0x0000ffff02037812 */ /* 0x040fe400078ec0ff */
[--C-:B------:R-:W-:Y:S02]  /*f3d0*/  SHF.R.U32.HI R5, RZ, 0x10, R2.reuse ;  /* 0x00000010ff057819 */ /* 0x100fe40000011602 */
[----:B------:R-:W-:Y:S02]  /*f3e0*/  LOP3.LUT R6, R2, 0xff, RZ, 0xc0, !PT ;  /* 0x000000ff02067812 */ /* 0x000fe400078ec0ff */
[----:B------:R-:W-:Y:S02]  /*f3f0*/  SHF.R.U32.HI R4, RZ, 0x18, R2 ;  /* 0x00000018ff047819 */ /* 0x000fe40000011602 */
[----:B------:R-:W-:-:S02]  /*f400*/  SHF.R.U32.HI R3, RZ, 0x8, R3 ;  /* 0x00000008ff037819 */ /* 0x000fc40000011603 */
[----:B------:R-:W-:Y:S01]  /*f410*/  LOP3.LUT R2, R5, 0xff, RZ, 0xc0, !PT ;  /* 0x000000ff05027812 */ /* 0x000fe200078ec0ff */
[----:B------:R-:W-:Y:S01]  /*f420*/  FADD.FTZ R200, R57, R12 ;  /* 0x0000000c39c87221 */ /* 0x000fe20000010000 */
[----:B------:R-:W-:Y:S02]  /*f430*/  PRMT R12, R6, 0x5410, R3 ;  /* 0x00005410060c7816 */ /* 0x000fe40000000003 */
[----:B------:R-:W-:Y:S01]  /*f440*/  PRMT R9, R2, 0x5410, R4 ;  /* 0x0000541002097816 */ /* 0x000fe20000000004 */
[----:B------:R-:W-:-:S05]  /*f450*/  IMAD.WIDE.U32 R2, R7, -0x2daee0ad, RZ ;  /* 0xd2511f5307027825 */ /* 0x000fca00078e00ff */
[----:B------:R-:W-:Y:S02]  /*f460*/  LOP3.LUT R4, R3, UR34, R8, 0x96, !PT ;  /* 0x0000002203047c12 */ /* 0x000fe4000f8e9608 */
[C---:B------:R-:W-:Y:S02]  /*f470*/  LOP3.LUT R3, R2.reuse, 0xffff, RZ, 0xc0, !PT ;  /* 0x0000ffff02037812 */ /* 0x040fe400078ec0ff */
[--C-:B------:R-:W-:Y:S02]  /*f480*/  SHF.R.U32.HI R7, RZ, 0x10, R2.reuse ;  /* 0x00000010ff077819 */ /* 0x100fe40000011602 */
[----:B------:R-:W-:Y:S02]  /*f490*/  SHF.R.U32.HI R5, RZ, 0x8, R3 ;  /* 0x00000008ff057819 */ /* 0x000fe40000011603 */
[----:B------:R-:W-:Y:S02]  /*f4a0*/  LOP3.LUT R3, R2, 0xff, RZ, 0xc0, !PT ;  /* 0x000000ff02037812 */ /* 0x000fe400078ec0ff */
[----:B------:R-:W-:-:S02]  /*f4b0*/  SHF.R.U32.HI R6, RZ, 0x18, R2 ;  /* 0x00000018ff067819 */ /* 0x000fc40000011602 */
[C---:B------:R-:W-:Y:S02]  /*f4c0*/  LOP3.LUT R2, R0.reuse, 0xffff, RZ, 0xc0, !PT ;  /* 0x0000ffff00027812 */ /* 0x040fe400078ec0ff */
[----:B------:R-:W-:Y:S02]  /*f4d0*/  PRMT R5, R3, 0x5410, R5 ;  /* 0x0000541003057816 */ /* 0x000fe40000000005 */
[----:B------:R-:W-:Y:S02]  /*f4e0*/  SHF.R.U32.HI R3, RZ, 0x8, R2 ;  /* 0x00000008ff037819 */ /* 0x000fe40000011602 */
[----:B------:R-:W-:-:S04]  /*f4f0*/  LOP3.LUT R2, R0, 0xff, RZ, 0xc0, !PT ;  /* 0x000000ff00027812 */ /* 0x000fc800078ec0ff */
[----:B------:R-:W-:Y:S02]  /*f500*/  PRMT R20, R2, 0x5410, R3 ;  /* 0x0000541002147816 */ /* 0x000fe40000000003 */
[--C-:B------:R-:W-:Y:S02]  /*f510*/  SHF.R.U32.HI R2, RZ, 0x10, R0.reuse ;  /* 0x00000010ff027819 */ /* 0x100fe40000011600 */
[----:B------:R-:W-:Y:S02]  /*f520*/  SHF.R.U32.HI R3, RZ, 0x18, R0 ;  /* 0x00000018ff037819 */ /* 0x000fe40000011600 */
[----:B------:R-:W-:Y:S02]  /*f530*/  LOP3.LUT R2, R2, 0xff, RZ, 0xc0, !PT ;  /* 0x000000ff02027812 */ /* 0x000fe400078ec0ff */
[----:B------:R-:W-:Y:S02]  /*f540*/  LOP3.LUT R0, R7, 0xff, RZ, 0xc0, !PT ;  /* 0x000000ff07007812 */ /* 0x000fe400078ec0ff */
[----:B------:R-:W-:Y:S01]  /*f550*/  PRMT R22, R2, 0x5410, R3 ;  /* 0x0000541002167816 */ /* 0x000fe20000000003 */
[----:B------:R-:W-:Y:S01]  /*f560*/  IMAD.MOV.U32 R2, RZ, RZ, 0x7054 ;  /* 0x00007054ff027424 */ /* 0x000fe200078e00ff */
[----:B------:R-:W-:Y:S01]  /*f570*/  PRMT R6, R0, 0x5410, R6 ;  /* 0x0000541000067816 */ /* 0x000fe20000000006 */
[----:B------:R-:W-:-:S05]  /*f580*/  IMAD.U32 R0, RZ, RZ, UR12 ;  /* 0x0000000cff007e24 */ /* 0x000fca000f8e00ff */
[----:B------:R-:W-:Y:S02]  /*f590*/  PRMT R0, R0, R2, UR12 ;  /* 0x0000000c00007e16 */ /* 0x000fe40008000002 */
[----:B------:R-:W-:-:S04]  /*f5a0*/  LOP3.LUT R2, R4, 0xffff, RZ, 0xc0, !PT ;  /* 0x0000ffff04027812 */ /* 0x000fc800078ec0ff */
[----:B------:R-:W-:Y:S02]  /*f5b0*/  SHF.R.U32.HI R3, RZ, 0x8, R2 ;  /* 0x00000008ff037819 */ /* 0x000fe40000011602 */
[----:B------:R-:W-:-:S04]  /*f5c0*/  LOP3.LUT R2, R4, 0xff, RZ, 0xc0, !PT ;  /* 0x000000ff04027812 */ /* 0x000fc800078ec0ff */
[----:B------:R-:W-:Y:S02]  /*f5d0*/  PRMT R23, R2, 0x5410, R3 ;  /* 0x0000541002177816 */ /* 0x000fe40000000003 */
[--C-:B------:R-:W-:Y:S02]  /*f5e0*/  SHF.R.U32.HI R2, RZ, 0x10, R4.reuse ;  /* 0x00000010ff027819 */ /* 0x100fe40000011604 */
[----:B------:R-:W-:Y:S02]  /*f5f0*/  SHF.R.U32.HI R3, RZ, 0x18, R4 ;  /* 0x00000018ff037819 */ /* 0x000fe40000011604 */
[----:B------:R-:W-:-:S04]  /*f600*/  LOP3.LUT R2, R2, 0xff, RZ, 0xc0, !PT ;  /* 0x000000ff02027812 */ /* 0x000fc800078ec0ff */
[----:B------:R-:W-:Y:S02]  /*f610*/  PRMT R21, R2, 0x5410, R3 ;  /* 0x0000541002157816 */ /* 0x000fe40000000003 */
[--C-:B------:R-:W-:Y:S01]  /*f620*/  HSET2.LE.AND R3, R12, R0.reuse, PT ;  /* 0x000000000c037233 */ /* 0x100fe20003803000 */
[----:B------:R1:W-:Y:S04]  /*f630*/  STG.E.U16 desc[UR26][R32.64+-0x80], R18 ;  /* 0xffff801220007986 */ /* 0x0003e8000c10151a */
[----:B-1----:R-:W-:Y:S02]  /*f640*/  LOP3.LUT R18, R3, R59, RZ, 0xc0, !PT ;  /* 0x0000003b03127212 */ /* 0x002fe400078ec0ff */
[----:B------:R-:W2:Y:S01]  /*f650*/  LDL.LU R59, [R1+0xd0] ;  /* 0x0000d000013b7983 */ /* 0x000ea20000300800 */
[--C-:B------:R-:W-:Y:S01]  /*f660*/  HSET2.LE.AND R2, R9, R0.reuse, PT ;  /* 0x0000000009027233 */ /* 0x100fe20003803000 */
[----:B------:R-:W-:Y:S01]  /*f670*/  UIADD3 UR6, UR6, 0x1, URZ ;  /* 0x0000000106067890 */ /* 0x000fe2000fffe03f */
[----:B------:R-:W-:Y:S01]  /*f680*/  IMAD.U32 R4, RZ, RZ, UR31 ;  /* 0x0000001fff047e24 */ /* 0x000fe2000f8e00ff */
[----:B------:R2:W-:Y:S01]  /*f690*/  STG.E.U16 desc[UR26][R32.64+-0x7e], R19 ;  /* 0xffff821320007986 */ /* 0x0005e2000c10151a */
[----:B------:R-:W-:-:S03]  /*f6a0*/  HSET2.LE.AND R3, R5, R0, PT ;  /* 0x0000000005037233 */ /* 0x000fc60003803000 */
[----:B------:R-:W-:Y:S01]  /*f6b0*/  LOP3.LUT R4, R221, UR6, R4, 0x96, !PT ;  /* 0x00000006dd047c12 */ /* 0x000fe2000f8e9604 */
[----:B------:R-:W-:Y:S01]  /*f6c0*/  FADD.FTZ R199, R27, R17 ;  /* 0x000000111bc77221 */ /* 0x000fe20000010000 */
[----:B------:R-:W-:Y:S01]  /*f6d0*/  FADD.FTZ R198, R16, R13 ;  /* 0x0000000d10c67221 */ /* 0x000fe20000010000 */
[----:B--2---:R-:W-:Y:S01]  /*f6e0*/  LOP3.LUT R19, R2, R59, RZ, 0xc0, !PT ;  /* 0x0000003b02137212 */ /* 0x004fe200078ec0ff */
[----:B------:R-:W-:Y:S02]  /*f6f0*/  IMAD.MOV.U32 R59, RZ, RZ, R58 ;  /* 0x000000ffff3b7224 */ /* 0x000fe400078e003a */
[----:B------:R-:W-:Y:S02]  /*f700*/  IMAD.MOV.U32 R58, RZ, RZ, R84 ;  /* 0x000000ffff3a7224 */ /* 0x000fe400078e0054 */
[----:B------:R-:W-:Y:S01]  /*f710*/  IMAD.MOV.U32 R84, RZ, RZ, R31 ;  /* 0x000000ffff547224 */ /* 0x000fe200078e001f */
[----:B------:R-:W-:Y:S02]  /*f720*/  LOP3.LUT R26, R3, R59, RZ, 0xc0, !PT ;  /* 0x0000003b031a7212 */ /* 0x000fe400078ec0ff */
[----:B------:R-:W-:Y:S01]  /*f730*/  HSET2.LE.AND R2, R6, R0, PT ;  /* 0x0000000006027233 */ /* 0x000fe20003803000 */
[----:B------:R-:W-:-:S02]  /*f740*/  IMAD.MOV.U32 R59, RZ, RZ, R84 ;  /* 0x000000ffff3b7224 */ /* 0x000fc400078e0054 */
[----:B------:R-:W-:Y:S02]  /*f750*/  IMAD.MOV.U32 R84, RZ, RZ, R28 ;  /* 0x000000ffff547224 */ /* 0x000fe400078e001c */
[----:B------:R-:W-:Y:S01]  /*f760*/  IMAD.WIDE.U32 R28, R4, -0x326172a9, RZ ;  /* 0xcd9e8d57041c7825 */ /* 0x000fe200078e00ff */
[----:B------:R-:W-:-:S03]  /*f770*/  LOP3.LUT R27, R2, R223, RZ, 0xc0, !PT ;  /* 0x000000df021b7212 */ /* 0x000fc600078ec0ff */
[----:B------:R-:W-:Y:S01]  /*f780*/  IMAD.MOV.U32 R31, RZ, RZ, R219 ;  /* 0x000000ffff1f7224 */ /* 0x000fe200078e00db */
[----:B------:R-:W-:Y:S01]  /*f790*/  LOP3.LUT R2, R29, UR41, R87, 0x96, !PT ;  /* 0x000000291d027c12 */ /* 0x000fe2000f8e9657 */
[----:B------:R-:W2:Y:S04]  /*f7a0*/  LDL.LU R219, [R1+0x1d8] ;  /* 0x0001d80001db7983 */ /* 0x000ea80000300800 */
[----:B------:R-:W3:Y:S04]  /*f7b0*/  LDL.LU R223, [R1+0x1d4] ;  /* 0x0001d40001df7983 */ /* 0x000ee80000300800 */
[----:B------:R-:W4:Y:S01]  /*f7c0*/  LDL.LU R87, [R1+0xf0] ;  /* 0x0000f00001577983 */ /* 0x000f220000300800 */
[----:B------:R-:W-:-:S05]  /*f7d0*/  IMAD.WIDE.U32 R2, R2, -0x2daee0ad, RZ ;  /* 0xd2511f5302027825 */ /* 0x000fca00078e00ff */
[----:B------:R-:W-:-:S05]  /*f7e0*/  LOP3.LUT R3, R3, UR38, R242, 0x96, !PT ;  /* 0x0000002603037c12 */ /* 0x000fca000f8e96f2 */
[----:B------:R-:W-:Y:S01]  /*f7f0*/  IMAD.WIDE.U32 R8, R3, -0x326172a9, RZ ;  /* 0xcd9e8d5703087825 */ /* 0x000fe200078e00ff */
[----:B------:R-:W-:-:S05]  /*f800*/  LOP3.LUT R3, R11, UR39, R28, 0x96, !PT ;  /* 0x000000270b037c12 */ /* 0x000fca000f8e961c */
[----:B------:R-:W-:Y:S01]  /*f810*/  IMAD.WIDE.U32 R4, R3, -0x2daee0ad, RZ ;  /* 0xd2511f5303047825 */ /* 0x000fe200078e00ff */
[----:B------:R-:W-:-:S04]  /*f820*/  LOP3.LUT R7, R9, UR37, R10, 0x96, !PT ;  /* 0x0000002509077c12 */ /* 0x000fc8000f8e960a */
[----:B------:R-:W-:Y:S01]  /*f830*/  LOP3.LUT R6, R5, UR36, R2, 0x96, !PT ;  /* 0x0000002405067c12 */ /* 0x000fe2000f8e9602 */
[----:B------:R-:W-:-:S04]  /*f840*/  IMAD.WIDE.U32 R2, R7, -0x2daee0ad, RZ ;  /* 0xd2511f5307027825 */ /* 0x000fc800078e00ff */
[----:B------:R-:W-:Y:S01]  /*f850*/  IMAD.WIDE.U32 R6, R6, -0x326172a9, RZ ;  /* 0xcd9e8d5706067825 */ /* 0x000fe200078e00ff */
[----:B------:R-:W-:-:S04]  /*f860*/  LOP3.LUT R4, R3, UR33, R4, 0x96, !PT ;  /* 0x0000002103047c12 */ /* 0x000fc8000f8e9604 */
[----:B------:R-:W-:-:S05]  /*f870*/  LOP3.LUT R3, R7, UR35, R8, 0x96, !PT ;  /* 0x0000002307037c12 */ /* 0x000fca000f8e9608 */
[----:B------:R-:W-:-:S05]  /*f880*/  IMAD.WIDE.U32 R8, R3, -0x2daee0ad, RZ ;  /* 0xd2511f5303087825 */ /* 0x000fca00078e00ff */
[----:B------:R-:W-:Y:S01]  /*f890*/  LOP3.LUT R2, R9, UR29, R2, 0x96, !PT ;  /* 0x0000001d09027c12 */ /* 0x000fe2000f8e9602 */
[----:B------:R-:W-:-:S04]  /*f8a0*/  IMAD.WIDE.U32 R4, R4, -0x326172a9, RZ ;  /* 0xcd9e8d5704047825 */ /* 0x000fc800078e00ff */
[----:B------:R-:W-:Y:S01]  /*f8b0*/  IMAD.WIDE.U32 R2, R2, -0x326172a9, RZ ;  /* 0xcd9e8d5702027825 */ /* 0x000fe200078e00ff */
[----:B------:R-:W-:-:S04]  /*f8c0*/  LOP3.LUT R6, R5, UR32, R6, 0x96, !PT ;  /* 0x0000002005067c12 */ /* 0x000fc8000f8e9606 */
[----:B------:R-:W-:Y:S02]  /*f8d0*/  LOP3.LUT R5, R3, UR16, R4, 0x96, !PT ;  /* 0x0000001003057c12 */ /* 0x000fe4000f8e9604 */
[----:B------:R-:W-:-:S04]  /*f8e0*/  LOP3.LUT R3, R2, 0xffff, RZ, 0xc0, !PT ;  /* 0x0000ffff02037812 */ /* 0x000fc800078ec0ff */
[----:B------:R-:W-:Y:S02]  /*f8f0*/  SHF.R.U32.HI R4, RZ, 0x8, R3 ;  /* 0x00000008ff047819 */ /* 0x000fe40000011603 */
[----:B------:R-:W-:-:S04]  /*f900*/  LOP3.LUT R3, R2, 0xff, RZ, 0xc0, !PT ;  /* 0x000000ff02037812 */ /* 0x000fc800078ec0ff */
[----:B------:R-:W-:Y:S02]  /*f910*/  PRMT R13, R3, 0x5410, R4 ;  /* 0x00005410030d7816 */ /* 0x000fe40000000004 */
[--C-:B------:R-:W-:Y:S02]  /*f920*/  SHF.R.U32.HI R4, RZ, 0x10, R2.reuse ;  /* 0x00000010ff047819 */ /* 0x100fe40000011602 */
[----:B------:R-:W-:Y:S02]  /*f930*/  SHF.R.U32.HI R3, RZ, 0x18, R2 ;  /* 0x00000018ff037819 */ /* 0x000fe40000011602 */
[----:B------:R-:W-:-:S04]  /*f940*/  LOP3.LUT R2, R4, 0xff, RZ, 0xc0, !PT ;  /* 0x000000ff04027812 */ /* 0x000fc800078ec0ff */
[----:B------:R-:W-:Y:S01]  /*f950*/  PRMT R11, R2, 0x5410, R3 ;  /* 0x00005410020b7816 */ /* 0x000fe20000000003 */
[----:B------:R-:W-:-:S05]  /*f960*/  IMAD.WIDE.U32 R2, R6, -0x2daee0ad, RZ ;  /* 0xd2511f5306027825 */ /* 0x000fca00078e00ff */
[----:B------:R-:W-:Y:S02]  /*f970*/  LOP3.LUT R4, R3, UR34, R8, 0x96, !PT ;  /* 0x0000002203047c12 */ /* 0x000fe4000f8e9608 */
[----:B------:R-:W-:-:S04]  /*f980*/  LOP3.LUT R3, R2, 0xffff, RZ, 0xc0, !PT ;  /* 0x0000ffff02037812 */ /* 0x000fc800078ec0ff */
[----:B------:R-:W-:Y:S02]  /*f990*/  SHF.R.U32.HI R6, RZ, 0x8, R3 ;  /* 0x00000008ff067819 */ /* 0x000fe40000011603 */
[----:B------:R-:W-:-:S04]  /*f9a0*/  LOP3.LUT R3, R2, 0xff, RZ, 0xc0, !PT ;  /* 0x000000ff02037812 */ /* 0x000fc800078ec0ff */
[----:B------:R-:W-:Y:S02]  /*f9b0*/  PRMT R12, R3, 0x5410, R6 ;  /* 0x00005410030c7816 */ /* 0x000fe40000000006 */
[--C-:B------:R-:W-:Y:S02]  /*f9c0*/  SHF.R.U32.HI R3, RZ, 0x10, R2.reuse ;  /* 0x00000010ff037819 */ /* 0x100fe40000011602 */
[----:B------:R-:W-:Y:S02]  /*f9d0*/  SHF.R.U32.HI R6, RZ, 0x18, R2 ;  /* 0x00000018ff067819 */ /* 0x000fe40000011602 */
[----:B------:R-:W-:Y:S02]  /*f9e0*/  HSET2.LE.AND R2, R20, R0, PT ;  /* 0x0000000014027233 */ /* 0x000fe40003803000 */
[----:B------:R-:W-:-:S04]  /*f9f0*/  LOP3.LUT R3, R3, 0xff, RZ, 0xc0, !PT ;  /* 0x000000ff03037812 */ /* 0x000fc800078ec0ff */
[----:B------:R-:W-:Y:S02]  /*fa00*/  PRMT R10, R3, 0x5410, R6 ;  /* 0x00005410030a7816 */ /* 0x000fe40000000006 */
[----:B----4-:R-:W-:Y:S02]  /*fa10*/  LOP3.LUT R16, R2, R87, RZ, 0xc0, !PT ;  /* 0x0000005702107212 */ /* 0x010fe400078ec0ff */
[----:B------:R-:W-:-:S04]  /*fa20*/  LOP3.LUT R2, R5, 0xffff, RZ, 0xc0, !PT ;  /* 0x0000ffff05027812 */ /* 0x000fc800078ec0ff */
[----:B------:R-:W-:Y:S02]  /*fa30*/  SHF.R.U32.HI R3, RZ, 0x8, R2 ;  /* 0x00000008ff037819 */ /* 0x000fe40000011602 */
[----:B------:R-:W-:Y:S01]  /*fa40*/  LOP3.LUT R2, R5, 0xff, RZ, 0xc0, !PT ;  /* 0x000000ff05027812 */ /* 0x000fe200078ec0ff */
[----:B------:R-:W-:-:S03]  /*fa50*/  IMAD.MOV.U32 R87, RZ, RZ, R59 ;  /* 0x000000ffff577224 */ /* 0x000fc600078e003b */
[----:B------:R-:W-:Y:S02]  /*fa60*/  PRMT R9, R2, 0x5410, R3 ;  /* 0x0000541002097816 */ /* 0x000fe40000000003 */
[----:B------:R-:W-:Y:S02]  /*fa70*/  HSET2.LE.AND R2, R22, R0, PT ;  /* 0x0000000016027233 */ /* 0x000fe40003803000 */
[--C-:B------:R-:W-:Y:S02]  /*fa80*/  SHF.R.U32.HI R3, RZ, 0x10, R5.reuse ;  /* 0x00000010ff037819 */ /* 0x100fe40000011605 */
[----:B------:R-:W-:Y:S02]  /*fa90*/  SHF.R.U32.HI R5, RZ, 0x18, R5 ;  /* 0x00000018ff057819 */ /* 0x000fe40000011605 */
[----:B------:R-:W-:Y:S02]  /*faa0*/  LOP3.LUT R3, R3, 0xff, RZ, 0xc0, !PT ;  /* 0x000000ff03037812 */ /* 0x000fe400078ec0ff */
[----:B------:R-:W-:-:S02]  /*fab0*/  LOP3.LUT R17, R2, R87, RZ, 0xc0, !PT ;  /* 0x0000005702117212 */ /* 0x000fc400078ec0ff */
[C---:B------:R-:W-:Y:S02]  /*fac0*/  LOP3.LUT R2, R4.reuse, 0xffff, RZ, 0xc0, !PT ;  /* 0x0000ffff04027812 */ /* 0x040fe400078ec0ff */
[----:B------:R-:W-:Y:S02]  /*fad0*/  PRMT R8, R3, 0x5410, R5 ;  /* 0x0000541003087816 */ /* 0x000fe40000000005 */
[----:B------:R-:W-:Y:S02]  /*fae0*/  SHF.R.U32.HI R3, RZ, 0x8, R2 ;  /* 0x00000008ff037819 */ /* 0x000fe40000011602 */
[----:B------:R-:W-:Y:S01]  /*faf0*/  LOP3.LUT R2, R4, 0xff, RZ, 0xc0, !PT ;  /* 0x000000ff04027812 */ /* 0x000fe200078ec0ff */
[----:B------:R-:W-:Y:S02]  /*fb00*/  IMAD.MOV.U32 R59, RZ, RZ, R58 ;  /* 0x000000ffff3b7224 */ /* 0x000fe400078e003a */
[----:B------:R-:W-:Y:S01]  /*fb10*/  IMAD.MOV.U32 R58, RZ, RZ, R54 ;  /* 0x000000ffff3a7224 */ /* 0x000fe200078e0036 */
[----:B------:R-:W-:Y:S01]  /*fb20*/  PRMT R7, R2, 0x5410, R3 ;  /* 0x0000541002077816 */ /* 0x000fe20000000003 */
[----:B------:R-:W-:Y:S01]  /*fb30*/  IMAD.MOV.U32 R87, RZ, RZ, R59 ;  /* 0x000000ffff577224 */ /* 0x000fe200078e003b */
[----:B------:R-:W-:-:S02]  /*fb40*/  SHF.R.U32.HI R2, RZ, 0x10, R4 ;  /* 0x00000010ff027819 */ /* 0x000fc40000011604 */
[----:B------:R-:W-:Y:S01]  /*fb50*/  SHF.R.U32.HI R3, RZ, 0x18, R4 ;  /* 0x00000018ff037819 */ /* 0x000fe20000011604 */
[----:B------:R-:W-:Y:S01]  /*fb60*/  IMAD.MOV.U32 R59, RZ, RZ, R58 ;  /* 0x000000ffff3b7224 */ /* 0x000fe200078e003a */
[----:B------:R-:W-:Y:S01]  /*fb70*/  HSET2.LE.AND R4, R23, R0, PT ;  /* 0x0000000017047233 */ /* 0x000fe20003803000 */
[----:B------:R-:W-:Y:S02]  /*fb80*/  IMAD.MOV.U32 R54, RZ, RZ, R79 ;  /* 0x000000ffff367224 */ /* 0x000fe400078e004f */
[----:B------:R-:W-:Y:S02]  /*fb90*/  IMAD.MOV.U32 R58, RZ, RZ, R84 ;  /* 0x000000ffff3a7224 */ /* 0x000fe400078e0054 */
[----:B------:R-:W-:Y:S02]  /*fba0*/  IMAD.MOV.U32 R79, RZ, RZ, R224 ;  /* 0x000000ffff4f7224 */ /* 0x000fe400078e00e0 */
[----:B------:R-:W-:Y:S01]  /*fbb0*/  IMAD.MOV.U32 R84, RZ, RZ, R244 ;  /* 0x000000ffff547224 */ /* 0x000fe200078e00f4 */
[----:B------:R-:W4:Y:S01]  /*fbc0*/  LDL.LU R224, [R1+0x1d0] ;  /* 0x0001d00001e07983 */ /* 0x000f220000300800 */
[----:B------:R-:W-:Y:S01]  /*fbd0*/  IMAD.MOV.U32 R244, RZ, RZ, R225 ;  /* 0x000000fffff47224 */ /* 0x000fe200078e00e1 */
[----:B------:R-:W-:-:S02]  /*fbe0*/  LOP3.LUT R24, R4, R87, RZ, 0xc0, !PT ;  /* 0x0000005704187212 */ /* 0x000fc400078ec0ff */
[----:B------:R-:W2:Y:S04]  /*fbf0*/  LDL.LU R225, [R1+0x1cc] ;  /* 0x0001cc0001e17983 */ /* 0x000ea80000300800 */
[----:B------:R-:W3:Y:S01]  /*fc00*/  LDL.LU R87, [R1+0xe0] ;  /* 0x0000e00001577983 */ /* 0x000ee20000300800 */
[----:B------:R-:W-:-:S04]  /*fc10*/  LOP3.LUT R2, R2, 0xff, RZ, 0xc0, !PT ;  /* 0x000000ff02027812 */ /* 0x000fc800078ec0ff */
[----:B------:R-:W-:Y:S02]  /*fc20*/  PRMT R22, R2, 0x5410, R3 ;  /* 0x0000541002167816 */ /* 0x000fe40000000003 */
[--C-:B------:R-:W-:Y:S01]  /*fc30*/  HSET2.LE.AND R3, R21, R0.reuse, PT ;  /* 0x0000000015037233 */ /* 0x100fe20003803000 */
[----:B------:R-:W-:Y:S02]  /*fc40*/  IMAD.MOV.U32 R85, RZ, RZ, R138 ;  /* 0x000000ffff557224 */ /* 0x000fe400078e008a */
[----:B------:R-:W-:Y:S01]  /*fc50*/  IMAD.WIDE.U32 R4, R226, -0x326172a9, RZ ;  /* 0xcd9e8d57e2047825 */ /* 0x000fe200078e00ff */
[----:B------:R-:W-:-:S03]  /*fc60*/  HSET2.LE.AND R2, R13, R0, PT ;  /* 0x000000000d027233 */ /* 0x000fc60003803000 */
[----:B------:R-:W-:Y:S01]  /*fc70*/  @!P3 HFMA2.BF16_V2 R102, -RZ.H0_H0, RZ.H0_H0, -R145.H0_H0 ;  /* 0x200000ffff66b231 */ /* 0x000fe20000340991 */
[----:B------:R-:W-:Y:S02]  /*fc80*/  PRMT R138, R145, 0x5410, R144 ;  /* 0x00005410918a7816 */ /* 0x000fe40000000090 */
[----:B------:R-:W-:Y:S02]  /*fc90*/  LOP3.LUT R6, R15, UR41, R4, 0x96, !PT ;  /* 0x000000290f067c12 */ /* 0x000fe4000f8e9604 */
[----:B------:R-:W-:Y:S01]  /*fca0*/  @!P3 PRMT R145, R102, 0x5410, RZ ;  /* 0x000054106691b816 */ /* 0x000fe200000000ff */
[----:B------:R-:W-:Y:S02]  /*fcb0*/  IMAD.MOV.U32 R89, RZ, RZ, R43 ;  /* 0x000000ffff597224 */ /* 0x000fe400078e002b */
[----:B------:R-:W-:Y:S02]  /*fcc0*/  IMAD.MOV.U32 R90, RZ, RZ, R42 ;  /* 0x000000ffff5a7224 */ /* 0x000fe400078e002a */
[----:B------:R-:W-:-:S02]  /*fcd0*/  IMAD.MOV.U32 R91, RZ, RZ, R41 ;  /* 0x000000ffff5b7224 */ /* 0x000fc400078e0029 */
[----:B------:R-:W-:Y:S02]  /*fce0*/  IMAD.MOV.U32 R64, RZ, RZ, R180 ;  /* 0x000000ffff407224 */ /* 0x000fe400078e00b4 */
[----:B------:R-:W-:Y:S02]  /*fcf0*/  IMAD.MOV.U32 R65, RZ, RZ, R178 ;  /* 0x000000ffff417224 */ /* 0x000fe400078e00b2 */
[----:B------:R-:W-:Y:S01]  /*fd00*/  IMAD.MOV.U32 R66, RZ, RZ, R179 ;  /* 0x000000ffff427224 */ /* 0x000fe200078e00b3 */
[----:B---3--:R-:W-:Y:S01]  /*fd10*/  LOP3.LUT R25, R3, R87, RZ, 0xc0, !PT ;  /* 0x0000005703197212 */ /* 0x008fe200078ec0ff */
[----:B------:R-:W-:Y:S02]  /*fd20*/  IMAD.MOV.U32 R87, RZ, RZ, R59 ;  /* 0x000000ffff577224 */ /* 0x000fe400078e003b */
[----:B------:R-:W-:Y:S02]  /*fd30*/  IMAD.MOV.U32 R59, RZ, RZ, R58 ;  /* 0x000000ffff3b7224 */ /* 0x000fe400078e003a */
[----:B------:R-:W-:-:S02]  /*fd40*/  IMAD.MOV.U32 R58, RZ, RZ, R84 ;  /* 0x000000ffff3a7224 */ /* 0x000fc400078e0054 */
[----:B------:R-:W-:Y:S02]  /*fd50*/  IMAD.MOV.U32 R84, RZ, RZ, R85 ;  /* 0x000000ffff547224 */ /* 0x000fe400078e0055 */
[----:B------:R-:W-:Y:S01]  /*fd60*/  IMAD.MOV.U32 R85, RZ, RZ, R30 ;  /* 0x000000ffff557224 */ /* 0x000fe200078e001e */
[----:B------:R-:W-:Y:S01]  /*fd70*/  LOP3.LUT R3, R5, R87, RZ, 0x3c, !PT ;  /* 0x0000005705037212 */ /* 0x000fe200078e3cff */
        /* <DEDUP_REMOVED lines=15> */
[----:B------:R-:W-:Y:S01]  /*fe70*/  LOP3.LUT R30, R2, R227, RZ, 0xc0, !PT ;  /* 0x000000e3021e7212 */ /* 0x000fe200078ec0ff */
[----:B------:R-:W-:Y:S01]  /*fe80*/  IMAD.MOV.U32 R56, RZ, RZ, R77 ;  /* 0x000000ffff387224 */ /* 0x000fe200078e004d */
[----:B------:R-:W-:Y:S01]  /*fe90*/  HSET2.LE.AND R2, R11, R0, PT ;  /* 0x000000000b027233 */ /* 0x000fe20003803000 */
[----:B------:R-:W-:Y:S01]  /*fea0*/  IMAD.MOV.U32 R77, RZ, RZ, R76 ;  /* 0x000000ffff4d7224 */ /* 0x000fe200078e004c */
[----:B------:R-:W3:Y:S01]  /*feb0*/  LDL.LU R227, [R1+0x1c8] ;  /* 0x0001c80001e37983 */ /* 0x000ee20000300800 */
[----:B------:R-:W-:-:S02]  /*fec0*/  IMAD.MOV.U32 R76, RZ, RZ, R38 ;  /* 0x000000ffff4c7224 */ /* 0x000fc400078e0026 */
[----:B------:R-:W-:Y:S01]  /*fed0*/  IMAD.WIDE.U32 R38, R3, -0x2daee0ad, RZ ;  /* 0xd2511f5303267825 */ /* 0x000fe200078e00ff */
[----:B------:R-:W-:Y:S01]  /*fee0*/  LOP3.LUT R31, R2, R31, RZ, 0xc0, !PT ;  /* 0x0000001f021f7212 */ /* 0x000fe200078ec0ff */
[----:B------:R-:W4:Y:S02]  /*fef0*/  LDL.LU R226, [R1+0x1c4] ;  /* 0x0001c40001e27983 */ /* 0x000f240000300800 */
[----:B------:R-:W-:Y:S01]  /*ff00*/  IMAD.MOV.U32 R36, RZ, RZ, R132 ;  /* 0x000000ffff247224 */ /* 0x000fe200078e0084 */
[----:B------:R-:W-:Y:S01]  /*ff10*/  LOP3.LUT R2, R39, UR40, R220, 0x96, !PT ;  /* 0x0000002827027c12 */ /* 0x000fe2000f8e96dc */
[----:B------:R-:W-:Y:S01]  /*ff20*/  IMAD.MOV.U32 R61, RZ, RZ, R86 ;  /* 0x000000ffff3d7224 */ /* 0x000fe200078e0056 */
[----:B------:R-:W-:Y:S01]  /*ff30*/  HSET2.LE.AND R3, R12, R0, PT ;  /* 0x000000000c037233 */ /* 0x000fe20003803000 */
[----:B------:R-:W-:Y:S01]  /*ff40*/  IMAD.MOV.U32 R86, RZ, RZ, R59 ;  /* 0x000000ffff567224 */ /* 0x000fe200078e003b */
[----:B------:R-:W2:Y:S01]  /*ff50*/  LDL.LU R228, [R1+0x1c0] ;  /* 0x0001c00001e47983 */ /* 0x000ea20000300800 */
[----:B------:R-:W-:-:S02]  /*ff60*/  IMAD.MOV.U32 R59, RZ, RZ, R50 ;  /* 0x000000ffff3b7224 */ /* 0x000fc400078e0032 */
[----:B------:R-:W-:Y:S01]  /*ff70*/  IMAD.MOV.U32 R50, RZ, RZ, R36 ;  /* 0x000000ffff327224 */ /* 0x000fe200078e0024 */
[----:B------:R-:W-:Y:S01]  /*ff80*/  LOP3.LUT R132, R29, UR41, R4, 0x96, !PT ;  /* 0x000000291d847c12 */ /* 0x000fe2000f8e9604 */
[----:B------:R-:W-:Y:S01]  /*ff90*/  IMAD.WIDE.U32 R36, R2, -0x326172a9, RZ ;  /* 0xcd9e8d5702247825 */ /* 0x000fe200078e00ff */
[--C-:B------:R-:W-:Y:S02]  /*ffa0*/  HSET2.LE.AND R4, R9, R0.reuse, PT ;  /* 0x0000000009047233 */ /* 0x100fe40003803000 */
[----:B------:R-:W-:Y:S02]  /*ffb0*/  LOP3.LUT R102, R3, R239, RZ, 0xc0, !PT ;  /* 0x000000ef03667212 */ /* 0x000fe400078ec0ff */
[C---:B------:R-:W-:Y:S02]  /*ffc0*/  LOP3.LUT R5, R37.reuse, UR39, R14, 0x96, !PT ;  /* 0x0000002725057c12 */ /* 0x040fe4000f8e960e */
[----:B------:R-:W-:Y:S02]  /*ffd0*/  LOP3.LUT R37, R37, UR39, R28, 0x96, !PT ;  /* 0x0000002725257c12 */ /* 0x000fe4000f8e961c */
[----:B------:R-:W-:-:S02]  /*ffe0*/  HSET2.LE.AND R3, R8, R0, PT ;  /* 0x0000000008037233 */ /* 0x000fc40003803000 */
[----:B------:R-:W-:Y:S01]  /*fff0*/  LOP3.LUT R28, R4, R61, RZ, 0xc0, !PT ;  /* 0x0000003d041c7212 */ /* 0x000fe200078ec0ff */
[----:B------:R-:W-:Y:S02]  /*10000*/  IMAD.MOV.U32 R61, RZ, RZ, R56 ;  /* 0x000000ffff3d7224 */ /* 0x000fe400078e0038 */
[----:B------:R-:W-:Y:S01]  /*10010*/  IMAD.MOV.U32 R56, RZ, RZ, R83 ;  /* 0x000000ffff387224 */ /* 0x000fe200078e0053 */
[----:B------:R-:W-:Y:S01]  /*10020*/  LOP3.LUT R29, R3, R231, RZ, 0xc0, !PT ;  /* 0x000000e7031d7212 */ /* 0x000fe200078ec0ff */
[----:B------:R-:W-:Y:S01]  /*10030*/  IMAD.MOV.U32 R83, RZ, RZ, R80 ;  /* 0x000000ffff537224 */ /* 0x000fe200078e0050 */
[----:B------:R-:W3:Y:S01]  /*10040*/  LDL.LU R231, [R1+0x1bc] ;  /* 0x0001bc0001e77983 */ /* 0x000ee20000300800 */
[----:B------:R-:W-:Y:S02]  /*10050*/  IMAD.MOV.U32 R80, RZ, RZ, R68 ;  /* 0x000000ffff507224 */ /* 0x000fe400078e0044 */
[----:B------:R-:W-:Y:S02]  /*10060*/  IMAD.MOV.U32 R68, RZ, RZ, R251 ;  /* 0x000000ffff447224 */ /* 0x000fe400078e00fb */
[----:B------:R-:W2:Y:S01]  /*10070*/  LDL.LU R251, [R1+0x1b8] ;  /* 0x0001b80001fb7983 */ /* 0x000ea20000300800 */
[----:B------:R-:W-:-:S03]  /*10080*/  IMAD.MOV.U32 R88, RZ, RZ, R60 ;  /* 0x000000ffff587224 */ /* 0x000fc600078e003c */
[----:B------:R1:W5:Y:S01]  /*10090*/  LDL.LU R43, [R1+0x1b4] ;  /* 0x0001b400012b7983 */ /* 0x0003620000300800 */
[----:B------:R-:W-:-:S03]  /*100a0*/  IMAD.MOV.U32 R60, RZ, RZ, R177 ;  /* 0x000000ffff3c7224 */ /* 0x000fc600078e00b1 */
[----:B------:R1:W5:Y:S04]  /*100b0*/  LDL.LU R42, [R1+0x1b0] ;  /* 0x0001b000012a7983 */ /* 0x0003680000300800 */
[----:B------:R1:W5:Y:S04]  /*100c0*/  LDL.LU R41, [R1+0x1ac] ;  /* 0x0001ac0001297983 */ /* 0x0003680000300800 */
[----:B------:R-:W4:Y:S01]  /*100d0*/  LDL.LU R177, [R1+0x1a8] ;  /* 0x0001a80001b17983 */ /* 0x000f220000300800 */
[----:B------:R-:W-:Y:S02]  /*100e0*/  IMAD.MOV.U32 R62, RZ, RZ, R84 ;  /* 0x000000ffff3e7224 */ /* 0x000fe400078e0054 */
[----:B------:R-:W-:-:S02]  /*100f0*/  IMAD.MOV.U32 R84, RZ, RZ, R56 ;  /* 0x000000ffff547224 */ /* 0x000fc400078e0038 */
[----:B------:R-:W-:Y:S02]  /*10100*/  IMAD.MOV.U32 R56, RZ, RZ, R79 ;  /* 0x000000ffff387224 */ /* 0x000fe400078e004f */
[----:B------:R-:W-:Y:S02]  /*10110*/  IMAD.MOV.U32 R79, RZ, RZ, R40 ;  /* 0x000000ffff4f7224 */ /* 0x000fe400078e0028 */
[----:B------:R1:W5:Y:S04]  /*10120*/  LDL.LU R40, [R1+0x1a4] ;  /* 0x0001a40001287983 */ /* 0x0003680000300800 */
[----:B------:R-:W3:Y:S04]  /*10130*/  LDL.LU R180, [R1+0x1a0] ;  /* 0x0001a00001b47983 */ /* 0x000ee80000300800 */
[----:B------:R-:W2:Y:S04]  /*10140*/  LDL.LU R178, [R1+0x19c] ;  /* 0x00019c0001b27983 */ /* 0x000ea80000300800 */
[----:B------:R-:W3:Y:S01]  /*10150*/  LDL.LU R179, [R1+0x198] ;  /* 0x0001980001b37983 */ /* 0x000ee20000300800 */
[----:B------:R-:W-:Y:S01]  /*10160*/  @!P6 HFMA2.BF16_V2 R103, -RZ.H0_H0, RZ.H0_H0, -R146.H0_H0 ;  /* 0x200000ffff67e231 */ /* 0x000fe20000340992 */
[----:B------:R-:W-:Y:S01]  /*10170*/  HSET2.LE.AND R2, R10, R0, PT ;  /* 0x000000000a027233 */ /* 0x000fe20003803000 */
[----:B------:R-:W-:Y:S01]  /*10180*/  IMAD.MOV.U32 R81, RZ, RZ, R133 ;  /* 0x000000ffff517224 */ /* 0x000fe200078e0085 */
[----:B------:R-:W-:Y:S01]  /*10190*/  PRMT R133, R147, 0x5410, R146 ;  /* 0x0000541093857816 */ /* 0x000fe20000000092 */
[----:B------:R-:W-:Y:S01]  /*101a0*/  @!P5 HFMA2.BF16_V2 R100, -RZ.H0_H0, RZ.H0_H0, -R147.H0_H0 ;  /* 0x200000ffff64d231 */ /* 0x000fe20000340993 */
[----:B------:R-:W-:-:S02]  /*101b0*/  @!P6 PRMT R146, R103, 0x5410, RZ ;  /* 0x000054106792e816 */ /* 0x000fc400000000ff */
[----:B------:R-:W-:Y:S02]  /*101c0*/  LOP3.LUT R103, R2, R237, RZ, 0xc0, !PT ;  /* 0x000000ed02677212 */ /* 0x000fe400078ec0ff */
[----:B------:R-:W-:Y:S02]  /*101d0*/  HSET2.LE.AND R2, R7, R0, PT ;  /* 0x0000000007027233 */ /* 0x000fe40003803000 */
[----:B------:R-:W-:-:S03]  /*101e0*/  @!P5 PRMT R147, R100, 0x5410, RZ ;  /* 0x000054106493d816 */ /* 0x000fc600000000ff */
[----:B------:R-:W-:Y:S01]  /*101f0*/  LOP3.LUT R100, R2, R252, RZ, 0xc0, !PT ;  /* 0x000000fc02647212 */ /* 0x000fe200078ec0ff */
        /* <DEDUP_REMOVED lines=9> */
[----:B------:R-:W-:Y:S02]  /*10290*/  @!P4 HFMA2.BF16_V2 R101, -RZ.H0_H0, RZ.H0_H0, -R144.H0_H0 ;  /* 0x200000ffff65c231 */ /* 0x000fe40000340990 */
[----:B------:R-:W-:Y:S01]  /*102a0*/  IMAD.WIDE.U32 R20, R5, -0x2daee0ad, RZ ;  /* 0xd2511f5305147825 */ /* 0x000fe200078e00ff */
[----:B------:R-:W-:Y:S02]  /*102b0*/  LOP3.LUT R4, R3, UR33, R4, 0x96, !PT ;  /* 0x0000002103047c12 */ /* 0x000fe4000f8e9604 */
[----:B------:R-:W-:Y:S02]  /*102c0*/  HSET2.LE.AND R3, R22, R0, PT ;  /* 0x0000000016037233 */ /* 0x000fe40003803000 */
[----:B------:R-:W-:Y:S01]  /*102d0*/  LOP3.LUT R2, R21, UR29, R2, 0x96, !PT ;  /* 0x0000001d15027c12 */ /* 0x000fe2000f8e9602 */
[----:B------:R-:W-:Y:S01]  /*102e0*/  IMAD.WIDE.U32 R4, R4, -0x326172a9, RZ ;  /* 0xcd9e8d5704047825 */ /* 0x000fe200078e00ff */
[----:B------:R-:W-:Y:S02]  /*102f0*/  @!P4 PRMT R144, R101, 0x5410, RZ ;  /* 0x000054106590c816 */ /* 0x000fe400000000ff */
[----:B------:R-:W-:Y:S01]  /*10300*/  LOP3.LUT R101, R3, R61, RZ, 0xc0, !PT ;  /* 0x0000003d03657212 */ /* 0x000fe200078ec0ff */
[----:B------:R-:W-:Y:S01]  /*10310*/  IMAD.WIDE.U32 R2, R2, -0x326172a9, RZ ;  /* 0xcd9e8d5702027825 */ /* 0x000fe200078e00ff */
[----:B------:R-:W-:-:S02]  /*10320*/  LOP3.LUT R21, R5, UR32, R6, 0x96, !PT ;  /* 0x0000002005157c12 */ /* 0x000fc4000f8e9606 */
[----:B------:R-:W-:Y:S02]  /*10330*/  SHF.R.U32.HI R6, RZ, 0x10, R2 ;  /* 0x00000010ff067819 */ /* 0x000fe40000011602 */
[----:B------:R-:W-:Y:S02]  /*10340*/  LOP3.LUT R4, R3, UR16, R4, 0x96, !PT ;  /* 0x0000001003047c12 */ /* 0x000fe4000f8e9604 */
[C---:B------:R-:W-:Y:S02]  /*10350*/  LOP3.LUT R3, R2.reuse, 0xffff, RZ, 0xc0, !PT ;  /* 0x0000ffff02037812 */ /* 0x040fe400078ec0ff */
[----:B------:R-:W-:Y:S02]  /*10360*/  LOP3.LUT R7, R2, 0xff, RZ, 0xc0, !PT ;  /* 0x000000ff02077812 */ /* 0x000fe400078ec0ff */
[----:B------:R-:W-:Y:S02]  /*10370*/  SHF.R.U32.HI R5, RZ, 0x18, R2 ;  /* 0x00000018ff057819 */ /* 0x000fe40000011602 */
[----:B------:R-:W-:-:S02]  /*10380*/  LOP3.LUT R2, R6, 0xff, RZ, 0xc0, !PT ;  /* 0x000000ff06027812 */ /* 0x000fc400078ec0ff */
[----:B------:R-:W-:Y:S02]  /*10390*/  SHF.R.U32.HI R3, RZ, 0x8, R3 ;  /* 0x00000008ff037819 */ /* 0x000fe40000011603 */
[----:B------:R-:W-:Y:S02]  /*103a0*/  PRMT R6, R2, 0x5410, R5 ;  /* 0x0000541002067816 */ /* 0x000fe40000000005 */
[C---:B------:R-:W-:Y:S02]  /*103b0*/  LOP3.LUT R2, R4.reuse, 0xffff, RZ, 0xc0, !PT ;  /* 0x0000ffff04027812 */ /* 0x040fe400078ec0ff */
[----:B------:R-:W-:Y:S02]  /*103c0*/  PRMT R7, R7, 0x5410, R3 ;  /* 0x0000541007077816 */ /* 0x000fe40000000003 */
        /* <DEDUP_REMOVED lines=8> */
[----:B------:R1:W-:Y:S01]  /*10450*/  STG.E.U16 desc[UR26][R140.64+-0x70], R63 ;  /* 0xffff903f8c007986 */ /* 0x0003e2000c10151a */
[----:B------:R-:W-:-:S03]  /*10460*/  HSET2.LE.AND R3, R6, R0, PT ;  /* 0x0000000006037233 */ /* 0x000fc60003803000 */
[----:B------:R-:W-:Y:S02]  /*10470*/  LOP3.LUT R6, R2, R48, RZ, 0xc0, !PT ;  /* 0x0000003002067212 */ /* 0x000fe400078ec0ff */
[--C-:B------:R-:W-:Y:S02]  /*10480*/  HSET2.LE.AND R2, R12, R0.reuse, PT ;  /* 0x000000000c027233 */ /* 0x100fe40003803000 */
[----:B------:R-:W-:Y:S01]  /*10490*/  HSET2.LE.AND R4, R5, R0, PT ;  /* 0x0000000005047233 */ /* 0x000fe20003803000 */
[----:B------:R-:W-:Y:S01]  /*104a0*/  IMAD.MOV.U32 R48, RZ, RZ, R240 ;  /* 0x000000ffff307224 */ /* 0x000fe200078e00f0 */
[----:B------:R-:W-:Y:S01]  /*104b0*/  LOP3.LUT R7, R3, R45, RZ, 0xc0, !PT ;  /* 0x0000002d03077212 */ /* 0x000fe200078ec0ff */
[----:B------:R-:W-:Y:S01]  /*104c0*/  IMAD.MOV.U32 R45, RZ, RZ, R50 ;  /* 0x000000ffff2d7224 */ /* 0x000fe200078e0032 */
[----:B------:R-:W-:Y:S01]  /*104d0*/  LOP3.LUT R5, R2, R49, RZ, 0xc0, !PT ;  /* 0x0000003102057212 */ /* 0x000fe200078ec0ff */
[----:B------:R-:W-:Y:S01]  /*104e0*/  IMAD.MOV.U32 R49, RZ, RZ, R191 ;  /* 0x000000ffff317224 */ /* 0x000fe200078e00bf */
[----:B------:R-:W-:Y:S01]  /*104f0*/  LOP3.LUT R4, R4, R51, RZ, 0xc0, !PT ;  /* 0x0000003304047212 */ /* 0x000fe200078ec0ff */
[----:B------:R-:W-:-:S02]  /*10500*/  IMAD.MOV.U32 R50, RZ, RZ, R190 ;  /* 0x000000ffff327224 */ /* 0x000fc400078e00be */
[----:B------:R-:W-:Y:S02]  /*10510*/  IMAD.MOV.U32 R51, RZ, RZ, R189 ;  /* 0x000000ffff337224 */ /* 0x000fe400078e00bd */
[----:B-1----:R-:W-:Y:S02]  /*10520*/  IMAD.MOV.U32 R63, RZ, RZ, R85 ;  /* 0x000000ffff3f7224 */ /* 0x002fe400078e0055 */
[----:B------:R-:W-:Y:S02]  /*10530*/  IMAD.MOV.U32 R85, RZ, RZ, R54 ;  /* 0x000000ffff557224 */ /* 0x000fe400078e0036 */
[----:B------:R-:W-:Y:S02]  /*10540*/  IMAD.MOV.U32 R54, RZ, RZ, R78 ;  /* 0x000000ffff367224 */ /* 0x000fe400078e004e */
[----:B------:R-:W-:Y:S02]  /*10550*/  IMAD.MOV.U32 R78, RZ, RZ, R67 ;  /* 0x000000ffff4e7224 */ /* 0x000fe400078e0043 */
[----:B------:R-:W-:-:S02]  /*10560*/  IMAD.MOV.U32 R67, RZ, RZ, R241 ;  /* 0x000000ffff437224 */ /* 0x000fc400078e00f1 */
[----:B------:R1:W5:Y:S01]  /*10570*/  LDL.LU R241, [R1+0x194] ;  /* 0x0001940001f17983 */ /* 0x0003620000300800 */
[----:B------:R-:W-:-:S03]  /*10580*/  IMAD.MOV.U32 R96, RZ, RZ, R188 ;  /* 0x000000ffff607224 */ /* 0x000fc600078e00bc */
[----:B------:R1:W5:Y:S01]  /*10590*/  LDL.LU R240, [R1+0x190] ;  /* 0x0001900001f07983 */ /* 0x0003620000300800 */
[----:B------:R-:W-:-:S03]  /*105a0*/  @!P2 HFMA2.BF16_V2 R99, -RZ.H0_H0, RZ.H0_H0, -R136.H1_H1 ;  /* 0x200000ffff63a231 */ /* 0x000fc60000360988 */
[----:B------:R1:W5:Y:S01]  /*105b0*/  LDL.LU R191, [R1+0x18c] ;  /* 0x00018c0001bf7983 */ /* 0x0003620000300800 */
[----:B------:R-:W-:-:S03]  /*105c0*/  IMAD.MOV.U32 R97, RZ, RZ, R187 ;  /* 0x000000ffff617224 */ /* 0x000fc600078e00bb */
[----:B------:R1:W5:Y:S01]  /*105d0*/  LDL.LU R190, [R1+0x188] ;  /* 0x0001880001be7983 */ /* 0x0003620000300800 */
[----:B------:R-:W-:-:S03]  /*105e0*/  IMAD.MOV.U32 R98, RZ, RZ, R186 ;  /* 0x000000ffff627224 */ /* 0x000fc600078e00ba */
[----:B------:R1:W5:Y:S01]  /*105f0*/  LDL.LU R189, [R1+0x184] ;  /* 0x0001840001bd7983 */ /* 0x0003620000300800 */
[----:B------:R-:W-:-:S03]  /*10600*/  IMAD.MOV.U32 R2, RZ, RZ, R185 ;  /* 0x000000ffff027224 */ /* 0x000fc600078e00b9 */
[----:B------:R1:W5:Y:S01]  /*10610*/  LDL.LU R188, [R1+0x180] ;  /* 0x0001800001bc7983 */ /* 0x0003620000300800 */
[----:B------:R-:W-:-:S03]  /*10620*/  IMAD.MOV.U32 R3, RZ, RZ, R184 ;  /* 0x000000ffff037224 */ /* 0x000fc600078e00b8 */
[----:B------:R1:W5:Y:S01]  /*10630*/  LDL.LU R187, [R1+0x17c] ;  /* 0x00017c0001bb7983 */ /* 0x0003620000300800 */
[----:B------:R-:W-:Y:S01]  /*10640*/  @P2 PRMT R162, R136, 0x7632, R162 ;  /* 0x0000763288a22816 */ /* 0x000fe200000000a2 */
[----:B------:R-:W-:Y:S02]  /*10650*/  IMAD.MOV.U32 R252, RZ, RZ, R183 ;  /* 0x000000fffffc7224 */ /* 0x000fe400078e00b7 */
[----:B------:R1:W5:Y:S01]  /*10660*/  LDL.LU R186, [R1+0x178] ;  /* 0x0001780001ba7983 */ /* 0x0003620000300800 */
[----:B------:R-:W-:Y:S01]  /*10670*/  @!P2 PRMT R162, R99, 0x5410, RZ ;  /* 0x0000541063a2a816 */ /* 0x000fe200000000ff */
[----:B------:R-:W-:Y:S02]  /*10680*/  IMAD.MOV.U32 R239, RZ, RZ, R86 ;  /* 0x000000ffffef7224 */ /* 0x000fe400078e0056 */
[----:B------:R1:W5:Y:S01]  /*10690*/  LDL.LU R185, [R1+0x174] ;  /* 0x0001740001b97983 */ /* 0x0003620000300800 */
[----:B------:R-:W-:Y:S02]  /*106a0*/  IMAD.MOV.U32 R237, RZ, RZ, R87 ;  /* 0x000000ffffed7224 */ /* 0x000fe400078e0057 */
[----:B------:R-:W-:Y:S01]  /*106b0*/  IMAD.MOV.U32 R22, RZ, RZ, R182 ;  /* 0x000000ffff167224 */ /* 0x000fe200078e00b6 */
[----:B------:R1:W5:Y:S01]  /*106c0*/  LDL.LU R184, [R1+0x170] ;  /* 0x0001700001b87983 */ /* 0x0003620000300800 */
[----:B------:R-:W-:-:S02]  /*106d0*/  IMAD.MOV.U32 R99, RZ, RZ, R247 ;  /* 0x000000ffff637224 */ /* 0x000fc400078e00f7 */
[----:B------:R-:W-:Y:S01]  /*106e0*/  IMAD.MOV.U32 R23, RZ, RZ, R181 ;  /* 0x000000ffff177224 */ /* 0x000fe200078e00b5 */
[----:B------:R1:W5:Y:S01]  /*106f0*/  LDL.LU R183, [R1+0x16c] ;  /* 0x00016c0001b77983 */ /* 0x0003620000300800 */
[----:B------:R-:W-:-:S03]  /*10700*/  IMAD.MOV.U32 R247, RZ, RZ, R176 ;  /* 0x000000fffff77224 */ /* 0x000fc600078e00b0 */
[----:B------:R1:W5:Y:S04]  /*10710*/  LDL.LU R182, [R1+0x168] ;  /* 0x0001680001b67983 */ /* 0x0003680000300800 */
[----:B------:R1:W5:Y:S04]  /*10720*/  LDL.LU R181, [R1+0x164] ;  /* 0x0001640001b57983 */ /* 0x0003680000300800 */
[----:B------:R1:W5:Y:S04]  /*10730*/  LDL.LU R176, [R1+0x160] ;  /* 0x0001600001b07983 */ /* 0x0003680000300800 */
[----:B----4-:R-:W4:Y:S04]  /*10740*/  LDSM.16.MT88.4 R8, [R177+0x6000] ;  /* 0x00600000b108783b */ /* 0x010f280000004200 */
[----:B--2---:R-:W-:Y:S01]  /*10750*/  LDSM.16.MT88.4 R12, [R178+0x6000] ;  /* 0x00600000b20c783b */ /* 0x004fe20000004200 */
[-C--:B----4-:R-:W-:Y:S06]  /*10760*/  HMMA.16816.F32.BF16 R92, R16, R8.reuse, R88 ;  /* 0x00000008105c723c */ /* 0x090fec0000041858 */
[----:B------:R-:W-:Y:S06]  /*10770*/  HMMA.16816.F32.BF16 R88, R4, R8, R108 ;  /* 0x000000080458723c */ /* 0x000fec000004186c */
[----:B------:R-:W-:Y:S01]  /*10780*/  HMMA.16816.F32.BF16 R80, R16, R10, R80 ;  /* 0x0000000a1050723c */ /* 0x000fe20000041850 */
[----:B------:R-:W-:-:S02]  /*10790*/  IMAD.MOV.U32 R108, RZ, RZ, R84 ;  /* 0x000000ffff6c7224 */ /* 0x000fc400078e0054 */
[----:B------:R-:W-:-:S03]  /*107a0*/  IMAD.MOV.U32 R109, RZ, RZ, R85 ;  /* 0x000000ffff6d7224 */ /* 0x000fc600078e0055 */
[----:B------:R-:W-:Y:S01]  /*107b0*/  HMMA.16816.F32.BF16 R84, R4, R10, R104 ;  /* 0x0000000a0454723c */ /* 0x000fe20000041868 */
[----:B---3--:R-:W2:Y:S06]  /*107c0*/  LDSM.16.MT88.4 R8, [R180+0x6000] ;  /* 0x00600000b408783b */ /* 0x008eac0000004200 */
[----:B------:R-:W-:Y:S02]  /*107d0*/  IMAD.MOV.U32 R107, RZ, RZ, R73 ;  /* 0x000000ffff6b7224 */ /* 0x000fe400078e0049 */
[----:B------:R-:W-:Y:S02]  /*107e0*/  IMAD.MOV.U32 R104, RZ, RZ, R71 ;  /* 0x000000ffff687224 */ /* 0x000fe400078e0047 */
[----:B------:R-:W-:-:S02]  /*107f0*/  IMAD.MOV.U32 R105, RZ, RZ, R70 ;  /* 0x000000ffff697224 */ /* 0x000fc400078e0046 */
[----:B------:R-:W-:Y:S01]  /*10800*/  IMAD.MOV.U32 R106, RZ, RZ, R69 ;  /* 0x000000ffff6a7224 */ /* 0x000fe200078e0045 */
[-C--:B--2---:R-:W-:Y:S06]  /*10810*/  HMMA.16816.F32.BF16 R72, R4, R8.reuse, R116 ;  /* 0x000000080448723c */ /* 0x084fec0000041874 */
[----:B------:R-:W-:Y:S01]  /*10820*/  HMMA.16816.F32.BF16 R76, R16, R8, R76 ;  /* 0x00000008104c723c */ /* 0x000fe2000004184c */
[----:B------:R-:W-:-:S05]  /*10830*/  IMAD.MOV.U32 R119, RZ, RZ, R68 ;  /* 0x000000ffff777224 */ /* 0x000fca00078e0044 */
[-C--:B------:R-:W-:Y:S06]  /*10840*/  HMMA.16816.F32.BF16 R68, R4, R10.reuse, R120 ;  /* 0x0000000a0444723c */ /* 0x080fec0000041878 */
[----:B------:R-:W-:Y:S01]  /*10850*/  HMMA.16816.F32.BF16 R64, R16, R10, R64 ;  /* 0x0000000a1040723c */ /* 0x000fe20000041840 */
[----:B------:R-:W2:Y:S01]  /*10860*/  LDSM.16.MT88.4 R8, [R179+0x6000] ;  /* 0x00600000b308783b */ /* 0x000ea20000004200 */
[----:B------:R-:W-:Y:S02]  /*10870*/  IMAD.MOV.U32 R117, RZ, RZ, R119 ;  /* 0x000000ffff757224 */ /* 0x000fe400078e0077 */
[----:B------:R-:W-:-:S02]  /*10880*/  IMAD.MOV.U32 R118, RZ, RZ, R2 ;  /* 0x000000ffff767224 */ /* 0x000fc400078e0002 */
[----:B------:R-:W-:Y:S02]  /*10890*/  IMAD.MOV.U32 R119, RZ, RZ, R3 ;  /* 0x000000ffff777224 */ /* 0x000fe400078e0003 */
[----:B------:R-:W-:-:S04]  /*108a0*/  IMAD.WIDE.U32 R2, R21, -0x2daee0ad, RZ ;  /* 0xd2511f5315027825 */ /* 0x000fc800078e00ff */
[----:B------:R-:W-:Y:S02]  /*108b0*/  IMAD.MOV.U32 R238, RZ, RZ, R60 ;  /* 0x000000ffffee7224 */ /* 0x000fe400078e003c */
[----:B------:R-:W-:Y:S02]  /*108c0*/  IMAD.MOV.U32 R60, RZ, RZ, R59 ;  /* 0x000000ffff3c7224 */ /* 0x000fe400078e003b */
[----:B------:R-:W-:Y:S02]  /*108d0*/  IMAD.MOV.U32 R61, RZ, RZ, R58 ;  /* 0x000000ffff3d7224 */ /* 0x000fe400078e003a */
[----:B------:R-:W-:Y:S02]  /*108e0*/  IMAD.MOV.U32 R110, RZ, RZ, R56 ;  /* 0x000000ffff6e7224 */ /* 0x000fe400078e0038 */
[----:B------:R-:W-:Y:S01]  /*108f0*/  IMAD.MOV.U32 R111, RZ, RZ, R54 ;  /* 0x000000ffff6f7224 */ /* 0x000fe200078e0036 */
[C---:B------:R-:W-:Y:S06]  /*10900*/  HMMA.16816.F32.BF16 R56, R4.reuse, R12, R124 ;  /* 0x0000000c0438723c */ /* 0x040fec000004187c */
[C---:B------:R-:W-:Y:S06]  /*10910*/  HMMA.16816.F32.BF16 R52, R4.reuse, R14, R128 ;  /* 0x0000000e0434723c */ /* 0x040fec0000041880 */
[C---:B--2---:R-:W-:Y:S06]  /*10920*/  HMMA.16816.F32.BF16 R48, R4.reuse, R8, R48 ;  /* 0x000000080430723c */ /* 0x044fec0000041830 */
[----:B------:R-:W-:Y:S07]  /*10930*/  HMMA.16816.F32.BF16 R44, R4, R10, R44 ;  /* 0x0000000a042c723c */ /* 0x000fee000004182c */
[----:B------:R-:W-:-:S02]  /*10940*/  SHF.R.U32.HI R6, RZ, 0x10, R2 ;  /* 0x00000010ff067819 */ /* 0x000fc40000011602 */
[----:B------:R-:W-:Y:S02]  /*10950*/  LOP3.LUT R4, R3, UR34, R20, 0x96, !PT ;  /* 0x0000002203047c12 */ /* 0x000fe4000f8e9614 */
[C---:B------:R-:W-:Y:S02]  /*10960*/  LOP3.LUT R3, R2.reuse, 0xffff, RZ, 0xc0, !PT ;  /* 0x0000ffff02037812 */ /* 0x040fe400078ec0ff */
[----:B------:R-:W-:Y:S02]  /*10970*/  LOP3.LUT R7, R2, 0xff, RZ, 0xc0, !PT ;  /* 0x000000ff02077812 */ /* 0x000fe400078ec0ff */
[----:B------:R-:W-:Y:S02]  /*10980*/  SHF.R.U32.HI R5, RZ, 0x18, R2 ;  /* 0x00000018ff057819 */ /* 0x000fe40000011602 */
[----:B------:R-:W-:Y:S01]  /*10990*/  LOP3.LUT R2, R6, 0xff, RZ, 0xc0, !PT ;  /* 0x000000ff06027812 */ /* 0x000fe200078ec0ff */
[----:B------:R-:W-:Y:S01]  /*109a0*/  HMMA.16816.F32.BF16 R104, R16, R8, R104 ;  /* 0x000000081068723c */ /* 0x000fe20000041868 */
[----:B------:R-:W-:-:S02]  /*109b0*/  SHF.R.U32.HI R3, RZ, 0x8, R3 ;  /* 0x00000008ff037819 */ /* 0x000fc40000011603 */
[----:B------:R-:W-:-:S04]  /*109c0*/  LOP3.LUT R6, R4, 0xff, RZ, 0xc0, !PT ;  /* 0x000000ff04067812 */ /* 0x000fc800078ec0ff */
[----:B------:R-:W-:Y:S02]  /*109d0*/  PRMT R8, R2, 0x5410, R5 ;  /* 0x0000541002087816 */ /* 0x000fe40000000005 */
[----:B------:R-:W-:Y:S02]  /*109e0*/  LOP3.LUT R2, R4, 0xffff, RZ, 0xc0, !PT ;  /* 0x0000ffff04027812 */ /* 0x000fe400078ec0ff */
[----:B------:R-:W-:Y:S02]  /*109f0*/  PRMT R7, R7, 0x5410, R3 ;  /* 0x0000541007077816 */ /* 0x000fe40000000003 */
[--C-:B------:R-:W-:Y:S02]  /*10a00*/  SHF.R.U32.HI R3, RZ, 0x10, R4.reuse ;  /* 0x00000010ff037819 */ /* 0x100fe40000011604 */
[----:B------:R-:W-:Y:S02]  /*10a10*/  SHF.R.U32.HI R5, RZ, 0x18, R4 ;  /* 0x00000018ff057819 */ /* 0x000fe40000011604 */
[----:B------:R-:W-:-:S02]  /*10a20*/  SHF.R.U32.HI R4, RZ, 0x8, R2 ;  /* 0x00000008ff047819 */ /* 0x000fc40000011602 */
[----:B------:R-:W-:Y:S02]  /*10a30*/  LOP3.LUT R3, R3, 0xff, RZ, 0xc0, !PT ;  /* 0x000000ff03037812 */ /* 0x000fe400078ec0ff */
[----:B------:R-:W-:Y:S02]  /*10a40*/  PRMT R4, R6, 0x5410, R4 ;  /* 0x0000541006047816 */ /* 0x000fe40000000004 */
[--C-:B------:R-:W-:Y:S02]  /*10a50*/  HSET2.LE.AND R2, R7, R0.reuse, PT ;  /* 0x0000000007027233 */ /* 0x100fe40003803000 */
[----:B------:R-:W-:Y:S02]  /*10a60*/  PRMT R5, R3, 0x5410, R5 ;  /* 0x0000541003057816 */ /* 0x000fe40000000005 */
[----:B------:R-:W-:Y:S01]  /*10a70*/  HSET2.LE.AND R3, R4, R0, PT ;  /* 0x0000000004037233 */ /* 0x000fe20003803000 */
[----:B------:R-:W-:Y:S01]  /*10a80*/  HMMA.16816.F32.BF16 R108, R16, R10, R108 ;  /* 0x0000000a106c723c */ /* 0x000fe2000004186c */
[----:B------:R-:W-:-:S02]  /*10a90*/  LOP3.LUT R6, R2, R113, RZ, 0xc0, !PT ;  /* 0x0000007102067212 */ /* 0x000fc400078ec0ff */
[--C-:B------:R-:W-:Y:S02]  /*10aa0*/  HSET2.LE.AND R2, R8, R0.reuse, PT ;  /* 0x0000000008027233 */ /* 0x100fe40003803000 */
[----:B------:R-:W2:Y:S01]  /*10ab0*/  LDSM.16.MT88.4 R8, [R180+0x6800] ;  /* 0x00680000b408783b */ /* 0x000ea20000004200 */
[C---:B------:R-:W-:Y:S01]  /*10ac0*/  HMMA.16816.F32.BF16 R60, R16.reuse, R12, R60 ;  /* 0x0000000c103c723c */ /* 0x040fe2000004183c */
[----:B------:R-:W-:Y:S01]  /*10ad0*/  LOP3.LUT R4, R3, R115, RZ, 0xc0, !PT ;  /* 0x0000007303047212 */ /* 0x000fe200078ec0ff */
[----:B------:R-:W-:Y:S02]  /*10ae0*/  IMAD.MOV.U32 R115, RZ, RZ, R22 ;  /* 0x000000ffff737224 */ /* 0x000fe400078e0016 */
[----:B------:R-:W-:Y:S02]  /*10af0*/  IMAD.MOV.U32 R3, RZ, RZ, R23 ;  /* 0x000000ffff037224 */ /* 0x000fe400078e0017 */
[----:B------:R-:W-:Y:S01]  /*10b00*/  HMMA.16816.F32.BF16 R96, R16, R14, R96 ;  /* 0x0000000e1060723c */ /* 0x000fe20000041860 */
[----:B------:R-:W3:Y:S04]  /*10b10*/  LDSM.16.MT88.4 R12, [R177+0x6800] ;  /* 0x00680000b10c783b */ /* 0x000ee80000004200 */
[----:B------:R-:W4:Y:S04]  /*10b20*/  LDSM.16.MT88.4 R16, [R178+0x6800] ;  /* 0x00680000b210783b */ /* 0x000f280000004200 */
[----:B------:R-:W1:Y:S01]  /*10b30*/  LDSM.16.MT88.4 R20, [R179+0x6800] ;  /* 0x00680000b314783b */ /* 0x000e620000004200 */
[----:B------:R-:W-:-:S02]  /*10b40*/  HSET2.LE.AND R5, R5, R0, PT ;  /* 0x0000000005057233 */ /* 0x000fc40003803000 */
[----:B------:R-:W-:-:S03]  /*10b50*/  LOP3.LUT R7, R2, R112, RZ, 0xc0, !PT ;  /* 0x0000007002077212 */ /* 0x000fc600078ec0ff */
[----:B------:R-:W-:Y:S01]  /*10b60*/  LOP3.LUT R5, R5, R114, RZ, 0xc0, !PT ;  /* 0x0000007205057212 */ /* 0x000fe200078ec0ff */
[----:B------:R-:W-:Y:S02]  /*10b70*/  IMAD.MOV.U32 R112, RZ, RZ, R118 ;  /* 0x000000ffff707224 */ /* 0x000fe400078e0076 */
[----:B------:R-:W-:Y:S02]  /*10b80*/  IMAD.MOV.U32 R113, RZ, RZ, R117 ;  /* 0x000000ffff717224 */ /* 0x000fe400078e0075 */
[----:B------:R-:W-:Y:S02]  /*10b90*/  IMAD.MOV.U32 R2, RZ, RZ, R119 ;  /* 0x000000ffff027224 */ /* 0x000fe400078e0077 */
[----:B--2---:R-:W-:Y:S07]  /*10ba0*/  HMMA.16816.F32.BF16 R116, R4, R10, R68 ;  /* 0x0000000a0474723c */ /* 0x004fee0000041844 */
[----:B------:R-:W-:-:S02]  /*10bb0*/  IMAD.MOV.U32 R70, RZ, RZ, R115 ;  /* 0x000000ffff467224 */ /* 0x000fc400078e0073 */
[----:B------:R-:W-:Y:S01]  /*10bc0*/  IMAD.MOV.U32 R71, RZ, RZ, R112 ;  /* 0x000000ffff477224 */ /* 0x000fe200078e0070 */
[C---:B---3--:R-:W-:Y:S06]  /*10bd0*/  HMMA.16816.F32.BF16 R128, R4.reuse, R12, R88 ;  /* 0x0000000c0480723c */ /* 0x048fec0000041858 */
[C---:B------:R-:W-:Y:S06]  /*10be0*/  HMMA.16816.F32.BF16 R120, R4.reuse, R8, R72 ;  /* 0x000000080478723c */ /* 0x040fec0000041848 */
[C---:B----4-:R-:W-:Y:S06]  /*10bf0*/  HMMA.16816.F32.BF16 R88, R4.reuse, R16, R56 ;  /* 0x000000100458723c */ /* 0x050fec0000041838 */
[----:B-1----:R-:W-:Y:S01]  /*10c00*/  HMMA.16816.F32.BF16 R72, R4, R22, R44 ;  /* 0x000000160448723c */ /* 0x002fe2000004182c */
[----:B------:R-:W-:-:S05]  /*10c10*/  IMAD.MOV.U32 R59, RZ, RZ, R113 ;  /* 0x000000ffff3b7224 */ /* 0x000fca00078e0071 */
[----:B------:R-:W-:Y:S01]  /*10c20*/  HMMA.16816.F32.BF16 R124, R4, R14, R84 ;  /* 0x0000000e047c723c */ /* 0x000fe20000041854 */
[----:B------:R-:W-:Y:S02]  /*10c30*/  IMAD.MOV.U32 R47, RZ, RZ, R70 ;  /* 0x000000ffff2f7224 */ /* 0x000fe400078e0046 */
[----:B------:R-:W-:-:S03]  /*10c40*/  IMAD.MOV.U32 R46, RZ, RZ, R71 ;  /* 0x000000ffff2e7224 */ /* 0x000fc600078e0047 */
[C---:B------:R-:W-:Y:S06]  /*10c50*/  HMMA.16816.F32.BF16 R112, R4.reuse, R18, R52 ;  /* 0x000000120470723c */ /* 0x040fec0000041834 */
[----:B------:R-:W-:Y:S06]  /*10c60*/  HMMA.16816.F32.BF16 R84, R4, R20, R48 ;  /* 0x000000140454723c */ /* 0x000fec0000041830 */
[----:B------:R-:W-:Y:S01]  /*10c70*/  HMMA.16816.F32.BF16 R68, R24, R12, R92 ;  /* 0x0000000c1844723c */ /* 0x000fe2000004185c */
[----:B------:R-:W-:-:S06]  /*10c80*/  IMAD.WIDE.U32 R6, R132, -0x2daee0ad, RZ ;  /* 0xd2511f5384067825 */ /* 0x000fcc00078e00ff */
        /* <DEDUP_REMOVED lines=15> */
[C---:B------:R-:W-:Y:S04]  /*10d80*/  HMMA.16816.F32.BF16 R76, R24.reuse, R8, R76 ;  /* 0x00000008184c723c */ /* 0x040fe8000004184c */
[----:B------:R-:W-:Y:S02]  /*10d90*/  LOP3.LUT R4, R3, UR16, R44, 0x96, !PT ;  /* 0x0000001003047c12 */ /* 0x000fe4000f8e962c */
[C---:B------:R-:W-:Y:S02]  /*10da0*/  LOP3.LUT R3, R2.reuse, 0xffff, RZ, 0xc0, !PT ;  /* 0x0000ffff02037812 */ /* 0x040fe400078ec0ff */
[----:B------:R-:W-:Y:S02]  /*10db0*/  LOP3.LUT R8, R2, 0xff, RZ, 0xc0, !PT ;  /* 0x000000ff02087812 */ /* 0x000fe400078ec0ff */
[----:B------:R-:W-:Y:S01]  /*10dc0*/  SHF.R.U32.HI R6, RZ, 0x8, R3 ;  /* 0x00000008ff067819 */ /* 0x000fe20000011603 */
[----:B------:R-:W-:Y:S01]  /*10dd0*/  IMAD.MOV.U32 R132, RZ, RZ, R59 ;  /* 0x000000ffff847224 */ /* 0x000fe200078e003b */
[----:B------:R-:W-:Y:S01]  /*10de0*/  HMMA.16816.F32.BF16 R80, R24, R14, R80 ;  /* 0x0000000e1850723c */ /* 0x000fe20000041850 */
[----:B------:R-:W-:Y:S01]  /*10df0*/  LDSM.16.MT88.4 R12, [R180+0x7000] ;  /* 0x00700000b40c783b */ /* 0x000fe20000004200 */
[----:B------:R-:W-:-:S04]  /*10e00*/  PRMT R6, R8, 0x5410, R6 ;  /* 0x0000541008067816 */ /* 0x000fc80000000006 */
[----:B------:R-:W-:Y:S01]  /*10e10*/  HMMA.16816.F32.BF16 R64, R24, R10, R64 ;  /* 0x0000000a1840723c */ /* 0x000fe20000041840 */
[----:B------:R-:W-:Y:S01]  /*10e20*/  LDSM.16.MT88.4 R8, [R178+0x7000] ;  /* 0x00700000b208783b */ /* 0x000fe20000004200 */
[----:B------:R-:W-:-:S04]  /*10e30*/  LOP3.LUT R5, R4, 0xffff, RZ, 0xc0, !PT ;  /* 0x0000ffff04057812 */ /* 0x000fc800078ec0ff */
[C---:B------:R-:W-:Y:S06]  /*10e40*/  HMMA.16816.F32.BF16 R60, R24.reuse, R16, R60 ;  /* 0x00000010183c723c */ /* 0x040fec000004183c */
[C---:B------:R-:W-:Y:S01]  /*10e50*/  HMMA.16816.F32.BF16 R56, R24.reuse, R18, R96 ;  /* 0x000000121838723c */ /* 0x040fe20000041860 */
[----:B------:R-:W1:Y:S05]  /*10e60*/  LDSM.16.MT88.4 R16, [R177+0x7000] ;  /* 0x00700000b110783b */ /* 0x000e6a0000004200 */
[C---:B------:R-:W-:Y:S06]  /*10e70*/  HMMA.16816.F32.BF16 R52, R24.reuse, R20, R104 ;  /* 0x000000141834723c */ /* 0x040fec0000041868 */
[----:B------:R-:W-:Y:S01]  /*10e80*/  HMMA.16816.F32.BF16 R48, R24, R22, R108 ;  /* 0x000000161830723c */ /* 0x000fe2000004186c */
[----:B------:R-:W2:Y:S01]  /*10e90*/  LDSM.16.MT88.4 R20, [R179+0x7000] ;  /* 0x00700000b314783b */ /* 0x000ea20000004200 */
[----:B------:R-:W-:-:S02]  /*10ea0*/  LOP3.LUT R7, R4, 0xff, RZ, 0xc0, !PT ;  /* 0x000000ff04077812 */ /* 0x000fc400078ec0ff */
[----:B------:R-:W-:-:S03]  /*10eb0*/  SHF.R.U32.HI R3, RZ, 0x8, R5 ;  /* 0x00000008ff037819 */ /* 0x000fc60000011605 */
[--C-:B------:R-:W-:Y:S02]  /*10ec0*/  SHF.R.U32.HI R24, RZ, 0x10, R2.reuse ;  /* 0x00000010ff187819 */ /* 0x100fe40000011602 */
[----:B------:R-:W-:Y:S02]  /*10ed0*/  SHF.R.U32.HI R25, RZ, 0x18, R2 ;  /* 0x00000018ff197819 */ /* 0x000fe40000011602 */
[----:B------:R-:W-:Y:S02]  /*10ee0*/  PRMT R2, R7, 0x5410, R3 ;  /* 0x0000541007027816 */ /* 0x000fe40000000003 */
[--C-:B------:R-:W-:Y:S02]  /*10ef0*/  SHF.R.U32.HI R3, RZ, 0x10, R4.reuse ;  /* 0x00000010ff037819 */ /* 0x100fe40000011604 */
[----:B------:R-:W-:Y:S02]  /*10f00*/  SHF.R.U32.HI R5, RZ, 0x18, R4 ;  /* 0x00000018ff057819 */ /* 0x000fe40000011604 */
[----:B------:R-:W-:-:S02]  /*10f10*/  LOP3.LUT R3, R3, 0xff, RZ, 0xc0, !PT ;  /* 0x000000ff03037812 */ /* 0x000fc400078ec0ff */
[----:B------:R-:W-:Y:S02]  /*10f20*/  LOP3.LUT R4, R24, 0xff, RZ, 0xc0, !PT ;  /* 0x000000ff18047812 */ /* 0x000fe400078ec0ff */
[--C-:B------:R-:W-:Y:S02]  /*10f30*/  HSET2.LE.AND R2, R2, R0.reuse, PT ;  /* 0x0000000002027233 */ /* 0x100fe40003803000 */
[----:B------:R-:W-:Y:S02]  /*10f40*/  PRMT R3, R3, 0x5410, R5 ;  /* 0x0000541003037816 */ /* 0x000fe40000000005 */
[----:B------:R-:W-:Y:S02]  /*10f50*/  PRMT R7, R4, 0x5410, R25 ;  /* 0x0000541004077816 */ /* 0x000fe40000000019 */
[----:B------:R-:W-:Y:S02]  /*10f60*/  LOP3.LUT R4, R2, R137, RZ, 0xc0, !PT ;  /* 0x0000008902047212 */ /* 0x000fe400078ec0ff */
[----:B------:R-:W-:-:S02]  /*10f70*/  HSET2.LE.AND R2, R3, R0, PT ;  /* 0x0000000003027233 */ /* 0x000fc40003803000 */
[--C-:B------:R-:W-:Y:S02]  /*10f80*/  HSET2.LE.AND R3, R6, R0.reuse, PT ;  /* 0x0000000006037233 */ /* 0x100fe40003803000 */
[----:B------:R-:W-:Y:S02]  /*10f90*/  HSET2.LE.AND R7, R7, R0, PT ;  /* 0x0000000007077233 */ /* 0x000fe40003803000 */
[----:B------:R-:W-:Y:S02]  /*10fa0*/  LOP3.LUT R5, R2, R133, RZ, 0xc0, !PT ;  /* 0x0000008502057212 */ /* 0x000fe400078ec0ff */
[----:B------:R-:W-:Y:S02]  /*10fb0*/  LOP3.LUT R2, R45, UR32, R38, 0x96, !PT ;  /* 0x000000202d027c12 */ /* 0x000fe4000f8e9626 */
[----:B------:R-:W-:Y:S02]  /*10fc0*/  LOP3.LUT R6, R3, R135, RZ, 0xc0, !PT ;  /* 0x0000008703067212 */ /* 0x000fe400078ec0ff */
[----:B------:R-:W-:Y:S01]  /*10fd0*/  LOP3.LUT R7, R7, R134, RZ, 0xc0, !PT ;  /* 0x0000008607077212 */ /* 0x000fe200078ec0ff */
[----:B------:R-:W-:-:S04]  /*10fe0*/  IMAD.WIDE.U32 R2, R2, -0x2daee0ad, RZ ;  /* 0xd2511f5302027825 */ /* 0x000fc800078e00ff */
[----:B------:R-:W-:Y:S02]  /*10ff0*/  IMAD.MOV.U32 R137, RZ, RZ, R94 ;  /* 0x000000ffff897224 */ /* 0x000fe400078e005e */
[----:B------:R-:W-:Y:S01]  /*11000*/  IMAD.MOV.U32 R133, RZ, RZ, R95 ;  /* 0x000000ffff857224 */ /* 0x000fe200078e005f */
[C---:B-1----:R-:W-:Y:S06]  /*11010*/  HMMA.16816.F32.BF16 R108, R4.reuse, R16, R128 ;  /* 0x00000010046c723c */ /* 0x042fec0000041880 */
[C---:B------:R-:W-:Y:S01]  /*11020*/  HMMA.16816.F32.BF16 R104, R4.reuse, R18, R124 ;  /* 0x000000120468723c */ /* 0x040fe2000004187c */
[----:B------:R-:W-:Y:S05]  /*11030*/  STG.E.U16 desc[UR26][R140.64+-0x6e], R231 ;  /* 0xffff92e78c007986 */ /* 0x000fea000c10151a */
[C---:B------:R-:W-:Y:S06]  /*11040*/  HMMA.16816.F32.BF16 R96, R4.reuse, R12, R120 ;  /* 0x0000000c0460723c */ /* 0x040fec0000041878 */
[C---:B------:R-:W-:Y:S06]  /*11050*/  HMMA.16816.F32.BF16 R92, R4.reuse, R14, R116 ;  /* 0x0000000e045c723c */ /* 0x040fec0000041874 */
[C---:B------:R-:W-:Y:S06]  /*11060*/  HMMA.16816.F32.BF16 R88, R4.reuse, R8, R88 ;  /* 0x000000080458723c */ /* 0x040fec0000041858 */
[C---:B------:R-:W-:Y:S06]  /*11070*/  HMMA.16816.F32.BF16 R112, R4.reuse, R10, R112 ;  /* 0x0000000a0470723c */ /* 0x040fec0000041870 */
[C---:B--2---:R-:W-:Y:S06]  /*11080*/  HMMA.16816.F32.BF16 R24, R4.reuse, R20, R84 ;  /* 0x000000140418723c */ /* 0x044fec0000041854 */
[----:B------:R-:W-:Y:S01]  /*11090*/  HMMA.16816.F32.BF16 R72, R4, R22, R72 ;  /* 0x000000160448723c */ /* 0x000fe20000041848 */
[----:B------:R-:W-:Y:S01]  /*110a0*/  IMAD.MOV.U32 R38, RZ, RZ, R132 ;  /* 0x000000ffff267224 */ /* 0x000fe200078e0084 */
[----:B------:R-:W-:Y:S04]  /*110b0*/  STG.E.U16 desc[UR26][R142.64+-0x70], R226 ;  /* 0xffff90e28e007986 */ /* 0x000fe8000c10151a */
[----:B------:R-:W-:Y:S01]  /*110c0*/  HMMA.16816.F32.BF16 R60, R28, R8, R60 ;  /* 0x000000081c3c723c */ /* 0x000fe2000004183c */
[C---:B------:R-:W-:Y:S01]  /*110d0*/  LOP3.LUT R4, R2.reuse, 0xffff, RZ, 0xc0, !PT ;  /* 0x0000ffff02047812 */ /* 0x040fe200078ec0ff */
[----:B------:R-:W-:Y:S01]  /*110e0*/  STG.E.U16 desc[UR26][R142.64+-0x6e], R228 ;  /* 0xffff92e48e007986 */ /* 0x000fe2000c10151a */
[----:B------:R-:W-:-:S02]  /*110f0*/  LOP3.LUT R5, R2, 0xff, RZ, 0xc0, !PT ;  /* 0x000000ff02057812 */ /* 0x000fc400078ec0ff */
[----:B------:R-:W-:Y:S01]  /*11100*/  SHF.R.U32.HI R4, RZ, 0x8, R4 ;  /* 0x00000008ff047819 */ /* 0x000fe20000011604 */
[C---:B------:R-:W-:Y:S01]  /*11110*/  HMMA.16816.F32.BF16 R56, R28.reuse, R10, R56 ;  /* 0x0000000a1c38723c */ /* 0x040fe20000041838 */
[----:B------:R-:W-:Y:S01]  /*11120*/  LOP3.LUT R3, R3, UR34, R36, 0x96, !PT ;  /* 0x0000002203037c12 */ /* 0x000fe2000f8e9624 */
[----:B------:R-:W-:Y:S01]  /*11130*/  LDSM.16.MT88.4 R124, [R180+0x7800] ;  /* 0x00780000b47c783b */ /* 0x000fe20000004200 */
[--C-:B------:R-:W-:Y:S02]  /*11140*/  SHF.R.U32.HI R6, RZ, 0x10, R2.reuse ;  /* 0x00000010ff067819 */ /* 0x100fe40000011602 */
[----:B------:R-:W-:Y:S01]  /*11150*/  SHF.R.U32.HI R9, RZ, 0x18, R2 ;  /* 0x00000018ff097819 */ /* 0x000fe20000011602 */
[----:B------:R-:W-:Y:S01]  /*11160*/  HMMA.16816.F32.BF16 R128, R28, R12, R76 ;  /* 0x0000000c1c80723c */ /* 0x000fe2000004184c */
[----:B------:R-:W-:Y:S01]  /*11170*/  IMAD.MOV.U32 R11, RZ, RZ, R133 ;  /* 0x000000ffff0b7224 */ /* 0x000fe200078e0085 */
[----:B------:R-:W-:Y:S01]  /*11180*/  PRMT R10, R5, 0x5410, R4 ;  /* 0x00005410050a7816 */ /* 0x000fe20000000004 */
[----:B------:R-:W1:Y:S01]  /*11190*/  LDSM.16.MT88.4 R132, [R177+0x7800] ;  /* 0x00780000b184783b */ /* 0x000e620000004200 */
[----:B------:R-:W-:-:S02]  /*111a0*/  LOP3.LUT R2, R3, 0xffff, RZ, 0xc0, !PT ;  /* 0x0000ffff03027812 */ /* 0x000fc400078ec0ff */
[----:B------:R-:W-:Y:S01]  /*111b0*/  HMMA.16816.F32.BF16 R64, R28, R14, R64 ;  /* 0x0000000e1c40723c */ /* 0x000fe20000041840 */
[----:B------:R-:W2:Y:S01]  /*111c0*/  LDSM.16.MT88.4 R116, [R178+0x7800] ;  /* 0x00780000b274783b */ /* 0x000ea20000004200 */
[----:B------:R-:W-:-:S03]  /*111d0*/  SHF.R.U32.HI R4, RZ, 0x10, R3 ;  /* 0x00000010ff047819 */ /* 0x000fc60000011603 */
[----:B------:R-:W-:Y:S01]  /*111e0*/  STG.E.U16 desc[UR26][R34.64+-0x70], R171 ;  /* 0xffff90ab22007986 */ /* 0x000fe2000c10151a */
[----:B------:R-:W-:-:S03]  /*111f0*/  LOP3.LUT R8, R3, 0xff, RZ, 0xc0, !PT ;  /* 0x000000ff03087812 */ /* 0x000fc600078ec0ff */
[----:B------:R-:W-:Y:S01]  /*11200*/  STG.E.U16 desc[UR26][R34.64+-0x6e], R170 ;  /* 0xffff92aa22007986 */ /* 0x000fe2000c10151a */
[----:B------:R-:W-:-:S03]  /*11210*/  SHF.R.U32.HI R7, RZ, 0x18, R3 ;  /* 0x00000018ff077819 */ /* 0x000fc60000011603 */
[----:B------:R-:W3:Y:S01]  /*11220*/  LDSM.16.MT88.4 R12, [R179+0x7800] ;  /* 0x00780000b30c783b */ /* 0x000ee20000004200 */
[----:B------:R-:W-:-:S03]  /*11230*/  SHF.R.U32.HI R5, RZ, 0x8, R2 ;  /* 0x00000008ff057819 */ /* 0x000fc60000011602 */
[----:B------:R4:W-:Y:S01]  /*11240*/  STG.E.U16 desc[UR26][R32.64+-0x70], R168 ;  /* 0xffff90a820007986 */ /* 0x0009e2000c10151a */
[----:B------:R-:W-:-:S03]  /*11250*/  LOP3.LUT R6, R6, 0xff, RZ, 0xc0, !PT ;  /* 0x000000ff06067812 */ /* 0x000fc600078ec0ff */
[----:B------:R4:W-:Y:S01]  /*11260*/  STG.E.U16 desc[UR26][R32.64+-0x6e], R169 ;  /* 0xffff92a920007986 */ /* 0x0009e2000c10151a */
[----:B------:R-:W-:-:S03]  /*11270*/  LOP3.LUT R3, R4, 0xff, RZ, 0xc0, !PT ;  /* 0x000000ff04037812 */ /* 0x000fc600078ec0ff */
[----:B------:R4:W-:Y:S04]  /*11280*/  STG.E.U16 desc[UR26][R140.64+-0x60], R227 ;  /* 0xffffa0e38c007986 */ /* 0x0009e8000c10151a */
[----:B------:R4:W-:Y:S04]  /*11290*/  STG.E.U16 desc[UR26][R140.64+-0x5e], R225 ;  /* 0xffffa2e18c007986 */ /* 0x0009e8000c10151a */
[----:B------:R4:W-:Y:S04]  /*112a0*/  STG.E.U16 desc[UR26][R142.64+-0x60], R223 ;  /* 0xffffa0df8e007986 */ /* 0x0009e8000c10151a */
[----:B------:R4:W-:Y:S01]  /*112b0*/  STG.E.U16 desc[UR26][R142.64+-0x5e], R224 ;  /* 0xffffa2e08e007986 */ /* 0x0009e2000c10151a */
[----:B------:R-:W-:-:S03]  /*112c0*/  PRMT R5, R8, 0x5410, R5 ;  /* 0x0000541008057816 */ /* 0x000fc60000000005 */
[----:B------:R4:W-:Y:S04]  /*112d0*/  STG.E.U16 desc[UR26][R34.64+-0x60], R167 ;  /* 0xffffa0a722007986 */ /* 0x0009e8000c10151a */
[----:B------:R4:W-:Y:S01]  /*112e0*/  STG.E.U16 desc[UR26][R34.64+-0x5e], R166 ;  /* 0xffffa2a622007986 */ /* 0x0009e2000c10151a */
[----:B------:R-:W-:-:S03]  /*112f0*/  PRMT R2, R6, 0x5410, R9 ;  /* 0x0000541006027816 */ /* 0x000fc60000000009 */
[----:B------:R4:W-:Y:S01]  /*11300*/  STG.E.U16 desc[UR26][R32.64+-0x60], R164 ;  /* 0xffffa0a420007986 */ /* 0x0009e2000c10151a */
[----:B------:R-:W-:-:S03]  /*11310*/  PRMT R4, R3, 0x5410, R7 ;  /* 0x0000541003047816 */ /* 0x000fc60000000007 */
[----:B------:R4:W-:Y:S04]  /*11320*/  STG.E.U16 desc[UR26][R32.64+-0x5e], R165 ;  /* 0xffffa2a520007986 */ /* 0x0009e8000c10151a */
[----:B------:R4:W-:Y:S04]  /*11330*/  STG.E.U16 desc[UR26][R140.64+-0x50], R219 ;  /* 0xffffb0db8c007986 */ /* 0x0009e8000c10151a */
[----:B------:R4:W-:Y:S04]  /*11340*/  STG.E.U16 desc[UR26][R140.64+-0x4e], R218 ;  /* 0xffffb2da8c007986 */ /* 0x0009e8000c10151a */
[----:B------:R4:W-:Y:S04]  /*11350*/  STG.E.U16 desc[UR26][R142.64+-0x50], R217 ;  /* 0xffffb0d98e007986 */ /* 0x0009e8000c10151a */
[----:B------:R4:W-:Y:S04]  /*11360*/  STG.E.U16 desc[UR26][R142.64+-0x4e], R216 ;  /* 0xffffb2d88e007986 */ /* 0x0009e8000c10151a */
[----:B------:R4:W-:Y:S04]  /*11370*/  STG.E.U16 desc[UR26][R34.64+-0x50], R161 ;  /* 0xffffb0a122007986 */ /* 0x0009e8000c10151a */
[----:B------:R4:W-:Y:S01]  /*11380*/  STG.E.U16 desc[UR26][R34.64+-0x4e], R160 ;  /* 0xffffb2a022007986 */ /* 0x0009e2000c10151a */
[----:B------:R-:W-:-:S03]  /*11390*/  HSET2.LE.AND R3, R5, R0, PT ;  /* 0x0000000005037233 */ /* 0x000fc60003803000 */
[----:B------:R4:W-:Y:S04]  /*113a0*/  STG.E.U16 desc[UR26][R32.64+-0x50], R159 ;  /* 0xffffb09f20007986 */ /* 0x0009e8000c10151a */
[----:B------:R4:W-:Y:S01]  /*113b0*/  STG.E.U16 desc[UR26][R32.64+-0x4e], R158 ;  /* 0xffffb29e20007986 */ /* 0x0009e2000c10151a */
[----:B------:R-:W-:-:S03]  /*113c0*/  HSET2.LE.AND R2, R2, R0, PT ;  /* 0x0000000002027233 */ /* 0x000fc60003803000 */
[----:B------:R4:W-:Y:S01]  /*113d0*/  STG.E.U16 desc[UR26][R140.64+-0x40], R215 ;  /* 0xffffc0d78c007986 */ /* 0x0009e2000c10151a */
[----:B------:R-:W-:-:S03]  /*113e0*/  HSET2.LE.AND R4, R4, R0, PT ;  /* 0x0000000004047233 */ /* 0x000fc60003803000 */
[----:B------:R4:W-:Y:S01]  /*113f0*/  STG.E.U16 desc[UR26][R140.64+-0x3e], R214 ;  /* 0xffffc2d68c007986 */ /* 0x0009e2000c10151a */
[----:B------:R-:W-:-:S03]  /*11400*/  IMAD.MOV.U32 R5, RZ, RZ, R136 ;  /* 0x000000ffff057224 */ /* 0x000fc600078e0088 */
[----:B------:R4:W-:Y:S01]  /*11410*/  STG.E.U16 desc[UR26][R142.64+-0x40], R207 ;  /* 0xffffc0cf8e007986 */ /* 0x0009e2000c10151a */
[----:B------:R-:W-:-:S03]  /*11420*/  HSET2.LE.AND R0, R10, R0, PT ;  /* 0x000000000a007233 */ /* 0x000fc60003803000 */
[----:B------:R4:W-:Y:S01]  /*11430*/  STG.E.U16 desc[UR26][R142.64+-0x3e], R208 ;  /* 0xffffc2d08e007986 */ /* 0x0009e2000c10151a */
[----:B------:R-:W-:-:S03]  /*11440*/  IMAD.MOV.U32 R39, RZ, RZ, R137 ;  /* 0x000000ffff277224 */ /* 0x000fc600078e0089 */
[----:B------:R4:W-:Y:S04]  /*11450*/  STG.E.U16 desc[UR26][R34.64+-0x40], R157 ;  /* 0xffffc09d22007986 */ /* 0x0009e8000c10151a */
[----:B------:R4:W-:Y:S01]  /*11460*/  STG.E.U16 desc[UR26][R34.64+-0x3e], R156 ;  /* 0xffffc29c22007986 */ /* 0x0009e2000c10151a */
[C---:B------:R-:W-:Y:S03]  /*11470*/  HMMA.16816.F32.BF16 R68, R28.reuse, R16, R68 ;  /* 0x000000101c44723c */ /* 0x040fe60000041844 */
[----:B------:R4:W-:Y:S04]  /*11480*/  STG.E.U16 desc[UR26][R32.64+-0x40], R147 ;  /* 0xffffc09320007986 */ /* 0x0009e8000c10151a */
[----:B------:R4:W-:Y:S01]  /*11490*/  STG.E.U16 desc[UR26][R32.64+-0x3e], R146 ;  /* 0xffffc29220007986 */ /* 0x0009e2000c10151a */
[----:B------:R-:W-:Y:S03]  /*114a0*/  HMMA.16816.F32.BF16 R16, R28, R18, R80 ;  /* 0x000000121c10723c */ /* 0x000fe60000041850 */
[----:B------:R4:W-:Y:S01]  /*114b0*/  STG.E.U16 desc[UR26][R140.64+-0x30], R206 ;  /* 0xffffd0ce8c007986 */ /* 0x0009e2000c10151a */
[----:B------:R-:W-:-:S03]  /*114c0*/  LOP3.LUT R76, R3, R235, RZ, 0xc0, !PT ;  /* 0x000000eb034c7212 */ /* 0x000fc600078ec0ff */
[----:B------:R4:W-:Y:S01]  /*114d0*/  STG.E.U16 desc[UR26][R140.64+-0x2e], R205 ;  /* 0xffffd2cd8c007986 */ /* 0x0009e2000c10151a */
[----:B------:R-:W-:Y:S03]  /*114e0*/  HMMA.16816.F32.BF16 R52, R28, R20, R52 ;  /* 0x000000141c34723c */ /* 0x000fe60000041834 */
[----:B------:R4:W-:Y:S01]  /*114f0*/  STG.E.U16 desc[UR26][R142.64+-0x30], R204 ;  /* 0xffffd0cc8e007986 */ /* 0x0009e2000c10151a */
[----:B------:R-:W-:-:S03]  /*11500*/  LOP3.LUT R79, R2, R5, RZ, 0xc0, !PT ;  /* 0x00000005024f7212 */ /* 0x000fc600078ec0ff */
[----:B------:R4:W-:Y:S01]  /*11510*/  STG.E.U16 desc[UR26][R142.64+-0x2e], R203 ;  /* 0xffffd2cb8e007986 */ /* 0x0009e2000c10151a */
[----:B------:R-:W-:Y:S01]  /*11520*/  HMMA.16816.F32.BF16 R48, R28, R22, R48 ;  /* 0x000000161c30723c */ /* 0x000fe20000041830 */
[----:B------:R-:W-:Y:S02]  /*11530*/  FADD.FTZ R3, R38, R201 ;  /* 0x000000c926037221 */ /* 0x000fe40000010000 */
[----:B------:R4:W-:Y:S01]  /*11540*/  STG.E.U16 desc[UR26][R34.64+-0x30], R155 ;  /* 0xffffd09b22007986 */ /* 0x0009e2000c10151a */
[----:B------:R-:W-:-:S03]  /*11550*/  LOP3.LUT R78, R0, R139, RZ, 0xc0, !PT ;  /* 0x0000008b004e7212 */ /* 0x000fc600078ec0ff */
[----:B------:R4:W-:Y:S01]  /*11560*/  STG.E.U16 desc[UR26][R34.64+-0x2e], R154 ;  /* 0xffffd29a22007986 */ /* 0x0009e2000c10151a */
[----:B------:R-:W-:-:S03]  /*11570*/  FADD.FTZ R2, R39, R200 ;  /* 0x000000c827027221 */ /* 0x000fc60000010000 */
[----:B------:R4:W-:Y:S01]  /*11580*/  STG.E.U16 desc[UR26][R32.64+-0x30], R153 ;  /* 0xffffd09920007986 */ /* 0x0009e2000c10151a */
[----:B------:R-:W-:-:S03]  /*11590*/  LOP3.LUT R77, R4, R138, RZ, 0xc0, !PT ;  /* 0x0000008a044d7212 */ /* 0x000fc600078ec0ff */
[----:B------:R4:W-:Y:S01]  /*115a0*/  STG.E.U16 desc[UR26][R32.64+-0x2e], R152 ;  /* 0xffffd29820007986 */ /* 0x0009e2000c10151a */
[----:B------:R-:W-:-:S03]  /*115b0*/  FADD.FTZ R0, R233, R199 ;  /* 0x000000c7e9007221 */ /* 0x000fc60000010000 */
[----:B------:R4:W-:Y:S01]  /*115c0*/  STG.E.U16 desc[UR26][R140.64+-0x20], R195 ;  /* 0xffffe0c38c007986 */ /* 0x0009e2000c10151a */
[----:B------:R-:W-:-:S03]  /*115d0*/  FADD.FTZ R4, R163, R198 ;  /* 0x000000c6a3047221 */ /* 0x000fc60000010000 */
[----:B------:R4:W-:Y:S01]  /*115e0*/  STG.E.U16 desc[UR26][R140.64+-0x1e], R194 ;  /* 0xffffe2c28c007986 */ /* 0x0009e2000c10151a */
[----:B------:R-:W-:-:S03]  /*115f0*/  FADD.FTZ R247, R247, R3 ;  /* 0x00000003f7f77221 */ /* 0x000fc60000010000 */
[----:B------:R4:W-:Y:S04]  /*11600*/  STG.E.U16 desc[UR26][R142.64+-0x20], R193 ;  /* 0xffffe0c18e007986 */ /* 0x0009e8000c10151a */
        /* <DEDUP_REMOVED lines=9> */
[----:B------:R4:W-:Y:S04]  /*116a0*/  STG.E.U16 desc[UR26][R140.64+-0xe], R174 ;  /* 0xfffff2ae8c007986 */ /* 0x0009e8000c10151a */
[----:B------:R4:W-:Y:S04]  /*116b0*/  STG.E.U16 desc[UR26][R142.64+-0x10], R173 ;  /* 0xfffff0ad8e007986 */ /* 0x0009e8000c10151a */
[----:B------:R4:W-:Y:S04]  /*116c0*/  STG.E.U16 desc[UR26][R142.64+-0xe], R172 ;  /* 0xfffff2ac8e007986 */ /* 0x0009e8000c10151a */
[----:B------:R4:W-:Y:S04]  /*116d0*/  STG.E.U16 desc[UR26][R34.64+-0x10], R149 ;  /* 0xfffff09522007986 */ /* 0x0009e8000c10151a */
[----:B------:R4:W-:Y:S04]  /*116e0*/  STG.E.U16 desc[UR26][R34.64+-0xe], R148 ;  /* 0xfffff29422007986 */ /* 0x0009e8000c10151a */
[----:B------:R4:W-:Y:S04]  /*116f0*/  STG.E.U16 desc[UR26][R32.64+-0x10], R196 ;  /* 0xfffff0c420007986 */ /* 0x0009e8000c10151a */
[----:B------:R4:W-:Y:S01]  /*11700*/  STG.E.U16 desc[UR26][R32.64+-0xe], R162 ;  /* 0xfffff2a220007986 */ /* 0x0009e2000c10151a */
        /* <DEDUP_REMOVED lines=12> */
[C---:B-1----:R-:W-:Y:S01]  /*117d0*/  HMMA.16816.F32.BF16 R108, R76.reuse, R132, R108 ;  /* 0x000000844c6c723c */ /* 0x042fe2000004186c */
[----:B------:R-:W-:Y:S01]  /*117e0*/  FADD.FTZ R247, R244, R247 ;  /* 0x000000f7f4f77221 */ /* 0x000fe20000010000 */
[----:B------:R-:W-:Y:S01]  /*117f0*/  FADD.FTZ R3, R245, R3 ;  /* 0x00000003f5037221 */ /* 0x000fe20000010000 */
[----:B------:R-:W-:Y:S01]  /*11800*/  FADD.FTZ R2, R212, R2 ;  /* 0x00000002d4027221 */ /* 0x000fe20000010000 */
[----:B------:R-:W-:Y:S01]  /*11810*/  FADD.FTZ R0, R209, R0 ;  /* 0x00000000d1007221 */ /* 0x000fe20000010000 */
[----:B------:R-:W-:Y:S01]  /*11820*/  IADD3 R199, P2, R140, -0x100, RZ ;  /* 0xffffff008cc77810 */ /* 0x000fe20007f5e0ff */
[----:B------:R-:W-:Y:S01]  /*11830*/  HMMA.16816.F32.BF16 R104, R76, R134, R104 ;  /* 0x000000864c68723c */ /* 0x000fe20000041868 */
[----:B------:R-:W-:-:S05]  /*11840*/  FADD.FTZ R247, R236, R247 ;  /* 0x000000f7ecf77221 */ /* 0x000fca0000010000 */
[----:B------:R-:W-:Y:S01]  /*11850*/  HMMA.16816.F32.BF16 R96, R76, R124, R96 ;  /* 0x0000007c4c60723c */ /* 0x000fe20000041860 */
[----:B------:R-:W-:-:S05]  /*11860*/  FADD.FTZ R249, R249, R3 ;  /* 0x00000003f9f97221 */ /* 0x000fca0000010000 */
[----:B------:R-:W-:Y:S01]  /*11870*/  HMMA.16816.F32.BF16 R92, R76, R126, R92 ;  /* 0x0000007e4c5c723c */ /* 0x000fe2000004185c */
[----:B------:R-:W-:-:S05]  /*11880*/  FADD.FTZ R244, R222, R2 ;  /* 0x00000002def47221 */ /* 0x000fca0000010000 */
[----:B--2---:R-:W-:Y:S01]  /*11890*/  HMMA.16816.F32.BF16 R88, R76, R116, R88 ;  /* 0x000000744c58723c */ /* 0x004fe20000041858 */
[----:B------:R-:W-:-:S05]  /*118a0*/  FADD.FTZ R245, R210, R0 ;  /* 0x00000000d2f57221 */ /* 0x000fca0000010000 */
[----:B------:R-:W-:Y:S01]  /*118b0*/  HMMA.16816.F32.BF16 R84, R76, R118, R112 ;  /* 0x000000764c54723c */ /* 0x000fe20000041870 */
[----:B------:R-:W-:-:S05]  /*118c0*/  IADD3.X R198, R141, -0x1, RZ, P2, !PT ;  /* 0xffffffff8dc67810 */ /* 0x000fca00017fe4ff */
[C---:B------:R-:W-:Y:S06]  /*118d0*/  HMMA.16816.F32.BF16 R136, R100.reuse, R132, R68 ;  /* 0x000000846488723c */ /* 0x040fec0000041844 */
[----:B------:R-:W-:Y:S01]  /*118e0*/  HMMA.16816.F32.BF16 R128, R100, R124, R128 ;  /* 0x0000007c6480723c */ /* 0x000fe20000041880 */
[----:B------:R-:W-:-:S05]  /*118f0*/  IMAD.MOV.U32 R70, RZ, RZ, R250 ;  /* 0x000000ffff467224 */ /* 0x000fca00078e00fa */
[----:B------:R-:W-:Y:S01]  /*11900*/  HMMA.16816.F32.BF16 R120, R100, R116, R60 ;  /* 0x000000746478723c */ /* 0x000fe2000004183c */
[----:B------:R-:W-:-:S05]  /*11910*/  IMAD.MOV.U32 R71, RZ, RZ, R251 ;  /* 0x000000ffff477224 */ /* 0x000fca00078e00fb */
[----:B---3--:R-:W-:Y:S01]  /*11920*/  HMMA.16816.F32.BF16 R80, R76, R12, R24 ;  /* 0x0000000c4c50723c */ /* 0x008fe20000041818 */
[----:B------:R-:W-:-:S05]  /*11930*/  IMAD.MOV.U32 R68, RZ, RZ, R246 ;  /* 0x000000ffff447224 */ /* 0x000fca00078e00f6 */
[----:B------:R-:W-:Y:S01]  /*11940*/  HMMA.16816.F32.BF16 R132, R100, R134, R16 ;  /* 0x000000866484723c */ /* 0x000fe20000041810 */
[----:B------:R-:W-:-:S05]  /*11950*/  IMAD.MOV.U32 R69, RZ, RZ, R248 ;  /* 0x000000ffff457224 */ /* 0x000fca00078e00f8 */
[C---:B------:R-:W-:Y:S06]  /*11960*/  HMMA.16816.F32.BF16 R124, R100.reuse, R126, R64 ;  /* 0x0000007e647c723c */ /* 0x040fec0000041840 */
[C---:B------:R-:W-:Y:S06]  /*11970*/  HMMA.16816.F32.BF16 R116, R100.reuse, R118, R56 ;  /* 0x000000766474723c */ /* 0x040fec0000041838 */
[----:B------:R-:W-:Y:S06]  /*11980*/  HMMA.16816.F32.BF16 R112, R100, R12, R52 ;  /* 0x0000000c6470723c */ /* 0x000fec0000041834 */
[-C--:B------:R-:W-:Y:S06]  /*11990*/  HMMA.16816.F32.BF16 R76, R76, R14.reuse, R72 ;  /* 0x0000000e4c4c723c */ /* 0x080fec0000041848 */
[----:B------:R-:W-:Y:S01]  /*119a0*/  HMMA.16816.F32.BF16 R100, R100, R14, R48 ;  /* 0x0000000e6464723c */ /* 0x000fe20000041830 */
[----:B------:R-:W-:-:S08]  /*119b0*/  NOP ;  /* 0x0000000000007918 */ /* 0x000fd00000000000 */
[----:B----4-:R-:W-:-:S15]  /*119c0*/  @!P0 BRA `(.L_x_1049) ;  /* 0x0000007800588947 */ /* 0x010fde0003800000 */
[----:B------:R-:W2:Y:S04]  /*119d0*/  LDL.64 R236, [R1+0x108] ;  /* 0x0001080001ec7983 */ /* 0x000ea80000100a00 */
[----:B------:R-:W3:Y:S01]  /*119e0*/  LDL.64 R238, [R1+0x100] ;  /* 0x0001000001ee7983 */ /* 0x000ee20000100a00 */
        /* <DEDUP_REMOVED lines=8> */
[----:B------:R-:W4:Y:S01]  /*11a70*/  @!P1 LDC.64 R14, c[0x0][0x220] ;  /* 0x00008800ff0e9b82 */ /* 0x000f220000000a00 */
[----:B------:R-:W-:Y:S01]  /*11a80*/  UIMAD UR6, UR4, UR9, UR6 ;  /* 0x00000009040672a4 */ /* 0x000fe2000f8e0206 */
[----:B------:R-:W-:Y:S01]  /*11a90*/  IMAD.U32 R4, RZ, RZ, UR46 ;  /* 0x0000002eff047e24 */ /* 0x000fe2000f8e00ff */
[----:B------:R-:W-:Y:S01]  /*11aa0*/  @!UP0 UIMAD UR4, UR9, 0x30, URZ ;  /* 0x00000030090488a4 */ /* 0x000fe2000f8e023f */
[----:B------:R-:W-:Y:S01]  /*11ab0*/  IMAD.U32 R5, RZ, RZ, UR47 ;  /* 0x0000002fff057e24 */ /* 0x000fe2000f8e00ff */
[----:B------:R-:W-:Y:S01]  /*11ac0*/  UIADD3 UR6, UR47, UR6, URZ ;  /* 0x000000062f067290 */ /* 0x000fe2000fffe03f */
[----:B------:R-:W-:Y:S01]  /*11ad0*/  IMAD.U32 R5, RZ, RZ, UR8 ;  /* 0x00000008ff057e24 */ /* 0x000fe2000f8e00ff */
[----:B------:R-:W-:Y:S01]  /*11ae0*/  UISETP.GE.AND UP0, UPT, UR18, 0x4, UPT ;  /* 0x000000041200788c */ /* 0x000fe2000bf06270 */
[----:B------:R-:W4:Y:S03]  /*11af0*/  @!P1 LDC.64 R16, c[0x0][0x220] ;  /* 0x00008800ff109b82 */ /* 0x000f260000000a00 */
[----:B------:R-:W-:-:S05]  /*11b00*/  IMAD.U32 R0, RZ, RZ, UR6 ;  /* 0x00000006ff007e24 */ /* 0x000fca000f8e00ff */
[----:B------:R-:W4:Y:S01]  /*11b10*/  @!P1 LDC.64 R18, c[0x0][0x220] ;  /* 0x00008800ff129b82 */ /* 0x000f220000000a00 */
[----:B-----5:R-:W-:Y:S01]  /*11b20*/  @P1 STS.128 [R191+0x6000], RZ ;  /* 0x006000ffbf001388 */ /* 0x020fe20000000c00 */
[----:B--2---:R-:W-:-:S04]  /*11b30*/  LEA R2, P0, R4, R236, 0x6 ;  /* 0x000000ec04027211 */ /* 0x004fc800078030ff */
[----:B---3--:R-:W-:Y:S01]  /*11b40*/  LEA.HI.X R3, R4, R239, R0, 0x6, P0 ;  /* 0x000000ef04037211 */ /* 0x008fe200000f3400 */
[----:B------:R-:W-:Y:S01]  /*11b50*/  IMAD.U32 R4, RZ, RZ, UR9 ;  /* 0x00000009ff047e24 */ /* 0x000fe2000f8e00ff */
[----:B------:R-:W-:Y:S02]  /*11b60*/  @!P1 LEA R7, P0, R7, R2, 0x5 ;  /* 0x0000000207079211 */ /* 0x000fe400078028ff */
[C---:B------:R-:W-:Y:S02]  /*11b70*/  @!P1 IADD3 R0, P3, R2.reuse, UR28, RZ ;  /* 0x0000001c02009c10 */ /* 0x040fe4000ff7e0ff */
[----:B------:R-:W-:Y:S01]  /*11b80*/  @!P1 LEA.HI.X R12, R5, R3, R4, 0x5, P0 ;  /* 0x00000003050c9211 */ /* 0x000fe200000f2c04 */
[----:B------:R-:W-:Y:S01]  /*11b90*/  IMAD.U32 R4, RZ, RZ, UR8 ;  /* 0x00000008ff047e24 */ /* 0x000fe2000f8e00ff */
[----:B-1----:R-:W-:Y:S02]  /*11ba0*/  @!P1 LEA R10, P4, R2, R10, 0x1 ;  /* 0x0000000a020a9211 */ /* 0x002fe400078808ff */
[----:B----4-:R-:W-:Y:S01]  /*11bb0*/  @!P1 LEA R8, P2, R0, R14, 0x1 ;  /* 0x0000000e00089211 */ /* 0x010fe200078408ff */
[----:B------:R-:W-:Y:S01]  /*11bc0*/  @!P1 IMAD.WIDE.U32 R4, R4, 0x30, R2 ;  /* 0x0000003004049825 */ /* 0x000fe200078e0002 */
[----:B------:R-:W-:-:S02]  /*11bd0*/  @!P1 IADD3.X R9, R3, UR20, RZ, P3, !PT ;  /* 0x0000001403099c10 */ /* 0x000fc40009ffe4ff */
[----:B------:R-:W-:Y:S02]  /*11be0*/  @!P1 LEA R6, P0, R7, R16, 0x1 ;  /* 0x0000001007069211 */ /* 0x000fe400078008ff */
        /* <DEDUP_REMOVED lines=76> */
[----:B------:R-:W-:Y:S05]  /*120b0*/  LDSM.16.M88.4 R4, [R185+0x2000] ;  /* 0x00200000b904783b */ /* 0x000fea0000000200 */
        /* <DEDUP_REMOVED lines=25> */
[C---:B------:R-:W-:Y:S06]  /*12250*/  HMMA.16816.F32.BF16 R168, R4.reuse, R32, R168 ;  /* 0x0000002004a8723c */ /* 0x040fec00000418a8 */
[----:B------:R-:W-:Y:S06]  /*12260*/  HMMA.16816.F32.BF16 R196, R4, R34, R164 ;  /* 0x0000002204c4723c */ /* 0x000fec00000418a4 */
[C---:B------:R-:W-:Y:S06]  /*12270*/  HMMA.16816.F32.BF16 R64, R8.reuse, R36, R64 ;  /* 0x000000240840723c */ /* 0x040fec0000041840 */
        /* <DEDUP_REMOVED lines=10> */
[----:B------:R-:W-:Y:S01]  /*12320*/  HMMA.16816.F32.BF16 R16, R8, R22, R16 ;  /* 0x000000160810723c */ /* 0x000fe20000041810 */
[----:B------:R-:W-:Y:S06]  /*12330*/  BAR.SYNC.DEFER_BLOCKING 0x0 ;  /* 0x0000000000007b1d */ /* 0x000fec0000010000 */
[----:B------:R-:W-:-:S02]  /*12340*/  NOP ;  /* 0x0000000000007918 */ /* 0x000fc40000000000 */
[----:B------:R-:W-:-:S15]  /*12350*/  @!P0 BRA `(.L_x_1053) ;  /* 0x0000000000fc8947 */ /* 0x000fde0003800000 */
        /* <DEDUP_REMOVED lines=9> */
[----:B------:R-:W-:Y:S01]  /*123f0*/  IMAD.U32 R4, RZ, RZ, UR11 ;  /* 0x0000000bff047e24 */ /* 0x000fe2000f8e00ff */
[----:B------:R-:W-:Y:S01]  /*12400*/  UIMAD UR4, UR4, UR10, URZ ;  /* 0x0000000a040472a4 */ /* 0x000fe2000f8e023f */
[----:B------:R-:W5:Y:S01]  /*12410*/  @!P1 LDC.64 R12, c[0x0][0x218] ;  /* 0x00008600ff0c9b82 */ /* 0x000f620000000a00 */
[----:B------:R-:W-:Y:S01]  /*12420*/  IMAD.U32 R10, RZ, RZ, UR10 ;  /* 0x0000000aff0a7e24 */ /* 0x000fe2000f8e00ff */
[----:B------:R-:W-:Y:S01]  /*12430*/  BSSY B0, `(.L_x_1054) ;  /* 0x0000030000007945 */ /* 0x000fe20003800000 */
[----:B------:R-:W-:Y:S01]  /*12440*/  UIMAD UR4, UR6, UR11, UR4 ;  /* 0x0000000b060472a4 */ /* 0x000fe2000f8e0204 */
[----:B------:R-:W-:-:S02]  /*12450*/  IMAD.U32 R2, RZ, RZ, UR46 ;  /* 0x0000002eff027e24 */ /* 0x000fc4000f8e00ff */
[----:B------:R-:W-:Y:S01]  /*12460*/  IMAD.U32 R3, RZ, RZ, UR46 ;  /* 0x0000002eff037e24 */ /* 0x000fe2000f8e00ff */
[----:B------:R-:W-:Y:S01]  /*12470*/  UIADD3 UR4, UR47, UR4, URZ ;  /* 0x000000042f047290 */ /* 0x000fe2000fffe03f */
[----:B------:R-:W4:Y:S01]  /*12480*/  @!P1 LDC.64 R14, c[0x0][0x218] ;  /* 0x00008600ff0e9b82 */ /* 0x000f220000000a00 */
[----:B------:R-:W-:-:S04]  /*12490*/  IMAD.U32 R7, RZ, RZ, UR11 ;  /* 0x0000000bff077e24 */ /* 0x000fc8000f8e00ff */
[----:B------:R-:W-:Y:S01]  /*124a0*/  IMAD.U32 R0, RZ, RZ, UR4 ;  /* 0x00000004ff007e24 */ /* 0x000fe2000f8e00ff */
[----:B--2---:R-:W-:-:S04]  /*124b0*/  LEA R2, P2, R2, R222, 0x6 ;  /* 0x000000de02027211 */ /* 0x004fc800078430ff */
[----:B---3--:R-:W-:Y:S01]  /*124c0*/  LEA.HI.X R3, R3, R143, R0, 0x6, P2 ;  /* 0x0000008f03037211 */ /* 0x008fe200010f3400 */
[----:B------:R-:W-:Y:S01]  /*124d0*/  IMAD.U32 R0, RZ, RZ, UR10 ;  /* 0x0000000aff007e24 */ /* 0x000fe2000f8e00ff */
[----:B------:R-:W-:Y:S02]  /*124e0*/  @!P1 LEA R5, P2, R5, R2, 0x5 ;  /* 0x0000000205059211 */ /* 0x000fe400078428ff */
[----:B-1----:R-:W-:Y:S02]  /*124f0*/  @!P1 LEA R8, P4, R2, R8, 0x1 ;  /* 0x0000000802089211 */ /* 0x002fe400078808ff */
[----:B------:R-:W-:Y:S02]  /*12500*/  @!P1 LEA R0, P3, R0, R2, 0x4 ;  /* 0x0000000200009211 */ /* 0x000fe400078620ff */
[-C--:B------:R-:W-:Y:S02]  /*12510*/  @!P1 LEA.HI.X R10, R10, R3.reuse, R7, 0x5, P2 ;  /* 0x000000030a0a9211 */ /* 0x080fe400010f2c07 */
[----:B------:R-:W-:-:S02]  /*12520*/  @!P1 LEA.HI.X R11, R6, R3, R4, 0x4, P3 ;  /* 0x00000003060b9211 */ /* 0x000fc400018f2404 */
[----:B-----5:R-:W-:Y:S02]  /*12530*/  @!P1 LEA R6, P3, R0, R12, 0x1 ;  /* 0x0000000c00069211 */ /* 0x020fe400078608ff */
[C---:B----4-:R-:W-:Y:S02]  /*12540*/  @!P1 LEA R4, P2, R5.reuse, R14, 0x1 ;  /* 0x0000000e05049211 */ /* 0x050fe400078408ff */
        /* <DEDUP_REMOVED lines=24> */
[----:B-1----:R-:W-:-:S04]  /*126d0*/  LEA R4, P1, R2, UR6, 0x1 ;  /* 0x0000000602047c11 */ /* 0x002fc8000f8208ff */
[----:B------:R-:W-:-:S05]  /*126e0*/  LEA.HI.X R5, R2, UR7, R0, 0x1, P1 ;  /* 0x0000000702057c11 */ /* 0x000fca00088f0c00 */
[----:B------:R-:W-:Y:S01]  /*126f0*/  @!PT LDS RZ, [RZ] ;  /* 0x00000000fffff984 */ /* 0x000fe20000000800 */
[----:B------:R-:W-:Y:S01]  /*12700*/  @!PT LDS RZ, [RZ] ;  /* 0x00000000fffff984 */ /* 0x000fe20000000800 */
[----:B------:R-:W-:Y:S01]  /*12710*/  @!PT LDS RZ, [RZ] ;  /* 0x00000000fffff984 */ /* 0x000fe20000000800 */
[----:B------:R2:W-:Y:S04]  /*12720*/  LDGSTS.E.BYPASS.LTC128B.128 [R191+0x5800], desc[UR26][R4.64] ;  /* 0x0580000004bf7fae */ /* 0x0005e8000b901d5a */
.L_x_1055:
[----:B------:R-:W-:Y:S05]  /*12730*/  BSYNC B0 ;  /* 0x0000000000007941 */ /* 0x000fea0003800000 */
.L_x_1054:
[----:B------:R-:W0:Y:S02]  /*12740*/  LDGDEPBAR ;  /* 0x00000000000079af */ /* 0x000e240000000000 */
.L_x_1053:
[----:B------:R-:W3:Y:S04]  /*12750*/  LDL.LU R3, [R1+0x114] ;  /* 0x0001140001037983 */ /* 0x000ee80000300800 */
[----:B------:R-:W4:Y:S01]  /*12760*/  LDL.LU R2, [R1+0xfc] ;  /* 0x0000fc0001027983 */ /* 0x000f220000300800 */
[----:B------:R-:W-:Y:S01]  /*12770*/  UIADD3 UR17, UR18, -0x3, URZ ;  /* 0xfffffffd12117890 */ /* 0x000fe2000fffe03f */
[----:B-12---:R-:W1:Y:S05]  /*12780*/  S2R R4, SR_TID.X ;  /* 0x0000000000047919 */ /* 0x006e6a0000002100 */
[----:B------:R-:W-:Y:S01]  /*12790*/  IMAD.U32 R0, RZ, RZ, UR17 ;  /* 0x00000011ff007e24 */ /* 0x000fe2000f8e00ff */
[----:B------:R2:W-:Y:S01]  /*127a0*/  STL [R1+0x1c0], R177 ;  /* 0x0001c0b101007387 */ /* 0x0005e20000100800 */
[----:B------:R-:W-:-:S02]  /*127b0*/  USHF.L.U32 UR6, UR17, 0x1, URZ ;  /* 0x0000000111067899 */ /* 0x000fc4000800063f */
[----:B------:R-:W-:Y:S01]  /*127c0*/  ULEA UR4, UR17, 0x1, 0x1 ;  /* 0x0000000111047891 */ /* 0x000fe2000f8e083f */
[----:B------:R-:W-:Y:S01]  /*127d0*/  STL [R1+0x1bc], R180 ;  /* 0x0001bcb401007387 */ /* 0x000fe20000100800 */
[----:B-1----:R-:W-:Y:S02]  /*127e0*/  IMAD.SHL.U32 R4, R4, 0x2, RZ ;  /* 0x0000000204047824 */ /* 0x002fe400078e00ff */
[----:B------:R-:W-:Y:S01]  /*127f0*/  ULOP3.LUT UR4, UR4, UR31, URZ, 0x3c, !UPT ;  /* 0x0000001f04047292 */ /* 0x000fe2000f8e3c3f */
[----:B------:R-:W-:Y:S02]  /*12800*/  STL [R1+0x19c], R178 ;  /* 0x00019cb201007387 */ /* 0x000fe40000100800 */
[----:B------:R-:W-:Y:S02]  /*12810*/  LOP3.LUT R4, R4, 0x6, RZ, 0xc0, !PT ;  /* 0x0000000604047812 */ /* 0x000fe400078ec0ff */
[----:B------:R-:W-:Y:S03]  /*12820*/  STL [R1+0x198], R179 ;  /* 0x000198b301007387 */ /* 0x000fe60000100800 */
[----:B------:R-:W-:Y:S01]  /*12830*/  IMAD R0, R0, 0x40, R4 ;  /* 0x0000004000007824 */ /* 0x000fe200078e0204 */
[----:B------:R-:W-:Y:S03]  /*12840*/  STL [R1+0x194], R241 ;  /* 0x000194f101007387 */ /* 0x000fe60000100800 */
[C---:B------:R-:W-:Y:S01]  /*12850*/  VIADD R14, R0.reuse, 0x1 ;  /* 0x00000001000e7836 */ /* 0x040fe20000000000 */
[CC--:B------:R-:W-:Y:S01]  /*12860*/  ISETP.GE.AND P4, PT, R0.reuse, R40.reuse, PT ;  /* 0x000000280000720c */ /* 0x0c0fe20003f86270 */
[C---:B------:R-:W-:Y:S01]  /*12870*/  VIADD R13, R0.reuse, 0x8 ;  /* 0x00000008000d7836 */ /* 0x040fe20000000000 */
[CC--:B------:R-:W-:Y:S01]  /*12880*/  ISETP.GE.AND P2, PT, R0.reuse, R41.reuse, PT ;  /* 0x000000290000720c */ /* 0x0c0fe20003f46270 */
[----:B------:R-:W-:Y:S01]  /*12890*/  VIADD R12, R0, 0x9 ;  /* 0x00000009000c7836 */ /* 0x000fe20000000000 */
[-C--:B------:R-:W-:Y:S01]  /*128a0*/  ISETP.GE.AND P3, PT, R14, R40.reuse, PT ;  /* 0x000000280e00720c */ /* 0x080fe20003f66270 */
[----:B------:R-:W-:Y:S01]  /*128b0*/  VIADD R11, R0, 0x10 ;  /* 0x00000010000b7836 */ /* 0x000fe20000000000 */
[-C--:B------:R-:W-:Y:S01]  /*128c0*/  ISETP.GE.AND P1, PT, R14, R41.reuse, PT ;  /* 0x000000290e00720c */ /* 0x080fe20003f26270 */
[----:B------:R-:W-:Y:S01]  /*128d0*/  VIADD R10, R0, 0x11 ;  /* 0x00000011000a7836 */ /* 0x000fe20000000000 */
[----:B------:R-:W-:Y:S01]  /*128e0*/  FSEL R20, R64, -INF , !P4 ;  /* 0xff80000040147808 */ /* 0x000fe20006000000 */
[C---:B------:R-:W-:Y:S01]  /*128f0*/  VIADD R9, R0.reuse, 0x18 ;  /* 0x0000001800097836 */ /* 0x040fe20000000000 */
[----:B------:R-:W-:Y:S01]  /*12900*/  FSEL R21, R65, -INF , !P3 ;  /* 0xff80000041157808 */ /* 0x000fe20005800000 */
[C---:B------:R-:W-:Y:S01]  /*12910*/  VIADD R8, R0.reuse, 0x19 ;  /* 0x0000001900087836 */ /* 0x040fe20000000000 */
[-C--:B------:R-:W-:Y:S01]  /*12920*/  ISETP.GE.AND P4, PT, R13, R40.reuse, PT ;  /* 0x000000280d00720c */ /* 0x080fe20003f86270 */
[----:B------:R-:W-:Y:S01]  /*12930*/  VIADD R6, R0, 0x21 ;  /* 0x0000002100067836 */ /* 0x000fe20000000000 */
[----:B------:R-:W-:Y:S01]  /*12940*/  FSEL R23, R66, -INF , !P2 ;  /* 0xff80000042177808 */ /* 0x000fe20005000000 */
[----:B------:R-:W-:Y:S01]  /*12950*/  VIADD R7, R0, 0x20 ;  /* 0x0000002000077836 */ /* 0x000fe20000000000 */
[----:B------:R-:W-:Y:S01]  /*12960*/  ISETP.GE.AND P3, PT, R12, R40, PT ;  /* 0x000000280c00720c */ /* 0x000fe20003f66270 */
[C---:B------:R-:W-:Y:S01]  /*12970*/  VIADD R4, R0.reuse, 0x29 ;  /* 0x0000002900047836 */ /* 0x040fe20000000000 */
[----:B------:R-:W-:Y:S01]  /*12980*/  FSEL R26, R67, -INF , !P1 ;  /* 0xff800000431a7808 */ /* 0x000fe20004800000 */
[C---:B------:R-:W-:Y:S01]  /*12990*/  VIADD R5, R0.reuse, 0x28 ;  /* 0x0000002800057836 */ /* 0x040fe20000000000 */
[-C--:B------:R-:W-:Y:S01]  /*129a0*/  ISETP.GE.AND P2, PT, R13, R41.reuse, PT ;  /* 0x000000290d00720c */ /* 0x080fe20003f46270 */
[----:B------:R-:W-:Y:S01]  /*129b0*/  VIADD R15, R0, 0x38 ;  /* 0x00000038000f7836 */ /* 0x000fe20000000000 */
[----:B------:R-:W-:Y:S01]  /*129c0*/  ISETP.GE.AND P1, PT, R12, R41, PT ;  /* 0x000000290c00720c */ /* 0x000fe20003f26270 */
[----:B------:R-:W-:Y:S01]  /*129d0*/  STL [R1+0x190], R240 ;  /* 0x000190f001007387 */ /* 0x000fe20000100800 */
[----:B------:R-:W-:-:S02]  /*129e0*/  FSEL R27, R60, -INF , !P4 ;  /* 0xff8000003c1b7808 */ /* 0x000fc40006000000 */
[----:B------:R-:W-:Y:S01]  /*129f0*/  FSEL R28, R61, -INF , !P3 ;  /* 0xff8000003d1c7808 */ /* 0x000fe20005800000 */
[----:B------:R-:W-:Y:S01]  /*12a00*/  STL [R1+0x18c], R191 ;  /* 0x00018cbf01007387 */ /* 0x000fe20000100800 */
[-C--:B------:R-:W-:Y:S02]  /*12a10*/  ISETP.GE.AND P4, PT, R11, R40.reuse, PT ;  /* 0x000000280b00720c */ /* 0x080fe40003f86270 */
[----:B------:R-:W-:Y:S01]  /*12a20*/  FSEL R29, R62, -INF , !P2 ;  /* 0xff8000003e1d7808 */ /* 0x000fe20005000000 */
[----:B------:R-:W-:Y:S01]  /*12a30*/  STL [R1+0x188], R190 ;  /* 0x000188be01007387 */ /* 0x000fe20000100800 */
[----:B------:R-:W-:Y:S02]  /*12a40*/  ISETP.GE.AND P3, PT, R10, R40, PT ;  /* 0x000000280a00720c */ /* 0x000fe40003f66270 */
[----:B------:R-:W-:Y:S01]  /*12a50*/  FSEL R30, R63, -INF , !P1 ;  /* 0xff8000003f1e7808 */ /* 0x000fe20004800000 */
[----:B------:R-:W-:Y:S01]  /*12a60*/  STL [R1+0x184], R189 ;  /* 0x000184bd01007387 */ /* 0x000fe20000100800 */
[----:B------:R-:W-:-:S02]  /*12a70*/  ISETP.GE.AND P2, PT, R11, R41, PT ;  /* 0x000000290b00720c */ /* 0x000fc40003f46270 */
[----:B------:R-:W-:Y:S01]  /*12a80*/  ISETP.GE.AND P1, PT, R10, R41, PT ;  /* 0x000000290a00720c */ /* 0x000fe20003f26270 */
[----:B------:R-:W-:Y:S01]  /*12a90*/  STL [R1+0x180], R188 ;  /* 0x000180bc01007387 */ /* 0x000fe20000100800 */
[----:B------:R-:W-:Y:S02]  /*12aa0*/  FSEL R31, R56, -INF , !P4 ;  /* 0xff800000381f7808 */ /* 0x000fe40006000000 */
[----:B------:R-:W-:Y:S01]  /*12ab0*/  FSEL R44, R57, -INF , !P3 ;  /* 0xff800000392c7808 */ /* 0x000fe20005800000 */
[----:B------:R-:W-:Y:S01]  /*12ac0*/  STL [R1+0x17c], R187 ;  /* 0x00017cbb01007387 */ /* 0x000fe20000100800 */
[-C--:B------:R-:W-:Y:S02]  /*12ad0*/  ISETP.GE.AND P4, PT, R9, R40.reuse, PT ;  /* 0x000000280900720c */ /* 0x080fe40003f86270 */
[----:B------:R-:W-:Y:S01]  /*12ae0*/  FSEL R45, R58, -INF , !P2 ;  /* 0xff8000003a2d7808 */ /* 0x000fe20005000000 */
[----:B------:R-:W-:Y:S01]  /*12af0*/  STL [R1+0x178], R186 ;  /* 0x000178ba01007387 */ /* 0x000fe20000100800 */
[----:B------:R-:W-:-:S02]  /*12b00*/  ISETP.GE.AND P3, PT, R8, R40, PT ;  /* 0x000000280800720c */ /* 0x000fc40003f66270 */
[----:B------:R-:W-:Y:S01]  /*12b10*/  FSEL R46, R59, -INF , !P1 ;  /* 0xff8000003b2e7808 */ /* 0x000fe20004800000 */
[----:B------:R-:W-:Y:S01]  /*12b20*/  STL [R1+0x174], R185 ;  /* 0x000174b901007387 */ /* 0x000fe20000100800 */
[-C--:B------:R-:W-:Y:S02]  /*12b30*/  ISETP.GE.AND P2, PT, R9, R41.reuse, PT ;  /* 0x000000290900720c */ /* 0x080fe40003f46270 */
[----:B------:R-:W-:Y:S01]  /*12b40*/  ISETP.GE.AND P1, PT, R8, R41, PT ;  /* 0x000000290800720c */ /* 0x000fe20003f26270 */
[----:B------:R-:W-:Y:S01]  /*12b50*/  STL [R1+0x170], R184 ;  /* 0x000170b801007387 */ /* 0x000fe20000100800 */
[----:B------:R-:W-:Y:S02]  /*12b60*/  FSEL R47, R52, -INF , !P4 ;  /* 0xff800000342f7808 */ /* 0x000fe40006000000 */
[----:B------:R-:W-:Y:S01]  /*12b70*/  FSEL R52, R53, -INF , !P3 ;  /* 0xff80000035347808 */ /* 0x000fe20005800000 */
[----:B------:R-:W-:Y:S01]  /*12b80*/  STL [R1+0x16c], R183 ;  /* 0x00016cb701007387 */ /* 0x000fe20000100800 */
[----:B------:R-:W-:-:S02]  /*12b90*/  FSEL R53, R54, -INF , !P2 ;  /* 0xff80000036357808 */ /* 0x000fc40005000000 */
[----:B------:R-:W-:Y:S01]  /*12ba0*/  FSEL R54, R55, -INF , !P1 ;  /* 0xff80000037367808 */ /* 0x000fe20004800000 */
[----:B------:R-:W-:Y:S01]  /*12bb0*/  STL [R1+0x168], R182 ;  /* 0x000168b601007387 */ /* 0x000fe20000100800 */
[CC--:B------:R-:W-:Y:S02]  /*12bc0*/  ISETP.GE.AND P1, PT, R6.reuse, R41.reuse, PT ;  /* 0x000000290600720c */ /* 0x0c0fe40003f26270 */
[-C--:B------:R-:W-:Y:S01]  /*12bd0*/  ISETP.GE.AND P3, PT, R6, R40.reuse, PT ;  /* 0x000000280600720c */ /* 0x080fe20003f66270 */
[----:B------:R-:W-:Y:S01]  /*12be0*/  STL [R1+0x164], R181 ;  /* 0x000164b501007387 */ /* 0x000fe20000100800 */
[----:B------:R-:W-:Y:S02]  /*12bf0*/  ISETP.GE.AND P2, PT, R7, R41, PT ;  /* 0x000000290700720c */ /* 0x000fe40003f46270 */
[----:B------:R-:W-:Y:S01]  /*12c00*/  FSEL R57, R39, -INF , !P1 ;  /* 0xff80000027397808 */ /* 0x000fe20004800000 */
[----:B------:R-:W-:Y:S01]  /*12c10*/  STL [R1+0x160], R176 ;  /* 0x000160b001007387 */ /* 0x000fe20000100800 */
[----:B------:R-:W-:-:S02]  /*12c20*/  ISETP.GE.AND P4, PT, R7, R40, PT ;  /* 0x000000280700720c */ /* 0x000fc40003f86270 */
[----:B------:R-:W-:Y:S01]  /*12c30*/  FSEL R37, R37, -INF , !P3 ;  /* 0xff80000025257808 */ /* 0x000fe20005800000 */
[----:B--2---:R-:W2:Y:S01]  /*12c40*/  LDL R177, [R1+0xe8] ;  /* 0x0000e80001b17983 */ /* 0x004ea20000100800 */
[----:B------:R-:W-:Y:S02]  /*12c50*/  FSEL R56, R38, -INF , !P2 ;  /* 0xff80000026387808 */ /* 0x000fe40005000000 */
[----:B------:R-:W-:Y:S02]  /*12c60*/  ISETP.GE.AND P3, PT, R4, R40, PT ;  /* 0x000000280400720c */ /* 0x000fe40003f66270 */
[C---:B------:R-:W-:Y:S02]  /*12c70*/  ISETP.GE.AND P6, PT, R0.reuse, R42, PT ;  /* 0x0000002a0000720c */ /* 0x040fe40003fc6270 */
[----:B------:R-:W-:Y:S02]  /*12c80*/  ISETP.GE.AND P2, PT, R0, R43, PT ;  /* 0x0000002b0000720c */ /* 0x000fe40003f46270 */
[----:B------:R-:W-:-:S02]  /*12c90*/  FSEL R55, R36, -INF , !P4 ;  /* 0xff80000024377808 */ /* 0x000fc40006000000 */
[CC--:B------:R-:W-:Y:S02]  /*12ca0*/  ISETP.GE.AND P5, PT, R5.reuse, R41.reuse, PT ;  /* 0x000000290500720c */ /* 0x0c0fe40003fa6270 */
[----:B------:R-:W-:Y:S02]  /*12cb0*/  ISETP.GE.AND P4, PT, R5, R40, PT ;  /* 0x000000280500720c */ /* 0x000fe40003f86270 */
[----:B------:R-:W-:Y:S02]  /*12cc0*/  FSEL R59, R49, -INF , !P3 ;  /* 0xff800000313b7808 */ /* 0x000fe40005800000 */
[----:B------:R-:W-:Y:S02]  /*12cd0*/  ISETP.GE.AND P3, PT, R4, R41, PT ;  /* 0x000000290400720c */ /* 0x000fe40003f66270 */
[----:B------:R-:W-:Y:S02]  /*12ce0*/  FSEL R66, R50, -INF , !P5 ;  /* 0xff80000032427808 */ /* 0x000fe40006800000 */
[----:B------:R-:W-:-:S02]  /*12cf0*/  FSEL R58, R48, -INF , !P4 ;  /* 0xff800000303a7808 */ /* 0x000fc40006000000 */
[----:B------:R-:W-:Y:S02]  /*12d00*/  FSEL R146, R192, -INF , !P6 ;  /* 0xff800000c0927808 */ /* 0x000fe40007000000 */
[----:B------:R-:W-:Y:S02]  /*12d10*/  FSEL R156, R194, -INF , !P2 ;  /* 0xff800000c29c7808 */ /* 0x000fe40005000000 */
[C---:B------:R-:W-:Y:S02]  /*12d20*/  ISETP.GE.AND P6, PT, R12.reuse, R42, PT ;  /* 0x0000002a0c00720c */ /* 0x040fe40003fc6270 */
[----:B------:R-:W-:Y:S02]  /*12d30*/  ISETP.GE.AND P2, PT, R12, R43, PT ;  /* 0x0000002b0c00720c */ /* 0x000fe40003f46270 */
[----:B------:R-:W-:Y:S02]  /*12d40*/  FSEL R149, R173, -INF , !P6 ;  /* 0xff800000ad957808 */ /* 0x000fe40007000000 */
[----:B------:R-:W-:-:S02]  /*12d50*/  FSEL R160, R175, -INF , !P2 ;  /* 0xff800000afa07808 */ /* 0x000fc40005000000 */
[CC--:B------:R-:W-:Y:S02]  /*12d60*/  ISETP.GE.AND P6, PT, R9.reuse, R42.reuse, PT ;  /* 0x0000002a0900720c */ /* 0x0c0fe40003fc6270 */
[-C--:B------:R-:W-:Y:S02]  /*12d70*/  ISETP.GE.AND P2, PT, R9, R43.reuse, PT ;  /* 0x0000002b0900720c */ /* 0x080fe40003f46270 */
[----:B------:R-:W-:Y:S02]  /*12d80*/  FSEL R72, R196, -INF , !P6 ;  /* 0xff800000c4487808 */ /* 0x000fe40007000000 */
[----:B------:R-:W-:Y:S02]  /*12d90*/  FSEL R144, R198, -INF , !P2 ;  /* 0xff800000c6907808 */ /* 0x000fe40005000000 */
[C---:B------:R-:W-:Y:S02]  /*12da0*/  ISETP.GE.AND P6, PT, R6.reuse, R42, PT ;  /* 0x0000002a0600720c */ /* 0x040fe40003fc6270 */
[----:B------:R-:W-:-:S02]  /*12db0*/  ISETP.GE.AND P2, PT, R6, R43, PT ;  /* 0x0000002b0600720c */ /* 0x000fc40003f46270 */
[----:B------:R-:W-:Y:S02]  /*12dc0*/  FSEL R60, R201, -INF , !P6 ;  /* 0xff800000c93c7808 */ /* 0x000fe40007000000 */
[----:B------:R-:W-:Y:S01]  /*12dd0*/  FSEL R67, R203, -INF , !P2 ;  /* 0xff800000cb437808 */ /* 0x000fe20005000000 */
[----:B---3--:R-:W-:Y:S02]  /*12de0*/  IMAD.MOV.U32 R233, RZ, RZ, R3 ;  /* 0x000000ffffe97224 */ /* 0x008fe400078e0003 */
[----:B------:R-:W-:Y:S02]  /*12df0*/  VIADD R3, R0, 0x30 ;  /* 0x0000003000037836 */ /* 0x000fe40000000000 */
[----:B----4-:R-:W-:-:S03]  /*12e00*/  IMAD.MOV.U32 R232, RZ, RZ, R2 ;  /* 0x000000ffffe87224 */ /* 0x010fc600078e0002 */
[-C--:B------:R-:W-:Y:S01]  /*12e10*/  ISETP.GE.AND P1, PT, R3, R40.reuse, PT ;  /* 0x000000280300720c */ /* 0x080fe20003f26270 */
[C---:B------:R-:W-:Y:S02]  /*12e20*/  VIADD R2, R0.reuse, 0x31 ;  /* 0x0000003100027836 */ /* 0x040fe40000000000 */
[----:B------:R-:W-:Y:S01]  /*12e30*/  VIADD R0, R0, 0x39 ;  /* 0x0000003900007836 */ /* 0x000fe20000000000 */
[----:B------:R-:W-:Y:S02]  /*12e40*/  FSEL R148, R32, -INF , !P1 ;  /* 0xff80000020947808 */ /* 0x000fe40004800000 */
[-C--:B------:R-:W-:Y:S02]  /*12e50*/  ISETP.GE.AND P1, PT, R15, R40.reuse, PT ;  /* 0x000000280f00720c */ /* 0x080fe40003f26270 */
[----:B------:R-:W-:Y:S02]  /*12e60*/  ISETP.GE.AND P5, PT, R0, R40, PT ;  /* 0x000000280000720c */ /* 0x000fe40003fa6270 */
[----:B------:R-:W-:-:S02]  /*12e70*/  FSEL R159, R16, -INF , !P1 ;  /* 0xff800000109f7808 */ /* 0x000fc40004800000 */
[CC--:B------:R-:W-:Y:S02]  /*12e80*/  ISETP.GE.AND P1, PT, R2.reuse, R41.reuse, PT ;  /* 0x000000290200720c */ /* 0x0c0fe40003f26270 */
[----:B------:R-:W-:Y:S02]  /*12e90*/  ISETP.GE.AND P4, PT, R2, R40, PT ;  /* 0x000000280200720c */ /* 0x000fe40003f86270 */
[----:B------:R-:W-:Y:S02]  /*12ea0*/  FSEL R40, R51, -INF , !P3 ;  /* 0xff80000033287808 */ /* 0x000fe40005800000 */
[----:B------:R-:W-:Y:S02]  /*12eb0*/  FMNMX.FTZ R16, R251, R20, !PT ;  /* 0x00000014fb107209 */ /* 0x000fe40007810000 */
[----:B------:R-:W-:Y:S02]  /*12ec0*/  ISETP.GE.AND P3, PT, R3, R41, PT ;  /* 0x000000290300720c */ /* 0x000fe40003f66270 */
[----:B------:R-:W-:-:S02]  /*12ed0*/  FSEL R161, R35, -INF , !P1 ;  /* 0xff80000023a17808 */ /* 0x000fc40004800000 */
[----:B------:R-:W-:Y:S02]  /*12ee0*/  FSEL R155, R17, -INF , !P5 ;  /* 0xff800000119b7808 */ /* 0x000fe40006800000 */
[C---:B------:R-:W-:Y:S02]  /*12ef0*/  ISETP.GE.AND P5, PT, R14.reuse, R42, PT ;  /* 0x0000002a0e00720c */ /* 0x040fe40003fa6270 */
[----:B------:R-:W-:Y:S02]  /*12f00*/  ISETP.GE.AND P1, PT, R14, R43, PT ;  /* 0x0000002b0e00720c */ /* 0x000fe40003f26270 */
[----:B------:R-:W-:Y:S02]  /*12f10*/  FMNMX.FTZ R14, R21, R16, !PT ;  /* 0x00000010150e7209 */ /* 0x000fe40007810000 */
[----:B------:R-:W-:Y:S02]  /*12f20*/  FSEL R147, R33, -INF , !P4 ;  /* 0xff80000021937808 */ /* 0x000fe40006000000 */
[----:B------:R-:W-:-:S02]  /*12f30*/  FSEL R162, R34, -INF , !P3 ;  /* 0xff80000022a27808 */ /* 0x000fc40005800000 */
[-C--:B------:R-:W-:Y:S02]  /*12f40*/  ISETP.GE.AND P4, PT, R15, R41.reuse, PT ;  /* 0x000000290f00720c */ /* 0x080fe40003f86270 */
[----:B------:R-:W-:Y:S02]  /*12f50*/  ISETP.GE.AND P3, PT, R0, R41, PT ;  /* 0x000000290000720c */ /* 0x000fe40003f66270 */
[----:B------:R-:W-:Y:S02]  /*12f60*/  FMNMX.FTZ R14, R27, R14, !PT ;  /* 0x0000000e1b0e7209 */ /* 0x000fe40007810000 */
[----:B------:R-:W-:Y:S02]  /*12f70*/  FSEL R158, R18, -INF , !P4 ;  /* 0xff800000129e7808 */ /* 0x000fe40006000000 */
[----:B------:R-:W-:Y:S02]  /*12f80*/  FSEL R157, R19, -INF , !P3 ;  /* 0xff800000139d7808 */ /* 0x000fe40005800000 */
[----:B------:R-:W-:-:S02]  /*12f90*/  ISETP.GE.AND P4, PT, R13, R42, PT ;  /* 0x0000002a0d00720c */ /* 0x000fc40003f86270 */
[----:B------:R-:W-:Y:S02]  /*12fa0*/  ISETP.GE.AND P3, PT, R13, R43, PT ;  /* 0x0000002b0d00720c */ /* 0x000fe40003f66270 */
[----:B------:R-:W-:-:S04]  /*12fb0*/  FMNMX.FTZ R13, R28, R14, !PT ;  /* 0x0000000e1c0d7209 */ /* 0x000fc80007810000 */
[----:B------:R-:W-:Y:S02]  /*12fc0*/  FMNMX.FTZ R12, R31, R13, !PT ;  /* 0x0000000d1f0c7209 */ /* 0x000fe40007810000 */
[----:B------:R-:W-:Y:S02]  /*12fd0*/  FSEL R154, R193, -INF , !P5 ;  /* 0xff800000c19a7808 */ /* 0x000fe40006800000 */
[----:B------:R-:W-:Y:S02]  /*12fe0*/  FSEL R164, R195, -INF , !P1 ;  /* 0xff800000c3a47808 */ /* 0x000fe40004800000 */
[C---:B------:R-:W-:Y:S02]  /*12ff0*/  ISETP.GE.AND P5, PT, R11.reuse, R42, PT ;  /* 0x0000002a0b00720c */ /* 0x040fe40003fa6270 */
[----:B------:R-:W-:Y:S02]  /*13000*/  ISETP.GE.AND P1, PT, R11, R43, PT ;  /* 0x0000002b0b00720c */ /* 0x000fe40003f26270 */
[----:B------:R-:W-:-:S02]  /*13010*/  FMNMX.FTZ R12, R44, R12, !PT ;  /* 0x0000000c2c0c7209 */ /* 0x000fc40007810000 */
[----:B------:R-:W-:Y:S02]  /*13020*/  FMNMX.FTZ R11, R250, R23, !PT ;  /* 0x00000017fa0b7209 */ /* 0x000fe40007810000 */
[----:B------:R-:W-:Y:S02]  /*13030*/  FSEL R152, R172, -INF , !P4 ;  /* 0xff800000ac987808 */ /* 0x000fe40006000000 */
[----:B------:R-:W-:Y:S02]  /*13040*/  FSEL R163, R174, -INF , !P3 ;  /* 0xff800000aea37808 */ /* 0x000fe40005800000 */
[C---:B------:R-:W-:Y:S02]  /*13050*/  ISETP.GE.AND P4, PT, R10.reuse, R42, PT ;  /* 0x0000002a0a00720c */ /* 0x040fe40003f86270 */
[----:B------:R-:W-:Y:S02]  /*13060*/  FMNMX.FTZ R12, R47, R12, !PT ;  /* 0x0000000c2f0c7209 */ /* 0x000fe40007810000 */
        /* <DEDUP_REMOVED lines=9> */
[----:B------:R-:W-:Y:S02]  /*13100*/  FSEL R153, R170, -INF , !P1 ;  /* 0xff800000aa997808 */ /* 0x000fe40004800000 */
[----:B------:R-:W-:Y:S02]  /*13110*/  ISETP.GE.AND P5, PT, R8, R42, PT ;  /* 0x0000002a0800720c */ /* 0x000fe40003fa6270 */
[----:B------:R-:W-:Y:S02]  /*13120*/  FMNMX.FTZ R10, R58, R10, !PT ;  /* 0x0000000a3a0a7209 */ /* 0x000fe40007810000 */
[----:B------:R-:W-:-:S02]  /*13130*/  ISETP.GE.AND P1, PT, R8, R43, PT ;  /* 0x0000002b0800720c */ /* 0x000fc40003f26270 */
[----:B------:R-:W-:Y:S02]  /*13140*/  FMNMX.FTZ R8, R46, R9, !PT ;  /* 0x000000092e087209 */ /* 0x000fe40007810000 */
[----:B------:R-:W-:Y:S02]  /*13150*/  FMNMX.FTZ R9, R59, R10, !PT ;  /* 0x0000000a3b097209 */ /* 0x000fe40007810000 */
[----:B------:R-:W-:Y:S02]  /*13160*/  FMNMX.FTZ R8, R53, R8, !PT ;  /* 0x0000000835087209 */ /* 0x000fe40007810000 */
[----:B------:R-:W-:Y:S02]  /*13170*/  FSEL R74, R169, -INF , !P4 ;  /* 0xff800000a94a7808 */ /* 0x000fe40006000000 */
[----:B------:R-:W-:Y:S02]  /*13180*/  FSEL R150, R171, -INF , !P3 ;  /* 0xff800000ab967808 */ /* 0x000fe40005800000 */
[----:B------:R-:W-:-:S02]  /*13190*/  FMNMX.FTZ R9, R148, R9, !PT ;  /* 0x0000000994097209 */ /* 0x000fc40007810000 */
        /* <DEDUP_REMOVED lines=10> */
[----:B------:R-:W-:Y:S01]  /*13240*/  FSEL R75, R199, -INF , !P1 ;  /* 0xff800000c74b7808 */ /* 0x000fe20004800000 */
[----:B------:R-:W1:Y:S01]  /*13250*/  SHFL.BFLY PT, R8, R6, 0x2, 0x1f ;  /* 0x0c401f0006087f89 */ /* 0x000e6200000e0000 */
[----:B------:R-:W-:-:S02]  /*13260*/  ISETP.GE.AND P1, PT, R5, R42, PT ;  /* 0x0000002a0500720c */ /* 0x000fc40003f26270 */
        /* <DEDUP_REMOVED lines=8> */
[C---:B------:R-:W-:Y:S02]  /*132f0*/  ISETP.GE.AND P2, PT, R3.reuse, R42, PT ;  /* 0x0000002a0300720c */ /* 0x040fe40003f46270 */
[----:B------:R-:W-:Y:S02]  /*13300*/  ISETP.GE.AND P6, PT, R3, R43, PT ;  /* 0x0000002b0300720c */ /* 0x000fe40003fc6270 */
[----:B------:R-:W-:-:S04]  /*13310*/  FMNMX.FTZ R3, R158, R4, !PT ;  /* 0x000000049e037209 */ /* 0x000fc80007810000 */
[----:B------:R-:W-:Y:S01]  /*13320*/  FMNMX.FTZ R7, R157, R3, !PT ;  /* 0x000000039d077209 */ /* 0x000fe20007810000 */
[----:B------:R-:W-:Y:S01]  /*13330*/  IMAD.U32 R3, RZ, RZ, UR31 ;  /* 0x0000001fff037e24 */ /* 0x000fe2000f8e00ff */
[----:B-1----:R-:W-:-:S03]  /*13340*/  FMNMX.FTZ R8, R6, R8, !PT ;  /* 0x0000000806087209 */ /* 0x002fc60007810000 */
[----:B------:R-:W1:Y:S01]  /*13350*/  SHFL.BFLY PT, R9, R7, 0x2, 0x1f ;  /* 0x0c401f0007097f89 */ /* 0x000e6200000e0000 */
[----:B------:R-:W-:Y:S02]  /*13360*/  LOP3.LUT R4, R221, UR6, R3, 0x96, !PT ;  /* 0x00000006dd047c12 */ /* 0x000fe4000f8e9603 */
[----:B------:R-:W-:Y:S01]  /*13370*/  LOP3.LUT R3, R243, UR40, R220, 0x96, !PT ;  /* 0x00000028f3037c12 */ /* 0x000fe2000f8e96dc */
[----:B------:R-:W3:Y:S01]  /*13380*/  SHFL.BFLY PT, R12, R8, 0x1, 0x1f ;  /* 0x0c201f00080c7f89 */ /* 0x000ee200000e0000 */
[----:B------:R-:W-:Y:S01]  /*13390*/  FSEL R51, R204, -INF , !P1 ;  /* 0xff800000cc337808 */ /* 0x000fe20004800000 */
[----:B------:R-:W-:Y:S01]  /*133a0*/  IMAD.WIDE.U32 R234, R4, -0x326172a9, RZ ;  /* 0xcd9e8d5704ea7825 */ /* 0x000fe200078e00ff */
[----:B------:R-:W-:Y:S02]  /*133b0*/  FSEL R61, R207, -INF , !P4 ;  /* 0xff800000cf3d7808 */ /* 0x000fe40006000000 */
[C---:B------:R-:W-:Y:S02]  /*133c0*/  ISETP.GE.AND P1, PT, R2.reuse, R42, PT ;  /* 0x0000002a0200720c */ /* 0x040fe40003f26270 */
[----:B------:R-:W-:Y:S01]  /*133d0*/  ISETP.GE.AND P4, PT, R2, R43, PT ;  /* 0x0000002b0200720c */ /* 0x000fe20003f86270 */
[----:B------:R-:W-:Y:S01]  /*133e0*/  IMAD.WIDE.U32 R2, R3, -0x326172a9, RZ ;  /* 0xcd9e8d5703027825 */ /* 0x000fe200078e00ff */
[----:B------:R-:W-:-:S04]  /*133f0*/  LOP3.LUT R4, R235, UR41, R233, 0x96, !PT ;  /* 0x00000029eb047c12 */ /* 0x000fc8000f8e96e9 */
[----:B------:R-:W-:Y:S01]  /*13400*/  LOP3.LUT R10, R3, UR39, R234, 0x96, !PT ;  /* 0x00000027030a7c12 */ /* 0x000fe2000f8e96ea */
[----:B------:R-:W-:Y:S01]  /*13410*/  IMAD.WIDE.U32 R4, R4, -0x2daee0ad, RZ ;  /* 0xd2511f5304047825 */ /* 0x000fe200078e00ff */
[----:B------:R-:W-:-:S03]  /*13420*/  LOP3.LUT R6, R221, UR4, RZ, 0x3c, !PT ;  /* 0x00000004dd067c12 */ /* 0x000fc6000f8e3cff */
[----:B------:R-:W-:Y:S01]  /*13430*/  IMAD.WIDE.U32 R10, R10, -0x2daee0ad, RZ ;  /* 0xd2511f530a0a7825 */ /* 0x000fe200078e00ff */
[----:B------:R-:W-:Y:S02]  /*13440*/  FSEL R50, R205, -INF , !P3 ;  /* 0xff800000cd327808 */ /* 0x000fe40005800000 */
[----:B------:R-:W-:Y:S01]  /*13450*/  FSEL R39, R209, -INF , !P1 ;  /* 0xff800000d1277808 */ /* 0x000fe20004800000 */
[----:B------:R-:W-:Y:S01]  /*13460*/  IMAD.WIDE.U32 R24, R6, -0x326172a9, RZ ;  /* 0xcd9e8d5706187825 */ /* 0x000fe200078e00ff */
[C---:B------:R-:W-:Y:S02]  /*13470*/  ISETP.GE.AND P3, PT, R0.reuse, R42, PT ;  /* 0x0000002a0000720c */ /* 0x040fe40003f66270 */
[----:B------:R-:W-:Y:S02]  /*13480*/  ISETP.GE.AND P1, PT, R0, R43, PT ;  /* 0x0000002b0000720c */ /* 0x000fe40003f26270 */
[----:B------:R-:W-:Y:S02]  /*13490*/  LOP3.LUT R6, R5, UR38, R242, 0x96, !PT ;  /* 0x0000002605067c12 */ /* 0x000fe4000f8e96f2 */
[----:B-1----:R-:W-:-:S02]  /*134a0*/  FMNMX.FTZ R0, R7, R9, !PT ;  /* 0x0000000907007209 */ /* 0x002fc40007810000 */
[----:B------:R-:W-:Y:S01]  /*134b0*/  LOP3.LUT R4, R11, UR36, R4, 0x96, !PT ;  /* 0x000000240b047c12 */ /* 0x000fe2000f8e9604 */
[----:B------:R-:W-:Y:S01]  /*134c0*/  IMAD.WIDE.U32 R6, R6, -0x326172a9, RZ ;  /* 0xcd9e8d5706067825 */ /* 0x000fe200078e00ff */
[----:B------:R-:W-:Y:S02]  /*134d0*/  LOP3.LUT R5, R25, UR41, R233, 0x96, !PT ;  /* 0x0000002919057c12 */ /* 0x000fe4000f8e96e9 */
[----:B------:R-:W-:Y:S01]  /*134e0*/  LOP3.LUT R3, R3, UR39, R24, 0x96, !PT ;  /* 0x0000002703037c12 */ /* 0x000fe2000f8e9618 */
[----:B------:R-:W1:Y:S01]  /*134f0*/  SHFL.BFLY PT, R22, R0, 0x1, 0x1f ;  /* 0x0c201f0000167f89 */ /* 0x000e6200000e0000 */
[----:B------:R-:W-:Y:S01]  /*13500*/  FSEL R65, R206, -INF , !P5 ;  /* 0xff800000ce417808 */ /* 0x000fe20006800000 */
[----:B------:R-:W-:Y:S01]  /*13510*/  IMAD.WIDE.U32 R16, R4, -0x326172a9, RZ ;  /* 0xcd9e8d5704107825 */ /* 0x000fe200078e00ff */
[----:B------:R-:W-:Y:S02]  /*13520*/  ISETP.GE.AND P5, PT, R15, R42, PT ;  /* 0x0000002a0f00720c */ /* 0x000fe40003fa6270 */
[----:B------:R-:W-:Y:S01]  /*13530*/  FSEL R42, R208, -INF , !P2 ;  /* 0xff800000d02a7808 */ /* 0x000fe20005000000 */
[----:B------:R-:W-:Y:S01]  /*13540*/  IMAD.WIDE.U32 R4, R5, -0x2daee0ad, RZ ;  /* 0xd2511f5305047825 */ /* 0x000fe200078e00ff */
[----:B------:R-:W-:-:S02]  /*13550*/  ISETP.GE.AND P2, PT, R15, R43, PT ;  /* 0x0000002b0f00720c */ /* 0x000fc40003f46270 */
[----:B---3--:R-:W-:Y:S01]  /*13560*/  FMNMX.FTZ R71, R8, R12, !PT ;  /* 0x0000000c08477209 */ /* 0x008fe20007810000 */
[----:B------:R-:W-:Y:S01]  /*13570*/  IMAD.WIDE.U32 R14, R3, -0x2daee0ad, RZ ;  /* 0xd2511f53030e7825 */ /* 0x000fe200078e00ff */
[----:B------:R-:W-:Y:S02]  /*13580*/  LOP3.LUT R3, R7, UR37, R2, 0x96, !PT ;  /* 0x0000002507037c12 */ /* 0x000fe4000f8e9602 */
[----:B------:R-:W-:Y:S01]  /*13590*/  LOP3.LUT R7, R17, UR35, R6, 0x96, !PT ;  /* 0x0000002311077c12 */ /* 0x000fe2000f8e9606 */
[----:B------:R-:W-:Y:S01]  /*135a0*/  FMUL.FTZ R6, R71, UR42 ;  /* 0x0000002a47067c20 */ /* 0x000fe20008410000 */
[----:B------:R-:W-:Y:S02]  /*135b0*/  FSEL R48, R211, -INF , !P4 ;  /* 0xff800000d3307808 */ /* 0x000fe40006000000 */
[----:B------:R-:W-:Y:S01]  /*135c0*/  LOP3.LUT R11, R5, UR38, R242, 0x96, !PT ;  /* 0x00000026050b7c12 */ /* 0x000fe2000f8e96f2 */
[----:B------:R-:W-:Y:S01]  /*135d0*/  IMAD.WIDE.U32 R8, R3, -0x2daee0ad, RZ ;  /* 0xd2511f5303087825 */ /* 0x000fe200078e00ff */
[----:B------:R-:W-:-:S02]  /*135e0*/  FSETP.NEU.FTZ.AND P4, PT, R71, -INF , PT ;  /* 0xff8000004700780b */ /* 0x000fc40003f9d000 */
[----:B------:R-:W-:Y:S01]  /*135f0*/  LOP3.LUT R5, R15, UR36, R4, 0x96, !PT ;  /* 0x000000240f057c12 */ /* 0x000fe2000f8e9604 */
[----:B------:R-:W-:Y:S01]  /*13600*/  IMAD.WIDE.U32 R18, R7, -0x2daee0ad, RZ ;  /* 0xd2511f5307127825 */ /* 0x000fe200078e00ff */
[----:B------:R-:W-:-:S03]  /*13610*/  FSEL R4, R6, RZ, P4 ;  /* 0x000000ff06047208 */ /* 0x000fc60002000000 */
[----:B------:R-:W-:Y:S01]  /*13620*/  IMAD.WIDE.U32 R6, R11, -0x326172a9, RZ ;  /* 0xcd9e8d570b067825 */ /* 0x000fe200078e00ff */
[----:B------:R-:W-:-:S03]  /*13630*/  LOP3.LUT R3, R19, UR29, R8, 0x96, !PT ;  /* 0x0000001d13037c12 */ /* 0x000fc6000f8e9608 */
[----:B------:R-:W-:Y:S01]  /*13640*/  IMAD.WIDE.U32 R12, R5, -0x326172a9, RZ ;  /* 0xcd9e8d57050c7825 */ /* 0x000fe200078e00ff */
[----:B------:R-:W-:Y:S02]  /*13650*/  LOP3.LUT R5, R9, UR33, R10, 0x96, !PT ;  /* 0x0000002109057c12 */ /* 0x000fe4000f8e960a */
[----:B------:R-:W-:Y:S02]  /*13660*/  LOP3.LUT R8, R7, UR37, R2, 0x96, !PT ;  /* 0x0000002507087c12 */ /* 0x000fe4000f8e9602 */
[----:B------:R-:W-:Y:S01]  /*13670*/  LOP3.LUT R13, R13, UR35, R6, 0x96, !PT ;  /* 0x000000230d0d7c12 */ /* 0x000fe2000f8e9606 */
[----:B------:R-:W-:-:S04]  /*13680*/  IMAD.WIDE.U32 R10, R5, -0x326172a9, RZ ;  /* 0xcd9e8d57050a7825 */ /* 0x000fc800078e00ff */
[----:B------:R-:W-:Y:S01]  /*13690*/  IMAD.WIDE.U32 R6, R3, -0x326172a9, RZ ;  /* 0xcd9e8d5703067825 */ /* 0x000fe200078e00ff */
[----:B-1----:R-:W-:-:S03]  /*136a0*/  FMNMX.FTZ R70, R0, R22, !PT ;  /* 0x0000001600467209 */ /* 0x002fc60007810000 */
[--C-:B------:R-:W-:Y:S01]  /*136b0*/  FFMA.FTZ R2, R21, UR42, -R4.reuse ;  /* 0x0000002a15027c23 */ /* 0x100fe20008010804 */
[----:B------:R-:W-:Y:S01]  /*136c0*/  FFMA.FTZ R9, R20, UR42, -R4 ;  /* 0x0000002a14097c23 */ /* 0x000fe20008010804 */
[----:B------:R-:W-:Y:S02]  /*136d0*/  LOP3.LUT R0, R7, UR16, R10, 0x96, !PT ;  /* 0x0000001007007c12 */ /* 0x000fe4000f8e960a */
[----:B------:R1:W-:Y:S01]  /*136e0*/  MUFU.EX2 R151, R2 ;  /* 0x0000000200977308 */ /* 0x0003e20000000800 */
[----:B------:R-:W-:Y:S01]  /*136f0*/  FSEL R22, R212, -INF , !P5 ;  /* 0xff800000d4167808 */ /* 0x000fe20006800000 */
[C---:B------:R-:W-:Y:S01]  /*13700*/  FMUL.FTZ R3, R70.reuse, UR42 ;  /* 0x0000002a46037c20 */ /* 0x040fe20008410000 */
[----:B------:R-:W-:-:S05]  /*13710*/  FSETP.NEU.FTZ.AND P5, PT, R70, -INF , PT ;  /* 0xff8000004600780b */ /* 0x000fca0003fbd000 */
[----:B------:R3:W4:Y:S01]  /*13720*/  MUFU.EX2 R41, R9 ;  /* 0x0000000900297308 */ /* 0x0007220000000800 */
[----:B------:R-:W-:Y:S02]  /*13730*/  FSEL R3, R3, RZ, P5 ;  /* 0x000000ff03037208 */ /* 0x000fe40002800000 */
[----:B-1----:R-:W-:-:S04]  /*13740*/  LOP3.LUT R2, R0, 0xffff, RZ, 0xc0, !PT ;  /* 0x0000ffff00027812 */ /* 0x002fc800078ec0ff */
[----:B------:R-:W-:Y:S01]  /*13750*/  SHF.R.U32.HI R2, RZ, 0x8, R2 ;  /* 0x00000008ff027819 */ /* 0x000fe20000011602 */
[----:B---3--:R-:W-:-:S03]  /*13760*/  IMAD.WIDE.U32 R8, R8, -0x2daee0ad, RZ ;  /* 0xd2511f5308087825 */ /* 0x008fc600078e00ff */
[----:B------:R-:W-:Y:S02]  /*13770*/  LOP3.LUT R2, R2, 0xffff, RZ, 0xc0, !PT ;  /* 0x0000ffff02027812 */ /* 0x000fe400078ec0ff */
[----:B------:R-:W-:Y:S02]  /*13780*/  FSEL R32, R215, -INF , !P1 ;  /* 0xff800000d7207808 */ /* 0x000fe40004800000 */
[----:B------:R-:W-:Y:S01]  /*13790*/  LOP3.LUT R14, R9, UR33, R14, 0x96, !PT ;  /* 0x00000021090e7c12 */ /* 0x000fe2000f8e960e */
[--C-:B------:R-:W-:Y:S01]  /*137a0*/  FFMA.FTZ R9, R23, UR42, -R3.reuse ;  /* 0x0000002a17097c23 */ /* 0x100fe20008010803 */
[----:B------:R-:W-:Y:S01]  /*137b0*/  ISETP.LE.U32.AND P1, PT, R2, UR12, PT ;  /* 0x0000000c02007c0c */ /* 0x000fe2000bf23070 */
[----:B------:R-:W-:Y:S01]  /*137c0*/  FFMA.FTZ R2, R26, UR42, -R3 ;  /* 0x0000002a1a027c23 */ /* 0x000fe20008010803 */
[----:B------:R-:W-:Y:S01]  /*137d0*/  LOP3.LUT R5, R0, 0xff, RZ, 0xc0, !PT ;  /* 0x000000ff00057812 */ /* 0x000fe200078ec0ff */
[----:B------:R-:W-:Y:S01]  /*137e0*/  MUFU.EX2 R23, R9 ;  /* 0x0000000900177308 */ /* 0x000fe20000000800 */
[----:B------:R-:W-:-:S02]  /*137f0*/  FSEL R49, R210, -INF , !P6 ;  /* 0xff800000d2317808 */ /* 0x000fc40007000000 */
[----:B------:R-:W-:Y:S02]  /*13800*/  ISETP.LE.U32.AND P6, PT, R5, UR12, PT ;  /* 0x0000000c05007c0c */ /* 0x000fe4000bfc3070 */
[----:B----4-:R-:W-:-:S03]  /*13810*/  F2FP.BF16.F32.PACK_AB R5, R151, R41 ;  /* 0x000000299705723e */ /* 0x010fc600000010ff */
[----:B------:R1:W3:Y:S01]  /*13820*/  MUFU.EX2 R64, R2 ;  /* 0x0000000200407308 */ /* 0x0002e20000000800 */
[C---:B------:R-:W-:Y:S02]  /*13830*/  PRMT R36, R5.reuse, 0x7610, R36 ;  /* 0x0000761005247816 */ /* 0x040fe40000000024 */
[----:B------:R-:W-:Y:S02]  /*13840*/  PRMT R35, R5, 0x7632, R35 ;  /* 0x0000763205237816 */ /* 0x000fe40000000023 */
[----:B------:R-:W-:Y:S02]  /*13850*/  FSEL R19, R213, -INF , !P3 ;  /* 0xff800000d5137808 */ /* 0x000fe40005800000 */
[----:B------:R-:W-:Y:S02]  /*13860*/  SHF.R.U32.HI R5, RZ, 0x18, R0 ;  /* 0x00000018ff057819 */ /* 0x000fe40000011600 */
[----:B------:R-:W-:Y:S02]  /*13870*/  FSEL R38, R214, -INF , !P2 ;  /* 0xff800000d6267808 */ /* 0x000fe40005000000 */
[----:B-1----:R-:W-:-:S04]  /*13880*/  LOP3.LUT R2, R6, 0xff, RZ, 0xc0, !PT ;  /* 0x000000ff06027812 */ /* 0x002fc800078ec0ff */
[----:B------:R-:W-:Y:S02]  /*13890*/  ISETP.LE.U32.AND P3, PT, R2, UR12, PT ;  /* 0x0000000c02007c0c */ /* 0x000fe4000bf63070 */
[----:B------:R-:W-:Y:S02]  /*138a0*/  PRMT R2, R36, 0x5410, R35 ;  /* 0x0000541024027816 */ /* 0x000fe40000000023 */
[----:B------:R-:W-:Y:S01]  /*138b0*/  SHF.R.U32.HI R0, RZ, 0x10, R0 ;  /* 0x00000010ff007819 */ /* 0x000fe20000011600 */
[----:B------:R-:W-:Y:S01]  /*138c0*/  IMAD.WIDE.U32 R20, R13, -0x2daee0ad, RZ ;  /* 0xd2511f530d147825 */ /* 0x000fe200078e00ff */
[----:B------:R-:W-:-:S03]  /*138d0*/  ISETP.LE.U32.AND P2, PT, R5, UR12, PT ;  /* 0x0000000c05007c0c */ /* 0x000fc6000bf43070 */
[----:B------:R-:W-:Y:S01]  /*138e0*/  @!P1 HFMA2.BF16_V2 R34, -RZ.H0_H0, RZ.H0_H0, -R35.H0_H0 ;  /* 0x200000ffff229231 */ /* 0x000fe20000340923 */
[----:B------:R1:W-:Y:S01]  /*138f0*/  STL [R1+0xd4], R2 ;  /* 0x0000d40201007387 */ /* 0x0003e20000100800 */
[----:B------:R-:W-:Y:S01]  /*13900*/  LOP3.LUT R16, R11, UR32, R16, 0x96, !PT ;  /* 0x000000200b107c12 */ /* 0x000fe2000f8e9610 */
[----:B------:R-:W-:Y:S01]  /*13910*/  @!P6 HFMA2.BF16_V2 R33, -RZ.H0_H0, RZ.H0_H0, -R36.H0_H0 ;  /* 0x200000ffff21e231 */ /* 0x000fe20000340924 */
[----:B------:R-:W-:Y:S02]  /*13920*/  LOP3.LUT R10, R6, 0xffff, RZ, 0xc0, !PT ;  /* 0x0000ffff060a7812 */ /* 0x000fe400078ec0ff */
[----:B------:R-:W-:Y:S02]  /*13930*/  SHF.R.U32.HI R11, RZ, 0x10, R6 ;  /* 0x00000010ff0b7819 */ /* 0x000fe40000011606 */
[----:B------:R-:W-:Y:S02]  /*13940*/  LOP3.LUT R13, R21, UR29, R8, 0x96, !PT ;  /* 0x0000001d150d7c12 */ /* 0x000fe4000f8e9608 */
[----:B------:R-:W-:-:S02]  /*13950*/  SHF.R.U32.HI R6, RZ, 0x18, R6 ;  /* 0x00000018ff067819 */ /* 0x000fc40000011606 */
[----:B------:R-:W-:Y:S01]  /*13960*/  @!P1 PRMT R35, R34, 0x5410, RZ ;  /* 0x0000541022239816 */ /* 0x000fe200000000ff */
[--C-:B------:R-:W-:Y:S01]  /*13970*/  FFMA.FTZ R5, R27, UR42, -R4.reuse ;  /* 0x0000002a1b057c23 */ /* 0x100fe20008010804 */
[----:B------:R-:W-:Y:S01]  /*13980*/  @!P6 PRMT R36, R33, 0x5410, RZ ;  /* 0x000054102124e816 */ /* 0x000fe200000000ff */
[----:B------:R-:W-:Y:S01]  /*13990*/  IMAD.WIDE.U32 R8, R14, -0x326172a9, RZ ;  /* 0xcd9e8d570e087825 */ /* 0x000fe200078e00ff */
[----:B------:R-:W-:Y:S01]  /*139a0*/  ISETP.LE.U32.AND P6, PT, R6, UR12, PT ;  /* 0x0000000c06007c0c */ /* 0x000fe2000bfc3070 */
[----:B------:R4:W-:Y:S01]  /*139b0*/  MUFU.EX2 R143, R5 ;  /* 0x00000005008f7308 */ /* 0x0009e20000000800 */
[----:B-1----:R-:W-:Y:S02]  /*139c0*/  LOP3.LUT R2, R0, 0xff, RZ, 0xc0, !PT ;  /* 0x000000ff00027812 */ /* 0x002fe400078ec0ff */
[----:B---3--:R-:W-:Y:S02]  /*139d0*/  F2FP.BF16.F32.PACK_AB R0, R64, R23 ;  /* 0x000000174000723e */ /* 0x008fe400000010ff */
[----:B------:R-:W-:Y:S01]  /*139e0*/  ISETP.LE.U32.AND P1, PT, R2, UR12, PT ;  /* 0x0000000c02007c0c */ /* 0x000fe2000bf23070 */
[----:B------:R-:W-:Y:S01]  /*139f0*/  FFMA.FTZ R2, R28, UR42, -R4 ;  /* 0x0000002a1c027c23 */ /* 0x000fe20008010804 */
[C---:B------:R-:W-:Y:S01]  /*13a00*/  PRMT R34, R0.reuse, 0x7632, R34 ;  /* 0x0000763200227816 */ /* 0x040fe20000000022 */
[----:B------:R-:W-:Y:S01]  /*13a10*/  IMAD.WIDE.U32 R6, R13, -0x326172a9, RZ ;  /* 0xcd9e8d570d067825 */ /* 0x000fe200078e00ff */
[----:B------:R-:W-:Y:S01]  /*13a20*/  PRMT R33, R0, 0x7610, R33 ;  /* 0x0000761000217816 */ /* 0x000fe20000000021 */
[----:B------:R1:W3:Y:S01]  /*13a30*/  MUFU.EX2 R196, R2 ;  /* 0x0000000200c47308 */ /* 0x0002e20000000800 */
[----:B------:R-:W-:Y:S01]  /*13a40*/  SHF.R.U32.HI R0, RZ, 0x8, R10 ;  /* 0x00000008ff007819 */ /* 0x000fe2000001160a */
[----:B------:R-:W-:-:S03]  /*13a50*/  @!P2 HFMA2.BF16_V2 R43, -RZ.H0_H0, RZ.H0_H0, -R34.H0_H0 ;  /* 0x200000ffff2ba231 */ /* 0x000fc60000340922 */
[----:B------:R-:W-:Y:S01]  /*13a60*/  LOP3.LUT R0, R0, 0xffff, RZ, 0xc0, !PT ;  /* 0x0000ffff00007812 */ /* 0x000fe200078ec0ff */
[--C-:B----4-:R-:W-:Y:S01]  /*13a70*/  FFMA.FTZ R5, R29, UR42, -R3.reuse ;  /* 0x0000002a1d057c23 */ /* 0x110fe20008010803 */
[----:B-1----:R-:W-:Y:S02]  /*13a80*/  LOP3.LUT R2, R7, UR16, R8, 0x96, !PT ;  /* 0x0000001007027c12 */ /* 0x002fe4000f8e9608 */
[----:B------:R-:W-:Y:S02]  /*13a90*/  PRMT R8, R33, 0x5410, R34 ;  /* 0x0000541021087816 */ /* 0x000fe40000000022 */
[----:B------:R-:W-:Y:S02]  /*13aa0*/  @!P2 PRMT R34, R43, 0x5410, RZ ;  /* 0x000054102b22a816 */ /* 0x000fe400000000ff */
[----:B------:R-:W-:Y:S01]  /*13ab0*/  ISETP.LE.U32.AND P2, PT, R0, UR12, PT ;  /* 0x0000000c00007c0c */ /* 0x000fe2000bf43070 */
[----:B------:R-:W-:Y:S01]  /*13ac0*/  FFMA.FTZ R0, R30, UR42, -R3 ;  /* 0x0000002a1e007c23 */ /* 0x000fe20008010803 */
[----:B------:R3:W-:Y:S08]  /*13ad0*/  MUFU.EX2 R142, R5 ;  /* 0x00000005008e7308 */ /* 0x0007f00000000800 */
[----:B------:R1:W4:Y:S01]  /*13ae0*/  MUFU.EX2 R169, R0 ;  /* 0x0000000000a97308 */ /* 0x0003220000000800 */
[----:B------:R-:W-:Y:S01]  /*13af0*/  LOP3.LUT R17, R9, UR32, R12, 0x96, !PT ;  /* 0x0000002009117c12 */ /* 0x000fe2000f8e960c */
[----:B------:R-:W-:Y:S01]  /*13b00*/  @!P1 HFMA2.BF16_V2 R68, -RZ.H0_H0, RZ.H0_H0, -R33.H0_H0 ;  /* 0x200000ffff449231 */ /* 0x000fe20000340921 */
[----:B------:R-:W-:-:S02]  /*13b10*/  LOP3.LUT R12, R6, 0xff, RZ, 0xc0, !PT ;  /* 0x000000ff060c7812 */ /* 0x000fc400078ec0ff */
[----:B---3--:R-:W-:Y:S02]  /*13b20*/  F2FP.BF16.F32.PACK_AB R5, R196, R143 ;  /* 0x0000008fc405723e */ /* 0x008fe400000010ff */
[----:B------:R-:W-:Y:S02]  /*13b30*/  LOP3.LUT R21, R6, 0xffff, RZ, 0xc0, !PT ;  /* 0x0000ffff06157812 */ /* 0x000fe400078ec0ff */
[C---:B------:R-:W-:Y:S02]  /*13b40*/  PRMT R231, R5.reuse, 0x7610, R231 ;  /* 0x0000761005e77816 */ /* 0x040fe400000000e7 */
[----:B------:R-:W-:Y:S01]  /*13b50*/  PRMT R230, R5, 0x7632, R230 ;  /* 0x0000763205e67816 */ /* 0x000fe200000000e6 */
[----:B------:R-:W-:Y:S01]  /*13b60*/  FFMA.FTZ R5, R31, UR42, -R4 ;  /* 0x0000002a1f057c23 */ /* 0x000fe20008010804 */
[--C-:B------:R-:W-:Y:S02]  /*13b70*/  SHF.R.U32.HI R15, RZ, 0x10, R6.reuse ;  /* 0x00000010ff0f7819 */ /* 0x100fe40000011606 */
[----:B------:R-:W-:Y:S01]  /*13b80*/  SHF.R.U32.HI R14, RZ, 0x18, R6 ;  /* 0x00000018ff0e7819 */ /* 0x000fe20000011606 */
[----:B------:R-:W-:Y:S01]  /*13b90*/  IMAD.WIDE.U32 R6, R16, -0x2daee0ad, RZ ;  /* 0xd2511f5310067825 */ /* 0x000fe200078e00ff */
[----:B-1----:R-:W-:Y:S01]  /*13ba0*/  LOP3.LUT R0, R11, 0xff, RZ, 0xc0, !PT ;  /* 0x000000ff0b007812 */ /* 0x002fe200078ec0ff */
[----:B------:R1:W-:Y:S01]  /*13bb0*/  MUFU.EX2 R175, R5 ;  /* 0x0000000500af7308 */ /* 0x0003e20000000800 */
[----:B------:R-:W-:-:S02]  /*13bc0*/  @!P1 PRMT R33, R68, 0x5410, RZ ;  /* 0x0000541044219816 */ /* 0x000fc400000000ff */
[----:B------:R-:W-:Y:S02]  /*13bd0*/  ISETP.LE.U32.AND P1, PT, R0, UR12, PT ;  /* 0x0000000c00007c0c */ /* 0x000fe4000bf23070 */
[----:B------:R-:W-:Y:S02]  /*13be0*/  LOP3.LUT R0, R7, UR34, R18, 0x96, !PT ;  /* 0x0000002207007c12 */ /* 0x000fe4000f8e9612 */
[C---:B------:R-:W-:Y:S02]  /*13bf0*/  LOP3.LUT R10, R6.reuse, 0xffff, RZ, 0xc0, !PT ;  /* 0x0000ffff060a7812 */ /* 0x040fe400078ec0ff */
[----:B----4-:R-:W-:Y:S02]  /*13c00*/  F2FP.BF16.F32.PACK_AB R7, R169, R142 ;  /* 0x0000008ea907723e */ /* 0x010fe400000010ff */
[----:B------:R-:W-:Y:S02]  /*13c10*/  LOP3.LUT R9, R6, 0xff, RZ, 0xc0, !PT ;  /* 0x000000ff06097812 */ /* 0x000fe400078ec0ff */
[----:B------:R-:W-:Y:S01]  /*13c20*/  SHF.R.U32.HI R13, RZ, 0x10, R6 ;  /* 0x00000010ff0d7819 */ /* 0x000fe20000011606 */
[----:B-1----:R-:W-:Y:S01]  /*13c30*/  FFMA.FTZ R5, R44, UR42, -R4 ;  /* 0x0000002a2c057c23 */ /* 0x002fe20008010804 */
[----:B------:R-:W-:-:S02]  /*13c40*/  SHF.R.U32.HI R11, RZ, 0x18, R6 ;  /* 0x00000018ff0b7819 */ /* 0x000fc40000011606 */
[----:B------:R-:W-:Y:S01]  /*13c50*/  SHF.R.U32.HI R6, RZ, 0x10, R0 ;  /* 0x00000010ff067819 */ /* 0x000fe20000011600 */
[----:B------:R1:W3:Y:S01]  /*13c60*/  MUFU.EX2 R200, R5 ;  /* 0x0000000500c87308 */ /* 0x0002e20000000800 */
[C---:B------:R-:W-:Y:S01]  /*13c70*/  PRMT R229, R7.reuse, 0x7632, R229 ;  /* 0x0000763207e57816 */ /* 0x040fe200000000e5 */
[----:B------:R-:W-:Y:S01]  /*13c80*/  @!P3 HFMA2.BF16_V2 R165, -RZ.H0_H0, RZ.H0_H0, -R231.H0_H0 ;  /* 0x200000ffffa5b231 */ /* 0x000fe200003409e7 */
[----:B------:R-:W-:Y:S01]  /*13c90*/  PRMT R228, R7, 0x7610, R228 ;  /* 0x0000761007e47816 */ /* 0x000fe200000000e4 */
[----:B------:R-:W-:Y:S01]  /*13ca0*/  IMAD.MOV.U32 R236, RZ, RZ, R232 ;  /* 0x000000ffffec7224 */ /* 0x000fe200078e00e8 */
[----:B------:R-:W-:Y:S01]  /*13cb0*/  LOP3.LUT R6, R6, 0xff, RZ, 0xc0, !PT ;  /* 0x000000ff06067812 */ /* 0x000fe200078ec0ff */
[----:B------:R-:W-:Y:S01]  /*13cc0*/  FFMA.FTZ R7, R45, UR42, -R3 ;  /* 0x0000002a2d077c23 */ /* 0x000fe20008010803 */
[----:B------:R-:W-:Y:S01]  /*13cd0*/  PRMT R232, R231, 0x5410, R230 ;  /* 0x00005410e7e87816 */ /* 0x000fe200000000e6 */
[----:B------:R-:W-:Y:S01]  /*13ce0*/  @!P6 HFMA2.BF16_V2 R166, -RZ.H0_H0, RZ.H0_H0, -R229.H0_H0 ;  /* 0x200000ffffa6e231 */ /* 0x000fe200003409e5 */
[----:B------:R-:W-:-:S02]  /*13cf0*/  @!P3 PRMT R231, R165, 0x5410, RZ ;  /* 0x00005410a5e7b816 */ /* 0x000fc400000000ff */
[----:B-1----:R-:W-:-:S04]  /*13d00*/  LOP3.LUT R5, R0, 0xffff, RZ, 0xc0, !PT ;  /* 0x0000ffff00057812 */ /* 0x002fc800078ec0ff */
[----:B------:R-:W-:Y:S01]  /*13d10*/  SHF.R.U32.HI R5, RZ, 0x8, R5 ;  /* 0x00000008ff057819 */ /* 0x000fe20000011605 */
[----:B------:R1:W-:Y:S01]  /*13d20*/  MUFU.EX2 R170, R7 ;  /* 0x0000000700aa7308 */ /* 0x0003e20000000800 */
[----:B------:R-:W-:Y:S01]  /*13d30*/  ISETP.LE.U32.AND P3, PT, R6, UR12, PT ;  /* 0x0000000c06007c0c */ /* 0x000fe2000bf63070 */
[----:B------:R-:W-:Y:S01]  /*13d40*/  FFMA.FTZ R6, R46, UR42, -R3 ;  /* 0x0000002a2e067c23 */ /* 0x000fe20008010803 */
[----:B------:R-:W-:Y:S01]  /*13d50*/  LOP3.LUT R5, R5, 0xffff, RZ, 0xc0, !PT ;  /* 0x0000ffff05057812 */ /* 0x000fe200078ec0ff */
[----:B------:R-:W-:-:S04]  /*13d60*/  @!P2 HFMA2.BF16_V2 R69, -RZ.H0_H0, RZ.H0_H0, -R230.H0_H0 ;  /* 0x200000ffff45a231 */ /* 0x000fc800003409e6 */
[----:B------:R3:W4:Y:S01]  /*13d70*/  MUFU.EX2 R199, R6 ;  /* 0x0000000600c77308 */ /* 0x0007220000000800 */
[----:B------:R2:W-:Y:S01]  /*13d80*/  STL [R1+0xd0], R8 ;  /* 0x0000d00801007387 */ /* 0x0005e20000100800 */
[----:B-1----:R-:W-:Y:S02]  /*13d90*/  PRMT R7, R228, 0x5410, R229 ;  /* 0x00005410e4077816 */ /* 0x002fe400000000e5 */
[----:B------:R-:W-:Y:S02]  /*13da0*/  @!P6 PRMT R229, R166, 0x5410, RZ ;  /* 0x00005410a6e5e816 */ /* 0x000fe400000000ff */
[----:B------:R-:W-:Y:S01]  /*13db0*/  ISETP.LE.U32.AND P6, PT, R5, UR12, PT ;  /* 0x0000000c05007c0c */ /* 0x000fe2000bfc3070 */
[----:B------:R-:W-:Y:S01]  /*13dc0*/  FFMA.FTZ R5, R47, UR42, -R4 ;  /* 0x0000002a2f057c23 */ /* 0x000fe20008010804 */
[----:B---3--:R-:W-:-:S03]  /*13dd0*/  F2FP.BF16.F32.PACK_AB R6, R200, R175 ;  /* 0x000000afc806723e */ /* 0x008fc600000010ff */
[----:B------:R1:W-:Y:S01]  /*13de0*/  MUFU.EX2 R201, R5 ;  /* 0x0000000500c97308 */ /* 0x0003e20000000800 */
[----:B------:R-:W-:Y:S02]  /*13df0*/  @!P2 PRMT R230, R69, 0x5410, RZ ;  /* 0x0000541045e6a816 */ /* 0x000fe400000000ff */
[----:B------:R-:W-:Y:S02]  /*13e00*/  PRMT R226, R6, 0x7632, R226 ;  /* 0x0000763206e27816 */ /* 0x000fe400000000e2 */
[----:B--2---:R-:W-:Y:S01]  /*13e10*/  LOP3.LUT R8, R0, 0xff, RZ, 0xc0, !PT ;  /* 0x000000ff00087812 */ /* 0x004fe200078ec0ff */
[----:B------:R-:W-:Y:S01]  /*13e20*/  STL [R1+0x1a0], R231 ;  /* 0x0001a0e701007387 */ /* 0x000fe20000100800 */
[----:B------:R-:W-:Y:S02]  /*13e30*/  PRMT R227, R6, 0x7610, R227 ;  /* 0x0000761006e37816 */ /* 0x000fe400000000e3 */
[----:B------:R-:W-:Y:S01]  /*13e40*/  ISETP.LE.U32.AND P2, PT, R8, UR12, PT ;  /* 0x0000000c08007c0c */ /* 0x000fe2000bf43070 */
[----:B------:R-:W-:Y:S01]  /*13e50*/  @!P6 HFMA2.BF16_V2 R171, -RZ.H0_H0, RZ.H0_H0, -R226.H0_H0 ;  /* 0x200000ffffabe231 */ /* 0x000fe200003409e2 */
[----:B------:R-:W-:Y:S01]  /*13e60*/  STL [R1+0x1a4], R230 ;  /* 0x0001a4e601007387 */ /* 0x000fe20000100800 */
[----:B-1----:R-:W-:-:S03]  /*13e70*/  FFMA.FTZ R5, R52, UR42, -R4 ;  /* 0x0000002a34057c23 */ /* 0x002fc60008010804 */
[----:B------:R-:W-:Y:S01]  /*13e80*/  STL [R1+0x1a8], R229 ;  /* 0x0001a8e501007387 */ /* 0x000fe20000100800 */
[----:B------:R-:W-:Y:S01]  /*13e90*/  SHF.R.U32.HI R0, RZ, 0x18, R0 ;  /* 0x00000018ff007819 */ /* 0x000fe20000011600 */
[----:B------:R1:W2:Y:S02]  /*13ea0*/  MUFU.EX2 R202, R5 ;  /* 0x0000000500ca7308 */ /* 0x0002a40000000800 */
[----:B------:R3:W-:Y:S01]  /*13eb0*/  STL [R1+0xb8], R7 ;  /* 0x0000b80701007387 */ /* 0x0007e20000100800 */
[----:B----4-:R-:W-:Y:S01]  /*13ec0*/  F2FP.BF16.F32.PACK_AB R6, R199, R170 ;  /* 0x000000aac706723e */ /* 0x010fe200000010ff */
[----:B------:R-:W-:-:S03]  /*13ed0*/  @!P1 HFMA2.BF16_V2 R168, -RZ.H0_H0, RZ.H0_H0, -R228.H0_H0 ;  /* 0x200000ffffa89231 */ /* 0x000fc600003409e4 */
[----:B------:R-:W-:Y:S01]  /*13ee0*/  PRMT R225, R6, 0x7610, R225 ;  /* 0x0000761006e17816 */ /* 0x000fe200000000e1 */
[----:B------:R-:W-:Y:S01]  /*13ef0*/  @!P2 HFMA2.BF16_V2 R172, -RZ.H0_H0, RZ.H0_H0, -R227.H0_H0 ;  /* 0x200000ffffaca231 */ /* 0x000fe200003409e3 */
[----:B------:R-:W-:Y:S01]  /*13f00*/  @!P1 PRMT R228, R168, 0x5410, RZ ;  /* 0x00005410a8e49816 */ /* 0x000fe200000000ff */
[----:B-1----:R-:W-:-:S04]  /*13f10*/  FFMA.FTZ R5, R53, UR42, -R3 ;  /* 0x0000002a35057c23 */ /* 0x002fc80008010803 */
[----:B------:R1:W-:Y:S01]  /*13f20*/  MUFU.EX2 R198, R5 ;  /* 0x0000000500c67308 */ /* 0x0003e20000000800 */
[----:B---3--:R-:W-:Y:S02]  /*13f30*/  PRMT R7, R227, 0x5410, R226 ;  /* 0x00005410e3077816 */ /* 0x008fe400000000e2 */
[----:B------:R-:W-:Y:S02]  /*13f40*/  @!P6 PRMT R226, R171, 0x5410, RZ ;  /* 0x00005410abe2e816 */ /* 0x000fe400000000ff */
[----:B------:R-:W-:Y:S02]  /*13f50*/  ISETP.LE.U32.AND P6, PT, R0, UR12, PT ;  /* 0x0000000c00007c0c */ /* 0x000fe4000bfc3070 */
[----:B------:R-:W-:Y:S01]  /*13f60*/  SHF.R.U32.HI R0, RZ, 0x8, R10 ;  /* 0x00000008ff007819 */ /* 0x000fe2000001160a */
[----:B-1----:R-:W-:Y:S01]  /*13f70*/  FFMA.FTZ R5, R54, UR42, -R3 ;  /* 0x0000002a36057c23 */ /* 0x002fe20008010803 */
[----:B------:R-:W-:Y:S01]  /*13f80*/  @!P3 HFMA2.BF16_V2 R167, -RZ.H0_H0, RZ.H0_H0, -R225.H0_H0 ;  /* 0x200000ffffa7b231 */ /* 0x000fe200003409e1 */
[----:B------:R-:W-:-:S02]  /*13f90*/  PRMT R224, R6, 0x7632, R224 ;  /* 0x0000763206e07816 */ /* 0x000fc400000000e0 */
[----:B------:R1:W3:Y:S01]  /*13fa0*/  MUFU.EX2 R204, R5 ;  /* 0x0000000500cc7308 */ /* 0x0002e20000000800 */
[----:B------:R-:W-:Y:S01]  /*13fb0*/  STL [R1+0x1ac], R228 ;  /* 0x0001ace401007387 */ /* 0x000fe20000100800 */
[----:B------:R-:W-:Y:S02]  /*13fc0*/  @!P2 PRMT R227, R172, 0x5410, RZ ;  /* 0x00005410ace3a816 */ /* 0x000fe400000000ff */
[----:B------:R-:W-:Y:S01]  /*13fd0*/  LOP3.LUT R0, R0, 0xffff, RZ, 0xc0, !PT ;  /* 0x0000ffff00007812 */ /* 0x000fe200078ec0ff */
[----:B------:R4:W-:Y:S01]  /*13fe0*/  STL [R1+0xb4], R7 ;  /* 0x0000b40701007387 */ /* 0x0009e20000100800 */
[----:B------:R-:W-:Y:S01]  /*13ff0*/  ISETP.LE.U32.AND P2, PT, R9, UR12, PT ;  /* 0x0000000c09007c0c */ /* 0x000fe2000bf43070 */
[----:B------:R-:W-:Y:S01]  /*14000*/  @!P6 HFMA2.BF16_V2 R193, -RZ.H0_H0, RZ.H0_H0, -R224.H0_H0 ;  /* 0x200000ffffc1e231 */ /* 0x000fe200003409e0 */
[----:B--2---:R-:W-:-:S04]  /*14010*/  F2FP.BF16.F32.PACK_AB R6, R202, R201 ;  /* 0x000000c9ca06723e */ /* 0x004fc800000010ff */
[C---:B------:R-:W-:Y:S02]  /*14020*/  PRMT R223, R6.reuse, 0x7610, R223 ;  /* 0x0000761006df7816 */ /* 0x040fe400000000df */
[----:B------:R-:W-:Y:S01]  /*14030*/  PRMT R222, R6, 0x7632, R222 ;  /* 0x0000763206de7816 */ /* 0x000fe200000000de */
[----:B-1----:R-:W-:Y:S01]  /*14040*/  FFMA.FTZ R5, R55, UR42, -R4 ;  /* 0x0000002a37057c23 */ /* 0x002fe20008010804 */
[----:B----4-:R-:W-:Y:S02]  /*14050*/  PRMT R7, R225, 0x5410, R224 ;  /* 0x00005410e1077816 */ /* 0x010fe400000000e0 */
[----:B------:R-:W-:Y:S02]  /*14060*/  @!P3 PRMT R225, R167, 0x5410, RZ ;  /* 0x00005410a7e1b816 */ /* 0x000fe400000000ff */
[----:B------:R-:W-:Y:S02]  /*14070*/  ISETP.LE.U32.AND P3, PT, R0, UR12, PT ;  /* 0x0000000c00007c0c */ /* 0x000fe4000bf63070 */
[----:B------:R-:W-:-:S02]  /*14080*/  LOP3.LUT R0, R13, 0xff, RZ, 0xc0, !PT ;  /* 0x000000ff0d007812 */ /* 0x000fc400078ec0ff */
[----:B------:R-:W-:Y:S02]  /*14090*/  @!P6 PRMT R224, R193, 0x5410, RZ ;  /* 0x00005410c1e0e816 */ /* 0x000fe400000000ff */
[----:B------:R-:W-:Y:S01]  /*140a0*/  ISETP.LE.U32.AND P6, PT, R0, UR12, PT ;  /* 0x0000000c00007c0c */ /* 0x000fe2000bfc3070 */
[----:B------:R-:W-:Y:S01]  /*140b0*/  @!P2 HFMA2.BF16_V2 R174, -RZ.H0_H0, RZ.H0_H0, -R223.H0_H0 ;  /* 0x200000ffffaea231 */ /* 0x000fe200003409df */
[----:B---3--:R-:W-:Y:S01]  /*140c0*/  F2FP.BF16.F32.PACK_AB R0, R204, R198 ;  /* 0x000000c6cc00723e */ /* 0x008fe200000010ff */
[----:B------:R1:W-:Y:S01]  /*140d0*/  MUFU.EX2 R241, R5 ;  /* 0x0000000500f17308 */ /* 0x0003e20000000800 */
[----:B------:R-:W-:Y:S02]  /*140e0*/  PRMT R6, R223, 0x5410, R222 ;  /* 0x00005410df067816 */ /* 0x000fe400000000de */
[----:B------:R-:W-:Y:S01]  /*140f0*/  PRMT R219, R0, 0x7610, R219 ;  /* 0x0000761000db7816 */ /* 0x000fe200000000db */
[----:B------:R-:W-:Y:S01]  /*14100*/  STL [R1+0x1b0], R227 ;  /* 0x0001b0e301007387 */ /* 0x000fe20000100800 */
[----:B------:R-:W-:-:S02]  /*14110*/  @!P2 PRMT R223, R174, 0x5410, RZ ;  /* 0x00005410aedfa816 */ /* 0x000fc400000000ff */
[----:B------:R-:W-:Y:S01]  /*14120*/  ISETP.LE.U32.AND P2, PT, R11, UR12, PT ;  /* 0x0000000c0b007c0c */ /* 0x000fe2000bf43070 */
[----:B------:R-:W-:Y:S01]  /*14130*/  STL [R1+0x1b4], R226 ;  /* 0x0001b4e201007387 */ /* 0x000fe20000100800 */
[----:B------:R-:W-:Y:S01]  /*14140*/  PRMT R218, R0, 0x7632, R218 ;  /* 0x0000763200da7816 */ /* 0x000fe200000000da */
[----:B------:R-:W-:Y:S02]  /*14150*/  @!P6 HFMA2.BF16_V2 R173, -RZ.H0_H0, RZ.H0_H0, -R219.H0_H0 ;  /* 0x200000ffffade231 */ /* 0x000fe400003409db */
[----:B------:R-:W-:Y:S01]  /*14160*/  STL [R1+0x1b8], R225 ;  /* 0x0001b8e101007387 */ /* 0x000fe20000100800 */
[----:B-1----:R-:W-:-:S03]  /*14170*/  FFMA.FTZ R5, R37, UR42, -R4 ;  /* 0x0000002a25057c23 */ /* 0x002fc60008010804 */
[----:B------:R-:W-:Y:S01]  /*14180*/  STL [R1+0x1c4], R224 ;  /* 0x0001c4e001007387 */ /* 0x000fe20000100800 */
[----:B------:R-:W-:Y:S01]  /*14190*/  LOP3.LUT R0, R2, 0xff, RZ, 0xc0, !PT ;  /* 0x000000ff02007812 */ /* 0x000fe200078ec0ff */
[----:B------:R-:W1:Y:S02]  /*141a0*/  MUFU.EX2 R188, R5 ;  /* 0x0000000500bc7308 */ /* 0x000e640000000800 */
[----:B------:R-:W-:Y:S04]  /*141b0*/  STL [R1+0x1c8], R223 ;  /* 0x0001c8df01007387 */ /* 0x000fe80000100800 */
[----:B------:R2:W-:Y:S01]  /*141c0*/  STL [R1+0xb0], R6 ;  /* 0x0000b00601007387 */ /* 0x0005e20000100800 */
[----:B------:R-:W-:Y:S01]  /*141d0*/  @!P2 HFMA2.BF16_V2 R194, -RZ.H0_H0, RZ.H0_H0, -R218.H0_H0 ;  /* 0x200000ffffc2a231 */ /* 0x000fe200003409da */
[----:B--2---:R-:W-:-:S02]  /*141e0*/  PRMT R6, R219, 0x5410, R218 ;  /* 0x00005410db067816 */ /* 0x004fc400000000da */
[----:B------:R-:W-:Y:S02]  /*141f0*/  @!P6 PRMT R219, R173, 0x5410, RZ ;  /* 0x00005410addbe816 */ /* 0x000fe400000000ff */
[----:B------:R-:W-:Y:S02]  /*14200*/  ISETP.LE.U32.AND P6, PT, R0, UR12, PT ;  /* 0x0000000c00007c0c */ /* 0x000fe4000bfc3070 */
[----:B------:R-:W-:-:S04]  /*14210*/  LOP3.LUT R0, R2, 0xffff, RZ, 0xc0, !PT ;  /* 0x0000ffff02007812 */ /* 0x000fc800078ec0ff */
[----:B------:R-:W-:-:S04]  /*14220*/  SHF.R.U32.HI R0, RZ, 0x8, R0 ;  /* 0x00000008ff007819 */ /* 0x000fc80000011600 */
[----:B------:R-:W-:Y:S02]  /*14230*/  LOP3.LUT R0, R0, 0xffff, RZ, 0xc0, !PT ;  /* 0x0000ffff00007812 */ /* 0x000fe400078ec0ff */
[----:B-1----:R-:W-:Y:S02]  /*14240*/  F2FP.BF16.F32.PACK_AB R5, R188, R241 ;  /* 0x000000f1bc05723e */ /* 0x002fe400000010ff */
[----:B------:R-:W-:Y:S02]  /*14250*/  @!P2 PRMT R218, R194, 0x5410, RZ ;  /* 0x00005410c2daa816 */ /* 0x000fe400000000ff */
[----:B------:R-:W-:Y:S02]  /*14260*/  ISETP.LE.U32.AND P2, PT, R0, UR12, PT ;  /* 0x0000000c00007c0c */ /* 0x000fe4000bf43070 */
[C---:B------:R-:W-:Y:S01]  /*14270*/  PRMT R217, R5.reuse, 0x7610, R217 ;  /* 0x0000761005d97816 */ /* 0x040fe200000000d9 */
[----:B------:R1:W-:Y:S01]  /*14280*/  STL [R1+0xac], R6 ;  /* 0x0000ac0601007387 */ /* 0x0003e20000100800 */
[----:B------:R-:W-:-:S02]  /*14290*/  PRMT R216, R5, 0x7632, R216 ;  /* 0x0000763205d87816 */ /* 0x000fc400000000d8 */
[----:B------:R-:W-:Y:S01]  /*142a0*/  LOP3.LUT R0, R15, 0xff, RZ, 0xc0, !PT ;  /* 0x000000ff0f007812 */ /* 0x000fe200078ec0ff */
[----:B------:R-:W-:Y:S02]  /*142b0*/  @!P6 HFMA2.BF16_V2 R195, -RZ.H0_H0, RZ.H0_H0, -R217.H0_H0 ;  /* 0x200000ffffc3e231 */ /* 0x000fe400003409d9 */
[----:B------:R-:W-:Y:S01]  /*142c0*/  IMAD.MOV.U32 R15, RZ, RZ, R7 ;  /* 0x000000ffff0f7224 */ /* 0x000fe200078e0007 */
[----:B------:R-:W-:Y:S02]  /*142d0*/  PRMT R10, R217, 0x5410, R216 ;  /* 0x00005410d90a7816 */ /* 0x000fe400000000d8 */
[----:B------:R-:W-:Y:S02]  /*142e0*/  ISETP.LE.U32.AND P1, PT, R12, UR12, PT ;  /* 0x0000000c0c007c0c */ /* 0x000fe4000bf23070 */
[----:B------:R-:W-:Y:S01]  /*142f0*/  @!P6 PRMT R217, R195, 0x5410, RZ ;  /* 0x00005410c3d9e816 */ /* 0x000fe200000000ff */
[----:B------:R-:W-:Y:S01]  /*14300*/  @!P2 HFMA2.BF16_V2 R197, -RZ.H0_H0, RZ.H0_H0, -R216.H0_H0 ;  /* 0x200000ffffc5a231 */ /* 0x000fe200003409d8 */
[----:B------:R-:W-:-:S02]  /*14310*/  ISETP.LE.U32.AND P6, PT, R0, UR12, PT ;  /* 0x0000000c00007c0c */ /* 0x000fc4000bfc3070 */
[----:B------:R-:W-:Y:S02]  /*14320*/  SHF.R.U32.HI R0, RZ, 0x18, R2 ;  /* 0x00000018ff007819 */ /* 0x000fe40000011602 */
[----:B------:R-:W-:Y:S01]  /*14330*/  @!P2 PRMT R216, R197, 0x5410, RZ ;  /* 0x00005410c5d8a816 */ /* 0x000fe200000000ff */
[----:B-1----:R-:W-:Y:S01]  /*14340*/  IMAD.WIDE.U32 R6, R17, -0x2daee0ad, RZ ;  /* 0xd2511f5311067825 */ /* 0x002fe200078e00ff */
[----:B------:R-:W-:Y:S02]  /*14350*/  ISETP.LE.U32.AND P2, PT, R0, UR12, PT ;  /* 0x0000000c00007c0c */ /* 0x000fe4000bf43070 */
[C---:B------:R-:W-:Y:S02]  /*14360*/  LOP3.LUT R9, R6.reuse, 0xff, RZ, 0xc0, !PT ;  /* 0x000000ff06097812 */ /* 0x040fe400078ec0ff */
[----:B------:R-:W-:Y:S02]  /*14370*/  LOP3.LUT R13, R6, 0xffff, RZ, 0xc0, !PT ;  /* 0x0000ffff060d7812 */ /* 0x000fe400078ec0ff */
[----:B------:R-:W-:-:S02]  /*14380*/  SHF.R.U32.HI R12, RZ, 0x10, R6 ;  /* 0x00000010ff0c7819 */ /* 0x000fc40000011606 */
[----:B------:R-:W-:Y:S02]  /*14390*/  SHF.R.U32.HI R8, RZ, 0x18, R6 ;  /* 0x00000018ff087819 */ /* 0x000fe40000011606 */
        /* <DEDUP_REMOVED lines=30> */
[----:B------:R-:W-:Y:S02]  /*14580*/  FMNMX.FTZ R69, R22, R69, !PT ;  /* 0x0000004516457209 */ /* 0x000fe40007810000 */
[----:B------:R-:W-:-:S02]  /*14590*/  FMNMX.FTZ R0, R38, R0, !PT ;  /* 0x0000000026007209 */ /* 0x000fc40007810000 */
[----:B------:R-:W-:Y:S01]  /*145a0*/  FMNMX.FTZ R69, R19, R69, !PT ;  /* 0x0000004513457209 */ /* 0x000fe20007810000 */
[----:B-1----:R-:W-:-:S04]  /*145b0*/  FFMA.FTZ R6, R57, UR42, -R3 ;  /* 0x0000002a39067c23 */ /* 0x002fc80008010803 */
[----:B------:R1:W2:Y:S01]  /*145c0*/  MUFU.EX2 R187, R6 ;  /* 0x0000000600bb7308 */ /* 0x0002a20000000800 */
[----:B------:R-:W-:Y:S02]  /*145d0*/  FMNMX.FTZ R68, R32, R0, !PT ;  /* 0x0000000020447209 */ /* 0x000fe40007810000 */
[----:B------:R-:W-:-:S03]  /*145e0*/  LOP3.LUT R5, R7, UR34, R20, 0x96, !PT ;  /* 0x0000002207057c12 */ /* 0x000fc6000f8e9614 */
[----:B------:R-:W3:Y:S01]  /*145f0*/  SHFL.BFLY PT, R7, R68, 0x2, 0x1f ;  /* 0x0c401f0044077f89 */ /* 0x000ee200000e0000 */
[----:B-1----:R-:W-:-:S04]  /*14600*/  FFMA.FTZ R6, R58, UR42, -R4 ;  /* 0x0000002a3a067c23 */ /* 0x002fc80008010804 */
[----:B------:R1:W-:Y:S01]  /*14610*/  MUFU.EX2 R182, R6 ;  /* 0x0000000600b67308 */ /* 0x0003e20000000800 */
[----:B------:R-:W-:Y:S01]  /*14620*/  @!P3 HFMA2.BF16_V2 R192, -RZ.H0_H0, RZ.H0_H0, -R222.H0_H0 ;  /* 0x200000ffffc0b231 */ /* 0x000fe200003409de */
[----:B-1----:R-:W1:Y:S01]  /*14630*/  SHFL.BFLY PT, R6, R69, 0x2, 0x1f ;  /* 0x0c401f0045067f89 */ /* 0x002e6200000e0000 */
[----:B------:R-:W-:-:S03]  /*14640*/  SHF.R.U32.HI R0, RZ, 0x10, R2 ;  /* 0x00000010ff007819 */ /* 0x000fc60000011602 */
[----:B------:R-:W-:Y:S02]  /*14650*/  @!P3 PRMT R222, R192, 0x5410, RZ ;  /* 0x00005410c0deb816 */ /* 0x000fe400000000ff */
[----:B------:R-:W-:Y:S01]  /*14660*/  LOP3.LUT R0, R0, 0xff, RZ, 0xc0, !PT ;  /* 0x000000ff00007812 */ /* 0x000fe200078ec0ff */
[----:B------:R-:W-:Y:S01]  /*14670*/  FFMA.FTZ R2, R59, UR42, -R4 ;  /* 0x0000002a3b027c23 */ /* 0x000fe20008010804 */
[----:B------:R-:W-:Y:S02]  /*14680*/  ISETP.LE.U32.AND P3, PT, R14, UR12, PT ;  /* 0x0000000c0e007c0c */ /* 0x000fe4000bf63070 */
[----:B------:R-:W-:Y:S02]  /*14690*/  FSEL R14, R71, RZ, P4 ;  /* 0x000000ff470e7208 */ /* 0x000fe40002000000 */
[----:B------:R-:W-:Y:S02]  /*146a0*/  ISETP.LE.U32.AND P4, PT, R0, UR12, PT ;  /* 0x0000000c00007c0c */ /* 0x000fe4000bf83070 */
[----:B--2---:R-:W-:Y:S01]  /*146b0*/  F2FP.BF16.F32.PACK_AB R0, R187, R240 ;  /* 0x000000f0bb00723e */ /* 0x004fe200000010ff */
[----:B------:R-:W2:Y:S01]  /*146c0*/  MUFU.EX2 R184, R2 ;  /* 0x0000000200b87308 */ /* 0x000ea20000000800 */
[----:B---3--:R-:W-:-:S02]  /*146d0*/  FMNMX.FTZ R68, R68, R7, !PT ;  /* 0x0000000744447209 */ /* 0x008fc40007810000 */
[C---:B------:R-:W-:Y:S02]  /*146e0*/  PRMT R211, R0.reuse, 0x7632, R211 ;  /* 0x0000763200d37816 */ /* 0x040fe400000000d3 */
[----:B-1----:R-:W-:Y:S02]  /*146f0*/  FMNMX.FTZ R69, R69, R6, !PT ;  /* 0x0000000645457209 */ /* 0x002fe40007810000 */
[----:B------:R-:W-:-:S03]  /*14700*/  PRMT R210, R0, 0x7610, R210 ;  /* 0x0000761000d27816 */ /* 0x000fc600000000d2 */
[----:B------:R-:W1:Y:S01]  /*14710*/  SHFL.BFLY PT, R7, R69, 0x1, 0x1f ;  /* 0x0c201f0045077f89 */ /* 0x000e6200000e0000 */
[----:B------:R-:W-:Y:S01]  /*14720*/  SHF.R.U32.HI R0, RZ, 0x8, R21 ;  /* 0x00000008ff007819 */ /* 0x000fe20000011615 */
[----:B------:R-:W-:Y:S02]  /*14730*/  @!P2 HFMA2.BF16_V2 R203, -RZ.H0_H0, RZ.H0_H0, -R211.H0_H0 ;  /* 0x200000ffffcba231 */ /* 0x000fe400003409d3 */
[----:B------:R-:W3:Y:S01]  /*14740*/  SHFL.BFLY PT, R6, R68, 0x1, 0x1f ;  /* 0x0c201f0044067f89 */ /* 0x000ee200000e0000 */
[----:B------:R-:W-:Y:S02]  /*14750*/  LOP3.LUT R0, R0, 0xffff, RZ, 0xc0, !PT ;  /* 0x0000ffff00007812 */ /* 0x000fe400078ec0ff */
[----:B------:R-:W-:Y:S02]  /*14760*/  PRMT R176, R210, 0x5410, R211 ;  /* 0x00005410d2b07816 */ /* 0x000fe400000000d3 */
[----:B------:R-:W-:Y:S02]  /*14770*/  @!P2 PRMT R211, R203, 0x5410, RZ ;  /* 0x00005410cbd3a816 */ /* 0x000fe400000000ff */
[----:B------:R-:W-:-:S02]  /*14780*/  ISETP.LE.U32.AND P2, PT, R0, UR12, PT ;  /* 0x0000000c00007c0c */ /* 0x000fc4000bf43070 */
[----:B--2---:R-:W-:-:S04]  /*14790*/  F2FP.BF16.F32.PACK_AB R2, R184, R182 ;  /* 0x000000b6b802723e */ /* 0x004fc800000010ff */
[----:B------:R-:W-:Y:S01]  /*147a0*/  PRMT R208, R2, 0x7632, R208 ;  /* 0x0000763202d07816 */ /* 0x000fe200000000d0 */
[----:B------:R-:W-:Y:S01]  /*147b0*/  FFMA.FTZ R0, R66, UR42, -R3 ;  /* 0x0000002a42007c23 */ /* 0x000fe20008010803 */
[----:B------:R-:W-:-:S05]  /*147c0*/  PRMT R209, R2, 0x7610, R209 ;  /* 0x0000761002d17816 */ /* 0x000fca00000000d1 */
[----:B------:R-:W-:Y:S01]  /*147d0*/  @!P2 HFMA2.BF16_V2 R205, -RZ.H0_H0, RZ.H0_H0, -R208.H0_H0 ;  /* 0x200000ffffcda231 */ /* 0x000fe200003409d0 */
[----:B-1----:R-:W-:Y:S01]  /*147e0*/  FMNMX.FTZ R69, R69, R7, !PT ;  /* 0x0000000745457209 */ /* 0x002fe20007810000 */
[----:B------:R1:W-:Y:S01]  /*147f0*/  MUFU.EX2 R181, R0 ;  /* 0x0000000000b57308 */ /* 0x0003e20000000800 */
[----:B------:R-:W-:Y:S02]  /*14800*/  PRMT R183, R209, 0x5410, R208 ;  /* 0x00005410d1b77816 */ /* 0x000fe400000000d0 */
[----:B------:R-:W-:Y:S01]  /*14810*/  @!P2 PRMT R208, R205, 0x5410, RZ ;  /* 0x00005410cdd0a816 */ /* 0x000fe200000000ff */
[C---:B------:R-:W-:Y:S01]  /*14820*/  FMUL.FTZ R2, R69.reuse, UR42 ;  /* 0x0000002a45027c20 */ /* 0x040fe20008410000 */
[----:B---3--:R-:W-:Y:S02]  /*14830*/  FMNMX.FTZ R68, R68, R6, !PT ;  /* 0x0000000644447209 */ /* 0x008fe40007810000 */
[----:B------:R-:W-:Y:S01]  /*14840*/  FSETP.NEU.FTZ.AND P2, PT, R69, -INF , PT ;  /* 0xff8000004500780b */ /* 0x000fe20003f5d000 */
[----:B------:R-:W-:Y:S01]  /*14850*/  @!P4 HFMA2.BF16_V2 R207, -RZ.H0_H0, RZ.H0_H0, -R210.H0_H0 ;  /* 0x200000ffffcfc231 */ /* 0x000fe200003409d2 */
[----:B------:R-:W-:-:S02]  /*14860*/  LOP3.LUT R6, R5, 0xff, RZ, 0xc0, !PT ;  /* 0x000000ff05067812 */ /* 0x000fc400078ec0ff */
[----:B------:R-:W-:Y:S01]  /*14870*/  FSEL R2, R2, RZ, P2 ;  /* 0x000000ff02027208 */ /* 0x000fe20001000000 */
[----:B-1----:R-:W-:Y:S01]  /*14880*/  FFMA.FTZ R0, R40, UR42, -R3 ;  /* 0x0000002a28007c23 */ /* 0x002fe20008010803 */
[----:B------:R-:W-:-:S03]  /*14890*/  FSEL R11, R69, RZ, P2 ;  /* 0x000000ff450b7208 */ /* 0x000fc60001000000 */
[----:B------:R1:W2:Y:S01]  /*148a0*/  MUFU.EX2 R185, R0 ;  /* 0x0000000000b97308 */ /* 0x0002a20000000800 */
[----:B------:R-:W-:Y:S01]  /*148b0*/  FSETP.NEU.FTZ.AND P2, PT, R68, -INF , PT ;  /* 0xff8000004400780b */ /* 0x000fe20003f5d000 */
[----:B------:R-:W-:-:S03]  /*148c0*/  IMAD.MOV.U32 R205, RZ, RZ, R10 ;  /* 0x000000ffffcd7224 */ /* 0x000fc600078e000a */
[C---:B------:R-:W-:Y:S02]  /*148d0*/  FSEL R10, R68.reuse, RZ, P2 ;  /* 0x000000ff440a7208 */ /* 0x040fe40001000000 */
[----:B------:R-:W-:Y:S01]  /*148e0*/  @!P4 PRMT R210, R207, 0x5410, RZ ;  /* 0x00005410cfd2c816 */ /* 0x000fe200000000ff */
[----:B-1----:R-:W-:Y:S01]  /*148f0*/  FMUL.FTZ R0, R68, UR42 ;  /* 0x0000002a44007c20 */ /* 0x002fe20008410000 */
[----:B------:R-:W-:-:S04]  /*14900*/  ISETP.LE.U32.AND P4, PT, R9, UR12, PT ;  /* 0x0000000c09007c0c */ /* 0x000fc8000bf83070 */
[----:B------:R-:W-:Y:S02]  /*14910*/  FSEL R0, R0, RZ, P2 ;  /* 0x000000ff00007208 */ /* 0x000fe40001000000 */
[----:B------:R-:W-:Y:S02]  /*14920*/  ISETP.LE.U32.AND P2, PT, R6, UR12, PT ;  /* 0x0000000c06007c0c */ /* 0x000fe4000bf43070 */
[----:B------:R-:W-:Y:S01]  /*14930*/  SHF.R.U32.HI R6, RZ, 0x18, R5 ;  /* 0x00000018ff067819 */ /* 0x000fe20000011605 */
[----:B------:R-:W-:Y:S01]  /*14940*/  @!P1 HFMA2.BF16_V2 R206, -RZ.H0_H0, RZ.H0_H0, -R209.H0_H0 ;  /* 0x200000ffffce9231 */ /* 0x000fe200003409d1 */
[----:B------:R-:W-:Y:S02]  /*14950*/  FSEL R9, R70, RZ, P5 ;  /* 0x000000ff46097208 */ /* 0x000fe40002800000 */
[----:B------:R-:W-:Y:S01]  /*14960*/  ISETP.LE.U32.AND P5, PT, R6, UR12, PT ;  /* 0x0000000c06007c0c */ /* 0x000fe2000bfa3070 */
[----:B------:R-:W-:Y:S01]  /*14970*/  FFMA.FTZ R6, R148, UR42, -R4 ;  /* 0x0000002a94067c23 */ /* 0x000fe20008010804 */
[----:B------:R-:W-:-:S03]  /*14980*/  @!P1 PRMT R209, R206, 0x5410, RZ ;  /* 0x00005410ced19816 */ /* 0x000fc600000000ff */
[----:B------:R1:W-:Y:S01]  /*14990*/  MUFU.EX2 R206, R6 ;  /* 0x0000000600ce7308 */ /* 0x0003e20000000800 */
[----:B--2---:R-:W-:-:S04]  /*149a0*/  F2FP.BF16.F32.PACK_AB R7, R185, R181 ;  /* 0x000000b5b907723e */ /* 0x004fc800000010ff */
[----:B------:R-:W-:Y:S01]  /*149b0*/  PRMT R197, R7, 0x7632, R197 ;  /* 0x0000763207c57816 */ /* 0x000fe200000000c5 */
[----:B-1----:R-:W-:-:S04]  /*149c0*/  FFMA.FTZ R6, R147, UR42, -R4 ;  /* 0x0000002a93067c23 */ /* 0x002fc80008010804 */
[----:B------:R1:W2:Y:S01]  /*149d0*/  MUFU.EX2 R179, R6 ;  /* 0x0000000600b37308 */ /* 0x0002a20000000800 */
[----:B------:R-:W-:Y:S01]  /*149e0*/  PRMT R203, R7, 0x7610, R203 ;  /* 0x0000761007cb7816 */ /* 0x000fe200000000cb */
[----:B------:R-:W-:-:S03]  /*149f0*/  @!P3 HFMA2.BF16_V2 R213, -RZ.H0_H0, RZ.H0_H0, -R197.H0_H0 ;  /* 0x200000ffffd5b231 */ /* 0x000fc600003409c5 */
[----:B------:R-:W-:Y:S02]  /*14a00*/  PRMT R17, R203, 0x5410, R197 ;  /* 0x00005410cb117816 */ /* 0x000fe400000000c5 */
[----:B-1----:R-:W-:Y:S02]  /*14a10*/  SHF.R.U32.HI R6, RZ, 0x10, R5 ;  /* 0x00000010ff067819 */ /* 0x002fe40000011605 */
[----:B------:R-:W-:-:S04]  /*14a20*/  LOP3.LUT R5, R5, 0xffff, RZ, 0xc0, !PT ;  /* 0x0000ffff05057812 */ /* 0x000fc800078ec0ff */
[----:B------:R-:W-:-:S04]  /*14a30*/  SHF.R.U32.HI R5, RZ, 0x8, R5 ;  /* 0x00000008ff057819 */ /* 0x000fc80000011605 */
[----:B------:R-:W-:Y:S02]  /*14a40*/  LOP3.LUT R5, R5, 0xffff, RZ, 0xc0, !PT ;  /* 0x0000ffff05057812 */ /* 0x000fe400078ec0ff */
[----:B------:R-:W-:Y:S02]  /*14a50*/  @!P3 PRMT R197, R213, 0x5410, RZ ;  /* 0x00005410d5c5b816 */ /* 0x000fe400000000ff */
[----:B------:R-:W-:Y:S02]  /*14a60*/  ISETP.LE.U32.AND P3, PT, R5, UR12, PT ;  /* 0x0000000c05007c0c */ /* 0x000fe4000bf63070 */
[----:B--2---:R-:W-:-:S04]  /*14a70*/  F2FP.BF16.F32.PACK_AB R5, R179, R206 ;  /* 0x000000ceb305723e */ /* 0x004fc800000010ff */
[C---:B------:R-:W-:Y:S01]  /*14a80*/  PRMT R195, R5.reuse, 0x7610, R195 ;  /* 0x0000761005c37816 */ /* 0x040fe200000000c3 */
[----:B------:R-:W-:Y:S01]  /*14a90*/  @!P6 HFMA2.BF16_V2 R212, -RZ.H0_H0, RZ.H0_H0, -R203.H0_H0 ;  /* 0x200000ffffd4e231 */ /* 0x000fe200003409cb */
[----:B------:R-:W-:-:S03]  /*14aa0*/  PRMT R194, R5, 0x7632, R194 ;  /* 0x0000763205c27816 */ /* 0x000fc600000000c2 */
[----:B------:R-:W-:Y:S01]  /*14ab0*/  @!P2 HFMA2.BF16_V2 R214, -RZ.H0_H0, RZ.H0_H0, -R195.H0_H0 ;  /* 0x200000ffffd6a231 */ /* 0x000fe200003409c3 */
[----:B------:R-:W-:Y:S02]  /*14ac0*/  LOP3.LUT R6, R6, 0xff, RZ, 0xc0, !PT ;  /* 0x000000ff06067812 */ /* 0x000fe400078ec0ff */
[----:B------:R-:W-:Y:S02]  /*14ad0*/  LOP3.LUT R5, R12, 0xff, RZ, 0xc0, !PT ;  /* 0x000000ff0c057812 */ /* 0x000fe400078ec0ff */
[----:B------:R-:W-:Y:S02]  /*14ae0*/  PRMT R178, R195, 0x5410, R194 ;  /* 0x00005410c3b27816 */ /* 0x000fe400000000c2 */
[----:B------:R-:W-:Y:S02]  /*14af0*/  @!P6 PRMT R203, R212, 0x5410, RZ ;  /* 0x00005410d4cbe816 */ /* 0x000fe400000000ff */
[----:B------:R-:W-:Y:S02]  /*14b00*/  @!P2 PRMT R195, R214, 0x5410, RZ ;  /* 0x00005410d6c3a816 */ /* 0x000fe400000000ff */
[----:B------:R-:W-:Y:S01]  /*14b10*/  ISETP.LE.U32.AND P6, PT, R6, UR12, PT ;  /* 0x0000000c06007c0c */ /* 0x000fe2000bfc3070 */
[--C-:B------:R-:W-:Y:S01]  /*14b20*/  FFMA.FTZ R6, R159, UR42, -R4.reuse ;  /* 0x0000002a9f067c23 */ /* 0x100fe20008010804 */
[----:B------:R-:W-:Y:S01]  /*14b30*/  ISETP.LE.U32.AND P2, PT, R5, UR12, PT ;  /* 0x0000000c05007c0c */ /* 0x000fe2000bf43070 */
[----:B------:R-:W-:Y:S01]  /*14b40*/  FFMA.FTZ R5, R155, UR42, -R4 ;  /* 0x0000002a9b057c23 */ /* 0x000fe20008010804 */
[----:B------:R-:W-:Y:S01]  /*14b50*/  SHF.R.U32.HI R4, RZ, 0x8, R13 ;  /* 0x00000008ff047819 */ /* 0x000fe2000001160d */
[----:B------:R-:W-:-:S03]  /*14b60*/  @!P3 HFMA2.BF16_V2 R215, -RZ.H0_H0, RZ.H0_H0, -R194.H0_H0 ;  /* 0x200000ffffd7b231 */ /* 0x000fc600003409c2 */
[----:B------:R-:W-:Y:S01]  /*14b70*/  LOP3.LUT R4, R4, 0xffff, RZ, 0xc0, !PT ;  /* 0x0000ffff04047812 */ /* 0x000fe200078ec0ff */
[----:B------:R1:W-:Y:S01]  /*14b80*/  MUFU.EX2 R189, R5 ;  /* 0x0000000500bd7308 */ /* 0x0003e20000000800 */
[----:B------:R-:W-:Y:S01]  /*14b90*/  @!P3 PRMT R194, R215, 0x5410, RZ ;  /* 0x00005410d7c2b816 */ /* 0x000fe200000000ff */
[--C-:B------:R-:W-:Y:S01]  /*14ba0*/  FFMA.FTZ R7, R157, UR42, -R3.reuse ;  /* 0x0000002a9d077c23 */ /* 0x100fe20008010803 */
[----:B------:R-:W-:Y:S01]  /*14bb0*/  ISETP.LE.U32.AND P1, PT, R8, UR12, PT ;  /* 0x0000000c08007c0c */ /* 0x000fe2000bf23070 */
[--C-:B------:R-:W-:Y:S01]  /*14bc0*/  FFMA.FTZ R8, R158, UR42, -R3.reuse ;  /* 0x0000002a9e087c23 */ /* 0x100fe20008010803 */
[----:B------:R-:W-:Y:S01]  /*14bd0*/  ISETP.LE.U32.AND P3, PT, R4, UR12, PT ;  /* 0x0000000c04007c0c */ /* 0x000fe2000bf63070 */
[--C-:B------:R-:W-:Y:S02]  /*14be0*/  FFMA.FTZ R4, R161, UR42, -R3.reuse ;  /* 0x0000002aa1047c23 */ /* 0x100fe40008010803 */
[----:B------:R2:W-:Y:S01]  /*14bf0*/  MUFU.EX2 R190, R6 ;  /* 0x0000000600be7308 */ /* 0x0005e20000000800 */
[----:B-1----:R-:W-:Y:S01]  /*14c00*/  FFMA.FTZ R5, R162, UR42, -R3 ;  /* 0x0000002aa2057c23 */ /* 0x002fe20008010803 */
[----:B------:R-:W-:-:S06]  /*14c10*/  FADD.FTZ R3, R251, -R14 ;  /* 0x8000000efb037221 */ /* 0x000fcc0000010000 */
[----:B------:R-:W-:Y:S01]  /*14c20*/  MUFU.EX2 R191, R4 ;  /* 0x0000000400bf7308 */ /* 0x000fe20000000800 */
[----:B------:R-:W-:Y:S01]  /*14c30*/  FMUL.FTZ R3, R3, UR42 ;  /* 0x0000002a03037c20 */ /* 0x000fe20008410000 */
[----:B--2---:R-:W-:-:S06]  /*14c40*/  FADD.FTZ R6, R250, -R9 ;  /* 0x80000009fa067221 */ /* 0x004fcc0000010000 */
        /* <DEDUP_REMOVED lines=13> */
[----:B-1----:R-:W-:Y:S01]  /*14d20*/  FMUL.FTZ R3, R6, UR42 ;  /* 0x0000002a06037c20 */ /* 0x002fe20008410000 */
[--C-:B------:R-:W-:Y:S01]  /*14d30*/  FFMA.FTZ R58, R42, UR42, -R2.reuse ;  /* 0x0000002a2a3a7c23 */ /* 0x100fe20008010802 */
[--C-:B------:R-:W-:Y:S01]  /*14d40*/  FFMA.FTZ R57, R39, UR42, -R2.reuse ;  /* 0x0000002a27397c23 */ /* 0x100fe20008010802 */
[--C-:B------:R-:W-:Y:S01]  /*14d50*/  FFMA.FTZ R63, R22, UR42, -R2.reuse ;  /* 0x0000002a163f7c23 */ /* 0x100fe20008010802 */
[--C-:B------:R-:W-:Y:S01]  /*14d60*/  FFMA.FTZ R62, R19, UR42, -R2.reuse ;  /* 0x0000002a133e7c23 */ /* 0x100fe20008010802 */
[----:B------:R-:W1:Y:S01]  /*14d70*/  MUFU.EX2 R16, R8 ;  /* 0x0000000800107308 */ /* 0x000e620000000800 */
[----:B--2---:R-:W-:Y:S01]  /*14d80*/  FFMA.FTZ R5, R146, UR42, -R2 ;  /* 0x0000002a92057c23 */ /* 0x004fe20008010802 */
[----:B------:R-:W-:-:S06]  /*14d90*/  FADD.FTZ R2, R248, -R11 ;  /* 0x8000000bf8027221 */ /* 0x000fcc0000010000 */
[----:B------:R-:W2:Y:S01]  /*14da0*/  MUFU.EX2 R3, R3 ;  /* 0x0000000300037308 */ /* 0x000ea20000000800 */
[----:B------:R-:W-:Y:S01]  /*14db0*/  FMUL.FTZ R2, R2, UR42 ;  /* 0x0000002a02027c20 */ /* 0x000fe20008410000 */
        /* <DEDUP_REMOVED lines=16> */
[----:B------:R-:W-:Y:S01]  /*14ec0*/  FADD.FTZ R0, R246, -R10 ;  /* 0x8000000af6007221 */ /* 0x000fe20000010000 */
[----:B------:R-:W3:Y:S03]  /*14ed0*/  MUFU.EX2 R2, R2 ;  /* 0x0000000200027308 */ /* 0x000ee60000000800 */
[----:B------:R-:W-:Y:S01]  /*14ee0*/  FMUL.FTZ R0, R0, UR42 ;  /* 0x0000002a00007c20 */ /* 0x000fe20008410000 */
[----:B-1----:R-:W-:-:S02]  /*14ef0*/  IMAD.MOV.U32 R11, RZ, RZ, R16 ;  /* 0x000000ffff0b7224 */ /* 0x002fc400078e0010 */
[----:B------:R-:W-:Y:S01]  /*14f00*/  FMUL.FTZ R61, R125, R4 ;  /* 0x000000047d3d7220 */ /* 0x000fe20000410000 */
[----:B------:R-:W-:Y:S02]  /*14f10*/  IMAD.MOV.U32 R21, RZ, RZ, R236 ;  /* 0x000000ffff157224 */ /* 0x000fe400078e00ec */
[-C--:B--2---:R-:W-:Y:S01]  /*14f20*/  FMUL.FTZ R31, R127, R3.reuse ;  /* 0x000000037f1f7220 */ /* 0x084fe20000410000 */
[-C--:B------:R-:W-:Y:S01]  /*14f30*/  FFMA.FTZ R23, R249, R3.reuse, R23 ;  /* 0x00000003f9177223 */ /* 0x080fe20000010017 */
        /* <DEDUP_REMOVED lines=15> */
[----:B------:R-:W1:Y:S01]  /*15030*/  MUFU.EX2 R0, R0 ;  /* 0x0000000000007308 */ /* 0x000e620000000800 */
[----:B------:R-:W-:-:S04]  /*15040*/  F2FP.BF16.F32.PACK_AB R3, R191, R186 ;  /* 0x000000babf03723e */ /* 0x000fc800000010ff */
[----:B------:R-:W-:-:S03]  /*15050*/  PRMT R193, R3, 0x7610, R193 ;  /* 0x0000761003c17816 */ /* 0x000fc600000000c1 */
[----:B------:R-:W2:Y:S01]  /*15060*/  MUFU.EX2 R14, R6 ;  /* 0x00000006000e7308 */ /* 0x000ea20000000800 */
[----:B---3--:R-:W-:Y:S01]  /*15070*/  FMUL.FTZ R213, R81, R2 ;  /* 0x0000000251d57220 */ /* 0x008fe20000410000 */
[----:B------:R-:W-:-:S06]  /*15080*/  @!P6 HFMA2.BF16_V2 R81, -RZ.H0_H0, RZ.H0_H0, -R193.H0_H0 ;  /* 0x200000ffff51e231 */ /* 0x000fcc00003409c1 */
[----:B------:R3:W4:Y:S01]  /*15090*/  MUFU.EX2 R252, R7 ;  /* 0x0000000700fc7308 */ /* 0x0007220000000800 */
[----:B------:R-:W-:-:S04]  /*150a0*/  PRMT R192, R3, 0x7632, R192 ;  /* 0x0000763203c07816 */ /* 0x000fc800000000c0 */
[----:B------:R-:W-:-:S03]  /*150b0*/  PRMT R126, R193, 0x5410, R192 ;  /* 0x00005410c17e7816 */ /* 0x000fc600000000c0 */
[----:B------:R-:W4:Y:S01]  /*150c0*/  MUFU.EX2 R18, R5 ;  /* 0x0000000500127308 */ /* 0x000f220000000800 */
[----:B------:R-:W-:Y:S01]  /*150d0*/  @!P6 PRMT R193, R81, 0x5410, RZ ;  /* 0x0000541051c1e816 */ /* 0x000fe200000000ff */
[----:B------:R-:W-:Y:S02]  /*150e0*/  IMAD.MOV.U32 R81, RZ, RZ, R11 ;  /* 0x000000ffff517224 */ /* 0x000fe400078e000b */
[----:B------:R-:W-:Y:S01]  /*150f0*/  FMUL.FTZ R20, R128, R4 ;  /* 0x0000000480147220 */ /* 0x000fe20000410000 */
[----:B-1----:R-:W-:Y:S01]  /*15100*/  FMUL.FTZ R130, R106, R0 ;  /* 0x000000006a827220 */ /* 0x002fe20000410000 */
        /* <DEDUP_REMOVED lines=9> */
[-C--:B---3--:R-:W-:Y:S01]  /*151a0*/  FMUL.FTZ R7, R116, R4.reuse ;  /* 0x0000000474077220 */ /* 0x088fe20000410000 */
[-C--:B------:R-:W-:Y:S01]  /*151b0*/  FMUL.FTZ R8, R117, R4.reuse ;  /* 0x0000000475087220 */ /* 0x080fe20000410000 */
[-C--:B------:R-:W-:Y:S01]  /*151c0*/  FMUL.FTZ R226, R112, R4.reuse ;  /* 0x0000000470e27220 */ /* 0x080fe20000410000 */
[-C--:B------:R-:W-:Y:S01]  /*151d0*/  FMUL.FTZ R227, R113, R4.reuse ;  /* 0x0000000471e37220 */ /* 0x080fe20000410000 */
[-C--:B------:R-:W-:Y:S01]  /*151e0*/  FMUL.FTZ R230, R100, R4.reuse ;  /* 0x0000000464e67220 */ /* 0x080fe20000410000 */
[----:B------:R-:W-:Y:S01]  /*151f0*/  FMUL.FTZ R231, R101, R4 ;  /* 0x0000000465e77220 */ /* 0x000fe20000410000 */
        /* <DEDUP_REMOVED lines=17> */
[----:B--2---:R-:W-:Y:S01]  /*15310*/  FFMA.FTZ R21, R245, R0, R14 ;  /* 0x00000000f5157223 */ /* 0x004fe2000001000e */
[----:B----4-:R-:W-:Y:S01]  /*15320*/  F2FP.BF16.F32.PACK_AB R0, R252, R81 ;  /* 0x00000051fc00723e */ /* 0x010fe200000010ff */
[----:B------:R-:W-:-:S03]  /*15330*/  FMUL.FTZ R129, R105, R2 ;  /* 0x0000000269817220 */ /* 0x000fc60000410000 */
[C---:B------:R-:W-:Y:S02]  /*15340*/  PRMT R172, R0.reuse, 0x7610, R172 ;  /* 0x0000761000ac7816 */ /* 0x040fe400000000ac */
[----:B------:R-:W-:Y:S01]  /*15350*/  PRMT R171, R0, 0x7632, R171 ;  /* 0x0000763200ab7816 */ /* 0x000fe200000000ab */
[-C--:B------:R-:W-:Y:S01]  /*15360*/  FMUL.FTZ R105, R76, R2.reuse ;  /* 0x000000024c697220 */ /* 0x080fe20000410000 */
[-C--:B------:R-:W-:Y:S01]  /*15370*/  FMUL.FTZ R41, R77, R2.reuse ;  /* 0x000000024d297220 */ /* 0x080fe20000410000 */
        /* <DEDUP_REMOVED lines=12> */
[----:B------:R-:W-:Y:S01]  /*15440*/  @!P2 HFMA2.BF16_V2 R77, -RZ.H0_H0, RZ.H0_H0, -R172.H0_H0 ;  /* 0x200000ffff4da231 */ /* 0x000fe200003409ac */
[----:B------:R-:W-:Y:S01]  /*15450*/  F2FP.BF16.F32.PACK_AB R2, R189, R190 ;  /* 0x000000bebd02723e */ /* 0x000fe200000010ff */
[----:B------:R-:W-:Y:S01]  /*15460*/  @!P1 HFMA2.BF16_V2 R76, -RZ.H0_H0, RZ.H0_H0, -R171.H0_H0 ;  /* 0x200000ffff4c9231 */ /* 0x000fe200003409ab */
[----:B------:R-:W-:-:S02]  /*15470*/  PRMT R247, R172, 0x5410, R171 ;  /* 0x00005410acf77816 */ /* 0x000fc400000000ab */
[----:B------:R-:W-:Y:S02]  /*15480*/  PRMT R174, R2, 0x7610, R174 ;  /* 0x0000761002ae7816 */ /* 0x000fe400000000ae */
[----:B------:R-:W-:Y:S01]  /*15490*/  @!P2 PRMT R172, R77, 0x5410, RZ ;  /* 0x000054104daca816 */ /* 0x000fe200000000ff */
[----:B------:R-:W-:Y:S01]  /*154a0*/  IMAD.MOV.U32 R77, RZ, RZ, R17 ;  /* 0x000000ffff4d7224 */ /* 0x000fe200078e0011 */
[----:B------:R-:W-:Y:S01]  /*154b0*/  @!P1 PRMT R171, R76, 0x5410, RZ ;  /* 0x000054104cab9816 */ /* 0x000fe200000000ff */
[----:B------:R-:W-:Y:S02]  /*154c0*/  IMAD.MOV.U32 R76, RZ, RZ, R16 ;  /* 0x000000ffff4c7224 */ /* 0x000fe400078e0010 */
[----:B------:R-:W-:-:S04]  /*154d0*/  IMAD.WIDE.U32 R16, R106, -0x326172a9, RZ ;  /* 0xcd9e8d576a107825 */ /* 0x000fc800078e00ff */
[----:B------:R-:W-:Y:S01]  /*154e0*/  @!P5 HFMA2.BF16_V2 R78, -RZ.H0_H0, RZ.H0_H0, -R192.H0_H0 ;  /* 0x200000ffff4ed231 */ /* 0x000fe200003409c0 */
[----:B------:R-:W-:Y:S01]  /*154f0*/  PRMT R173, R2, 0x7632, R173 ;  /* 0x0000763202ad7816 */ /* 0x000fe200000000ad */
[----:B------:R-:W-:Y:S01]  /*15500*/  @!P4 HFMA2.BF16_V2 R80, -RZ.H0_H0, RZ.H0_H0, -R174.H0_H0 ;  /* 0x200000ffff50c231 */ /* 0x000fe200003409ae */
[----:B------:R-:W-:Y:S02]  /*15510*/  LOP3.LUT R0, R17, R177, RZ, 0x3c, !PT ;  /* 0x000000b111007212 */ /* 0x000fe400078e3cff */
[----:B------:R-:W-:Y:S02]  /*15520*/  PRMT R246, R174, 0x5410, R173 ;  /* 0x00005410aef67816 */ /* 0x000fe400000000ad */
[----:B------:R-:W-:Y:S01]  /*15530*/  @!P5 PRMT R192, R78, 0x5410, RZ ;  /* 0x000054104ec0d816 */ /* 0x000fe200000000ff */
[----:B------:R-:W-:Y:S01]  /*15540*/  IMAD.MOV.U32 R78, RZ, RZ, R13 ;  /* 0x000000ffff4e7224 */ /* 0x000fe200078e000d */
[----:B------:R-:W-:Y:S01]  /*15550*/  @!P4 PRMT R174, R80, 0x5410, RZ ;  /* 0x0000541050aec816 */ /* 0x000fe200000000ff */
[----:B------:R-:W-:-:S02]  /*15560*/  IMAD.MOV.U32 R80, RZ, RZ, R12 ;  /* 0x000000ffff507224 */ /* 0x000fc400078e000c */
[----:B------:R-:W-:-:S04]  /*15570*/  IMAD.WIDE.U32 R12, R0, -0x2daee0ad, RZ ;  /* 0xd2511f53000c7825 */ /* 0x000fc800078e00ff */
[----:B------:R-:W-:Y:S01]  /*15580*/  @!P3 HFMA2.BF16_V2 R79, -RZ.H0_H0, RZ.H0_H0, -R173.H0_H0 ;  /* 0x200000ffff4fb231 */ /* 0x000fe200003409ad */
[----:B------:R-:W-:Y:S02]  /*15590*/  LOP3.LUT R2, R235, UR41, R16, 0x96, !PT ;  /* 0x00000029eb027c12 */ /* 0x000fe4000f8e9610 */
[----:B------:R-:W-:Y:S02]  /*155a0*/  LOP3.LUT R0, R13, UR40, R220, 0x96, !PT ;  /* 0x000000280d007c12 */ /* 0x000fe4000f8e96dc */
[----:B------:R-:W-:Y:S01]  /*155b0*/  @!P3 PRMT R173, R79, 0x5410, RZ ;  /* 0x000054104fadb816 */ /* 0x000fe200000000ff */
[----:B------:R-:W-:Y:S02]  /*155c0*/  IMAD.MOV.U32 R79, RZ, RZ, R3 ;  /* 0x000000ffff4f7224 */ /* 0x000fe400078e0003 */
[----:B------:R-:W-:-:S04]  /*155d0*/  IMAD.WIDE.U32 R2, R2, -0x2daee0ad, RZ ;  /* 0xd2511f5302027825 */ /* 0x000fc800078e00ff */
[----:B------:R-:W-:Y:S01]  /*155e0*/  IMAD.WIDE.U32 R10, R0, -0x326172a9, RZ ;  /* 0xcd9e8d57000a7825 */ /* 0x000fe200078e00ff */
[----:B------:R-:W-:-:S04]  /*155f0*/  LOP3.LUT R0, R3, UR38, R12, 0x96, !PT ;  /* 0x0000002603007c12 */ /* 0x000fc8000f8e960c */
[----:B------:R-:W-:Y:S01]  /*15600*/  LOP3.LUT R3, R11, UR39, R234, 0x96, !PT ;  /* 0x000000270b037c12 */ /* 0x000fe2000f8e96ea */
[----:B------:R-:W-:-:S04]  /*15610*/  IMAD.MOV.U32 R245, RZ, RZ, R4 ;  /* 0x000000fffff57224 */ /* 0x000fc800078e0004 */
[----:B------:R-:W-:-:S04]  /*15620*/  IMAD.WIDE.U32 R4, R3, -0x2daee0ad, RZ ;  /* 0xd2511f5303047825 */ /* 0x000fc800078e00ff */
[----:B------:R-:W-:Y:S02]  /*15630*/  IMAD.MOV.U32 R123, RZ, RZ, R8 ;  /* 0x000000ffff7b7224 */ /* 0x000fe400078e0008 */
[----:B------:R-:W-:Y:S02]  /*15640*/  IMAD.MOV.U32 R111, RZ, RZ, R9 ;  /* 0x000000ffff6f7224 */ /* 0x000fe400078e0009 */
[----:B------:R-:W-:Y:S01]  /*15650*/  IMAD.WIDE.U32 R8, R0, -0x326172a9, RZ ;  /* 0xcd9e8d5700087825 */ /* 0x000fe200078e00ff */
[----:B------:R-:W-:-:S03]  /*15660*/  LOP3.LUT R0, R5, UR36, R2, 0x96, !PT ;  /* 0x0000002405007c12 */ /* 0x000fc6000f8e9602 */
        /* <DEDUP_REMOVED lines=9> */
[----:B------:R-:W-:-:S05]  /*15700*/  IMAD.WIDE.U32 R2, R2, -0x326172a9, RZ ;  /* 0xcd9e8d5702027825 */ /* 0x000fca00078e00ff */
[----:B------:R-:W-:-:S04]  /*15710*/  LOP3.LUT R0, R3, UR16, R4, 0x96, !PT ;  /* 0x0000001003007c12 */ /* 0x000fc8000f8e9604 */
[----:B------:R-:W-:-:S04]  /*15720*/  LOP3.LUT R4, R0, 0xff, RZ, 0xc0, !PT ;  /* 0x000000ff00047812 */ /* 0x000fc800078ec0ff */
[----:B------:R-:W-:Y:S02]  /*15730*/  ISETP.LE.U32.AND P6, PT, R4, UR12, PT ;  /* 0x0000000c04007c0c */ /* 0x000fe4000bfc3070 */
[----:B------:R-:W-:-:S04]  /*15740*/  LOP3.LUT R4, R0, 0xffff, RZ, 0xc0, !PT ;  /* 0x0000ffff00047812 */ /* 0x000fc800078ec0ff */
[----:B------:R-:W-:-:S04]  /*15750*/  SHF.R.U32.HI R4, RZ, 0x8, R4 ;  /* 0x00000008ff047819 */ /* 0x000fc80000011604 */
[----:B------:R-:W-:Y:S01]  /*15760*/  LOP3.LUT R4, R4, 0xffff, RZ, 0xc0, !PT ;  /* 0x0000ffff04047812 */ /* 0x000fe200078ec0ff */
[----:B------:R-:W1:Y:S03]  /*15770*/  MUFU.EX2 R7, R26 ;  /* 0x0000001a00077308 */ /* 0x000e660000000800 */
[----:B------:R-:W-:Y:S02]  /*15780*/  ISETP.LE.U32.AND P1, PT, R4, UR12, PT ;  /* 0x0000000c04007c0c */ /* 0x000fe4000bf23070 */
[--C-:B------:R-:W-:Y:S02]  /*15790*/  SHF.R.U32.HI R4, RZ, 0x10, R0.reuse ;  /* 0x00000010ff047819 */ /* 0x100fe40000011600 */
[----:B------:R-:W-:-:S04]  /*157a0*/  SHF.R.U32.HI R0, RZ, 0x18, R0 ;  /* 0x00000018ff007819 */ /* 0x000fc80000011600 */
[----:B------:R-:W-:Y:S02]  /*157b0*/  ISETP.LE.U32.AND P2, PT, R0, UR12, PT ;  /* 0x0000000c00007c0c */ /* 0x000fe4000bf43070 */
[----:B------:R-:W-:-:S04]  /*157c0*/  LOP3.LUT R0, R2, 0xff, RZ, 0xc0, !PT ;  /* 0x000000ff02007812 */ /* 0x000fc800078ec0ff */
[----:B------:R-:W-:Y:S02]  /*157d0*/  ISETP.LE.U32.AND P3, PT, R0, UR12, PT ;  /* 0x0000000c00007c0c */ /* 0x000fe4000bf63070 */
[----:B------:R-:W-:Y:S02]  /*157e0*/  SHF.R.U32.HI R0, RZ, 0x18, R2 ;  /* 0x00000018ff007819 */ /* 0x000fe40000011602 */
[----:B------:R-:W-:Y:S02]  /*157f0*/  LOP3.LUT R4, R4, 0xff, RZ, 0xc0, !PT ;  /* 0x000000ff04047812 */ /* 0x000fe400078ec0ff */
[----:B------:R-:W-:Y:S02]  /*15800*/  ISETP.LE.U32.AND P5, PT, R0, UR12, PT ;  /* 0x0000000c00007c0c */ /* 0x000fe4000bfa3070 */
[----:B-1----:R-:W-:Y:S01]  /*15810*/  F2FP.BF16.F32.PACK_AB R0, R7, R18 ;  /* 0x000000120700723e */ /* 0x002fe200000010ff */
[----:B------:R-:W-:Y:S01]  /*15820*/  FADD.FTZ R9, R151, R19 ;  /* 0x0000001397097221 */ /* 0x000fe20000010000 */
[----:B------:R-:W-:-:S02]  /*15830*/  ISETP.LE.U32.AND P4, PT, R4, UR12, PT ;  /* 0x0000000c04007c0c */ /* 0x000fc4000bf83070 */
[----:B------:R-:W-:Y:S01]  /*15840*/  PRMT R19, R0, 0x7610, R19 ;  /* 0x0000761000137816 */ /* 0x000fe20000000013 */
[----:B------:R-:W1:Y:S01]  /*15850*/  MUFU.EX2 R4, R27 ;  /* 0x0000001b00047308 */ /* 0x000e620000000800 */
[----:B------:R-:W-:Y:S02]  /*15860*/  LOP3.LUT R3, R2, 0xffff, RZ, 0xc0, !PT ;  /* 0x0000ffff02037812 */ /* 0x000fe400078ec0ff */
[----:B------:R-:W-:Y:S01]  /*15870*/  SHF.R.U32.HI R2, RZ, 0x10, R2 ;  /* 0x00000010ff027819 */ /* 0x000fe20000011602 */
[----:B------:R-:W-:Y:S02]  /*15880*/  IMAD.MOV.U32 R124, RZ, RZ, R20 ;  /* 0x000000ffff7c7224 */ /* 0x000fe400078e0014 */
[----:B------:R-:W-:Y:S01]  /*15890*/  @!P6 HFMA2.BF16_V2 R82, -RZ.H0_H0, RZ.H0_H0, -R19.H0_H0 ;  /* 0x200000ffff52e231 */ /* 0x000fe20000340913 */
[----:B------:R-:W-:Y:S02]  /*158a0*/  PRMT R18, R0, 0x7632, R18 ;  /* 0x0000763200127816 */ /* 0x000fe40000000012 */
[----:B------:R-:W-:-:S02]  /*158b0*/  LOP3.LUT R6, R5, UR32, R6, 0x96, !PT ;  /* 0x0000002005067c12 */ /* 0x000fc4000f8e9606 */
[----:B------:R-:W-:Y:S01]  /*158c0*/  LOP3.LUT R20, R11, UR39, R24, 0x96, !PT ;  /* 0x000000270b147c12 */ /* 0x000fe2000f8e9618 */
[----:B------:R-:W-:Y:S01]  /*158d0*/  MUFU.EX2 R5, R28 ;  /* 0x0000001c00057308 */ /* 0x000fe20000000800 */
[----:B------:R-:W-:Y:S01]  /*158e0*/  LOP3.LUT R0, R2, 0xff, RZ, 0xc0, !PT ;  /* 0x000000ff02007812 */ /* 0x000fe200078ec0ff */
[----:B------:R-:W-:Y:S01]  /*158f0*/  FADD.FTZ R11, R64, R23 ;  /* 0x00000017400b7221 */ /* 0x000fe20000010000 */
[----:B------:R-:W-:Y:S02]  /*15900*/  PRMT R64, R19, 0x5410, R18 ;  /* 0x0000541013407816 */ /* 0x000fe40000000012 */
[----:B------:R-:W-:-:S03]  /*15910*/  @!P6 PRMT R19, R82, 0x5410, RZ ;  /* 0x000054105213e816 */ /* 0x000fc600000000ff */
[----:B------:R-:W2:Y:S01]  /*15920*/  MUFU.EX2 R24, R29 ;  /* 0x0000001d00187308 */ /* 0x000ea20000000800 */
[----:B------:R-:W-:Y:S02]  /*15930*/  ISETP.LE.U32.AND P6, PT, R0, UR12, PT ;  /* 0x0000000c00007c0c */ /* 0x000fe4000bfc3070 */
[----:B------:R-:W-:Y:S01]  /*15940*/  SHF.R.U32.HI R0, RZ, 0x8, R3 ;  /* 0x00000008ff007819 */ /* 0x000fe20000011603 */
[----:B------:R-:W-:Y:S02]  /*15950*/  @!P1 HFMA2.BF16_V2 R83, -RZ.H0_H0, RZ.H0_H0, -R18.H0_H0 ;  /* 0x200000ffff539231 */ /* 0x000fe40000340912 */
[----:B------:R-:W-:Y:S01]  /*15960*/  IMAD.MOV.U32 R13, RZ, RZ, R15 ;  /* 0x000000ffff0d7224 */ /* 0x000fe200078e000f */
[----:B------:R-:W-:Y:S01]  /*15970*/  LOP3.LUT R0, R0, 0xffff, RZ, 0xc0, !PT ;  /* 0x0000ffff00007812 */ /* 0x000fe200078ec0ff */
[----:B------:R-:W-:Y:S01]  /*15980*/  IMAD.WIDE.U32 R2, R6, -0x2daee0ad, RZ ;  /* 0xd2511f5306027825 */ /* 0x000fe200078e00ff */
[----:B------:R-:W-:Y:S02]  /*15990*/  @!P1 PRMT R18, R83, 0x5410, RZ ;  /* 0x0000541053129816 */ /* 0x000fe400000000ff */
[----:B-1----:R-:W-:Y:S01]  /*159a0*/  F2FP.BF16.F32.PACK_AB R6, R4, R14 ;  /* 0x0000000e0406723e */ /* 0x002fe200000010ff */
[----:B------:R-:W-:Y:S01]  /*159b0*/  IMAD.MOV.U32 R82, RZ, RZ, R76 ;  /* 0x000000ffff527224 */ /* 0x000fe200078e004c */
[----:B------:R-:W-:Y:S01]  /*159c0*/  ISETP.LE.U32.AND P1, PT, R0, UR12, PT ;  /* 0x0000000c00007c0c */ /* 0x000fe2000bf23070 */
[----:B------:R-:W-:Y:S01]  /*159d0*/  IMAD.MOV.U32 R76, RZ, RZ, R31 ;  /* 0x000000ffff4c7224 */ /* 0x000fe200078e001f */
[----:B------:R-:W-:Y:S01]  /*159e0*/  LOP3.LUT R15, R25, UR41, R16, 0x96, !PT ;  /* 0x00000029190f7c12 */ /* 0x000fe2000f8e9610 */
[----:B------:R-:W-:-:S02]  /*159f0*/  IMAD.MOV.U32 R25, RZ, RZ, R13 ;  /* 0x000000ffff197224 */ /* 0x000fc400078e000d */
[----:B------:R-:W-:Y:S01]  /*15a00*/  FADD.FTZ R31, R4, R21 ;  /* 0x00000015041f7221 */ /* 0x000fe20000010000 */
[----:B------:R-:W-:Y:S01]  /*15a10*/  PRMT R16, R6, 0x7610, R16 ;  /* 0x0000761006107816 */ /* 0x000fe20000000010 */
[----:B------:R-:W-:Y:S01]  /*15a20*/  MUFU.EX2 R13, R30 ;  /* 0x0000001e000d7308 */ /* 0x000fe20000000800 */
[----:B--2---:R-:W-:Y:S02]  /*15a30*/  F2FP.BF16.F32.PACK_AB R4, R24, R5 ;  /* 0x000000051804723e */ /* 0x004fe400000010ff */
[----:B------:R-:W-:-:S05]  /*15a40*/  LOP3.LUT R0, R3, UR34, R8, 0x96, !PT ;  /* 0x0000002203007c12 */ /* 0x000fca000f8e9608 */
[----:B------:R-:W1:Y:S01]  /*15a50*/  MUFU.EX2 R21, R37 ;  /* 0x0000002500157308 */ /* 0x000e620000000800 */
[----:B------:R-:W-:Y:S01]  /*15a60*/  PRMT R17, R6, 0x7632, R17 ;  /* 0x0000763206117816 */ /* 0x000fe20000000011 */
[----:B------:R-:W-:Y:S01]  /*15a70*/  @!P4 HFMA2.BF16_V2 R85, -RZ.H0_H0, RZ.H0_H0, -R16.H0_H0 ;  /* 0x200000ffff55c231 */ /* 0x000fe20000340910 */
[C---:B------:R-:W-:Y:S02]  /*15a80*/  PRMT R168, R4.reuse, 0x7610, R168 ;  /* 0x0000761004a87816 */ /* 0x040fe400000000a8 */
[----:B------:R-:W-:Y:S01]  /*15a90*/  PRMT R167, R4, 0x7632, R167 ;  /* 0x0000763204a77816 */ /* 0x000fe200000000a7 */
[----:B------:R-:W-:Y:S01]  /*15aa0*/  IMAD.MOV.U32 R83, RZ, RZ, R61 ;  /* 0x000000ffff537224 */ /* 0x000fe200078e003d */
[----:B------:R-:W-:Y:S01]  /*15ab0*/  LOP3.LUT R4, R0, 0xff, RZ, 0xc0, !PT ;  /* 0x000000ff00047812 */ /* 0x000fe200078ec0ff */
[----:B------:R-:W-:Y:S01]  /*15ac0*/  @!P3 HFMA2.BF16_V2 R87, -RZ.H0_H0, RZ.H0_H0, -R168.H0_H0 ;  /* 0x200000ffff57b231 */ /* 0x000fe200003409a8 */
[----:B------:R-:W-:Y:S01]  /*15ad0*/  PRMT R61, R16, 0x5410, R17 ;  /* 0x00005410103d7816 */ /* 0x000fe20000000011 */
[----:B------:R-:W-:Y:S01]  /*15ae0*/  @!P1 HFMA2.BF16_V2 R86, -RZ.H0_H0, RZ.H0_H0, -R167.H0_H0 ;  /* 0x200000ffff569231 */ /* 0x000fe200003409a7 */
[----:B------:R-:W-:Y:S01]  /*15af0*/  @!P4 PRMT R16, R85, 0x5410, RZ ;  /* 0x000054105510c816 */ /* 0x000fe200000000ff */
[----:B------:R-:W-:Y:S01]  /*15b00*/  IMAD.MOV.U32 R85, RZ, RZ, R106 ;  /* 0x000000ffff557224 */ /* 0x000fe200078e006a */
[----:B------:R-:W-:Y:S01]  /*15b10*/  ISETP.LE.U32.AND P4, PT, R4, UR12, PT ;  /* 0x0000000c04007c0c */ /* 0x000fe2000bf83070 */
[----:B------:R-:W-:Y:S01]  /*15b20*/  MUFU.EX2 R26, R40 ;  /* 0x00000028001a7308 */ /* 0x000fe20000000800 */
[----:B------:R-:W-:Y:S01]  /*15b30*/  SHF.R.U32.HI R4, RZ, 0x18, R0 ;  /* 0x00000018ff047819 */ /* 0x000fe20000011600 */
[----:B------:R-:W-:Y:S01]  /*15b40*/  IMAD.MOV.U32 R106, RZ, RZ, R41 ;  /* 0x000000ffff6a7224 */ /* 0x000fe200078e0029 */
[----:B------:R-:W-:-:S02]  /*15b50*/  PRMT R41, R168, 0x5410, R167 ;  /* 0x00005410a8297816 */ /* 0x000fc400000000a7 */
[----:B------:R-:W-:-:S03]  /*15b60*/  SHF.R.U32.HI R6, RZ, 0x10, R0 ;  /* 0x00000010ff067819 */ /* 0x000fc60000011600 */
[----:B------:R-:W2:Y:S01]  /*15b70*/  MUFU.EX2 R29, R43 ;  /* 0x0000002b001d7308 */ /* 0x000ea20000000800 */
[----:B------:R-:W-:Y:S01]  /*15b80*/  @!P3 PRMT R168, R87, 0x5410, RZ ;  /* 0x0000541057a8b816 */ /* 0x000fe200000000ff */
[----:B------:R-:W-:Y:S01]  /*15b90*/  IMAD.MOV.U32 R87, RZ, RZ, R25 ;  /* 0x000000ffff577224 */ /* 0x000fe200078e0019 */
[----:B------:R-:W-:Y:S01]  /*15ba0*/  @!P1 PRMT R167, R86, 0x5410, RZ ;  /* 0x0000541056a79816 */ /* 0x000fe200000000ff */
[----:B------:R-:W-:Y:S01]  /*15bb0*/  @!P2 HFMA2.BF16_V2 R84, -RZ.H0_H0, RZ.H0_H0, -R17.H0_H0 ;  /* 0x200000ffff54a231 */ /* 0x000fe20000340911 */
[----:B------:R-:W-:Y:S01]  /*15bc0*/  ISETP.LE.U32.AND P1, PT, R4, UR12, PT ;  /* 0x0000000c04007c0c */ /* 0x000fe2000bf23070 */
[----:B------:R-:W-:Y:S01]  /*15bd0*/  FADD.FTZ R7, R7, R22 ;  /* 0x0000001607077221 */ /* 0x000fe20000010000 */
[----:B------:R-:W-:Y:S01]  /*15be0*/  LOP3.LUT R0, R0, 0xffff, RZ, 0xc0, !PT ;  /* 0x0000ffff00007812 */ /* 0x000fe200078ec0ff */
[----:B------:R-:W-:Y:S01]  /*15bf0*/  MUFU.EX2 R25, R39 ;  /* 0x0000002700197308 */ /* 0x000fe20000000800 */
[----:B-1----:R-:W-:Y:S02]  /*15c00*/  F2FP.BF16.F32.PACK_AB R4, R21, R13 ;  /* 0x0000000d1504723e */ /* 0x002fe400000010ff */
[----:B------:R-:W-:Y:S01]  /*15c10*/  LOP3.LUT R6, R6, 0xff, RZ, 0xc0, !PT ;  /* 0x000000ff06067812 */ /* 0x000fe200078ec0ff */
[----:B------:R-:W-:Y:S01]  /*15c20*/  FADD.FTZ R30, R5, R7 ;  /* 0x00000007051e7221 */ /* 0x000fe20000010000 */
[----:B------:R-:W-:-:S03]  /*15c30*/  SHF.R.U32.HI R0, RZ, 0x8, R0 ;  /* 0x00000008ff007819 */ /* 0x000fc60000011600 */
[----:B------:R-:W1:Y:S01]  /*15c40*/  MUFU.EX2 R27, R42 ;  /* 0x0000002a001b7308 */ /* 0x000e620000000800 */
[C---:B------:R-:W-:Y:S02]  /*15c50*/  PRMT R166, R4.reuse, 0x7632, R166 ;  /* 0x0000763204a67816 */ /* 0x040fe400000000a6 */
[----:B------:R-:W-:Y:S01]  /*15c60*/  PRMT R165, R4, 0x7610, R165 ;  /* 0x0000761004a57816 */ /* 0x000fe200000000a5 */
[----:B------:R-:W-:Y:S01]  /*15c70*/  IMAD.WIDE.U32 R4, R15, -0x2daee0ad, RZ ;  /* 0xd2511f530f047825 */ /* 0x000fe200078e00ff */
[----:B------:R-:W-:Y:S02]  /*15c80*/  @!P2 PRMT R17, R84, 0x5410, RZ ;  /* 0x000054105411a816 */ /* 0x000fe400000000ff */
[----:B------:R-:W-:Y:S01]  /*15c90*/  ISETP.LE.U32.AND P2, PT, R6, UR12, PT ;  /* 0x0000000c06007c0c */ /* 0x000fe2000bf43070 */
[----:B------:R-:W-:Y:S01]  /*15ca0*/  IMAD.WIDE.U32 R6, R20, -0x2daee0ad, RZ ;  /* 0xd2511f5314067825 */ /* 0x000fe200078e00ff */
[----:B------:R-:W-:Y:S02]  /*15cb0*/  LOP3.LUT R0, R0, 0xffff, RZ, 0xc0, !PT ;  /* 0x0000ffff00007812 */ /* 0x000fe400078ec0ff */
[----:B------:R-:W-:-:S02]  /*15cc0*/  LOP3.LUT R5, R5, UR38, R12, 0x96, !PT ;  /* 0x0000002605057c12 */ /* 0x000fc4000f8e960c */
[----:B------:R-:W-:Y:S02]  /*15cd0*/  ISETP.LE.U32.AND P3, PT, R0, UR12, PT ;  /* 0x0000000c00007c0c */ /* 0x000fe4000bf63070 */
[----:B--2---:R-:W-:Y:S02]  /*15ce0*/  F2FP.BF16.F32.PACK_AB R0, R29, R26 ;  /* 0x0000001a1d00723e */ /* 0x004fe400000010ff */
[----:B------:R-:W-:Y:S01]  /*15cf0*/  LOP3.LUT R7, R7, UR36, R4, 0x96, !PT ;  /* 0x0000002407077c12 */ /* 0x000fe2000f8e9604 */
[----:B------:R-:W-:Y:S02]  /*15d00*/  IMAD.MOV.U32 R84, RZ, RZ, R32 ;  /* 0x000000ffff547224 */ /* 0x000fe400078e0020 */
[----:B------:R-:W-:Y:S01]  /*15d10*/  FADD.FTZ R32, R143, R9 ;  /* 0x000000098f207221 */ /* 0x000fe20000010000 */
[----:B------:R-:W-:Y:S01]  /*15d20*/  IMAD.WIDE.U32 R4, R5, -0x326172a9, RZ ;  /* 0xcd9e8d5705047825 */ /* 0x000fe200078e00ff */
[C---:B------:R-:W-:Y:S02]  /*15d30*/  PRMT R164, R0.reuse, 0x7610, R164 ;  /* 0x0000761000a47816 */ /* 0x040fe400000000a4 */
[----:B------:R-:W-:Y:S01]  /*15d40*/  PRMT R163, R0, 0x7632, R163 ;  /* 0x0000763200a37816 */ /* 0x000fe200000000a3 */
[----:B------:R-:W-:Y:S01]  /*15d50*/  IMAD.WIDE.U32 R8, R7, -0x326172a9, RZ ;  /* 0xcd9e8d5707087825 */ /* 0x000fe200078e00ff */
[----:B-1----:R-:W-:-:S02]  /*15d60*/  F2FP.BF16.F32.PACK_AB R0, R27, R25 ;  /* 0x000000191b00723e */ /* 0x002fc400000010ff */
[----:B------:R-:W-:Y:S02]  /*15d70*/  LOP3.LUT R5, R5, UR37, R10, 0x96, !PT ;  /* 0x0000002505057c12 */ /* 0x000fe4000f8e960a */
[C---:B------:R-:W-:Y:S02]  /*15d80*/  PRMT R162, R0.reuse, 0x7632, R162 ;  /* 0x0000763200a27816 */ /* 0x040fe400000000a2 */
[----:B------:R-:W-:Y:S02]  /*15d90*/  PRMT R161, R0, 0x7610, R161 ;  /* 0x0000761000a17816 */ /* 0x000fe400000000a1 */
[----:B------:R-:W-:Y:S01]  /*15da0*/  LOP3.LUT R0, R9, UR35, R4, 0x96, !PT ;  /* 0x0000002309007c12 */ /* 0x000fe2000f8e9604 */
[----:B------:R-:W-:-:S04]  /*15db0*/  IMAD.WIDE.U32 R4, R5, -0x2daee0ad, RZ ;  /* 0xd2511f5305047825 */ /* 0x000fc800078e00ff */
[----:B------:R-:W-:Y:S01]  /*15dc0*/  FADD.FTZ R28, R142, R11 ;  /* 0x0000000b8e1c7221 */ /* 0x000fe20000010000 */
[----:B------:R-:W-:Y:S01]  /*15dd0*/  IMAD.WIDE.U32 R10, R0, -0x2daee0ad, RZ ;  /* 0xd2511f53000a7825 */ /* 0x000fe200078e00ff */
[----:B------:R-:W-:-:S04]  /*15de0*/  LOP3.LUT R5, R5, UR33, R6, 0x96, !PT ;  /* 0x0000002105057c12 */ /* 0x000fc8000f8e9606 */
[----:B------:R-:W-:Y:S01]  /*15df0*/  LOP3.LUT R6, R11, UR29, R4, 0x96, !PT ;  /* 0x0000001d0b067c12 */ /* 0x000fe2000f8e9604 */
[----:B------:R-:W-:Y:S01]  /*15e00*/  IMAD.WIDE.U32 R4, R5, -0x326172a9, RZ ;  /* 0xcd9e8d5705047825 */ /* 0x000fe200078e00ff */
[----:B------:R-:W-:-:S03]  /*15e10*/  LOP3.LUT R0, R2, 0xff, RZ, 0xc0, !PT ;  /* 0x000000ff02007812 */ /* 0x000fc600078ec0ff */
[----:B------:R-:W-:Y:S01]  /*15e20*/  @!P1 HFMA2.BF16_V2 R92, -RZ.H0_H0, RZ.H0_H0, -R162.H0_H0 ;  /* 0x200000ffff5c9231 */ /* 0x000fe200003409a2 */
[----:B------:R-:W-:Y:S01]  /*15e30*/  LOP3.LUT R11, R2, 0xffff, RZ, 0xc0, !PT ;  /* 0x0000ffff020b7812 */ /* 0x000fe200078ec0ff */
[----:B------:R-:W-:Y:S01]  /*15e40*/  IMAD.MOV.U32 R86, RZ, RZ, R77 ;  /* 0x000000ffff567224 */ /* 0x000fe200078e004d */
[--C-:B------:R-:W-:Y:S02]  /*15e50*/  SHF.R.U32.HI R12, RZ, 0x10, R2.reuse ;  /* 0x00000010ff0c7819 */ /* 0x100fe40000011602 */
[----:B------:R-:W-:Y:S01]  /*15e60*/  SHF.R.U32.HI R9, RZ, 0x18, R2 ;  /* 0x00000018ff097819 */ /* 0x000fe20000011602 */
[----:B------:R-:W-:Y:S01]  /*15e70*/  IMAD.WIDE.U32 R2, R6, -0x326172a9, RZ ;  /* 0xcd9e8d5706027825 */ /* 0x000fe200078e00ff */
[----:B------:R-:W-:Y:S03]  /*15e80*/  MUFU.EX2 R20, R47 ;  /* 0x0000002f00147308 */ /* 0x000fe60000000800 */
[----:B------:R-:W-:-:S02]  /*15e90*/  @!P3 HFMA2.BF16_V2 R91, -RZ.H0_H0, RZ.H0_H0, -R163.H0_H0 ;  /* 0x200000ffff5bb231 */ /* 0x000fc400003409a3 */
[----:B------:R-:W-:Y:S01]  /*15ea0*/  IMAD.MOV.U32 R77, RZ, RZ, R238 ;  /* 0x000000ffff4d7224 */ /* 0x000fe200078e00ee */
[----:B------:R-:W-:Y:S01]  /*15eb0*/  LOP3.LUT R7, R5, UR32, R8, 0x96, !PT ;  /* 0x0000002005077c12 */ /* 0x000fe2000f8e9608 */
[----:B------:R-:W-:Y:S01]  /*15ec0*/  IMAD.MOV.U32 R42, RZ, RZ, R106 ;  /* 0x000000ffff2a7224 */ /* 0x000fe200078e006a */
[----:B------:R-:W-:Y:S01]  /*15ed0*/  PRMT R106, R161, 0x5410, R162 ;  /* 0x00005410a16a7816 */ /* 0x000fe200000000a2 */
[----:B------:R-:W1:Y:S01]  /*15ee0*/  MUFU.EX2 R238, R46 ;  /* 0x0000002e00ee7308 */ /* 0x000e620000000800 */
[----:B------:R-:W-:Y:S01]  /*15ef0*/  @!P1 PRMT R162, R92, 0x5410, RZ ;  /* 0x000054105ca29816 */ /* 0x000fe200000000ff */
[----:B------:R-:W-:Y:S01]  /*15f00*/  @!P6 HFMA2.BF16_V2 R89, -RZ.H0_H0, RZ.H0_H0, -R165.H0_H0 ;  /* 0x200000ffff59e231 */ /* 0x000fe200003409a5 */
[----:B------:R-:W-:Y:S01]  /*15f10*/  SHF.R.U32.HI R5, RZ, 0x18, R2 ;  /* 0x00000018ff057819 */ /* 0x000fe20000011602 */
[----:B------:R-:W-:Y:S01]  /*15f20*/  IMAD.MOV.U32 R39, RZ, RZ, R107 ;  /* 0x000000ffff277224 */ /* 0x000fe200078e006b */
[----:B------:R-:W-:Y:S02]  /*15f30*/  ISETP.LE.U32.AND P1, PT, R0, UR12, PT ;  /* 0x0000000c00007c0c */ /* 0x000fe4000bf23070 */
[----:B------:R-:W-:-:S02]  /*15f40*/  PRMT R107, R164, 0x5410, R163 ;  /* 0x00005410a46b7816 */ /* 0x000fc400000000a3 */
[----:B------:R-:W-:Y:S02]  /*15f50*/  LOP3.LUT R4, R3, UR16, R4, 0x96, !PT ;  /* 0x0000001003047c12 */ /* 0x000fe4000f8e9604 */
[C---:B------:R-:W-:Y:S02]  /*15f60*/  LOP3.LUT R6, R2.reuse, 0xff, RZ, 0xc0, !PT ;  /* 0x000000ff02067812 */ /* 0x040fe400078ec0ff */
[----:B------:R-:W-:Y:S02]  /*15f70*/  LOP3.LUT R15, R2, 0xffff, RZ, 0xc0, !PT ;  /* 0x0000ffff020f7812 */ /* 0x000fe400078ec0ff */
[----:B------:R-:W-:Y:S01]  /*15f80*/  SHF.R.U32.HI R0, RZ, 0x10, R2 ;  /* 0x00000010ff007819 */ /* 0x000fe20000011602 */
[----:B------:R-:W-:Y:S01]  /*15f90*/  IMAD.WIDE.U32 R2, R7, -0x2daee0ad, RZ ;  /* 0xd2511f5307027825 */ /* 0x000fe200078e00ff */
[----:B------:R-:W-:Y:S02]  /*15fa0*/  @!P3 PRMT R163, R91, 0x5410, RZ ;  /* 0x000054105ba3b816 */ /* 0x000fe400000000ff */
[----:B------:R-:W-:-:S02]  /*15fb0*/  ISETP.LE.U32.AND P3, PT, R5, UR12, PT ;  /* 0x0000000c05007c0c */ /* 0x000fc4000bf63070 */
[----:B------:R-:W-:Y:S02]  /*15fc0*/  PRMT R40, R165, 0x5410, R166 ;  /* 0x00005410a5287816 */ /* 0x000fe400000000a6 */
[----:B------:R-:W-:Y:S01]  /*15fd0*/  SHF.R.U32.HI R5, RZ, 0x8, R11 ;  /* 0x00000008ff057819 */ /* 0x000fe2000001160b */
[----:B------:R-:W-:Y:S01]  /*15fe0*/  @!P4 HFMA2.BF16_V2 R90, -RZ.H0_H0, RZ.H0_H0, -R164.H0_H0 ;  /* 0x200000ffff5ac231 */ /* 0x000fe200003409a4 */
[----:B------:R-:W-:Y:S02]  /*15ff0*/  @!P6 PRMT R165, R89, 0x5410, RZ ;  /* 0x0000541059a5e816 */ /* 0x000fe400000000ff */
[----:B------:R-:W-:Y:S02]  /*16000*/  ISETP.LE.U32.AND P6, PT, R9, UR12, PT ;  /* 0x0000000c09007c0c */ /* 0x000fe4000bfc3070 */
[C---:B------:R-:W-:Y:S02]  /*16010*/  LOP3.LUT R9, R2.reuse, 0xff, RZ, 0xc0, !PT ;  /* 0x000000ff02097812 */ /* 0x040fe400078ec0ff */
[----:B------:R-:W-:-:S02]  /*16020*/  LOP3.LUT R23, R2, 0xffff, RZ, 0xc0, !PT ;  /* 0x0000ffff02177812 */ /* 0x000fc400078ec0ff */
[--C-:B------:R-:W-:Y:S02]  /*16030*/  SHF.R.U32.HI R22, RZ, 0x10, R2.reuse ;  /* 0x00000010ff167819 */ /* 0x100fe40000011602 */
[----:B------:R-:W-:Y:S02]  /*16040*/  SHF.R.U32.HI R7, RZ, 0x18, R2 ;  /* 0x00000018ff077819 */ /* 0x000fe40000011602 */
[----:B------:R-:W-:Y:S02]  /*16050*/  LOP3.LUT R2, R5, 0xffff, RZ, 0xc0, !PT ;  /* 0x0000ffff05027812 */ /* 0x000fe400078ec0ff */
[----:B------:R-:W-:Y:S02]  /*16060*/  @!P4 PRMT R164, R90, 0x5410, RZ ;  /* 0x000054105aa4c816 */ /* 0x000fe400000000ff */
[----:B------:R-:W-:Y:S01]  /*16070*/  ISETP.LE.U32.AND P4, PT, R2, UR12, PT ;  /* 0x0000000c02007c0c */ /* 0x000fe2000bf83070 */
[----:B------:R-:W-:Y:S01]  /*16080*/  IMAD.MOV.U32 R89, RZ, RZ, R237 ;  /* 0x000000ffff597224 */ /* 0x000fe200078e00ed */
[----:B-1----:R-:W-:Y:S01]  /*16090*/  F2FP.BF16.F32.PACK_AB R2, R238, R20 ;  /* 0x00000014ee02723e */ /* 0x002fe200000010ff */
[----:B------:R-:W-:Y:S03]  /*160a0*/  MUFU.EX2 R14, R44 ;  /* 0x0000002c000e7308 */ /* 0x000fe60000000800 */
[----:B------:R-:W-:-:S05]  /*160b0*/  PRMT R160, R2, 0x7610, R160 ;  /* 0x0000761002a07816 */ /* 0x000fca00000000a0 */
[----:B------:R-:W1:Y:S01]  /*160c0*/  MUFU.EX2 R237, R45 ;  /* 0x0000002d00ed7308 */ /* 0x000e620000000800 */
[----:B------:R-:W-:Y:S01]  /*160d0*/  PRMT R159, R2, 0x7632, R159 ;  /* 0x00007632029f7816 */ /* 0x000fe2000000009f */
[----:B------:R-:W-:Y:S01]  /*160e0*/  @!P1 HFMA2.BF16_V2 R95, -RZ.H0_H0, RZ.H0_H0, -R160.H0_H0 ;  /* 0x200000ffff5f9231 */ /* 0x000fe200003409a0 */
[----:B------:R-:W-:Y:S01]  /*160f0*/  LOP3.LUT R2, R12, 0xff, RZ, 0xc0, !PT ;  /* 0x000000ff0c027812 */ /* 0x000fe200078ec0ff */
[----:B------:R-:W-:Y:S01]  /*16100*/  IMAD.MOV.U32 R90, RZ, RZ, R105 ;  /* 0x000000ffff5a7224 */ /* 0x000fe200078e0069 */
[----:B------:R-:W-:Y:S01]  /*16110*/  PRMT R105, R160, 0x5410, R159 ;  /* 0x00005410a0697816 */ /* 0x000fe2000000009f */
[----:B------:R-:W-:Y:S01]  /*16120*/  @!P5 HFMA2.BF16_V2 R88, -RZ.H0_H0, RZ.H0_H0, -R166.H0_H0 ;  /* 0x200000ffff58d231 */ /* 0x000fe200003409a6 */
[----:B------:R-:W-:Y:S02]  /*16130*/  @!P1 PRMT R160, R95, 0x5410, RZ ;  /* 0x000054105fa09816 */ /* 0x000fe400000000ff */
[----:B------:R-:W-:Y:S01]  /*16140*/  ISETP.LE.U32.AND P1, PT, R2, UR12, PT ;  /* 0x0000000c02007c0c */ /* 0x000fe2000bf23070 */
[----:B------:R-:W-:Y:S01]  /*16150*/  IMAD.MOV.U32 R47, RZ, RZ, R235 ;  /* 0x000000ffff2f7224 */ /* 0x000fe200078e00eb */
[----:B------:R-:W-:Y:S01]  /*16160*/  @!P5 PRMT R166, R88, 0x5410, RZ ;  /* 0x0000541058a6d816 */ /* 0x000fe200000000ff */
[----:B------:R-:W-:Y:S01]  /*16170*/  IMAD.MOV.U32 R88, RZ, RZ, R236 ;  /* 0x000000ffff587224 */ /* 0x000fe200078e00ec */
[----:B------:R-:W-:Y:S01]  /*16180*/  MUFU.EX2 R235, R53 ;  /* 0x0000003500eb7308 */ /* 0x000fe20000000800 */
[----:B------:R-:W-:-:S02]  /*16190*/  LOP3.LUT R2, R4, 0xffff, RZ, 0xc0, !PT ;  /* 0x0000ffff04027812 */ /* 0x000fc400078ec0ff */
[----:B-1----:R-:W-:-:S05]  /*161a0*/  F2FP.BF16.F32.PACK_AB R5, R237, R14 ;  /* 0x0000000eed05723e */ /* 0x002fca00000010ff */
[----:B------:R-:W1:Y:S01]  /*161b0*/  MUFU.EX2 R236, R52 ;  /* 0x0000003400ec7308 */ /* 0x000e620000000800 */
[C---:B------:R-:W-:Y:S01]  /*161c0*/  PRMT R158, R5.reuse, 0x7610, R158 ;  /* 0x00007610059e7816 */ /* 0x040fe2000000009e */
[----:B------:R-:W-:Y:S01]  /*161d0*/  @!P2 HFMA2.BF16_V2 R93, -RZ.H0_H0, RZ.H0_H0, -R161.H0_H0 ;  /* 0x200000ffff5da231 */ /* 0x000fe200003409a1 */
[----:B------:R-:W-:Y:S01]  /*161e0*/  SHF.R.U32.HI R2, RZ, 0x8, R2 ;  /* 0x00000008ff027819 */ /* 0x000fe20000011602 */
[----:B------:R-:W-:Y:S01]  /*161f0*/  IMAD.MOV.U32 R92, RZ, RZ, R233 ;  /* 0x000000ffff5c7224 */ /* 0x000fe200078e00e9 */
[----:B------:R-:W-:Y:S01]  /*16200*/  LOP3.LUT R0, R0, 0xff, RZ, 0xc0, !PT ;  /* 0x000000ff00007812 */ /* 0x000fe200078ec0ff */
[----:B------:R-:W-:Y:S02]  /*16210*/  IMAD.MOV.U32 R46, RZ, RZ, R234 ;  /* 0x000000ffff2e7224 */ /* 0x000fe400078e00ea */
[----:B------:R-:W-:Y:S01]  /*16220*/  @!P1 HFMA2.BF16_V2 R96, -RZ.H0_H0, RZ.H0_H0, -R158.H0_H0 ;  /* 0x200000ffff609231 */ /* 0x000fe2000034099e */
[----:B------:R-:W-:Y:S01]  /*16230*/  PRMT R157, R5, 0x7632, R157 ;  /* 0x00007632059d7816 */ /* 0x000fe2000000009d */
[----:B------:R-:W-:Y:S01]  /*16240*/  MUFU.EX2 R234, R54 ;  /* 0x0000003600ea7308 */ /* 0x000fe20000000800 */
[----:B------:R-:W-:Y:S01]  /*16250*/  @!P2 PRMT R161, R93, 0x5410, RZ ;  /* 0x000054105da1a816 */ /* 0x000fe200000000ff */
[----:B------:R-:W-:Y:S01]  /*16260*/  IMAD.MOV.U32 R91, RZ, RZ, R104 ;  /* 0x000000ffff5b7224 */ /* 0x000fe200078e0068 */
[----:B------:R-:W-:Y:S01]  /*16270*/  LOP3.LUT R2, R2, 0xffff, RZ, 0xc0, !PT ;  /* 0x0000ffff02027812 */ /* 0x000fe200078ec0ff */
[----:B------:R-:W-:Y:S01]  /*16280*/  @!P4 HFMA2.BF16_V2 R94, -RZ.H0_H0, RZ.H0_H0, -R159.H0_H0 ;  /* 0x200000ffff5ec231 */ /* 0x000fe2000034099f */
[----:B------:R-:W-:-:S03]  /*16290*/  ISETP.LE.U32.AND P2, PT, R0, UR12, PT ;  /* 0x0000000c00007c0c */ /* 0x000fc6000bf43070 */
[----:B------:R-:W2:Y:S01]  /*162a0*/  MUFU.EX2 R233, R55 ;  /* 0x0000003700e97308 */ /* 0x000ea20000000800 */
[----:B------:R-:W-:Y:S02]  /*162b0*/  LOP3.LUT R0, R3, UR34, R10, 0x96, !PT ;  /* 0x0000002203007c12 */ /* 0x000fe4000f8e960a */
[----:B------:R-:W-:Y:S02]  /*162c0*/  PRMT R104, R158, 0x5410, R157 ;  /* 0x000054109e687816 */ /* 0x000fe4000000009d */
[----:B------:R-:W-:Y:S02]  /*162d0*/  LOP3.LUT R3, R4, 0xff, RZ, 0xc0, !PT ;  /* 0x000000ff04037812 */ /* 0x000fe400078ec0ff */
[----:B------:R-:W-:Y:S02]  /*162e0*/  @!P1 PRMT R158, R96, 0x5410, RZ ;  /* 0x00005410609e9816 */ /* 0x000fe400000000ff */
[----:B------:R-:W-:Y:S02]  /*162f0*/  ISETP.LE.U32.AND P1, PT, R2, UR12, PT ;  /* 0x0000000c02007c0c */ /* 0x000fe4000bf23070 */
[----:B------:R-:W-:-:S02]  /*16300*/  @!P4 PRMT R159, R94, 0x5410, RZ ;  /* 0x000054105e9fc816 */ /* 0x000fc400000000ff */
[----:B------:R-:W-:Y:S02]  /*16310*/  ISETP.LE.U32.AND P4, PT, R3, UR12, PT ;  /* 0x0000000c03007c0c */ /* 0x000fe4000bf83070 */
[----:B------:R-:W-:Y:S01]  /*16320*/  SHF.R.U32.HI R2, RZ, 0x8, R15 ;  /* 0x00000008ff027819 */ /* 0x000fe2000001160f */
[----:B------:R-:W-:Y:S01]  /*16330*/  @!P6 HFMA2.BF16_V2 R99, -RZ.H0_H0, RZ.H0_H0, -R157.H0_H0 ;  /* 0x200000ffff63e231 */ /* 0x000fe2000034099d */
[----:B-1----:R-:W-:Y:S02]  /*16340*/  F2FP.BF16.F32.PACK_AB R3, R235, R236 ;  /* 0x000000eceb03723e */ /* 0x002fe400000010ff */
[----:B------:R-:W-:Y:S02]  /*16350*/  LOP3.LUT R2, R2, 0xffff, RZ, 0xc0, !PT ;  /* 0x0000ffff02027812 */ /* 0x000fe400078ec0ff */
[----:B------:R-:W-:Y:S02]  /*16360*/  ISETP.LE.U32.AND P5, PT, R6, UR12, PT ;  /* 0x0000000c06007c0c */ /* 0x000fe4000bfa3070 */
[----:B------:R-:W-:-:S02]  /*16370*/  PRMT R155, R3, 0x7632, R155 ;  /* 0x00007632039b7816 */ /* 0x000fc4000000009b */
[----:B------:R-:W-:Y:S02]  /*16380*/  @!P6 PRMT R157, R99, 0x5410, RZ ;  /* 0x00005410639de816 */ /* 0x000fe400000000ff */
[----:B------:R-:W-:Y:S01]  /*16390*/  ISETP.LE.U32.AND P6, PT, R2, UR12, PT ;  /* 0x0000000c02007c0c */ /* 0x000fe2000bfc3070 */
[----:B------:R-:W-:Y:S01]  /*163a0*/  @!P1 HFMA2.BF16_V2 R97, -RZ.H0_H0, RZ.H0_H0, -R155.H0_H0 ;  /* 0x200000ffff619231 */ /* 0x000fe2000034099b */
[----:B--2---:R-:W-:Y:S02]  /*163b0*/  F2FP.BF16.F32.PACK_AB R2, R233, R234 ;  /* 0x000000eae902723e */ /* 0x004fe400000010ff */
[----:B------:R-:W-:Y:S01]  /*163c0*/  PRMT R156, R3, 0x7610, R156 ;  /* 0x00007610039c7816 */ /* 0x000fe2000000009c */
[----:B------:R-:W-:Y:S01]  /*163d0*/  IMAD.MOV.U32 R43, RZ, RZ, R124 ;  /* 0x000000ffff2b7224 */ /* 0x000fe200078e007c */
[----:B------:R-:W-:Y:S01]  /*163e0*/  PRMT R154, R2, 0x7610, R154 ;  /* 0x00007610029a7816 */ /* 0x000fe2000000009a */
[----:B------:R-:W-:Y:S01]  /*163f0*/  FADD.FTZ R6, R13, R31 ;  /* 0x0000001f0d067221 */ /* 0x000fe20000010000 */
[----:B------:R-:W-:Y:S01]  /*16400*/  PRMT R124, R156, 0x5410, R155 ;  /* 0x000054109c7c7816 */ /* 0x000fe2000000009b */
[----:B------:R-:W-:Y:S01]  /*16410*/  IMAD.MOV.U32 R31, RZ, RZ, R215 ;  /* 0x000000ffff1f7224 */ /* 0x000fe200078e00d7 */
[----:B------:R-:W-:Y:S01]  /*16420*/  @!P1 PRMT R155, R97, 0x5410, RZ ;  /* 0x00005410619b9816 */ /* 0x000fe200000000ff */
[----:B------:R-:W-:Y:S01]  /*16430*/  IMAD.MOV.U32 R97, RZ, RZ, R232 ;  /* 0x000000ffff617224 */ /* 0x000fe200078e00e8 */
[----:B------:R-:W-:Y:S01]  /*16440*/  MUFU.EX2 R215, R50 ;  /* 0x0000003200d77308 */ /* 0x000fe20000000800 */
[----:B------:R-:W-:Y:S01]  /*16450*/  @!P5 HFMA2.BF16_V2 R100, -RZ.H0_H0, RZ.H0_H0, -R154.H0_H0 ;  /* 0x200000ffff64d231 */ /* 0x000fe2000034099a */
[----:B------:R-:W-:Y:S01]  /*16460*/  PRMT R153, R2, 0x7632, R153 ;  /* 0x0000763202997816 */ /* 0x000fe20000000099 */
[----:B------:R-:W-:Y:S01]  /*16470*/  IMAD.MOV.U32 R93, RZ, RZ, R111 ;  /* 0x000000ffff5d7224 */ /* 0x000fe200078e006f */
[----:B------:R-:W-:-:S04]  /*16480*/  SHF.R.U32.HI R2, RZ, 0x18, R4 ;  /* 0x00000018ff027819 */ /* 0x000fc80000011604 */
[----:B------:R-:W1:Y:S01]  /*16490*/  MUFU.EX2 R232, R51 ;  /* 0x0000003300e87308 */ /* 0x000e620000000800 */
        /* <DEDUP_REMOVED lines=8> */
[----:B-1----:R-:W-:-:S04]  /*16520*/  F2FP.BF16.F32.PACK_AB R2, R232, R215 ;  /* 0x000000d7e802723e */ /* 0x002fc800000010ff */
[C---:B------:R-:W-:Y:S01]  /*16530*/  PRMT R152, R2.reuse, 0x7610, R152 ;  /* 0x0000761002987816 */ /* 0x040fe20000000098 */
[----:B------:R-:W-:Y:S01]  /*16540*/  IMAD.MOV.U32 R99, RZ, RZ, R47 ;  /* 0x000000ffff637224 */ /* 0x000fe200078e002f */
[----:B------:R-:W-:Y:S01]  /*16550*/  PRMT R151, R2, 0x7632, R151 ;  /* 0x0000763202977816 */ /* 0x000fe20000000097 */
[----:B------:R-:W-:Y:S02]  /*16560*/  IMAD.MOV.U32 R47, RZ, RZ, R214 ;  /* 0x000000ffff2f7224 */ /* 0x000fe400078e00d6 */
[----:B------:R-:W-:Y:S02]  /*16570*/  @!P2 HFMA2.BF16_V2 R102, -RZ.H0_H0, RZ.H0_H0, -R152.H0_H0 ;  /* 0x200000ffff66a231 */ /* 0x000fe40000340998 */
[----:B------:R-:W-:Y:S01]  /*16580*/  IMAD.MOV.U32 R44, RZ, RZ, R213 ;  /* 0x000000ffff2c7224 */ /* 0x000fe200078e00d5 */
[----:B------:R-:W-:Y:S01]  /*16590*/  LOP3.LUT R2, R0, 0xff, RZ, 0xc0, !PT ;  /* 0x000000ff00027812 */ /* 0x000fe200078ec0ff */
[----:B------:R-:W-:Y:S01]  /*165a0*/  IMAD.MOV.U32 R95, RZ, RZ, R123 ;  /* 0x000000ffff5f7224 */ /* 0x000fe200078e007b */
[----:B------:R-:W-:Y:S01]  /*165b0*/  MUFU.EX2 R213, R58 ;  /* 0x0000003a00d57308 */ /* 0x000fe20000000800 */
[----:B------:R-:W-:-:S02]  /*165c0*/  PRMT R123, R152, 0x5410, R151 ;  /* 0x00005410987b7816 */ /* 0x000fc40000000097 */
[----:B------:R-:W-:Y:S02]  /*165d0*/  @!P2 PRMT R152, R102, 0x5410, RZ ;  /* 0x000054106698a816 */ /* 0x000fe400000000ff */
[----:B------:R-:W-:-:S03]  /*165e0*/  ISETP.LE.U32.AND P2, PT, R2, UR12, PT ;  /* 0x0000000c02007c0c */ /* 0x000fc6000bf43070 */
[----:B------:R-:W1:Y:S01]  /*165f0*/  MUFU.EX2 R214, R57 ;  /* 0x0000003900d67308 */ /* 0x000e620000000800 */
[----:B------:R-:W-:Y:S01]  /*16600*/  LOP3.LUT R2, R0, 0xffff, RZ, 0xc0, !PT ;  /* 0x0000ffff00027812 */ /* 0x000fe200078ec0ff */
[----:B------:R-:W-:-:S03]  /*16610*/  @!P3 HFMA2.BF16_V2 R103, -RZ.H0_H0, RZ.H0_H0, -R151.H0_H0 ;  /* 0x200000ffff67b231 */ /* 0x000fc60000340997 */
[----:B------:R-:W-:-:S04]  /*16620*/  SHF.R.U32.HI R2, RZ, 0x8, R2 ;  /* 0x00000008ff027819 */ /* 0x000fc80000011602 */
[----:B------:R-:W-:Y:S02]  /*16630*/  LOP3.LUT R2, R2, 0xffff, RZ, 0xc0, !PT ;  /* 0x0000ffff02027812 */ /* 0x000fe400078ec0ff */
[----:B------:R-:W-:Y:S02]  /*16640*/  @!P3 PRMT R151, R103, 0x5410, RZ ;  /* 0x000054106797b816 */ /* 0x000fe400000000ff */
[----:B------:R-:W-:Y:S01]  /*16650*/  ISETP.LE.U32.AND P3, PT, R2, UR12, PT ;  /* 0x0000000c02007c0c */ /* 0x000fe2000bf63070 */
[----:B------:R-:W-:Y:S01]  /*16660*/  @!P4 HFMA2.BF16_V2 R98, -RZ.H0_H0, RZ.H0_H0, -R156.H0_H0 ;  /* 0x200000ffff62c231 */ /* 0x000fe2000034099c */
[----:B-1----:R-:W-:-:S04]  /*16670*/  F2FP.BF16.F32.PACK_AB R2, R214, R213 ;  /* 0x000000d5d602723e */ /* 0x002fc800000010ff */
[----:B------:R-:W-:Y:S01]  /*16680*/  PRMT R150, R2, 0x7610, R150 ;  /* 0x0000761002967816 */ /* 0x000fe20000000096 */
[----:B------:R-:W-:Y:S01]  /*16690*/  IMAD.MOV.U32 R94, RZ, RZ, R85 ;  /* 0x000000ffff5e7224 */ /* 0x000fe200078e0055 */
[----:B------:R-:W-:Y:S01]  /*166a0*/  @!P4 PRMT R156, R98, 0x5410, RZ ;  /* 0x00005410629cc816 */ /* 0x000fe200000000ff */
        /* <DEDUP_REMOVED lines=8> */
[----:B------:R-:W-:Y:S01]  /*16730*/  IMAD.MOV.U32 R45, RZ, RZ, R244 ;  /* 0x000000ffff2d7224 */ /* 0x000fe200078e00f4 */
[----:B------:R-:W-:-:S02]  /*16740*/  PRMT R244, R150, 0x5410, R149 ;  /* 0x0000541096f47816 */ /* 0x000fc40000000095 */
[----:B------:R-:W-:-:S04]  /*16750*/  @!P2 PRMT R150, R109, 0x5410, RZ ;  /* 0x000054106d96a816 */ /* 0x000fc800000000ff */
[----:B------:R-:W1:Y:S01]  /*16760*/  MUFU.EX2 R207, R63 ;  /* 0x0000003f00cf7308 */ /* 0x000e620000000800 */
[----:B------:R-:W-:Y:S02]  /*16770*/  ISETP.LE.U32.AND P2, PT, R2, UR12, PT ;  /* 0x0000000c02007c0c */ /* 0x000fe4000bf43070 */
[----:B------:R-:W-:Y:S01]  /*16780*/  SHF.R.U32.HI R2, RZ, 0x8, R23 ;  /* 0x00000008ff027819 */ /* 0x000fe20000011617 */
[----:B------:R-:W-:Y:S02]  /*16790*/  @!P3 HFMA2.BF16_V2 R108, -RZ.H0_H0, RZ.H0_H0, -R149.H0_H0 ;  /* 0x200000ffff6cb231 */ /* 0x000fe40000340995 */
[----:B------:R-:W-:Y:S01]  /*167a0*/  FADD.FTZ R8, R196, R32 ;  /* 0x00000020c4087221 */ /* 0x000fe20000010000 */
[----:B------:R-:W-:Y:S01]  /*167b0*/  LOP3.LUT R2, R2, 0xffff, RZ, 0xc0, !PT ;  /* 0x0000ffff02027812 */ /* 0x000fe200078ec0ff */
[----:B------:R-:W-:Y:S01]  /*167c0*/  IMAD.MOV.U32 R32, RZ, RZ, R90 ;  /* 0x000000ffff207224 */ /* 0x000fe200078e005a */
[----:B------:R-:W-:Y:S01]  /*167d0*/  @!P3 PRMT R149, R108, 0x5410, RZ ;  /* 0x000054106c95b816 */ /* 0x000fe200000000ff */
[----:B------:R-:W-:Y:S01]  /*167e0*/  FADD.FTZ R11, R169, R28 ;  /* 0x0000001ca90b7221 */ /* 0x000fe20000010000 */
[----:B------:R-:W-:Y:S01]  /*167f0*/  IMAD.MOV.U32 R90, RZ, RZ, R86 ;  /* 0x000000ffff5a7224 */ /* 0x000fe200078e0056 */
[----:B------:R-:W-:Y:S01]  /*16800*/  ISETP.LE.U32.AND P3, PT, R2, UR12, PT ;  /* 0x0000000c02007c0c */ /* 0x000fe2000bf63070 */
[----:B------:R-:W-:-:S02]  /*16810*/  IMAD.MOV.U32 R28, RZ, RZ, R91 ;  /* 0x000000ffff1c7224 */ /* 0x000fc400078e005b */
[----:B------:R-:W-:Y:S02]  /*16820*/  IMAD.MOV.U32 R86, RZ, RZ, R78 ;  /* 0x000000ffff567224 */ /* 0x000fe400078e004e */
[----:B------:R-:W-:Y:S02]  /*16830*/  IMAD.MOV.U32 R91, RZ, RZ, R205 ;  /* 0x000000ffff5b7224 */ /* 0x000fe400078e00cd */
[----:B------:R-:W-:Y:S01]  /*16840*/  IMAD.MOV.U32 R78, RZ, RZ, R206 ;  /* 0x000000ffff4e7224 */ /* 0x000fe200078e00ce */
[----:B------:R-:W-:Y:S01]  /*16850*/  MUFU.EX2 R205, R48 ;  /* 0x0000003000cd7308 */ /* 0x000fe20000000800 */
[----:B-1----:R-:W-:Y:S01]  /*16860*/  F2FP.BF16.F32.PACK_AB R2, R212, R207 ;  /* 0x000000cfd402723e */ /* 0x002fe200000010ff */
[----:B------:R-:W-:-:S06]  /*16870*/  FADD.FTZ R4, R170, R11 ;  /* 0x0000000baa047221 */ /* 0x000fcc0000010000 */
[----:B------:R-:W1:Y:S01]  /*16880*/  MUFU.EX2 R206, R38 ;  /* 0x0000002600ce7308 */ /* 0x000e620000000800 */
[C---:B------:R-:W-:Y:S02]  /*16890*/  PRMT R147, R2.reuse, 0x7632, R147 ;  /* 0x0000763202937816 */ /* 0x040fe40000000093 */
[----:B------:R-:W-:Y:S02]  /*168a0*/  PRMT R148, R2, 0x7610, R148 ;  /* 0x0000761002947816 */ /* 0x000fe40000000094 */
[----:B------:R-:W-:-:S03]  /*168b0*/  SHF.R.U32.HI R2, RZ, 0x18, R0 ;  /* 0x00000018ff027819 */ /* 0x000fc60000011600 */
[----:B------:R-:W-:Y:S01]  /*168c0*/  MUFU.EX2 R170, R49 ;  /* 0x0000003100aa7308 */ /* 0x000fe20000000800 */
[----:B------:R-:W-:Y:S01]  /*168d0*/  SHF.R.U32.HI R0, RZ, 0x10, R0 ;  /* 0x00000010ff007819 */ /* 0x000fe20000011600 */
[----:B------:R-:W-:Y:S01]  /*168e0*/  FADD.FTZ R10, R24, R30 ;  /* 0x0000001e180a7221 */ /* 0x000fe20000010000 */
[----:B------:R-:W-:-:S05]  /*168f0*/  @!P3 HFMA2.BF16_V2 R112, -RZ.H0_H0, RZ.H0_H0, -R147.H0_H0 ;  /* 0x200000ffff70b231 */ /* 0x000fca0000340993 */
[----:B------:R-:W2:Y:S01]  /*16900*/  MUFU.EX2 R196, R60 ;  /* 0x0000003c00c47308 */ /* 0x000ea20000000800 */
[----:B------:R-:W-:Y:S01]  /*16910*/  IMAD.MOV.U32 R24, RZ, RZ, R92 ;  /* 0x000000ffff187224 */ /* 0x000fe200078e005c */
[----:B------:R-:W-:Y:S01]  /*16920*/  LOP3.LUT R0, R0, 0xff, RZ, 0xc0, !PT ;  /* 0x000000ff00007812 */ /* 0x000fe200078ec0ff */
[----:B------:R-:W-:Y:S01]  /*16930*/  IMAD.MOV.U32 R92, RZ, RZ, R80 ;  /* 0x000000ffff5c7224 */ /* 0x000fe200078e0050 */
[----:B------:R-:W-:Y:S01]  /*16940*/  ISETP.LE.U32.AND P4, PT, R9, UR12, PT ;  /* 0x0000000c09007c0c */ /* 0x000fe2000bf83070 */
[----:B------:R-:W-:Y:S02]  /*16950*/  IMAD.MOV.U32 R80, RZ, RZ, R239 ;  /* 0x000000ffff507224 */ /* 0x000fe400078e00ef */
[----:B------:R-:W-:Y:S01]  /*16960*/  FADD.FTZ R5, R21, R6 ;  /* 0x0000000615057221 */ /* 0x000fe20000010000 */
[----:B------:R-:W-:Y:S01]  /*16970*/  PRMT R239, R148, 0x5410, R147 ;  /* 0x0000541094ef7816 */ /* 0x000fe20000000093 */
[----:B------:R-:W-:Y:S01]  /*16980*/  FADD.FTZ R6, R175, R8 ;  /* 0x00000008af067221 */ /* 0x000fe20000010000 */
[----:B------:R-:W-:Y:S01]  /*16990*/  @!P3 PRMT R147, R112, 0x5410, RZ ;  /* 0x000054107093b816 */ /* 0x000fe200000000ff */
[----:B------:R-:W-:Y:S01]  /*169a0*/  MUFU.EX2 R175, R56 ;  /* 0x0000003800af7308 */ /* 0x000fe20000000800 */
[----:B------:R-:W-:-:S02]  /*169b0*/  ISETP.LE.U32.AND P3, PT, R0, UR12, PT ;  /* 0x0000000c00007c0c */ /* 0x000fc4000bf63070 */
[----:B-1----:R-:W-:-:S05]  /*169c0*/  F2FP.BF16.F32.PACK_AB R0, R206, R205 ;  /* 0x000000cdce00723e */ /* 0x002fca00000010ff */
[----:B------:R-:W1:Y:S01]  /*169d0*/  MUFU.EX2 R169, R59 ;  /* 0x0000003b00a97308 */ /* 0x000e620000000800 */
[C---:B------:R-:W-:Y:S01]  /*169e0*/  PRMT R146, R0.reuse, 0x7610, R146 ;  /* 0x0000761000927816 */ /* 0x040fe20000000092 */
[----:B------:R-:W-:Y:S01]  /*169f0*/  USHF.L.U32 UR6, UR19, 0x3, URZ ;  /* 0x0000000313067899 */ /* 0x000fe2000800063f */
[----:B------:R-:W-:Y:S02]  /*16a00*/  PRMT R145, R0, 0x7632, R145 ;  /* 0x0000763200917816 */ /* 0x000fe40000000091 */
[----:B--2---:R-:W-:Y:S01]  /*16a10*/  F2FP.BF16.F32.PACK_AB R0, R196, R170 ;  /* 0x000000aac400723e */ /* 0x004fe200000010ff */
[----:B------:R-:W-:-:S03]  /*16a20*/  @!P4 HFMA2.BF16_V2 R110, -RZ.H0_H0, RZ.H0_H0, -R148.H0_H0 ;  /* 0x200000ffff6ec231 */ /* 0x000fc60000340994 */
[C---:B------:R-:W-:Y:S02]  /*16a30*/  PRMT R142, R0.reuse, 0x7610, R142 ;  /* 0x00007610008e7816 */ /* 0x040fe4000000008e */
[----:B------:R-:W-:Y:S01]  /*16a40*/  PRMT R37, R0, 0x7632, R37 ;  /* 0x0000763200257816 */ /* 0x000fe20000000025 */
[----:B------:R-:W-:Y:S01]  /*16a50*/  IMAD.U32 R0, RZ, RZ, UR6 ;  /* 0x00000006ff007e24 */ /* 0x000fe2000f8e00ff */
[----:B------:R-:W-:Y:S01]  /*16a60*/  USHF.L.U32 UR6, UR19, 0x6, URZ ;  /* 0x0000000613067899 */ /* 0x000fe2000800063f */
[----:B------:R-:W-:Y:S02]  /*16a70*/  @!P4 PRMT R148, R110, 0x5410, RZ ;  /* 0x000054106e94c816 */ /* 0x000fe400000000ff */
[----:B------:R-:W-:Y:S01]  /*16a80*/  ISETP.LE.U32.AND P4, PT, R2, UR12, PT ;  /* 0x0000000c02007c0c */ /* 0x000fe2000bf83070 */
[----:B------:R-:W-:Y:S01]  /*16a90*/  IMAD.WIDE R54, R0, 0x2, R140 ;  /* 0x0000000200367825 */ /* 0x000fe200078e028c */
[----:B-1----:R-:W-:-:S03]  /*16aa0*/  F2FP.BF16.F32.PACK_AB R2, R169, R175 ;  /* 0x000000afa902723e */ /* 0x002fc600000010ff */
[----:B------:R-:W-:Y:S01]  /*16ab0*/  FADD.FTZ R5, R25, R5 ;  /* 0x0000000519057221 */ /* 0x000fe20000010000 */
[----:B------:R-:W-:Y:S02]  /*16ac0*/  IMAD.U32 R0, RZ, RZ, UR6 ;  /* 0x00000006ff007e24 */ /* 0x000fe4000f8e00ff */
[----:B------:R-:W-:Y:S01]  /*16ad0*/  FADD.FTZ R6, R200, R6 ;  /* 0x00000006c8067221 */ /* 0x000fe20000010000 */
[C---:B------:R-:W-:Y:S02]  /*16ae0*/  PRMT R144, R2.reuse, 0x7610, R144 ;  /* 0x0000761002907816 */ /* 0x040fe40000000090 */
[----:B------:R-:W-:Y:S01]  /*16af0*/  PRMT R143, R2, 0x7632, R143 ;  /* 0x00007632028f7816 */ /* 0x000fe2000000008f */
[----:B------:R-:W-:Y:S01]  /*16b00*/  FADD.FTZ R2, R27, R5 ;  /* 0x000000051b027221 */ /* 0x000fe20000010000 */
[----:B------:R-:W-:-:S04]  /*16b10*/  IMAD.WIDE R52, R0, 0x2, R140 ;  /* 0x0000000200347825 */ /* 0x000fc800078e028c */
[----:B------:R-:W-:Y:S01]  /*16b20*/  FADD.FTZ R3, R26, R10 ;  /* 0x0000000a1a037221 */ /* 0x000fe20000010000 */
[----:B------:R-:W-:Y:S01]  /*16b30*/  FADD.FTZ R10, R201, R6 ;  /* 0x00000006c90a7221 */ /* 0x000fe20000010000 */
[----:B------:R-:W-:Y:S02]  /*16b40*/  IMAD.U32 R0, RZ, RZ, UR45 ;  /* 0x0000002dff007e24 */ /* 0x000fe4000f8e00ff */
[----:B------:R-:W-:Y:S01]  /*16b50*/  FADD.FTZ R201, R14, R2 ;  /* 0x000000020ec97221 */ /* 0x000fe20000010000 */
[----:B------:R-:W-:Y:S02]  /*16b60*/  IMAD.MOV.U32 R96, RZ, RZ, R39 ;  /* 0x000000ffff607224 */ /* 0x000fe400078e0027 */
[----:B------:R-:W-:Y:S01]  /*16b70*/  FADD.FTZ R3, R29, R3 ;  /* 0x000000031d037221 */ /* 0x000fe20000010000 */
[----:B------:R-:W-:Y:S01]  /*16b80*/  IMAD.WIDE R38, R0, 0x2, R140 ;  /* 0x0000000200267825 */ /* 0x000fe200078e028c */
[----:B------:R-:W-:Y:S02]  /*16b90*/  LOP3.LUT R2, R99, UR41, R24, 0x96, !PT ;  /* 0x0000002963027c12 */ /* 0x000fe4000f8e9618 */
[----:B------:R-:W-:Y:S01]  /*16ba0*/  LOP3.LUT R0, R243, UR40, R220, 0x96, !PT ;  /* 0x00000028f3007c12 */ /* 0x000fe2000f8e96dc */
[----:B------:R-:W-:-:S02]  /*16bb0*/  IMAD.MOV.U32 R30, RZ, RZ, R87 ;  /* 0x000000ffff1e7224 */ /* 0x000fc400078e0057 */
[----:B------:R-:W-:Y:S02]  /*16bc0*/  IMAD.MOV.U32 R87, RZ, RZ, R245 ;  /* 0x000000ffff577224 */ /* 0x000fe400078e00f5 */
[----:B------:R-:W-:Y:S01]  /*16bd0*/  FADD.FTZ R245, R20, R3 ;  /* 0x0000000314f57221 */ /* 0x000fe20000010000 */
[----:B------:R-:W-:-:S04]  /*16be0*/  IMAD.WIDE.U32 R2, R2, -0x2daee0ad, RZ ;  /* 0xd2511f5302027825 */ /* 0x000fc800078e00ff */
[----:B------:R-:W-:Y:S01]  /*16bf0*/  IMAD.WIDE.U32 R14, R0, -0x326172a9, RZ ;  /* 0xcd9e8d57000e7825 */ /* 0x000fe200078e00ff */
[----:B------:R-:W-:-:S03]  /*16c00*/  LOP3.LUT R0, R3, UR38, R242, 0x96, !PT ;  /* 0x0000002603007c12 */ /* 0x000fc6000f8e96f2 */
[----:B------:R-:W-:Y:S01]  /*16c10*/  FADD.FTZ R4, R199, R4 ;  /* 0x00000004c7047221 */ /* 0x000fe20000010000 */
[----:B------:R-:W-:-:S03]  /*16c20*/  LOP3.LUT R3, R15, UR39, R98, 0x96, !PT ;  /* 0x000000270f037c12 */ /* 0x000fc6000f8e9662 */
[----:B------:R-:W-:Y:S02]  /*16c30*/  FADD.FTZ R13, R198, R4 ;  /* 0x00000004c60d7221 */ /* 0x000fe40000010000 */
[----:B------:R-:W-:-:S04]  /*16c40*/  IMAD.WIDE.U32 R4, R3, -0x2daee0ad, RZ ;  /* 0xd2511f5303047825 */ /* 0x000fc800078e00ff */
[----:B------:R-:W-:Y:S01]  /*16c50*/  IMAD.WIDE.U32 R8, R0, -0x326172a9, RZ ;  /* 0xcd9e8d5700087825 */ /* 0x000fe200078e00ff */
[----:B------:R-:W-:Y:S02]  /*16c60*/  LOP3.LUT R0, R5, UR36, R2, 0x96, !PT ;  /* 0x0000002405007c12 */ /* 0x000fe4000f8e9602 */
[----:B------:R-:W-:-:S03]  /*16c70*/  ISETP.LE.U32.AND P1, PT, R7, UR12, PT ;  /* 0x0000000c07007c0c */ /* 0x000fc6000bf23070 */
        /* <DEDUP_REMOVED lines=9> */
[----:B------:R-:W-:Y:S02]  /*16d10*/  LOP3.LUT R7, R5, UR32, R6, 0x96, !PT ;  /* 0x0000002005077c12 */ /* 0x000fe4000f8e9606 */
[----:B------:R-:W-:Y:S02]  /*16d20*/  SHF.R.U32.HI R5, RZ, 0x10, R2 ;  /* 0x00000010ff057819 */ /* 0x000fe40000011602 */
[----:B------:R-:W-:Y:S02]  /*16d30*/  LOP3.LUT R0, R3, UR16, R4, 0x96, !PT ;  /* 0x0000001003007c12 */ /* 0x000fe4000f8e9604 */
[C---:B------:R-:W-:Y:S02]  /*16d40*/  LOP3.LUT R3, R2.reuse, 0xffff, RZ, 0xc0, !PT ;  /* 0x0000ffff02037812 */ /* 0x040fe400078ec0ff */
[----:B------:R-:W-:Y:S02]  /*16d50*/  LOP3.LUT R6, R2, 0xff, RZ, 0xc0, !PT ;  /* 0x000000ff02067812 */ /* 0x000fe400078ec0ff */
[----:B------:R-:W-:-:S02]  /*16d60*/  SHF.R.U32.HI R4, RZ, 0x18, R2 ;  /* 0x00000018ff047819 */ /* 0x000fc40000011602 */
[----:B------:R-:W-:Y:S01]  /*16d70*/  LOP3.LUT R2, R5, 0xff, RZ, 0xc0, !PT ;  /* 0x000000ff05027812 */ /* 0x000fe200078ec0ff */
[----:B------:R-:W-:Y:S01]  /*16d80*/  FADD.FTZ R202, R202, R10 ;  /* 0x0000000acaca7221 */ /* 0x000fe20000010000 */
[----:B------:R-:W-:Y:S02]  /*16d90*/  SHF.R.U32.HI R3, RZ, 0x8, R3 ;  /* 0x00000008ff037819 */ /* 0x000fe40000011603 */
[----:B------:R-:W-:Y:S02]  /*16da0*/  PRMT R10, R2, 0x5410, R4 ;  /* 0x00005410020a7816 */ /* 0x000fe40000000004 */
[----:B------:R-:W-:Y:S02]  /*16db0*/  LOP3.LUT R2, R0, 0xffff, RZ, 0xc0, !PT ;  /* 0x0000ffff00027812 */ /* 0x000fe400078ec0ff */
[----:B------:R-:W-:Y:S02]  /*16dc0*/  PRMT R11, R6, 0x5410, R3 ;  /* 0x00005410060b7816 */ /* 0x000fe40000000003 */
[----:B------:R-:W-:-:S02]  /*16dd0*/  SHF.R.U32.HI R3, RZ, 0x8, R2 ;  /* 0x00000008ff037819 */ /* 0x000fc40000011602 */
[----:B------:R-:W-:-:S04]  /*16de0*/  LOP3.LUT R2, R0, 0xff, RZ, 0xc0, !PT ;  /* 0x000000ff00027812 */ /* 0x000fc800078ec0ff */
[----:B------:R-:W-:Y:S02]  /*16df0*/  PRMT R9, R2, 0x5410, R3 ;  /* 0x0000541002097816 */ /* 0x000fe40000000003 */
[--C-:B------:R-:W-:Y:S02]  /*16e00*/  SHF.R.U32.HI R3, RZ, 0x10, R0.reuse ;  /* 0x00000010ff037819 */ /* 0x100fe40000011600 */
[----:B------:R-:W-:Y:S02]  /*16e10*/  SHF.R.U32.HI R2, RZ, 0x18, R0 ;  /* 0x00000018ff027819 */ /* 0x000fe40000011600 */
[----:B------:R-:W-:-:S04]  /*16e20*/  LOP3.LUT R0, R3, 0xff, RZ, 0xc0, !PT ;  /* 0x000000ff03007812 */ /* 0x000fc800078ec0ff */
[----:B------:R-:W-:Y:S01]  /*16e30*/  PRMT R12, R0, 0x5410, R2 ;  /* 0x00005410000c7816 */ /* 0x000fe20000000002 */
[----:B------:R-:W-:-:S04]  /*16e40*/  IMAD.WIDE.U32 R2, R7, -0x2daee0ad, RZ ;  /* 0xd2511f5307027825 */ /* 0x000fc800078e00ff */
[----:B------:R-:W-:Y:S02]  /*16e50*/  IMAD.U32 R0, RZ, RZ, UR12 ;  /* 0x0000000cff007e24 */ /* 0x000fe4000f8e00ff */
[----:B------:R-:W-:Y:S01]  /*16e60*/  IMAD.MOV.U32 R5, RZ, RZ, 0x7054 ;  /* 0x00007054ff057424 */ /* 0x000fe200078e00ff */
[----:B------:R-:W-:-:S04]  /*16e70*/  LOP3.LUT R4, R3, UR34, R8, 0x96, !PT ;  /* 0x0000002203047c12 */ /* 0x000fc8000f8e9608 */
[----:B------:R-:W-:Y:S02]  /*16e80*/  PRMT R0, R0, R5, UR12 ;  /* 0x0000000c00007e16 */ /* 0x000fe40008000005 */
[----:B------:R-:W-:-:S04]  /*16e90*/  LOP3.LUT R5, R4, 0xffff, RZ, 0xc0, !PT ;  /* 0x0000ffff04057812 */ /* 0x000fc800078ec0ff */
[----:B------:R-:W-:Y:S02]  /*16ea0*/  SHF.R.U32.HI R6, RZ, 0x8, R5 ;  /* 0x00000008ff067819 */ /* 0x000fe40000011605 */
[----:B------:R-:W-:-:S04]  /*16eb0*/  LOP3.LUT R5, R4, 0xff, RZ, 0xc0, !PT ;  /* 0x000000ff04057812 */ /* 0x000fc800078ec0ff */
[----:B------:R-:W-:Y:S02]  /*16ec0*/  PRMT R7, R5, 0x5410, R6 ;  /* 0x0000541005077816 */ /* 0x000fe40000000006 */
[--C-:B------:R-:W-:Y:S01]  /*16ed0*/  SHF.R.U32.HI R6, RZ, 0x10, R4.reuse ;  /* 0x00000010ff067819 */ /* 0x100fe20000011604 */
[----:B------:R-:W-:Y:S01]  /*16ee0*/  STG.E.U16 desc[UR26][R140.64+-0x100], R36 ;  /* 0xffff00248c007986 */ /* 0x000fe2000c10151a */
[----:B------:R-:W-:Y:S02]  /*16ef0*/  SHF.R.U32.HI R5, RZ, 0x18, R4 ;  /* 0x00000018ff057819 */ /* 0x000fe40000011604 */
[----:B------:R-:W-:Y:S01]  /*16f00*/  LOP3.LUT R4, R6, 0xff, RZ, 0xc0, !PT ;  /* 0x000000ff06047812 */ /* 0x000fe200078ec0ff */
[----:B------:R-:W-:Y:S01]  /*16f10*/  STG.E.U16 desc[UR26][R140.64+-0xfe], R35 ;  /* 0xffff02238c007986 */ /* 0x000fe2000c10151a */
[----:B------:R-:W-:-:S03]  /*16f20*/  LOP3.LUT R3, R2, 0xffff, RZ, 0xc0, !PT ;  /* 0x0000ffff02037812 */ /* 0x000fc600078ec0ff */
[----:B------:R-:W-:Y:S04]  /*16f30*/  STG.E.U16 desc[UR26][R54.64+-0x100], R33 ;  /* 0xffff002136007986 */ /* 0x000fe8000c10151a */
[----:B------:R-:W-:Y:S04]  /*16f40*/  STG.E.U16 desc[UR26][R54.64+-0xfe], R34 ;  /* 0xffff022236007986 */ /* 0x000fe8000c10151a */
[----:B------:R-:W-:Y:S04]  /*16f50*/  STG.E.U16 desc[UR26][R52.64+-0x100], R19 ;  /* 0xffff001334007986 */ /* 0x000fe8000c10151a */
[----:B------:R-:W-:Y:S04]  /*16f60*/  STG.E.U16 desc[UR26][R52.64+-0xfe], R18 ;  /* 0xffff021234007986 */ /* 0x000fe8000c10151a */
[----:B------:R1:W-:Y:S04]  /*16f70*/  STG.E.U16 desc[UR26][R38.64+-0xfe], R17 ;  /* 0xffff021126007986 */ /* 0x0003e8000c10151a */
[----:B------:R2:W-:Y:S01]  /*16f80*/  STG.E.U16 desc[UR26][R38.64+-0x100], R16 ;  /* 0xffff001026007986 */ /* 0x0005e2000c10151a */
[----:B------:R-:W-:Y:S01]  /*16f90*/  FADD.FTZ R198, R204, R13 ;  /* 0x0000000dccc67221 */ /* 0x000fe20000010000 */
[----:B-1----:R-:W-:-:S02]  /*16fa0*/  PRMT R17, R4, 0x5410, R5 ;  /* 0x0000541004117816 */ /* 0x002fc40000000005 */
[----:B------:R-:W-:Y:S02]  /*16fb0*/  SHF.R.U32.HI R4, RZ, 0x8, R3 ;  /* 0x00000008ff047819 */ /* 0x000fe40000011603 */
[----:B------:R-:W-:-:S04]  /*16fc0*/  LOP3.LUT R3, R2, 0xff, RZ, 0xc0, !PT ;  /* 0x000000ff02037812 */ /* 0x000fc800078ec0ff */
[----:B--2---:R-:W-:Y:S02]  /*16fd0*/  PRMT R16, R3, 0x5410, R4 ;  /* 0x0000541003107816 */ /* 0x004fe40000000004 */
[--C-:B------:R-:W-:Y:S02]  /*16fe0*/  SHF.R.U32.HI R4, RZ, 0x10, R2.reuse ;  /* 0x00000010ff047819 */ /* 0x100fe40000011602 */
[----:B------:R-:W-:Y:S02]  /*16ff0*/  SHF.R.U32.HI R3, RZ, 0x18, R2 ;  /* 0x00000018ff037819 */ /* 0x000fe40000011602 */
[----:B------:R-:W-:-:S04]  /*17000*/  LOP3.LUT R2, R4, 0xff, RZ, 0xc0, !PT ;  /* 0x000000ff04027812 */ /* 0x000fc800078ec0ff */
[----:B------:R-:W-:Y:S02]  /*17010*/  PRMT R13, R2, 0x5410, R3 ;  /* 0x00005410020d7816 */ /* 0x000fe40000000003 */
[--C-:B------:R-:W-:Y:S02]  /*17020*/  HSET2.LE.AND R2, R11, R0.reuse, PT ;  /* 0x000000000b027233 */ /* 0x100fe40003803000 */
[----:B------:R-:W-:-:S03]  /*17030*/  HSET2.LE.AND R3, R10, R0, PT ;  /* 0x000000000a037233 */ /* 0x000fc60003803000 */
[----:B------:R-:W-:Y:S02]  /*17040*/  LOP3.LUT R10, R2, R97, RZ, 0xc0, !PT ;  /* 0x00000061020a7212 */ /* 0x000fe400078ec0ff */
[----:B------:R-:W2:Y:S01]  /*17050*/  LDL.LU R97, [R1+0xb8] ;  /* 0x0000b80001617983 */ /* 0x000ea20000300800 */
[----:B------:R-:W-:Y:S02]  /*17060*/  LOP3.LUT R2, R221, UR4, RZ, 0x3c, !PT ;  /* 0x00000004dd027c12 */ /* 0x000fe4000f8e3cff */
[--C-:B------:R-:W-:Y:S02]  /*17070*/  HSET2.LE.AND R4, R9, R0.reuse, PT ;  /* 0x0000000009047233 */ /* 0x100fe40003803000 */
[----:B--2---:R-:W-:Y:S02]  /*17080*/  LOP3.LUT R11, R3, R97, RZ, 0xc0, !PT ;  /* 0x00000061030b7212 */ /* 0x004fe400078ec0ff */
[----:B------:R-:W2:Y:S01]  /*17090*/  LDL.LU R97, [R1+0xd4] ;  /* 0x0000d40001617983 */ /* 0x000ea20000300800 */
[----:B------:R-:W-:Y:S01]  /*170a0*/  IMAD.WIDE.U32 R108, R2, -0x326172a9, RZ ;  /* 0xcd9e8d57026c7825 */ /* 0x000fe200078e00ff */
[----:B------:R-:W-:-:S02]  /*170b0*/  HSET2.LE.AND R2, R12, R0, PT ;  /* 0x000000000c027233 */ /* 0x000fc40003803000 */
[----:B--2---:R-:W-:Y:S02]  /*170c0*/  LOP3.LUT R8, R4, R97, RZ, 0xc0, !PT ;  /* 0x0000006104087212 */ /* 0x004fe400078ec0ff */
[----:B------:R-:W-:Y:S02]  /*170d0*/  LOP3.LUT R4, R109, UR41, R24, 0x96, !PT ;  /* 0x000000296d047c12 */ /* 0x000fe4000f8e9618 */
[----:B------:R-:W2:Y:S01]  /*170e0*/  LDL.LU R24, [R1+0xd0] ;  /* 0x0000d00001187983 */ /* 0x000ea20000300800 */
[----:B------:R-:W-:Y:S02]  /*170f0*/  HSET2.LE.AND R3, R7, R0, PT ;  /* 0x0000000007037233 */ /* 0x000fe40003803000 */
[----:B------:R-:W-:Y:S01]  /*17100*/  IMAD.WIDE.U32 R6, R4, -0x2daee0ad, RZ ;  /* 0xd2511f5304067825 */ /* 0x000fe200078e00ff */
[----:B--2---:R-:W-:Y:S02]  /*17110*/  LOP3.LUT R9, R2, R24, RZ, 0xc0, !PT ;  /* 0x0000001802097212 */ /* 0x004fe400078ec0ff */
[----:B------:R-:W2:Y:S01]  /*17120*/  LDL.LU R24, [R1+0xb4] ;  /* 0x0000b40001187983 */ /* 0x000ea20000300800 */
[----:B------:R-:W-:-:S02]  /*17130*/  LOP3.LUT R2, R15, UR39, R108, 0x96, !PT ;  /* 0x000000270f027c12 */ /* 0x000fc4000f8e966c */
[----:B------:R-:W-:Y:S01]  /*17140*/  LOP3.LUT R4, R7, UR38, R242, 0x96, !PT ;  /* 0x0000002607047c12 */ /* 0x000fe2000f8e96f2 */
[----:B------:R-:W-:-:S04]  /*17150*/  @!P2 HFMA2.BF16_V2 R113, -RZ.H0_H0, RZ.H0_H0, -R146.H0_H0 ;  /* 0x200000ffff71a231 */ /* 0x000fc80000340992 */
[----:B------:R-:W-:Y:S01]  /*17160*/  IMAD.WIDE.U32 R4, R4, -0x326172a9, RZ ;  /* 0xcd9e8d5704047825 */ /* 0x000fe200078e00ff */
[----:B------:R-:W-:Y:S02]  /*17170*/  PRMT R200, R146, 0x5410, R145 ;  /* 0x0000541092c87816 */ /* 0x000fe40000000091 */
[----:B------:R-:W-:Y:S01]  /*17180*/  @!P2 PRMT R146, R113, 0x5410, RZ ;  /* 0x000054107192a816 */ /* 0x000fe200000000ff */
[----:B------:R-:W-:Y:S02]  /*17190*/  @!P3 HFMA2.BF16_V2 R121, -RZ.H0_H0, RZ.H0_H0, -R142.H0_H0 ;  /* 0x200000ffff79b231 */ /* 0x000fe4000034098e */
[----:B------:R-:W-:Y:S01]  /*171a0*/  @!P4 HFMA2.BF16_V2 R120, -RZ.H0_H0, RZ.H0_H0, -R37.H0_H0 ;  /* 0x200000ffff78c231 */ /* 0x000fe20000340925 */
[----:B------:R-:W-:Y:S02]  /*171b0*/  PRMT R199, R142, 0x5410, R37 ;  /* 0x000054108ec77816 */ /* 0x000fe40000000025 */
[----:B------:R-:W-:Y:S02]  /*171c0*/  @!P3 PRMT R142, R121, 0x5410, RZ ;  /* 0x00005410798eb816 */ /* 0x000fe400000000ff */
[----:B------:R-:W-:-:S02]  /*171d0*/  @!P4 PRMT R37, R120, 0x5410, RZ ;  /* 0x000054107825c816 */ /* 0x000fc400000000ff */
[----:B--2---:R-:W-:Y:S01]  /*171e0*/  LOP3.LUT R12, R3, R24, RZ, 0xc0, !PT ;  /* 0x00000018030c7212 */ /* 0x004fe200078ec0ff */
[----:B------:R-:W-:-:S05]  /*171f0*/  IMAD.WIDE.U32 R2, R2, -0x2daee0ad, RZ ;  /* 0xd2511f5302027825 */ /* 0x000fca00078e00ff */
[----:B------:R-:W-:Y:S02]  /*17200*/  LOP3.LUT R6, R3, UR36, R6, 0x96, !PT ;  /* 0x0000002403067c12 */ /* 0x000fe4000f8e9606 */
[----:B------:R-:W-:-:S03]  /*17210*/  LOP3.LUT R3, R5, UR37, R14, 0x96, !PT ;  /* 0x0000002505037c12 */ /* 0x000fc6000f8e960e */
[----:B------:R-:W-:-:S04]  /*17220*/  IMAD.WIDE.U32 R112, R6, -0x326172a9, RZ ;  /* 0xcd9e8d5706707825 */ /* 0x000fc800078e00ff */
[----:B------:R-:W-:Y:S01]  /*17230*/  IMAD.WIDE.U32 R6, R3, -0x2daee0ad, RZ ;  /* 0xd2511f5303067825 */ /* 0x000fe200078e00ff */
[----:B------:R-:W-:-:S03]  /*17240*/  LOP3.LUT R4, R113, UR35, R4, 0x96, !PT ;  /* 0x0000002371047c12 */ /* 0x000fc6000f8e9604 */
[----:B------:R-:W-:Y:S01]  /*17250*/  IMAD.MOV.U32 R24, RZ, RZ, R30 ;  /* 0x000000ffff187224 */ /* 0x000fe200078e001e */
[----:B------:R-:W-:Y:S01]  /*17260*/  LOP3.LUT R5, R7, UR33, R2, 0x96, !PT ;  /* 0x0000002107057c12 */ /* 0x000fe2000f8e9602 */
[----:B------:R-:W-:Y:S01]  /*17270*/  IMAD.MOV.U32 R30, RZ, RZ, R42 ;  /* 0x000000ffff1e7224 */ /* 0x000fe200078e002a */
[--C-:B------:R-:W-:Y:S01]  /*17280*/  HSET2.LE.AND R2, R17, R0.reuse, PT ;  /* 0x0000000011027233 */ /* 0x100fe20003803000 */
[----:B------:R-:W-:Y:S02]  /*17290*/  IMAD.MOV.U32 R42, RZ, RZ, R89 ;  /* 0x000000ffff2a7224 */ /* 0x000fe400078e0059 */
[----:B------:R-:W-:Y:S02]  /*172a0*/  IMAD.MOV.U32 R89, RZ, RZ, R77 ;  /* 0x000000ffff597224 */ /* 0x000fe400078e004d */
[----:B------:R-:W-:Y:S01]  /*172b0*/  IMAD.WIDE.U32 R120, R4, -0x2daee0ad, RZ ;  /* 0xd2511f5304787825 */ /* 0x000fe200078e00ff */
[----:B------:R-:W-:Y:S02]  /*172c0*/  HSET2.LE.AND R4, R13, R0, PT ;  /* 0x000000000d047233 */ /* 0x000fe40003803000 */
[----:B------:R-:W-:Y:S01]  /*172d0*/  LOP3.LUT R13, R2, R24, RZ, 0xc0, !PT ;  /* 0x00000018020d7212 */ /* 0x000fe200078ec0ff */
[----:B------:R-:W-:-:S02]  /*172e0*/  IMAD.MOV.U32 R77, RZ, RZ, R223 ;  /* 0x000000ffff4d7224 */ /* 0x000fc400078e00df */
[----:B------:R-:W2:Y:S04]  /*172f0*/  LDL.LU R223, [R1+0x1c8] ;  /* 0x0001c80001df7983 */ /* 0x000ea80000300800 */
[----:B------:R-:W3:Y:S01]  /*17300*/  LDL.LU R24, [R1+0xb0] ;  /* 0x0000b00001187983 */ /* 0x000ee20000300800 */
[----:B------:R-:W-:Y:S01]  /*17310*/  HSET2.LE.AND R3, R16, R0, PT ;  /* 0x0000000010037233 */ /* 0x000fe20003803000 */
[----:B------:R-:W-:-:S04]  /*17320*/  @!P1 HFMA2.BF16_V2 R114, -RZ.H0_H0, RZ.H0_H0, -R145.H0_H0 ;  /* 0x200000ffff729231 */ /* 0x000fc80000340991 */
[----:B---3--:R-:W-:Y:S02]  /*17330*/  LOP3.LUT R14, R3, R24, RZ, 0xc0, !PT ;  /* 0x00000018030e7212 */ /* 0x008fe400078ec0ff */
[----:B------:R-:W3:Y:S01]  /*17340*/  LDL.LU R24, [R1+0xac] ;  /* 0x0000ac0001187983 */ /* 0x000ee20000300800 */
[----:B------:R-:W-:Y:S01]  /*17350*/  @!P6 HFMA2.BF16_V2 R115, -RZ.H0_H0, RZ.H0_H0, -R144.H0_H0 ;  /* 0x200000ffff73e231 */ /* 0x000fe20000340990 */
[----:B------:R-:W-:Y:S02]  /*17360*/  LOP3.LUT R6, R121, UR29, R6, 0x96, !PT ;  /* 0x0000001d79067c12 */ /* 0x000fe4000f8e9606 */
[----:B------:R-:W-:Y:S01]  /*17370*/  PRMT R110, R144, 0x5410, R143 ;  /* 0x00005410906e7816 */ /* 0x000fe2000000008f */
[----:B------:R-:W-:Y:S01]  /*17380*/  @!P5 HFMA2.BF16_V2 R122, -RZ.H0_H0, RZ.H0_H0, -R143.H0_H0 ;  /* 0x200000ffff7ad231 */ /* 0x000fe2000034098f */
[----:B------:R-:W-:Y:S01]  /*17390*/  @!P1 PRMT R145, R114, 0x5410, RZ ;  /* 0x0000541072919816 */ /* 0x000fe200000000ff */
[----:B------:R-:W-:Y:S01]  /*173a0*/  IMAD.WIDE.U32 R2, R6, -0x326172a9, RZ ;  /* 0xcd9e8d5706027825 */ /* 0x000fe200078e00ff */
[----:B------:R-:W-:-:S03]  /*173b0*/  @!P6 PRMT R144, R115, 0x5410, RZ ;  /* 0x000054107390e816 */ /* 0x000fc600000000ff */
[----:B------:R-:W-:Y:S01]  /*173c0*/  IMAD.WIDE.U32 R114, R5, -0x326172a9, RZ ;  /* 0xcd9e8d5705727825 */ /* 0x000fe200078e00ff */
[----:B------:R-:W-:Y:S02]  /*173d0*/  @!P5 PRMT R143, R122, 0x5410, RZ ;  /* 0x000054107a8fd816 */ /* 0x000fe400000000ff */
[C---:B------:R-:W-:Y:S02]  /*173e0*/  LOP3.LUT R113, R2.reuse, 0xffff, RZ, 0xc0, !PT ;  /* 0x0000ffff02717812 */ /* 0x040fe400078ec0ff */
[----:B------:R-:W-:Y:S02]  /*173f0*/  LOP3.LUT R36, R3, UR16, R114, 0x96, !PT ;  /* 0x0000001003247c12 */ /* 0x000fe4000f8e9672 */
[----:B------:R-:W-:Y:S02]  /*17400*/  LOP3.LUT R122, R2, 0xff, RZ, 0xc0, !PT ;  /* 0x000000ff027a7812 */ /* 0x000fe400078ec0ff */
[--C-:B------:R-:W-:Y:S02]  /*17410*/  SHF.R.U32.HI R121, RZ, 0x10, R2.reuse ;  /* 0x00000010ff797819 */ /* 0x100fe40000011602 */
[----:B------:R-:W-:-:S02]  /*17420*/  SHF.R.U32.HI R114, RZ, 0x18, R2 ;  /* 0x00000018ff727819 */ /* 0x000fc40000011602 */
[----:B---3--:R-:W-:Y:S01]  /*17430*/  LOP3.LUT R15, R4, R24, RZ, 0xc0, !PT ;  /* 0x00000018040f7212 */ /* 0x008fe200078ec0ff */
[----:B------:R-:W-:Y:S02]  /*17440*/  IMAD.MOV.U32 R24, RZ, RZ, R94 ;  /* 0x000000ffff187224 */ /* 0x000fe400078e005e */
[----:B------:R-:W-:Y:S02]  /*17450*/  IMAD.MOV.U32 R94, RZ, RZ, R45 ;  /* 0x000000ffff5e7224 */ /* 0x000fe400078e002d */
[----:B------:R-:W-:-:S04]  /*17460*/  IMAD.WIDE.U32 R4, R24, -0x326172a9, RZ ;  /* 0xcd9e8d5718047825 */ /* 0x000fc800078e00ff */
[----:B------:R-:W-:Y:S01]  /*17470*/  IMAD.MOV.U32 R45, RZ, RZ, R44 ;  /* 0x000000ffff2d7224 */ /* 0x000fe200078e002c */
[----:B------:R-:W-:Y:S01]  /*17480*/  LOP3.LUT R2, R5, R177, RZ, 0x3c, !PT ;  /* 0x000000b105027212 */ /* 0x000fe200078e3cff */
[----:B------:R-:W-:Y:S02]  /*17490*/  IMAD.MOV.U32 R44, RZ, RZ, R224 ;  /* 0x000000ffff2c7224 */ /* 0x000fe400078e00e0 */
[----:B------:R-:W3:Y:S04]  /*174a0*/  LDL.LU R224, [R1+0x1c4] ;  /* 0x0001c40001e07983 */ /* 0x000ee80000300800 */
[----:B------:R-:W4:Y:S01]  /*174b0*/  LDL.LU R177, [R1+0x1c0] ;  /* 0x0001c00001b17983 */ /* 0x000f220000300800 */
[----:B------:R-:W-:Y:S01]  /*174c0*/  IMAD.WIDE.U32 R26, R2, -0x2daee0ad, RZ ;  /* 0xd2511f53021a7825 */ /* 0x000fe200078e00ff */
[----:B------:R-:W-:-:S04]  /*174d0*/  LOP3.LUT R3, R99, UR41, R4, 0x96, !PT ;  /* 0x0000002963037c12 */ /* 0x000fc8000f8e9604 */
[----:B------:R-:W-:Y:S01]  /*174e0*/  LOP3.LUT R2, R27, UR40, R220, 0x96, !PT ;  /* 0x000000281b027c12 */ /* 0x000fe2000f8e96dc */
[----:B------:R-:W-:-:S04]  /*174f0*/  IMAD.WIDE.U32 R6, R3, -0x2daee0ad, RZ ;  /* 0xd2511f5303067825 */ /* 0x000fc800078e00ff */
[----:B------:R-:W-:Y:S01]  /*17500*/  IMAD.WIDE.U32 R24, R2, -0x326172a9, RZ ;  /* 0xcd9e8d5702187825 */ /* 0x000fe200078e00ff */
[----:B------:R-:W-:Y:S02]  /*17510*/  LOP3.LUT R27, R109, UR41, R4, 0x96, !PT ;  /* 0x000000296d1b7c12 */ /* 0x000fe4000f8e9604 */
[----:B------:R-:W-:Y:S02]  /*17520*/  LOP3.LUT R4, R7, UR38, R26, 0x96, !PT ;  /* 0x0000002607047c12 */ /* 0x000fe4000f8e961a */
[----:B------:R-:W-:-:S03]  /*17530*/  LOP3.LUT R2, R25, UR39, R98, 0x96, !PT ;  /* 0x0000002719027c12 */ /* 0x000fc6000f8e9662 */
[----:B------:R-:W-:-:S04]  /*17540*/  IMAD.WIDE.U32 R16, R4, -0x326172a9, RZ ;  /* 0xcd9e8d5704107825 */ /* 0x000fc800078e00ff */
[----:B------:R-:W-:-:S05]  /*17550*/  IMAD.WIDE.U32 R2, R2, -0x2daee0ad, RZ ;  /* 0xd2511f5302027825 */ /* 0x000fca00078e00ff */
[----:B------:R-:W-:Y:S02]  /*17560*/  LOP3.LUT R6, R3, UR36, R6, 0x96, !PT ;  /* 0x0000002403067c12 */ /* 0x000fe4000f8e9606 */
[----:B------:R-:W-:-:S05]  /*17570*/  LOP3.LUT R3, R17, UR37, R24, 0x96, !PT ;  /* 0x0000002511037c12 */ /* 0x000fca000f8e9618 */
[----:B------:R-:W-:-:S05]  /*17580*/  IMAD.WIDE.U32 R4, R3, -0x2daee0ad, RZ ;  /* 0xd2511f5303047825 */ /* 0x000fca00078e00ff */
[----:B------:R-:W-:Y:S01]  /*17590*/  LOP3.LUT R5, R5, UR33, R2, 0x96, !PT ;  /* 0x0000002105057c12 */ /* 0x000fe2000f8e9602 */
[----:B------:R-:W-:-:S05]  /*175a0*/  IMAD.WIDE.U32 R2, R6, -0x326172a9, RZ ;  /* 0xcd9e8d5706027825 */ /* 0x000fca00078e00ff */
[----:B------:R-:W-:-:S05]  /*175b0*/  LOP3.LUT R3, R3, UR35, R16, 0x96, !PT ;  /* 0x0000002303037c12 */ /* 0x000fca000f8e9610 */
[----:B------:R-:W-:-:S05]  /*175c0*/  IMAD.WIDE.U32 R20, R3, -0x2daee0ad, RZ ;  /* 0xd2511f5303147825 */ /* 0x000fca00078e00ff */
[----:B------:R-:W-:Y:S01]  /*175d0*/  LOP3.LUT R3, R21, UR29, R4, 0x96, !PT ;  /* 0x0000001d15037c12 */ /* 0x000fe2000f8e9604 */
[----:B------:R-:W-:-:S05]  /*175e0*/  IMAD.WIDE.U32 R4, R5, -0x326172a9, RZ ;  /* 0xcd9e8d5705047825 */ /* 0x000fca00078e00ff */
[----:B------:R-:W-:Y:S01]  /*175f0*/  LOP3.LUT R21, R5, UR32, R2, 0x96, !PT ;  /* 0x0000002005157c12 */ /* 0x000fe2000f8e9602 */
[----:B------:R-:W-:-:S05]  /*17600*/  IMAD.WIDE.U32 R2, R3, -0x326172a9, RZ ;  /* 0xcd9e8d5703027825 */ /* 0x000fca00078e00ff */
[----:B------:R-:W-:Y:S02]  /*17610*/  LOP3.LUT R5, R3, UR16, R4, 0x96, !PT ;  /* 0x0000001003057c12 */ /* 0x000fe4000f8e9604 */
[C---:B------:R-:W-:Y:S01]  /*17620*/  LOP3.LUT R3, R2.reuse, 0xffff, RZ, 0xc0, !PT ;  /* 0x0000ffff02037812 */ /* 0x040fe200078ec0ff */
[----:B------:R-:W-:Y:S02]  /*17630*/  IMAD.MOV.U32 R100, RZ, RZ, R180 ;  /* 0x000000ffff647224 */ /* 0x000fe400078e00b4 */
[----:B------:R-:W2:Y:S01]  /*17640*/  LDL.LU R180, [R1+0x1bc] ;  /* 0x0001bc0001b47983 */ /* 0x000ea20000300800 */
[----:B------:R-:W-:Y:S02]  /*17650*/  SHF.R.U32.HI R4, RZ, 0x8, R3 ;  /* 0x00000008ff047819 */ /* 0x000fe40000011603 */
[----:B------:R-:W-:-:S04]  /*17660*/  LOP3.LUT R3, R2, 0xff, RZ, 0xc0, !PT ;  /* 0x000000ff02037812 */ /* 0x000fc800078ec0ff */
[----:B------:R-:W-:Y:S02]  /*17670*/  PRMT R3, R3, 0x5410, R4 ;  /* 0x0000541003037816 */ /* 0x000fe40000000004 */
[----:B------:R-:W-:-:S03]  /*17680*/  SHF.R.U32.HI R4, RZ, 0x10, R2 ;  /* 0x00000010ff047819 */ /* 0x000fc60000011602 */
[----:B------:R-:W-:-:S05]  /*17690*/  HSET2.LE.AND R3, R3, R0, PT ;  /* 0x0000000003037233 */ /* 0x000fca0003803000 */
[----:B------:R-:W-:Y:S02]  /*176a0*/  LOP3.LUT R6, R3, R41, RZ, 0xc0, !PT ;  /* 0x0000002903067212 */ /* 0x000fe400078ec0ff */
[----:B------:R-:W-:Y:S02]  /*176b0*/  SHF.R.U32.HI R3, RZ, 0x18, R2 ;  /* 0x00000018ff037819 */ /* 0x000fe40000011602 */
[----:B------:R-:W-:-:S04]  /*176c0*/  LOP3.LUT R2, R4, 0xff, RZ, 0xc0, !PT ;  /* 0x000000ff04027812 */ /* 0x000fc800078ec0ff */
[----:B------:R-:W-:Y:S01]  /*176d0*/  PRMT R2, R2, 0x5410, R3 ;  /* 0x0000541002027816 */ /* 0x000fe20000000003 */
[----:B------:R-:W-:Y:S02]  /*176e0*/  IMAD.MOV.U32 R101, RZ, RZ, R65 ;  /* 0x000000ffff657224 */ /* 0x000fe400078e0041 */
[----:B------:R-:W-:Y:S02]  /*176f0*/  IMAD.MOV.U32 R102, RZ, RZ, R67 ;  /* 0x000000ffff667224 */ /* 0x000fe400078e0043 */
[----:B------:R-:W-:Y:S01]  /*17700*/  IMAD.MOV.U32 R103, RZ, RZ, R66 ;  /* 0x000000ffff677224 */ /* 0x000fe200078e0042 */
[----:B------:R-:W-:Y:S01]  /*17710*/  HSET2.LE.AND R2, R2, R0, PT ;  /* 0x0000000002027233 */ /* 0x000fe20003803000 */
[----:B------:R-:W-:Y:S02]  /*17720*/  IMAD.MOV.U32 R99, RZ, RZ, R91 ;  /* 0x000000ffff637224 */ /* 0x000fe400078e005b */
        /* <DEDUP_REMOVED lines=17> */
[----:B------:R-:W-:Y:S01]  /*17840*/  IMAD.MOV.U32 R86, RZ, RZ, R82 ;  /* 0x000000ffff567224 */ /* 0x000fe200078e0052 */
[----:B------:R-:W3:Y:S01]  /*17850*/  LDL.LU R225, [R1+0x1b8] ;  /* 0x0001b80001e17983 */ /* 0x000ee20000300800 */
[----:B------:R-:W-:Y:S02]  /*17860*/  IMAD.MOV.U32 R77, RZ, RZ, R226 ;  /* 0x000000ffff4d7224 */ /* 0x000fe400078e00e2 */
[----:B------:R-:W-:Y:S01]  /*17870*/  IMAD.MOV.U32 R82, RZ, RZ, R80 ;  /* 0x000000ffff527224 */ /* 0x000fe200078e0050 */
[----:B------:R-:W3:Y:S01]  /*17880*/  LDL.LU R226, [R1+0x1b4] ;  /* 0x0001b40001e27983 */ /* 0x000ee20000300800 */
        /* <DEDUP_REMOVED lines=10> */
[----:B----4-:R-:W1:Y:S02]  /*17930*/  LDSM.16.MT88.4 R16, [R177+0x6000] ;  /* 0x00600000b110783b */ /* 0x010e640000004200 */
[----:B-1----:R-:W-:Y:S07]  /*17940*/  HMMA.16816.F32.BF16 R40, R8, R18, R100 ;  /* 0x000000120828723c */ /* 0x002fee0000041864 */
[----:B------:R-:W-:-:S02]  /*17950*/  IMAD.MOV.U32 R100, RZ, RZ, R98 ;  /* 0x000000ffff647224 */ /* 0x000fc400078e0062 */
[----:B------:R-:W-:Y:S02]  /*17960*/  IMAD.MOV.U32 R98, RZ, RZ, R28 ;  /* 0x000000ffff627224 */ /* 0x000fe400078e001c */
[----:B------:R-:W-:Y:S02]  /*17970*/  IMAD.MOV.U32 R28, RZ, RZ, R93 ;  /* 0x000000ffff1c7224 */ /* 0x000fe400078e005d */
[----:B------:R-:W-:Y:S02]  /*17980*/  IMAD.MOV.U32 R93, RZ, RZ, R85 ;  /* 0x000000ffff5d7224 */ /* 0x000fe400078e0055 */
[----:B------:R-:W-:Y:S02]  /*17990*/  IMAD.MOV.U32 R85, RZ, RZ, R83 ;  /* 0x000000ffff557224 */ /* 0x000fe400078e0053 */
[----:B------:R-:W-:Y:S02]  /*179a0*/  IMAD.MOV.U32 R83, RZ, RZ, R79 ;  /* 0x000000ffff537224 */ /* 0x000fe400078e004f */
[----:B------:R-:W-:-:S02]  /*179b0*/  IMAD.MOV.U32 R79, RZ, RZ, R227 ;  /* 0x000000ffff4f7224 */ /* 0x000fc400078e00e3 */
[----:B------:R-:W4:Y:S01]  /*179c0*/  LDL.LU R227, [R1+0x1b0] ;  /* 0x0001b00001e37983 */ /* 0x000f220000300800 */
[----:B------:R-:W-:Y:S02]  /*179d0*/  IMAD.MOV.U32 R99, RZ, RZ, R28 ;  /* 0x000000ffff637224 */ /* 0x000fe400078e001c */
[----:B------:R-:W-:Y:S01]  /*179e0*/  IMAD.MOV.U32 R28, RZ, RZ, R230 ;  /* 0x000000ffff1c7224 */ /* 0x000fe200078e00e6 */
[----:B------:R-:W3:Y:S04]  /*179f0*/  LDL.LU R228, [R1+0x1ac] ;  /* 0x0001ac0001e47983 */ /* 0x000ee80000300800 */
[----:B------:R-:W4:Y:S04]  /*17a00*/  LDL.LU R229, [R1+0x1a8] ;  /* 0x0001a80001e57983 */ /* 0x000f280000300800 */
[----:B------:R-:W3:Y:S04]  /*17a10*/  LDL.LU R230, [R1+0x1a4] ;  /* 0x0001a40001e67983 */ /* 0x000ee80000300800 */
[----:B------:R-:W4:Y:S04]  /*17a20*/  LDL.LU R231, [R1+0x1a0] ;  /* 0x0001a00001e77983 */ /* 0x000f280000300800 */
[----:B------:R-:W3:Y:S01]  /*17a30*/  LDL.LU R178, [R1+0x19c] ;  /* 0x00019c0001b27983 */ /* 0x000ee20000300800 */
[----:B------:R-:W-:-:S02]  /*17a40*/  IMAD.MOV.U32 R35, RZ, RZ, R98 ;  /* 0x000000ffff237224 */ /* 0x000fc400078e0062 */
[----:B------:R-:W-:Y:S02]  /*17a50*/  IMAD.MOV.U32 R98, RZ, RZ, R30 ;  /* 0x000000ffff627224 */ /* 0x000fe400078e001e */
[----:B------:R-:W-:Y:S02]  /*17a60*/  IMAD.MOV.U32 R30, RZ, RZ, R127 ;  /* 0x000000ffff1e7224 */ /* 0x000fe400078e007f */
[----:B------:R-:W-:Y:S02]  /*17a70*/  IMAD.MOV.U32 R127, RZ, RZ, R179 ;  /* 0x000000ffff7f7224 */ /* 0x000fe400078e00b3 */
[----:B------:R-:W4:Y:S01]  /*17a80*/  LDL.LU R179, [R1+0x198] ;  /* 0x0001980001b37983 */ /* 0x000f220000300800 */
[----:B------:R-:W-:-:S04]  /*17a90*/  LOP3.LUT R2, R5, 0xffff, RZ, 0xc0, !PT ;  /* 0x0000ffff05027812 */ /* 0x000fc800078ec0ff */
[----:B------:R-:W-:Y:S02]  /*17aa0*/  SHF.R.U32.HI R3, RZ, 0x8, R2 ;  /* 0x00000008ff037819 */ /* 0x000fe40000011602 */
[----:B------:R-:W-:-:S04]  /*17ab0*/  LOP3.LUT R2, R5, 0xff, RZ, 0xc0, !PT ;  /* 0x000000ff05027812 */ /* 0x000fc800078ec0ff */
[----:B------:R-:W-:-:S05]  /*17ac0*/  PRMT R2, R2, 0x5410, R3 ;  /* 0x0000541002027816 */ /* 0x000fca0000000003 */
[----:B------:R-:W-:-:S05]  /*17ad0*/  HSET2.LE.AND R2, R2, R0, PT ;  /* 0x0000000002027233 */ /* 0x000fca0003803000 */
[----:B------:R-:W-:Y:S02]  /*17ae0*/  LOP3.LUT R4, R2, R64, RZ, 0xc0, !PT ;  /* 0x0000004002047212 */ /* 0x000fe400078ec0ff */
[--C-:B------:R-:W-:Y:S02]  /*17af0*/  SHF.R.U32.HI R2, RZ, 0x10, R5.reuse ;  /* 0x00000010ff027819 */ /* 0x100fe40000011605 */
[----:B------:R-:W-:Y:S02]  /*17b00*/  SHF.R.U32.HI R3, RZ, 0x18, R5 ;  /* 0x00000018ff037819 */ /* 0x000fe40000011605 */
[----:B------:R-:W-:-:S04]  /*17b10*/  LOP3.LUT R2, R2, 0xff, RZ, 0xc0, !PT ;  /* 0x000000ff02027812 */ /* 0x000fc800078ec0ff */
[----:B------:R-:W-:-:S05]  /*17b20*/  PRMT R2, R2, 0x5410, R3 ;  /* 0x0000541002027816 */ /* 0x000fca0000000003 */
[----:B------:R-:W-:-:S05]  /*17b30*/  HSET2.LE.AND R2, R2, R0, PT ;  /* 0x0000000002027233 */ /* 0x000fca0003803000 */
[----:B------:R-:W-:Y:S01]  /*17b40*/  LOP3.LUT R5, R2, R61, RZ, 0xc0, !PT ;  /* 0x0000003d02057212 */ /* 0x000fe200078ec0ff */
[-C--:B------:R-:W-:Y:S06]  /*17b50*/  HMMA.16816.F32.BF16 R72, R8, R16.reuse, R72 ;  /* 0x000000100848723c */ /* 0x080fec0000041848 */
[C---:B------:R-:W-:Y:S06]  /*17b60*/  HMMA.16816.F32.BF16 R64, R4.reuse, R16, R116 ;  /* 0x000000100440723c */ /* 0x040fec0000041874 */
[----:B------:R-:W-:Y:S01]  /*17b70*/  HMMA.16816.F32.BF16 R60, R4, R18, R128 ;  /* 0x00000012043c723c */ /* 0x000fe20000041880 */
[----:B--2---:R-:W1:Y:S01]  /*17b80*/  LDSM.16.MT88.4 R16, [R180+0x6000] ;  /* 0x00600000b410783b */ /* 0x004e620000004200 */
        /* <DEDUP_REMOVED lines=12> */
[-C--:B-1----:R-:W-:Y:S06]  /*17c50*/  HMMA.16816.F32.BF16 R80, R4, R16.reuse, R132 ;  /* 0x000000100450723c */ /* 0x082fec0000041884 */
[----:B------:R-:W-:Y:S01]  /*17c60*/  HMMA.16816.F32.BF16 R88, R8, R16, R88 ;  /* 0x000000100858723c */ /* 0x000fe20000041858 */
[----:B------:R-:W-:-:S05]  /*17c70*/  IMAD.MOV.U32 R135, RZ, RZ, R78 ;  /* 0x000000ffff877224 */ /* 0x000fca00078e004e */
[-C--:B------:R-:W-:Y:S06]  /*17c80*/  HMMA.16816.F32.BF16 R76, R4, R18.reuse, R136 ;  /* 0x00000012044c723c */ /* 0x080fec0000041888 */
[----:B------:R-:W-:Y:S01]  /*17c90*/  HMMA.16816.F32.BF16 R84, R8, R18, R84 ;  /* 0x000000120854723c */ /* 0x000fe20000041854 */
[----:B------:R-:W-:Y:S02]  /*17ca0*/  IMAD.MOV.U32 R2, RZ, RZ, R176 ;  /* 0x000000ffff027224 */ /* 0x000fe400078e00b0 */
[----:B------:R-:W-:Y:S02]  /*17cb0*/  IMAD.MOV.U32 R220, RZ, RZ, R241 ;  /* 0x000000ffffdc7224 */ /* 0x000fe400078e00f1 */
[----:B------:R1:W5:Y:S01]  /*17cc0*/  LDL.LU R241, [R1+0x194] ;  /* 0x0001940001f17983 */ /* 0x0003620000300800 */
[----:B------:R-:W-:-:S02]  /*17cd0*/  IMAD.MOV.U32 R131, RZ, RZ, R240 ;  /* 0x000000ffff837224 */ /* 0x000fc400078e00f0 */
[----:B------:R-:W-:Y:S01]  /*17ce0*/  IMAD.MOV.U32 R221, RZ, RZ, R191 ;  /* 0x000000ffffdd7224 */ /* 0x000fe200078e00bf */
[----:B------:R1:W5:Y:S01]  /*17cf0*/  LDL.LU R240, [R1+0x190] ;  /* 0x0001900001f07983 */ /* 0x0003620000300800 */
[----:B------:R-:W-:Y:S02]  /*17d00*/  IMAD.MOV.U32 R242, RZ, RZ, R190 ;  /* 0x000000fffff27224 */ /* 0x000fe400078e00be */
[----:B------:R-:W-:Y:S01]  /*17d10*/  IMAD.MOV.U32 R204, RZ, RZ, R189 ;  /* 0x000000ffffcc7224 */ /* 0x000fe200078e00bd */
        /* <DEDUP_REMOVED lines=16> */
[----:B------:R1:W5:Y:S04]  /*17e20*/  LDL.LU R183, [R1+0x16c] ;  /* 0x00016c0001b77983 */ /* 0x0003680000300800 */
[----:B------:R1:W5:Y:S04]  /*17e30*/  LDL.LU R182, [R1+0x168] ;  /* 0x0001680001b67983 */ /* 0x0003680000300800 */
[----:B------:R1:W5:Y:S04]  /*17e40*/  LDL.LU R181, [R1+0x164] ;  /* 0x0001640001b57983 */ /* 0x0003680000300800 */
[----:B------:R1:W5:Y:S04]  /*17e50*/  LDL.LU R176, [R1+0x160] ;  /* 0x0001600001b07983 */ /* 0x0003680000300800 */
[----:B---3--:R-:W2:Y:S02]  /*17e60*/  LDSM.16.MT88.4 R16, [R178+0x6000] ;  /* 0x00600000b210783b */ /* 0x008ea40000004200 */
[-C--:B--2---:R-:W-:Y:S06]  /*17e70*/  HMMA.16816.F32.BF16 R100, R8, R16.reuse, R100 ;  /* 0x000000100864723c */ /* 0x084fec0000041864 */
[C---:B------:R-:W-:Y:S06]  /*17e80*/  HMMA.16816.F32.BF16 R56, R4.reuse, R16, R248 ;  /* 0x000000100438723c */ /* 0x040fec00000418f8 */
[-C--:B------:R-:W-:Y:S06]  /*17e90*/  HMMA.16816.F32.BF16 R48, R4, R18.reuse, R48 ;  /* 0x000000120430723c */ /* 0x080fec0000041830 */
[----:B------:R-:W-:Y:S01]  /*17ea0*/  HMMA.16816.F32.BF16 R96, R8, R18, R96 ;  /* 0x000000120860723c */ /* 0x000fe20000041860 */
[----:B----4-:R-:W2:Y:S01]  /*17eb0*/  LDSM.16.MT88.4 R16, [R179+0x6000] ;  /* 0x00600000b310783b */ /* 0x010ea20000004200 */
[----:B------:R-:W-:-:S02]  /*17ec0*/  IMAD.MOV.U32 R250, RZ, RZ, R2 ;  /* 0x000000fffffa7224 */ /* 0x000fc400078e0002 */
[----:B------:R-:W-:Y:S02]  /*17ed0*/  IMAD.MOV.U32 R249, RZ, RZ, R3 ;  /* 0x000000fffff97224 */ /* 0x000fe400078e0003 */
[----:B------:R-:W-:Y:S01]  /*17ee0*/  IMAD.WIDE.U32 R2, R21, -0x2daee0ad, RZ ;  /* 0xd2511f5315027825 */ /* 0x000fe200078e00ff */
[C---:B--2---:R-:W-:Y:S06]  /*17ef0*/  HMMA.16816.F32.BF16 R44, R4.reuse, R16, R44 ;  /* 0x00000010042c723c */ /* 0x044fec000004182c */
[----:B------:R-:W-:Y:S07]  /*17f00*/  HMMA.16816.F32.BF16 R32, R4, R18, R32 ;  /* 0x000000120420723c */ /* 0x000fee0000041820 */
[----:B------:R-:W-:-:S02]  /*17f10*/  LOP3.LUT R4, R3, UR34, R20, 0x96, !PT ;  /* 0x0000002203047c12 */ /* 0x000fc4000f8e9614 */
[C---:B------:R-:W-:Y:S02]  /*17f20*/  LOP3.LUT R3, R2.reuse, 0xffff, RZ, 0xc0, !PT ;  /* 0x0000ffff02037812 */ /* 0x040fe400078ec0ff */
[----:B------:R-:W-:Y:S02]  /*17f30*/  LOP3.LUT R5, R2, 0xff, RZ, 0xc0, !PT ;  /* 0x000000ff02057812 */ /* 0x000fe400078ec0ff */
[----:B------:R-:W-:Y:S01]  /*17f40*/  SHF.R.U32.HI R6, RZ, 0x8, R3 ;  /* 0x00000008ff067819 */ /* 0x000fe20000011603 */
[----:B------:R-:W-:Y:S01]  /*17f50*/  HMMA.16816.F32.BF16 R92, R8, R16, R92 ;  /* 0x00000010085c723c */ /* 0x000fe2000004185c */
[----:B------:R-:W-:-:S05]  /*17f60*/  SHF.R.U32.HI R3, RZ, 0x10, R2 ;  /* 0x00000010ff037819 */ /* 0x000fca0000011602 */
[----:B------:R-:W-:Y:S01]  /*17f70*/  HMMA.16816.F32.BF16 R28, R8, R18, R28 ;  /* 0x00000012081c723c */ /* 0x000fe2000004181c */
[----:B------:R-:W-:Y:S02]  /*17f80*/  PRMT R16, R5, 0x5410, R6 ;  /* 0x0000541005107816 */ /* 0x000fe40000000006 */
[----:B------:R-:W-:-:S04]  /*17f90*/  SHF.R.U32.HI R5, RZ, 0x10, R4 ;  /* 0x00000010ff057819 */ /* 0x000fc80000011604 */
[----:B------:R-:W-:Y:S02]  /*17fa0*/  SHF.R.U32.HI R8, RZ, 0x18, R2 ;  /* 0x00000018ff087819 */ /* 0x000fe40000011602 */
[----:B------:R-:W-:Y:S02]  /*17fb0*/  LOP3.LUT R2, R4, 0xffff, RZ, 0xc0, !PT ;  /* 0x0000ffff04027812 */ /* 0x000fe400078ec0ff */
[----:B------:R-:W-:Y:S02]  /*17fc0*/  LOP3.LUT R6, R3, 0xff, RZ, 0xc0, !PT ;  /* 0x000000ff03067812 */ /* 0x000fe400078ec0ff */
[----:B------:R-:W-:Y:S02]  /*17fd0*/  SHF.R.U32.HI R3, RZ, 0x8, R2 ;  /* 0x00000008ff037819 */ /* 0x000fe40000011602 */
[----:B------:R-:W-:Y:S02]  /*17fe0*/  LOP3.LUT R2, R5, 0xff, RZ, 0xc0, !PT ;  /* 0x000000ff05027812 */ /* 0x000fe400078ec0ff */
[----:B------:R-:W-:-:S02]  /*17ff0*/  PRMT R5, R6, 0x5410, R8 ;  /* 0x0000541006057816 */ /* 0x000fc40000000008 */
[----:B------:R-:W2:Y:S01]  /*18000*/  LDSM.16.MT88.4 R8, [R177+0x6800] ;  /* 0x00680000b108783b */ /* 0x000ea20000004200 */
[----:B------:R-:W-:Y:S02]  /*18010*/  LOP3.LUT R7, R4, 0xff, RZ, 0xc0, !PT ;  /* 0x000000ff04077812 */ /* 0x000fe400078ec0ff */
[----:B------:R-:W-:-:S04]  /*18020*/  SHF.R.U32.HI R4, RZ, 0x18, R4 ;  /* 0x00000018ff047819 */ /* 0x000fc80000011604 */
[----:B------:R-:W-:Y:S02]  /*18030*/  PRMT R4, R2, 0x5410, R4 ;  /* 0x0000541002047816 */ /* 0x000fe40000000004 */
[--C-:B------:R-:W-:Y:S02]  /*18040*/  HSET2.LE.AND R2, R16, R0.reuse, PT ;  /* 0x0000000010027233 */ /* 0x100fe40003803000 */
[----:B------:R-:W-:Y:S01]  /*18050*/  PRMT R3, R7, 0x5410, R3 ;  /* 0x0000541007037816 */ /* 0x000fe20000000003 */
[----:B------:R-:W3:Y:S02]  /*18060*/  LDSM.16.MT88.4 R16, [R178+0x6800] ;  /* 0x00680000b210783b */ /* 0x000ee40000004200 */
[----:B------:R-:W-:Y:S02]  /*18070*/  LOP3.LUT R6, R2, R105, RZ, 0xc0, !PT ;  /* 0x0000006902067212 */ /* 0x000fe400078ec0ff */
[--C-:B------:R-:W-:Y:S02]  /*18080*/  HSET2.LE.AND R2, R5, R0.reuse, PT ;  /* 0x0000000005027233 */ /* 0x100fe40003803000 */
[----:B------:R-:W-:-:S02]  /*18090*/  HSET2.LE.AND R3, R3, R0, PT ;  /* 0x0000000003037233 */ /* 0x000fc40003803000 */
[----:B------:R-:W-:Y:S02]  /*180a0*/  HSET2.LE.AND R5, R4, R0, PT ;  /* 0x0000000004057233 */ /* 0x000fe40003803000 */
[----:B------:R-:W-:Y:S02]  /*180b0*/  LOP3.LUT R7, R2, R104, RZ, 0xc0, !PT ;  /* 0x0000006802077212 */ /* 0x000fe400078ec0ff */
[----:B------:R-:W-:Y:S02]  /*180c0*/  LOP3.LUT R4, R3, R107, RZ, 0xc0, !PT ;  /* 0x0000006b03047212 */ /* 0x000fe400078ec0ff */
[----:B------:R-:W-:Y:S01]  /*180d0*/  LOP3.LUT R5, R5, R106, RZ, 0xc0, !PT ;  /* 0x0000006a05057212 */ /* 0x000fe200078ec0ff */
[----:B------:R-:W-:Y:S02]  /*180e0*/  IMAD.MOV.U32 R134, RZ, RZ, R116 ;  /* 0x000000ffff867224 */ /* 0x000fe400078e0074 */
[----:B------:R-:W-:Y:S02]  /*180f0*/  IMAD.MOV.U32 R133, RZ, RZ, R117 ;  /* 0x000000ffff857224 */ /* 0x000fe400078e0075 */
[----:B------:R-:W-:-:S02]  /*18100*/  IMAD.MOV.U32 R132, RZ, RZ, R118 ;  /* 0x000000ffff847224 */ /* 0x000fc400078e0076 */
[----:B------:R-:W-:Y:S02]  /*18110*/  IMAD.MOV.U32 R251, RZ, RZ, R119 ;  /* 0x000000fffffb7224 */ /* 0x000fe400078e0077 */
[----:B------:R-:W-:Y:S02]  /*18120*/  IMAD.MOV.U32 R248, RZ, RZ, R23 ;  /* 0x000000fffff87224 */ /* 0x000fe400078e0017 */
[----:B------:R-:W-:Y:S02]  /*18130*/  IMAD.MOV.U32 R2, RZ, RZ, R22 ;  /* 0x000000ffff027224 */ /* 0x000fe400078e0016 */
[----:B------:R-:W4:Y:S01]  /*18140*/  LDSM.16.MT88.4 R20, [R180+0x6800] ;  /* 0x00680000b414783b */ /* 0x000f220000004200 */
[-C--:B--2---:R-:W-:Y:S06]  /*18150*/  HMMA.16816.F32.BF16 R136, R12, R8.reuse, R72 ;  /* 0x000000080c88723c */ /* 0x084fec0000041848 */
[C---:B------:R-:W-:Y:S06]  /*18160*/  HMMA.16816.F32.BF16 R64, R4.reuse, R8, R64 ;  /* 0x000000080440723c */ /* 0x040fec0000041840 */
[-C--:B------:R-:W-:Y:S06]  /*18170*/  HMMA.16816.F32.BF16 R104, R4, R10.reuse, R60 ;  /* 0x0000000a0468723c */ /* 0x080fec000004183c */
[----:B------:R-:W-:Y:S01]  /*18180*/  HMMA.16816.F32.BF16 R116, R12, R10, R40 ;  /* 0x0000000a0c74723c */ /* 0x000fe20000041828 */
[----:B------:R-:W2:Y:S05]  /*18190*/  LDSM.16.MT88.4 R8, [R179+0x6800] ;  /* 0x00680000b308783b */ /* 0x000eaa0000004200 */
[-C--:B---3--:R-:W-:Y:S06]  /*181a0*/  HMMA.16816.F32.BF16 R60, R4, R16.reuse, R56 ;  /* 0x00000010043c723c */ /* 0x088fec0000041838 */
[----:B------:R-:W-:Y:S07]  /*181b0*/  HMMA.16816.F32.BF16 R56, R12, R16, R100 ;  /* 0x000000100c38723c */ /* 0x000fee0000041864 */
[----:B------:R-:W-:Y:S01]  /*181c0*/  IMAD.MOV.U32 R103, RZ, RZ, R2 ;  /* 0x000000ffff677224 */ /* 0x000fe200078e0002 */
[----:B------:R-:W-:Y:S01]  /*181d0*/  LOP3.LUT R2, R25, UR39, R108, 0x96, !PT ;  /* 0x0000002719027c12 */ /* 0x000fe2000f8e966c */
[----:B----4-:R-:W-:Y:S04]  /*181e0*/  HMMA.16816.F32.BF16 R80, R4, R20, R80 ;  /* 0x000000140450723c */ /* 0x010fe80000041850 */
[----:B------:R-:W-:-:S02]  /*181f0*/  IMAD.WIDE.U32 R2, R2, -0x2daee0ad, RZ ;  /* 0xd2511f5302027825 */ /* 0x000fc400078e00ff */
[C---:B------:R-:W-:Y:S06]  /*18200*/  HMMA.16816.F32.BF16 R76, R4.reuse, R22, R76 ;  /* 0x00000016044c723c */ /* 0x040fec000004184c */
[C---:B------:R-:W-:Y:S06]  /*18210*/  HMMA.16816.F32.BF16 R48, R4.reuse, R18, R48 ;  /* 0x000000120430723c */ /* 0x040fec0000041830 */
[C---:B--2---:R-:W-:Y:S06]  /*18220*/  HMMA.16816.F32.BF16 R44, R4.reuse, R8, R44 ;  /* 0x00000008042c723c */ /* 0x044fec000004182c */
[----:B------:R-:W-:Y:S07]  /*18230*/  HMMA.16816.F32.BF16 R32, R4, R10, R32 ;  /* 0x0000000a0420723c */ /* 0x000fee0000041820 */
[----:B------:R-:W-:-:S05]  /*18240*/  IMAD.WIDE.U32 R6, R27, -0x2daee0ad, RZ ;  /* 0xd2511f531b067825 */ /* 0x000fca00078e00ff */
        /* <DEDUP_REMOVED lines=10> */
[C---:B------:R-:W-:Y:S04]  /*182f0*/  HMMA.16816.F32.BF16 R40, R12.reuse, R22, R84 ;  /* 0x000000160c28723c */ /* 0x040fe80000041854 */
[----:B------:R-:W-:Y:S02]  /*18300*/  IMAD.WIDE.U32 R2, R3, -0x326172a9, RZ ;  /* 0xcd9e8d5703027825 */ /* 0x000fe400078e00ff */
[----:B------:R-:W-:Y:S01]  /*18310*/  HMMA.16816.F32.BF16 R84, R12, R10, R28 ;  /* 0x0000000a0c54723c */ /* 0x000fe2000004181c */
[----:B------:R-:W-:-:S06]  /*18320*/  LOP3.LUT R4, R2, 0xffff, RZ, 0xc0, !PT ;  /* 0x0000ffff02047812 */ /* 0x000fcc00078ec0ff */
[----:B------:R-:W-:Y:S01]  /*18330*/  IMAD.WIDE.U32 R28, R5, -0x326172a9, RZ ;  /* 0xcd9e8d57051c7825 */ /* 0x000fe200078e00ff */
[----:B------:R-:W-:Y:S01]  /*18340*/  HMMA.16816.F32.BF16 R72, R12, R8, R92 ;  /* 0x000000080c48723c */ /* 0x000fe2000004185c */
[----:B------:R-:W-:Y:S02]  /*18350*/  SHF.R.U32.HI R5, RZ, 0x8, R4 ;  /* 0x00000008ff057819 */ /* 0x000fe40000011604 */
[----:B------:R-:W-:Y:S02]  /*18360*/  LOP3.LUT R3, R3, UR16, R28, 0x96, !PT ;  /* 0x0000001003037c12 */ /* 0x000fe4000f8e961c */
[----:B------:R-:W-:Y:S02]  /*18370*/  LOP3.LUT R4, R2, 0xff, RZ, 0xc0, !PT ;  /* 0x000000ff02047812 */ /* 0x000fe400078ec0ff */
[--C-:B------:R-:W-:Y:S02]  /*18380*/  SHF.R.U32.HI R7, RZ, 0x10, R2.reuse ;  /* 0x00000010ff077819 */ /* 0x100fe40000011602 */
[----:B------:R-:W-:-:S02]  /*18390*/  SHF.R.U32.HI R8, RZ, 0x18, R2 ;  /* 0x00000018ff087819 */ /* 0x000fc40000011602 */
[C---:B------:R-:W-:Y:S02]  /*183a0*/  LOP3.LUT R2, R3.reuse, 0xffff, RZ, 0xc0, !PT ;  /* 0x0000ffff03027812 */ /* 0x040fe400078ec0ff */
[----:B------:R-:W-:Y:S02]  /*183b0*/  PRMT R9, R4, 0x5410, R5 ;  /* 0x0000541004097816 */ /* 0x000fe40000000005 */
[----:B------:R-:W-:Y:S02]  /*183c0*/  LOP3.LUT R6, R3, 0xff, RZ, 0xc0, !PT ;  /* 0x000000ff03067812 */ /* 0x000fe400078ec0ff */
[--C-:B------:R-:W-:Y:S02]  /*183d0*/  SHF.R.U32.HI R4, RZ, 0x10, R3.reuse ;  /* 0x00000010ff047819 */ /* 0x100fe40000011603 */
[----:B------:R-:W-:Y:S02]  /*183e0*/  SHF.R.U32.HI R5, RZ, 0x18, R3 ;  /* 0x00000018ff057819 */ /* 0x000fe40000011603 */
[----:B------:R-:W-:-:S02]  /*183f0*/  SHF.R.U32.HI R2, RZ, 0x8, R2 ;  /* 0x00000008ff027819 */ /* 0x000fc40000011602 */
[----:B------:R-:W-:Y:S02]  /*18400*/  LOP3.LUT R3, R7, 0xff, RZ, 0xc0, !PT ;  /* 0x000000ff07037812 */ /* 0x000fe400078ec0ff */
[----:B------:R-:W-:Y:S01]  /*18410*/  PRMT R2, R6, 0x5410, R2 ;  /* 0x0000541006027816 */ /* 0x000fe20000000002 */
[----:B------:R-:W-:Y:S01]  /*18420*/  HMMA.16816.F32.BF16 R88, R12, R20, R88 ;  /* 0x000000140c58723c */ /* 0x000fe20000041858 */
[----:B------:R-:W-:Y:S01]  /*18430*/  PRMT R7, R3, 0x5410, R8 ;  /* 0x0000541003077816 */ /* 0x000fe20000000008 */
[----:B------:R-:W-:Y:S01]  /*18440*/  LDSM.16.MT88.4 R20, [R179+0x7000] ;  /* 0x00700000b314783b */ /* 0x000fe20000004200 */
[----:B------:R-:W-:-:S03]  /*18450*/  HSET2.LE.AND R6, R9, R0, PT ;  /* 0x0000000009067233 */ /* 0x000fc60003803000 */
[----:B------:R-:W2:Y:S01]  /*18460*/  LDSM.16.MT88.4 R8, [R177+0x7000] ;  /* 0x00700000b108783b */ /* 0x000ea20000004200 */
[----:B------:R-:W-:Y:S03]  /*18470*/  HMMA.16816.F32.BF16 R96, R12, R18, R96 ;  /* 0x000000120c60723c */ /* 0x000fe60000041860 */
[----:B------:R-:W3:Y:S04]  /*18480*/  LDSM.16.MT88.4 R12, [R180+0x7000] ;  /* 0x00700000b40c783b */ /* 0x000ee80000004200 */
[----:B------:R-:W4:Y:S01]  /*18490*/  LDSM.16.MT88.4 R16, [R178+0x7000] ;  /* 0x00700000b210783b */ /* 0x000f220000004200 */
[----:B------:R-:W-:Y:S02]  /*184a0*/  LOP3.LUT R4, R4, 0xff, RZ, 0xc0, !PT ;  /* 0x000000ff04047812 */ /* 0x000fe400078ec0ff */
[----:B------:R-:W-:-:S02]  /*184b0*/  HSET2.LE.AND R2, R2, R0, PT ;  /* 0x0000000002027233 */ /* 0x000fc40003803000 */
[----:B------:R-:W-:-:S03]  /*184c0*/  PRMT R3, R4, 0x5410, R5 ;  /* 0x0000541004037816 */ /* 0x000fc60000000005 */
[----:B------:R-:W-:Y:S02]  /*184d0*/  LOP3.LUT R4, R2, R124, RZ, 0xc0, !PT ;  /* 0x0000007c02047212 */ /* 0x000fe400078ec0ff */
[--C-:B------:R-:W-:Y:S02]  /*184e0*/  HSET2.LE.AND R3, R3, R0.reuse, PT ;  /* 0x0000000003037233 */ /* 0x100fe40003803000 */
[----:B------:R-:W-:Y:S02]  /*184f0*/  HSET2.LE.AND R2, R7, R0, PT ;  /* 0x0000000007027233 */ /* 0x000fe40003803000 */
[----:B------:R-:W-:Y:S02]  /*18500*/  LOP3.LUT R6, R6, R111, RZ, 0xc0, !PT ;  /* 0x0000006f06067212 */ /* 0x000fe400078ec0ff */
[----:B------:R-:W-:Y:S02]  /*18510*/  LOP3.LUT R5, R3, R110, RZ, 0xc0, !PT ;  /* 0x0000006e03057212 */ /* 0x000fe400078ec0ff */
[----:B------:R-:W-:-:S02]  /*18520*/  LOP3.LUT R7, R2, R123, RZ, 0xc0, !PT ;  /* 0x0000007b02077212 */ /* 0x000fc400078ec0ff */
[----:B------:R-:W-:Y:S02]  /*18530*/  LOP3.LUT R2, R121, 0xff, RZ, 0xc0, !PT ;  /* 0x000000ff79027812 */ /* 0x000fe400078ec0ff */
[----:B------:R-:W-:-:S03]  /*18540*/  SHF.R.U32.HI R3, RZ, 0x8, R113 ;  /* 0x00000008ff037819 */ /* 0x000fc60000011671 */
[C---:B--2---:R-:W-:Y:S06]  /*18550*/  HMMA.16816.F32.BF16 R108, R4.reuse, R8, R64 ;  /* 0x00000008046c723c */ /* 0x044fec0000041840 */
[C---:B------:R-:W-:Y:S06]  /*18560*/  HMMA.16816.F32.BF16 R64, R4.reuse, R20, R44 ;  /* 0x000000140440723c */ /* 0x040fec000004182c */
[C---:B------:R-:W-:Y:S06]  /*18570*/  HMMA.16816.F32.BF16 R104, R4.reuse, R10, R104 ;  /* 0x0000000a0468723c */ /* 0x040fec0000041868 */
[C---:B---3--:R-:W-:Y:S06]  /*18580*/  HMMA.16816.F32.BF16 R80, R4.reuse, R12, R80 ;  /* 0x0000000c0450723c */ /* 0x048fec0000041850 */
[C---:B------:R-:W-:Y:S06]  /*18590*/  HMMA.16816.F32.BF16 R92, R4.reuse, R14, R76 ;  /* 0x0000000e045c723c */ /* 0x040fec000004184c */
[C---:B----4-:R-:W-:Y:S06]  /*185a0*/  HMMA.16816.F32.BF16 R60, R4.reuse, R16, R60 ;  /* 0x00000010043c723c */ /* 0x050fec000004183c */
[C---:B------:R-:W-:Y:S06]  /*185b0*/  HMMA.16816.F32.BF16 R48, R4.reuse, R18, R48 ;  /* 0x000000120430723c */ /* 0x040fec0000041830 */
[----:B------:R-:W-:Y:S07]  /*185c0*/  HMMA.16816.F32.BF16 R44, R4, R22, R32 ;  /* 0x00000016042c723c */ /* 0x000fee0000041820 */
[----:B------:R-:W-:-:S02]  /*185d0*/  PRMT R7, R2, 0x5410, R114 ;  /* 0x0000541002077816 */ /* 0x000fc40000000072 */
[----:B------:R-:W-:Y:S02]  /*185e0*/  LOP3.LUT R2, R36, 0xffff, RZ, 0xc0, !PT ;  /* 0x0000ffff24027812 */ /* 0x000fe400078ec0ff */
        /* <DEDUP_REMOVED lines=8> */
[----:B------:R-:W-:-:S05]  /*18670*/  HSET2.LE.AND R2, R4, R0, PT ;  /* 0x0000000004027233 */ /* 0x000fca0003803000 */
[----:B------:R-:W-:Y:S02]  /*18680*/  LOP3.LUT R6, R2, R103, RZ, 0xc0, !PT ;  /* 0x0000006702067212 */ /* 0x000fe400078ec0ff */
[----:B------:R-:W-:-:S05]  /*18690*/  HSET2.LE.AND R2, R7, R0, PT ;  /* 0x0000000007027233 */ /* 0x000fca0003803000 */
[----:B------:R-:W-:Y:S02]  /*186a0*/  LOP3.LUT R7, R2, R248, RZ, 0xc0, !PT ;  /* 0x000000f802077212 */ /* 0x000fe400078ec0ff */
[----:B------:R-:W-:-:S05]  /*186b0*/  HSET2.LE.AND R2, R5, R0, PT ;  /* 0x0000000005027233 */ /* 0x000fca0003803000 */
[----:B------:R-:W-:Y:S02]  /*186c0*/  LOP3.LUT R4, R2, R249, RZ, 0xc0, !PT ;  /* 0x000000f902047212 */ /* 0x000fe400078ec0ff */
[----:B------:R-:W-:-:S05]  /*186d0*/  HSET2.LE.AND R2, R3, R0, PT ;  /* 0x0000000003027233 */ /* 0x000fca0003803000 */
[----:B------:R-:W-:Y:S02]  /*186e0*/  LOP3.LUT R5, R2, R250, RZ, 0xc0, !PT ;  /* 0x000000fa02057212 */ /* 0x000fe400078ec0ff */
[----:B------:R-:W-:-:S05]  /*186f0*/  LOP3.LUT R2, R29, UR32, R26, 0x96, !PT ;  /* 0x000000201d027c12 */ /* 0x000fca000f8e961a */
[----:B------:R-:W-:Y:S01]  /*18700*/  IMAD.WIDE.U32 R2, R2, -0x2daee0ad, RZ ;  /* 0xd2511f5302027825 */ /* 0x000fe200078e00ff */
[C---:B------:R-:W-:Y:S03]  /*18710*/  HMMA.16816.F32.BF16 R136, R4.reuse, R8, R136 ;  /* 0x000000080488723c */ /* 0x040fe60000041888 */
[----:B------:R-:W-:Y:S02]  /*18720*/  IMAD.MOV.U32 R103, RZ, RZ, R251 ;  /* 0x000000ffff677224 */ /* 0x000fe400078e00fb */
[----:B------:R-:W-:Y:S02]  /*18730*/  IMAD.MOV.U32 R251, RZ, RZ, R128 ;  /* 0x000000fffffb7224 */ /* 0x000fe400078e0080 */
[----:B------:R-:W-:Y:S01]  /*18740*/  LOP3.LUT R8, R3, UR34, R24, 0x96, !PT ;  /* 0x0000002203087c12 */ /* 0x000fe2000f8e9618 */
[----:B------:R-:W-:Y:S01]  /*18750*/  IMAD.MOV.U32 R31, RZ, RZ, R129 ;  /* 0x000000ffff1f7224 */ /* 0x000fe200078e0081 */
[----:B------:R-:W-:Y:S01]  /*18760*/  HMMA.16816.F32.BF16 R32, R4, R10, R116 ;  /* 0x0000000a0420723c */ /* 0x000fe20000041874 */
[----:B------:R-:W-:-:S02]  /*18770*/  IMAD.MOV.U32 R30, RZ, RZ, R130 ;  /* 0x000000ffff1e7224 */ /* 0x000fc400078e0082 */
[----:B------:R-:W-:Y:S01]  /*18780*/  IMAD.MOV.U32 R123, RZ, RZ, R131 ;  /* 0x000000ffff7b7224 */ /* 0x000fe200078e0083 */
[----:B------:R-:W-:Y:S01]  /*18790*/  LOP3.LUT R9, R2, 0xffff, RZ, 0xc0, !PT ;  /* 0x0000ffff02097812 */ /* 0x000fe200078ec0ff */
[----:B------:R-:W-:Y:S01]  /*187a0*/  IMAD.MOV.U32 R122, RZ, RZ, R220 ;  /* 0x000000ffff7a7224 */ /* 0x000fe200078e00dc */
[----:B------:R-:W-:Y:S01]  /*187b0*/  HMMA.16816.F32.BF16 R128, R4, R12, R88 ;  /* 0x0000000c0480723c */ /* 0x000fe20000041858 */
[----:B------:R-:W-:Y:S01]  /*187c0*/  SHF.R.U32.HI R10, RZ, 0x10, R2 ;  /* 0x00000010ff0a7819 */ /* 0x000fe20000011602 */
[----:B------:R-:W-:Y:S01]  /*187d0*/  STG.E.U16 desc[UR26][R140.64+-0xf0], R231 ;  /* 0xffff10e78c007986 */ /* 0x000fe2000c10151a */
[----:B------:R-:W-:-:S03]  /*187e0*/  SHF.R.U32.HI R3, RZ, 0x10, R8 ;  /* 0x00000010ff037819 */ /* 0x000fc60000011608 */
[----:B------:R-:W-:Y:S01]  /*187f0*/  HMMA.16816.F32.BF16 R40, R4, R14, R40 ;  /* 0x0000000e0428723c */ /* 0x000fe20000041828 */
[----:B------:R-:W-:Y:S01]  /*18800*/  SHF.R.U32.HI R13, RZ, 0x18, R2 ;  /* 0x00000018ff0d7819 */ /* 0x000fe20000011602 */
[----:B------:R-:W-:Y:S01]  /*18810*/  STG.E.U16 desc[UR26][R140.64+-0xee], R230 ;  /* 0xffff12e68c007986 */ /* 0x000fe2000c10151a */
[----:B------:R-:W-:-:S03]  /*18820*/  SHF.R.U32.HI R11, RZ, 0x18, R8 ;  /* 0x00000018ff0b7819 */ /* 0x000fc60000011608 */
[----:B------:R-:W-:Y:S01]  /*18830*/  HMMA.16816.F32.BF16 R56, R4, R16, R56 ;  /* 0x000000100438723c */ /* 0x000fe20000041838 */
[----:B------:R-:W-:Y:S01]  /*18840*/  LOP3.LUT R14, R2, 0xff, RZ, 0xc0, !PT ;  /* 0x000000ff020e7812 */ /* 0x000fe200078ec0ff */
[----:B------:R-:W-:Y:S01]  /*18850*/  IMAD.MOV.U32 R102, RZ, RZ, R132 ;  /* 0x000000ffff667224 */ /* 0x000fe200078e0084 */
[C---:B------:R-:W-:Y:S01]  /*18860*/  LOP3.LUT R2, R8.reuse, 0xffff, RZ, 0xc0, !PT ;  /* 0x0000ffff08027812 */ /* 0x040fe200078ec0ff */
[----:B------:R-:W-:Y:S01]  /*18870*/  IMAD.MOV.U32 R248, RZ, RZ, R133 ;  /* 0x000000fffff87224 */ /* 0x000fe200078e0085 */
[----:B------:R-:W-:Y:S01]  /*18880*/  LOP3.LUT R12, R8, 0xff, RZ, 0xc0, !PT ;  /* 0x000000ff080c7812 */ /* 0x000fe200078ec0ff */
[----:B------:R-:W-:Y:S01]  /*18890*/  IMAD.MOV.U32 R249, RZ, RZ, R134 ;  /* 0x000000fffff97224 */ /* 0x000fe200078e0086 */
[----:B------:R-:W-:Y:S01]  /*188a0*/  SHF.R.U32.HI R2, RZ, 0x8, R2 ;  /* 0x00000008ff027819 */ /* 0x000fe20000011602 */
[----:B------:R-:W-:Y:S01]  /*188b0*/  IMAD.MOV.U32 R250, RZ, RZ, R135 ;  /* 0x000000fffffa7224 */ /* 0x000fe200078e0087 */
[----:B------:R-:W-:Y:S01]  /*188c0*/  LOP3.LUT R3, R3, 0xff, RZ, 0xc0, !PT ;  /* 0x000000ff03037812 */ /* 0x000fe200078ec0ff */
[----:B------:R-:W-:Y:S01]  /*188d0*/  IMAD.MOV.U32 R101, RZ, RZ, R126 ;  /* 0x000000ffff657224 */ /* 0x000fe200078e007e */
[----:B------:R-:W-:Y:S01]  /*188e0*/  PRMT R2, R12, 0x5410, R2 ;  /* 0x000054100c027816 */ /* 0x000fe20000000002 */
[----:B------:R-:W-:Y:S01]  /*188f0*/  IMAD.MOV.U32 R100, RZ, RZ, R125 ;  /* 0x000000ffff647224 */ /* 0x000fe200078e007d */
[----:B------:R-:W-:Y:S01]  /*18900*/  PRMT R3, R3, 0x5410, R11 ;  /* 0x0000541003037816 */ /* 0x000fe2000000000b */
[----:B------:R-:W-:Y:S01]  /*18910*/  LDSM.16.MT88.4 R116, [R178+0x7800] ;  /* 0x00780000b274783b */ /* 0x000fe20000004200 */
[----:B------:R-:W-:-:S02]  /*18920*/  LOP3.LUT R15, R115, UR32, R112, 0x96, !PT ;  /* 0x00000020730f7c12 */ /* 0x000fc4000f8e9670 */
[--C-:B------:R-:W-:Y:S02]  /*18930*/  HSET2.LE.AND R2, R2, R0.reuse, PT ;  /* 0x0000000002027233 */ /* 0x100fe40003803000 */
[----:B------:R-:W-:Y:S01]  /*18940*/  SHF.R.U32.HI R9, RZ, 0x8, R9 ;  /* 0x00000008ff097819 */ /* 0x000fe20000011609 */
[C---:B------:R-:W-:Y:S01]  /*18950*/  HMMA.16816.F32.BF16 R16, R4.reuse, R18, R96 ;  /* 0x000000120410723c */ /* 0x040fe20000041860 */
[--C-:B------:R-:W-:Y:S01]  /*18960*/  HSET2.LE.AND R3, R3, R0.reuse, PT ;  /* 0x0000000003037233 */ /* 0x100fe20003803000 */
[----:B------:R-:W-:Y:S01]  /*18970*/  IMAD.MOV.U32 R220, RZ, RZ, R127 ;  /* 0x000000ffffdc7224 */ /* 0x000fe200078e007f */
[----:B------:R-:W-:Y:S01]  /*18980*/  LOP3.LUT R8, R10, 0xff, RZ, 0xc0, !PT ;  /* 0x000000ff0a087812 */ /* 0x000fe200078ec0ff */
[----:B------:R-:W-:Y:S01]  /*18990*/  STG.E.U16 desc[UR26][R54.64+-0xf0], R228 ;  /* 0xffff10e436007986 */ /* 0x000fe2000c10151a */
[----:B------:R-:W-:Y:S02]  /*189a0*/  LOP3.LUT R76, R2, R244, RZ, 0xc0, !PT ;  /* 0x000000f4024c7212 */ /* 0x000fe400078ec0ff */
[----:B------:R-:W-:Y:S01]  /*189b0*/  LOP3.LUT R77, R3, R199, RZ, 0xc0, !PT ;  /* 0x000000c7034d7212 */ /* 0x000fe200078ec0ff */
[----:B------:R-:W-:Y:S01]  /*189c0*/  IMAD.WIDE.U32 R2, R15, -0x2daee0ad, RZ ;  /* 0xd2511f530f027825 */ /* 0x000fe200078e00ff */
[----:B------:R-:W-:Y:S01]  /*189d0*/  PRMT R10, R14, 0x5410, R9 ;  /* 0x000054100e0a7816 */ /* 0x000fe20000000009 */
[C---:B------:R-:W-:Y:S01]  /*189e0*/  HMMA.16816.F32.BF16 R112, R4.reuse, R20, R72 ;  /* 0x000000140470723c */ /* 0x040fe20000041848 */
[----:B------:R-:W-:Y:S01]  /*189f0*/  PRMT R9, R8, 0x5410, R13 ;  /* 0x0000541008097816 */ /* 0x000fe2000000000d */
[----:B------:R-:W-:Y:S04]  /*18a00*/  STG.E.U16 desc[UR26][R54.64+-0xee], R229 ;  /* 0xffff12e536007986 */ /* 0x000fe8000c10151a */
[----:B------:R-:W-:Y:S01]  /*18a10*/  HMMA.16816.F32.BF16 R20, R4, R22, R84 ;  /* 0x000000160414723c */ /* 0x000fe20000041854 */
[--C-:B------:R-:W-:Y:S01]  /*18a20*/  HSET2.LE.AND R8, R10, R0.reuse, PT ;  /* 0x000000000a087233 */ /* 0x100fe20003803000 */
[----:B------:R-:W2:Y:S01]  /*18a30*/  LDSM.16.MT88.4 R132, [R177+0x7800] ;  /* 0x00780000b184783b */ /* 0x000ea20000004200 */
[----:B------:R-:W-:-:S03]  /*18a40*/  HSET2.LE.AND R9, R9, R0, PT ;  /* 0x0000000009097233 */ /* 0x000fc60003803000 */
[----:B------:R-:W3:Y:S01]  /*18a50*/  LDSM.16.MT88.4 R124, [R180+0x7800] ;  /* 0x00780000b47c783b */ /* 0x000ee20000004200 */
[C---:B------:R-:W-:Y:S02]  /*18a60*/  LOP3.LUT R4, R2.reuse, 0xffff, RZ, 0xc0, !PT ;  /* 0x0000ffff02047812 */ /* 0x040fe400078ec0ff */
[----:B------:R-:W-:Y:S01]  /*18a70*/  LOP3.LUT R6, R2, 0xff, RZ, 0xc0, !PT ;  /* 0x000000ff02067812 */ /* 0x000fe200078ec0ff */
[----:B------:R-:W4:Y:S01]  /*18a80*/  LDSM.16.MT88.4 R12, [R179+0x7800] ;  /* 0x00780000b30c783b */ /* 0x000f220000004200 */
[----:B------:R-:W-:Y:S02]  /*18a90*/  SHF.R.U32.HI R4, RZ, 0x8, R4 ;  /* 0x00000008ff047819 */ /* 0x000fe40000011604 */
[----:B------:R-:W-:Y:S02]  /*18aa0*/  LOP3.LUT R3, R3, UR34, R120, 0x96, !PT ;  /* 0x0000002203037c12 */ /* 0x000fe4000f8e9678 */
[----:B------:R-:W-:Y:S02]  /*18ab0*/  LOP3.LUT R78, R8, R239, RZ, 0xc0, !PT ;  /* 0x000000ef084e7212 */ /* 0x000fe400078ec0ff */
[----:B------:R-:W-:-:S02]  /*18ac0*/  LOP3.LUT R79, R9, R200, RZ, 0xc0, !PT ;  /* 0x000000c8094f7212 */ /* 0x000fc400078ec0ff */
[--C-:B------:R-:W-:Y:S02]  /*18ad0*/  SHF.R.U32.HI R5, RZ, 0x10, R2.reuse ;  /* 0x00000010ff057819 */ /* 0x100fe40000011602 */
[----:B------:R-:W-:Y:S02]  /*18ae0*/  SHF.R.U32.HI R8, RZ, 0x18, R2 ;  /* 0x00000018ff087819 */ /* 0x000fe40000011602 */
[----:B------:R-:W-:Y:S02]  /*18af0*/  PRMT R9, R6, 0x5410, R4 ;  /* 0x0000541006097816 */ /* 0x000fe40000000004 */
[C---:B------:R-:W-:Y:S02]  /*18b00*/  LOP3.LUT R2, R3.reuse, 0xffff, RZ, 0xc0, !PT ;  /* 0x0000ffff03027812 */ /* 0x040fe400078ec0ff */
[----:B------:R-:W-:Y:S02]  /*18b10*/  SHF.R.U32.HI R4, RZ, 0x10, R3 ;  /* 0x00000010ff047819 */ /* 0x000fe40000011603 */
[----:B------:R-:W-:-:S02]  /*18b20*/  LOP3.LUT R7, R3, 0xff, RZ, 0xc0, !PT ;  /* 0x000000ff03077812 */ /* 0x000fc400078ec0ff */
[----:B------:R-:W-:Y:S02]  /*18b30*/  SHF.R.U32.HI R6, RZ, 0x18, R3 ;  /* 0x00000018ff067819 */ /* 0x000fe40000011603 */
[----:B------:R-:W-:Y:S02]  /*18b40*/  SHF.R.U32.HI R2, RZ, 0x8, R2 ;  /* 0x00000008ff027819 */ /* 0x000fe40000011602 */
[----:B------:R-:W-:Y:S02]  /*18b50*/  LOP3.LUT R3, R4, 0xff, RZ, 0xc0, !PT ;  /* 0x000000ff04037812 */ /* 0x000fe400078ec0ff */
[----:B------:R-:W-:Y:S01]  /*18b60*/  LOP3.LUT R5, R5, 0xff, RZ, 0xc0, !PT ;  /* 0x000000ff05057812 */ /* 0x000fe200078ec0ff */
[----:B------:R1:W-:Y:S01]  /*18b70*/  STG.E.U16 desc[UR26][R52.64+-0xf0], R168 ;  /* 0xffff10a834007986 */ /* 0x0003e2000c10151a */
[----:B------:R-:W-:Y:S02]  /*18b80*/  PRMT R2, R7, 0x5410, R2 ;  /* 0x0000541007027816 */ /* 0x000fe40000000002 */
[----:B------:R-:W-:Y:S01]  /*18b90*/  PRMT R3, R3, 0x5410, R6 ;  /* 0x0000541003037816 */ /* 0x000fe20000000006 */
[----:B------:R1:W-:Y:S01]  /*18ba0*/  STG.E.U16 desc[UR26][R52.64+-0xee], R167 ;  /* 0xffff12a734007986 */ /* 0x0003e2000c10151a */
[----:B------:R-:W-:-:S03]  /*18bb0*/  PRMT R5, R5, 0x5410, R8 ;  /* 0x0000541005057816 */ /* 0x000fc60000000008 */
[----:B------:R1:W-:Y:S04]  /*18bc0*/  STG.E.U16 desc[UR26][R38.64+-0xf0], R165 ;  /* 0xffff10a526007986 */ /* 0x0003e8000c10151a */
[----:B------:R1:W-:Y:S04]  /*18bd0*/  STG.E.U16 desc[UR26][R38.64+-0xee], R166 ;  /* 0xffff12a626007986 */ /* 0x0003e8000c10151a */
[----:B------:R1:W-:Y:S04]  /*18be0*/  STG.E.U16 desc[UR26][R140.64+-0xe0], R227 ;  /* 0xffff20e38c007986 */ /* 0x0003e8000c10151a */
[----:B------:R1:W-:Y:S01]  /*18bf0*/  STG.E.U16 desc[UR26][R140.64+-0xde], R226 ;  /* 0xffff22e28c007986 */ /* 0x0003e2000c10151a */
[----:B------:R-:W-:-:S03]  /*18c00*/  HSET2.LE.AND R2, R2, R0, PT ;  /* 0x0000000002027233 */ /* 0x000fc60003803000 */
[----:B------:R1:W-:Y:S01]  /*18c10*/  STG.E.U16 desc[UR26][R54.64+-0xe0], R225 ;  /* 0xffff20e136007986 */ /* 0x0003e2000c10151a */
[----:B------:R-:W-:-:S03]  /*18c20*/  HSET2.LE.AND R4, R9, R0, PT ;  /* 0x0000000009047233 */ /* 0x000fc60003803000 */
[----:B------:R1:W-:Y:S01]  /*18c30*/  STG.E.U16 desc[UR26][R54.64+-0xde], R224 ;  /* 0xffff22e036007986 */ /* 0x0003e2000c10151a */
[----:B------:R-:W-:-:S03]  /*18c40*/  HSET2.LE.AND R3, R3, R0, PT ;  /* 0x0000000003037233 */ /* 0x000fc60003803000 */
[----:B------:R1:W-:Y:S01]  /*18c50*/  STG.E.U16 desc[UR26][R52.64+-0xe0], R164 ;  /* 0xffff20a434007986 */ /* 0x0003e2000c10151a */
[----:B------:R-:W-:-:S03]  /*18c60*/  HSET2.LE.AND R0, R5, R0, PT ;  /* 0x0000000005007233 */ /* 0x000fc60003803000 */
[----:B------:R1:W-:Y:S04]  /*18c70*/  STG.E.U16 desc[UR26][R52.64+-0xde], R163 ;  /* 0xffff22a334007986 */ /* 0x0003e8000c10151a */
[----:B------:R1:W-:Y:S04]  /*18c80*/  STG.E.U16 desc[UR26][R38.64+-0xe0], R161 ;  /* 0xffff20a126007986 */ /* 0x0003e8000c10151a */
[----:B------:R1:W-:Y:S04]  /*18c90*/  STG.E.U16 desc[UR26][R38.64+-0xde], R162 ;  /* 0xffff22a226007986 */ /* 0x0003e8000c10151a */
[----:B------:R1:W-:Y:S04]  /*18ca0*/  STG.E.U16 desc[UR26][R140.64+-0xd0], R223 ;  /* 0xffff30df8c007986 */ /* 0x0003e8000c10151a */
[----:B------:R1:W-:Y:S01]  /*18cb0*/  STG.E.U16 desc[UR26][R140.64+-0xce], R222 ;  /* 0xffff32de8c007986 */ /* 0x0003e2000c10151a */
[----:B------:R-:W-:-:S03]  /*18cc0*/  IMAD.MOV.U32 R36, RZ, RZ, R31 ;  /* 0x000000ffff247224 */ /* 0x000fc600078e001f */
[----:B------:R1:W-:Y:S04]  /*18cd0*/  STG.E.U16 desc[UR26][R54.64+-0xd0], R219 ;  /* 0xffff30db36007986 */ /* 0x0003e8000c10151a */
[----:B------:R1:W-:Y:S01]  /*18ce0*/  STG.E.U16 desc[UR26][R54.64+-0xce], R218 ;  /* 0xffff32da36007986 */ /* 0x0003e2000c10151a */
[----:B------:R-:W-:-:S03]  /*18cf0*/  IMAD.MOV.U32 R31, RZ, RZ, R103 ;  /* 0x000000ffff1f7224 */ /* 0x000fc600078e0067 */
[----:B------:R1:W-:Y:S04]  /*18d00*/  STG.E.U16 desc[UR26][R52.64+-0xd0], R160 ;  /* 0xffff30a034007986 */ /* 0x0003e8000c10151a */
[----:B------:R1:W-:Y:S01]  /*18d10*/  STG.E.U16 desc[UR26][R52.64+-0xce], R159 ;  /* 0xffff329f34007986 */ /* 0x0003e2000c10151a */
[----:B------:R-:W-:-:S03]  /*18d20*/  LOP3.LUT R100, R2, R100, RZ, 0xc0, !PT ;  /* 0x0000006402647212 */ /* 0x000fc600078ec0ff */
[----:B------:R1:W-:Y:S01]  /*18d30*/  STG.E.U16 desc[UR26][R38.64+-0xd0], R158 ;  /* 0xffff309e26007986 */ /* 0x0003e2000c10151a */
[----:B------:R-:W-:-:S03]  /*18d40*/  LOP3.LUT R103, R0, R247, RZ, 0xc0, !PT ;  /* 0x000000f700677212 */ /* 0x000fc600078ec0ff */
[----:B------:R1:W-:Y:S01]  /*18d50*/  STG.E.U16 desc[UR26][R38.64+-0xce], R157 ;  /* 0xffff329d26007986 */ /* 0x0003e2000c10151a */
[----:B------:R-:W-:-:S03]  /*18d60*/  IMAD.MOV.U32 R29, RZ, RZ, R122 ;  /* 0x000000ffff1d7224 */ /* 0x000fc600078e007a */
[----:B------:R1:W-:Y:S01]  /*18d70*/  STG.E.U16 desc[UR26][R140.64+-0xc0], R217 ;  /* 0xffff40d98c007986 */ /* 0x0003e2000c10151a */
[----:B------:R-:W-:-:S03]  /*18d80*/  IMAD.MOV.U32 R26, RZ, RZ, R123 ;  /* 0x000000ffff1a7224 */ /* 0x000fc600078e007b */
[----:B------:R1:W-:Y:S01]  /*18d90*/  STG.E.U16 desc[UR26][R140.64+-0xbe], R216 ;  /* 0xffff42d88c007986 */ /* 0x0003e2000c10151a */
[----:B------:R-:W-:Y:S01]  /*18da0*/  FADD.FTZ R2, R238, R245 ;  /* 0x000000f5ee027221 */ /* 0x000fe20000010000 */
[----:B------:R-:W-:Y:S02]  /*18db0*/  FADD.FTZ R0, R237, R201 ;  /* 0x000000c9ed007221 */ /* 0x000fe40000010000 */
[----:B------:R1:W-:Y:S01]  /*18dc0*/  STG.E.U16 desc[UR26][R54.64+-0xc0], R210 ;  /* 0xffff40d236007986 */ /* 0x0003e2000c10151a */
[----:B------:R-:W-:-:S03]  /*18dd0*/  IMAD.MOV.U32 R27, RZ, RZ, R30 ;  /* 0x000000ffff1b7224 */ /* 0x000fc600078e001e */
        /* <DEDUP_REMOVED lines=8> */
[----:B------:R-:W-:-:S03]  /*18e60*/  FADD.FTZ R4, R29, R202 ;  /* 0x000000ca1d047221 */ /* 0x000fc60000010000 */
[----:B------:R1:W-:Y:S01]  /*18e70*/  STG.E.U16 desc[UR26][R140.64+-0xb0], R209 ;  /* 0xffff50d18c007986 */ /* 0x0003e2000c10151a */
[----:B------:R-:W-:-:S03]  /*18e80*/  FADD.FTZ R3, R26, R198 ;  /* 0x000000c61a037221 */ /* 0x000fc60000010000 */
[----:B------:R1:W-:Y:S01]  /*18e90*/  STG.E.U16 desc[UR26][R140.64+-0xae], R208 ;  /* 0xffff52d08c007986 */ /* 0x0003e2000c10151a */
[----:B------:R-:W-:Y:S01]  /*18ea0*/  FADD.FTZ R2, R236, R2 ;  /* 0x00000002ec027221 */ /* 0x000fe20000010000 */
[----:B------:R-:W-:Y:S02]  /*18eb0*/  FADD.FTZ R0, R175, R0 ;  /* 0x00000000af007221 */ /* 0x000fe40000010000 */
[----:B------:R1:W-:Y:S04]  /*18ec0*/  STG.E.U16 desc[UR26][R54.64+-0xb0], R203 ;  /* 0xffff50cb36007986 */ /* 0x0003e8000c10151a */
[----:B------:R1:W-:Y:S04]  /*18ed0*/  STG.E.U16 desc[UR26][R54.64+-0xae], R197 ;  /* 0xffff52c536007986 */ /* 0x0003e8000c10151a */
[----:B------:R1:W-:Y:S04]  /*18ee0*/  STG.E.U16 desc[UR26][R52.64+-0xb0], R154 ;  /* 0xffff509a34007986 */ /* 0x0003e8000c10151a */
[----:B------:R1:W-:Y:S04]  /*18ef0*/  STG.E.U16 desc[UR26][R52.64+-0xae], R153 ;  /* 0xffff529934007986 */ /* 0x0003e8000c10151a */
[----:B------:R1:W-:Y:S04]  /*18f00*/  STG.E.U16 desc[UR26][R38.64+-0xb0], R152 ;  /* 0xffff509826007986 */ /* 0x0003e8000c10151a */
        /* <DEDUP_REMOVED lines=37> */
[C---:B--2---:R-:W-:Y:S01]  /*19160*/  HMMA.16816.F32.BF16 R108, R76.reuse, R132, R108 ;  /* 0x000000844c6c723c */ /* 0x044fe2000004186c */
[----:B------:R-:W-:Y:S01]  /*19170*/  FADD.FTZ R4, R242, R4 ;  /* 0x00000004f2047221 */ /* 0x000fe20000010000 */
[----:B------:R-:W-:Y:S01]  /*19180*/  FADD.FTZ R3, R243, R3 ;  /* 0x00000003f3037221 */ /* 0x000fe20000010000 */
[----:B------:R-:W-:Y:S01]  /*19190*/  FADD.FTZ R2, R207, R2 ;  /* 0x00000002cf027221 */ /* 0x000fe20000010000 */
[----:B------:R-:W-:Y:S01]  /*191a0*/  FADD.FTZ R0, R205, R0 ;  /* 0x00000000cd007221 */ /* 0x000fe20000010000 */
[----:B------:R-:W-:Y:S01]  /*191b0*/  IADD3 R199, P1, R140, -0x180, RZ ;  /* 0xfffffe808cc77810 */ /* 0x000fe20007f3e0ff */
[----:B------:R-:W-:Y:S01]  /*191c0*/  HMMA.16816.F32.BF16 R104, R76, R134, R104 ;  /* 0x000000864c68723c */ /* 0x000fe20000041868 */
[----:B------:R-:W-:-:S05]  /*191d0*/  @UP0 UIADD3 UR18, UR18, -0x4, URZ ;  /* 0xfffffffc12120890 */ /* 0x000fca000fffe03f */
[----:B---3--:R-:W-:Y:S01]  /*191e0*/  HMMA.16816.F32.BF16 R96, R76, R124, R80 ;  /* 0x0000007c4c60723c */ /* 0x008fe20000041850 */
[----:B------:R-:W-:-:S05]  /*191f0*/  FADD.FTZ R247, R204, R4 ;  /* 0x00000004ccf77221 */ /* 0x000fca0000010000 */
[----:B------:R-:W-:Y:S01]  /*19200*/  HMMA.16816.F32.BF16 R92, R76, R126, R92 ;  /* 0x0000007e4c5c723c */ /* 0x000fe2000004185c */
[----:B------:R-:W-:-:S05]  /*19210*/  FADD.FTZ R249, R252, R3 ;  /* 0x00000003fcf97221 */ /* 0x000fca0000010000 */
[----:B------:R-:W-:Y:S01]  /*19220*/  HMMA.16816.F32.BF16 R88, R76, R116, R60 ;  /* 0x000000744c58723c */ /* 0x000fe2000004183c */
[----:B------:R-:W-:-:S05]  /*19230*/  FADD.FTZ R244, R212, R2 ;  /* 0x00000002d4f47221 */ /* 0x000fca0000010000 */
[----:B------:R-:W-:Y:S01]  /*19240*/  HMMA.16816.F32.BF16 R84, R76, R118, R48 ;  /* 0x000000764c54723c */ /* 0x000fe20000041830 */
[----:B------:R-:W-:-:S05]  /*19250*/  FADD.FTZ R245, R206, R0 ;  /* 0x00000000cef57221 */ /* 0x000fca0000010000 */
[----:B------:R-:W-:Y:S01]  /*19260*/  HMMA.16816.F32.BF16 R136, R100, R132, R136 ;  /* 0x000000846488723c */ /* 0x000fe20000041888 */
[----:B------:R-:W-:-:S05]  /*19270*/  IADD3.X R198, R141, -0x1, RZ, P1, !PT ;  /* 0xffffffff8dc67810 */ /* 0x000fca0000ffe4ff */
[C---:B------:R-:W-:Y:S06]  /*19280*/  HMMA.16816.F32.BF16 R128, R100.reuse, R124, R128 ;  /* 0x0000007c6480723c */ /* 0x040fec0000041880 */
[----:B------:R-:W-:Y:S06]  /*19290*/  HMMA.16816.F32.BF16 R120, R100, R116, R56 ;  /* 0x000000746478723c */ /* 0x000fec0000041838 */
[----:B----4-:R-:W-:Y:S06]  /*192a0*/  HMMA.16816.F32.BF16 R80, R76, R12, R64 ;  /* 0x0000000c4c50723c */ /* 0x010fec0000041840 */
        /* <DEDUP_REMOVED lines=8> */
.L_x_1049:
[----:B------:R-:W-:-:S12]  /*19330*/  UIADD3 UR18, UR17, -0x1, URZ ;  /* 0xffffffff11127890 */ /* 0x000fd8000fffe03f */
.L_x_1056:
[----:B------:R-:W-:-:S13]  /*19340*/  ISETP.LE.AND P0, PT, RZ, UR18, PT ;  /* 0x00000012ff007c0c */ /* 0x000fda000bf03270 */
[----:B------:R-:W-:Y:S05]  /*19350*/  @!P0 BRA `(.L_x_1057) ;  /* 0x0000006c00b08947 */ /* 0x000fea0003800000 */
[----:B------:R-:W2:Y:S04]  /*19360*/  LDL.LU R2, [R1+0xc8] ;  /* 0x0000c80001027983 */ /* 0x000ea80000300800 */
[----:B------:R-:W3:Y:S04]  /*19370*/  LDL.LU R5, [R1+0x110] ;  /* 0x0001100001057983 */ /* 0x000ee80000300800 */
[----:B------:R-:W4:Y:S01]  /*19380*/  LDL.LU R4, [R1+0xe8] ;  /* 0x0000e80001047983 */ /* 0x000f220000300800 */
[----:B------:R-:W-:Y:S01]  /*19390*/  USHF.L.U64.HI UR6, UR8, 0x5, UR9 ;  /* 0x0000000508067899 */ /* 0x000fe20008010209 */
[----:B------:R-:W-:Y:S01]  /*193a0*/  MOV R73, R70 ;  /* 0x0000004600497202 */ /* 0x000fe20000000f00 */
[----:B------:R-:W-:Y:S01]  /*193b0*/  USHF.L.U32 UR7, UR8, 0x5, URZ ;  /* 0x0000000508077899 */ /* 0x000fe2000800063f */
[----:B------:R-:W-:Y:S01]  /*193c0*/  MOV R72, R71 ;  /* 0x0000004700487202 */ /* 0x000fe20000000f00 */
[----:B------:R-:W-:Y:S01]  /*193d0*/  UIMAD.WIDE.U32 UR16, UR8, 0x30, URZ ;  /* 0x00000030081078a5 */ /* 0x000fe2000f8e003f */
[----:B------:R-:W-:Y:S01]  /*193e0*/  MOV R3, R68 ;  /* 0x0000004400037202 */ /* 0x000fe20000000f00 */
[----:B------:R-:W-:-:S02]  /*193f0*/  UIMAD UR4, UR9, 0x30, URZ ;  /* 0x00000030090478a4 */ /* 0x000fc4000f8e023f */
[----:B------:R-:W-:Y:S02]  /*19400*/  USHF.L.U64.HI UR8, UR10, 0x5, UR11 ;  /* 0x000000050a087899 */ /* 0x000fe4000801020b */
[----:B------:R-:W-:Y:S02]  /*19410*/  USHF.L.U32 UR9, UR10, 0x5, URZ ;  /* 0x000000050a097899 */ /* 0x000fe4000800063f */
[----:B------:R-:W-:Y:S02]  /*19420*/  UIMAD.WIDE.U32 UR46, UR10, 0x30, URZ ;  /* 0x000000300a2e78a5 */ /* 0x000fe4000f8e003f */
[----:B------:R-:W-:Y:S01]  /*19430*/  USHF.L.U32 UR40, UR19, 0x3, URZ ;  /* 0x0000000313287899 */ /* 0x000fe2000800063f */
[----:B------:R-:W-:Y:S01]  /*19440*/  ULDC UR10, c[0x0][0x2d0] ;  /* 0x0000b400000a7ab9 */ /* 0x000fe20000000800 */
[----:B------:R-:W-:Y:S01]  /*19450*/  USHF.R.S32.HI UR42, URZ, 0x1f, UR19 ;  /* 0x0000001f3f2a7899 */ /* 0x000fe20008011413 */
[----:B-----5:R-:W-:Y:S01]  /*19460*/  ISETP.GE.AND P0, PT, R240, UR10, PT ;  /* 0x0000000af0007c0c */ /* 0x020fe2000bf06270 */
[----:B------:R-:W-:-:S02]  /*19470*/  UIMAD UR43, UR19, 0x38, UR40 ;  /* 0x00000038132b78a4 */ /* 0x000fc4000f8e0228 */
[----:B------:R-:W-:Y:S02]  /*19480*/  UIADD3 UR10, UR4, UR17, URZ ;  /* 0x00000011040a7290 */ /* 0x000fe4000fffe03f */
[----:B------:R-:W-:Y:S02]  /*19490*/  USHF.R.S32.HI UR4, URZ, 0x1f, UR40 ;  /* 0x0000001f3f047899 */ /* 0x000fe40008011428 */
[----:B------:R-:W-:Y:S02]  /*194a0*/  UIADD3 UR43, UR43, 0x1, URZ ;  /* 0x000000012b2b7890 */ /* 0x000fe4000fffe03f */
[----:B------:R-:W-:Y:S02]  /*194b0*/  USHF.L.U32 UR41, UR40, 0x1, URZ ;  /* 0x0000000128297899 */ /* 0x000fe4000800063f */
[----:B------:R-:W-:Y:S02]  /*194c0*/  USHF.L.U64.HI UR40, UR40, 0x1, UR4 ;  /* 0x0000000128287899 */ /* 0x000fe40008010204 */
[----:B------:R-:W1:Y:S01]  /*194d0*/  @!P0 LDC.64 R6, c[0x0][0x220] ;  /* 0x00008800ff068b82 */ /* 0x000e620000000a00 */
[----:B------:R-:W-:-:S02]  /*194e0*/  USHF.R.S32.HI UR4, URZ, 0x1f, UR43 ;  /* 0x0000001f3f047899 */ /* 0x000fc4000801142b */
[----:B------:R-:W-:Y:S02]  /*194f0*/  UIMAD UR11, UR11, 0x30, URZ ;  /* 0x000000300b0b78a4 */ /* 0x000fe4000f8e023f */
[----:B------:R-:W-:Y:S02]  /*19500*/  USHF.R.S32.HI UR22, URZ, 0x1f, UR45 ;  /* 0x0000001f3f167899 */ /* 0x000fe4000801142d */
[----:B------:R-:W-:Y:S01]  /*19510*/  UIMAD.WIDE.U32 UR48, UR19, 0x70, URZ ;  /* 0x00000070133078a5 */ /* 0x000fe2000f8e003f */
[----:B------:R-:W1:Y:S01]  /*19520*/  @!P0 LDC.64 R10, c[0x0][0x220] ;  /* 0x00008800ff0a8b82 */ /* 0x000e620000000a00 */
[----:B------:R-:W-:Y:S02]  /*19530*/  UIMAD UR42, UR42, 0x70, URZ ;  /* 0x000000702a2a78a4 */ /* 0x000fe4000f8e023f */
[----:B------:R-:W-:Y:S02]  /*19540*/  USHF.L.U32 UR44, UR43, 0x1, URZ ;  /* 0x000000012b2c7899 */ /* 0x000fe4000800063f */
[----:B------:R-:W-:-:S02]  /*19550*/  USHF.L.U32 UR21, UR45, 0x1, URZ ;  /* 0x000000012d157899 */ /* 0x000fc4000800063f */
[----:B------:R-:W-:Y:S01]  /*19560*/  USHF.L.U64.HI UR43, UR43, 0x1, UR4 ;  /* 0x000000012b2b7899 */ /* 0x000fe20008010204 */
[----:B------:R-:W1:Y:S01]  /*19570*/  @!P0 LDC.64 R8, c[0x0][0x220] ;  /* 0x00008800ff088b82 */ /* 0x000e620000000a00 */
[----:B------:R-:W-:Y:S02]  /*19580*/  UIADD3 UR11, UR11, UR47, URZ ;  /* 0x0000002f0b0b7290 */ /* 0x000fe4000fffe03f */
[----:B------:R-:W-:Y:S02]  /*19590*/  USHF.L.U64.HI UR45, UR45, 0x1, UR22 ;  /* 0x000000012d2d7899 */ /* 0x000fe40008010216 */
[----:B------:R-:W-:Y:S01]  /*195a0*/  UIADD3 UR42, UR49, UR42, URZ ;  /* 0x0000002a312a7290 */ /* 0x000fe2000fffe03f */
[----:B------:R-:W-:Y:S01]  /*195b0*/  ULDC UR4, c[0x0][0x2ec] ;  /* 0x0000bb0000047ab9 */ /* 0x000fe20000000800 */
[----:B-1----:R1:W-:Y:S04]  /*195c0*/  @!P0 STL.64 [R1+0x148], R6 ;  /* 0x0001480601008387 */ /* 0x0023e80000100a00 */
[----:B------:R-:W-:Y:S04]  /*195d0*/  @!P0 STL.64 [R1+0x140], R10 ;  /* 0x0001400a01008387 */ /* 0x000fe80000100a00 */
[----:B------:R2:W-:Y:S01]  /*195e0*/  @!P0 STL.64 [R1+0x138], R8 ;  /* 0x0001380801008387 */ /* 0x0005e20000100a00 */
[----:B-1----:R-:W1:Y:S03]  /*195f0*/  @!P0 LDC.64 R6, c[0x0][0x220] ;  /* 0x00008800ff068b82 */ /* 0x002e660000000a00 */
[----:B-1----:R1:W-:Y:S01]  /*19600*/  @!P0 STL.64 [R1+0x130], R6 ;  /* 0x0001300601008387 */ /* 0x0023e20000100a00 */
[----:B--2---:R-:W-:-:S02]  /*19610*/  VIADD R0, R2, 0x4 ;  /* 0x0000000402007836 */ /* 0x004fc40000000000 */
[----:B------:R-:W-:-:S04]  /*19620*/  IMAD.WIDE.U32 R8, R2, -0x326172a9, RZ ;  /* 0xcd9e8d5702087825 */ /* 0x000fc800078e00ff */
[----:B-1----:R-:W-:Y:S01]  /*19630*/  IMAD.WIDE.U32 R6, R0, -0x326172a9, RZ ;  /* 0xcd9e8d5700067825 */ /* 0x002fe200078e00ff */
[----:B------:R1:W-:Y:S01]  /*19640*/  STL.64 [R1+0x120], R8 ;  /* 0x0001200801007387 */ /* 0x0003e20000100a00 */
[-C--:B----4-:R-:W-:Y:S02]  /*19650*/  LOP3.LUT R2, R9, R4.reuse, RZ, 0x3c, !PT ;  /* 0x0000000409027212 */ /* 0x090fe400078e3cff */
[----:B---3--:R-:W-:Y:S01]  /*19660*/  IMAD.WIDE.U32 R250, R5, -0x2daee0ad, RZ ;  /* 0xd2511f5305fa7825 */ /* 0x008fe200078e00ff */
[----:B------:R2:W-:Y:S01]  /*19670*/  STL.64 [R1+0x118], R6 ;  /* 0x0001180601007387 */ /* 0x0005e20000100a00 */
[----:B------:R-:W-:Y:S02]  /*19680*/  LOP3.LUT R4, R7, R4, RZ, 0x3c, !PT ;  /* 0x0000000407047212 */ /* 0x000fe400078e3cff */
[----:B------:R-:W-:Y:S01]  /*19690*/  IMAD.MOV.U32 R0, RZ, RZ, R69 ;  /* 0x000000ffff007224 */ /* 0x000fe200078e0045 */
[----:B-1----:R-:W3:Y:S04]  /*196a0*/  LDL.LU.64 R8, [R1+0x100] ;  /* 0x0001000001087983 */ /* 0x002ee80000300a00 */
[----:B--2---:R-:W2:Y:S01]  /*196b0*/  LDL.LU.64 R6, [R1+0x108] ;  /* 0x0001080001067983 */ /* 0x004ea20000300a00 */
[----:B------:R-:W-:-:S04]  /*196c0*/  IMAD.WIDE.U32 R12, R2, -0x2daee0ad, RZ ;  /* 0xd2511f53020c7825 */ /* 0x000fc800078e00ff */
[----:B------:R-:W-:Y:S01]  /*196d0*/  IMAD.WIDE.U32 R10, R4, -0x2daee0ad, RZ ;  /* 0xd2511f53040a7825 */ /* 0x000fe200078e00ff */
[----:B------:R1:W-:Y:S04]  /*196e0*/  STL.64 [R1+0x8], R12 ;  /* 0x0000080c01007387 */ /* 0x0003e80000100a00 */
[----:B------:R1:W-:Y:S01]  /*196f0*/  STL.64 [R1+0x10], R10 ;  /* 0x0000100a01007387 */ /* 0x0003e20000100a00 */
[----:B---3--:R-:W-:Y:S02]  /*19700*/  MOV R5, R9 ;  /* 0x0000000900057202 */ /* 0x008fe40000000f00 */
[----:B--2---:R-:W-:-:S05]  /*19710*/  MOV R4, R6 ;  /* 0x0000000600047202 */ /* 0x004fca0000000f00 */
[----:B------:R1:W-:Y:S01]  /*19720*/  STL.64 [R1+0x128], R4 ;  /* 0x0001280401007387 */ /* 0x0003e20000100a00 */
[----:B------:R-:W-:Y:S05]  /*19730*/  BRA `(.L_x_1058) ;  /* 0x0000000000cc7947 */ /* 0x000fea0003800000 */
.L_x_1060:
[----:B------:R-:W2:Y:S01]  /*19740*/  LDL.64 R206, [R1+0x158] ;  /* 0x0001580001ce7983 */ /* 0x000ea20000100a00 */
[----:B------:R-:W1:Y:S01]  /*19750*/  LDC.64 R70, c[0x0][0x248] ;  /* 0x00009200ff467b82 */ /* 0x000e620000000a00 */
[----:B------:R-:W-:Y:S02]  /*19760*/  UIADD3 UR22, UR18, -0x1, URZ ;  /* 0xffffffff12167890 */ /* 0x000fe4000fffe03f */
[----:B------:R-:W3:Y:S02]  /*19770*/  LDL.64 R204, [R1+0x150] ;  /* 0x0001500001cc7983 */ /* 0x000ee40000100a00 */
[----:B------:R-:W-:Y:S02]  /*19780*/  USHF.R.S32.HI UR19, URZ, 0x1f, UR22 ;  /* 0x0000001f3f137899 */ /* 0x000fe40008011416 */
[----:B------:R4:W-:Y:S01]  /*19790*/  @P0 STS.128 [R191+0x4000], RZ ;  /* 0x004000ffbf000388 */ /* 0x0009e20000000c00 */
[----:B------:R-:W5:Y:S08]  /*197a0*/  @!P0 LDC.64 R142, c[0x0][0x218] ;  /* 0x00008600ff8e8b82 */ /* 0x000f700000000a00 */
[----:B------:R-:W4:Y:S08]  /*197b0*/  @!P0 LDC.64 R150, c[0x0][0x218] ;  /* 0x00008600ff968b82 */ /* 0x000f300000000a00 */
[----:B------:R-:W4:Y:S08]  /*197c0*/  @!P0 LDC.64 R152, c[0x0][0x218] ;  /* 0x00008600ff988b82 */ /* 0x000f300000000a00 */
[----:B------:R-:W4:Y:S01]  /*197d0*/  @!P0 LDC.64 R154, c[0x0][0x218] ;  /* 0x00008600ff9a8b82 */ /* 0x000f220000000a00 */
[C---:B-1----:R-:W-:Y:S02]  /*197e0*/  IMAD R74, R70.reuse, UR19, RZ ;  /* 0x00000013464a7c24 */ /* 0x042fe4000f8e02ff */
[----:B------:R-:W-:Y:S04]  /*197f0*/  IMAD.WIDE.U32 R68, R70, UR22, RZ ;  /* 0x0000001646447c25 */ /* 0x000fe8000f8e00ff */
[----:B------:R-:W-:Y:S04]  /*19800*/  IMAD R74, R71, UR22, R74 ;  /* 0x00000016474a7c24 */ /* 0x000fe8000f8e024a */
[----:B------:R-:W-:Y:S01]  /*19810*/  IMAD.IADD R74, R69, 0x1, R74 ;  /* 0x00000001454a7824 */ /* 0x000fe200078e024a */
[----:B--2---:R-:W-:Y:S04]  /*19820*/  LEA R2, P1, R68, R206, 0x6 ;  /* 0x000000ce44027211 */ /* 0x004fe800078230ff */
[----:B-----5:R-:W-:Y:S02]  /*19830*/  @!P0 LEA R142, P6, R2, R142, 0x1 ;  /* 0x0000008e028e8211 */ /* 0x020fe400078c08ff */
[----:B---3--:R-:W-:Y:S02]  /*19840*/  LEA.HI.X R68, R68, R205, R74, 0x6, P1 ;  /* 0x000000cd44447211 */ /* 0x008fe400008f344a */
[----:B------:R-:W-:Y:S02]  /*19850*/  @!P0 LEA R75, P1, R70, R2, 0x4 ;  /* 0x00000002464b8211 */ /* 0x000fe400078220ff */
[----:B------:R-:W-:Y:S02]  /*19860*/  @!P0 LEA.HI.X R143, R2, R143, R68, 0x1, P6 ;  /* 0x0000008f028f8211 */ /* 0x000fe400030f0c44 */
[C---:B----4-:R-:W-:Y:S02]  /*19870*/  @!P0 LEA R140, P5, R75.reuse, R150, 0x1 ;  /* 0x000000964b8c8211 */ /* 0x050fe400078a08ff */
[----:B------:R-:W-:Y:S01]  /*19880*/  @!P0 LEA.HI.X R141, R70, R68, R71, 0x4, P1 ;  /* 0x00000044468d8211 */ /* 0x000fe200008f2447 */
[----:B------:R-:W-:Y:S01]  /*19890*/  @!PT LDS RZ, [RZ] ;  /* 0x00000000fffff984 */ /* 0x000fe20000000800 */
[----:B------:R-:W-:Y:S01]  /*198a0*/  @!PT LDS RZ, [RZ] ;  /* 0x00000000fffff984 */ /* 0x000fe20000000800 */
[----:B------:R-:W-:Y:S01]  /*198b0*/  @!PT LDS RZ, [RZ] ;  /* 0x00000000fffff984 */ /* 0x000fe20000000800 */
[----:B------:R1:W-:Y:S01]  /*198c0*/  @!P0 LDGSTS.E.BYPASS.LTC128B.128 [R191+0x4000], desc[UR26][R142.64] ;  /* 0x040000008ebf8fae */ /* 0x0003e2000b901d5a */
[----:B------:R-:W-:Y:S02]  /*198d0*/  @!P0 IADD3 R69, P4, R2, UR9, RZ ;  /* 0x0000000902458c10 */ /* 0x000fe4000ff9e0ff */
[----:B------:R-:W-:Y:S01]  /*198e0*/  @!P0 LEA.HI.X R141, R75, R151, R141, 0x1, P5 ;  /* 0x000000974b8d8211 */ /* 0x000fe200028f0c8d */
[----:B------:R1:W-:Y:S01]  /*198f0*/  @P0 STS.128 [R191+0x4800], RZ ;  /* 0x004800ffbf000388 */ /* 0x0003e20000000c00 */
[C---:B------:R-:W-:Y:S02]  /*19900*/  @!P0 LEA R74, P3, R69.reuse, R152, 0x1 ;  /* 0x00000098454a8211 */ /* 0x040fe400078608ff */
        /* <DEDUP_REMOVED lines=20> */
[----:B------:R-:W0:Y:S01]  /*19a50*/  LDGDEPBAR ;  /* 0x00000000000079af */ /* 0x000e220000000000 */
[----:B------:R-:W-:Y:S05]  /*19a60*/  BRA `(.L_x_1059) ;  /* 0x0000000c00387947 */ /* 0x000fea0003800000 */
.L_x_1058:
[----:B-1----:R-:W2:Y:S01]  /*19a70*/  LDL.64 R12, [R1+0x128] ;  /* 0x00012800010c7983 */ /* 0x002ea20000100a00 */
[----:B------:R-:W-:Y:S04]  /*19a80*/  DEPBAR.LE SB0, 0x0 ;  /* 0x000080000000791a */ /* 0x000fe80000000000 */
[----:B------:R-:W3:Y:S01]  /*19a90*/  LDL R9, [R1+0x148] ;  /* 0x0001480001097983 */ /* 0x000ee20000100800 */
[----:B------:R-:W-:Y:S01]  /*19aa0*/  USHF.R.S32.HI UR22, URZ, 0x1f, UR18 ;  /* 0x0000001f3f167899 */ /* 0x000fe20008011412 */
[----:B------:R-:W-:Y:S01]  /*19ab0*/  IMAD.U32 R4, RZ, RZ, UR18 ;  /* 0x00000012ff047e24 */ /* 0x000fe2000f8e00ff */
[----:B------:R-:W-:Y:S02]  /*19ac0*/  UIMAD UR19, UR23, UR18, URZ ;  /* 0x00000012171372a4 */ /* 0x000fe4000f8e023f */
[----:B------:R-:W4:Y:S01]  /*19ad0*/  LDL R20, [R1+0x14c] ;  /* 0x00014c0001147983 */ /* 0x000f220000100800 */
[----:B------:R-:W-:Y:S02]  /*19ae0*/  USHF.L.U32 UR39, UR18, 0x1, URZ ;  /* 0x0000000112277899 */ /* 0x000fe4000800063f */
[----:B------:R-:W-:Y:S02]  /*19af0*/  UIMAD UR19, UR22, UR24, UR19 ;  /* 0x00000018161372a4 */ /* 0x000fe4000f8e0213 */
[----:B-----5:R-:W5:Y:S01]  /*19b00*/  LDL R10, [R1+0x140] ;  /* 0x00014000010a7983 */ /* 0x020f620000100800 */
[----:B------:R-:W-:Y:S02]  /*19b10*/  ULOP3.LUT UR22, UR39, UR31, URZ, 0x3c, !UPT ;  /* 0x0000001f27167292 */ /* 0x000fe4000f8e3c3f */
[----:B------:R-:W-:Y:S02]  /*19b20*/  UIADD3 UR37, UR30, 0x3c6ef372, URZ ;  /* 0x3c6ef3721e257890 */ /* 0x000fe4000fffe03f */
[----:B------:R-:W5:Y:S01]  /*19b30*/  LDL R19, [R1+0x144] ;  /* 0x0001440001137983 */ /* 0x000f620000100800 */
[----:B------:R-:W-:Y:S02]  /*19b40*/  UISETP.GE.AND UP0, UPT, UR18, 0x1, UPT ;  /* 0x000000011200788c */ /* 0x000fe4000bf06270 */
[----:B------:R-:W-:Y:S02]  /*19b50*/  UIADD3 UR38, UR30, -0x61c88647, URZ ;  /* 0x9e3779b91e267890 */ /* 0x000fe4000fffe03f */
[----:B------:R-:W5:Y:S01]  /*19b60*/  LDL R8, [R1+0x138] ;  /* 0x0001380001087983 */ /* 0x000f620000100800 */
[----:B------:R-:W-:Y:S02]  /*19b70*/  UIADD3 UR36, UR31, 0x76cf5d0a, URZ ;  /* 0x76cf5d0a1f247890 */ /* 0x000fe4000fffe03f */
[----:B------:R-:W-:Y:S02]  /*19b80*/  UIADD3 UR34, UR31, 0x32370b8f, URZ ;  /* 0x32370b8f1f227890 */ /* 0x000fe4000fffe03f */
[----:B------:R-:W5:Y:S05]  /*19b90*/  LDL R18, [R1+0x13c] ;  /* 0x00013c0001127983 */ /* 0x000f6a0000100800 */
[----:B------:R-:W5:Y:S05]  /*19ba0*/  LDL R6, [R1+0x130] ;  /* 0x0001300001067983 */ /* 0x000f6a0000100800 */
[----:B------:R-:W5:Y:S01]  /*19bb0*/  LDL R17, [R1+0x134] ;  /* 0x0001340001117983 */ /* 0x000f620000100800 */
[----:B------:R-:W-:Y:S06]  /*19bc0*/  BAR.SYNC.DEFER_BLOCKING 0x0 ;  /* 0x0000000000007b1d */ /* 0x000fec0000010000 */
[----:B------:R-:W-:Y:S05]  /*19bd0*/  @P0 STS.128 [R191+0x6000], RZ ;  /* 0x006000ffbf000388 */ /* 0x000fea0000000c00 */
[----:B------:R-:W5:Y:S05]  /*19be0*/  LDL.64 R196, [R1+0x10] ;  /* 0x0000100001c47983 */ /* 0x000f6a0000100a00 */
[----:B------:R-:W5:Y:S05]  /*19bf0*/  LDL.64 R202, [R1+0x8] ;  /* 0x0000080001ca7983 */ /* 0x000f6a0000100a00 */
[----:B------:R-:W5:Y:S05]  /*19c00*/  LDL.64 R200, [R1+0x120] ;  /* 0x0001200001c87983 */ /* 0x000f6a0000100a00 */
[----:B------:R-:W5:Y:S01]  /*19c10*/  LDL.64 R194, [R1+0x118] ;  /* 0x0001180001c27983 */ /* 0x000f620000100a00 */
[----:B--2---:R-:W-:Y:S04]  /*19c20*/  IMAD.WIDE.U32 R4, R4, UR24, R12 ;  /* 0x0000001804047c25 */ /* 0x004fe8000f8e000c */
[----:B------:R-:W-:Y:S01]  /*19c30*/  VIADD R2, R5, UR19 ;  /* 0x0000001305027c36 */ /* 0x000fe20008000000 */
[C---:B---3--:R-:W-:Y:S01]  /*19c40*/  @!P0 LEA R12, P4, R4.reuse, R9, 0x1 ;  /* 0x00000009040c8211 */ /* 0x048fe200078808ff */
[----:B------:R-:W-:Y:S01]  /*19c50*/  UIADD3 UR19, UR31, -0x4498517b, URZ ;  /* 0xbb67ae851f137890 */ /* 0x000fe2000fffe03f */
[C---:B------:R-:W-:Y:S02]  /*19c60*/  @!P0 IADD3 R5, P3, R4.reuse, UR28, RZ ;  /* 0x0000001c04058c10 */ /* 0x040fe4000ff7e0ff */
[----:B----4-:R-:W-:Y:S02]  /*19c70*/  @!P0 LEA.HI.X R13, R4, R20, R2, 0x1, P4 ;  /* 0x00000014040d8211 */ /* 0x010fe400020f0c02 */
[----:B------:R-:W-:Y:S02]  /*19c80*/  @!P0 IADD3.X R9, R2, UR20, RZ, P3, !PT ;  /* 0x0000001402098c10 */ /* 0x000fe40009ffe4ff */
[C---:B-----5:R-:W-:Y:S01]  /*19c90*/  @!P0 LEA R10, P3, R5.reuse, R10, 0x1 ;  /* 0x0000000a050a8211 */ /* 0x060fe200078608ff */
[----:B------:R-:W-:Y:S01]  /*19ca0*/  @!PT LDS RZ, [RZ] ;  /* 0x00000000fffff984 */ /* 0x000fe20000000800 */
[----:B------:R-:W-:Y:S01]  /*19cb0*/  @!PT LDS RZ, [RZ] ;  /* 0x00000000fffff984 */ /* 0x000fe20000000800 */
[----:B------:R-:W-:Y:S01]  /*19cc0*/  @!PT LDS RZ, [RZ] ;  /* 0x00000000fffff984 */ /* 0x000fe20000000800 */
[----:B------:R-:W-:Y:S01]  /*19cd0*/  @!P0 LDGSTS.E.BYPASS.LTC128B.128 [R191+0x6000], desc[UR26][R12.64] ;  /* 0x060000000cbf8fae */ /* 0x000fe2000b901d5a */
[----:B------:R-:W-:Y:S02]  /*19ce0*/  @!P0 IADD3 R7, P2, R4, UR7, RZ ;  /* 0x0000000704078c10 */ /* 0x000fe4000ff5e0ff */
[----:B------:R-:W-:Y:S02]  /*19cf0*/  @!P0 LEA.HI.X R11, R5, R19, R9, 0x1, P3 ;  /* 0x00000013050b8211 */ /* 0x000fe400018f0c09 */
[----:B------:R-:W-:Y:S01]  /*19d00*/  @P0 STS.128 [R191+0x6800], RZ ;  /* 0x006800ffbf000388 */ /* 0x000fe20000000c00 */
[----:B------:R-:W-:Y:S02]  /*19d10*/  @!P0 IADD3.X R15, R2, UR6, RZ, P2, !PT ;  /* 0x00000006020f8c10 */ /* 0x000fe400097fe4ff */
[C---:B------:R-:W-:Y:S02]  /*19d20*/  @!P0 LEA R8, P2, R7.reuse, R8, 0x1 ;  /* 0x0000000807088211 */ /* 0x040fe400078408ff */
        /* <DEDUP_REMOVED lines=13> */
[----:B------:R-:W-:Y:S02]  /*19e00*/  LOP3.LUT R2, R251, UR22, RZ, 0x3c, !PT ;  /* 0x00000016fb027c12 */ /* 0x000fe4000f8e3cff */
[----:B------:R-:W-:Y:S02]  /*19e10*/  @!P0 LEA.HI.X R7, R14, R17, R16, 0x1, P1 ;  /* 0x000000110e078211 */ /* 0x000fe400008f0c10 */
[----:B------:R-:W-:Y:S01]  /*19e20*/  @P0 STS.128 [R191+0x7800], RZ ;  /* 0x007800ffbf000388 */ /* 0x000fe20000000c00 */
[----:B------:R-:W-:Y:S04]  /*19e30*/  PLOP3.LUT P1, PT, PT, PT, UP0, 0x80, 0x0 ;  /* 0x000000000000781c */ /* 0x000fe80003f2f008 */
        /* <DEDUP_REMOVED lines=17> */
[----:B------:R-:W-:Y:S03]  /*19f50*/  LDSM.16.M88.4 R156, [R182+0x5800] ;  /* 0x00580000b69c783b */ /* 0x000fe60000000200 */
[-C--:B------:R-:W-:Y:S02]  /*19f60*/  HMMA.16816.F32.BF16 R12, R60, R18.reuse, RZ ;  /* 0x000000123c0c723c */ /* 0x080fe400000418ff */
[----:B------:R-:W-:Y:S04]  /*19f70*/  LDSM.16.M88.4 R160, [R184] ;  /* 0x00000000b8a0783b */ /* 0x000fe80000000200 */
[C---:B------:R-:W-:Y:S01]  /*19f80*/  HMMA.16816.F32.BF16 R16, R64.reuse, R18, RZ ;  /* 0x000000124010723c */ /* 0x040fe200000418ff */
[----:B------:R-:W-:Y:S05]  /*19f90*/  LDSM.16.M88.4 R164, [R187] ;  /* 0x00000000bba4783b */ /* 0x000fea0000000200 */
[-C--:B---3--:R-:W-:Y:S01]  /*19fa0*/  HMMA.16816.F32.BF16 R20, R64, R32.reuse, RZ ;  /* 0x000000204014723c */ /* 0x088fe200000418ff */
[----:B------:R-:W-:Y:S05]  /*19fb0*/  LDSM.16.M88.4 R168, [R184+0x2000] ;  /* 0x00200000b8a8783b */ /* 0x000fea0000000200 */
[C---:B------:R-:W-:Y:S01]  /*19fc0*/  HMMA.16816.F32.BF16 R24, R60.reuse, R32, RZ ;  /* 0x000000203c18723c */ /* 0x040fe200000418ff */
[----:B------:R-:W-:Y:S05]  /*19fd0*/  LDSM.16.M88.4 R172, [R190] ;  /* 0x00000000beac783b */ /* 0x000fea0000000200 */
        /* <DEDUP_REMOVED lines=10> */
[----:B------:R-:W2:Y:S05]  /*1a080*/  LDSM.16.M88.4 R68, [R182+0x5000] ;  /* 0x00500000b644783b */ /* 0x000eaa0000000200 */
        /* <DEDUP_REMOVED lines=9> */
[----:B------:R-:W-:Y:S05]  /*1a120*/  LDSM.16.M88.4 R152, [R185+0x2000] ;  /* 0x00200000b998783b */ /* 0x000fea0000000200 */
        /* <DEDUP_REMOVED lines=8> */
[----:B------:R-:W-:Y:S05]  /*1a1b0*/  LDSM.16.M88.4 R148, [R181] ;  /* 0x00000000b594783b */ /* 0x000fea0000000200 */
[----:B------:R-:W-:Y:S01]  /*1a1c0*/  HMMA.16816.F32.BF16 R64, R140, R158, R64 ;  /* 0x0000009e8c40723c */ /* 0x000fe20000041840 */
[----:B------:R-:W2:Y:S05]  /*1a1d0*/  LDSM.16.M88.4 R140, [R185] ;  /* 0x00000000b98c783b */ /* 0x000eaa0000000200 */
[-C--:B------:R-:W-:Y:S01]  /*1a1e0*/  HMMA.16816.F32.BF16 R4, R160, R164.reuse, R4 ;  /* 0x000000a4a004723c */ /* 0x080fe20000041804 */
[----:B------:R-:W4:Y:S05]  /*1a1f0*/  LDSM.16.M88.4 R156, [R181+0x800] ;  /* 0x00080000b59c783b */ /* 0x000f2a0000000200 */
[C---:B------:R-:W-:Y:S06]  /*1a200*/  HMMA.16816.F32.BF16 R8, R168.reuse, R164, R8 ;  /* 0x000000a4a808723c */ /* 0x040fec0000041808 */
[-C--:B------:R-:W-:Y:S06]  /*1a210*/  HMMA.16816.F32.BF16 R12, R168, R166.reuse, R12 ;  /* 0x000000a6a80c723c */ /* 0x080fec000004180c */
[C---:B------:R-:W-:Y:S01]  /*1a220*/  HMMA.16816.F32.BF16 R16, R160.reuse, R166, R16 ;  /* 0x000000a6a010723c */ /* 0x040fe20000041810 */
[----:B------:R-:W5:Y:S05]  /*1a230*/  LDSM.16.M88.4 R164, [R181+0x1000] ;  /* 0x00100000b5a4783b */ /* 0x000f6a0000000200 */
[-C--:B------:R-:W-:Y:S06]  /*1a240*/  HMMA.16816.F32.BF16 R20, R160, R172.reuse, R20 ;  /* 0x000000aca014723c */ /* 0x080fec0000041814 */
[C---:B------:R-:W-:Y:S06]  /*1a250*/  HMMA.16816.F32.BF16 R24, R168.reuse, R172, R24 ;  /* 0x000000aca818723c */ /* 0x040fec0000041818 */
[-C--:B------:R-:W-:Y:S06]  /*1a260*/  HMMA.16816.F32.BF16 R28, R168, R174.reuse, R28 ;  /* 0x000000aea81c723c */ /* 0x080fec000004181c */
[C---:B------:R-:W-:Y:S01]  /*1a270*/  HMMA.16816.F32.BF16 R32, R160.reuse, R174, R32 ;  /* 0x000000aea020723c */ /* 0x040fe20000041820 */
[----:B------:R-:W5:Y:S01]  /*1a280*/  LDSM.16.M88.4 R172, [R181+0x1800] ;  /* 0x00180000b5ac783b */ /* 0x000f620000000200 */
[----:B------:R-:W-:Y:S04]  /*1a290*/  DEPBAR.LE SB0, 0x0 ;  /* 0x000080000000791a */ /* 0x000fe80000000000 */
[-C--:B---3--:R-:W-:Y:S01]  /*1a2a0*/  HMMA.16816.F32.BF16 R36, R160, R144.reuse, R36 ;  /* 0x00000090a024723c */ /* 0x088fe20000041824 */
[----:B------:R-:W-:Y:S05]  /*1a2b0*/  BAR.SYNC.DEFER_BLOCKING 0x0 ;  /* 0x0000000000007b1d */ /* 0x000fea0000010000 */
[C---:B------:R-:W-:Y:S06]  /*1a2c0*/  HMMA.16816.F32.BF16 R40, R168.reuse, R144, R40 ;  /* 0x00000090a828723c */ /* 0x040fec0000041828 */
[-C--:B------:R-:W-:Y:S06]  /*1a2d0*/  HMMA.16816.F32.BF16 R44, R168, R146.reuse, R44 ;  /* 0x00000092a82c723c */ /* 0x080fec000004182c */
[C---:B------:R-:W-:Y:S06]  /*1a2e0*/  HMMA.16816.F32.BF16 R48, R160.reuse, R146, R48 ;  /* 0x00000092a030723c */ /* 0x040fec0000041830 */
[-C--:B-1----:R-:W-:Y:S06]  /*1a2f0*/  HMMA.16816.F32.BF16 R52, R160, R68.reuse, R52 ;  /* 0x00000044a034723c */ /* 0x082fec0000041834 */
[C---:B------:R-:W-:Y:S06]  /*1a300*/  HMMA.16816.F32.BF16 R56, R168.reuse, R68, R56 ;  /* 0x00000044a838723c */ /* 0x040fec0000041838 */
[-C--:B------:R-:W-:Y:S05]  /*1a310*/  HMMA.16816.F32.BF16 R60, R168, R70.reuse, R60 ;  /* 0x00000046a83c723c */ /* 0x080fea000004183c */
[--C-:B------:R-:W-:Y:S01]  /*1a320*/  LOP3.LUT R69, R197, UR19, R250.reuse, 0x96, !PT ;  /* 0x00000013c5457c12 */ /* 0x100fe2000f8e96fa */
[----:B------:R-:W-:Y:S06]  /*1a330*/  HMMA.16816.F32.BF16 R64, R160, R70, R64 ;  /* 0x00000046a040723c */ /* 0x000fec0000041840 */
[-C--:B--2---:R-:W-:Y:S05]  /*1a340*/  HMMA.16816.F32.BF16 R4, R140, R148.reuse, R4 ;  /* 0x000000948c04723c */ /* 0x084fea0000041804 */
[----:B------:R-:W-:Y:S01]  /*1a350*/  IMAD.WIDE.U32 R70, R2, -0x326172a9, RZ ;  /* 0xcd9e8d5702467825 */ /* 0x000fe200078e00ff */
[C---:B------:R-:W-:Y:S05]  /*1a360*/  HMMA.16816.F32.BF16 R8, R152.reuse, R148, R8 ;  /* 0x000000949808723c */ /* 0x040fea0000041808 */
[----:B------:R-:W-:Y:S01]  /*1a370*/  LOP3.LUT R162, R203, UR19, R250, 0x96, !PT ;  /* 0x00000013cba27c12 */ /* 0x000fe2000f8e96fa */
[-C--:B------:R-:W-:Y:S05]  /*1a380*/  HMMA.16816.F32.BF16 R12, R152, R150.reuse, R12 ;  /* 0x00000096980c723c */ /* 0x080fea000004180c */
[----:B------:R-:W-:Y:S01]  /*1a390*/  LOP3.LUT R144, R71, UR38, R200, 0x96, !PT ;  /* 0x0000002647907c12 */ /* 0x000fe2000f8e96c8 */
[C---:B------:R-:W-:Y:S05]  /*1a3a0*/  HMMA.16816.F32.BF16 R16, R140.reuse, R150, R16 ;  /* 0x000000968c10723c */ /* 0x040fea0000041810 */
[----:B------:R-:W-:Y:S01]  /*1a3b0*/  IMAD.WIDE.U32 R162, R162, -0x326172a9, RZ ;  /* 0xcd9e8d57a2a27825 */ /* 0x000fe200078e00ff */
[----:B------:R-:W-:Y:S01]  /*1a3c0*/  FMNMX.FTZ R68, R4, R72, !PT ;  /* 0x0000004804447209 */ /* 0x000fe20007810000 */
[-C--:B----4-:R-:W-:Y:S04]  /*1a3d0*/  HMMA.16816.F32.BF16 R20, R140, R156.reuse, R20 ;  /* 0x0000009c8c14723c */ /* 0x090fe80000041814 */
[----:B------:R-:W-:Y:S01]  /*1a3e0*/  FMNMX.FTZ R68, R5, R68, !PT ;  /* 0x0000004405447209 */ /* 0x000fe20007810000 */
[----:B------:R-:W-:Y:S01]  /*1a3f0*/  IMAD.WIDE.U32 R144, R144, -0x2daee0ad, RZ ;  /* 0xd2511f5390907825 */ /* 0x000fe200078e00ff */
[----:B------:R-:W-:Y:S01]  /*1a400*/  LOP3.LUT R146, R163, UR37, R70, 0x96, !PT ;  /* 0x00000025a3927c12 */ /* 0x000fe2000f8e9646 */
[C---:B------:R-:W-:Y:S04]  /*1a410*/  HMMA.16816.F32.BF16 R24, R152.reuse, R156, R24 ;  /* 0x0000009c9818723c */ /* 0x040fe80000041818 */
[----:B------:R-:W-:Y:S02]  /*1a420*/  IMAD.WIDE.U32 R146, R146, -0x2daee0ad, RZ ;  /* 0xd2511f5392927825 */ /* 0x000fe400078e00ff */
[-C--:B------:R-:W-:Y:S05]  /*1a430*/  HMMA.16816.F32.BF16 R28, R152, R158.reuse, R28 ;  /* 0x0000009e981c723c */ /* 0x080fea000004181c */
[----:B------:R-:W-:Y:S01]  /*1a440*/  FMNMX.FTZ R68, R16, R68, !PT ;  /* 0x0000004410447209 */ /* 0x000fe20007810000 */
[C---:B------:R-:W-:Y:S05]  /*1a450*/  HMMA.16816.F32.BF16 R32, R140.reuse, R158, R32 ;  /* 0x0000009e8c20723c */ /* 0x040fea0000041820 */
[----:B------:R-:W-:Y:S01]  /*1a460*/  FMNMX.FTZ R2, R17, R68, !PT ;  /* 0x0000004411027209 */ /* 0x000fe20007810000 */
[-C--:B-----5:R-:W-:Y:S05]  /*1a470*/  HMMA.16816.F32.BF16 R36, R140, R164.reuse, R36 ;  /* 0x000000a48c24723c */ /* 0x0a0fea0000041824 */
[----:B------:R-:W-:Y:S01]  /*1a480*/  FMNMX.FTZ R2, R20, R2, !PT ;  /* 0x0000000214027209 */ /* 0x000fe20007810000 */
[C---:B------:R-:W-:Y:S05]  /*1a490*/  HMMA.16816.F32.BF16 R40, R152.reuse, R164, R40 ;  /* 0x000000a49828723c */ /* 0x040fea0000041828 */
[----:B------:R-:W-:Y:S01]  /*1a4a0*/  FMNMX.FTZ R68, R6, R73, !PT ;  /* 0x0000004906447209 */ /* 0x000fe20007810000 */
[-C--:B------:R-:W-:Y:S05]  /*1a4b0*/  HMMA.16816.F32.BF16 R44, R152, R166.reuse, R44 ;  /* 0x000000a6982c723c */ /* 0x080fea000004182c */
[----:B------:R-:W-:Y:S01]  /*1a4c0*/  FMNMX.FTZ R2, R21, R2, !PT ;  /* 0x0000000215027209 */ /* 0x000fe20007810000 */
[C---:B------:R-:W-:Y:S05]  /*1a4d0*/  HMMA.16816.F32.BF16 R48, R140.reuse, R166, R48 ;  /* 0x000000a68c30723c */ /* 0x040fea0000041830 */
[----:B------:R-:W-:Y:S01]  /*1a4e0*/  FMNMX.FTZ R68, R7, R68, !PT ;  /* 0x0000004407447209 */ /* 0x000fe20007810000 */
[-C--:B------:R-:W-:Y:S05]  /*1a4f0*/  HMMA.16816.F32.BF16 R52, R140, R172.reuse, R52 ;  /* 0x000000ac8c34723c */ /* 0x080fea0000041834 */
[----:B------:R-:W-:Y:S01]  /*1a500*/  LOP3.LUT R159, R71, UR38, R194, 0x96, !PT ;  /* 0x00000026479f7c12 */ /* 0x000fe2000f8e96c2 */
[C---:B------:R-:W-:Y:S05]  /*1a510*/  HMMA.16816.F32.BF16 R56, R152.reuse, R172, R56 ;  /* 0x000000ac9838723c */ /* 0x040fea0000041838 */
[----:B------:R-:W-:Y:S01]  /*1a520*/  IMAD.WIDE.U32 R166, R69, -0x326172a9, RZ ;  /* 0xcd9e8d5745a67825 */ /* 0x000fe200078e00ff */
[----:B------:R-:W-:Y:S01]  /*1a530*/  FMNMX.FTZ R69, R32, R2, !PT ;  /* 0x0000000220457209 */ /* 0x000fe20007810000 */
[-C--:B------:R-:W-:Y:S04]  /*1a540*/  HMMA.16816.F32.BF16 R60, R152, R174.reuse, R60 ;  /* 0x000000ae983c723c */ /* 0x080fe8000004183c */
[----:B------:R-:W-:Y:S02]  /*1a550*/  FMNMX.FTZ R2, R18, R68, !PT ;  /* 0x0000004412027209 */ /* 0x000fe40007810000 */
[----:B------:R-:W-:Y:S01]  /*1a560*/  FMNMX.FTZ R68, R33, R69, !PT ;  /* 0x0000004521447209 */ /* 0x000fe20007810000 */
[----:B------:R-:W-:Y:S04]  /*1a570*/  HMMA.16816.F32.BF16 R64, R140, R174, R64 ;  /* 0x000000ae8c40723c */ /* 0x000fe80000041840 */
[----:B------:R-:W-:Y:S02]  /*1a580*/  FMNMX.FTZ R69, R19, R2, !PT ;  /* 0x0000000213457209 */ /* 0x000fe40007810000 */
[----:B------:R-:W-:Y:S02]  /*1a590*/  FMNMX.FTZ R2, R36, R68, !PT ;  /* 0x0000004424027209 */ /* 0x000fe40007810000 */
[----:B------:R-:W-:Y:S03]  /*1a5a0*/  FMNMX.FTZ R69, R22, R69, !PT ;  /* 0x0000004516457209 */ /* 0x000fe60007810000 */
[----:B------:R-:W-:Y:S02]  /*1a5b0*/  FMNMX.FTZ R2, R37, R2, !PT ;  /* 0x0000000225027209 */ /* 0x000fe40007810000 */
[----:B------:R-:W-:Y:S02]  /*1a5c0*/  LOP3.LUT R160, R167, UR37, R70, 0x96, !PT ;  /* 0x00000025a7a07c12 */ /* 0x000fe4000f8e9646 */
        /* <DEDUP_REMOVED lines=24> */
.L_x_1059:
[----:B------:R-:W-:Y:S01]  /*1a750*/  FMNMX.FTZ R69, R51, R157, !PT ;  /* 0x0000009d33457209 */ /* 0x000fe20007810000 */
[----:B------:R2:W3:Y:S01]  /*1a760*/  LDL.S16 R205, [R1+0x4c] ;  /* 0x00004c0001cd7983 */ /* 0x0004e20000100600 */
[----:B------:R-:W-:Y:S01]  /*1a770*/  FMNMX.FTZ R2, R28, R156, !PT ;  /* 0x0000009c1c027209 */ /* 0x000fe20007810000 */
[----:B------:R-:W-:Y:S01]  /*1a780*/  UIADD3 UR29, UR30, 0x1715609d, URZ ;  /* 0x1715609d1e1d7890 */ /* 0x000fe2000fffe03f */
[----:B------:R-:W-:Y:S01]  /*1a790*/  FMNMX.FTZ R68, R27, R158, !PT ;  /* 0x0000009e1b447209 */ /* 0x000fe20007810000 */
[----:B------:R2:W4:Y:S01]  /*1a7a0*/  LDL.S16 R206, [R1+0x50] ;  /* 0x0000500001ce7983 */ /* 0x0005220000100600 */
[----:B-1----:R-:W-:Y:S01]  /*1a7b0*/  FMNMX.FTZ R70, R54, R69, !PT ;  /* 0x0000004536467209 */ /* 0x002fe20007810000 */
[----:B------:R-:W-:Y:S01]  /*1a7c0*/  UIADD3 UR22, UR31, 0x646e171e, URZ ;  /* 0x646e171e1f167890 */ /* 0x000fe2000fffe03f */
[----:B------:R-:W-:Y:S01]  /*1a7d0*/  FMNMX.FTZ R2, R29, R2, !PT ;  /* 0x000000021d027209 */ /* 0x000fe20007810000 */
[----:B------:R2:W2:Y:S01]  /*1a7e0*/  LDL.S16 R204, [R1+0x58] ;  /* 0x0000580001cc7983 */ /* 0x0004a20000100600 */
[----:B------:R-:W-:Y:S01]  /*1a7f0*/  FMNMX.FTZ R69, R30, R68, !PT ;  /* 0x000000441e457209 */ /* 0x000fe20007810000 */
[----:B------:R-:W-:Y:S01]  /*1a800*/  UIADD3 UR35, UR30, -0x255992d5, URZ ;  /* 0xdaa66d2b1e237890 */ /* 0x000fe2000fffe03f */
[----:B------:R-:W-:Y:S01]  /*1a810*/  FMNMX.FTZ R68, R55, R70, !PT ;  /* 0x0000004637447209 */ /* 0x000fe20007810000 */
[----:B------:R1:W2:Y:S01]  /*1a820*/  LDL.S16 R175, [R1+0x68] ;  /* 0x0000680001af7983 */ /* 0x0002a20000100600 */
[----:B------:R-:W-:Y:S01]  /*1a830*/  FMNMX.FTZ R2, R40, R2, !PT ;  /* 0x0000000228027209 */ /* 0x000fe20007810000 */
[----:B------:R-:W-:Y:S01]  /*1a840*/  IMAD.WIDE.U32 R70, R159, -0x2daee0ad, RZ ;  /* 0xd2511f539f467825 */ /* 0x000fe200078e00ff */
[----:B------:R-:W-:Y:S01]  /*1a850*/  FMNMX.FTZ R74, R31, R69, !PT ;  /* 0x000000451f4a7209 */ /* 0x000fe20007810000 */
[----:B------:R1:W2:Y:S01]  /*1a860*/  LDL.S16 R193, [R1+0x60] ;  /* 0x0000600001c17983 */ /* 0x0002a20000100600 */
[----:B------:R-:W-:Y:S01]  /*1a870*/  FMNMX.FTZ R140, R66, R68, !PT ;  /* 0x00000044428c7209 */ /* 0x000fe20007810000 */
[----:B------:R-:W-:Y:S01]  /*1a880*/  IMAD.WIDE.U32 R68, R160, -0x2daee0ad, RZ ;  /* 0xd2511f53a0447825 */ /* 0x000fe200078e00ff */
[----:B------:R-:W-:Y:S01]  /*1a890*/  FMNMX.FTZ R75, R41, R2, !PT ;  /* 0x00000002294b7209 */ /* 0x000fe20007810000 */
[----:B------:R1:W2:Y:S01]  /*1a8a0*/  LDL.S16 R161, [R1+0x5c] ;  /* 0x00005c0001a17983 */ /* 0x0002a20000100600 */
[----:B------:R-:W-:Y:S01]  /*1a8b0*/  FMNMX.FTZ R2, R42, R74, !PT ;  /* 0x0000004a2a027209 */ /* 0x000fe20007810000 */
[----:B------:R-:W-:Y:S01]  /*1a8c0*/  UIADD3 UR33, UR30, 0x78dde6e4, URZ ;  /* 0x78dde6e41e217890 */ /* 0x000fe2000fffe03f */
[----:B------:R-:W-:Y:S01]  /*1a8d0*/  FMNMX.FTZ R74, R67, R140, !PT ;  /* 0x0000008c434a7209 */ /* 0x000fe20007810000 */
[----:B------:R-:W1:Y:S01]  /*1a8e0*/  SHFL.BFLY PT, R142, R148, 0x2, 0x1f ;  /* 0x0c401f00948e7f89 */ /* 0x000e6200000e0000 */
[----:B------:R-:W-:Y:S01]  /*1a8f0*/  FMNMX.FTZ R75, R44, R75, !PT ;  /* 0x0000004b2c4b7209 */ /* 0x000fe20007810000 */
[----:B------:R-:W-:Y:S01]  /*1a900*/  UIADD3 UR25, UR31, -0x56f99767, URZ ;  /* 0xa90668991f197890 */ /* 0x000fe2000fffe03f */
[----:B------:R-:W-:Y:S05]  /*1a910*/  FMNMX.FTZ R2, R43, R2, !PT ;  /* 0x000000022b027209 */ /* 0x000fea0007810000 */
[----:B------:R-:W-:Y:S01]  /*1a920*/  STL [R1+0x188], R190 ;  /* 0x000188be01007387 */ /* 0x000fe20000100800 */
[----:B------:R-:W-:Y:S01]  /*1a930*/  LOP3.LUT R140, R69, UR34, R70, 0x96, !PT ;  /* 0x00000022458c7c12 */ /* 0x000fe2000f8e9646 */
[----:B------:R-:W-:Y:S01]  /*1a940*/  UIADD3 UR32, UR31, -0x126145ec, URZ ;  /* 0xed9eba141f207890 */ /* 0x000fe2000fffe03f */
[----:B------:R-:W-:Y:S01]  /*1a950*/  FMNMX.FTZ R70, R45, R75, !PT ;  /* 0x0000004b2d467209 */ /* 0x000fe20007810000 */
[----:B------:R-:W1:Y:S01]  /*1a960*/  SHFL.BFLY PT, R143, R74, 0x2, 0x1f ;  /* 0x0c401f004a8f7f89 */ /* 0x000e6200000e0000 */
[----:B------:R-:W-:Y:S01]  /*1a970*/  FMNMX.FTZ R2, R46, R2, !PT ;  /* 0x000000022e027209 */ /* 0x000fe20007810000 */
[----:B------:R-:W-:Y:S01]  /*1a980*/  IMAD.WIDE.U32 R154, R140, -0x326172a9, RZ ;  /* 0xcd9e8d578c9a7825 */ /* 0x000fe200078e00ff */
[----:B------:R-:W-:Y:S05]  /*1a990*/  LOP3.LUT R144, R147, UR34, R144, 0x96, !PT ;  /* 0x0000002293907c12 */ /* 0x000fea000f8e9690 */
[----:B------:R-:W-:Y:S01]  /*1a9a0*/  STL [R1+0x184], R189 ;  /* 0x000184bd01007387 */ /* 0x000fe20000100800 */
[----:B------:R-:W-:Y:S01]  /*1a9b0*/  LOP3.LUT R141, R71, UR36, R196, 0x96, !PT ;  /* 0x00000024478d7c12 */ /* 0x000fe2000f8e96c4 */
[----:B------:R-:W-:Y:S01]  /*1a9c0*/  UIADD3 UR19, UR30, -0x4ab325aa, URZ ;  /* 0xb54cda561e137890 */ /* 0x000fe2000fffe03f */
[----:B------:R-:W-:Y:S01]  /*1a9d0*/  FMNMX.FTZ R70, R56, R70, !PT ;  /* 0x0000004638467209 */ /* 0x000fe20007810000 */
[----:B------:R-:W-:Y:S01]  /*1a9e0*/  STL [R1+0x180], R188 ;  /* 0x000180bc01007387 */ /* 0x000fe20000100800 */
[----:B------:R-:W-:Y:S01]  /*1a9f0*/  FMNMX.FTZ R2, R47, R2, !PT ;  /* 0x000000022f027209 */ /* 0x000fe20007810000 */
[----:B------:R-:W-:Y:S01]  /*1aa00*/  IMAD.WIDE.U32 R156, R144, -0x326172a9, RZ ;  /* 0xcd9e8d57909c7825 */ /* 0x000fe200078e00ff */
[----:B------:R-:W-:Y:S01]  /*1aa10*/  FMNMX.FTZ R70, R57, R70, !PT ;  /* 0x0000004639467209 */ /* 0x000fe20007810000 */
[----:B------:R-:W-:Y:S01]  /*1aa20*/  STL [R1+0x17c], R187 ;  /* 0x00017cbb01007387 */ /* 0x000fe20000100800 */
[----:B------:R-:W-:Y:S01]  /*1aa30*/  FMNMX.FTZ R2, R58, R2, !PT ;  /* 0x000000023a027209 */ /* 0x000fe20007810000 */
[----:B------:R-:W-:Y:S01]  /*1aa40*/  IMAD.WIDE.U32 R150, R141, -0x326172a9, RZ ;  /* 0xcd9e8d578d967825 */ /* 0x000fe200078e00ff */
[----:B------:R-:W-:Y:S01]  /*1aa50*/  FMNMX.FTZ R70, R60, R70, !PT ;  /* 0x000000463c467209 */ /* 0x000fe20007810000 */
[----:B------:R-:W-:Y:S01]  /*1aa60*/  STL [R1+0x178], R186 ;  /* 0x000178ba01007387 */ /* 0x000fe20000100800 */
[----:B-1----:R-:W-:Y:S01]  /*1aa70*/  FMNMX.FTZ R71, R148, R142, !PT ;  /* 0x0000008e94477209 */ /* 0x002fe20007810000 */
[----:B------:R-:W-:Y:S01]  /*1aa80*/  UIADD3 UR39, UR39, 0x1, URZ ;  /* 0x0000000127277890 */ /* 0x000fe2000fffe03f */
[----:B------:R-:W-:Y:S01]  /*1aa90*/  FMNMX.FTZ R69, R59, R2, !PT ;  /* 0x000000023b457209 */ /* 0x000fe20007810000 */
[----:B------:R-:W-:Y:S01]  /*1aaa0*/  STL [R1+0x174], R185 ;  /* 0x000174b901007387 */ /* 0x000fe20000100800 */
[----:B------:R-:W-:Y:S01]  /*1aab0*/  LOP3.LUT R145, R145, UR36, R202, 0x96, !PT ;  /* 0x0000002491917c12 */ /* 0x000fe2000f8e96ca */
[----:B------:R-:W-:Y:S01]  /*1aac0*/  ULOP3.LUT UR39, UR39, UR31, URZ, 0x3c, !UPT ;  /* 0x0000001f27277292 */ /* 0x000fe2000f8e3c3f */
[----:B------:R-:W-:Y:S01]  /*1aad0*/  FMNMX.FTZ R2, R61, R70, !PT ;  /* 0x000000463d027209 */ /* 0x000fe20007810000 */
[----:B------:R-:W1:Y:S01]  /*1aae0*/  SHFL.BFLY PT, R144, R71, 0x1, 0x1f ;  /* 0x0c201f0047907f89 */ /* 0x000e6200000e0000 */
[----:B------:R-:W-:Y:S01]  /*1aaf0*/  FMNMX.FTZ R69, R62, R69, !PT ;  /* 0x000000453e457209 */ /* 0x000fe20007810000 */
[----:B------:R-:W-:Y:S01]  /*1ab00*/  IMAD.WIDE.U32 R148, R145, -0x326172a9, RZ ;  /* 0xcd9e8d5791947825 */ /* 0x000fe200078e00ff */
[----:B------:R-:W-:Y:S05]  /*1ab10*/  FMNMX.FTZ R70, R74, R143, !PT ;  /* 0x0000008f4a467209 */ /* 0x000fea0007810000 */
[----:B------:R-:W-:Y:S01]  /*1ab20*/  STL [R1+0x170], R184 ;  /* 0x000170b801007387 */ /* 0x000fe20000100800 */
[----:B------:R-:W-:Y:S02]  /*1ab30*/  FMNMX.FTZ R69, R63, R69, !PT ;  /* 0x000000453f457209 */ /* 0x000fe40007810000 */
[----:B------:R-:W-:Y:S01]  /*1ab40*/  LOP3.LUT R140, R149, UR35, R162, 0x96, !PT ;  /* 0x00000023958c7c12 */ /* 0x000fe2000f8e96a2 */
[----:B------:R-:W1:Y:S01]  /*1ab50*/  SHFL.BFLY PT, R142, R2, 0x2, 0x1f ;  /* 0x0c401f00028e7f89 */ /* 0x000e6200000e0000 */
[----:B------:R-:W-:Y:S02]  /*1ab60*/  LOP3.LUT R148, R157, UR33, R148, 0x96, !PT ;  /* 0x000000219d947c12 */ /* 0x000fe4000f8e9694 */
[----:B------:R-:W-:Y:S05]  /*1ab70*/  LOP3.LUT R75, R151, UR35, R166, 0x96, !PT ;  /* 0x00000023974b7c12 */ /* 0x000fea000f8e96a6 */
[----:B------:R-:W1:Y:S01]  /*1ab80*/  SHFL.BFLY PT, R143, R69, 0x2, 0x1f ;  /* 0x0c401f00458f7f89 */ /* 0x000e6200000e0000 */
[----:B------:R-:W-:Y:S01]  /*1ab90*/  LOP3.LUT R147, R155, UR33, R150, 0x96, !PT ;  /* 0x000000219b937c12 */ /* 0x000fe2000f8e9696 */
[----:B------:R-:W-:Y:S01]  /*1aba0*/  IMAD.WIDE.U32 R168, R148, -0x2daee0ad, RZ ;  /* 0xd2511f5394a87825 */ /* 0x000fe200078e00ff */
[----:B------:R-:W-:Y:S05]  /*1abb0*/  LOP3.LUT R192, R192, 0xfbffffff, RZ, 0xc0, !PT ;  /* 0xfbffffffc0c07812 */ /* 0x000fea00078ec0ff */
[----:B------:R-:W-:Y:S01]  /*1abc0*/  STL [R1+0x16c], R183 ;  /* 0x00016cb701007387 */ /* 0x000fe20000100800 */
[----:B------:R-:W-:Y:S01]  /*1abd0*/  IMAD.WIDE.U32 R140, R140, -0x2daee0ad, RZ ;  /* 0xd2511f538c8c7825 */ /* 0x000fe200078e00ff */
[----:B------:R-:W-:Y:S02]  /*1abe0*/  @P0 LOP3.LUT R192, R192, 0x4000000, RZ, 0xfc, !PT ;  /* 0x04000000c0c00812 */ /* 0x000fe400078efcff */
[----:B------:R-:W-:Y:S01]  /*1abf0*/  STL [R1+0x168], R182 ;  /* 0x000168b601007387 */ /* 0x000fe20000100800 */
[----:B------:R-:W-:Y:S01]  /*1ac00*/  IMAD.WIDE.U32 R172, R147, -0x2daee0ad, RZ ;  /* 0xd2511f5393ac7825 */ /* 0x000fe200078e00ff */
[----:B------:R-:W-:Y:S02]  /*1ac10*/  LOP3.LUT R150, R169, UR25, R140, 0x96, !PT ;  /* 0x00000019a9967c12 */ /* 0x000fe4000f8e968c */
[----:B------:R-:W-:Y:S01]  /*1ac20*/  STL [R1+0x164], R181 ;  /* 0x000164b501007387 */ /* 0x000fe20000100800 */
[----:B-1----:R-:W-:Y:S01]  /*1ac30*/  FMNMX.FTZ R71, R71, R144, !PT ;  /* 0x0000009047477209 */ /* 0x002fe20007810000 */
[----:B------:R-:W-:Y:S01]  /*1ac40*/  IMAD.MOV.U32 R155, RZ, RZ, R198 ;  /* 0x000000ffff9b7224 */ /* 0x000fe200078e00c6 */
[----:B------:R-:W-:Y:S01]  /*1ac50*/  LOP3.LUT R146, R141, UR32, R146, 0x96, !PT ;  /* 0x000000208d927c12 */ /* 0x000fe2000f8e9692 */
[----:B------:R-:W1:Y:S01]  /*1ac60*/  SHFL.BFLY PT, R145, R70, 0x1, 0x1f ;  /* 0x0c201f0046917f89 */ /* 0x000e6200000e0000 */
[C---:B------:R-:W-:Y:S01]  /*1ac70*/  FSETP.NEU.FTZ.AND P1, PT, R71.reuse, -INF , PT ;  /* 0xff8000004700780b */ /* 0x040fe20003f3d000 */
[----:B------:R-:W-:Y:S01]  /*1ac80*/  FMUL.FTZ R140, R71, UR4 ;  /* 0x00000004478c7c20 */ /* 0x000fe20008410000 */
[----:B------:R-:W-:Y:S01]  /*1ac90*/  LOP3.LUT R192, R192, 0xf7ffffff, RZ, 0xc0, !PT ;  /* 0xf7ffffffc0c07812 */ /* 0x000fe200078ec0ff */
[----:B------:R-:W-:Y:S04]  /*1aca0*/  IMAD.WIDE.U32 R74, R75, -0x2daee0ad, RZ ;  /* 0xd2511f534b4a7825 */ /* 0x000fe800078e00ff */
[----:B------:R-:W-:Y:S01]  /*1acb0*/  STL [R1+0x160], R176 ;  /* 0x000160b001007387 */ /* 0x000fe20000100800 */
[----:B------:R-:W-:Y:S01]  /*1acc0*/  FSEL R140, R140, RZ, P1 ;  /* 0x000000ff8c8c7208 */ /* 0x000fe20000800000 */
[----:B------:R-:W-:Y:S01]  /*1acd0*/  IMAD.WIDE.U32 R164, R146, -0x326172a9, RZ ;  /* 0xcd9e8d5792a47825 */ /* 0x000fe200078e00ff */
[----:B------:R-:W-:Y:S02]  /*1ace0*/  LOP3.LUT R68, R75, UR32, R68, 0x96, !PT ;  /* 0x000000204b447c12 */ /* 0x000fe4000f8e9644 */
[----:B------:R-:W-:Y:S01]  /*1acf0*/  LOP3.LUT R152, R173, UR25, R74, 0x96, !PT ;  /* 0x00000019ad987c12 */ /* 0x000fe2000f8e964a */
[--C-:B------:R-:W-:Y:S01]  /*1ad00*/  FFMA.FTZ R198, R20, UR4, -R140.reuse ;  /* 0x0000000414c67c23 */ /* 0x100fe2000801088c */
[----:B------:R-:W-:Y:S01]  /*1ad10*/  FMNMX.FTZ R74, R2, R142, !PT ;  /* 0x0000008e024a7209 */ /* 0x000fe20007810000 */
[----:B------:R-:W-:Y:S01]  /*1ad20*/  FFMA.FTZ R4, R4, UR4, -R140 ;  /* 0x0000000404047c23 */ /* 0x000fe2000801088c */
[----:B------:R-:W-:Y:S01]  /*1ad30*/  LOP3.LUT R173, R165, UR29, R156, 0x96, !PT ;  /* 0x0000001da5ad7c12 */ /* 0x000fe2000f8e969c */
[----:B------:R-:W-:Y:S01]  /*1ad40*/  IMAD.WIDE.U32 R170, R68, -0x326172a9, RZ ;  /* 0xcd9e8d5744aa7825 */ /* 0x000fe200078e00ff */
[----:B------:R-:W-:Y:S01]  /*1ad50*/  FMNMX.FTZ R68, R69, R143, !PT ;  /* 0x0000008f45447209 */ /* 0x000fe20007810000 */
[----:B------:R-:W1:Y:S01]  /*1ad60*/  SHFL.BFLY PT, R141, R74, 0x1, 0x1f ;  /* 0x0c201f004a8d7f89 */ /* 0x000e6200000e0000 */
[----:B------:R1:W-:Y:S01]  /*1ad70*/  MUFU.EX2 R219, R4 ;  /* 0x0000000400db7308 */ /* 0x0003e20000000800 */
[----:B------:R-:W-:Y:S01]  /*1ad80*/  IMAD.WIDE.U32 R150, R150, -0x326172a9, RZ ;  /* 0xcd9e8d5796967825 */ /* 0x000fe200078e00ff */
[----:B------:R-:W-:Y:S05]  /*1ad90*/  LOP3.LUT R215, R171, UR29, R154, 0x96, !PT ;  /* 0x0000001dabd77c12 */ /* 0x000fea000f8e969a */
[----:B------:R-:W1:Y:S01]  /*1ada0*/  SHFL.BFLY PT, R143, R68, 0x1, 0x1f ;  /* 0x0c201f00448f7f89 */ /* 0x000e6200000e0000 */
[----:B------:R-:W-:Y:S01]  /*1adb0*/  FFMA.FTZ R5, R5, UR4, -R140 ;  /* 0x0000000405057c23 */ /* 0x000fe2000801088c */
[----:B-1----:R-:W-:Y:S01]  /*1adc0*/  FMNMX.FTZ R70, R70, R145, !PT ;  /* 0x0000009146467209 */ /* 0x002fe20007810000 */
[----:B------:R-:W-:Y:S01]  /*1add0*/  IMAD.MOV.U32 R154, RZ, RZ, R199 ;  /* 0x000000ffff9a7224 */ /* 0x000fe200078e00c7 */
[----:B------:R-:W-:Y:S01]  /*1ade0*/  LOP3.LUT R2, R151, UR19, R164, 0x96, !PT ;  /* 0x0000001397027c12 */ /* 0x000fe2000f8e96a4 */
[----:B------:R1:W1:Y:S01]  /*1adf0*/  MUFU.EX2 R241, R5 ;  /* 0x0000000500f17308 */ /* 0x0002620000000800 */
[C---:B------:R-:W-:Y:S01]  /*1ae00*/  FSETP.NEU.FTZ.AND P1, PT, R70.reuse, -INF , PT ;  /* 0xff8000004600780b */ /* 0x040fe20003f3d000 */
[----:B------:R-:W-:Y:S01]  /*1ae10*/  FMUL.FTZ R75, R70, UR4 ;  /* 0x00000004464b7c20 */ /* 0x000fe20008410000 */
[----:B------:R-:W-:Y:S01]  /*1ae20*/  LOP3.LUT R69, R150, 0xff, RZ, 0xc0, !PT ;  /* 0x000000ff96457812 */ /* 0x000fe200078ec0ff */
[--C-:B------:R-:W-:Y:S01]  /*1ae30*/  FFMA.FTZ R199, R21, UR4, -R140.reuse ;  /* 0x0000000415c77c23 */ /* 0x100fe2000801088c */
[----:B------:R-:W-:Y:S01]  /*1ae40*/  IADD3 R156, P2, R154, UR41, RZ ;  /* 0x000000299a9c7c10 */ /* 0x000fe2000ff5e0ff */
[--C-:B------:R-:W-:Y:S01]  /*1ae50*/  FFMA.FTZ R16, R16, UR4, -R140.reuse ;  /* 0x0000000410107c23 */ /* 0x100fe2000801088c */
[----:B------:R-:W-:Y:S01]  /*1ae60*/  FSEL R75, R75, RZ, P1 ;  /* 0x000000ff4b4b7208 */ /* 0x000fe20000800000 */
[--C-:B------:R-:W-:Y:S01]  /*1ae70*/  FFMA.FTZ R187, R64, UR4, -R140.reuse ;  /* 0x0000000440bb7c23 */ /* 0x100fe2000801088c */
[----:B------:R-:W-:Y:S01]  /*1ae80*/  LOP3.LUT R4, R2, 0xff, RZ, 0xc0, !PT ;  /* 0x000000ff02047812 */ /* 0x000fe200078ec0ff */
[----:B------:R-:W-:Y:S01]  /*1ae90*/  MUFU.EX2 R217, R16 ;  /* 0x0000001000d97308 */ /* 0x000fe20000000800 */
[----:B------:R-:W-:Y:S01]  /*1aea0*/  ISETP.LE.U32.AND P3, PT, R69, UR12, PT ;  /* 0x0000000c45007c0c */ /* 0x000fe2000bf63070 */
[----:B------:R-:W-:Y:S01]  /*1aeb0*/  FFMA.FTZ R186, R65, UR4, -R140 ;  /* 0x0000000441ba7c23 */ /* 0x000fe2000801088c */
[----:B------:R-:W-:Y:S01]  /*1aec0*/  ISETP.LE.U32.AND P1, PT, R4, UR12, PT ;  /* 0x0000000c04007c0c */ /* 0x000fe2000bf23070 */
[--C-:B------:R-:W-:Y:S01]  /*1aed0*/  FFMA.FTZ R185, R66, UR4, -R75.reuse ;  /* 0x0000000442b97c23 */ /* 0x100fe2000801084b */
[----:B------:R-:W-:Y:S01]  /*1aee0*/  SHF.R.U32.HI R4, RZ, 0x18, R2 ;  /* 0x00000018ff047819 */ /* 0x000fe20000011602 */
[--C-:B------:R-:W-:Y:S01]  /*1aef0*/  FFMA.FTZ R184, R67, UR4, -R75.reuse ;  /* 0x0000000443b87c23 */ /* 0x100fe2000801084b */
[----:B------:R-:W-:Y:S01]  /*1af00*/  FMNMX.FTZ R69, R74, R141, !PT ;  /* 0x0000008d4a457209 */ /* 0x000fe20007810000 */
[--C-:B------:R-:W-:Y:S01]  /*1af10*/  FFMA.FTZ R211, R33, UR4, -R140.reuse ;  /* 0x0000000421d37c23 */ /* 0x100fe2000801088c */
[----:B------:R-:W-:Y:S01]  /*1af20*/  IADD3.X R157, R155, UR40, RZ, P2, !PT ;  /* 0x000000289b9d7c10 */ /* 0x000fe200097fe4ff */
[--C-:B------:R-:W-:Y:S01]  /*1af30*/  FFMA.FTZ R223, R37, UR4, -R140.reuse ;  /* 0x0000000425df7c23 */ /* 0x100fe2000801088c */
[----:B------:R-:W-:Y:S01]  /*1af40*/  IADD3 R142, P2, R156, UR48, RZ ;  /* 0x000000309c8e7c10 */ /* 0x000fe2000ff5e0ff */
[----:B------:R-:W-:Y:S01]  /*1af50*/  FFMA.FTZ R237, R49, UR4, -R140 ;  /* 0x0000000431ed7c23 */ /* 0x000fe2000801088c */
[----:B------:R-:W-:Y:S01]  /*1af60*/  ISETP.LE.U32.AND P5, PT, R4, UR12, PT ;  /* 0x0000000c04007c0c */ /* 0x000fe2000bfa3070 */
[--C-:B------:R-:W-:Y:S01]  /*1af70*/  FFMA.FTZ R18, R18, UR4, -R75.reuse ;  /* 0x0000000412127c23 */ /* 0x100fe2000801084b */
[----:B------:R-:W-:Y:S01]  /*1af80*/  LOP3.LUT R4, R2, 0xffff, RZ, 0xc0, !PT ;  /* 0x0000ffff02047812 */ /* 0x000fe200078ec0ff */
[--C-:B------:R-:W-:Y:S01]  /*1af90*/  FFMA.FTZ R212, R35, UR4, -R75.reuse ;  /* 0x0000000423d47c23 */ /* 0x100fe2000801084b */
[----:B------:R-:W-:Y:S01]  /*1afa0*/  FMNMX.FTZ R68, R68, R143, !PT ;  /* 0x0000008f44447209 */ /* 0x000fe20007810000 */
[----:B------:R-:W-:Y:S01]  /*1afb0*/  MUFU.EX2 R216, R18 ;  /* 0x0000001200d87308 */ /* 0x000fe20000000800 */
[----:B------:R-:W-:Y:S01]  /*1afc0*/  IADD3.X R143, R157, UR42, RZ, P2, !PT ;  /* 0x0000002a9d8f7c10 */ /* 0x000fe200097fe4ff */
[C---:B------:R-:W-:Y:S01]  /*1afd0*/  FMUL.FTZ R74, R69.reuse, UR4 ;  /* 0x00000004454a7c20 */ /* 0x040fe20008410000 */
[----:B------:R-:W-:Y:S01]  /*1afe0*/  FSETP.NEU.FTZ.AND P2, PT, R69, -INF , PT ;  /* 0xff8000004500780b */ /* 0x000fe20003f5d000 */
[--C-:B------:R-:W-:Y:S01]  /*1aff0*/  FFMA.FTZ R238, R51, UR4, -R75.reuse ;  /* 0x0000000433ee7c23 */ /* 0x100fe2000801084b */
[----:B-1----:R-:W-:Y:S01]  /*1b000*/  SHF.R.U32.HI R5, RZ, 0x10, R2 ;  /* 0x00000010ff057819 */ /* 0x002fe20000011602 */
[----:B------:R-:W-:Y:S01]  /*1b010*/  FMUL.FTZ R145, R68, UR4 ;  /* 0x0000000444917c20 */ /* 0x000fe20008410000 */
[----:B------:R-:W-:Y:S01]  /*1b020*/  SHF.R.U32.HI R2, RZ, 0x8, R4 ;  /* 0x00000008ff027819 */ /* 0x000fe20000011604 */
[--C-:B------:R-:W-:Y:S01]  /*1b030*/  FFMA.FTZ R6, R6, UR4, -R75.reuse ;  /* 0x0000000406067c23 */ /* 0x100fe2000801084b */
[----:B------:R-:W-:Y:S01]  /*1b040*/  FSEL R74, R74, RZ, P2 ;  /* 0x000000ff4a4a7208 */ /* 0x000fe20001000000 */
[----:B------:R-:W-:Y:S01]  /*1b050*/  FFMA.FTZ R7, R7, UR4, -R75 ;  /* 0x0000000407077c23 */ /* 0x000fe2000801084b */
[----:B------:R-:W-:Y:S01]  /*1b060*/  FSETP.NEU.FTZ.AND P4, PT, R68, -INF , PT ;  /* 0xff8000004400780b */ /* 0x000fe20003f9d000 */
[----:B------:R-:W-:Y:S01]  /*1b070*/  MUFU.EX2 R230, R6 ;  /* 0x0000000600e67308 */ /* 0x000fe20000000800 */
[----:B------:R-:W-:Y:S01]  /*1b080*/  LOP3.LUT R2, R2, 0xffff, RZ, 0xc0, !PT ;  /* 0x0000ffff02027812 */ /* 0x000fe200078ec0ff */
[--C-:B------:R-:W-:Y:S01]  /*1b090*/  FFMA.FTZ R183, R60, UR4, -R74.reuse ;  /* 0x000000043cb77c23 */ /* 0x100fe2000801084a */
[----:B------:R-:W-:Y:S01]  /*1b0a0*/  LOP3.LUT R4, R5, 0xff, RZ, 0xc0, !PT ;  /* 0x000000ff05047812 */ /* 0x000fe200078ec0ff */
[--C-:B------:R-:W-:Y:S01]  /*1b0b0*/  FFMA.FTZ R190, R57, UR4, -R74.reuse ;  /* 0x0000000439be7c23 */ /* 0x100fe2000801084a */
[----:B------:R-:W-:Y:S01]  /*1b0c0*/  FSEL R145, R145, RZ, P4 ;  /* 0x000000ff91917208 */ /* 0x000fe20002000000 */
[--C-:B------:R-:W-:Y:S01]  /*1b0d0*/  FFMA.FTZ R8, R8, UR4, -R74.reuse ;  /* 0x0000000408087c23 */ /* 0x100fe2000801084a */
[----:B------:R-:W-:Y:S03]  /*1b0e0*/  ISETP.LE.U32.AND P4, PT, R2, UR12, PT ;  /* 0x0000000c02007c0c */ /* 0x000fe6000bf83070 */
[----:B------:R-:W1:Y:S01]  /*1b0f0*/  MUFU.EX2 R240, R7 ;  /* 0x0000000700f07308 */ /* 0x000e620000000800 */
[----:B------:R-:W-:Y:S01]  /*1b100*/  ISETP.LE.U32.AND P2, PT, R4, UR12, PT ;  /* 0x0000000c04007c0c */ /* 0x000fe2000bf43070 */
[----:B------:R-:W-:Y:S01]  /*1b110*/  FFMA.FTZ R9, R9, UR4, -R74 ;  /* 0x0000000409097c23 */ /* 0x000fe2000801084a */
[----:B------:R-:W-:Y:S01]  /*1b120*/  F2FP.BF16.F32.PACK_AB R4, R241, R219 ;  /* 0x000000dbf104723e */ /* 0x000fe200000010ff */
[--C-:B------:R-:W-:Y:S01]  /*1b130*/  FFMA.FTZ R189, R58, UR4, -R145.reuse ;  /* 0x000000043abd7c23 */ /* 0x100fe20008010891 */
[----:B------:R-:W-:Y:S01]  /*1b140*/  SHF.R.U32.HI R214, RZ, 0x18, R150 ;  /* 0x00000018ffd67819 */ /* 0x000fe20000011696 */
[----:B------:R-:W-:Y:S01]  /*1b150*/  FFMA.FTZ R188, R59, UR4, -R145 ;  /* 0x000000043bbc7c23 */ /* 0x000fe20008010891 */
[----:B------:R-:W-:Y:S03]  /*1b160*/  PRMT R5, R4, 0x7632, R5 ;  /* 0x0000763204057816 */ /* 0x000fe60000000005 */
[----:B------:R1:W-:Y:S01]  /*1b170*/  MUFU.EX2 R174, R8 ;  /* 0x0000000800ae7308 */ /* 0x0003e20000000800 */
[----:B------:R-:W-:Y:S04]  /*1b180*/  IMAD.WIDE.U32 R152, R152, -0x326172a9, RZ ;  /* 0xcd9e8d5798987825 */ /* 0x000fe800078e00ff */
[----:B------:R-:W-:Y:S01]  /*1b190*/  FFMA.FTZ R181, R62, UR4, -R145 ;  /* 0x000000043eb57c23 */ /* 0x000fe20008010891 */
[----:B------:R-:W-:Y:S01]  /*1b1a0*/  PRMT R146, R4, 0x5410, R5 ;  /* 0x0000541004927816 */ /* 0x000fe20000000005 */
[--C-:B------:R-:W-:Y:S01]  /*1b1b0*/  FFMA.FTZ R176, R63, UR4, -R145.reuse ;  /* 0x000000043fb07c23 */ /* 0x100fe20008010891 */
[----:B------:R-:W-:Y:S01]  /*1b1c0*/  LOP3.LUT R2, R153, UR19, R170, 0x96, !PT ;  /* 0x0000001399027c12 */ /* 0x000fe2000f8e96aa */
[--C-:B------:R-:W-:Y:S01]  /*1b1d0*/  FFMA.FTZ R182, R61, UR4, -R74.reuse ;  /* 0x000000043db67c23 */ /* 0x100fe2000801084a */
[----:B------:R1:W2:Y:S02]  /*1b1e0*/  MUFU.EX2 R229, R9 ;  /* 0x0000000900e57308 */ /* 0x0002a40000000800 */
[----:B-1----:R-:W-:Y:S01]  /*1b1f0*/  F2FP.BF16.F32.PACK_AB R7, R240, R230 ;  /* 0x000000e6f007723e */ /* 0x002fe200000010ff */
[----:B------:R-:W-:Y:S01]  /*1b200*/  FFMA.FTZ R171, R12, UR4, -R74 ;  /* 0x000000040cab7c23 */ /* 0x000fe2000801084a */
[----:B------:R-:W-:Y:S01]  /*1b210*/  SHF.R.U32.HI R141, RZ, 0x18, R2 ;  /* 0x00000018ff8d7819 */ /* 0x000fe20000011602 */
[--C-:B------:R-:W-:Y:S01]  /*1b220*/  FFMA.FTZ R225, R43, UR4, -R145.reuse ;  /* 0x000000042be17c23 */ /* 0x100fe20008010891 */
[----:B------:R-:W-:Y:S01]  /*1b230*/  PRMT R6, R7, 0x7632, R6 ;  /* 0x0000763207067816 */ /* 0x000fe20000000006 */
[--C-:B------:R-:W-:Y:S01]  /*1b240*/  FFMA.FTZ R231, R47, UR4, -R145.reuse ;  /* 0x000000042fe77c23 */ /* 0x100fe20008010891 */
[--C-:B------:R-:W-:Y:S01]  /*1b250*/  FFMA.FTZ R207, R28, UR4, -R74.reuse ;  /* 0x000000041ccf7c23 */ /* 0x100fe2000801084a */
[--C-:B------:R-:W-:Y:S01]  /*1b260*/  FFMA.FTZ R213, R29, UR4, -R74.reuse ;  /* 0x000000041dd57c23 */ /* 0x100fe2000801084a */
[----:B------:R-:W-:Y:S01]  /*1b270*/  LOP3.LUT R8, R2, 0xffff, RZ, 0xc0, !PT ;  /* 0x0000ffff02087812 */ /* 0x000fe200078ec0ff */
[----:B------:R-:W-:Y:S01]  /*1b280*/  FFMA.FTZ R226, R41, UR4, -R74 ;  /* 0x0000000429e27c23 */ /* 0x000fe2000801084a */
[--C-:B------:R-:W-:Y:S01]  /*1b290*/  FFMA.FTZ R10, R10, UR4, -R145.reuse ;  /* 0x000000040a0a7c23 */ /* 0x100fe20008010891 */
[----:B------:R-:W-:Y:S01]  /*1b2a0*/  FFMA.FTZ R11, R11, UR4, -R145 ;  /* 0x000000040b0b7c23 */ /* 0x000fe20008010891 */
[----:B------:R-:W-:Y:S01]  /*1b2b0*/  SHF.R.U32.HI R8, RZ, 0x8, R8 ;  /* 0x00000008ff087819 */ /* 0x000fe20000011608 */
[--C-:B------:R-:W-:Y:S01]  /*1b2c0*/  FFMA.FTZ R17, R17, UR4, -R140.reuse ;  /* 0x0000000411117c23 */ /* 0x100fe2000801088c */
[--C-:B------:R-:W-:Y:S01]  /*1b2d0*/  FFMA.FTZ R208, R32, UR4, -R140.reuse ;  /* 0x0000000420d07c23 */ /* 0x100fe2000801088c */
[----:B------:R1:W-:Y:S01]  /*1b2e0*/  MUFU.EX2 R233, R11 ;  /* 0x0000000b00e97308 */ /* 0x0003e20000000800 */
[----:B------:R-:W-:Y:S01]  /*1b2f0*/  LOP3.LUT R9, R2, 0xff, RZ, 0xc0, !PT ;  /* 0x000000ff02097812 */ /* 0x000fe200078ec0ff */
[--C-:B------:R-:W-:Y:S01]  /*1b300*/  FFMA.FTZ R222, R36, UR4, -R140.reuse ;  /* 0x0000000424de7c23 */ /* 0x100fe2000801088c */
[----:B------:R-:W-:Y:S01]  /*1b310*/  LOP3.LUT R8, R8, 0xffff, RZ, 0xc0, !PT ;  /* 0x0000ffff08087812 */ /* 0x000fe200078ec0ff */
[--C-:B------:R-:W-:Y:S01]  /*1b320*/  FFMA.FTZ R236, R48, UR4, -R140.reuse ;  /* 0x0000000430ec7c23 */ /* 0x100fe2000801088c */
[--C-:B------:R-:W-:Y:S01]  /*1b330*/  FFMA.FTZ R243, R52, UR4, -R140.reuse ;  /* 0x0000000434f37c23 */ /* 0x100fe2000801088c */
[----:B------:R-:W-:Y:S01]  /*1b340*/  FFMA.FTZ R242, R53, UR4, -R140 ;  /* 0x0000000435f27c23 */ /* 0x000fe2000801088c */
[----:B------:R-:W-:Y:S03]  /*1b350*/  FADD.FTZ R0, -R69, R0 ;  /* 0x0000000045007221 */ /* 0x000fe60000010100 */
[----:B------:R-:W2:Y:S01]  /*1b360*/  MUFU.EX2 R228, R17 ;  /* 0x0000001100e47308 */ /* 0x000ea20000000800 */
[----:B------:R-:W-:Y:S01]  /*1b370*/  FFMA.FTZ R19, R19, UR4, -R75 ;  /* 0x0000000413137c23 */ /* 0x000fe2000801084b */
[--C-:B------:R-:W-:Y:S01]  /*1b380*/  FFMA.FTZ R165, R14, UR4, -R145.reuse ;  /* 0x000000040ea57c23 */ /* 0x100fe20008010891 */
[--C-:B------:R-:W-:Y:S01]  /*1b390*/  FFMA.FTZ R169, R15, UR4, -R145.reuse ;  /* 0x000000040fa97c23 */ /* 0x100fe20008010891 */
[--C-:B------:R-:W-:Y:S01]  /*1b3a0*/  FFMA.FTZ R209, R31, UR4, -R145.reuse ;  /* 0x000000041fd17c23 */ /* 0x100fe20008010891 */
[--C-:B------:R-:W-:Y:S01]  /*1b3b0*/  FFMA.FTZ R224, R42, UR4, -R145.reuse ;  /* 0x000000042ae07c23 */ /* 0x100fe20008010891 */
[----:B------:R-:W-:Y:S01]  /*1b3c0*/  FFMA.FTZ R232, R46, UR4, -R145 ;  /* 0x000000042ee87c23 */ /* 0x000fe20008010891 */
[--C-:B------:R-:W-:Y:S03]  /*1b3d0*/  FFMA.FTZ R252, R56, UR4, -R74.reuse ;  /* 0x0000000438fc7c23 */ /* 0x100fe6000801084a */
[----:B------:R-:W-:Y:S01]  /*1b3e0*/  MUFU.EX2 R218, R19 ;  /* 0x0000001300da7308 */ /* 0x000fe20000000800 */
[----:B-1----:R-:W-:Y:S02]  /*1b3f0*/  IMAD.MOV.U32 R11, RZ, RZ, R201 ;  /* 0x000000ffff0b7224 */ /* 0x002fe400078e00c9 */
[----:B------:R-:W-:Y:S01]  /*1b400*/  FFMA.FTZ R201, R27, UR4, -R145 ;  /* 0x000000041bc97c23 */ /* 0x000fe20008010891 */
        /* <DEDUP_REMOVED lines=8> */
[----:B------:R-:W-:Y:S01]  /*1b490*/  FFMA.FTZ R248, R55, UR4, -R75 ;  /* 0x0000000437f87c23 */ /* 0x000fe2000801084b */
[----:B------:R-:W-:Y:S05]  /*1b4a0*/  IMAD.MOV.U32 R35, RZ, RZ, R11 ;  /* 0x000000ffff237224 */ /* 0x000fea00078e000b */
[----:B------:R-:W-:Y:S01]  /*1b4b0*/  MUFU.EX2 R248, R248 ;  /* 0x000000f800f87308 */ /* 0x000fe20000000800 */
[----:B---3--:R-:W-:Y:S02]  /*1b4c0*/  @!P4 HFMA2.BF16_V2 R205, -RZ.H0_H0, RZ.H0_H0, -R5.H0_H0 ;  /* 0x200000ffffcdc231 */ /* 0x008fe40000340905 */
[----:B----4-:R-:W-:Y:S03]  /*1b4d0*/  @!P1 HFMA2.BF16_V2 R206, -RZ.H0_H0, RZ.H0_H0, -R4.H0_H0 ;  /* 0x200000ffffce9231 */ /* 0x010fe60000340904 */
[----:B------:R-:W-:Y:S01]  /*1b4e0*/  PRMT R147, R205, 0x7610, R147 ;  /* 0x00007610cd937816 */ /* 0x000fe20000000093 */
[----:B--2---:R-:W-:Y:S03]  /*1b4f0*/  @!P2 HFMA2.BF16_V2 R204, -RZ.H0_H0, RZ.H0_H0, -R7.H0_H0 ;  /* 0x200000ffffcca231 */ /* 0x004fe60000340907 */
[----:B------:R-:W-:Y:S01]  /*1b500*/  @!P4 PRMT R5, R147, 0x5410, RZ ;  /* 0x000054109305c816 */ /* 0x000fe200000000ff */
[----:B------:R1:W-:Y:S01]  /*1b510*/  @!P1 STL.S16 [R1+0x50], R206 ;  /* 0x000050ce01009387 */ /* 0x0003e20000100600 */
[----:B------:R-:W-:Y:S01]  /*1b520*/  PRMT R158, R206, 0x7610, R158 ;  /* 0x00007610ce9e7816 */ /* 0x000fe2000000009e */
[----:B------:R-:W-:Y:S01]  /*1b530*/  @!P5 HFMA2.BF16_V2 R175, -RZ.H0_H0, RZ.H0_H0, -R6.H0_H0 ;  /* 0x200000ffffafd231 */ /* 0x000fe20000340906 */
[----:B------:R-:W-:Y:S01]  /*1b540*/  PRMT R149, R204, 0x7610, R149 ;  /* 0x00007610cc957816 */ /* 0x000fe20000000095 */
[----:B------:R-:W-:Y:S01]  /*1b550*/  @!P4 STL.S16 [R1+0x4c], R205 ;  /* 0x00004ccd0100c387 */ /* 0x000fe20000100600 */
[----:B------:R-:W-:Y:S02]  /*1b560*/  @!P1 PRMT R4, R158, 0x5410, RZ ;  /* 0x000054109e049816 */ /* 0x000fe400000000ff */
[----:B------:R-:W-:Y:S01]  /*1b570*/  ISETP.LE.U32.AND P1, PT, R9, UR12, PT ;  /* 0x0000000c09007c0c */ /* 0x000fe2000bf23070 */
[----:B------:R2:W-:Y:S01]  /*1b580*/  STG.E.U16 desc[UR26][R154.64+0x2], R5 ;  /* 0x000002059a007986 */ /* 0x0005e2000c10151a */
[----:B------:R-:W-:Y:S02]  /*1b590*/  PRMT R147, R7, 0x5410, R6 ;  /* 0x0000541007937816 */ /* 0x000fe40000000006 */
[----:B------:R-:W-:Y:S01]  /*1b5a0*/  @!P2 PRMT R7, R149, 0x5410, RZ ;  /* 0x000054109507a816 */ /* 0x000fe200000000ff */
[----:B------:R-:W-:Y:S01]  /*1b5b0*/  @!P2 STL.S16 [R1+0x58], R204 ;  /* 0x000058cc0100a387 */ /* 0x000fe20000100600 */
[----:B------:R-:W-:Y:S02]  /*1b5c0*/  ISETP.LE.U32.AND P2, PT, R8, UR12, PT ;  /* 0x0000000c08007c0c */ /* 0x000fe4000bf43070 */
[----:B------:R-:W-:Y:S01]  /*1b5d0*/  SHF.R.U32.HI R8, RZ, 0x10, R2 ;  /* 0x00000010ff087819 */ /* 0x000fe20000011602 */
[----:B------:R3:W4:Y:S01]  /*1b5e0*/  LDL.S16 R9, [R1+0x70] ;  /* 0x0000700001097983 */ /* 0x0007220000100600 */
[----:B------:R-:W-:Y:S02]  /*1b5f0*/  F2FP.BF16.F32.PACK_AB R2, R229, R174 ;  /* 0x000000aee502723e */ /* 0x000fe400000010ff */
[----:B------:R-:W-:Y:S01]  /*1b600*/  PRMT R148, R175, 0x7610, R148 ;  /* 0x00007610af947816 */ /* 0x000fe20000000094 */
[----:B------:R3:W-:Y:S01]  /*1b610*/  @!P5 STL.S16 [R1+0x68], R175 ;  /* 0x000068af0100d387 */ /* 0x0007e20000100600 */
[----:B------:R-:W-:Y:S01]  /*1b620*/  PRMT R144, R2, 0x7632, R144 ;  /* 0x0000763202907816 */ /* 0x000fe20000000090 */
[----:B------:R-:W-:Y:S01]  /*1b630*/  @!P1 HFMA2.BF16_V2 R193, -RZ.H0_H0, RZ.H0_H0, -R2.H0_H0 ;  /* 0x200000ffffc19231 */ /* 0x000fe20000340902 */
[----:B------:R-:W-:Y:S01]  /*1b640*/  @!P5 PRMT R6, R148, 0x5410, RZ ;  /* 0x000054109406d816 */ /* 0x000fe200000000ff */
[----:B------:R3:W-:Y:S01]  /*1b650*/  STG.E.U16 desc[UR26][R154.64], R4 ;  /* 0x000000049a007986 */ /* 0x0007e2000c10151a */
[----:B------:R-:W-:Y:S01]  /*1b660*/  PRMT R149, R2, 0x5410, R144 ;  /* 0x0000541002957816 */ /* 0x000fe20000000090 */
[----:B------:R-:W-:Y:S01]  /*1b670*/  @!P2 HFMA2.BF16_V2 R161, -RZ.H0_H0, RZ.H0_H0, -R144.H0_H0 ;  /* 0x200000ffffa1a231 */ /* 0x000fe20000340990 */
[----:B------:R-:W-:Y:S01]  /*1b680*/  LOP3.LUT R8, R8, 0xff, RZ, 0xc0, !PT ;  /* 0x000000ff08087812 */ /* 0x000fe200078ec0ff */
[----:B------:R3:W-:Y:S01]  /*1b690*/  @!P1 STL.S16 [R1+0x60], R193 ;  /* 0x000060c101009387 */ /* 0x0007e20000100600 */
[----:B------:R-:W-:Y:S01]  /*1b6a0*/  ISETP.LE.U32.AND P4, PT, R141, UR12, PT ;  /* 0x0000000c8d007c0c */ /* 0x000fe2000bf83070 */
[----:B-1----:R-:W-:Y:S01]  /*1b6b0*/  FFMA.FTZ R206, R30, UR4, -R145 ;  /* 0x000000041ece7c23 */ /* 0x002fe20008010891 */
[----:B------:R-:W-:Y:S01]  /*1b6c0*/  ISETP.LE.U32.AND P5, PT, R8, UR12, PT ;  /* 0x0000000c08007c0c */ /* 0x000fe2000bfa3070 */
[----:B------:R1:W-:Y:S01]  /*1b6d0*/  @!P2 STL.S16 [R1+0x5c], R161 ;  /* 0x00005ca10100a387 */ /* 0x0003e20000100600 */
[----:B------:R-:W-:Y:S02]  /*1b6e0*/  PRMT R8, R161, 0x7610, R8 ;  /* 0x00007610a1087816 */ /* 0x000fe40000000008 */
[----:B------:R-:W-:Y:S01]  /*1b6f0*/  F2FP.BF16.F32.PACK_AB R141, R228, R217 ;  /* 0x000000d9e48d723e */ /* 0x000fe200000010ff */
[----:B--2---:R2:W2:Y:S01]  /*1b700*/  LDL.S16 R5, [R1+0x7c] ;  /* 0x00007c0001057983 */ /* 0x0044a20000100600 */
[----:B------:R-:W-:Y:S01]  /*1b710*/  @!P2 PRMT R144, R8, 0x5410, RZ ;  /* 0x000054100890a816 */ /* 0x000fe200000000ff */
[----:B------:R-:W-:Y:S01]  /*1b720*/  IMAD.MOV.U32 R8, RZ, RZ, R202 ;  /* 0x000000ffff087224 */ /* 0x000fe200078e00ca */
[----:B------:R-:W-:Y:S01]  /*1b730*/  PRMT R140, R141, 0x7632, R140 ;  /* 0x000076328d8c7816 */ /* 0x000fe2000000008c */
[----:B------:R1:W-:Y:S01]  /*1b740*/  STG.E.U16 desc[UR26][R156.64], R7 ;  /* 0x000000079c007986 */ /* 0x0003e2000c10151a */
[----:B------:R-:W-:Y:S01]  /*1b750*/  LOP3.LUT R205, R152, 0xff, RZ, 0xc0, !PT ;  /* 0x000000ff98cd7812 */ /* 0x000fe200078ec0ff */
[----:B------:R-:W-:Y:S02]  /*1b760*/  FFMA.FTZ R202, R24, UR4, -R74 ;  /* 0x0000000418ca7c23 */ /* 0x000fe4000801084a */
[----:B------:R1:W-:Y:S01]  /*1b770*/  STG.E.U16 desc[UR26][R156.64+0x2], R6 ;  /* 0x000002069c007986 */ /* 0x0003e2000c10151a */
[----:B---3--:R3:W3:Y:S01]  /*1b780*/  MUFU.EX2 R175, R10 ;  /* 0x0000000a00af7308 */ /* 0x0086e20000000800 */
[----:B------:R-:W-:Y:S01]  /*1b790*/  PRMT R4, R193, 0x7610, R4 ;  /* 0x00007610c1047816 */ /* 0x000fe20000000004 */
[----:B------:R-:W-:Y:S03]  /*1b7a0*/  FFMA.FTZ R193, R13, UR4, -R74 ;  /* 0x000000040dc17c23 */ /* 0x000fe6000801084a */
[----:B------:R-:W-:Y:S02]  /*1b7b0*/  @!P1 PRMT R2, R4, 0x5410, RZ ;  /* 0x0000541004029816 */ /* 0x000fe400000000ff */
[C---:B------:R-:W-:Y:S02]  /*1b7c0*/  IADD3 R160, P1, R154.reuse, UR44, RZ ;  /* 0x0000002c9aa07c10 */ /* 0x040fe4000ff3e0ff */
[----:B------:R-:W-:Y:S01]  /*1b7d0*/  SHF.R.U32.HI R4, RZ, 0x10, R150 ;  /* 0x00000010ff047819 */ /* 0x000fe20000011696 */
[----:B------:R3:W-:Y:S01]  /*1b7e0*/  STG.E.U16 desc[UR26][R142.64], R2 ;  /* 0x000000028e007986 */ /* 0x0007e2000c10151a */
[----:B-1----:R-:W-:Y:S01]  /*1b7f0*/  IADD3.X R161, R155, UR43, RZ, P1, !PT ;  /* 0x0000002b9ba17c10 */ /* 0x002fe20008ffe4ff */
[----:B---3--:R-:W-:Y:S01]  /*1b800*/  IMAD.MOV.U32 R10, RZ, RZ, R200 ;  /* 0x000000ffff0a7224 */ /* 0x008fe200078e00c8 */
[----:B------:R-:W-:Y:S01]  /*1b810*/  IADD3 R158, P1, R154, UR21, RZ ;  /* 0x000000159a9e7c10 */ /* 0x000fe2000ff3e0ff */
[----:B------:R-:W-:Y:S01]  /*1b820*/  FFMA.FTZ R200, R23, UR4, -R75 ;  /* 0x0000000417c87c23 */ /* 0x000fe2000801084b */
[----:B------:R-:W-:Y:S01]  /*1b830*/  LOP3.LUT R4, R4, 0xff, RZ, 0xc0, !PT ;  /* 0x000000ff04047812 */ /* 0x000fe200078ec0ff */
[----:B------:R-:W-:Y:S01]  /*1b840*/  STG.E.U16 desc[UR26][R160.64], R144 ;  /* 0x00000090a0007986 */ /* 0x000fe2000c10151a */
[----:B------:R-:W-:Y:S01]  /*1b850*/  IADD3.X R159, R155, UR45, RZ, P1, !PT ;  /* 0x0000002d9b9f7c10 */ /* 0x000fe20008ffe4ff */
[----:B------:R-:W-:Y:S01]  /*1b860*/  IMAD.MOV.U32 R7, RZ, RZ, R195 ;  /* 0x000000ffff077224 */ /* 0x000fe200078e00c3 */
[----:B------:R-:W-:Y:S01]  /*1b870*/  ISETP.LE.U32.AND P1, PT, R4, UR12, PT ;  /* 0x0000000c04007c0c */ /* 0x000fe2000bf23070 */
[----:B------:R-:W-:Y:S02]  /*1b880*/  IMAD.MOV.U32 R34, RZ, RZ, R10 ;  /* 0x000000ffff227224 */ /* 0x000fe400078e000a */
[----:B------:R-:W-:Y:S01]  /*1b890*/  IMAD.MOV.U32 R6, RZ, RZ, R194 ;  /* 0x000000ffff067224 */ /* 0x000fe200078e00c2 */
[----:B------:R-:W-:Y:S04]  /*1b8a0*/  SHF.R.U32.HI R194, RZ, 0x18, R152 ;  /* 0x00000018ffc27819 */ /* 0x000fe80000011698 */
[----:B------:R-:W-:Y:S02]  /*1b8b0*/  ISETP.LE.U32.AND P0, PT, R194, UR12, PT ;  /* 0x0000000cc2007c0c */ /* 0x000fe4000bf03070 */
[----:B------:R-:W-:Y:S02]  /*1b8c0*/  F2FP.BF16.F32.PACK_AB R143, R233, R175 ;  /* 0x000000afe98f723e */ /* 0x000fe400000010ff */
[----:B------:R-:W-:Y:S02]  /*1b8d0*/  LOP3.LUT R2, R150, 0xffff, RZ, 0xc0, !PT ;  /* 0x0000ffff96027812 */ /* 0x000fe400078ec0ff */
[C---:B------:R-:W-:Y:S02]  /*1b8e0*/  PRMT R142, R143.reuse, 0x7632, R142 ;  /* 0x000076328f8e7816 */ /* 0x040fe4000000008e */
[----:B------:R-:W-:Y:S02]  /*1b8f0*/  SHF.R.U32.HI R2, RZ, 0x8, R2 ;  /* 0x00000008ff027819 */ /* 0x000fe40000011602 */
[----:B------:R-:W-:Y:S02]  /*1b900*/  PRMT R148, R143, 0x5410, R142 ;  /* 0x000054108f947816 */ /* 0x000fe4000000008e */
[----:B------:R-:W-:Y:S04]  /*1b910*/  LOP3.LUT R2, R2, 0xffff, RZ, 0xc0, !PT ;  /* 0x0000ffff02027812 */ /* 0x000fe800078ec0ff */
[----:B------:R-:W-:Y:S01]  /*1b920*/  ISETP.LE.U32.AND P2, PT, R2, UR12, PT ;  /* 0x0000000c02007c0c */ /* 0x000fe2000bf43070 */
[----:B----4-:R-:W-:Y:S05]  /*1b930*/  @!P5 HFMA2.BF16_V2 R9, -RZ.H0_H0, RZ.H0_H0, -R143.H0_H0 ;  /* 0x200000ffff09d231 */ /* 0x010fea000034098f */
[----:B------:R-:W-:Y:S01]  /*1b940*/  PRMT R2, R9, 0x7610, R2 ;  /* 0x0000761009027816 */ /* 0x000fe20000000002 */
[----:B------:R1:W-:Y:S03]  /*1b950*/  @!P5 STL.S16 [R1+0x70], R9 ;  /* 0x000070090100d387 */ /* 0x0003e60000100600 */
[----:B------:R-:W-:Y:S02]  /*1b960*/  @!P5 PRMT R143, R2, 0x5410, RZ ;  /* 0x00005410028fd816 */ /* 0x000fe400000000ff */
[----:B------:R-:W-:Y:S03]  /*1b970*/  LOP3.LUT R2, R152, 0xffff, RZ, 0xc0, !PT ;  /* 0x0000ffff98027812 */ /* 0x000fe600078ec0ff */
[----:B------:R-:W-:Y:S01]  /*1b980*/  STG.E.U16 desc[UR26][R158.64], R143 ;  /* 0x0000008f9e007986 */ /* 0x000fe2000c10151a */
[----:B------:R-:W-:Y:S04]  /*1b990*/  SHF.R.U32.HI R2, RZ, 0x8, R2 ;  /* 0x00000008ff027819 */ /* 0x000fe80000011602 */
[----:B------:R-:W-:Y:S01]  /*1b9a0*/  LOP3.LUT R204, R2, 0xffff, RZ, 0xc0, !PT ;  /* 0x0000ffff02cc7812 */ /* 0x000fe200078ec0ff */
[----:B--2---:R-:W-:Y:S02]  /*1b9b0*/  @!P4 HFMA2.BF16_V2 R5, -RZ.H0_H0, RZ.H0_H0, -R142.H0_H0 ;  /* 0x200000ffff05c231 */ /* 0x004fe4000034098e */
[----:B------:R-:W-:Y:S01]  /*1b9c0*/  FMUL.FTZ R2, R0, UR4 ;  /* 0x0000000400027c20 */ /* 0x000fe20008410000 */
[----:B------:R-:W-:Y:S02]  /*1b9d0*/  FADD.FTZ R0, -R68, R3 ;  /* 0x0000000344007221 */ /* 0x000fe40000010100 */
[----:B------:R-:W-:Y:S01]  /*1b9e0*/  PRMT R4, R5, 0x7610, R4 ;  /* 0x0000761005047816 */ /* 0x000fe20000000004 */
[----:B------:R2:W-:Y:S02]  /*1b9f0*/  @!P4 STL.S16 [R1+0x7c], R5 ;  /* 0x00007c050100c387 */ /* 0x0005e40000100600 */
[----:B------:R-:W3:Y:S01]  /*1ba00*/  MUFU.EX2 R2, R2 ;  /* 0x0000000200027308 */ /* 0x000ee20000000800 */
[----:B------:R-:W-:Y:S01]  /*1ba10*/  FMUL.FTZ R0, R0, UR4 ;  /* 0x0000000400007c20 */ /* 0x000fe20008410000 */
[----:B------:R-:W-:Y:S01]  /*1ba20*/  @!P4 PRMT R142, R4, 0x5410, RZ ;  /* 0x00005410048ec816 */ /* 0x000fe200000000ff */
[----:B------:R4:W4:Y:S01]  /*1ba30*/  LDL.S16 R21, [R1+0x8c] ;  /* 0x00008c0001157983 */ /* 0x0009220000100600 */
[----:B------:R-:W-:Y:S01]  /*1ba40*/  ISETP.LE.U32.AND P4, PT, R204, UR12, PT ;  /* 0x0000000ccc007c0c */ /* 0x000fe2000bf83070 */
[----:B------:R-:W-:Y:S02]  /*1ba50*/  IMAD.MOV.U32 R4, RZ, RZ, R196 ;  /* 0x000000ffff047224 */ /* 0x000fe400078e00c4 */
[----:B------:R-:W-:Y:S01]  /*1ba60*/  FFMA.FTZ R196, R22, UR4, -R75 ;  /* 0x0000000416c47c23 */ /* 0x000fe2000801084b */
[----:B------:R4:W4:Y:S02]  /*1ba70*/  LDL.S16 R20, [R1+0x88] ;  /* 0x0000880001147983 */ /* 0x0009240000100600 */
[----:B------:R2:W2:Y:S01]  /*1ba80*/  MUFU.EX2 R3, R0 ;  /* 0x0000000000037308 */ /* 0x0004a20000000800 */
[----:B------:R-:W-:Y:S01]  /*1ba90*/  IMAD.MOV.U32 R22, RZ, RZ, R4 ;  /* 0x000000ffff167224 */ /* 0x000fe200078e0004 */
[----:B------:R-:W-:Y:S01]  /*1baa0*/  STG.E.U16 desc[UR26][R158.64+0x2], R142 ;  /* 0x0000028e9e007986 */ /* 0x000fe2000c10151a */
[----:B-1----:R-:W-:Y:S02]  /*1bab0*/  IMAD.MOV.U32 R9, RZ, RZ, R203 ;  /* 0x000000ffff097224 */ /* 0x002fe400078e00cb */
[----:B------:R-:W-:Y:S01]  /*1bac0*/  FFMA.FTZ R203, R25, UR4, -R74 ;  /* 0x0000000419cb7c23 */ /* 0x000fe2000801084a */
[----:B------:R-:W-:Y:S02]  /*1bad0*/  IMAD.MOV.U32 R4, RZ, RZ, R8 ;  /* 0x000000ffff047224 */ /* 0x000fe400078e0008 */
[----:B---3--:R-:W-:Y:S01]  /*1bae0*/  FMUL.FTZ R60, R2, R76 ;  /* 0x0000004c023c7220 */ /* 0x008fe20000410000 */
[----:B------:R-:W-:Y:S01]  /*1baf0*/  F2FP.BF16.F32.PACK_AB R76, R218, R216 ;  /* 0x000000d8da4c723e */ /* 0x000fe200000010ff */
[C---:B------:R-:W-:Y:S01]  /*1bb00*/  FMUL.FTZ R29, R2.reuse, R93 ;  /* 0x0000005d021d7220 */ /* 0x040fe20000410000 */
[C---:B------:R-:W-:Y:S01]  /*1bb10*/  FMUL.FTZ R41, R2.reuse, R89 ;  /* 0x0000005902297220 */ /* 0x040fe20000410000 */
[----:B------:R-:W-:Y:S01]  /*1bb20*/  FMUL.FTZ R56, R2, R80 ;  /* 0x0000005002387220 */ /* 0x000fe20000410000 */
[----:B------:R-:W-:Y:S01]  /*1bb30*/  PRMT R75, R76, 0x7632, R75 ;  /* 0x000076324c4b7816 */ /* 0x000fe2000000004b */
[----:B------:R-:W-:Y:S01]  /*1bb40*/  FMUL.FTZ R8, R2, R108 ;  /* 0x0000006c02087220 */ /* 0x000fe20000410000 */
[----:B--2---:R-:W-:Y:S01]  /*1bb50*/  IMAD.MOV.U32 R5, RZ, RZ, R197 ;  /* 0x000000ffff057224 */ /* 0x004fe200078e00c5 */
[----:B------:R-:W-:Y:S01]  /*1bb60*/  SHF.R.U32.HI R0, RZ, 0x10, R152 ;  /* 0x00000010ff007819 */ /* 0x000fe20000011698 */
[----:B------:R-:W-:Y:S01]  /*1bb70*/  FFMA.FTZ R197, R26, UR4, -R145 ;  /* 0x000000041ac57c23 */ /* 0x000fe20008010891 */
[----:B------:R-:W-:Y:S01]  /*1bb80*/  PRMT R145, R141, 0x5410, R140 ;  /* 0x000054108d917816 */ /* 0x000fe2000000008c */
[----:B------:R-:W-:Y:S01]  /*1bb90*/  IMAD.MOV.U32 R23, RZ, RZ, R5 ;  /* 0x000000ffff177224 */ /* 0x000fe200078e0005 */
[----:B------:R-:W-:Y:S01]  /*1bba0*/  LOP3.LUT R195, R0, 0xff, RZ, 0xc0, !PT ;  /* 0x000000ff00c37812 */ /* 0x000fe200078ec0ff */
[----:B------:R-:W-:Y:S02]  /*1bbb0*/  IMAD.MOV.U32 R5, RZ, RZ, R9 ;  /* 0x000000ffff057224 */ /* 0x000fe400078e0009 */
[C---:B------:R-:W-:Y:S01]  /*1bbc0*/  FMUL.FTZ R9, R2.reuse, R109 ;  /* 0x0000006d02097220 */ /* 0x040fe20000410000 */
[C---:B------:R-:W-:Y:S01]  /*1bbd0*/  FMUL.FTZ R28, R2.reuse, R92 ;  /* 0x0000005c021c7220 */ /* 0x040fe20000410000 */
[----:B------:R-:W-:Y:S01]  /*1bbe0*/  ISETP.LE.U32.AND P5, PT, R195, UR12, PT ;  /* 0x0000000cc3007c0c */ /* 0x000fe2000bfa3070 */
[C---:B------:R-:W-:Y:S01]  /*1bbf0*/  FMUL.FTZ R57, R2.reuse, R81 ;  /* 0x0000005102397220 */ /* 0x040fe20000410000 */
[----:B------:R-:W-:Y:S01]  /*1bc00*/  FMUL.FTZ R61, R2, R77 ;  /* 0x0000004d023d7220 */ /* 0x000fe20000410000 */
[----:B------:R-:W-:Y:S01]  /*1bc10*/  PRMT R77, R76, 0x5410, R75 ;  /* 0x000054104c4d7816 */ /* 0x000fe2000000004b */
[C---:B------:R-:W-:Y:S01]  /*1bc20*/  FFMA.FTZ R80, R2.reuse, R244, R174 ;  /* 0x000000f402507223 */ /* 0x040fe200000100ae */
[----:B------:R-:W-:Y:S01]  /*1bc30*/  FADD.FTZ R0, -R71, R72 ;  /* 0x0000004847007221 */ /* 0x000fe20000010100 */
[C---:B------:R-:W-:Y:S01]  /*1bc40*/  FMUL.FTZ R24, R2.reuse, R96 ;  /* 0x0000006002187220 */ /* 0x040fe20000410000 */
[C---:B------:R-:W-:Y:S01]  /*1bc50*/  FMUL.FTZ R25, R2.reuse, R97 ;  /* 0x0000006102197220 */ /* 0x040fe20000410000 */
[C---:B------:R-:W-:Y:S01]  /*1bc60*/  FMUL.FTZ R40, R2.reuse, R88 ;  /* 0x0000005802287220 */ /* 0x040fe20000410000 */
[C---:B------:R-:W-:Y:S01]  /*1bc70*/  FMUL.FTZ R44, R2.reuse, R84 ;  /* 0x00000054022c7220 */ /* 0x040fe20000410000 */
[----:B------:R-:W-:Y:S01]  /*1bc80*/  FMUL.FTZ R45, R2, R85 ;  /* 0x00000055022d7220 */ /* 0x000fe20000410000 */
[----:B------:R-:W-:Y:S01]  /*1bc90*/  FMUL.FTZ R0, R0, UR4 ;  /* 0x0000000400007c20 */ /* 0x000fe20008410000 */
[C---:B------:R-:W-:Y:S01]  /*1bca0*/  FMUL.FTZ R43, R3.reuse, R91 ;  /* 0x0000005b032b7220 */ /* 0x040fe20000410000 */
[C---:B------:R-:W-:Y:S01]  /*1bcb0*/  FMUL.FTZ R14, R3.reuse, R106 ;  /* 0x0000006a030e7220 */ /* 0x040fe20000410000 */
[C---:B------:R-:W-:Y:S01]  /*1bcc0*/  FMUL.FTZ R15, R3.reuse, R107 ;  /* 0x0000006b030f7220 */ /* 0x040fe20000410000 */
[C---:B------:R-:W-:Y:S01]  /*1bcd0*/  FMUL.FTZ R30, R3.reuse, R94 ;  /* 0x0000005e031e7220 */ /* 0x040fe20000410000 */
[----:B------:R-:W-:Y:S01]  /*1bce0*/  SHF.R.U32.HI R94, RZ, 0x10, R150 ;  /* 0x00000010ff5e7819 */ /* 0x000fe20000011696 */
        /* <DEDUP_REMOVED lines=12> */
[----:B------:R-:W-:Y:S01]  /*1bdb0*/  FFMA.FTZ R74, R3, R245, R175 ;  /* 0x000000f5034a7223 */ /* 0x000fe200000100af */
[----:B------:R-:W1:Y:S01]  /*1bdc0*/  MUFU.EX2 R0, R0 ;  /* 0x0000000000007308 */ /* 0x000e620000000800 */
[----:B------:R-:W-:Y:S02]  /*1bdd0*/  IMAD.MOV.U32 R84, RZ, RZ, R4 ;  /* 0x000000ffff547224 */ /* 0x000fe400078e0004 */
[----:B------:R-:W-:Y:S02]  /*1bde0*/  IMAD.MOV.U32 R85, RZ, RZ, R5 ;  /* 0x000000ffff557224 */ /* 0x000fe400078e0005 */
[----:B------:R-:W-:Y:S01]  /*1bdf0*/  FADD.FTZ R85, R229, R80 ;  /* 0x00000050e5557221 */ /* 0x000fe20000010000 */
[----:B------:R-:W-:Y:S02]  /*1be00*/  IMAD.MOV.U32 R108, RZ, RZ, R22 ;  /* 0x000000ffff6c7224 */ /* 0x000fe400078e0016 */
[----:B------:R-:W-:Y:S01]  /*1be10*/  FADD.FTZ R95, R233, R74 ;  /* 0x0000004ae95f7221 */ /* 0x000fe20000010000 */
[----:B------:R-:W-:Y:S01]  /*1be20*/  IMAD.MOV.U32 R109, RZ, RZ, R23 ;  /* 0x000000ffff6d7224 */ /* 0x000fe200078e0017 */
[----:B------:R-:W-:Y:S01]  /*1be30*/  MUFU.EX2 R86, R193 ;  /* 0x000000c100567308 */ /* 0x000fe20000000800 */
[----:B------:R-:W-:Y:S02]  /*1be40*/  IMAD.MOV.U32 R96, RZ, RZ, R6 ;  /* 0x000000ffff607224 */ /* 0x000fe400078e0006 */
[----:B------:R-:W-:Y:S07]  /*1be50*/  IMAD.MOV.U32 R97, RZ, RZ, R7 ;  /* 0x000000ffff617224 */ /* 0x000fee00078e0007 */
[----:B------:R-:W-:Y:S01]  /*1be60*/  MUFU.EX2 R90, R199 ;  /* 0x000000c7005a7308 */ /* 0x000fe20000000800 */
        /* <DEDUP_REMOVED lines=13> */
[----:B------:R-:W-:Y:S10]  /*1bf40*/  MUFU.EX2 R87, R196 ;  /* 0x000000c400577308 */ /* 0x000ff40000000800 */
[----:B------:R-:W-:Y:S10]  /*1bf50*/  MUFU.EX2 R110, R207 ;  /* 0x000000cf006e7308 */ /* 0x000ff40000000800 */
[----:B------:R-:W-:Y:S10]  /*1bf60*/  MUFU.EX2 R125, R209 ;  /* 0x000000d1007d7308 */ /* 0x000ff40000000800 */
[----:B------:R-:W-:Y:S01]  /*1bf70*/  MUFU.EX2 R120, R220 ;  /* 0x000000dc00787308 */ /* 0x000fe20000000800 */
[----:B----4-:R-:W-:Y:S02]  /*1bf80*/  @!P3 HFMA2.BF16_V2 R21, -RZ.H0_H0, RZ.H0_H0, -R141.H0_H0 ;  /* 0x200000ffff15b231 */ /* 0x010fe4000034098d */
[----:B------:R-:W-:Y:S03]  /*1bf90*/  @!P2 HFMA2.BF16_V2 R20, -RZ.H0_H0, RZ.H0_H0, -R140.H0_H0 ;  /* 0x200000ffff14a231 */ /* 0x000fe6000034098c */
[----:B------:R-:W-:Y:S01]  /*1bfa0*/  PRMT R13, R21, 0x7610, R13 ;  /* 0x00007610150d7816 */ /* 0x000fe2000000000d */
[----:B------:R1:W-:Y:S01]  /*1bfb0*/  @!P3 STL.S16 [R1+0x8c], R21 ;  /* 0x00008c150100b387 */ /* 0x0003e20000100600 */
[----:B------:R-:W-:Y:S03]  /*1bfc0*/  PRMT R12, R20, 0x7610, R12 ;  /* 0x00007610140c7816 */ /* 0x000fe6000000000c */
[----:B------:R2:W-:Y:S01]  /*1bfd0*/  @!P2 STL.S16 [R1+0x88], R20 ;  /* 0x000088140100a387 */ /* 0x0005e20000100600 */
[----:B------:R-:W-:Y:S01]  /*1bfe0*/  @!P3 PRMT R141, R13, 0x5410, RZ ;  /* 0x000054100d8db816 */ /* 0x000fe200000000ff */
[----:B------:R-:W-:Y:S01]  /*1bff0*/  FMUL.FTZ R13, R2, R105 ;  /* 0x00000069020d7220 */ /* 0x000fe20000410000 */
[----:B------:R-:W-:Y:S01]  /*1c000*/  @!P2 PRMT R140, R12, 0x5410, RZ ;  /* 0x000054100c8ca816 */ /* 0x000fe200000000ff */
[----:B------:R3:W4:Y:S01]  /*1c010*/  LDL.S16 R16, [R1+0x94] ;  /* 0x0000940001107983 */ /* 0x0007220000100600 */
[----:B------:R-:W-:Y:S01]  /*1c020*/  ISETP.LE.U32.AND P2, PT, R214, UR12, PT ;  /* 0x0000000cd6007c0c */ /* 0x000fe2000bf43070 */
[----:B------:R-:W-:Y:S01]  /*1c030*/  FMUL.FTZ R12, R2, R104 ;  /* 0x00000068020c7220 */ /* 0x000fe20000410000 */
[----:B------:R-:W-:Y:S01]  /*1c040*/  ISETP.LE.U32.AND P3, PT, R205, UR12, PT ;  /* 0x0000000ccd007c0c */ /* 0x000fe2000bf63070 */
[----:B------:R-:W-:Y:S01]  /*1c050*/  FADD.FTZ R2, -R70, R73 ;  /* 0x0000004946027221 */ /* 0x000fe20000010100 */
[----:B------:R-:W-:Y:S01]  /*1c060*/  FFMA.FTZ R73, R0, R247, R219 ;  /* 0x000000f700497223 */ /* 0x000fe200000100db */
[----:B------:R-:W-:Y:S01]  /*1c070*/  IMAD.WIDE.U32 R104, R173, -0x2daee0ad, RZ ;  /* 0xd2511f53ad687825 */ /* 0x000fe200078e00ff */
[----:B------:R-:W-:Y:S03]  /*1c080*/  STG.E.U16 desc[UR26][R154.64+0x10], R141 ;  /* 0x0000108d9a007986 */ /* 0x000fe6000c10151a */
[----:B------:R-:W-:Y:S01]  /*1c090*/  FMUL.FTZ R2, R2, UR4 ;  /* 0x0000000402027c20 */ /* 0x000fe20008410000 */
[----:B------:R-:W-:Y:S01]  /*1c0a0*/  FADD.FTZ R73, R241, R73 ;  /* 0x00000049f1497221 */ /* 0x000fe20000010000 */
[----:B------:R-:W-:Y:S01]  /*1c0b0*/  LOP3.LUT R72, R105, UR22, R168, 0x96, !PT ;  /* 0x0000001669487c12 */ /* 0x000fe2000f8e96a8 */
[----:B------:R-:W-:Y:S01]  /*1c0c0*/  STG.E.U16 desc[UR26][R154.64+0x12], R140 ;  /* 0x0000128c9a007986 */ /* 0x000fe2000c10151a */
[----:B------:R-:W-:Y:S01]  /*1c0d0*/  LOP3.LUT R111, R104, 0xff, RZ, 0xc0, !PT ;  /* 0x000000ff686f7812 */ /* 0x000fe200078ec0ff */
[----:B------:R-:W-:Y:S01]  /*1c0e0*/  FADD.FTZ R74, R217, R73 ;  /* 0x00000049d94a7221 */ /* 0x000fe20000010000 */
[----:B------:R-:W-:Y:S01]  /*1c0f0*/  LOP3.LUT R173, R72, 0xff, RZ, 0xc0, !PT ;  /* 0x000000ff48ad7812 */ /* 0x000fe200078ec0ff */
[----:B------:R-:W3:Y:S01]  /*1c100*/  MUFU.EX2 R2, R2 ;  /* 0x0000000200027308 */ /* 0x000ee20000000800 */
[----:B------:R-:W-:Y:S01]  /*1c110*/  SHF.R.U32.HI R113, RZ, 0x18, R72 ;  /* 0x00000018ff717819 */ /* 0x000fe20000011648 */
[C---:B-1----:R-:W-:Y:S01]  /*1c120*/  FMUL.FTZ R21, R0.reuse, R129 ;  /* 0x0000008100157220 */ /* 0x042fe20000410000 */
[----:B------:R-:W-:Y:S01]  /*1c130*/  ISETP.LE.U32.AND P6, PT, R173, UR12, PT ;  /* 0x0000000cad007c0c */ /* 0x000fe2000bfc3070 */
[----:B--2---:R-:W-:Y:S01]  /*1c140*/  FMUL.FTZ R20, R0, R128 ;  /* 0x0000008000147220 */ /* 0x004fe20000410000 */
[C---:B---3--:R-:W-:Y:S01]  /*1c150*/  FMUL.FTZ R6, R2.reuse, R138 ;  /* 0x0000008a02067220 */ /* 0x048fe20000410000 */
        /* <DEDUP_REMOVED lines=9> */
[C---:B------:R-:W-:Y:S01]  /*1c1f0*/  FMUL.FTZ R38, R2.reuse, R122 ;  /* 0x0000007a02267220 */ /* 0x040fe20000410000 */
[--C-:B------:R-:W-:Y:S01]  /*1c200*/  SHF.R.U32.HI R122, RZ, 0x10, R104.reuse ;  /* 0x00000010ff7a7819 */ /* 0x100fe20000011668 */
[C---:B------:R-:W-:Y:S01]  /*1c210*/  FMUL.FTZ R39, R2.reuse, R123 ;  /* 0x0000007b02277220 */ /* 0x040fe20000410000 */
[----:B------:R-:W-:Y:S01]  /*1c220*/  SHF.R.U32.HI R123, RZ, 0x18, R104 ;  /* 0x00000018ff7b7819 */ /* 0x000fe20000011668 */
[----:B------:R-:W-:Y:S01]  /*1c230*/  FMUL.FTZ R50, R2, R118 ;  /* 0x0000007602327220 */ /* 0x000fe20000410000 */
[----:B------:R-:W-:Y:S01]  /*1c240*/  LOP3.LUT R122, R122, 0xff, RZ, 0xc0, !PT ;  /* 0x000000ff7a7a7812 */ /* 0x000fe200078ec0ff */
[C---:B------:R-:W-:Y:S01]  /*1c250*/  FMUL.FTZ R51, R2.reuse, R119 ;  /* 0x0000007702337220 */ /* 0x040fe20000410000 */
[C---:B------:R-:W-:Y:S01]  /*1c260*/  FMUL.FTZ R54, R2.reuse, R114 ;  /* 0x0000007202367220 */ /* 0x040fe20000410000 */
[----:B------:R-:W-:Y:S01]  /*1c270*/  FMUL.FTZ R55, R2, R115 ;  /* 0x0000007302377220 */ /* 0x000fe20000410000 */
[----:B------:R-:W-:Y:S02]  /*1c280*/  IMAD.U32 R127, RZ, RZ, UR12 ;  /* 0x0000000cff7f7e24 */ /* 0x000fe4000f8e00ff */
[----:B----4-:R-:W-:Y:S05]  /*1c290*/  @!P1 HFMA2.BF16_V2 R16, -RZ.H0_H0, RZ.H0_H0, -R76.H0_H0 ;  /* 0x200000ffff109231 */ /* 0x010fea000034094c */
[----:B------:R-:W-:Y:S01]  /*1c2a0*/  PRMT R3, R16, 0x7610, R3 ;  /* 0x0000761010037816 */ /* 0x000fe20000000003 */
[----:B------:R1:W-:Y:S03]  /*1c2b0*/  @!P1 STL.S16 [R1+0x94], R16 ;  /* 0x0000941001009387 */ /* 0x0003e60000100600 */
[----:B------:R-:W-:Y:S01]  /*1c2c0*/  @!P1 PRMT R76, R3, 0x5410, RZ ;  /* 0x00005410034c9816 */ /* 0x000fe200000000ff */
[----:B------:R2:W3:Y:S01]  /*1c2d0*/  LDL.S16 R91, [R1+0xa4] ;  /* 0x0000a400015b7983 */ /* 0x0004e20000100600 */
[----:B------:R-:W-:Y:S03]  /*1c2e0*/  LOP3.LUT R3, R251, UR39, RZ, 0x3c, !PT ;  /* 0x00000027fb037c12 */ /* 0x000fe6000f8e3cff */
[----:B------:R2:W4:Y:S02]  /*1c2f0*/  LDL.S16 R103, [R1+0xa0] ;  /* 0x0000a00001677983 */ /* 0x0005240000100600 */
[----:B------:R-:W-:Y:S02]  /*1c300*/  IMAD.WIDE.U32 R82, R3, -0x326172a9, RZ ;  /* 0xcd9e8d5703527825 */ /* 0x000fe400078e00ff */
[----:B------:R2:W2:Y:S03]  /*1c310*/  LDL.S16 R102, [R1+0x9c] ;  /* 0x00009c0001667983 */ /* 0x0004a60000100600 */
[----:B------:R-:W-:Y:S01]  /*1c320*/  LOP3.LUT R3, R83, UR38, R34, 0x96, !PT ;  /* 0x0000002653037c12 */ /* 0x000fe2000f8e9622 */
[----:B------:R-:W-:Y:S01]  /*1c330*/  FMUL.FTZ R34, R2, R126 ;  /* 0x0000007e02227220 */ /* 0x000fe20000410000 */
[----:B------:R2:W2:Y:S04]  /*1c340*/  LDL.S16 R101, [R1+0x98] ;  /* 0x0000980001657983 */ /* 0x0004a80000100600 */
[----:B------:R2:W2:Y:S01]  /*1c350*/  LDL.S16 R93, [R1+0xa8] ;  /* 0x0000a800015d7983 */ /* 0x0004a20000100600 */
[----:B-1----:R-:W-:Y:S01]  /*1c360*/  FMUL.FTZ R16, R0, R132 ;  /* 0x0000008400107220 */ /* 0x002fe20000410000 */
[----:B------:R-:W-:Y:S01]  /*1c370*/  FFMA.FTZ R0, R2, R249, R230 ;  /* 0x000000f902007223 */ /* 0x000fe200000100e6 */
[----:B------:R-:W-:Y:S01]  /*1c380*/  IMAD.WIDE.U32 R2, R3, -0x2daee0ad, RZ ;  /* 0xd2511f5303027825 */ /* 0x000fe200078e00ff */
[----:B------:R1:W2:Y:S04]  /*1c390*/  LDL.S16 R89, [R1+0xb4] ;  /* 0x0000b40001597983 */ /* 0x0002a80000100600 */
[----:B------:R-:W-:Y:S01]  /*1c3a0*/  LOP3.LUT R78, R3, UR36, R84, 0x96, !PT ;  /* 0x00000024034e7c12 */ /* 0x000fe2000f8e9654 */
[----:B------:R-:W-:Y:S01]  /*1c3b0*/  FADD.FTZ R84, R240, R0 ;  /* 0x00000000f0547221 */ /* 0x000fe20000010000 */
[----:B------:R-:W-:Y:S01]  /*1c3c0*/  LOP3.LUT R0, R163, UR37, R82, 0x96, !PT ;  /* 0x00000025a3007c12 */ /* 0x000fe2000f8e9652 */
[----:B------:R1:W-:Y:S02]  /*1c3d0*/  STG.E.U16 desc[UR26][R156.64+0x10], R76 ;  /* 0x0000104c9c007986 */ /* 0x0003e4000c10151a */
[----:B------:R-:W-:Y:S04]  /*1c3e0*/  IMAD.WIDE.U32 R78, R78, -0x326172a9, RZ ;  /* 0xcd9e8d574e4e7825 */ /* 0x000fe800078e00ff */
[----:B------:R-:W-:Y:S01]  /*1c3f0*/  IMAD.WIDE.U32 R98, R0, -0x2daee0ad, RZ ;  /* 0xd2511f5300627825 */ /* 0x000fe200078e00ff */
[----:B------:R-:W-:Y:S04]  /*1c400*/  LOP3.LUT R3, R79, UR35, R162, 0x96, !PT ;  /* 0x000000234f037c12 */ /* 0x000fe8000f8e96a2 */
[----:B------:R-:W-:Y:S01]  /*1c410*/  LOP3.LUT R0, R99, UR34, R2, 0x96, !PT ;  /* 0x0000002263007c12 */ /* 0x000fe2000f8e9602 */
[----:B------:R-:W-:Y:S04]  /*1c420*/  IMAD.WIDE.U32 R2, R3, -0x2daee0ad, RZ ;  /* 0xd2511f5303027825 */ /* 0x000fe800078e00ff */
[----:B------:R-:W-:Y:S01]  /*1c430*/  IMAD.WIDE.U32 R80, R0, -0x326172a9, RZ ;  /* 0xcd9e8d5700507825 */ /* 0x000fe200078e00ff */
[----:B------:R-:W-:Y:S02]  /*1c440*/  LOP3.LUT R98, R3, UR32, R98, 0x96, !PT ;  /* 0x0000002003627c12 */ /* 0x000fe4000f8e9662 */
[----:B------:R-:W-:Y:S01]  /*1c450*/  LOP3.LUT R0, R167, UR37, R82, 0x96, !PT ;  /* 0x00000025a7007c12 */ /* 0x000fe2000f8e9652 */
[----:B------:R-:W-:Y:S01]  /*1c460*/  FADD.FTZ R82, R216, R84 ;  /* 0x00000054d8527221 */ /* 0x000fe20000010000 */
[----:B------:R-:W-:Y:S01]  /*1c470*/  LOP3.LUT R78, R81, UR33, R78, 0x96, !PT ;  /* 0x00000021514e7c12 */ /* 0x000fe2000f8e964e */
[----:B------:R-:W-:Y:S04]  /*1c480*/  IMAD.WIDE.U32 R98, R98, -0x326172a9, RZ ;  /* 0xcd9e8d5762627825 */ /* 0x000fe800078e00ff */
[----:B------:R-:W-:Y:S01]  /*1c490*/  FADD.FTZ R82, R218, R82 ;  /* 0x00000052da527221 */ /* 0x000fe20000010000 */
[----:B------:R-:W-:Y:S01]  /*1c4a0*/  IMAD.WIDE.U32 R174, R78, -0x2daee0ad, RZ ;  /* 0xd2511f534eae7825 */ /* 0x000fe200078e00ff */
[----:B------:R-:W-:Y:S01]  /*1c4b0*/  LOP3.LUT R219, R99, UR29, R80, 0x96, !PT ;  /* 0x0000001d63db7c12 */ /* 0x000fe2000f8e9650 */
[----:B-1----:R-:W-:Y:S01]  /*1c4c0*/  MUFU.EX2 R76, R239 ;  /* 0x000000ef004c7308 */ /* 0x002fe20000000800 */
[----:B------:R1:W2:Y:S01]  /*1c4d0*/  LDL.S16 R99, [R1+0xb0] ;  /* 0x0000b00001637983 */ /* 0x0002a20000100600 */
[----:B------:R-:W-:Y:S01]  /*1c4e0*/  IMAD.WIDE.U32 R106, R0, -0x2daee0ad, RZ ;  /* 0xd2511f53006a7825 */ /* 0x000fe200078e00ff */
[----:B------:R-:W-:Y:S02]  /*1c4f0*/  LOP3.LUT R100, R175, UR25, R2, 0x96, !PT ;  /* 0x00000019af647c12 */ /* 0x000fe4000f8e9602 */
[----:B------:R-:W-:Y:S05]  /*1c500*/  LOP3.LUT R2, R83, UR38, R96, 0x96, !PT ;  /* 0x0000002653027c12 */ /* 0x000fea000f8e9660 */
[----:B------:R-:W1:Y:S01]  /*1c510*/  MUFU.EX2 R83, R171 ;  /* 0x000000ab00537308 */ /* 0x000e620000000800 */
[----:B------:R-:W-:Y:S05]  /*1c520*/  IMAD.WIDE.U32 R2, R2, -0x2daee0ad, RZ ;  /* 0xd2511f5302027825 */ /* 0x000fea00078e00ff */
[----:B------:R-:W-:Y:S04]  /*1c530*/  LOP3.LUT R0, R3, UR36, R108, 0x96, !PT ;  /* 0x0000002403007c12 */ /* 0x000fe8000f8e966c */
[----:B------:R-:W1:Y:S01]  /*1c540*/  MUFU.EX2 R96, R200 ;  /* 0x000000c800607308 */ /* 0x000e620000000800 */
[----:B------:R-:W-:Y:S01]  /*1c550*/  LOP3.LUT R73, R107, UR34, R2, 0x96, !PT ;  /* 0x000000226b497c12 */ /* 0x000fe2000f8e9602 */
[----:B------:R1:W2:Y:S01]  /*1c560*/  LDL.S16 R108, [R1+0xac] ;  /* 0x0000ac00016c7983 */ /* 0x0002a20000100600 */
[----:B------:R-:W-:Y:S04]  /*1c570*/  IMAD.WIDE.U32 R78, R0, -0x326172a9, RZ ;  /* 0xcd9e8d57004e7825 */ /* 0x000fe800078e00ff */
[----:B------:R-:W-:Y:S01]  /*1c580*/  IMAD.WIDE.U32 R80, R73, -0x326172a9, RZ ;  /* 0xcd9e8d5749507825 */ /* 0x000fe200078e00ff */
[----:B------:R-:W-:Y:S03]  /*1c590*/  LOP3.LUT R2, R79, UR35, R166, 0x96, !PT ;  /* 0x000000234f027c12 */ /* 0x000fe6000f8e96a6 */
[----:B------:R-:W-:Y:S01]  /*1c5a0*/  FADD.FTZ R79, R228, R74 ;  /* 0x0000004ae44f7221 */ /* 0x000fe20000010000 */
[----:B------:R-:W-:Y:S01]  /*1c5b0*/  LOP3.LUT R0, R81, UR33, R78, 0x96, !PT ;  /* 0x0000002151007c12 */ /* 0x000fe2000f8e964e */
[----:B------:R-:W-:Y:S01]  /*1c5c0*/  IMAD.WIDE.U32 R2, R2, -0x2daee0ad, RZ ;  /* 0xd2511f5302027825 */ /* 0x000fe200078e00ff */
[----:B------:R1:W-:Y:S03]  /*1c5d0*/  MUFU.EX2 R81, R169 ;  /* 0x000000a900517308 */ /* 0x0003e60000000800 */
[----:B------:R-:W-:Y:S01]  /*1c5e0*/  IMAD.WIDE.U32 R166, R0, -0x2daee0ad, RZ ;  /* 0xd2511f5300a67825 */ /* 0x000fe200078e00ff */
[C---:B------:R-:W-:Y:S02]  /*1c5f0*/  LOP3.LUT R0, R150.reuse, 0xffff, RZ, 0xc0, !PT ;  /* 0x0000ffff96007812 */ /* 0x040fe400078ec0ff */
[----:B------:R-:W-:Y:S01]  /*1c600*/  LOP3.LUT R106, R3, UR32, R106, 0x96, !PT ;  /* 0x00000020036a7c12 */ /* 0x000fe2000f8e966a */
[----:B------:R-:W-:Y:S01]  /*1c610*/  UIADD3 UR32, UR30, -0x4ab325aa, URZ ;  /* 0xb54cda561e207890 */ /* 0x000fe2000fffe03f */
[----:B------:R-:W-:Y:S01]  /*1c620*/  LOP3.LUT R118, R167, UR25, R2, 0x96, !PT ;  /* 0x00000019a7767c12 */ /* 0x000fe2000f8e9602 */
[----:B------:R-:W-:Y:S01]  /*1c630*/  UIADD3 UR25, UR31, 0x646e171e, URZ ;  /* 0x646e171e1f197890 */ /* 0x000fe2000fffe03f */
[----:B------:R-:W-:Y:S01]  /*1c640*/  LOP3.LUT R2, R150, 0xff, RZ, 0xc0, !PT ;  /* 0x000000ff96027812 */ /* 0x000fe200078ec0ff */
[----:B------:R-:W-:Y:S01]  /*1c650*/  IMAD.WIDE.U32 R106, R106, -0x326172a9, RZ ;  /* 0xcd9e8d576a6a7825 */ /* 0x000fe200078e00ff */
[----:B------:R-:W-:Y:S01]  /*1c660*/  SHF.R.U32.HI R0, RZ, 0x8, R0 ;  /* 0x00000008ff007819 */ /* 0x000fe20000011600 */
[----:B------:R-:W1:Y:S01]  /*1c670*/  MUFU.EX2 R78, R165 ;  /* 0x000000a5004e7308 */ /* 0x000e620000000800 */
[----:B------:R-:W-:Y:S02]  /*1c680*/  LOP3.LUT R73, R151, UR32, R164, 0x96, !PT ;  /* 0x0000002097497c12 */ /* 0x000fe4000f8e96a4 */
[----:B------:R-:W-:Y:S02]  /*1c690*/  LOP3.LUT R193, R107, UR29, R80, 0x96, !PT ;  /* 0x0000001d6bc17c12 */ /* 0x000fe4000f8e9650 */
[----:B-1----:R-:W-:Y:S02]  /*1c6a0*/  PRMT R169, R2, 0x5410, R0 ;  /* 0x0000541002a97816 */ /* 0x002fe40000000000 */
[C---:B------:R-:W-:Y:S03]  /*1c6b0*/  F2FP.BF16.F32.PACK_AB R2, R86.reuse, R83 ;  /* 0x000000535602723e */ /* 0x040fe600000010ff */
[----:B------:R-:W1:Y:S01]  /*1c6c0*/  MUFU.EX2 R80, R198 ;  /* 0x000000c600507308 */ /* 0x000e620000000800 */
[----:B------:R-:W-:Y:S01]  /*1c6d0*/  LOP3.LUT R0, R73, 0xffff, RZ, 0xc0, !PT ;  /* 0x0000ffff49007812 */ /* 0x000fe200078ec0ff */
[----:B------:R-:W-:Y:S01]  /*1c6e0*/  FADD.FTZ R83, R83, R85 ;  /* 0x0000005553537221 */ /* 0x000fe20000010000 */
[----:B------:R-:W-:Y:S02]  /*1c6f0*/  LOP3.LUT R3, R73, 0xff, RZ, 0xc0, !PT ;  /* 0x000000ff49037812 */ /* 0x000fe400078ec0ff */
[----:B------:R-:W-:Y:S01]  /*1c700*/  SHF.R.U32.HI R0, RZ, 0x8, R0 ;  /* 0x00000008ff007819 */ /* 0x000fe20000011600 */
[----:B------:R-:W-:Y:S01]  /*1c710*/  FADD.FTZ R83, R86, R83 ;  /* 0x0000005356537221 */ /* 0x000fe20000010000 */
[----:B------:R-:W-:Y:S03]  /*1c720*/  F2FP.BF16.F32.PACK_AB R86, R96, R87 ;  /* 0x000000576056723e */ /* 0x000fe600000010ff */
[----:B------:R-:W-:Y:S01]  /*1c730*/  MUFU.EX2 R107, R203 ;  /* 0x000000cb006b7308 */ /* 0x000fe20000000800 */
[--C-:B------:R-:W-:Y:S01]  /*1c740*/  PRMT R97, R3, 0x5410, R0.reuse ;  /* 0x0000541003617816 */ /* 0x100fe20000000000 */
[----:B------:R-:W-:Y:S01]  /*1c750*/  FADD.FTZ R95, R78, R95 ;  /* 0x0000005f4e5f7221 */ /* 0x000fe20000010000 */
[----:B------:R-:W-:Y:S02]  /*1c760*/  PRMT R0, R2, 0x7632, R0 ;  /* 0x0000763202007816 */ /* 0x000fe40000000000 */
[C---:B------:R-:W-:Y:S01]  /*1c770*/  F2FP.BF16.F32.PACK_AB R74, R81.reuse, R78 ;  /* 0x0000004e514a723e */ /* 0x040fe200000010ff */
[----:B------:R-:W-:Y:S01]  /*1c780*/  FADD.FTZ R95, R81, R95 ;  /* 0x0000005f515f7221 */ /* 0x000fe20000010000 */
[----:B------:R-:W-:Y:S02]  /*1c790*/  LOP3.LUT R78, R72, 0xffff, RZ, 0xc0, !PT ;  /* 0x0000ffff484e7812 */ /* 0x000fe400078ec0ff */
[----:B------:R-:W-:Y:S01]  /*1c7a0*/  PRMT R3, R74, 0x7632, R3 ;  /* 0x000076324a037816 */ /* 0x000fe20000000003 */
[----:B-1----:R-:W-:Y:S01]  /*1c7b0*/  FADD.FTZ R79, R80, R79 ;  /* 0x0000004f504f7221 */ /* 0x002fe20000010000 */
[----:B------:R-:W-:Y:S02]  /*1c7c0*/  SHF.R.U32.HI R78, RZ, 0x8, R78 ;  /* 0x00000008ff4e7819 */ /* 0x000fe4000001164e */
[----:B------:R-:W-:Y:S01]  /*1c7d0*/  F2FP.BF16.F32.PACK_AB R85, R90, R80 ;  /* 0x000000505a55723e */ /* 0x000fe200000010ff */
[----:B------:R-:W-:Y:S01]  /*1c7e0*/  IMAD.WIDE.U32 R80, R215, -0x2daee0ad, RZ ;  /* 0xd2511f53d7507825 */ /* 0x000fe200078e00ff */
[----:B------:R-:W-:Y:S02]  /*1c7f0*/  LOP3.LUT R112, R78, 0xffff, RZ, 0xc0, !PT ;  /* 0x0000ffff4e707812 */ /* 0x000fe400078ec0ff */
[----:B------:R-:W-:Y:S02]  /*1c800*/  PRMT R84, R85, 0x7632, R84 ;  /* 0x0000763255547816 */ /* 0x000fe40000000054 */
[----:B------:R-:W-:Y:S02]  /*1c810*/  SHF.R.U32.HI R78, RZ, 0x10, R72 ;  /* 0x00000010ff4e7819 */ /* 0x000fe40000011648 */
[----:B------:R-:W-:Y:S02]  /*1c820*/  PRMT R88, R86, 0x7632, R88 ;  /* 0x0000763256587816 */ /* 0x000fe40000000058 */
[----:B------:R-:W-:Y:S01]  /*1c830*/  LOP3.LUT R137, R78, 0xff, RZ, 0xc0, !PT ;  /* 0x000000ff4e897812 */ /* 0x000fe200078ec0ff */
[----:B------:R-:W-:Y:S01]  /*1c840*/  FADD.FTZ R78, R87, R82 ;  /* 0x00000052574e7221 */ /* 0x000fe20000010000 */
[----:B------:R-:W-:Y:S01]  /*1c850*/  LOP3.LUT R72, R81, UR22, R172, 0x96, !PT ;  /* 0x0000001651487c12 */ /* 0x000fe2000f8e96ac */
[----:B------:R-:W-:Y:S01]  /*1c860*/  FADD.FTZ R82, R90, R79 ;  /* 0x0000004f5a527221 */ /* 0x000fe20000010000 */
[----:B------:R-:W-:Y:S01]  /*1c870*/  LOP3.LUT R115, R105, UR25, R168, 0x96, !PT ;  /* 0x0000001969737c12 */ /* 0x000fe2000f8e96a8 */
[----:B------:R-:W-:Y:S01]  /*1c880*/  FADD.FTZ R96, R96, R78 ;  /* 0x0000004e60607221 */ /* 0x000fe20000010000 */
[C---:B------:R-:W-:Y:S02]  /*1c890*/  LOP3.LUT R135, R72.reuse, 0xff, RZ, 0xc0, !PT ;  /* 0x000000ff48877812 */ /* 0x040fe400078ec0ff */
[----:B------:R-:W-:Y:S02]  /*1c8a0*/  LOP3.LUT R78, R72, 0xffff, RZ, 0xc0, !PT ;  /* 0x0000ffff484e7812 */ /* 0x000fe400078ec0ff */
[----:B------:R-:W-:Y:S02]  /*1c8b0*/  SHF.R.U32.HI R79, RZ, 0x10, R72 ;  /* 0x00000010ff4f7819 */ /* 0x000fe40000011648 */
[----:B------:R-:W-:Y:S02]  /*1c8c0*/  SHF.R.U32.HI R78, RZ, 0x8, R78 ;  /* 0x00000008ff4e7819 */ /* 0x000fe4000001164e */
[----:B------:R-:W-:Y:S02]  /*1c8d0*/  LOP3.LUT R133, R79, 0xff, RZ, 0xc0, !PT ;  /* 0x000000ff4f857812 */ /* 0x000fe400078ec0ff */
[----:B------:R-:W-:Y:S02]  /*1c8e0*/  LOP3.LUT R116, R78, 0xffff, RZ, 0xc0, !PT ;  /* 0x0000ffff4e747812 */ /* 0x000fe400078ec0ff */
[----:B------:R-:W-:Y:S02]  /*1c8f0*/  SHF.R.U32.HI R114, RZ, 0x18, R72 ;  /* 0x00000018ff727819 */ /* 0x000fe40000011648 */
[----:B------:R-:W-:Y:S02]  /*1c900*/  LOP3.LUT R78, R104, 0xffff, RZ, 0xc0, !PT ;  /* 0x0000ffff684e7812 */ /* 0x000fe400078ec0ff */
[--C-:B------:R-:W-:Y:S02]  /*1c910*/  SHF.R.U32.HI R72, RZ, 0x10, R73.reuse ;  /* 0x00000010ff487819 */ /* 0x100fe40000011649 */
[----:B------:R-:W-:Y:S02]  /*1c920*/  SHF.R.U32.HI R79, RZ, 0x18, R73 ;  /* 0x00000018ff4f7819 */ /* 0x000fe40000011649 */
[----:B------:R-:W-:Y:S02]  /*1c930*/  SHF.R.U32.HI R73, RZ, 0x8, R78 ;  /* 0x00000008ff497819 */ /* 0x000fe4000001164e */
[----:B------:R-:W-:Y:S02]  /*1c940*/  LOP3.LUT R72, R72, 0xff, RZ, 0xc0, !PT ;  /* 0x000000ff48487812 */ /* 0x000fe400078ec0ff */
[----:B------:R-:W-:Y:S02]  /*1c950*/  LOP3.LUT R126, R73, 0xffff, RZ, 0xc0, !PT ;  /* 0x0000ffff497e7812 */ /* 0x000fe400078ec0ff */
[----:B------:R-:W-:Y:S01]  /*1c960*/  PRMT R73, R72, 0x5410, R79 ;  /* 0x0000541048497816 */ /* 0x000fe2000000004f */
[----:B------:R-:W-:Y:S01]  /*1c970*/  IMAD.WIDE.U32 R78, R100, -0x326172a9, RZ ;  /* 0xcd9e8d57644e7825 */ /* 0x000fe200078e00ff */
[----:B------:R-:W-:Y:S02]  /*1c980*/  SHF.R.U32.HI R150, RZ, 0x18, R150 ;  /* 0x00000018ff967819 */ /* 0x000fe40000011696 */
[----:B------:R-:W-:Y:S02]  /*1c990*/  LOP3.LUT R128, R81, UR25, R172, 0x96, !PT ;  /* 0x0000001951807c12 */ /* 0x000fe4000f8e96ac */
[----:B------:R-:W-:Y:S02]  /*1c9a0*/  LOP3.LUT R136, R79, UR32, R98, 0x96, !PT ;  /* 0x000000204f887c12 */ /* 0x000fe4000f8e9662 */
[C---:B------:R-:W-:Y:S02]  /*1c9b0*/  LOP3.LUT R124, R78.reuse, 0xff, RZ, 0xc0, !PT ;  /* 0x000000ff4e7c7812 */ /* 0x040fe400078ec0ff */
[----:B------:R-:W-:Y:S02]  /*1c9c0*/  LOP3.LUT R130, R78, 0xffff, RZ, 0xc0, !PT ;  /* 0x0000ffff4e827812 */ /* 0x000fe400078ec0ff */
[--C-:B------:R-:W-:Y:S02]  /*1c9d0*/  SHF.R.U32.HI R162, RZ, 0x18, R78.reuse ;  /* 0x00000018ffa27819 */ /* 0x100fe4000001164e */
[----:B------:R-:W-:Y:S02]  /*1c9e0*/  SHF.R.U32.HI R163, RZ, 0x10, R78 ;  /* 0x00000010ffa37819 */ /* 0x000fe4000001164e */
[----:B------:R-:W-:Y:S02]  /*1c9f0*/  LOP3.LUT R142, R80, 0xffff, RZ, 0xc0, !PT ;  /* 0x0000ffff508e7812 */ /* 0x000fe400078ec0ff */
[--C-:B------:R-:W-:Y:S02]  /*1ca00*/  SHF.R.U32.HI R143, RZ, 0x10, R80.reuse ;  /* 0x00000010ff8f7819 */ /* 0x100fe40000011650 */
[----:B------:R-:W-:Y:S02]  /*1ca10*/  SHF.R.U32.HI R144, RZ, 0x18, R80 ;  /* 0x00000018ff907819 */ /* 0x000fe40000011650 */
[----:B------:R-:W-:Y:S01]  /*1ca20*/  ISETP.LE.U32.AND P1, PT, R124, UR12, PT ;  /* 0x0000000c7c007c0c */ /* 0x000fe2000bf23070 */
[----:B---3--:R-:W-:Y:S02]  /*1ca30*/  @!P3 HFMA2.BF16_V2 R91, -RZ.H0_H0, RZ.H0_H0, -R2.H0_H0 ;  /* 0x200000ffff5bb231 */ /* 0x008fe40000340902 */
[----:B----4-:R-:W-:Y:S03]  /*1ca40*/  @!P4 HFMA2.BF16_V2 R103, -RZ.H0_H0, RZ.H0_H0, -R0.H0_H0 ;  /* 0x200000ffff67c231 */ /* 0x010fe60000340900 */
[----:B------:R-:W-:Y:S01]  /*1ca50*/  PRMT R175, R91, 0x7610, R175 ;  /* 0x000076105baf7816 */ /* 0x000fe200000000af */
[----:B--2---:R-:W-:Y:S01]  /*1ca60*/  @!P5 HFMA2.BF16_V2 R102, -RZ.H0_H0, RZ.H0_H0, -R74.H0_H0 ;  /* 0x200000ffff66d231 */ /* 0x004fe2000034094a */
[----:B------:R-:W-:Y:S04]  /*1ca70*/  PRMT R199, R103, 0x7610, R199 ;  /* 0x0000761067c77816 */ /* 0x000fe800000000c7 */
[----:B------:R-:W-:Y:S01]  /*1ca80*/  PRMT R129, R102, 0x7610, R129 ;  /* 0x0000761066817816 */ /* 0x000fe20000000081 */
[----:B------:R-:W-:Y:S02]  /*1ca90*/  @!P0 HFMA2.BF16_V2 R101, -RZ.H0_H0, RZ.H0_H0, -R3.H0_H0 ;  /* 0x200000ffff658231 */ /* 0x000fe40000340903 */
[----:B------:R-:W-:Y:S03]  /*1caa0*/  @!P6 HFMA2.BF16_V2 R93, -RZ.H0_H0, RZ.H0_H0, -R85.H0_H0 ;  /* 0x200000ffff5de231 */ /* 0x000fe60000340955 */
[----:B------:R-:W-:Y:S02]  /*1cab0*/  PRMT R249, R101, 0x7610, R249 ;  /* 0x0000761065f97816 */ /* 0x000fe400000000f9 */
[----:B------:R-:W-:Y:S01]  /*1cac0*/  PRMT R247, R93, 0x7610, R247 ;  /* 0x000076105df77816 */ /* 0x000fe200000000f7 */
[----:B------:R-:W-:Y:S05]  /*1cad0*/  @!P2 HFMA2.BF16_V2 R108, -RZ.H0_H0, RZ.H0_H0, -R75.H0_H0 ;  /* 0x200000ffff6ca231 */ /* 0x000fea000034094b */
[----:B------:R-:W-:Y:S01]  /*1cae0*/  PRMT R119, R108, 0x7610, R119 ;  /* 0x000076106c777816 */ /* 0x000fe20000000077 */
[----:B------:R-:W-:Y:S04]  /*1caf0*/  @!P2 STL.S16 [R1+0xac], R108 ;  /* 0x0000ac6c0100a387 */ /* 0x000fe80000100600 */
[----:B------:R1:W-:Y:S04]  /*1cb00*/  @!P3 STL.S16 [R1+0xa4], R91 ;  /* 0x0000a45b0100b387 */ /* 0x0003e80000100600 */
[----:B-1----:R2:W3:Y:S04]  /*1cb10*/  LDL.S16 R91, [R1+0xb8] ;  /* 0x0000b800015b7983 */ /* 0x0024e80000100600 */
[----:B------:R1:W-:Y:S04]  /*1cb20*/  @!P4 STL.S16 [R1+0xa0], R103 ;  /* 0x0000a0670100c387 */ /* 0x0003e80000100600 */
[----:B------:R-:W-:Y:S04]  /*1cb30*/  @!P5 STL.S16 [R1+0x9c], R102 ;  /* 0x00009c660100d387 */ /* 0x000fe80000100600 */
[----:B------:R-:W-:Y:S01]  /*1cb40*/  @!P0 STL.S16 [R1+0x98], R101 ;  /* 0x0000986501008387 */ /* 0x000fe20000100600 */
[----:B------:R-:W-:Y:S03]  /*1cb50*/  ISETP.LE.U32.AND P0, PT, R112, UR12, PT ;  /* 0x0000000c70007c0c */ /* 0x000fe6000bf03070 */
[----:B------:R4:W-:Y:S10]  /*1cb60*/  @!P6 STL.S16 [R1+0xa8], R93 ;  /* 0x0000a85d0100e387 */ /* 0x0009f40000100600 */
[----:B------:R-:W-:Y:S01]  /*1cb70*/  @!P0 HFMA2.BF16_V2 R89, -RZ.H0_H0, RZ.H0_H0, -R84.H0_H0 ;  /* 0x200000ffff598231 */ /* 0x000fe20000340954 */
[----:B-1----:R-:W-:Y:S04]  /*1cb80*/  MUFU.EX2 R103, R201 ;  /* 0x000000c900677308 */ /* 0x002fe80000000800 */
[----:B------:R-:W-:Y:S01]  /*1cb90*/  PRMT R245, R89, 0x7610, R245 ;  /* 0x0000761059f57816 */ /* 0x000fe200000000f5 */
[----:B------:R1:W-:Y:S01]  /*1cba0*/  @!P0 STL.S16 [R1+0xb4], R89 ;  /* 0x0000b45901008387 */ /* 0x0003e20000100600 */
[----:B------:R-:W-:Y:S03]  /*1cbb0*/  ISETP.LE.U32.AND P0, PT, R137, UR12, PT ;  /* 0x0000000c89007c0c */ /* 0x000fe6000bf03070 */
[----:B----4-:R2:W4:Y:S10]  /*1cbc0*/  LDL.S16 R93, [R1+0xbc] ;  /* 0x0000bc00015d7983 */ /* 0x0105340000100600 */
[----:B------:R-:W-:Y:S05]  /*1cbd0*/  @!P0 HFMA2.BF16_V2 R99, -RZ.H0_H0, RZ.H0_H0, -R86.H0_H0 ;  /* 0x200000ffff638231 */ /* 0x000fea0000340956 */
[----:B------:R-:W-:Y:S01]  /*1cbe0*/  PRMT R244, R99, 0x7610, R244 ;  /* 0x0000761063f47816 */ /* 0x000fe200000000f4 */
[----:B------:R2:W-:Y:S01]  /*1cbf0*/  @!P0 STL.S16 [R1+0xb0], R99 ;  /* 0x0000b06301008387 */ /* 0x0005e20000100600 */
[----:B------:R-:W-:Y:S01]  /*1cc00*/  ISETP.LE.U32.AND P0, PT, R113, UR12, PT ;  /* 0x0000000c71007c0c */ /* 0x000fe2000bf03070 */
[----:B-1----:R-:W1:Y:S02]  /*1cc10*/  MUFU.EX2 R89, R202 ;  /* 0x000000ca00597308 */ /* 0x002e640000000800 */
[----:B-1----:R-:W-:Y:S01]  /*1cc20*/  FADD.FTZ R87, R89, R83 ;  /* 0x0000005359577221 */ /* 0x002fe20000010000 */
[C---:B------:R-:W-:Y:S01]  /*1cc30*/  F2FP.BF16.F32.PACK_AB R89, R107.reuse, R89 ;  /* 0x000000596b59723e */ /* 0x040fe200000010ff */
[----:B--2---:R2:W2:Y:S02]  /*1cc40*/  LDL.S16 R99, [R1+0xc4] ;  /* 0x0000c40001637983 */ /* 0x0044a40000100600 */
[----:B------:R-:W-:Y:S01]  /*1cc50*/  FADD.FTZ R87, R107, R87 ;  /* 0x000000576b577221 */ /* 0x000fe20000010000 */
[----:B------:R-:W-:Y:S02]  /*1cc60*/  PRMT R90, R89, 0x7632, R90 ;  /* 0x00007632595a7816 */ /* 0x000fe4000000005a */
[----:B------:R-:W-:Y:S01]  /*1cc70*/  LOP3.LUT R107, R104, 0xffff, RZ, 0xc0, !PT ;  /* 0x0000ffff686b7812 */ /* 0x000fe200078ec0ff */
[----:B------:R-:W-:Y:S01]  /*1cc80*/  FADD.FTZ R87, R110, R87 ;  /* 0x000000576e577221 */ /* 0x000fe20000010000 */
[----:B------:R-:W-:Y:S01]  /*1cc90*/  MUFU.EX2 R105, R213 ;  /* 0x000000d500697308 */ /* 0x000fe20000000800 */
[----:B---3--:R-:W-:Y:S05]  /*1cca0*/  @!P0 HFMA2.BF16_V2 R91, -RZ.H0_H0, RZ.H0_H0, -R88.H0_H0 ;  /* 0x200000ffff5b8231 */ /* 0x008fea0000340958 */
[----:B------:R-:W-:Y:S01]  /*1ccb0*/  PRMT R241, R91, 0x7610, R241 ;  /* 0x000076105bf17816 */ /* 0x000fe200000000f1 */
[----:B------:R1:W-:Y:S01]  /*1ccc0*/  @!P0 STL.S16 [R1+0xb8], R91 ;  /* 0x0000b85b01008387 */ /* 0x0003e20000100600 */
[----:B------:R-:W-:Y:S03]  /*1ccd0*/  ISETP.LE.U32.AND P0, PT, R135, UR12, PT ;  /* 0x0000000c87007c0c */ /* 0x000fe6000bf03070 */
[----:B------:R3:W3:Y:S04]  /*1cce0*/  LDL.S16 R109, [R1+0xc0] ;  /* 0x0000c000016d7983 */ /* 0x0006e80000100600 */
[----:B------:R2:W3:Y:S04]  /*1ccf0*/  LDL.S16 R102, [R1+0xc8] ;  /* 0x0000c80001667983 */ /* 0x0004e80000100600 */
[----:B------:R2:W3:Y:S01]  /*1cd00*/  LDL.S16 R101, [R1+0xd0] ;  /* 0x0000d00001657983 */ /* 0x0004e20000100600 */
[----:B-1----:R-:W1:Y:S01]  /*1cd10*/  MUFU.EX2 R91, R197 ;  /* 0x000000c5005b7308 */ /* 0x002e620000000800 */
[----:B----4-:R-:W-:Y:S05]  /*1cd20*/  @!P0 HFMA2.BF16_V2 R93, -RZ.H0_H0, RZ.H0_H0, -R89.H0_H0 ;  /* 0x200000ffff5d8231 */ /* 0x010fea0000340959 */
[----:B------:R-:W-:Y:S01]  /*1cd30*/  PRMT R240, R93, 0x7610, R240 ;  /* 0x000076105df07816 */ /* 0x000fe200000000f0 */
[----:B------:R4:W-:Y:S01]  /*1cd40*/  @!P0 STL.S16 [R1+0xbc], R93 ;  /* 0x0000bc5d01008387 */ /* 0x0009e20000100600 */
[----:B------:R-:W-:Y:S01]  /*1cd50*/  ISETP.LE.U32.AND P0, PT, R116, UR12, PT ;  /* 0x0000000c74007c0c */ /* 0x000fe2000bf03070 */
[----:B-1----:R-:W-:Y:S01]  /*1cd60*/  FADD.FTZ R95, R91, R95 ;  /* 0x0000005f5b5f7221 */ /* 0x002fe20000010000 */
[C---:B------:R-:W-:Y:S03]  /*1cd70*/  F2FP.BF16.F32.PACK_AB R91, R103.reuse, R91 ;  /* 0x0000005b675b723e */ /* 0x040fe600000010ff */
[----:B------:R-:W-:Y:S01]  /*1cd80*/  FADD.FTZ R95, R103, R95 ;  /* 0x0000005f675f7221 */ /* 0x000fe20000010000 */
[----:B------:R-:W-:Y:S01]  /*1cd90*/  PRMT R92, R91, 0x7632, R92 ;  /* 0x000076325b5c7816 */ /* 0x000fe2000000005c */
[----:B----4-:R-:W1:Y:S06]  /*1cda0*/  MUFU.EX2 R93, R208 ;  /* 0x000000d0005d7308 */ /* 0x010e6c0000000800 */
[----:B--2---:R-:W-:Y:S05]  /*1cdb0*/  @!P0 HFMA2.BF16_V2 R99, -RZ.H0_H0, RZ.H0_H0, -R90.H0_H0 ;  /* 0x200000ffff638231 */ /* 0x004fea000034095a */
[----:B------:R-:W-:Y:S01]  /*1cdc0*/  PRMT R233, R99, 0x7610, R233 ;  /* 0x0000761063e97816 */ /* 0x000fe200000000e9 */
[----:B------:R2:W-:Y:S01]  /*1cdd0*/  @!P0 STL.S16 [R1+0xc4], R99 ;  /* 0x0000c46301008387 */ /* 0x0005e20000100600 */
[----:B------:R-:W-:Y:S03]  /*1cde0*/  ISETP.LE.U32.AND P0, PT, R133, UR12, PT ;  /* 0x0000000c85007c0c */ /* 0x000fe6000bf03070 */
[----:B------:R4:W4:Y:S01]  /*1cdf0*/  LDL.S16 R108, [R1+0xcc] ;  /* 0x0000cc00016c7983 */ /* 0x0009220000100600 */
[----:B-1----:R-:W-:Y:S01]  /*1ce00*/  FADD.FTZ R83, R93, R82 ;  /* 0x000000525d537221 */ /* 0x002fe20000010000 */
[----:B------:R-:W-:Y:S04]  /*1ce10*/  LOP3.LUT R82, R94, 0xff, RZ, 0xc0, !PT ;  /* 0x000000ff5e527812 */ /* 0x000fe800078ec0ff */
[----:B------:R-:W-:Y:S02]  /*1ce20*/  PRMT R165, R82, 0x5410, R150 ;  /* 0x0000541052a57816 */ /* 0x000fe40000000096 */
[----:B------:R-:W-:Y:S02]  /*1ce30*/  LOP3.LUT R82, R79, UR19, R98, 0x96, !PT ;  /* 0x000000134f527c12 */ /* 0x000fe4000f8e9662 */
[C---:B------:R-:W-:Y:S01]  /*1ce40*/  F2FP.BF16.F32.PACK_AB R98, R105.reuse, R110 ;  /* 0x0000006e6962723e */ /* 0x040fe200000010ff */
[----:B------:R-:W-:Y:S01]  /*1ce50*/  FADD.FTZ R105, R105, R87 ;  /* 0x0000005769697221 */ /* 0x000fe20000010000 */
[----:B------:R-:W-:Y:S01]  /*1ce60*/  LOP3.LUT R87, R78, 0xff, RZ, 0xc0, !PT ;  /* 0x000000ff4e577812 */ /* 0x000fe200078ec0ff */
[----:B------:R1:W-:Y:S01]  /*1ce70*/  MUFU.EX2 R110, R223 ;  /* 0x000000df006e7308 */ /* 0x0003e20000000800 */
[----:B------:R-:W-:Y:S09]  /*1ce80*/  PRMT R150, R129, 0x7610, R150 ;  /* 0x0000761081967816 */ /* 0x000ff20000000096 */
[----:B--2---:R-:W2:Y:S01]  /*1ce90*/  MUFU.EX2 R99, R211 ;  /* 0x000000d300637308 */ /* 0x004ea20000000800 */
[----:B-1----:R-:W-:Y:S02]  /*1cea0*/  PRMT R223, R175, 0x7610, R223 ;  /* 0x00007610afdf7816 */ /* 0x002fe400000000df */
[C---:B--2---:R-:W-:Y:S01]  /*1ceb0*/  F2FP.BF16.F32.PACK_AB R93, R99.reuse, R93 ;  /* 0x0000005d635d723e */ /* 0x044fe200000010ff */
[----:B------:R-:W-:Y:S03]  /*1cec0*/  FADD.FTZ R99, R99, R83 ;  /* 0x0000005363637221 */ /* 0x000fe60000010000 */
[----:B------:R-:W-:Y:S01]  /*1ced0*/  PRMT R94, R93, 0x7632, R94 ;  /* 0x000076325d5e7816 */ /* 0x000fe2000000005e */
[----:B---3--:R-:W-:Y:S05]  /*1cee0*/  @!P0 HFMA2.BF16_V2 R109, -RZ.H0_H0, RZ.H0_H0, -R91.H0_H0 ;  /* 0x200000ffff6d8231 */ /* 0x008fea000034095b */
[----:B------:R-:W-:Y:S01]  /*1cef0*/  PRMT R230, R109, 0x7610, R230 ;  /* 0x000076106de67816 */ /* 0x000fe200000000e6 */
[----:B------:R1:W-:Y:S01]  /*1cf00*/  @!P0 STL.S16 [R1+0xc0], R109 ;  /* 0x0000c06d01008387 */ /* 0x0003e20000100600 */
[----:B------:R-:W-:Y:S11]  /*1cf10*/  ISETP.LE.U32.AND P0, PT, R114, UR12, PT ;  /* 0x0000000c72007c0c */ /* 0x000ff6000bf03070 */
[----:B------:R-:W-:Y:S02]  /*1cf20*/  @!UPT UIADD3 URZ, URZ, URZ, URZ ;  /* 0x0000003f3f3ff290 */ /* 0x000fe4000fffe03f */
[----:B------:R-:W-:Y:S05]  /*1cf30*/  @!P0 HFMA2.BF16_V2 R102, -RZ.H0_H0, RZ.H0_H0, -R92.H0_H0 ;  /* 0x200000ffff668231 */ /* 0x000fea000034095c */
[----:B------:R-:W-:Y:S01]  /*1cf40*/  PRMT R229, R102, 0x7610, R229 ;  /* 0x0000761066e57816 */ /* 0x000fe200000000e5 */
[----:B------:R2:W-:Y:S01]  /*1cf50*/  @!P0 STL.S16 [R1+0xc8], R102 ;  /* 0x0000c86601008387 */ /* 0x0005e20000100600 */
[----:B------:R-:W-:Y:S02]  /*1cf60*/  ISETP.LE.U32.AND P0, PT, R131, UR12, PT ;  /* 0x0000000c83007c0c */ /* 0x000fe4000bf03070 */
[----:B-1----:R-:W-:Y:S11]  /*1cf70*/  SHF.R.U32.HI R109, RZ, 0x18, R104 ;  /* 0x00000018ff6d7819 */ /* 0x002ff60000011668 */
[----:B------:R-:W-:Y:S05]  /*1cf80*/  @!P0 HFMA2.BF16_V2 R101, -RZ.H0_H0, RZ.H0_H0, -R93.H0_H0 ;  /* 0x200000ffff658231 */ /* 0x000fea000034095d */
[----:B------:R-:W-:Y:S01]  /*1cf90*/  PRMT R228, R101, 0x7610, R228 ;  /* 0x0000761065e47816 */ /* 0x000fe200000000e4 */
[----:B------:R1:W-:Y:S01]  /*1cfa0*/  @!P0 STL.S16 [R1+0xd0], R101 ;  /* 0x0000d06501008387 */ /* 0x0003e20000100600 */
[----:B------:R-:W-:Y:S03]  /*1cfb0*/  ISETP.LE.U32.AND P0, PT, R126, UR12, PT ;  /* 0x0000000c7e007c0c */ /* 0x000fe6000bf03070 */
[----:B------:R3:W3:Y:S01]  /*1cfc0*/  LDL.S16 R117, [R1+0xd4] ;  /* 0x0000d40001757983 */ /* 0x0006e20000100600 */
[----:B--2---:R-:W2:Y:S02]  /*1cfd0*/  MUFU.EX2 R102, R210 ;  /* 0x000000d200667308 */ /* 0x004ea40000000800 */
[----:B--2---:R-:W-:Y:S08]  /*1cfe0*/  FADD.FTZ R72, R102, R96 ;  /* 0x0000006066487221 */ /* 0x004ff00000010000 */
[----:B-1----:R-:W1:Y:S01]  /*1cff0*/  MUFU.EX2 R101, R212 ;  /* 0x000000d400657308 */ /* 0x002e620000000800 */
[----:B----4-:R-:W-:Y:S05]  /*1d000*/  @!P0 HFMA2.BF16_V2 R108, -RZ.H0_H0, RZ.H0_H0, -R94.H0_H0 ;  /* 0x200000ffff6c8231 */ /* 0x010fea000034095e */
[----:B------:R-:W-:Y:S01]  /*1d010*/  PRMT R218, R108, 0x7610, R218 ;  /* 0x000076106cda7816 */ /* 0x000fe200000000da */
[----:B------:R2:W-:Y:S01]  /*1d020*/  @!P0 STL.S16 [R1+0xcc], R108 ;  /* 0x0000cc6c01008387 */ /* 0x0005e20000100600 */
[----:B------:R-:W-:Y:S02]  /*1d030*/  ISETP.LE.U32.AND P0, PT, R122, UR12, PT ;  /* 0x0000000c7a007c0c */ /* 0x000fe4000bf03070 */
[C---:B-1----:R-:W-:Y:S01]  /*1d040*/  F2FP.BF16.F32.PACK_AB R96, R101.reuse, R102 ;  /* 0x000000666560723e */ /* 0x042fe200000010ff */
[----:B------:R-:W-:Y:S01]  /*1d050*/  FADD.FTZ R101, R101, R72 ;  /* 0x0000004865657221 */ /* 0x000fe20000010000 */
[----:B------:R-:W1:Y:S02]  /*1d060*/  MUFU.EX2 R102, R206 ;  /* 0x000000ce00667308 */ /* 0x000e640000000800 */
[----:B-1----:R-:W-:Y:S01]  /*1d070*/  F2FP.BF16.F32.PACK_AB R100, R125, R102 ;  /* 0x000000667d64723e */ /* 0x002fe200000010ff */
[----:B--2---:R-:W-:Y:S02]  /*1d080*/  IMAD.MOV.U32 R108, RZ, RZ, 0x7054 ;  /* 0x00007054ff6c7424 */ /* 0x004fe400078e00ff */
[----:B------:R-:W-:Y:S01]  /*1d090*/  FADD.FTZ R83, R102, R95 ;  /* 0x0000005f66537221 */ /* 0x000fe20000010000 */
[----:B------:R-:W-:Y:S04]  /*1d0a0*/  SHF.R.U32.HI R95, RZ, 0x18, R78 ;  /* 0x00000018ff5f7819 */ /* 0x000fe8000001164e */
[----:B------:R-:W1:Y:S01]  /*1d0b0*/  MUFU.EX2 R102, R222 ;  /* 0x000000de00667308 */ /* 0x000e620000000800 */
[----:B------:R-:W-:Y:S01]  /*1d0c0*/  PRMT R127, R127, R108, UR12 ;  /* 0x0000000c7f7f7e16 */ /* 0x000fe2000800006c */
[----:B------:R-:W-:Y:S01]  /*1d0d0*/  FADD.FTZ R125, R125, R83 ;  /* 0x000000537d7d7221 */ /* 0x000fe20000010000 */
[----:B------:R-:W-:Y:S02]  /*1d0e0*/  LOP3.LUT R83, R78, 0xffff, RZ, 0xc0, !PT ;  /* 0x0000ffff4e537812 */ /* 0x000fe400078ec0ff */
[----:B------:R-:W-:Y:S02]  /*1d0f0*/  SHF.R.U32.HI R108, RZ, 0x10, R104 ;  /* 0x00000010ff6c7819 */ /* 0x000fe40000011668 */
[--C-:B------:R-:W-:Y:S03]  /*1d100*/  HSET2.LE.AND R72, R97, R127.reuse, PT ;  /* 0x0000007f61487233 */ /* 0x100fe60003803000 */
[----:B------:R-:W2:Y:S01]  /*1d110*/  MUFU.EX2 R104, R221 ;  /* 0x000000dd00687308 */ /* 0x000ea20000000800 */
[----:B------:R-:W-:Y:S02]  /*1d120*/  SHF.R.U32.HI R97, RZ, 0x10, R78 ;  /* 0x00000010ff617819 */ /* 0x000fe4000001164e */
[----:B------:R-:W-:Y:S02]  /*1d130*/  LOP3.LUT R78, R153, UR32, R170, 0x96, !PT ;  /* 0x00000020994e7c12 */ /* 0x000fe4000f8e96aa */
[----:B------:R-:W-:Y:S02]  /*1d140*/  SHF.R.U32.HI R83, RZ, 0x8, R83 ;  /* 0x00000008ff537819 */ /* 0x000fe40000011653 */
[C---:B------:R-:W-:Y:S02]  /*1d150*/  LOP3.LUT R79, R78.reuse, 0xffff, RZ, 0xc0, !PT ;  /* 0x0000ffff4e4f7812 */ /* 0x040fe400078ec0ff */
[----:B------:R-:W-:Y:S02]  /*1d160*/  PRMT R197, R87, 0x5410, R83 ;  /* 0x0000541057c57816 */ /* 0x000fe40000000053 */
[----:B------:R-:W-:Y:S02]  /*1d170*/  LOP3.LUT R83, R78, 0xff, RZ, 0xc0, !PT ;  /* 0x000000ff4e537812 */ /* 0x000fe400078ec0ff */
[----:B------:R-:W-:Y:S02]  /*1d180*/  SHF.R.U32.HI R79, RZ, 0x8, R79 ;  /* 0x00000008ff4f7819 */ /* 0x000fe4000001164f */
[----:B------:R-:W-:Y:S02]  /*1d190*/  LOP3.LUT R72, R72, R146, RZ, 0xc0, !PT ;  /* 0x0000009248487212 */ /* 0x000fe400078ec0ff */
[----:B------:R-:W-:Y:S02]  /*1d1a0*/  PRMT R151, R83, 0x5410, R79 ;  /* 0x0000541053977816 */ /* 0x000fe4000000004f */
[--C-:B------:R-:W-:Y:S02]  /*1d1b0*/  SHF.R.U32.HI R83, RZ, 0x10, R78.reuse ;  /* 0x00000010ff537819 */ /* 0x100fe4000001164e */
[----:B------:R-:W-:Y:S02]  /*1d1c0*/  SHF.R.U32.HI R79, RZ, 0x18, R78 ;  /* 0x00000018ff4f7819 */ /* 0x000fe4000001164e */
[----:B------:R-:W-:Y:S02]  /*1d1d0*/  LOP3.LUT R78, R83, 0xff, RZ, 0xc0, !PT ;  /* 0x000000ff534e7812 */ /* 0x000fe400078ec0ff */
[----:B------:R-:W-:Y:S02]  /*1d1e0*/  LOP3.LUT R83, R80, 0xffff, RZ, 0xc0, !PT ;  /* 0x0000ffff50537812 */ /* 0x000fe400078ec0ff */
[----:B------:R-:W-:Y:S02]  /*1d1f0*/  PRMT R146, R78, 0x5410, R79 ;  /* 0x000054104e927816 */ /* 0x000fe4000000004f */
[C---:B------:R-:W-:Y:S02]  /*1d200*/  LOP3.LUT R78, R152.reuse, 0xffff, RZ, 0xc0, !PT ;  /* 0x0000ffff984e7812 */ /* 0x040fe400078ec0ff */
[----:B------:R-:W-:Y:S02]  /*1d210*/  LOP3.LUT R79, R152, 0xff, RZ, 0xc0, !PT ;  /* 0x000000ff984f7812 */ /* 0x000fe400078ec0ff */
[----:B------:R-:W-:Y:S02]  /*1d220*/  SHF.R.U32.HI R78, RZ, 0x8, R78 ;  /* 0x00000008ff4e7819 */ /* 0x000fe4000001164e */
[----:B------:R-:W-:Y:S02]  /*1d230*/  SHF.R.U32.HI R81, RZ, 0x8, R83 ;  /* 0x00000008ff517819 */ /* 0x000fe40000011653 */
[----:B------:R-:W-:Y:S02]  /*1d240*/  PRMT R164, R79, 0x5410, R78 ;  /* 0x000054104fa47816 */ /* 0x000fe4000000004e */
[----:B------:R-:W-:Y:S02]  /*1d250*/  LOP3.LUT R79, R97, 0xff, RZ, 0xc0, !PT ;  /* 0x000000ff614f7812 */ /* 0x000fe400078ec0ff */
[----:B------:R-:W-:Y:S02]  /*1d260*/  PRMT R97, R96, 0x7632, R97 ;  /* 0x0000763260617816 */ /* 0x000fe40000000061 */
[----:B------:R-:W-:Y:S02]  /*1d270*/  LOP3.LUT R81, R81, 0xffff, RZ, 0xc0, !PT ;  /* 0x0000ffff51517812 */ /* 0x000fe400078ec0ff */
[--C-:B------:R-:W-:Y:S02]  /*1d280*/  SHF.R.U32.HI R78, RZ, 0x10, R152.reuse ;  /* 0x00000010ff4e7819 */ /* 0x100fe40000011698 */
[----:B------:R-:W-:Y:S02]  /*1d290*/  HSET2.LE.AND R73, R73, R127, PT ;  /* 0x0000007f49497233 */ /* 0x000fe40003803000 */
[----:B------:R-:W-:Y:S02]  /*1d2a0*/  SHF.R.U32.HI R152, RZ, 0x18, R152 ;  /* 0x00000018ff987819 */ /* 0x000fe40000011698 */
[----:B------:R-:W-:Y:S02]  /*1d2b0*/  LOP3.LUT R78, R78, 0xff, RZ, 0xc0, !PT ;  /* 0x000000ff4e4e7812 */ /* 0x000fe400078ec0ff */
[----:B------:R-:W-:Y:S02]  /*1d2c0*/  LOP3.LUT R73, R73, R147, RZ, 0xc0, !PT ;  /* 0x0000009349497212 */ /* 0x000fe400078ec0ff */
[----:B------:R-:W-:Y:S01]  /*1d2d0*/  PRMT R147, R78, 0x5410, R152 ;  /* 0x000054104e937816 */ /* 0x000fe20000000098 */
[--C-:B-1----:R-:W-:Y:S01]  /*1d2e0*/  FADD.FTZ R78, R102, R99.reuse ;  /* 0x00000063664e7221 */ /* 0x102fe20000010000 */
[----:B------:R-:W-:Y:S02]  /*1d2f0*/  PRMT R99, R98, 0x7632, R99 ;  /* 0x0000763262637816 */ /* 0x000fe40000000063 */
[----:B------:R-:W-:Y:S02]  /*1d300*/  LOP3.LUT R83, R108, 0xff, RZ, 0xc0, !PT ;  /* 0x000000ff6c537812 */ /* 0x000fe400078ec0ff */
[----:B------:R-:W-:Y:S02]  /*1d310*/  PRMT R196, R79, 0x5410, R95 ;  /* 0x000054104fc47816 */ /* 0x000fe4000000005f */
[----:B------:R-:W-:Y:S02]  /*1d320*/  SHF.R.U32.HI R95, RZ, 0x10, R80 ;  /* 0x00000010ff5f7819 */ /* 0x000fe40000011650 */
[----:B------:R-:W-:Y:S02]  /*1d330*/  PRMT R168, R83, 0x5410, R109 ;  /* 0x0000541053a87816 */ /* 0x000fe4000000006d */
[----:B------:R-:W-:Y:S02]  /*1d340*/  LOP3.LUT R83, R95, 0xff, RZ, 0xc0, !PT ;  /* 0x000000ff5f537812 */ /* 0x000fe400078ec0ff */
[C---:B------:R-:W-:Y:S01]  /*1d350*/  F2FP.BF16.F32.PACK_AB R102, R110.reuse, R102 ;  /* 0x000000666e66723e */ /* 0x040fe200000010ff */
[----:B------:R-:W-:Y:S01]  /*1d360*/  FADD.FTZ R110, R110, R78 ;  /* 0x0000004e6e6e7221 */ /* 0x000fe20000010000 */
[----:B------:R-:W-:Y:S01]  /*1d370*/  PRMT R170, R119, 0x7610, R170 ;  /* 0x0000761077aa7816 */ /* 0x000fe200000000aa */
[--C-:B--2---:R-:W-:Y:S01]  /*1d380*/  FADD.FTZ R78, R104, R101.reuse ;  /* 0x00000065684e7221 */ /* 0x104fe20000010000 */
[----:B------:R-:W-:Y:S02]  /*1d390*/  PRMT R101, R100, 0x7632, R101 ;  /* 0x0000763264657816 */ /* 0x000fe40000000065 */
[----:B------:R-:W-:Y:S02]  /*1d3a0*/  LOP3.LUT R119, R82, 0xff, RZ, 0xc0, !PT ;  /* 0x000000ff52777812 */ /* 0x000fe400078ec0ff */
[----:B------:R-:W-:Y:S02]  /*1d3b0*/  SHF.R.U32.HI R87, RZ, 0x8, R107 ;  /* 0x00000008ff577819 */ /* 0x000fe4000001166b */
[C---:B------:R-:W-:Y:S01]  /*1d3c0*/  F2FP.BF16.F32.PACK_AB R104, R120.reuse, R104 ;  /* 0x000000687868723e */ /* 0x040fe200000010ff */
[----:B------:R-:W-:Y:S01]  /*1d3d0*/  FADD.FTZ R120, R120, R78 ;  /* 0x0000004e78787221 */ /* 0x000fe20000010000 */
[----:B------:R-:W-:Y:S01]  /*1d3e0*/  PRMT R167, R111, 0x5410, R87 ;  /* 0x000054106fa77816 */ /* 0x000fe20000000057 */
[----:B------:R-:W-:Y:S01]  /*1d3f0*/  IMAD.WIDE.U32 R78, R118, -0x326172a9, RZ ;  /* 0xcd9e8d57764e7825 */ /* 0x000fe200078e00ff */
[----:B------:R-:W-:Y:S01]  /*1d400*/  LOP3.LUT R87, R82, 0xffff, RZ, 0xc0, !PT ;  /* 0x0000ffff52577812 */ /* 0x000fe200078ec0ff */
[----:B------:R-:W1:Y:S01]  /*1d410*/  MUFU.EX2 R107, R227 ;  /* 0x000000e3006b7308 */ /* 0x000e620000000800 */
[----:B------:R-:W-:Y:S02]  /*1d420*/  LOP3.LUT R153, R80, 0xff, RZ, 0xc0, !PT ;  /* 0x000000ff50997812 */ /* 0x000fe400078ec0ff */
[----:B------:R-:W-:Y:S02]  /*1d430*/  SHF.R.U32.HI R87, RZ, 0x8, R87 ;  /* 0x00000008ff577819 */ /* 0x000fe40000011657 */
[----:B------:R-:W-:Y:S02]  /*1d440*/  PRMT R171, R170, 0x7610, R171 ;  /* 0x00007610aaab7816 */ /* 0x000fe400000000ab */
[----:B------:R-:W-:Y:S02]  /*1d450*/  LOP3.LUT R118, R87, 0xffff, RZ, 0xc0, !PT ;  /* 0x0000ffff57767812 */ /* 0x000fe400078ec0ff */
[----:B------:R-:W-:Y:S02]  /*1d460*/  SHF.R.U32.HI R87, RZ, 0x18, R82 ;  /* 0x00000018ff577819 */ /* 0x000fe40000011652 */
[----:B------:R-:W-:Y:S02]  /*1d470*/  LOP3.LUT R132, R79, UR32, R106, 0x96, !PT ;  /* 0x000000204f847c12 */ /* 0x000fe4000f8e966a */
[----:B------:R-:W-:Y:S02]  /*1d480*/  PRMT R152, R171, 0x7610, R152 ;  /* 0x00007610ab987816 */ /* 0x000fe40000000098 */
[----:B------:R-:W-:Y:S02]  /*1d490*/  PRMT R222, R199, 0x7610, R222 ;  /* 0x00007610c7de7816 */ /* 0x000fe400000000de */
[--C-:B------:R-:W-:Y:S01]  /*1d4a0*/  SHF.R.U32.HI R129, RZ, 0x10, R78.reuse ;  /* 0x00000010ff817819 */ /* 0x100fe2000001164e */
[--C-:B-1----:R-:W-:Y:S01]  /*1d4b0*/  FADD.FTZ R95, R107, R105.reuse ;  /* 0x000000696b5f7221 */ /* 0x102fe20000010000 */
[----:B------:R-:W-:Y:S02]  /*1d4c0*/  PRMT R105, R104, 0x7632, R105 ;  /* 0x0000763268697816 */ /* 0x000fe40000000069 */
[--C-:B------:R-:W-:Y:S02]  /*1d4d0*/  SHF.R.U32.HI R140, RZ, 0x18, R78.reuse ;  /* 0x00000018ff8c7819 */ /* 0x100fe4000001164e */
[----:B------:R-:W-:Y:S02]  /*1d4e0*/  SHF.R.U32.HI R171, RZ, 0x10, R78 ;  /* 0x00000010ffab7819 */ /* 0x000fe4000001164e */
[----:B------:R-:W-:Y:S01]  /*1d4f0*/  LOP3.LUT R175, R78, 0xff, RZ, 0xc0, !PT ;  /* 0x000000ff4eaf7812 */ /* 0x000fe200078ec0ff */
[----:B---3--:R-:W-:Y:S05]  /*1d500*/  @!P0 HFMA2.BF16_V2 R117, -RZ.H0_H0, RZ.H0_H0, -R96.H0_H0 ;  /* 0x200000ffff758231 */ /* 0x008fea0000340960 */
[----:B------:R-:W-:Y:S01]  /*1d510*/  PRMT R217, R117, 0x7610, R217 ;  /* 0x0000761075d97816 */ /* 0x000fe200000000d9 */
[----:B------:R1:W-:Y:S01]  /*1d520*/  @!P0 STL.S16 [R1+0xd4], R117 ;  /* 0x0000d47501008387 */ /* 0x0003e20000100600 */
[----:B------:R-:W-:Y:S03]  /*1d530*/  ISETP.LE.U32.AND P0, PT, R123, UR12, PT ;  /* 0x0000000c7b007c0c */ /* 0x000fe6000bf03070 */
[----:B------:R2:W3:Y:S04]  /*1d540*/  LDL.S16 R103, [R1+0xd8] ;  /* 0x0000d80001677983 */ /* 0x0004e80000100600 */
[----:B------:R2:W4:Y:S01]  /*1d550*/  LDL.S16 R121, [R1+0xfc] ;  /* 0x0000fc0001797983 */ /* 0x0005220000100600 */
[----:B-1----:R-:W-:Y:S05]  /*1d560*/  LOP3.LUT R117, R80, 0xff, RZ, 0xc0, !PT ;  /* 0x000000ff50757812 */ /* 0x002fea00078ec0ff */
[----:B---3--:R-:W-:Y:S05]  /*1d570*/  @!P0 HFMA2.BF16_V2 R103, -RZ.H0_H0, RZ.H0_H0, -R97.H0_H0 ;  /* 0x200000ffff678231 */ /* 0x008fea0000340961 */
[----:B------:R-:W-:Y:S01]  /*1d580*/  PRMT R216, R103, 0x7610, R216 ;  /* 0x0000761067d87816 */ /* 0x000fe200000000d8 */
[----:B------:R1:W-:Y:S01]  /*1d590*/  @!P0 STL.S16 [R1+0xd8], R103 ;  /* 0x0000d86701008387 */ /* 0x0003e20000100600 */
[----:B------:R-:W-:Y:S03]  /*1d5a0*/  ISETP.LE.U32.AND P0, PT, R117, UR12, PT ;  /* 0x0000000c75007c0c */ /* 0x000fe6000bf03070 */
[----:B------:R2:W3:Y:S04]  /*1d5b0*/  LDL.S16 R138, [R1+0xe4] ;  /* 0x0000e400018a7983 */ /* 0x0004e80000100600 */
[----:B------:R2:W2:Y:S04]  /*1d5c0*/  LDL.S16 R134, [R1+0xe0] ;  /* 0x0000e00001867983 */ /* 0x0004a80000100600 */
[----:B------:R2:W2:Y:S02]  /*1d5d0*/  LDL.S16 R139, [R1+0xdc] ;  /* 0x0000dc00018b7983 */ /* 0x0004a40000100600 */
[----:B----4-:R-:W-:Y:S05]  /*1d5e0*/  @!P0 HFMA2.BF16_V2 R121, -RZ.H0_H0, RZ.H0_H0, -R98.H0_H0 ;  /* 0x200000ffff798231 */ /* 0x010fea0000340962 */
[----:B------:R-:W-:Y:S01]  /*1d5f0*/  PRMT R215, R121, 0x7610, R215 ;  /* 0x0000761079d77816 */ /* 0x000fe200000000d7 */
[----:B------:R4:W-:Y:S01]  /*1d600*/  @!P0 STL.S16 [R1+0xfc], R121 ;  /* 0x0000fc7901008387 */ /* 0x0009e20000100600 */
[----:B------:R-:W-:Y:S02]  /*1d610*/  ISETP.LE.U32.AND P0, PT, R81, UR12, PT ;  /* 0x0000000c51007c0c */ /* 0x000fe4000bf03070 */
[----:B-1----:R-:W-:Y:S02]  /*1d620*/  SHF.R.U32.HI R103, RZ, 0x18, R80 ;  /* 0x00000018ff677819 */ /* 0x002fe40000011650 */
[----:B------:R-:W-:Y:S02]  /*1d630*/  LOP3.LUT R80, R79, UR19, R106, 0x96, !PT ;  /* 0x000000134f507c12 */ /* 0x000fe4000f8e966a */
[----:B------:R-:W-:Y:S02]  /*1d640*/  ISETP.LE.U32.AND P6, PT, R103, UR12, PT ;  /* 0x0000000c67007c0c */ /* 0x000fe4000bfc3070 */
[----:B------:R-:W-:Y:S01]  /*1d650*/  PRMT R103, R102, 0x7632, R103 ;  /* 0x0000763266677816 */ /* 0x000fe20000000067 */
[----:B----4-:R4:W4:Y:S04]  /*1d660*/  LDL.S16 R121, [R1+0xec] ;  /* 0x0000ec0001797983 */ /* 0x0109280000100600 */
[----:B---3--:R-:W-:Y:S05]  /*1d670*/  @!P0 HFMA2.BF16_V2 R138, -RZ.H0_H0, RZ.H0_H0, -R99.H0_H0 ;  /* 0x200000ffff8a8231 */ /* 0x008fea0000340963 */
[----:B------:R-:W-:Y:S01]  /*1d680*/  PRMT R213, R138, 0x7610, R213 ;  /* 0x000076108ad57816 */ /* 0x000fe200000000d5 */
[----:B------:R1:W-:Y:S01]  /*1d690*/  @!P0 STL.S16 [R1+0xe4], R138 ;  /* 0x0000e48a01008387 */ /* 0x0003e20000100600 */
[----:B------:R-:W-:Y:S01]  /*1d6a0*/  ISETP.LE.U32.AND P0, PT, R83, UR12, PT ;  /* 0x0000000c53007c0c */ /* 0x000fe2000bf03070 */
[----:B--2---:R-:W-:Y:S02]  /*1d6b0*/  @!P6 HFMA2.BF16_V2 R139, -RZ.H0_H0, RZ.H0_H0, -R101.H0_H0 ;  /* 0x200000ffff8be231 */ /* 0x004fe40000340965 */
[----:B------:R2:W3:Y:S03]  /*1d6c0*/  LDL.S16 R108, [R1+0x10c] ;  /* 0x00010c00016c7983 */ /* 0x0004e60000100600 */
[----:B------:R-:W-:Y:S07]  /*1d6d0*/  PRMT R211, R139, 0x7610, R211 ;  /* 0x000076108bd37816 */ /* 0x000fee00000000d3 */
[----:B------:R-:W-:Y:S05]  /*1d6e0*/  @!P0 HFMA2.BF16_V2 R134, -RZ.H0_H0, RZ.H0_H0, -R100.H0_H0 ;  /* 0x200000ffff868231 */ /* 0x000fea0000340964 */
[----:B------:R-:W-:Y:S01]  /*1d6f0*/  PRMT R212, R134, 0x7610, R212 ;  /* 0x0000761086d47816 */ /* 0x000fe200000000d4 */
[----:B------:R2:W-:Y:S01]  /*1d700*/  @!P0 STL.S16 [R1+0xe0], R134 ;  /* 0x0000e08601008387 */ /* 0x0005e20000100600 */
[----:B------:R-:W-:Y:S01]  /*1d710*/  ISETP.LE.U32.AND P0, PT, R119, UR12, PT ;  /* 0x0000000c77007c0c */ /* 0x000fe2000bf03070 */
[----:B-1----:R-:W1:Y:S11]  /*1d720*/  MUFU.EX2 R138, R226 ;  /* 0x000000e2008a7308 */ /* 0x002e760000000800 */
[----:B------:R-:W-:Y:S01]  /*1d730*/  @!UPT UIADD3 URZ, URZ, URZ, URZ ;  /* 0x0000003f3f3ff290 */ /* 0x000fe2000fffe03f */
[----:B----4-:R-:W-:Y:S05]  /*1d740*/  @!P0 HFMA2.BF16_V2 R121, -RZ.H0_H0, RZ.H0_H0, -R102.H0_H0 ;  /* 0x200000ffff798231 */ /* 0x010fea0000340966 */
[----:B------:R-:W-:Y:S02]  /*1d750*/  PRMT R210, R121, 0x7610, R210 ;  /* 0x0000761079d27816 */ /* 0x000fe400000000d2 */
[C---:B-1----:R-:W-:Y:S01]  /*1d760*/  F2FP.BF16.F32.PACK_AB R107, R138.reuse, R107 ;  /* 0x0000006b8a6b723e */ /* 0x042fe200000010ff */
[----:B------:R-:W-:Y:S01]  /*1d770*/  FADD.FTZ R138, R138, R95 ;  /* 0x0000005f8a8a7221 */ /* 0x000fe20000010000 */
[----:B--2---:R2:W4:Y:S02]  /*1d780*/  LDL.S16 R134, [R1+0x108] ;  /* 0x0001080001867983 */ /* 0x0045240000100600 */
[----:B------:R-:W-:Y:S02]  /*1d790*/  PRMT R106, R107, 0x7632, R106 ;  /* 0x000076326b6a7816 */ /* 0x000fe4000000006a */
[----:B------:R-:W-:Y:S04]  /*1d7a0*/  @!P6 STL.S16 [R1+0xdc], R139 ;  /* 0x0000dc8b0100e387 */ /* 0x000fe80000100600 */
[----:B------:R2:W2:Y:S04]  /*1d7b0*/  LDL.S16 R172, [R1+0x104] ;  /* 0x0001040001ac7983 */ /* 0x0004a80000100600 */
[----:B------:R1:W-:Y:S01]  /*1d7c0*/  @!P0 STL.S16 [R1+0xec], R121 ;  /* 0x0000ec7901008387 */ /* 0x0003e20000100600 */
[----:B------:R-:W-:Y:S02]  /*1d7d0*/  ISETP.LE.U32.AND P0, PT, R118, UR12, PT ;  /* 0x0000000c76007c0c */ /* 0x000fe4000bf03070 */
[----:B-1----:R-:W-:Y:S02]  /*1d7e0*/  SHF.R.U32.HI R121, RZ, 0x10, R82 ;  /* 0x00000010ff797819 */ /* 0x002fe40000011652 */
[----:B------:R-:W-:Y:S02]  /*1d7f0*/  LOP3.LUT R82, R80, 0xffff, RZ, 0xc0, !PT ;  /* 0x0000ffff50527812 */ /* 0x000fe400078ec0ff */
[----:B------:R-:W-:Y:S02]  /*1d800*/  LOP3.LUT R121, R121, 0xff, RZ, 0xc0, !PT ;  /* 0x000000ff79797812 */ /* 0x000fe400078ec0ff */
[----:B------:R-:W-:Y:S04]  /*1d810*/  SHF.R.U32.HI R82, RZ, 0x8, R82 ;  /* 0x00000008ff527819 */ /* 0x000fe80000011652 */
[----:B------:R-:W-:Y:S04]  /*1d820*/  LOP3.LUT R82, R82, 0xffff, RZ, 0xc0, !PT ;  /* 0x0000ffff52527812 */ /* 0x000fe800078ec0ff */
[----:B------:R-:W-:Y:S01]  /*1d830*/  ISETP.LE.U32.AND P4, PT, R82, UR12, PT ;  /* 0x0000000c52007c0c */ /* 0x000fe2000bf83070 */
[----:B---3--:R-:W-:Y:S05]  /*1d840*/  @!P0 HFMA2.BF16_V2 R108, -RZ.H0_H0, RZ.H0_H0, -R103.H0_H0 ;  /* 0x200000ffff6c8231 */ /* 0x008fea0000340967 */
[----:B------:R-:W-:Y:S01]  /*1d850*/  PRMT R209, R108, 0x7610, R209 ;  /* 0x000076106cd17816 */ /* 0x000fe200000000d1 */
[----:B------:R1:W-:Y:S01]  /*1d860*/  @!P0 STL.S16 [R1+0x10c], R108 ;  /* 0x00010c6c01008387 */ /* 0x0003e20000100600 */
[----:B------:R-:W-:Y:S03]  /*1d870*/  ISETP.LE.U32.AND P0, PT, R121, UR12, PT ;  /* 0x0000000c79007c0c */ /* 0x000fe6000bf03070 */
[----:B------:R3:W3:Y:S04]  /*1d880*/  LDL.S16 R198, [R1+0xf8] ;  /* 0x0000f80001c67983 */ /* 0x0006e80000100600 */
[----:B------:R2:W3:Y:S01]  /*1d890*/  LDL.S16 R139, [R1+0xf4] ;  /* 0x0000f400018b7983 */ /* 0x0004e20000100600 */
[----:B-1----:R-:W1:Y:S05]  /*1d8a0*/  MUFU.EX2 R108, R224 ;  /* 0x000000e0006c7308 */ /* 0x002e6a0000000800 */
[----:B----4-:R-:W-:Y:S05]  /*1d8b0*/  @!P0 HFMA2.BF16_V2 R134, -RZ.H0_H0, RZ.H0_H0, -R104.H0_H0 ;  /* 0x200000ffff868231 */ /* 0x010fea0000340968 */
[----:B------:R-:W-:Y:S01]  /*1d8c0*/  PRMT R208, R134, 0x7610, R208 ;  /* 0x0000761086d07816 */ /* 0x000fe200000000d0 */
[----:B------:R4:W-:Y:S01]  /*1d8d0*/  @!P0 STL.S16 [R1+0x108], R134 ;  /* 0x0001088601008387 */ /* 0x0009e20000100600 */
[----:B------:R-:W-:Y:S01]  /*1d8e0*/  ISETP.LE.U32.AND P0, PT, R87, UR12, PT ;  /* 0x0000000c57007c0c */ /* 0x000fe2000bf03070 */
[----:B-1----:R-:W-:Y:S01]  /*1d8f0*/  FADD.FTZ R95, R108, R125 ;  /* 0x0000007d6c5f7221 */ /* 0x002fe20000010000 */
[----:B------:R-:W-:Y:S04]  /*1d900*/  LOP3.LUT R87, R80, 0xff, RZ, 0xc0, !PT ;  /* 0x000000ff50577812 */ /* 0x000fe800078ec0ff */
[----:B------:R-:W-:Y:S02]  /*1d910*/  ISETP.LE.U32.AND P5, PT, R87, UR12, PT ;  /* 0x0000000c57007c0c */ /* 0x000fe4000bfa3070 */
[--C-:B------:R-:W-:Y:S02]  /*1d920*/  SHF.R.U32.HI R87, RZ, 0x10, R80.reuse ;  /* 0x00000010ff577819 */ /* 0x100fe40000011650 */
[----:B------:R-:W-:Y:S02]  /*1d930*/  SHF.R.U32.HI R80, RZ, 0x18, R80 ;  /* 0x00000018ff507819 */ /* 0x000fe40000011650 */
[----:B------:R-:W-:Y:S01]  /*1d940*/  LOP3.LUT R87, R87, 0xff, RZ, 0xc0, !PT ;  /* 0x000000ff57577812 */ /* 0x000fe200078ec0ff */
[----:B--2---:R-:W-:Y:S01]  /*1d950*/  @!P0 HFMA2.BF16_V2 R172, -RZ.H0_H0, RZ.H0_H0, -R105.H0_H0 ;  /* 0x200000ffffac8231 */ /* 0x004fe20000340969 */
[----:B------:R-:W-:Y:S02]  /*1d960*/  ISETP.LE.U32.AND P2, PT, R80, UR12, PT ;  /* 0x0000000c50007c0c */ /* 0x000fe4000bf43070 */
[----:B------:R-:W-:Y:S02]  /*1d970*/  ISETP.LE.U32.AND P3, PT, R87, UR12, PT ;  /* 0x0000000c57007c0c */ /* 0x000fe4000bf63070 */
[----:B------:R-:W-:Y:S01]  /*1d980*/  PRMT R207, R172, 0x7610, R207 ;  /* 0x00007610accf7816 */ /* 0x000fe200000000cf */
[----:B------:R1:W-:Y:S01]  /*1d990*/  @!P0 STL.S16 [R1+0x104], R172 ;  /* 0x000104ac01008387 */ /* 0x0003e20000100600 */
[----:B------:R-:W-:Y:S02]  /*1d9a0*/  SHF.R.U32.HI R80, RZ, 0x8, R130 ;  /* 0x00000008ff507819 */ /* 0x000fe40000011682 */
[----:B------:R-:W-:Y:S01]  /*1d9b0*/  LOP3.LUT R130, R78, 0xffff, RZ, 0xc0, !PT ;  /* 0x0000ffff4e827812 */ /* 0x000fe200078ec0ff */
[----:B------:R2:W2:Y:S01]  /*1d9c0*/  LDL.S16 R170, [R1+0xf0] ;  /* 0x0000f00001aa7983 */ /* 0x0004a20000100600 */
[----:B------:R-:W-:Y:S01]  /*1d9d0*/  @P0 LOP3.LUT R192, R192, 0x8000000, RZ, 0xfc, !PT ;  /* 0x08000000c0c00812 */ /* 0x000fe200078efcff */
[----:B----4-:R-:W4:Y:S01]  /*1d9e0*/  MUFU.EX2 R134, R225 ;  /* 0x000000e100867308 */ /* 0x010f220000000800 */
[----:B------:R-:W-:Y:S01]  /*1d9f0*/  PRMT R87, R2, 0x5410, R0 ;  /* 0x0000541002577816 */ /* 0x000fe20000000000 */
[----:B------:R2:W2:Y:S01]  /*1da00*/  LDL.S16 R125, [R1+0x100] ;  /* 0x00010000017d7983 */ /* 0x0004a20000100600 */
[----:B------:R-:W-:Y:S04]  /*1da10*/  LOP3.LUT R192, R192, 0xefffffff, RZ, 0xc0, !PT ;  /* 0xefffffffc0c07812 */ /* 0x000fe800078ec0ff */
[----:B------:R-:W-:Y:S02]  /*1da20*/  @P5 LOP3.LUT R192, R192, 0x10000000, RZ, 0xfc, !PT ;  /* 0x10000000c0c05812 */ /* 0x000fe400078efcff */
[C---:B----4-:R-:W-:Y:S01]  /*1da30*/  F2FP.BF16.F32.PACK_AB R108, R134.reuse, R108 ;  /* 0x0000006c866c723e */ /* 0x050fe200000010ff */
[----:B------:R-:W-:Y:S01]  /*1da40*/  FADD.FTZ R134, R134, R95 ;  /* 0x0000005f86867221 */ /* 0x000fe20000010000 */
[----:B-1----:R4:W4:Y:S01]  /*1da50*/  LDL.S16 R172, [R1+0xe8] ;  /* 0x0000e80001ac7983 */ /* 0x0029220000100600 */
[----:B------:R-:W1:Y:S01]  /*1da60*/  MUFU.EX2 R95, R236 ;  /* 0x000000ec005f7308 */ /* 0x000e620000000800 */
[----:B------:R-:W-:Y:S01]  /*1da70*/  PRMT R109, R108, 0x7632, R109 ;  /* 0x000076326c6d7816 */ /* 0x000fe2000000006d */
[----:B-1----:R-:W-:Y:S01]  /*1da80*/  FADD.FTZ R82, R95, R110 ;  /* 0x0000006e5f527221 */ /* 0x002fe20000010000 */
[----:B---3--:R-:W-:Y:S02]  /*1da90*/  @!P5 HFMA2.BF16_V2 R198, -RZ.H0_H0, RZ.H0_H0, -R107.H0_H0 ;  /* 0x200000ffffc6d231 */ /* 0x008fe4000034096b */
[----:B------:R-:W-:Y:S03]  /*1daa0*/  @!P4 HFMA2.BF16_V2 R139, -RZ.H0_H0, RZ.H0_H0, -R106.H0_H0 ;  /* 0x200000ffff8bc231 */ /* 0x000fe6000034096a */
[----:B------:R-:W-:Y:S01]  /*1dab0*/  PRMT R206, R198, 0x7610, R206 ;  /* 0x00007610c6ce7816 */ /* 0x000fe200000000ce */
[----:B------:R1:W-:Y:S01]  /*1dac0*/  @!P5 STL.S16 [R1+0xf8], R198 ;  /* 0x0000f8c60100d387 */ /* 0x0003e20000100600 */
[----:B------:R-:W-:Y:S02]  /*1dad0*/  ISETP.LE.U32.AND P5, PT, R205, UR12, PT ;  /* 0x0000000ccd007c0c */ /* 0x000fe4000bfa3070 */
[----:B------:R-:W-:Y:S01]  /*1dae0*/  PRMT R203, R139, 0x7610, R203 ;  /* 0x000076108bcb7816 */ /* 0x000fe200000000cb */
[----:B------:R3:W-:Y:S10]  /*1daf0*/  @!P4 STL.S16 [R1+0xf4], R139 ;  /* 0x0000f48b0100c387 */ /* 0x0007f40000100600 */
[----:B------:R-:W-:Y:S02]  /*1db00*/  @!P5 PRMT R2, R223, 0x5410, RZ ;  /* 0x00005410df02d816 */ /* 0x000fe400000000ff */
[----:B------:R-:W-:Y:S01]  /*1db10*/  ISETP.LE.U32.AND P5, PT, R195, UR12, PT ;  /* 0x0000000cc3007c0c */ /* 0x000fe2000bfa3070 */
[----:B-1----:R1:W4:Y:S01]  /*1db20*/  LDL.S16 R198, [R1+0x110] ;  /* 0x0001100001c67983 */ /* 0x0023220000100600 */
[----:B---3--:R-:W3:Y:S02]  /*1db30*/  MUFU.EX2 R139, R237 ;  /* 0x000000ed008b7308 */ /* 0x008ee40000000800 */
[C---:B---3--:R-:W-:Y:S01]  /*1db40*/  F2FP.BF16.F32.PACK_AB R111, R139.reuse, R95 ;  /* 0x0000005f8b6f723e */ /* 0x048fe200000010ff */
[----:B------:R-:W-:Y:S01]  /*1db50*/  FADD.FTZ R139, R139, R82 ;  /* 0x000000528b8b7221 */ /* 0x000fe20000010000 */
[----:B------:R-:W-:Y:S02]  /*1db60*/  PRMT R95, R74, 0x5410, R3 ;  /* 0x000054104a5f7816 */ /* 0x000fe40000000003 */
[----:B------:R-:W-:Y:S05]  /*1db70*/  PRMT R110, R111, 0x7632, R110 ;  /* 0x000076326f6e7816 */ /* 0x000fea000000006e */
[----:B------:R-:W-:Y:S02]  /*1db80*/  @!P5 PRMT R74, R150, 0x5410, RZ ;  /* 0x00005410964ad816 */ /* 0x000fe400000000ff */
[----:B------:R-:W-:Y:S01]  /*1db90*/  ISETP.LE.U32.AND P5, PT, R173, UR12, PT ;  /* 0x0000000cad007c0c */ /* 0x000fe2000bfa3070 */
[----:B--2---:R-:W-:Y:S01]  /*1dba0*/  @!P2 HFMA2.BF16_V2 R170, -RZ.H0_H0, RZ.H0_H0, -R109.H0_H0 ;  /* 0x200000ffffaaa231 */ /* 0x004fe2000034096d */
[----:B------:R-:W-:Y:S01]  /*1dbb0*/  HSET2.LE.AND R82, R164, R127, PT ;  /* 0x0000007fa4527233 */ /* 0x000fe20003803000 */
[----:B------:R-:W-:Y:S01]  /*1dbc0*/  MUFU.EX2 R150, R232 ;  /* 0x000000e800967308 */ /* 0x000fe20000000800 */
[----:B------:R-:W-:Y:S02]  /*1dbd0*/  @!P1 HFMA2.BF16_V2 R125, -RZ.H0_H0, RZ.H0_H0, -R111.H0_H0 ;  /* 0x200000ffff7d9231 */ /* 0x000fe4000034096f */
[----:B------:R-:W-:Y:S02]  /*1dbe0*/  PRMT R201, R170, 0x7610, R201 ;  /* 0x00007610aac97816 */ /* 0x000fe400000000c9 */
[----:B------:R-:W-:Y:S02]  /*1dbf0*/  LOP3.LUT R82, R82, R87, RZ, 0xc0, !PT ;  /* 0x0000005752527212 */ /* 0x000fe400078ec0ff */
[----:B------:R-:W-:Y:S01]  /*1dc00*/  PRMT R200, R125, 0x7610, R200 ;  /* 0x000076107dc87816 */ /* 0x000fe200000000c8 */
[----:B----4-:R-:W-:Y:S05]  /*1dc10*/  @!P3 HFMA2.BF16_V2 R172, -RZ.H0_H0, RZ.H0_H0, -R108.H0_H0 ;  /* 0x200000ffffacb231 */ /* 0x010fea000034096c */
[----:B------:R-:W-:Y:S01]  /*1dc20*/  PRMT R202, R172, 0x7610, R202 ;  /* 0x00007610acca7816 */ /* 0x000fe200000000ca */
[----:B------:R2:W-:Y:S04]  /*1dc30*/  @!P3 STL.S16 [R1+0xe8], R172 ;  /* 0x0000e8ac0100b387 */ /* 0x0005e80000100600 */
[----:B------:R3:W-:Y:S04]  /*1dc40*/  @!P2 STL.S16 [R1+0xf0], R170 ;  /* 0x0000f0aa0100a387 */ /* 0x0007e80000100600 */
[----:B------:R4:W-:Y:S01]  /*1dc50*/  @!P1 STL.S16 [R1+0x100], R125 ;  /* 0x0001007d01009387 */ /* 0x0009e20000100600 */
[----:B------:R-:W-:Y:S02]  /*1dc60*/  IADD3 R199, P1, R154, -0x80, RZ ;  /* 0xffffff809ac77810 */ /* 0x000fe40007f3e0ff */
[----:B--2---:R-:W-:Y:S02]  /*1dc70*/  SHF.R.U32.HI R172, RZ, 0x18, R78 ;  /* 0x00000018ffac7819 */ /* 0x004fe4000001164e */
[----:B---3--:R-:W-:Y:S02]  /*1dc80*/  LOP3.LUT R170, R78, 0xffff, RZ, 0xc0, !PT ;  /* 0x0000ffff4eaa7812 */ /* 0x008fe400078ec0ff */
[----:B------:R-:W-:Y:S02]  /*1dc90*/  LOP3.LUT R79, R80, 0xffff, RZ, 0xc0, !PT ;  /* 0x0000ffff504f7812 */ /* 0x000fe400078ec0ff */
[----:B----4-:R-:W-:Y:S02]  /*1dca0*/  LOP3.LUT R125, R78, 0xff, RZ, 0xc0, !PT ;  /* 0x000000ff4e7d7812 */ /* 0x010fe400078ec0ff */
[----:B------:R-:W-:Y:S01]  /*1dcb0*/  ISETP.LE.U32.AND P0, PT, R79, UR12, PT ;  /* 0x0000000c4f007c0c */ /* 0x000fe2000bf03070 */
[----:B------:R-:W2:Y:S11]  /*1dcc0*/  MUFU.EX2 R78, R238 ;  /* 0x000000ee004e7308 */ /* 0x000eb60000000800 */
[----:B------:R-:W-:Y:S01]  /*1dcd0*/  @!UPT UIADD3 URZ, URZ, URZ, URZ ;  /* 0x0000003f3f3ff290 */ /* 0x000fe2000fffe03f */
[----:B------:R-:W-:Y:S05]  /*1dce0*/  @!P0 HFMA2.BF16_V2 R198, -RZ.H0_H0, RZ.H0_H0, -R110.H0_H0 ;  /* 0x200000ffffc68231 */ /* 0x000fea000034096e */
[----:B------:R-:W-:Y:S01]  /*1dcf0*/  PRMT R80, R198, 0x7610, R80 ;  /* 0x00007610c6507816 */ /* 0x000fe20000000050 */
[----:B------:R3:W-:Y:S01]  /*1dd00*/  @!P0 STL.S16 [R1+0x110], R198 ;  /* 0x000110c601008387 */ /* 0x0007e20000100600 */
[----:B------:R-:W-:Y:S11]  /*1dd10*/  ISETP.LE.U32.AND P0, PT, R214, UR12, PT ;  /* 0x0000000cd6007c0c */ /* 0x000ff6000bf03070 */
[----:B------:R-:W-:Y:S02]  /*1dd20*/  @!UPT UIADD3 URZ, URZ, URZ, URZ ;  /* 0x0000003f3f3ff290 */ /* 0x000fe4000fffe03f */
[----:B------:R-:W-:Y:S02]  /*1dd30*/  @!P0 PRMT R75, R152, 0x5410, RZ ;  /* 0x00005410984b8816 */ /* 0x000fe400000000ff */
[----:B------:R-:W-:Y:S01]  /*1dd40*/  ISETP.LE.U32.AND P0, PT, R204, UR12, PT ;  /* 0x0000000ccc007c0c */ /* 0x000fe2000bf03070 */
[----:B------:R-:W4:Y:S02]  /*1dd50*/  MUFU.EX2 R152, R235 ;  /* 0x000000eb00987308 */ /* 0x000f240000000800 */
[----:B------:R1:W-:Y:S04]  /*1dd60*/  STG.E.U16 desc[UR26][R156.64+0x12], R75 ;  /* 0x0000124b9c007986 */ /* 0x0003e8000c10151a */
[----:B------:R4:W-:Y:S01]  /*1dd70*/  STG.E.U16 desc[UR26][R160.64+0xe], R2 ;  /* 0x00000e02a0007986 */ /* 0x0009e2000c10151a */
[----:B---3--:R-:W-:Y:S02]  /*1dd80*/  IADD3.X R198, R155, -0x1, RZ, P1, !PT ;  /* 0xffffffff9bc67810 */ /* 0x008fe40000ffe4ff */
[----:B------:R-:W-:Y:S03]  /*1dd90*/  ISETP.LE.U32.AND P1, PT, R162, UR12, PT ;  /* 0x0000000ca2007c0c */ /* 0x000fe6000bf23070 */
[----:B------:R-:W-:Y:S01]  /*1dda0*/  @!P0 PRMT R0, R222, 0x5410, RZ ;  /* 0x00005410de008816 */ /* 0x000fe200000000ff */
[----:B------:R3:W3:Y:S01]  /*1ddb0*/  LDL.S16 R162, [R1+0x84] ;  /* 0x0000840001a27983 */ /* 0x0006e20000100600 */
[----:B------:R-:W-:Y:S03]  /*1ddc0*/  ISETP.LE.U32.AND P0, PT, R194, UR12, PT ;  /* 0x0000000cc2007c0c */ /* 0x000fe6000bf03070 */
[----:B------:R-:W-:Y:S04]  /*1ddd0*/  STG.E.U16 desc[UR26][R160.64+0x10], R0 ;  /* 0x00001000a0007986 */ /* 0x000fe8000c10151a */
[----:B------:R4:W-:Y:S06]  /*1dde0*/  STG.E.U16 desc[UR26][R158.64+0x10], R74 ;  /* 0x0000104a9e007986 */ /* 0x0009ec000c10151a */
[----:B------:R-:W-:Y:S02]  /*1ddf0*/  @!P0 PRMT R3, R249, 0x5410, RZ ;  /* 0x00005410f9038816 */ /* 0x000fe400000000ff */
[----:B------:R-:W-:Y:S01]  /*1de00*/  ISETP.LE.U32.AND P0, PT, R112, UR12, PT ;  /* 0x0000000c70007c0c */ /* 0x000fe2000bf03070 */
[----:B-1----:R-:W-:Y:S01]  /*1de10*/  FADD.FTZ R75, R76, R120 ;  /* 0x000000784c4b7221 */ /* 0x002fe20000010000 */
[----:B------:R-:W-:Y:S01]  /*1de20*/  PRMT R112, R85, 0x5410, R84 ;  /* 0x0000541055707816 */ /* 0x000fe20000000054 */
[----:B------:R1:W-:Y:S01]  /*1de30*/  STG.E.U16 desc[UR26][R158.64+0x12], R3 ;  /* 0x000012039e007986 */ /* 0x0003e2000c10151a */
[----:B------:R-:W-:Y:S01]  /*1de40*/  @!P5 PRMT R85, R247, 0x5410, RZ ;  /* 0x00005410f755d816 */ /* 0x000fe200000000ff */
[----:B--2---:R-:W-:Y:S01]  /*1de50*/  FADD.FTZ R141, R78, R75 ;  /* 0x0000004b4e8d7221 */ /* 0x004fe20000010000 */
[----:B------:R-:W-:Y:S01]  /*1de60*/  ISETP.LE.U32.AND P5, PT, R137, UR12, PT ;  /* 0x0000000c89007c0c */ /* 0x000fe2000bfa3070 */
[----:B----4-:R-:W-:Y:S01]  /*1de70*/  FADD.FTZ R75, R152, R138 ;  /* 0x0000008a984b7221 */ /* 0x010fe20000010000 */
[----:B------:R-:W-:Y:S01]  /*1de80*/  PRMT R2, R93, 0x5410, R94 ;  /* 0x000054105d027816 */ /* 0x000fe2000000005e */
[----:B------:R-:W-:Y:S01]  /*1de90*/  STG.E.U16 desc[UR26][R154.64+0x20], R85 ;  /* 0x000020559a007986 */ /* 0x000fe2000c10151a */
[----:B------:R-:W-:Y:S02]  /*1dea0*/  F2FP.BF16.F32.PACK_AB R120, R78, R76 ;  /* 0x0000004c4e78723e */ /* 0x000fe400000010ff */
[----:B------:R-:W2:Y:S01]  /*1deb0*/  MUFU.EX2 R76, R234 ;  /* 0x000000ea004c7308 */ /* 0x000ea20000000800 */
[----:B------:R-:W-:Y:S02]  /*1dec0*/  @!P0 PRMT R84, R245, 0x5410, RZ ;  /* 0x00005410f5548816 */ /* 0x000fe400000000ff */
[----:B------:R-:W-:Y:S02]  /*1ded0*/  ISETP.LE.U32.AND P0, PT, R113, UR12, PT ;  /* 0x0000000c71007c0c */ /* 0x000fe4000bf03070 */
[----:B------:R-:W-:Y:S01]  /*1dee0*/  PRMT R113, R86, 0x5410, R88 ;  /* 0x0000541056717816 */ /* 0x000fe20000000058 */
[----:B------:R-:W-:Y:S01]  /*1def0*/  STG.E.U16 desc[UR26][R154.64+0x22], R84 ;  /* 0x000022549a007986 */ /* 0x000fe2000c10151a */
[----:B------:R-:W-:Y:S02]  /*1df00*/  LOP3.LUT R74, R129, 0xff, RZ, 0xc0, !PT ;  /* 0x000000ff814a7812 */ /* 0x000fe400078ec0ff */
[----:B------:R-:W-:Y:S01]  /*1df10*/  @!P5 PRMT R86, R244, 0x5410, RZ ;  /* 0x00005410f456d816 */ /* 0x000fe200000000ff */
[----:B------:R4:W4:Y:S01]  /*1df20*/  LDL.S16 R129, [R1+0x80] ;  /* 0x0000800001817983 */ /* 0x0009220000100600 */
[----:B------:R-:W-:Y:S02]  /*1df30*/  ISETP.LE.U32.AND P5, PT, R135, UR12, PT ;  /* 0x0000000c87007c0c */ /* 0x000fe4000bfa3070 */
[----:B------:R-:W-:Y:S01]  /*1df40*/  PRMT R0, R96, 0x5410, R97 ;  /* 0x0000541060007816 */ /* 0x000fe20000000061 */
[----:B------:R-:W-:Y:S02]  /*1df50*/  STG.E.U16 desc[UR26][R156.64+0x20], R86 ;  /* 0x000020569c007986 */ /* 0x000fe4000c10151a */
[----:B------:R-:W-:Y:S01]  /*1df60*/  @!P0 PRMT R88, R241, 0x5410, RZ ;  /* 0x00005410f1588816 */ /* 0x000fe200000000ff */
[----:B--2---:R-:W-:Y:S01]  /*1df70*/  FADD.FTZ R138, R76, R75 ;  /* 0x0000004b4c8a7221 */ /* 0x004fe20000010000 */
[----:B------:R-:W-:Y:S01]  /*1df80*/  ISETP.LE.U32.AND P0, PT, R116, UR12, PT ;  /* 0x0000000c74007c0c */ /* 0x000fe2000bf03070 */
[----:B------:R-:W-:Y:S01]  /*1df90*/  FADD.FTZ R75, R150, R134 ;  /* 0x00000086964b7221 */ /* 0x000fe20000010000 */
[----:B------:R-:W-:Y:S01]  /*1dfa0*/  PRMT R116, R89, 0x5410, R90 ;  /* 0x0000541059747816 */ /* 0x000fe2000000005a */
[----:B------:R-:W-:Y:S01]  /*1dfb0*/  STG.E.U16 desc[UR26][R156.64+0x22], R88 ;  /* 0x000022589c007986 */ /* 0x000fe2000c10151a */
[----:B-1----:R-:W-:Y:S02]  /*1dfc0*/  PRMT R3, R98, 0x5410, R99 ;  /* 0x0000541062037816 */ /* 0x002fe40000000063 */
[----:B------:R-:W-:Y:S02]  /*1dfd0*/  @!P5 PRMT R89, R240, 0x5410, RZ ;  /* 0x00005410f059d816 */ /* 0x000fe400000000ff */
[----:B------:R-:W-:Y:S02]  /*1dfe0*/  ISETP.LE.U32.AND P5, PT, R133, UR12, PT ;  /* 0x0000000c85007c0c */ /* 0x000fe4000bfa3070 */
[----:B------:R-:W-:Y:S01]  /*1dff0*/  F2FP.BF16.F32.PACK_AB R152, R76, R152 ;  /* 0x000000984c98723e */ /* 0x000fe200000010ff */
[----:B------:R2:W2:Y:S01]  /*1e000*/  LDL.S16 R133, [R1+0x90] ;  /* 0x0000900001857983 */ /* 0x0004a20000100600 */
[----:B------:R-:W1:Y:S01]  /*1e010*/  MUFU.EX2 R76, R231 ;  /* 0x000000e7004c7308 */ /* 0x000e620000000800 */
[----:B------:R-:W-:Y:S02]  /*1e020*/  @!P0 PRMT R90, R233, 0x5410, RZ ;  /* 0x00005410e95a8816 */ /* 0x000fe400000000ff */
[----:B------:R-:W-:Y:S01]  /*1e030*/  ISETP.LE.U32.AND P0, PT, R114, UR12, PT ;  /* 0x0000000c72007c0c */ /* 0x000fe2000bf03070 */
[----:B------:R-:W-:Y:S01]  /*1e040*/  STG.E.U16 desc[UR26][R160.64+0x1e], R89 ;  /* 0x00001e59a0007986 */ /* 0x000fe2000c10151a */
[----:B------:R-:W-:Y:S03]  /*1e050*/  PRMT R114, R91, 0x5410, R92 ;  /* 0x000054105b727816 */ /* 0x000fe6000000005c */
[----:B------:R-:W-:Y:S01]  /*1e060*/  STG.E.U16 desc[UR26][R160.64+0x20], R90 ;  /* 0x0000205aa0007986 */ /* 0x000fe2000c10151a */
[----:B------:R-:W-:Y:S02]  /*1e070*/  @!P5 PRMT R91, R230, 0x5410, RZ ;  /* 0x00005410e65bd816 */ /* 0x000fe400000000ff */
[----:B------:R-:W-:Y:S03]  /*1e080*/  ISETP.LE.U32.AND P5, PT, R131, UR12, PT ;  /* 0x0000000c83007c0c */ /* 0x000fe6000bfa3070 */
[----:B------:R-:W-:Y:S02]  /*1e090*/  STG.E.U16 desc[UR26][R158.64+0x20], R91 ;  /* 0x0000205b9e007986 */ /* 0x000fe4000c10151a */
[----:B------:R-:W-:Y:S01]  /*1e0a0*/  @!P0 PRMT R92, R229, 0x5410, RZ ;  /* 0x00005410e55c8816 */ /* 0x000fe200000000ff */
[----:B-1----:R-:W-:Y:S01]  /*1e0b0*/  FADD.FTZ R173, R76, R75 ;  /* 0x0000004b4cad7221 */ /* 0x002fe20000010000 */
[----:B------:R-:W-:Y:S02]  /*1e0c0*/  ISETP.LE.U32.AND P0, PT, R126, UR12, PT ;  /* 0x0000000c7e007c0c */ /* 0x000fe4000bf03070 */
[----:B------:R-:W-:Y:S01]  /*1e0d0*/  PRMT R126, R108, 0x5410, R109 ;  /* 0x000054106c7e7816 */ /* 0x000fe2000000006d */
[----:B------:R-:W-:Y:S01]  /*1e0e0*/  STG.E.U16 desc[UR26][R158.64+0x22], R92 ;  /* 0x0000225c9e007986 */ /* 0x000fe2000c10151a */
[----:B------:R-:W-:Y:S02]  /*1e0f0*/  @!P3 PRMT R108, R202, 0x5410, RZ ;  /* 0x00005410ca6cb816 */ /* 0x000fe400000000ff */
[----:B------:R-:W-:Y:S02]  /*1e100*/  @!P5 PRMT R93, R228, 0x5410, RZ ;  /* 0x00005410e45dd816 */ /* 0x000fe400000000ff */
[----:B------:R-:W-:Y:S02]  /*1e110*/  ISETP.LE.U32.AND P5, PT, R122, UR12, PT ;  /* 0x0000000c7a007c0c */ /* 0x000fe4000bfa3070 */
[----:B------:R-:W-:Y:S01]  /*1e120*/  PRMT R122, R102, 0x5410, R103 ;  /* 0x00005410667a7816 */ /* 0x000fe20000000067 */
[----:B------:R-:W-:Y:S01]  /*1e130*/  STG.E.U16 desc[UR26][R154.64+0x30], R93 ;  /* 0x0000305d9a007986 */ /* 0x000fe2000c10151a */
[----:B------:R-:W-:Y:S02]  /*1e140*/  ISETP.LE.U32.AND P3, PT, R124, UR12, PT ;  /* 0x0000000c7c007c0c */ /* 0x000fe4000bf63070 */
[----:B------:R-:W-:Y:S02]  /*1e150*/  @!P0 PRMT R94, R218, 0x5410, RZ ;  /* 0x00005410da5e8816 */ /* 0x000fe400000000ff */
[----:B------:R-:W-:Y:S02]  /*1e160*/  ISETP.LE.U32.AND P0, PT, R123, UR12, PT ;  /* 0x0000000c7b007c0c */ /* 0x000fe4000bf03070 */
[----:B------:R-:W-:Y:S01]  /*1e170*/  PRMT R124, R111, 0x5410, R110 ;  /* 0x000054106f7c7816 */ /* 0x000fe2000000006e */
[----:B------:R-:W-:Y:S01]  /*1e180*/  STG.E.U16 desc[UR26][R154.64+0x32], R94 ;  /* 0x0000325e9a007986 */ /* 0x000fe2000c10151a */
[----:B------:R-:W-:Y:S02]  /*1e190*/  @!P2 PRMT R109, R201, 0x5410, RZ ;  /* 0x00005410c96da816 */ /* 0x000fe400000000ff */
[----:B------:R-:W-:Y:S02]  /*1e1a0*/  @!P5 PRMT R96, R217, 0x5410, RZ ;  /* 0x00005410d960d816 */ /* 0x000fe400000000ff */
[----:B------:R-:W-:Y:S02]  /*1e1b0*/  ISETP.LE.U32.AND P5, PT, R81, UR12, PT ;  /* 0x0000000c51007c0c */ /* 0x000fe4000bfa3070 */
[--C-:B------:R-:W-:Y:S01]  /*1e1c0*/  HSET2.LE.AND R81, R146, R127.reuse, PT ;  /* 0x0000007f92517233 */ /* 0x100fe20003803000 */
[----:B------:R-:W-:Y:S01]  /*1e1d0*/  STG.E.U16 desc[UR26][R156.64+0x30], R96 ;  /* 0x000030609c007986 */ /* 0x000fe2000c10151a */
[--C-:B------:R-:W-:Y:S02]  /*1e1e0*/  HSET2.LE.AND R75, R165, R127.reuse, PT ;  /* 0x0000007fa54b7233 */ /* 0x100fe40003803000 */
[----:B------:R-:W-:Y:S02]  /*1e1f0*/  @!P0 PRMT R97, R216, 0x5410, RZ ;  /* 0x00005410d8618816 */ /* 0x000fe400000000ff */
[----:B------:R-:W-:Y:S02]  /*1e200*/  ISETP.LE.U32.AND P0, PT, R117, UR12, PT ;  /* 0x0000000c75007c0c */ /* 0x000fe4000bf03070 */
[----:B------:R-:W-:Y:S01]  /*1e210*/  PRMT R117, R100, 0x5410, R101 ;  /* 0x0000541064757816 */ /* 0x000fe20000000065 */
[----:B------:R1:W-:Y:S01]  /*1e220*/  STG.E.U16 desc[UR26][R156.64+0x32], R97 ;  /* 0x000032619c007986 */ /* 0x0003e2000c10151a */
[----:B------:R-:W-:Y:S02]  /*1e230*/  @!P6 PRMT R101, R211, 0x5410, RZ ;  /* 0x00005410d365e816 */ /* 0x000fe400000000ff */
[----:B------:R-:W-:Y:S02]  /*1e240*/  @!P5 PRMT R99, R213, 0x5410, RZ ;  /* 0x00005410d563d816 */ /* 0x000fe400000000ff */
[----:B------:R-:W-:Y:S02]  /*1e250*/  ISETP.LE.U32.AND P5, PT, R118, UR12, PT ;  /* 0x0000000c76007c0c */ /* 0x000fe4000bfa3070 */
[----:B------:R-:W-:Y:S01]  /*1e260*/  ISETP.LE.U32.AND P6, PT, R125, UR12, PT ;  /* 0x0000000c7d007c0c */ /* 0x000fe2000bfc3070 */
[----:B------:R-:W-:Y:S01]  /*1e270*/  STG.E.U16 desc[UR26][R160.64+0x30], R99 ;  /* 0x00003063a0007986 */ /* 0x000fe2000c10151a */
[----:B------:R-:W-:Y:S02]  /*1e280*/  PRMT R125, R107, 0x5410, R106 ;  /* 0x000054106b7d7816 */ /* 0x000fe4000000006a */
[----:B------:R-:W-:Y:S02]  /*1e290*/  @!P0 PRMT R98, R215, 0x5410, RZ ;  /* 0x00005410d7628816 */ /* 0x000fe400000000ff */
[----:B------:R-:W-:Y:S02]  /*1e2a0*/  ISETP.LE.U32.AND P0, PT, R83, UR12, PT ;  /* 0x0000000c53007c0c */ /* 0x000fe4000bf03070 */
[----:B------:R-:W-:Y:S01]  /*1e2b0*/  SHF.R.U32.HI R118, RZ, 0x8, R142 ;  /* 0x00000008ff767819 */ /* 0x000fe2000001168e */
[----:B------:R-:W-:Y:S01]  /*1e2c0*/  STG.E.U16 desc[UR26][R160.64+0x2e], R98 ;  /* 0x00002e62a0007986 */ /* 0x000fe2000c10151a */
[----:B------:R-:W-:Y:S02]  /*1e2d0*/  LOP3.LUT R81, R81, R148, RZ, 0xc0, !PT ;  /* 0x0000009451517212 */ /* 0x000fe400078ec0ff */
[----:B------:R-:W-:Y:S01]  /*1e2e0*/  @!P5 PRMT R103, R209, 0x5410, RZ ;  /* 0x00005410d167d816 */ /* 0x000fe200000000ff */
[----:B------:R-:W-:Y:S01]  /*1e2f0*/  STG.E.U16 desc[UR26][R158.64+0x32], R101 ;  /* 0x000032659e007986 */ /* 0x000fe2000c10151a */
[----:B------:R-:W-:Y:S01]  /*1e300*/  LOP3.LUT P5, RZ, R192, 0x10000000, RZ, 0xc0, !PT ;  /* 0x10000000c0ff7812 */ /* 0x000fe200078ac0ff */
[----:B------:R-:W1:Y:S01]  /*1e310*/  MUFU.EX2 R148, R243 ;  /* 0x000000f300947308 */ /* 0x000e620000000800 */
[----:B------:R-:W-:Y:S02]  /*1e320*/  PRMT R137, R153, 0x5410, R118 ;  /* 0x0000541099897816 */ /* 0x000fe40000000076 */
[----:B------:R-:W-:Y:S02]  /*1e330*/  PRMT R153, R120, 0x7632, R153 ;  /* 0x0000763278997816 */ /* 0x000fe40000000099 */
[----:B------:R-:W-:Y:S02]  /*1e340*/  @!P0 PRMT R100, R212, 0x5410, RZ ;  /* 0x00005410d4648816 */ /* 0x000fe400000000ff */
[----:B------:R-:W-:Y:S02]  /*1e350*/  ISETP.LE.U32.AND P0, PT, R119, UR12, PT ;  /* 0x0000000c77007c0c */ /* 0x000fe4000bf03070 */
[----:B------:R-:W-:Y:S01]  /*1e360*/  LOP3.LUT R119, R163, 0xff, RZ, 0xc0, !PT ;  /* 0x000000ffa3777812 */ /* 0x000fe200078ec0ff */
[----:B------:R-:W-:Y:S01]  /*1e370*/  STG.E.U16 desc[UR26][R158.64+0x30], R100 ;  /* 0x000030649e007986 */ /* 0x000fe2000c10151a */
[----:B------:R-:W-:Y:S02]  /*1e380*/  @!P4 PRMT R106, R203, 0x5410, RZ ;  /* 0x00005410cb6ac816 */ /* 0x000fe400000000ff */
[----:B------:R-:W-:Y:S01]  /*1e390*/  @!P5 PRMT R107, R206, 0x5410, RZ ;  /* 0x00005410ce6bd816 */ /* 0x000fe200000000ff */
[----:B------:R-:W-:Y:S01]  /*1e3a0*/  STG.E.U16 desc[UR26][R154.64+0x42], R103 ;  /* 0x000042679a007986 */ /* 0x000fe2000c10151a */
[----:B------:R-:W-:Y:S02]  /*1e3b0*/  ISETP.LE.U32.AND P5, PT, R79, UR12, PT ;  /* 0x0000000c4f007c0c */ /* 0x000fe4000bfa3070 */
[----:B------:R-:W-:Y:S01]  /*1e3c0*/  ISETP.LE.U32.AND P4, PT, R74, UR12, PT ;  /* 0x0000000c4a007c0c */ /* 0x000fe2000bf83070 */
[----:B-1----:R-:W-:Y:S01]  /*1e3d0*/  FADD.FTZ R87, R148, R139 ;  /* 0x0000008b94577221 */ /* 0x002fe20000010000 */
[----:B------:R-:W-:Y:S01]  /*1e3e0*/  SHF.R.U32.HI R74, RZ, 0x8, R130 ;  /* 0x00000008ff4a7819 */ /* 0x000fe20000011682 */
[----:B------:R-:W-:Y:S01]  /*1e3f0*/  IMAD.WIDE.U32 R130, R219, -0x2daee0ad, RZ ;  /* 0xd2511f53db827825 */ /* 0x000fe200078e00ff */
[----:B------:R-:W-:Y:S02]  /*1e400*/  F2FP.BF16.F32.PACK_AB R150, R76, R150 ;  /* 0x000000964c96723e */ /* 0x000fe400000010ff */
[----:B------:R-:W-:Y:S02]  /*1e410*/  LOP3.LUT R74, R74, 0xffff, RZ, 0xc0, !PT ;  /* 0x0000ffff4a4a7812 */ /* 0x000fe400078ec0ff */
[----:B------:R-:W-:Y:S02]  /*1e420*/  LOP3.LUT R75, R75, R77, RZ, 0xc0, !PT ;  /* 0x0000004d4b4b7212 */ /* 0x000fe400078ec0ff */
[----:B------:R-:W-:Y:S01]  /*1e430*/  ISETP.LE.U32.AND P2, PT, R74, UR12, PT ;  /* 0x0000000c4a007c0c */ /* 0x000fe2000bf43070 */
[----:B------:R-:W1:Y:S01]  /*1e440*/  LDSM.16.MT88.4 R76, [R177+0x6000] ;  /* 0x00600000b14c783b */ /* 0x000e620000004200 */
[----:B------:R-:W-:Y:S02]  /*1e450*/  @!P5 PRMT R110, R80, 0x5410, RZ ;  /* 0x00005410506ed816 */ /* 0x000fe400000000ff */
[----:B------:R-:W-:Y:S02]  /*1e460*/  ISETP.LE.U32.AND P5, PT, R119, UR12, PT ;  /* 0x0000000c77007c0c */ /* 0x000fe4000bfa3070 */
[----:B------:R-:W-:Y:S02]  /*1e470*/  PRMT R119, R120, 0x5410, R153 ;  /* 0x0000541078777816 */ /* 0x000fe40000000099 */
[--C-:B------:R-:W-:Y:S02]  /*1e480*/  HSET2.LE.AND R80, R151, R127.reuse, PT ;  /* 0x0000007f97507233 */ /* 0x100fe40003803000 */
[----:B------:R-:W-:Y:S02]  /*1e490*/  PRMT R151, R152, 0x7632, R151 ;  /* 0x0000763298977816 */ /* 0x000fe40000000097 */
[--C-:B------:R-:W-:Y:S02]  /*1e4a0*/  HSET2.LE.AND R74, R169, R127.reuse, PT ;  /* 0x0000007fa94a7233 */ /* 0x100fe40003803000 */
[----:B------:R-:W-:Y:S01]  /*1e4b0*/  HSET2.LE.AND R83, R147, R127, PT ;  /* 0x0000007f93537233 */ /* 0x000fe20003803000 */
[----:B------:R-:W-:Y:S01]  /*1e4c0*/  MUFU.EX2 R169, R184 ;  /* 0x000000b800a97308 */ /* 0x000fe20000000800 */
[----:B------:R-:W-:Y:S02]  /*1e4d0*/  LOP3.LUT R80, R80, R149, RZ, 0xc0, !PT ;  /* 0x0000009550507212 */ /* 0x000fe400078ec0ff */
[----:B------:R-:W-:Y:S02]  /*1e4e0*/  LOP3.LUT R74, R74, R145, RZ, 0xc0, !PT ;  /* 0x000000914a4a7212 */ /* 0x000fe400078ec0ff */
[----:B------:R-:W-:Y:S02]  /*1e4f0*/  LOP3.LUT R83, R83, R95, RZ, 0xc0, !PT ;  /* 0x0000005f53537212 */ /* 0x000fe400078ec0ff */
[----:B------:R-:W-:Y:S02]  /*1e500*/  LOP3.LUT R95, R143, 0xff, RZ, 0xc0, !PT ;  /* 0x000000ff8f5f7812 */ /* 0x000fe400078ec0ff */
[----:B------:R-:W-:Y:S02]  /*1e510*/  @!P0 PRMT R102, R210, 0x5410, RZ ;  /* 0x00005410d2668816 */ /* 0x000fe400000000ff */
[----:B------:R-:W-:Y:S02]  /*1e520*/  ISETP.LE.U32.AND P0, PT, R121, UR12, PT ;  /* 0x0000000c79007c0c */ /* 0x000fe4000bf03070 */
[----:B------:R-:W-:Y:S01]  /*1e530*/  PRMT R144, R95, 0x5410, R144 ;  /* 0x000054105f907816 */ /* 0x000fe20000000090 */
[----:B------:R-:W1:Y:S01]  /*1e540*/  MUFU.EX2 R121, R242 ;  /* 0x000000f200797308 */ /* 0x000e620000000800 */
[----:B------:R-:W-:Y:S01]  /*1e550*/  LOP3.LUT R95, R131, UR22, R174, 0x96, !PT ;  /* 0x00000016835f7c12 */ /* 0x000fe2000f8e96ae */
[----:B------:R-:W-:Y:S01]  /*1e560*/  STG.E.U16 desc[UR26][R154.64+0x40], R102 ;  /* 0x000040669a007986 */ /* 0x000fe2000c10151a */
[----:B------:R-:W-:Y:S02]  /*1e570*/  @!P3 PRMT R111, R200, 0x5410, RZ ;  /* 0x00005410c86fb816 */ /* 0x000fe400000000ff */
[----:B------:R-:W-:Y:S02]  /*1e580*/  PRMT R149, R150, 0x7632, R149 ;  /* 0x0000763296957816 */ /* 0x000fe40000000095 */
[----:B------:R-:W-:Y:S02]  /*1e590*/  SHF.R.U32.HI R97, RZ, 0x18, R130 ;  /* 0x00000018ff617819 */ /* 0x000fe40000011682 */
[----:B------:R-:W-:Y:S02]  /*1e5a0*/  PRMT R123, R104, 0x5410, R105 ;  /* 0x00005410687b7816 */ /* 0x000fe40000000069 */
[----:B------:R-:W-:Y:S01]  /*1e5b0*/  @!P0 PRMT R104, R208, 0x5410, RZ ;  /* 0x00005410d0688816 */ /* 0x000fe200000000ff */
[-C--:B-1----:R-:W-:Y:S04]  /*1e5c0*/  HMMA.16816.F32.BF16 R4, R72, R76.reuse, R4 ;  /* 0x0000004c4804723c */ /* 0x082fe80000041804 */
[----:B------:R-:W-:Y:S01]  /*1e5d0*/  STG.E.U16 desc[UR26][R156.64+0x40], R104 ;  /* 0x000040689c007986 */ /* 0x000fe2000c10151a */
[C---:B------:R-:W-:Y:S01]  /*1e5e0*/  F2FP.BF16.F32.PACK_AB R148, R121.reuse, R148 ;  /* 0x000000947994723e */ /* 0x040fe200000010ff */
[C---:B------:R-:W-:Y:S04]  /*1e5f0*/  HMMA.16816.F32.BF16 R8, R80.reuse, R76, R8 ;  /* 0x0000004c5008723c */ /* 0x040fe80000041808 */
[----:B------:R-:W-:Y:S01]  /*1e600*/  LOP3.LUT P0, RZ, R192, 0x8000000, RZ, 0xc0, !PT ;  /* 0x08000000c0ff7812 */ /* 0x000fe2000780c0ff */
[----:B------:R-:W-:Y:S01]  /*1e610*/  FADD.FTZ R194, R121, R87 ;  /* 0x0000005779c27221 */ /* 0x000fe20000010000 */
[-C--:B------:R-:W-:Y:S01]  /*1e620*/  HMMA.16816.F32.BF16 R12, R80, R78.reuse, R12 ;  /* 0x0000004e500c723c */ /* 0x080fe2000004180c */
[----:B------:R-:W1:Y:S04]  /*1e630*/  LDSM.16.MT88.4 R84, [R180+0x6000] ;  /* 0x00600000b454783b */ /* 0x000e680000004200 */
[----:B------:R-:W-:Y:S01]  /*1e640*/  LOP3.LUT R77, R95, 0xff, RZ, 0xc0, !PT ;  /* 0x000000ff5f4d7812 */ /* 0x000fe200078ec0ff */
[C---:B------:R-:W-:Y:S04]  /*1e650*/  HMMA.16816.F32.BF16 R16, R72.reuse, R78, R16 ;  /* 0x0000004e4810723c */ /* 0x040fe80000041810 */
[----:B------:R-:W-:Y:S02]  /*1e660*/  ISETP.LE.U32.AND P3, PT, R77, UR12, PT ;  /* 0x0000000c4d007c0c */ /* 0x000fe4000bf63070 */
[C---:B------:R-:W-:Y:S02]  /*1e670*/  LOP3.LUT R76, R115.reuse, 0xffff, RZ, 0xc0, !PT ;  /* 0x0000ffff734c7812 */ /* 0x040fe400078ec0ff */
[----:B------:R-:W-:Y:S03]  /*1e680*/  LOP3.LUT R77, R115, 0xff, RZ, 0xc0, !PT ;  /* 0x000000ff734d7812 */ /* 0x000fe600078ec0ff */
[----:B------:R-:W-:Y:S02]  /*1e690*/  SHF.R.U32.HI R76, RZ, 0x8, R76 ;  /* 0x00000008ff4c7819 */ /* 0x000fe4000001164c */
[----:B------:R-:W-:Y:S02]  /*1e6a0*/  @!P0 PRMT R105, R207, 0x5410, RZ ;  /* 0x00005410cf698816 */ /* 0x000fe400000000ff */
[----:B------:R-:W-:Y:S02]  /*1e6b0*/  PRMT R135, R77, 0x5410, R76 ;  /* 0x000054104d877816 */ /* 0x000fe4000000004c */
[--C-:B------:R-:W-:Y:S01]  /*1e6c0*/  SHF.R.U32.HI R76, RZ, 0x10, R115.reuse ;  /* 0x00000010ff4c7819 */ /* 0x100fe20000011673 */
[----:B------:R-:W-:Y:S01]  /*1e6d0*/  STG.E.U16 desc[UR26][R156.64+0x42], R105 ;  /* 0x000042699c007986 */ /* 0x000fe2000c10151a */
[----:B------:R-:W-:Y:S02]  /*1e6e0*/  SHF.R.U32.HI R115, RZ, 0x18, R115 ;  /* 0x00000018ff737819 */ /* 0x000fe40000011673 */
[----:B------:R-:W-:Y:S01]  /*1e6f0*/  LOP3.LUT R76, R76, 0xff, RZ, 0xc0, !PT ;  /* 0x000000ff4c4c7812 */ /* 0x000fe200078ec0ff */
[----:B------:R-:W-:Y:S01]  /*1e700*/  STG.E.U16 desc[UR26][R160.64+0x3e], R107 ;  /* 0x00003e6ba0007986 */ /* 0x000fe2000c10151a */
[----:B------:R-:W-:Y:S02]  /*1e710*/  LOP3.LUT R77, R128, 0xff, RZ, 0xc0, !PT ;  /* 0x000000ff804d7812 */ /* 0x000fe400078ec0ff */
[----:B------:R-:W-:Y:S01]  /*1e720*/  PRMT R134, R76, 0x5410, R115 ;  /* 0x000054104c867816 */ /* 0x000fe20000000073 */
[----:B------:R-:W-:Y:S01]  /*1e730*/  STG.E.U16 desc[UR26][R160.64+0x40], R106 ;  /* 0x0000406aa0007986 */ /* 0x000fe2000c10151a */
[----:B------:R-:W-:Y:S02]  /*1e740*/  LOP3.LUT R76, R95, 0xffff, RZ, 0xc0, !PT ;  /* 0x0000ffff5f4c7812 */ /* 0x000fe400078ec0ff */
[----:B------:R-:W-:Y:S01]  /*1e750*/  LOP3.LUT R115, R128, 0xffff, RZ, 0xc0, !PT ;  /* 0x0000ffff80737812 */ /* 0x000fe200078ec0ff */
[----:B------:R-:W-:Y:S01]  /*1e760*/  STG.E.U16 desc[UR26][R158.64+0x40], R108 ;  /* 0x0000406c9e007986 */ /* 0x000fe2000c10151a */
[----:B------:R-:W-:Y:S02]  /*1e770*/  SHF.R.U32.HI R76, RZ, 0x8, R76 ;  /* 0x00000008ff4c7819 */ /* 0x000fe4000001164c */
[--C-:B------:R-:W-:Y:S01]  /*1e780*/  SHF.R.U32.HI R78, RZ, 0x8, R115.reuse ;  /* 0x00000008ff4e7819 */ /* 0x100fe20000011673 */
[----:B------:R-:W-:Y:S01]  /*1e790*/  STG.E.U16 desc[UR26][R158.64+0x42], R109 ;  /* 0x0000426d9e007986 */ /* 0x000fe2000c10151a */
[----:B------:R-:W-:Y:S01]  /*1e7a0*/  LOP3.LUT R76, R76, 0xffff, RZ, 0xc0, !PT ;  /* 0x0000ffff4c4c7812 */ /* 0x000fe200078ec0ff */
[-C--:B-1----:R-:W-:Y:S02]  /*1e7b0*/  HMMA.16816.F32.BF16 R20, R72, R84.reuse, R20 ;  /* 0x000000544814723c */ /* 0x082fe40000041814 */
[----:B------:R-:W-:Y:S01]  /*1e7c0*/  STG.E.U16 desc[UR26][R154.64+0x50], R111 ;  /* 0x0000506f9a007986 */ /* 0x000fe2000c10151a */
[----:B------:R-:W-:Y:S02]  /*1e7d0*/  PRMT R115, R148, 0x7632, R115 ;  /* 0x0000763294737816 */ /* 0x000fe40000000073 */
[----:B------:R-:W-:Y:S01]  /*1e7e0*/  LOP3.LUT P0, RZ, R192, 0x4000000, RZ, 0xc0, !PT ;  /* 0x04000000c0ff7812 */ /* 0x000fe2000780c0ff */
[C---:B------:R-:W-:Y:S01]  /*1e7f0*/  HMMA.16816.F32.BF16 R24, R80.reuse, R84, R24 ;  /* 0x000000545018723c */ /* 0x040fe20000041818 */
[----:B------:R-:W-:Y:S05]  /*1e800*/  STG.E.U16 desc[UR26][R154.64+0x52], R110 ;  /* 0x0000526e9a007986 */ /* 0x000fea000c10151a */
[-C--:B------:R-:W-:Y:S05]  /*1e810*/  HMMA.16816.F32.BF16 R28, R80, R86.reuse, R28 ;  /* 0x00000056501c723c */ /* 0x080fea000004181c */
[----:B------:R-:W-:Y:S01]  /*1e820*/  SHF.R.U32.HI R84, RZ, 0x10, R95 ;  /* 0x00000010ff547819 */ /* 0x000fe2000001165f */
[C---:B------:R-:W-:Y:S05]  /*1e830*/  HMMA.16816.F32.BF16 R32, R72.reuse, R86, R32 ;  /* 0x000000564820723c */ /* 0x040fea0000041820 */
[----:B------:R-:W-:Y:S01]  /*1e840*/  LOP3.LUT R84, R84, 0xff, RZ, 0xc0, !PT ;  /* 0x000000ff54547812 */ /* 0x000fe200078ec0ff */
[----:B---3--:R-:W-:Y:S02]  /*1e850*/  @!P6 HFMA2.BF16_V2 R162, -RZ.H0_H0, RZ.H0_H0, -R152.H0_H0 ;  /* 0x200000ffffa2e231 */ /* 0x008fe40000340998 */
[----:B----4-:R-:W-:Y:S05]  /*1e860*/  @!P5 HFMA2.BF16_V2 R129, -RZ.H0_H0, RZ.H0_H0, -R120.H0_H0 ;  /* 0x200000ffff81d231 */ /* 0x010fea0000340978 */
[----:B------:R-:W-:Y:S01]  /*1e870*/  PRMT R118, R129, 0x7610, R118 ;  /* 0x0000761081767816 */ /* 0x000fe20000000076 */
[----:B------:R1:W-:Y:S03]  /*1e880*/  @!P5 STL.S16 [R1+0x80], R129 ;  /* 0x000080810100d387 */ /* 0x0003e60000100600 */
[----:B------:R-:W-:Y:S02]  /*1e890*/  @!P5 PRMT R120, R118, 0x5410, RZ ;  /* 0x000054107678d816 */ /* 0x000fe400000000ff */
[----:B------:R3:W4:Y:S04]  /*1e8a0*/  LDL.S16 R118, [R1+0x74] ;  /* 0x0000740001767983 */ /* 0x0007280000100600 */
[----:B------:R-:W-:Y:S01]  /*1e8b0*/  STG.E.U16 desc[UR26][R156.64+0x50], R120 ;  /* 0x000050789c007986 */ /* 0x000fe2000c10151a */
[----:B--2---:R-:W-:Y:S05]  /*1e8c0*/  @!P1 HFMA2.BF16_V2 R133, -RZ.H0_H0, RZ.H0_H0, -R153.H0_H0 ;  /* 0x200000ffff859231 */ /* 0x004fea0000340999 */
[----:B------:R-:W-:Y:S04]  /*1e8d0*/  PRMT R121, R133, 0x7610, R121 ;  /* 0x0000761085797816 */ /* 0x000fe80000000079 */
[----:B------:R-:W-:Y:S02]  /*1e8e0*/  @!P1 PRMT R153, R121, 0x5410, RZ ;  /* 0x0000541079999816 */ /* 0x000fe400000000ff */
[----:B------:R-:W-:Y:S01]  /*1e8f0*/  PRMT R121, R152, 0x5410, R151 ;  /* 0x0000541098797816 */ /* 0x000fe20000000097 */
[----:B-1----:R3:W2:Y:S04]  /*1e900*/  LDL.S16 R129, [R1+0x78] ;  /* 0x0000780001817983 */ /* 0x0026a80000100600 */
[----:B------:R1:W-:Y:S01]  /*1e910*/  @!P1 STL.S16 [R1+0x90], R133 ;  /* 0x0000908501009387 */ /* 0x0003e20000100600 */
[----:B------:R-:W-:Y:S02]  /*1e920*/  ISETP.LE.U32.AND P1, PT, R76, UR12, PT ;  /* 0x0000000c4c007c0c */ /* 0x000fe4000bf23070 */
[----:B------:R-:W-:Y:S01]  /*1e930*/  SHF.R.U32.HI R76, RZ, 0x18, R95 ;  /* 0x00000018ff4c7819 */ /* 0x000fe2000001165f */
[----:B------:R3:W-:Y:S03]  /*1e940*/  @!P6 STL.S16 [R1+0x84], R162 ;  /* 0x000084a20100e387 */ /* 0x0007e60000100600 */
[----:B------:R-:W-:Y:S01]  /*1e950*/  ISETP.LE.U32.AND P5, PT, R76, UR12, PT ;  /* 0x0000000c4c007c0c */ /* 0x000fe2000bfa3070 */
[----:B------:R2:W2:Y:S04]  /*1e960*/  LDL.S16 R139, [R1+0x6c] ;  /* 0x00006c00018b7983 */ /* 0x0004a80000100600 */
[----:B------:R-:W-:Y:S01]  /*1e970*/  STG.E.U16 desc[UR26][R156.64+0x52], R153 ;  /* 0x000052999c007986 */ /* 0x000fe2000c10151a */
[----:B-1----:R-:W-:Y:S02]  /*1e980*/  PRMT R133, R77, 0x5410, R78 ;  /* 0x000054104d857816 */ /* 0x002fe4000000004e */
[----:B------:R-:W-:Y:S01]  /*1e990*/  PRMT R77, R162, 0x7610, R77 ;  /* 0x00007610a24d7816 */ /* 0x000fe2000000004d */
[----:B---3--:R-:W-:Y:S03]  /*1e9a0*/  IMAD.WIDE.U32 R162, R193, -0x2daee0ad, RZ ;  /* 0xd2511f53c1a27825 */ /* 0x008fe600078e00ff */
[----:B------:R-:W-:Y:S02]  /*1e9b0*/  @!P6 PRMT R152, R77, 0x5410, RZ ;  /* 0x000054104d98e816 */ /* 0x000fe400000000ff */
[----:B------:R-:W-:Y:S01]  /*1e9c0*/  ISETP.LE.U32.AND P6, PT, R140, UR12, PT ;  /* 0x0000000c8c007c0c */ /* 0x000fe2000bfc3070 */
[----:B------:R-:W1:Y:S08]  /*1e9d0*/  LDSM.16.MT88.4 R76, [R178+0x6000] ;  /* 0x00600000b24c783b */ /* 0x000e700000004200 */
[----:B------:R-:W-:Y:S01]  /*1e9e0*/  STG.E.U16 desc[UR26][R160.64+0x4e], R152 ;  /* 0x00004e98a0007986 */ /* 0x000fe2000c10151a */
[-C--:B-1----:R-:W-:Y:S06]  /*1e9f0*/  HMMA.16816.F32.BF16 R36, R72, R76.reuse, R36 ;  /* 0x0000004c4824723c */ /* 0x082fec0000041824 */
[C---:B------:R-:W-:Y:S06]  /*1ea00*/  HMMA.16816.F32.BF16 R40, R80.reuse, R76, R40 ;  /* 0x0000004c5028723c */ /* 0x040fec0000041828 */
[-C--:B------:R-:W-:Y:S05]  /*1ea10*/  HMMA.16816.F32.BF16 R44, R80, R78.reuse, R44 ;  /* 0x0000004e502c723c */ /* 0x080fea000004182c */
[--C-:B------:R-:W-:Y:S01]  /*1ea20*/  SHF.R.U32.HI R77, RZ, 0x10, R128.reuse ;  /* 0x00000010ff4d7819 */ /* 0x100fe20000011680 */
[C---:B------:R-:W-:Y:S05]  /*1ea30*/  HMMA.16816.F32.BF16 R48, R72.reuse, R78, R48 ;  /* 0x0000004e4830723c */ /* 0x040fea0000041830 */
[----:B------:R-:W-:Y:S02]  /*1ea40*/  SHF.R.U32.HI R128, RZ, 0x18, R128 ;  /* 0x00000018ff807819 */ /* 0x000fe40000011680 */
[----:B------:R-:W-:Y:S04]  /*1ea50*/  LOP3.LUT R77, R77, 0xff, RZ, 0xc0, !PT ;  /* 0x000000ff4d4d7812 */ /* 0x000fe800078ec0ff */
[----:B------:R-:W-:Y:S02]  /*1ea60*/  PRMT R92, R77, 0x5410, R128 ;  /* 0x000054104d5c7816 */ /* 0x000fe40000000080 */
[----:B------:R-:W-:Y:S02]  /*1ea70*/  PRMT R128, R148, 0x5410, R115 ;  /* 0x0000541094807816 */ /* 0x000fe40000000073 */
[--C-:B------:R-:W-:Y:S02]  /*1ea80*/  HSET2.LE.AND R79, R168, R127.reuse, PT ;  /* 0x0000007fa84f7233 */ /* 0x100fe40003803000 */
[----:B------:R-:W-:Y:S03]  /*1ea90*/  MUFU.EX2 R168, R183 ;  /* 0x000000b700a87308 */ /* 0x000fe60000000800 */
[----:B------:R-:W-:Y:S02]  /*1eaa0*/  LOP3.LUT R79, R79, R0, RZ, 0xc0, !PT ;  /* 0x000000004f4f7212 */ /* 0x000fe400078ec0ff */
[----:B------:R-:W-:Y:S02]  /*1eab0*/  HSET2.LE.AND R0, R133, R127, PT ;  /* 0x0000007f85007233 */ /* 0x000fe40003803000 */
[----:B------:R-:W-:Y:S01]  /*1eac0*/  LOP3.LUT R133, R130, 0xff, RZ, 0xc0, !PT ;  /* 0x000000ff82857812 */ /* 0x000fe200078ec0ff */
[----:B----4-:R-:W-:Y:S05]  /*1ead0*/  @!P4 HFMA2.BF16_V2 R118, -RZ.H0_H0, RZ.H0_H0, -R150.H0_H0 ;  /* 0x200000ffff76c231 */ /* 0x010fea0000340996 */
[----:B------:R-:W-:Y:S01]  /*1eae0*/  PRMT R85, R118, 0x7610, R85 ;  /* 0x0000761076557816 */ /* 0x000fe20000000055 */
[----:B--2---:R-:W-:Y:S05]  /*1eaf0*/  @!P2 HFMA2.BF16_V2 R129, -RZ.H0_H0, RZ.H0_H0, -R151.H0_H0 ;  /* 0x200000ffff81a231 */ /* 0x004fea0000340997 */
[----:B------:R-:W-:Y:S01]  /*1eb00*/  PRMT R88, R129, 0x7610, R88 ;  /* 0x0000761081587816 */ /* 0x000fe20000000058 */
[----:B------:R1:W-:Y:S03]  /*1eb10*/  @!P2 STL.S16 [R1+0x78], R129 ;  /* 0x000078810100a387 */ /* 0x0003e60000100600 */
[----:B------:R-:W-:Y:S01]  /*1eb20*/  @!P2 PRMT R151, R88, 0x5410, RZ ;  /* 0x000054105897a816 */ /* 0x000fe200000000ff */
[----:B------:R2:W3:Y:S01]  /*1eb30*/  LDL.S16 R89, [R1+0x64] ;  /* 0x0000640001597983 */ /* 0x0004e20000100600 */
[----:B------:R-:W-:Y:S01]  /*1eb40*/  ISETP.LE.U32.AND P2, PT, R84, UR12, PT ;  /* 0x0000000c54007c0c */ /* 0x000fe2000bf43070 */
[----:B------:R-:W-:Y:S02]  /*1eb50*/  @!P6 HFMA2.BF16_V2 R139, -RZ.H0_H0, RZ.H0_H0, -R149.H0_H0 ;  /* 0x200000ffff8be231 */ /* 0x000fe40000340995 */
[----:B------:R2:W4:Y:S03]  /*1eb60*/  LDL.S16 R88, [R1+0x54] ;  /* 0x0000540001587983 */ /* 0x0005260000100600 */
[----:B------:R-:W-:Y:S01]  /*1eb70*/  PRMT R78, R139, 0x7610, R78 ;  /* 0x000076108b4e7816 */ /* 0x000fe2000000004e */
[----:B------:R2:W-:Y:S04]  /*1eb80*/  @!P4 STL.S16 [R1+0x74], R118 ;  /* 0x000074760100c387 */ /* 0x0005e80000100600 */
[----:B------:R-:W-:Y:S04]  /*1eb90*/  @!P6 STL.S16 [R1+0x6c], R139 ;  /* 0x00006c8b0100e387 */ /* 0x000fe80000100600 */
[----:B------:R-:W-:Y:S01]  /*1eba0*/  STG.E.U16 desc[UR26][R160.64+0x50], R151 ;  /* 0x00005097a0007986 */ /* 0x000fe2000c10151a */
[----:B-1----:R-:W-:Y:S04]  /*1ebb0*/  LOP3.LUT R129, R163, UR22, R166, 0x96, !PT ;  /* 0x00000016a3817c12 */ /* 0x002fe8000f8e96a6 */
[C---:B------:R-:W-:Y:S02]  /*1ebc0*/  LOP3.LUT R84, R129.reuse, 0xff, RZ, 0xc0, !PT ;  /* 0x000000ff81547812 */ /* 0x040fe400078ec0ff */
[----:B------:R-:W-:Y:S04]  /*1ebd0*/  LOP3.LUT R76, R129, 0xffff, RZ, 0xc0, !PT ;  /* 0x0000ffff814c7812 */ /* 0x000fe800078ec0ff */
[----:B------:R-:W-:Y:S02]  /*1ebe0*/  SHF.R.U32.HI R76, RZ, 0x8, R76 ;  /* 0x00000008ff4c7819 */ /* 0x000fe4000001164c */
[----:B--2---:R-:W-:Y:S02]  /*1ebf0*/  PRMT R118, R150, 0x5410, R149 ;  /* 0x0000541096767816 */ /* 0x004fe40000000095 */
[----:B------:R-:W-:Y:S02]  /*1ec00*/  @!P4 PRMT R150, R85, 0x5410, RZ ;  /* 0x000054105596c816 */ /* 0x000fe400000000ff */
[----:B------:R-:W-:Y:S02]  /*1ec10*/  ISETP.LE.U32.AND P4, PT, R84, UR12, PT ;  /* 0x0000000c54007c0c */ /* 0x000fe4000bf83070 */
[----:B------:R-:W-:Y:S01]  /*1ec20*/  @!P6 PRMT R149, R78, 0x5410, RZ ;  /* 0x000054104e95e816 */ /* 0x000fe200000000ff */
[----:B------:R-:W1:Y:S01]  /*1ec30*/  LDSM.16.MT88.4 R84, [R179+0x6000] ;  /* 0x00600000b354783b */ /* 0x000e620000004200 */
[--C-:B------:R-:W-:Y:S02]  /*1ec40*/  HSET2.LE.AND R78, R167, R127.reuse, PT ;  /* 0x0000007fa74e7233 */ /* 0x100fe40003803000 */
[----:B------:R-:W-:Y:S01]  /*1ec50*/  LOP3.LUT R76, R76, 0xffff, RZ, 0xc0, !PT ;  /* 0x0000ffff4c4c7812 */ /* 0x000fe200078ec0ff */
[----:B------:R-:W-:Y:S02]  /*1ec60*/  MUFU.EX2 R167, R182 ;  /* 0x000000b600a77308 */ /* 0x000fe40000000800 */
[----:B------:R-:W-:Y:S02]  /*1ec70*/  LOP3.LUT R78, R78, R2, RZ, 0xc0, !PT ;  /* 0x000000024e4e7212 */ /* 0x000fe400078ec0ff */
[--C-:B------:R-:W-:Y:S01]  /*1ec80*/  HSET2.LE.AND R2, R92, R127.reuse, PT ;  /* 0x0000007f5c027233 */ /* 0x100fe20003803000 */
[----:B------:R-:W-:Y:S01]  /*1ec90*/  STG.E.U16 desc[UR26][R158.64+0x50], R150 ;  /* 0x000050969e007986 */ /* 0x000fe2000c10151a */
[----:B------:R-:W-:Y:S02]  /*1eca0*/  ISETP.LE.U32.AND P6, PT, R76, UR12, PT ;  /* 0x0000000c4c007c0c */ /* 0x000fe4000bfc3070 */
[--C-:B------:R-:W-:Y:S01]  /*1ecb0*/  SHF.R.U32.HI R76, RZ, 0x18, R129.reuse ;  /* 0x00000018ff4c7819 */ /* 0x100fe20000011681 */
[----:B------:R-:W-:Y:S01]  /*1ecc0*/  LDSM.16.MT88.4 R92, [R180+0x6800] ;  /* 0x00680000b45c783b */ /* 0x000fe20000004200 */
[----:B------:R-:W-:Y:S04]  /*1ecd0*/  SHF.R.U32.HI R129, RZ, 0x10, R129 ;  /* 0x00000010ff817819 */ /* 0x000fe80000011681 */
[----:B------:R-:W-:Y:S03]  /*1ece0*/  LOP3.LUT R129, R129, 0xff, RZ, 0xc0, !PT ;  /* 0x000000ff81817812 */ /* 0x000fe600078ec0ff */
[----:B------:R-:W-:Y:S01]  /*1ecf0*/  STG.E.U16 desc[UR26][R158.64+0x52], R149 ;  /* 0x000052959e007986 */ /* 0x000fe2000c10151a */
[-C--:B-1----:R-:W-:Y:S06]  /*1ed00*/  HMMA.16816.F32.BF16 R52, R72, R84.reuse, R52 ;  /* 0x000000544834723c */ /* 0x082fec0000041834 */
[C---:B------:R-:W-:Y:S01]  /*1ed10*/  HMMA.16816.F32.BF16 R56, R80.reuse, R84, R56 ;  /* 0x000000545038723c */ /* 0x040fe20000041838 */
[----:B------:R-:W1:Y:S05]  /*1ed20*/  MUFU.EX2 R84, R246 ;  /* 0x000000f600547308 */ /* 0x000e6a0000000800 */
[-C--:B------:R-:W-:Y:S06]  /*1ed30*/  HMMA.16816.F32.BF16 R60, R80, R86.reuse, R60 ;  /* 0x00000056503c723c */ /* 0x080fec000004183c */
[----:B------:R-:W-:Y:S05]  /*1ed40*/  HMMA.16816.F32.BF16 R64, R72, R86, R64 ;  /* 0x000000564840723c */ /* 0x000fea0000041840 */
[----:B------:R-:W-:Y:S01]  /*1ed50*/  LOP3.LUT R81, R2, R114, RZ, 0xc0, !PT ;  /* 0x0000007202517212 */ /* 0x000fe200078ec0ff */
[----:B-1----:R-:W-:Y:S01]  /*1ed60*/  FADD.FTZ R193, R84, R141 ;  /* 0x0000008d54c17221 */ /* 0x002fe20000010000 */
[----:B------:R-:W-:Y:S04]  /*1ed70*/  F2FP.BF16.F32.PACK_AB R114, R248, R84 ;  /* 0x00000054f872723e */ /* 0x000fe800000010ff */
[--C-:B------:R-:W-:Y:S02]  /*1ed80*/  HSET2.LE.AND R82, R137, R127.reuse, PT ;  /* 0x0000007f89527233 */ /* 0x100fe40003803000 */
[----:B------:R-:W-:Y:S02]  /*1ed90*/  LOP3.LUT R80, R0, R116, RZ, 0xc0, !PT ;  /* 0x0000007400507212 */ /* 0x000fe400078ec0ff */
[----:B------:R-:W-:Y:S02]  /*1eda0*/  HSET2.LE.AND R83, R144, R127, PT ;  /* 0x0000007f90537233 */ /* 0x000fe40003803000 */
[----:B------:R-:W-:Y:S02]  /*1edb0*/  LOP3.LUT R82, R82, R3, RZ, 0xc0, !PT ;  /* 0x0000000352527212 */ /* 0x000fe400078ec0ff */
[----:B------:R-:W-:Y:S02]  /*1edc0*/  SHF.R.U32.HI R84, RZ, 0x10, R136 ;  /* 0x00000010ff547819 */ /* 0x000fe40000011688 */
[----:B------:R-:W-:Y:S02]  /*1edd0*/  LOP3.LUT R83, R83, R117, RZ, 0xc0, !PT ;  /* 0x0000007553537212 */ /* 0x000fe400078ec0ff */
[----:B------:R-:W-:Y:S02]  /*1ede0*/  LOP3.LUT R2, R131, UR25, R174, 0x96, !PT ;  /* 0x0000001983027c12 */ /* 0x000fe4000f8e96ae */
[----:B------:R-:W-:Y:S01]  /*1edf0*/  LOP3.LUT R0, R130, 0xff, RZ, 0xc0, !PT ;  /* 0x000000ff82007812 */ /* 0x000fe200078ec0ff */
[----:B------:R-:W-:Y:S01]  /*1ee00*/  MUFU.EX2 R174, R188 ;  /* 0x000000bc00ae7308 */ /* 0x000fe20000000800 */
[----:B---3--:R-:W-:Y:S02]  /*1ee10*/  @!P3 HFMA2.BF16_V2 R89, -RZ.H0_H0, RZ.H0_H0, -R148.H0_H0 ;  /* 0x200000ffff59b231 */ /* 0x008fe40000340994 */
[----:B----4-:R-:W-:Y:S03]  /*1ee20*/  @!P1 HFMA2.BF16_V2 R88, -RZ.H0_H0, RZ.H0_H0, -R115.H0_H0 ;  /* 0x200000ffff589231 */ /* 0x010fe60000340973 */
[----:B------:R-:W-:Y:S01]  /*1ee30*/  PRMT R77, R89, 0x7610, R77 ;  /* 0x00007610594d7816 */ /* 0x000fe2000000004d */
[----:B------:R-:W-:Y:S01]  /*1ee40*/  @!P3 STL.S16 [R1+0x64], R89 ;  /* 0x000064590100b387 */ /* 0x000fe20000100600 */
[----:B------:R-:W-:Y:S03]  /*1ee50*/  PRMT R164, R88, 0x7610, R164 ;  /* 0x0000761058a47816 */ /* 0x000fe600000000a4 */
[----:B------:R2:W3:Y:S01]  /*1ee60*/  LDL.S16 R146, [R1+0x40] ;  /* 0x0000400001927983 */ /* 0x0004e20000100600 */
[----:B------:R-:W-:Y:S02]  /*1ee70*/  @!P3 PRMT R148, R77, 0x5410, RZ ;  /* 0x000054104d94b816 */ /* 0x000fe400000000ff */
[--C-:B------:R-:W-:Y:S01]  /*1ee80*/  HSET2.LE.AND R77, R134, R127.reuse, PT ;  /* 0x0000007f864d7233 */ /* 0x100fe20003803000 */
[----:B------:R2:W4:Y:S01]  /*1ee90*/  LDL.S16 R139, [R1+0x38] ;  /* 0x00003800018b7983 */ /* 0x0005220000100600 */
[----:B------:R-:W-:Y:S02]  /*1eea0*/  ISETP.LE.U32.AND P3, PT, R76, UR12, PT ;  /* 0x0000000c4c007c0c */ /* 0x000fe4000bf63070 */
[----:B------:R-:W-:Y:S01]  /*1eeb0*/  HSET2.LE.AND R76, R135, R127, PT ;  /* 0x0000007f874c7233 */ /* 0x000fe20003803000 */
[----:B------:R-:W-:Y:S01]  /*1eec0*/  @!P1 STL.S16 [R1+0x54], R88 ;  /* 0x0000545801009387 */ /* 0x000fe20000100600 */
[----:B------:R-:W-:Y:S02]  /*1eed0*/  LOP3.LUT R77, R77, R113, RZ, 0xc0, !PT ;  /* 0x000000714d4d7212 */ /* 0x000fe400078ec0ff */
[----:B------:R-:W-:Y:S01]  /*1eee0*/  PRMT R113, R114, 0x7632, R113 ;  /* 0x0000763272717816 */ /* 0x000fe20000000071 */
[----:B------:R-:W1:Y:S01]  /*1eef0*/  LDSM.16.MT88.4 R88, [R177+0x6800] ;  /* 0x00680000b158783b */ /* 0x000e620000004200 */
[----:B------:R-:W-:Y:S02]  /*1ef00*/  LOP3.LUT R76, R76, R112, RZ, 0xc0, !PT ;  /* 0x000000704c4c7212 */ /* 0x000fe400078ec0ff */
[----:B------:R-:W-:Y:S01]  /*1ef10*/  PRMT R116, R114, 0x5410, R113 ;  /* 0x0000541072747816 */ /* 0x000fe20000000071 */
[----:B------:R-:W2:Y:S01]  /*1ef20*/  MUFU.EX2 R112, R252 ;  /* 0x000000fc00707308 */ /* 0x000ea20000000800 */
[----:B------:R-:W-:Y:S02]  /*1ef30*/  @!P1 PRMT R115, R164, 0x5410, RZ ;  /* 0x00005410a4739816 */ /* 0x000fe400000000ff */
[----:B------:R-:W-:Y:S01]  /*1ef40*/  ISETP.LE.U32.AND P1, PT, R0, UR12, PT ;  /* 0x0000000c00007c0c */ /* 0x000fe2000bf23070 */
[----:B------:R-:W-:Y:S01]  /*1ef50*/  STG.E.U16 desc[UR26][R154.64+0x60], R148 ;  /* 0x000060949a007986 */ /* 0x000fe2000c10151a */
[----:B------:R-:W-:Y:S03]  /*1ef60*/  SHF.R.U32.HI R0, RZ, 0x10, R130 ;  /* 0x00000010ff007819 */ /* 0x000fe60000011682 */
[----:B------:R-:W-:Y:S01]  /*1ef70*/  STG.E.U16 desc[UR26][R154.64+0x62], R115 ;  /* 0x000062739a007986 */ /* 0x000fe2000c10151a */
[----:B------:R-:W-:Y:S01]  /*1ef80*/  LOP3.LUT R0, R0, 0xff, RZ, 0xc0, !PT ;  /* 0x000000ff00007812 */ /* 0x000fe200078ec0ff */
[----:B--2---:R-:W-:Y:S01]  /*1ef90*/  FADD.FTZ R165, R112, R138 ;  /* 0x0000008a70a57221 */ /* 0x004fe20000010000 */
[-C--:B-1----:R-:W-:Y:S06]  /*1efa0*/  HMMA.16816.F32.BF16 R4, R76, R88.reuse, R4 ;  /* 0x000000584c04723c */ /* 0x082fec0000041804 */
[C---:B------:R-:W-:Y:S06]  /*1efb0*/  HMMA.16816.F32.BF16 R8, R80.reuse, R88, R8 ;  /* 0x000000585008723c */ /* 0x040fec0000041808 */
[-C--:B------:R-:W-:Y:S05]  /*1efc0*/  HMMA.16816.F32.BF16 R12, R80, R90.reuse, R12 ;  /* 0x0000005a500c723c */ /* 0x080fea000004180c */
[----:B------:R-:W-:Y:S01]  /*1efd0*/  SHF.R.U32.HI R89, RZ, 0x18, R136 ;  /* 0x00000018ff597819 */ /* 0x000fe20000011688 */
[C---:B------:R-:W-:Y:S06]  /*1efe0*/  HMMA.16816.F32.BF16 R16, R76.reuse, R90, R16 ;  /* 0x0000005a4c10723c */ /* 0x040fec0000041810 */
[-C--:B------:R-:W-:Y:S05]  /*1eff0*/  HMMA.16816.F32.BF16 R20, R76, R92.reuse, R20 ;  /* 0x0000005c4c14723c */ /* 0x080fea0000041814 */
[----:B------:R-:W-:Y:S01]  /*1f000*/  LOP3.LUT R90, R136, 0xff, RZ, 0xc0, !PT ;  /* 0x000000ff885a7812 */ /* 0x000fe200078ec0ff */
[C---:B------:R-:W-:Y:S05]  /*1f010*/  HMMA.16816.F32.BF16 R24, R80.reuse, R92, R24 ;  /* 0x0000005c5018723c */ /* 0x040fea0000041818 */
[----:B------:R-:W-:Y:S01]  /*1f020*/  LOP3.LUT R91, R130, 0xffff, RZ, 0xc0, !PT ;  /* 0x0000ffff825b7812 */ /* 0x000fe200078ec0ff */
[-C--:B------:R-:W-:Y:S06]  /*1f030*/  HMMA.16816.F32.BF16 R28, R80, R94.reuse, R28 ;  /* 0x0000005e501c723c */ /* 0x080fec000004181c */
[C---:B------:R-:W-:Y:S05]  /*1f040*/  HMMA.16816.F32.BF16 R32, R76.reuse, R94, R32 ;  /* 0x0000005e4c20723c */ /* 0x040fea0000041820 */
[----:B---3--:R-:W-:Y:S02]  /*1f050*/  @!P2 HFMA2.BF16_V2 R146, -RZ.H0_H0, RZ.H0_H0, -R114.H0_H0 ;  /* 0x200000ffff92a231 */ /* 0x008fe40000340972 */
[----:B----4-:R-:W-:Y:S04]  /*1f060*/  @!P5 HFMA2.BF16_V2 R139, -RZ.H0_H0, RZ.H0_H0, -R113.H0_H0 ;  /* 0x200000ffff8bd231 */ /* 0x010fe80000340971 */
[----:B------:R-:W-:Y:S01]  /*1f070*/  PRMT R72, R146, 0x7610, R72 ;  /* 0x0000761092487816 */ /* 0x000fe20000000048 */
[----:B------:R1:W-:Y:S01]  /*1f080*/  @!P2 STL.S16 [R1+0x40], R146 ;  /* 0x000040920100a387 */ /* 0x0003e20000100600 */
[----:B------:R-:W-:Y:S03]  /*1f090*/  PRMT R3, R139, 0x7610, R3 ;  /* 0x000076108b037816 */ /* 0x000fe60000000003 */
[----:B------:R2:W-:Y:S01]  /*1f0a0*/  @!P5 STL.S16 [R1+0x38], R139 ;  /* 0x0000388b0100d387 */ /* 0x0005e20000100600 */
[----:B------:R-:W-:Y:S02]  /*1f0b0*/  @!P2 PRMT R114, R72, 0x5410, RZ ;  /* 0x000054104872a816 */ /* 0x000fe400000000ff */
[----:B------:R-:W-:Y:S01]  /*1f0c0*/  @!P5 PRMT R113, R3, 0x5410, RZ ;  /* 0x000054100371d816 */ /* 0x000fe200000000ff */
[----:B------:R-:W3:Y:S01]  /*1f0d0*/  LDSM.16.MT88.4 R72, [R178+0x6800] ;  /* 0x00680000b248783b */ /* 0x000ee20000004200 */
[----:B------:R-:W-:Y:S02]  /*1f0e0*/  SHF.R.U32.HI R3, RZ, 0x8, R170 ;  /* 0x00000008ff037819 */ /* 0x000fe400000116aa */
[----:B------:R-:W-:Y:S01]  /*1f0f0*/  ISETP.LE.U32.AND P5, PT, R129, UR12, PT ;  /* 0x0000000c81007c0c */ /* 0x000fe2000bfa3070 */
[----:B------:R-:W-:Y:S01]  /*1f100*/  MUFU.EX2 R170, R185 ;  /* 0x000000b900aa7308 */ /* 0x000fe20000000800 */
[----:B------:R-:W-:Y:S02]  /*1f110*/  PRMT R135, R175, 0x5410, R3 ;  /* 0x00005410af877816 */ /* 0x000fe40000000003 */
[----:B------:R-:W-:Y:S01]  /*1f120*/  LOP3.LUT R3, R136, 0xffff, RZ, 0xc0, !PT ;  /* 0x0000ffff88037812 */ /* 0x000fe200078ec0ff */
[----:B------:R-:W-:Y:S01]  /*1f130*/  STG.E.U16 desc[UR26][R156.64+0x60], R114 ;  /* 0x000060729c007986 */ /* 0x000fe2000c10151a */
[----:B------:R-:W-:Y:S02]  /*1f140*/  ISETP.LE.U32.AND P2, PT, R0, UR12, PT ;  /* 0x0000000c00007c0c */ /* 0x000fe4000bf43070 */
[----:B------:R-:W-:Y:S03]  /*1f150*/  SHF.R.U32.HI R88, RZ, 0x8, R3 ;  /* 0x00000008ff587819 */ /* 0x000fe60000011603 */
[----:B------:R-:W4:Y:S01]  /*1f160*/  MUFU.EX2 R175, R190 ;  /* 0x000000be00af7308 */ /* 0x000f220000000800 */
[----:B------:R-:W-:Y:S01]  /*1f170*/  LOP3.LUT R3, R84, 0xff, RZ, 0xc0, !PT ;  /* 0x000000ff54037812 */ /* 0x000fe200078ec0ff */
[----:B------:R-:W-:Y:S01]  /*1f180*/  STG.E.U16 desc[UR26][R156.64+0x62], R113 ;  /* 0x000062719c007986 */ /* 0x000fe2000c10151a */
[----:B------:R-:W-:Y:S02]  /*1f190*/  LOP3.LUT R0, R171, 0xff, RZ, 0xc0, !PT ;  /* 0x000000ffab007812 */ /* 0x000fe400078ec0ff */
[----:B------:R-:W-:Y:S01]  /*1f1a0*/  PRMT R93, R90, 0x5410, R88 ;  /* 0x000054105a5d7816 */ /* 0x000fe20000000058 */
[----:B------:R-:W3:Y:S01]  /*1f1b0*/  LDSM.16.MT88.4 R84, [R179+0x6800] ;  /* 0x00680000b354783b */ /* 0x000ee20000004200 */
[----:B------:R-:W-:Y:S03]  /*1f1c0*/  PRMT R134, R0, 0x5410, R172 ;  /* 0x0000541000867816 */ /* 0x000fe600000000ac */
[----:B-1----:R1:W3:Y:S01]  /*1f1d0*/  MUFU.EX2 R146, R189 ;  /* 0x000000bd00927308 */ /* 0x0022e20000000800 */
[--C-:B------:R-:W-:Y:S02]  /*1f1e0*/  SHF.R.U32.HI R88, RZ, 0x10, R132.reuse ;  /* 0x00000010ff587819 */ /* 0x100fe40000011684 */
[----:B------:R-:W-:Y:S02]  /*1f1f0*/  PRMT R92, R3, 0x5410, R89 ;  /* 0x00005410035c7816 */ /* 0x000fe40000000059 */
[----:B------:R-:W-:Y:S01]  /*1f200*/  LOP3.LUT R3, R132, 0xffff, RZ, 0xc0, !PT ;  /* 0x0000ffff84037812 */ /* 0x000fe200078ec0ff */
[----:B--2---:R2:W2:Y:S01]  /*1f210*/  LDL.S16 R139, [R1+0x48] ;  /* 0x00004800018b7983 */ /* 0x0044a20000100600 */
[----:B------:R-:W-:Y:S03]  /*1f220*/  SHF.R.U32.HI R89, RZ, 0x18, R132 ;  /* 0x00000018ff597819 */ /* 0x000fe60000011684 */
[----:B------:R-:W-:Y:S01]  /*1f230*/  MUFU.EX2 R172, R187 ;  /* 0x000000bb00ac7308 */ /* 0x000fe20000000800 */
[----:B----4-:R-:W-:Y:S01]  /*1f240*/  F2FP.BF16.F32.PACK_AB R112, R175, R112 ;  /* 0x00000070af70723e */ /* 0x010fe200000010ff */
[----:B------:R4:W5:Y:S01]  /*1f250*/  LDL.LU R190, [R1+0x188] ;  /* 0x0001880001be7983 */ /* 0x0009620000300800 */
[----:B------:R-:W-:Y:S02]  /*1f260*/  LOP3.LUT R88, R88, 0xff, RZ, 0xc0, !PT ;  /* 0x000000ff58587812 */ /* 0x000fe400078ec0ff */
[----:B------:R-:W-:Y:S01]  /*1f270*/  PRMT R147, R112, 0x7632, R147 ;  /* 0x0000763270937816 */ /* 0x000fe20000000093 */
[----:B------:R4:W4:Y:S01]  /*1f280*/  LDL.S16 R137, [R1+0x3c] ;  /* 0x00003c0001897983 */ /* 0x0009220000100600 */
[----:B------:R-:W-:Y:S03]  /*1f290*/  LOP3.LUT R90, R132, 0xff, RZ, 0xc0, !PT ;  /* 0x000000ff845a7812 */ /* 0x000fe600078ec0ff */
[----:B------:R-:W3:Y:S01]  /*1f2a0*/  MUFU.EX2 R171, R186 ;  /* 0x000000ba00ab7308 */ /* 0x000ee20000000800 */
[----:B------:R-:W-:Y:S01]  /*1f2b0*/  SHF.R.U32.HI R3, RZ, 0x8, R3 ;  /* 0x00000008ff037819 */ /* 0x000fe20000011603 */
[----:B-1----:R1:W5:Y:S01]  /*1f2c0*/  LDL.LU R189, [R1+0x184] ;  /* 0x0001840001bd7983 */ /* 0x0023620000300800 */
[----:B------:R-:W-:Y:S01]  /*1f2d0*/  PRMT R96, R88, 0x5410, R89 ;  /* 0x0000541058607816 */ /* 0x000fe20000000059 */
[-C--:B---3--:R-:W-:Y:S02]  /*1f2e0*/  HMMA.16816.F32.BF16 R36, R76, R72.reuse, R36 ;  /* 0x000000484c24723c */ /* 0x088fe40000041824 */
[----:B------:R1:W3:Y:S01]  /*1f2f0*/  LDL.S16 R136, [R1+0x44] ;  /* 0x0000440001887983 */ /* 0x0002e20000100600 */
[----:B------:R-:W-:Y:S01]  /*1f300*/  PRMT R117, R90, 0x5410, R3 ;  /* 0x000054105a757816 */ /* 0x000fe20000000003 */
[----:B------:R-:W-:Y:S01]  /*1f310*/  FADD.FTZ R164, R146, R173 ;  /* 0x000000ad92a47221 */ /* 0x000fe20000010000 */
[----:B------:R-:W-:Y:S01]  /*1f320*/  F2FP.BF16.F32.PACK_AB R146, R174, R146 ;  /* 0x00000092ae92723e */ /* 0x000fe200000010ff */
[C---:B------:R-:W-:Y:S01]  /*1f330*/  HMMA.16816.F32.BF16 R40, R80.reuse, R72, R40 ;  /* 0x000000485028723c */ /* 0x040fe20000041828 */
[----:B------:R1:W5:Y:S04]  /*1f340*/  LDL.LU R188, [R1+0x180] ;  /* 0x0001800001bc7983 */ /* 0x0003680000300800 */
[----:B------:R-:W-:Y:S01]  /*1f350*/  PRMT R98, R112, 0x5410, R147 ;  /* 0x0000541070627816 */ /* 0x000fe20000000093 */
[-C--:B------:R-:W-:Y:S05]  /*1f360*/  HMMA.16816.F32.BF16 R44, R80, R74.reuse, R44 ;  /* 0x0000004a502c723c */ /* 0x080fea000004182c */
[----:B------:R-:W-:Y:S01]  /*1f370*/  SHF.R.U32.HI R3, RZ, 0x8, R91 ;  /* 0x00000008ff037819 */ /* 0x000fe2000001165b */
[C---:B------:R-:W-:Y:S05]  /*1f380*/  HMMA.16816.F32.BF16 R48, R76.reuse, R74, R48 ;  /* 0x0000004a4c30723c */ /* 0x040fea0000041830 */
[----:B------:R-:W-:Y:S01]  /*1f390*/  PRMT R145, R146, 0x7632, R145 ;  /* 0x0000763292917816 */ /* 0x000fe20000000091 */
[-C--:B------:R-:W-:Y:S05]  /*1f3a0*/  HMMA.16816.F32.BF16 R52, R76, R84.reuse, R52 ;  /* 0x000000544c34723c */ /* 0x080fea0000041834 */
[--C-:B------:R-:W-:Y:S01]  /*1f3b0*/  HSET2.LE.AND R74, R197, R127.reuse, PT ;  /* 0x0000007fc54a7233 */ /* 0x100fe20003803000 */
[C---:B------:R-:W-:Y:S05]  /*1f3c0*/  HMMA.16816.F32.BF16 R56, R80.reuse, R84, R56 ;  /* 0x000000545038723c */ /* 0x040fea0000041838 */
[--C-:B------:R-:W-:Y:S01]  /*1f3d0*/  HSET2.LE.AND R75, R196, R127.reuse, PT ;  /* 0x0000007fc44b7233 */ /* 0x100fe20003803000 */
[-C--:B------:R-:W-:Y:S05]  /*1f3e0*/  HMMA.16816.F32.BF16 R60, R80, R86.reuse, R60 ;  /* 0x00000056503c723c */ /* 0x080fea000004183c */
[----:B------:R-:W-:Y:S01]  /*1f3f0*/  LOP3.LUT R74, R74, R124, RZ, 0xc0, !PT ;  /* 0x0000007c4a4a7212 */ /* 0x000fe200078ec0ff */
[----:B------:R-:W-:Y:S05]  /*1f400*/  HMMA.16816.F32.BF16 R64, R76, R86, R64 ;  /* 0x000000564c40723c */ /* 0x000fea0000041840 */
[----:B------:R-:W-:Y:S02]  /*1f410*/  LOP3.LUT R75, R75, R119, RZ, 0xc0, !PT ;  /* 0x000000774b4b7212 */ /* 0x000fe400078ec0ff */
[--C-:B------:R-:W-:Y:S04]  /*1f420*/  HSET2.LE.AND R80, R117, R127.reuse, PT ;  /* 0x0000007f75507233 */ /* 0x100fe80003803000 */
[--C-:B------:R-:W-:Y:S02]  /*1f430*/  HSET2.LE.AND R81, R96, R127.reuse, PT ;  /* 0x0000007f60517233 */ /* 0x100fe40003803000 */
[--C-:B------:R-:W-:Y:S02]  /*1f440*/  HSET2.LE.AND R82, R135, R127.reuse, PT ;  /* 0x0000007f87527233 */ /* 0x100fe40003803000 */
[----:B------:R-:W-:Y:S02]  /*1f450*/  HSET2.LE.AND R83, R134, R127, PT ;  /* 0x0000007f86537233 */ /* 0x000fe40003803000 */
[----:B------:R-:W-:Y:S02]  /*1f460*/  F2FP.BF16.F32.PACK_AB R144, R171, R172 ;  /* 0x000000acab90723e */ /* 0x000fe400000010ff */
[----:B------:R-:W-:Y:S02]  /*1f470*/  LOP3.LUT R80, R80, R125, RZ, 0xc0, !PT ;  /* 0x0000007d50507212 */ /* 0x000fe400078ec0ff */
[----:B------:R-:W-:Y:S02]  /*1f480*/  LOP3.LUT R81, R81, R126, RZ, 0xc0, !PT ;  /* 0x0000007e51517212 */ /* 0x000fe400078ec0ff */
[----:B------:R-:W-:Y:S02]  /*1f490*/  LOP3.LUT R83, R83, R118, RZ, 0xc0, !PT ;  /* 0x0000007653537212 */ /* 0x000fe400078ec0ff */
[----:B------:R-:W-:Y:S02]  /*1f4a0*/  LOP3.LUT R82, R82, R121, RZ, 0xc0, !PT ;  /* 0x0000007952527212 */ /* 0x000fe400078ec0ff */
[----:B------:R-:W-:Y:S02]  /*1f4b0*/  LOP3.LUT R3, R3, 0xffff, RZ, 0xc0, !PT ;  /* 0x0000ffff03037812 */ /* 0x000fe400078ec0ff */
[----:B------:R-:W-:Y:S02]  /*1f4c0*/  LOP3.LUT R129, R130, 0xffff, RZ, 0xc0, !PT ;  /* 0x0000ffff82817812 */ /* 0x000fe400078ec0ff */
[--C-:B------:R-:W-:Y:S02]  /*1f4d0*/  SHF.R.U32.HI R131, RZ, 0x10, R130.reuse ;  /* 0x00000010ff837819 */ /* 0x100fe40000011682 */
[----:B------:R-:W-:Y:S02]  /*1f4e0*/  SHF.R.U32.HI R130, RZ, 0x18, R130 ;  /* 0x00000018ff827819 */ /* 0x000fe40000011682 */
[----:B------:R-:W-:Y:S02]  /*1f4f0*/  LOP3.LUT R0, R163, UR25, R166, 0x96, !PT ;  /* 0x00000019a3007c12 */ /* 0x000fe4000f8e96a6 */
[----:B------:R1:W-:Y:S01]  /*1f500*/  MUFU.EX2 R166, R181 ;  /* 0x000000b500a67308 */ /* 0x0003e20000000800 */
[C---:B------:R-:W-:Y:S02]  /*1f510*/  LOP3.LUT R77, R162.reuse, 0xffff, RZ, 0xc0, !PT ;  /* 0x0000ffffa24d7812 */ /* 0x040fe400078ec0ff */
[----:B------:R-:W-:Y:S02]  /*1f520*/  LOP3.LUT R84, R162, 0xff, RZ, 0xc0, !PT ;  /* 0x000000ffa2547812 */ /* 0x000fe400078ec0ff */
[C---:B------:R-:W-:Y:S02]  /*1f530*/  PRMT R143, R144.reuse, 0x7632, R143 ;  /* 0x00007632908f7816 */ /* 0x040fe4000000008f */
[--C-:B------:R-:W-:Y:S02]  /*1f540*/  SHF.R.U32.HI R78, RZ, 0x18, R162.reuse ;  /* 0x00000018ff4e7819 */ /* 0x100fe400000116a2 */
[----:B------:R-:W-:Y:S02]  /*1f550*/  PRMT R96, R144, 0x5410, R143 ;  /* 0x0000541090607816 */ /* 0x000fe4000000008f */
[----:B------:R-:W-:Y:S02]  /*1f560*/  SHF.R.U32.HI R76, RZ, 0x10, R162 ;  /* 0x00000010ff4c7819 */ /* 0x000fe400000116a2 */
[----:B------:R-:W-:Y:S02]  /*1f570*/  F2FP.BF16.F32.PACK_AB R142, R169, R170 ;  /* 0x000000aaa98e723e */ /* 0x000fe400000010ff */
[----:B------:R-:W-:Y:S02]  /*1f580*/  LOP3.LUT R76, R76, 0xff, RZ, 0xc0, !PT ;  /* 0x000000ff4c4c7812 */ /* 0x000fe400078ec0ff */
[----:B------:R-:W-:Y:S01]  /*1f590*/  PRMT R141, R142, 0x7632, R141 ;  /* 0x000076328e8d7816 */ /* 0x000fe2000000008d */
[----:B--2---:R-:W-:Y:S05]  /*1f5a0*/  @!P4 HFMA2.BF16_V2 R139, -RZ.H0_H0, RZ.H0_H0, -R112.H0_H0 ;  /* 0x200000ffff8bc231 */ /* 0x004fea0000340970 */
[----:B------:R-:W-:Y:S01]  /*1f5b0*/  @!P4 STL.S16 [R1+0x48], R139 ;  /* 0x0000488b0100c387 */ /* 0x000fe20000100600 */
[----:B------:R-:W-:Y:S01]  /*1f5c0*/  PRMT R88, R139, 0x7610, R88 ;  /* 0x000076108b587816 */ /* 0x000fe20000000058 */
[----:B----4-:R-:W-:Y:S03]  /*1f5d0*/  @!P6 HFMA2.BF16_V2 R137, -RZ.H0_H0, RZ.H0_H0, -R147.H0_H0 ;  /* 0x200000ffff89e231 */ /* 0x010fe60000340993 */
[----:B------:R-:W-:Y:S02]  /*1f5e0*/  @!P4 PRMT R112, R88, 0x5410, RZ ;  /* 0x000054105870c816 */ /* 0x000fe400000000ff */
[----:B------:R-:W2:Y:S01]  /*1f5f0*/  LDSM.16.MT88.4 R88, [R177+0x7000] ;  /* 0x00700000b158783b */ /* 0x000ea20000004200 */
[----:B------:R-:W-:Y:S02]  /*1f600*/  ISETP.LE.U32.AND P4, PT, R3, UR12, PT ;  /* 0x0000000c03007c0c */ /* 0x000fe4000bf83070 */
[----:B------:R-:W-:Y:S01]  /*1f610*/  PRMT R72, R137, 0x7610, R72 ;  /* 0x0000761089487816 */ /* 0x000fe20000000048 */
[----:B---3--:R-:W-:Y:S01]  /*1f620*/  @!P5 HFMA2.BF16_V2 R136, -RZ.H0_H0, RZ.H0_H0, -R146.H0_H0 ;  /* 0x200000ffff88d231 */ /* 0x008fe20000340992 */
[----:B------:R-:W-:Y:S02]  /*1f630*/  SHF.R.U32.HI R3, RZ, 0x8, R129 ;  /* 0x00000008ff037819 */ /* 0x000fe40000011681 */
[----:B------:R-:W-:Y:S01]  /*1f640*/  @!P6 PRMT R147, R72, 0x5410, RZ ;  /* 0x000054104893e816 */ /* 0x000fe200000000ff */
[----:B------:R-:W-:Y:S01]  /*1f650*/  STG.E.U16 desc[UR26][R160.64+0x5e], R112 ;  /* 0x00005e70a0007986 */ /* 0x000fe2000c10151a */
[----:B------:R-:W-:Y:S02]  /*1f660*/  PRMT R133, R133, 0x5410, R3 ;  /* 0x0000541085857816 */ /* 0x000fe40000000003 */
[----:B------:R-:W-:Y:S01]  /*1f670*/  PRMT R73, R136, 0x7610, R73 ;  /* 0x0000761088497816 */ /* 0x000fe20000000049 */
[----:B------:R-:W-:Y:S01]  /*1f680*/  @!P6 STL.S16 [R1+0x3c], R137 ;  /* 0x00003c890100e387 */ /* 0x000fe20000100600 */
[----:B------:R-:W-:Y:S02]  /*1f690*/  ISETP.LE.U32.AND P6, PT, R97, UR12, PT ;  /* 0x0000000c61007c0c */ /* 0x000fe4000bfc3070 */
[--C-:B------:R-:W-:Y:S01]  /*1f6a0*/  HSET2.LE.AND R102, R133, R127.reuse, PT ;  /* 0x0000007f85667233 */ /* 0x100fe20003803000 */
[----:B------:R-:W-:Y:S01]  /*1f6b0*/  STG.E.U16 desc[UR26][R160.64+0x60], R147 ;  /* 0x00006093a0007986 */ /* 0x000fe2000c10151a */
[----:B------:R-:W-:Y:S02]  /*1f6c0*/  LOP3.LUT R72, R162, 0xff, RZ, 0xc0, !PT ;  /* 0x000000ffa2487812 */ /* 0x000fe400078ec0ff */
[----:B------:R-:W-:Y:S01]  /*1f6d0*/  PRMT R97, R146, 0x5410, R145 ;  /* 0x0000541092617816 */ /* 0x000fe20000000091 */
[----:B------:R-:W-:Y:S01]  /*1f6e0*/  LDSM.16.MT88.4 R132, [R177+0x7800] ;  /* 0x00780000b184783b */ /* 0x000fe20000004200 */
[----:B------:R-:W-:Y:S02]  /*1f6f0*/  @!P5 PRMT R146, R73, 0x5410, RZ ;  /* 0x000054104992d816 */ /* 0x000fe400000000ff */
[--C-:B------:R-:W-:Y:S02]  /*1f700*/  HSET2.LE.AND R73, R92, R127.reuse, PT ;  /* 0x0000007f5c497233 */ /* 0x100fe40003803000 */
[----:B------:R-:W-:Y:S02]  /*1f710*/  LOP3.LUT R102, R102, R96, RZ, 0xc0, !PT ;  /* 0x0000006066667212 */ /* 0x000fe400078ec0ff */
[----:B------:R-:W-:Y:S01]  /*1f720*/  LOP3.LUT R3, R131, 0xff, RZ, 0xc0, !PT ;  /* 0x000000ff83037812 */ /* 0x000fe200078ec0ff */
[----:B------:R-:W-:Y:S01]  /*1f730*/  STG.E.U16 desc[UR26][R158.64+0x60], R146 ;  /* 0x000060929e007986 */ /* 0x000fe2000c10151a */
[----:B------:R-:W-:Y:S02]  /*1f740*/  LOP3.LUT R73, R73, R123, RZ, 0xc0, !PT ;  /* 0x0000007b49497212 */ /* 0x000fe400078ec0ff */
[----:B------:R-:W-:Y:S01]  /*1f750*/  PRMT R130, R3, 0x5410, R130 ;  /* 0x0000541003827816 */ /* 0x000fe20000000082 */
[----:B------:R-:W-:Y:S01]  /*1f760*/  @!P5 STL.S16 [R1+0x44], R136 ;  /* 0x000044880100d387 */ /* 0x000fe20000100600 */
[----:B------:R-:W-:Y:S02]  /*1f770*/  ISETP.LE.U32.AND P5, PT, R72, UR12, PT ;  /* 0x0000000c48007c0c */ /* 0x000fe4000bfa3070 */
[--C-:B------:R-:W-:Y:S01]  /*1f780*/  HSET2.LE.AND R72, R93, R127.reuse, PT ;  /* 0x0000007f5d487233 */ /* 0x100fe20003803000 */
[----:B------:R3:W4:Y:S01]  /*1f790*/  LDL.S16 R99, [R1+0x30] ;  /* 0x0000300001637983 */ /* 0x0007220000100600 */
[----:B------:R-:W-:Y:S01]  /*1f7a0*/  LOP3.LUT R3, R162, 0xffff, RZ, 0xc0, !PT ;  /* 0x0000ffffa2037812 */ /* 0x000fe200078ec0ff */
[----:B------:R1:W3:Y:S02]  /*1f7b0*/  MUFU.EX2 R163, R176 ;  /* 0x000000b000a37308 */ /* 0x0002e40000000800 */
[----:B------:R1:W5:Y:S01]  /*1f7c0*/  LDL.LU R187, [R1+0x17c] ;  /* 0x00017c0001bb7983 */ /* 0x0003620000300800 */
[----:B------:R-:W-:Y:S02]  /*1f7d0*/  LOP3.LUT R72, R72, R122, RZ, 0xc0, !PT ;  /* 0x0000007a48487212 */ /* 0x000fe400078ec0ff */
[----:B------:R-:W-:Y:S01]  /*1f7e0*/  SHF.R.U32.HI R79, RZ, 0x8, R3 ;  /* 0x00000008ff4f7819 */ /* 0x000fe20000011603 */
[----:B------:R1:W3:Y:S01]  /*1f7f0*/  LDL.S16 R85, [R1+0x34] ;  /* 0x0000340001557983 */ /* 0x0002e20000100600 */
[----:B------:R-:W-:Y:S02]  /*1f800*/  HSET2.LE.AND R103, R130, R127, PT ;  /* 0x0000007f82677233 */ /* 0x000fe40003803000 */
[----:B------:R-:W-:Y:S01]  /*1f810*/  PRMT R100, R84, 0x5410, R79 ;  /* 0x0000541054647816 */ /* 0x000fe2000000004f */
[-C--:B--2---:R-:W-:Y:S01]  /*1f820*/  HMMA.16816.F32.BF16 R4, R72, R88.reuse, R4 ;  /* 0x000000584804723c */ /* 0x084fe20000041804 */
[----:B------:R-:W2:Y:S04]  /*1f830*/  LDSM.16.MT88.4 R92, [R180+0x7000] ;  /* 0x00700000b45c783b */ /* 0x000ea80000004200 */
[--C-:B------:R-:W-:Y:S01]  /*1f840*/  SHF.R.U32.HI R3, RZ, 0x8, R77.reuse ;  /* 0x00000008ff037819 */ /* 0x100fe2000001164d */
[C---:B------:R-:W-:Y:S03]  /*1f850*/  HMMA.16816.F32.BF16 R8, R80.reuse, R88, R8 ;  /* 0x000000585008723c */ /* 0x040fe60000041808 */
[----:B------:R1:W5:Y:S02]  /*1f860*/  LDL.LU R186, [R1+0x178] ;  /* 0x0001780001ba7983 */ /* 0x0003640000300800 */
[----:B------:R-:W-:Y:S01]  /*1f870*/  LOP3.LUT R3, R3, 0xffff, RZ, 0xc0, !PT ;  /* 0x0000ffff03037812 */ /* 0x000fe200078ec0ff */
[-C--:B------:R-:W-:Y:S05]  /*1f880*/  HMMA.16816.F32.BF16 R12, R80, R90.reuse, R12 ;  /* 0x0000005a500c723c */ /* 0x080fea000004180c */
[----:B------:R-:W-:Y:S01]  /*1f890*/  SHF.R.U32.HI R89, RZ, 0x18, R2 ;  /* 0x00000018ff597819 */ /* 0x000fe20000011602 */
[C---:B------:R-:W-:Y:S07]  /*1f8a0*/  HMMA.16816.F32.BF16 R16, R72.reuse, R90, R16 ;  /* 0x0000005a4810723c */ /* 0x040fee0000041810 */
[----:B------:R-:W-:Y:S04]  /*1f8b0*/  LOP3.LUT R90, R2, 0xff, RZ, 0xc0, !PT ;  /* 0x000000ff025a7812 */ /* 0x000fe800078ec0ff */
[----:B------:R-:W-:Y:S01]  /*1f8c0*/  SHF.R.U32.HI R91, RZ, 0x18, R0 ;  /* 0x00000018ff5b7819 */ /* 0x000fe20000011600 */
[-C--:B--2---:R-:W-:Y:S06]  /*1f8d0*/  HMMA.16816.F32.BF16 R20, R72, R92.reuse, R20 ;  /* 0x0000005c4814723c */ /* 0x084fec0000041814 */
[C---:B------:R-:W-:Y:S06]  /*1f8e0*/  HMMA.16816.F32.BF16 R24, R80.reuse, R92, R24 ;  /* 0x0000005c5018723c */ /* 0x040fec0000041818 */
[-C--:B------:R-:W-:Y:S05]  /*1f8f0*/  HMMA.16816.F32.BF16 R28, R80, R94.reuse, R28 ;  /* 0x0000005e501c723c */ /* 0x080fea000004181c */
[----:B------:R-:W-:Y:S01]  /*1f900*/  LOP3.LUT R92, R0, 0xff, RZ, 0xc0, !PT ;  /* 0x000000ff005c7812 */ /* 0x000fe200078ec0ff */
[C---:B------:R-:W-:Y:S05]  /*1f910*/  HMMA.16816.F32.BF16 R32, R72.reuse, R94, R32 ;  /* 0x0000005e4820723c */ /* 0x040fea0000041820 */
[----:B----4-:R-:W-:Y:S05]  /*1f920*/  @!P3 HFMA2.BF16_V2 R99, -RZ.H0_H0, RZ.H0_H0, -R145.H0_H0 ;  /* 0x200000ffff63b231 */ /* 0x010fea0000340991 */
[----:B------:R2:W-:Y:S01]  /*1f930*/  @!P3 STL.S16 [R1+0x30], R99 ;  /* 0x000030630100b387 */ /* 0x0005e20000100600 */
[----:B------:R-:W-:Y:S01]  /*1f940*/  PRMT R77, R99, 0x7610, R77 ;  /* 0x00007610634d7816 */ /* 0x000fe2000000004d */
[----:B---3--:R-:W-:Y:S02]  /*1f950*/  @!P1 HFMA2.BF16_V2 R85, -RZ.H0_H0, RZ.H0_H0, -R144.H0_H0 ;  /* 0x200000ffff559231 */ /* 0x008fe40000340990 */
[----:B------:R3:W5:Y:S01]  /*1f960*/  LDL.LU R185, [R1+0x174] ;  /* 0x0001740001b97983 */ /* 0x0007620000300800 */
[----:B------:R-:W-:Y:S02]  /*1f970*/  @!P3 PRMT R145, R77, 0x5410, RZ ;  /* 0x000054104d91b816 */ /* 0x000fe400000000ff */
[----:B------:R-:W-:Y:S01]  /*1f980*/  ISETP.LE.U32.AND P3, PT, R3, UR12, PT ;  /* 0x0000000c03007c0c */ /* 0x000fe2000bf63070 */
[----:B------:R4:W-:Y:S01]  /*1f990*/  @!P1 STL.S16 [R1+0x34], R85 ;  /* 0x0000345501009387 */ /* 0x0009e20000100600 */
[----:B------:R-:W-:Y:S02]  /*1f9a0*/  PRMT R84, R85, 0x7610, R84 ;  /* 0x0000761055547816 */ /* 0x000fe40000000054 */
[----:B------:R-:W-:Y:S01]  /*1f9b0*/  SHF.R.U32.HI R3, RZ, 0x10, R162 ;  /* 0x00000010ff037819 */ /* 0x000fe200000116a2 */
[----:B------:R3:W5:Y:S01]  /*1f9c0*/  LDL.LU R184, [R1+0x170] ;  /* 0x0001700001b87983 */ /* 0x0007620000300800 */
[----:B------:R-:W-:Y:S02]  /*1f9d0*/  @!P1 PRMT R144, R84, 0x5410, RZ ;  /* 0x0000541054909816 */ /* 0x000fe400000000ff */
[----:B------:R-:W-:Y:S01]  /*1f9e0*/  LOP3.LUT R84, R2, 0xffff, RZ, 0xc0, !PT ;  /* 0x0000ffff02547812 */ /* 0x000fe200078ec0ff */
[----:B------:R3:W5:Y:S01]  /*1f9f0*/  LDL.LU R183, [R1+0x16c] ;  /* 0x00016c0001b77983 */ /* 0x0007620000300800 */
[----:B------:R-:W-:Y:S02]  /*1fa00*/  LOP3.LUT R3, R3, 0xff, RZ, 0xc0, !PT ;  /* 0x000000ff03037812 */ /* 0x000fe400078ec0ff */
[----:B------:R-:W-:Y:S01]  /*1fa10*/  SHF.R.U32.HI R88, RZ, 0x8, R84 ;  /* 0x00000008ff587819 */ /* 0x000fe20000011654 */
[----:B------:R3:W5:Y:S01]  /*1fa20*/  LDL.LU R182, [R1+0x168] ;  /* 0x0001680001b67983 */ /* 0x0007620000300800 */
[----:B------:R-:W-:Y:S02]  /*1fa30*/  ISETP.LE.U32.AND P1, PT, R3, UR12, PT ;  /* 0x0000000c03007c0c */ /* 0x000fe4000bf23070 */
[----:B------:R-:W-:Y:S01]  /*1fa40*/  SHF.R.U32.HI R3, RZ, 0x10, R0 ;  /* 0x00000010ff037819 */ /* 0x000fe20000011600 */
[----:B-1----:R3:W5:Y:S01]  /*1fa50*/  LDL.LU R181, [R1+0x164] ;  /* 0x0001640001b57983 */ /* 0x0027620000300800 */
[----:B--2---:R-:W-:Y:S02]  /*1fa60*/  PRMT R99, R76, 0x5410, R78 ;  /* 0x000054104c637816 */ /* 0x004fe4000000004e */
[----:B------:R-:W-:Y:S01]  /*1fa70*/  PRMT R88, R90, 0x5410, R88 ;  /* 0x000054105a587816 */ /* 0x000fe20000000058 */
[----:B------:R3:W5:Y:S01]  /*1fa80*/  LDL.LU R176, [R1+0x160] ;  /* 0x0001600001b07983 */ /* 0x0007620000300800 */
[--C-:B------:R-:W-:Y:S02]  /*1fa90*/  HSET2.LE.AND R90, R100, R127.reuse, PT ;  /* 0x0000007f645a7233 */ /* 0x100fe40003803000 */
[----:B------:R-:W-:Y:S01]  /*1faa0*/  SHF.R.U32.HI R162, RZ, 0x18, R162 ;  /* 0x00000018ffa27819 */ /* 0x000fe200000116a2 */
[----:B------:R3:W2:Y:S01]  /*1fab0*/  LDL.S16 R201, [R1+0x28] ;  /* 0x0000280001c97983 */ /* 0x0006a20000100600 */
[----:B----4-:R-:W-:Y:S02]  /*1fac0*/  SHF.R.U32.HI R85, RZ, 0x10, R2 ;  /* 0x00000010ff557819 */ /* 0x010fe40000011602 */
[----:B------:R-:W-:Y:S01]  /*1fad0*/  LOP3.LUT R2, R0, 0xffff, RZ, 0xc0, !PT ;  /* 0x0000ffff00027812 */ /* 0x000fe200078ec0ff */
[----:B------:R3:W4:Y:S01]  /*1fae0*/  LDL.S16 R200, [R1+0x24] ;  /* 0x0000240001c87983 */ /* 0x0007220000100600 */
[----:B------:R-:W-:Y:S02]  /*1faf0*/  LOP3.LUT R0, R85, 0xff, RZ, 0xc0, !PT ;  /* 0x000000ff55007812 */ /* 0x000fe400078ec0ff */
[----:B------:R-:W-:Y:S01]  /*1fb00*/  SHF.R.U32.HI R2, RZ, 0x8, R2 ;  /* 0x00000008ff027819 */ /* 0x000fe20000011602 */
[----:B------:R3:W3:Y:S01]  /*1fb10*/  LDL.S16 R197, [R1+0x20] ;  /* 0x0000200001c57983 */ /* 0x0006e20000100600 */
[--C-:B------:R-:W-:Y:S02]  /*1fb20*/  HSET2.LE.AND R100, R88, R127.reuse, PT ;  /* 0x0000007f58647233 */ /* 0x100fe40003803000 */
[----:B------:R-:W-:Y:S01]  /*1fb30*/  PRMT R2, R92, 0x5410, R2 ;  /* 0x000054105c027816 */ /* 0x000fe20000000002 */
[----:B------:R1:W3:Y:S01]  /*1fb40*/  LDL.S16 R196, [R1+0x1c] ;  /* 0x00001c0001c47983 */ /* 0x0002e20000100600 */
[----:B------:R-:W-:Y:S02]  /*1fb50*/  PRMT R0, R0, 0x5410, R89 ;  /* 0x0000541000007816 */ /* 0x000fe40000000059 */
[----:B------:R-:W-:Y:S01]  /*1fb60*/  LOP3.LUT R100, R100, R128, RZ, 0xc0, !PT ;  /* 0x0000008064647212 */ /* 0x000fe200078ec0ff */
[----:B------:R1:W3:Y:S01]  /*1fb70*/  LDL.S16 R92, [R1+0x2c] ;  /* 0x00002c00015c7983 */ /* 0x0002e20000100600 */
[--C-:B------:R-:W-:Y:S02]  /*1fb80*/  HSET2.LE.AND R88, R2, R127.reuse, PT ;  /* 0x0000007f02587233 */ /* 0x100fe40003803000 */
[--C-:B------:R-:W-:Y:S01]  /*1fb90*/  HSET2.LE.AND R101, R0, R127.reuse, PT ;  /* 0x0000007f00657233 */ /* 0x100fe20003803000 */
[----:B------:R1:W3:Y:S01]  /*1fba0*/  LDL.S16 R195, [R1+0x18] ;  /* 0x0000180001c37983 */ /* 0x0002e20000100600 */
[----:B------:R-:W-:Y:S02]  /*1fbb0*/  F2FP.BF16.F32.PACK_AB R2, R163, R166 ;  /* 0x000000a6a302723e */ /* 0x000fe400000010ff */
[----:B------:R-:W-:Y:S01]  /*1fbc0*/  LOP3.LUT R3, R3, 0xff, RZ, 0xc0, !PT ;  /* 0x000000ff03037812 */ /* 0x000fe200078ec0ff */
[----:B------:R1:W3:Y:S01]  /*1fbd0*/  LDL.S16 R173, [R1+0x4] ;  /* 0x0000040001ad7983 */ /* 0x0002e20000100600 */
[----:B------:R-:W-:Y:S02]  /*1fbe0*/  LOP3.LUT R101, R101, R116, RZ, 0xc0, !PT ;  /* 0x0000007465657212 */ /* 0x000fe400078ec0ff */
[----:B------:R-:W-:Y:S01]  /*1fbf0*/  PRMT R3, R3, 0x5410, R91 ;  /* 0x0000541003037816 */ /* 0x000fe2000000005b */
[----:B------:R-:W1:Y:S01]  /*1fc00*/  LDSM.16.MT88.4 R76, [R178+0x7000] ;  /* 0x00700000b24c783b */ /* 0x000e620000004200 */
[--C-:B------:R-:W-:Y:S02]  /*1fc10*/  HSET2.LE.AND R91, R99, R127.reuse, PT ;  /* 0x0000007f635b7233 */ /* 0x100fe40003803000 */
[----:B------:R-:W-:Y:S02]  /*1fc20*/  PRMT R0, R2, 0x7632, R0 ;  /* 0x0000763202007816 */ /* 0x000fe40000000000 */
[----:B------:R-:W-:Y:S02]  /*1fc30*/  HSET2.LE.AND R89, R3, R127, PT ;  /* 0x0000007f03597233 */ /* 0x000fe40003803000 */
[----:B------:R-:W-:Y:S01]  /*1fc40*/  F2FP.BF16.F32.PACK_AB R3, R167, R168 ;  /* 0x000000a8a703723e */ /* 0x000fe200000010ff */
[----:B------:R-:W1:Y:S03]  /*1fc50*/  LDSM.16.MT88.4 R84, [R179+0x7000] ;  /* 0x00700000b354783b */ /* 0x000e660000004200 */
[----:B------:R-:W-:Y:S05]  /*1fc60*/  PRMT R140, R3, 0x7632, R140 ;  /* 0x00007632038c7816 */ /* 0x000fea000000008c */
[----:B------:R-:W1:Y:S08]  /*1fc70*/  LDSM.16.MT88.4 R124, [R180+0x7800] ;  /* 0x00780000b47c783b */ /* 0x000e700000004200 */
[----:B------:R-:W3:Y:S08]  /*1fc80*/  LDSM.16.MT88.4 R116, [R178+0x7800] ;  /* 0x00780000b274783b */ /* 0x000ef00000004200 */
[----:B------:R-:W-:Y:S04]  /*1fc90*/  STG.E.U16 desc[UR26][R158.64+0x62], R145 ;  /* 0x000062919e007986 */ /* 0x000fe8000c10151a */
[----:B------:R-:W-:Y:S01]  /*1fca0*/  STG.E.U16 desc[UR26][R154.64+0x70], R144 ;  /* 0x000070909a007986 */ /* 0x000fe2000c10151a */
[-C--:B-1----:R-:W-:Y:S06]  /*1fcb0*/  HMMA.16816.F32.BF16 R36, R72, R76.reuse, R36 ;  /* 0x0000004c4824723c */ /* 0x082fec0000041824 */
[C---:B------:R-:W-:Y:S06]  /*1fcc0*/  HMMA.16816.F32.BF16 R40, R80.reuse, R76, R40 ;  /* 0x0000004c5028723c */ /* 0x040fec0000041828 */
[-C--:B------:R-:W-:Y:S05]  /*1fcd0*/  HMMA.16816.F32.BF16 R44, R80, R78.reuse, R44 ;  /* 0x0000004e502c723c */ /* 0x080fea000004182c */
[----:B------:R-:W-:Y:S01]  /*1fce0*/  PRMT R76, R142, 0x5410, R141 ;  /* 0x000054108e4c7816 */ /* 0x000fe2000000008d */
[C---:B------:R-:W-:Y:S05]  /*1fcf0*/  HMMA.16816.F32.BF16 R48, R72.reuse, R78, R48 ;  /* 0x0000004e4830723c */ /* 0x040fea0000041830 */
[----:B------:R-:W-:Y:S01]  /*1fd00*/  LOP3.LUT R103, R103, R76, RZ, 0xc0, !PT ;  /* 0x0000004c67677212 */ /* 0x000fe200078ec0ff */
[-C--:B------:R-:W-:Y:S05]  /*1fd10*/  HMMA.16816.F32.BF16 R52, R72, R84.reuse, R52 ;  /* 0x000000544834723c */ /* 0x080fea0000041834 */
[----:B------:R-:W-:Y:S01]  /*1fd20*/  PRMT R78, R3, 0x5410, R140 ;  /* 0x00005410034e7816 */ /* 0x000fe2000000008c */
[C---:B------:R-:W-:Y:S05]  /*1fd30*/  HMMA.16816.F32.BF16 R56, R80.reuse, R84, R56 ;  /* 0x000000545038723c */ /* 0x040fea0000041838 */
[----:B------:R-:W-:Y:S01]  /*1fd40*/  PRMT R79, R2, 0x5410, R0 ;  /* 0x00005410024f7816 */ /* 0x000fe20000000000 */
[-C--:B------:R-:W-:Y:S05]  /*1fd50*/  HMMA.16816.F32.BF16 R60, R80, R86.reuse, R60 ;  /* 0x00000056503c723c */ /* 0x080fea000004183c */
[----:B------:R-:W-:Y:S01]  /*1fd60*/  LOP3.LUT R76, R88, R98, RZ, 0xc0, !PT ;  /* 0x00000062584c7212 */ /* 0x000fe200078ec0ff */
[----:B------:R-:W-:Y:S05]  /*1fd70*/  HMMA.16816.F32.BF16 R64, R72, R86, R64 ;  /* 0x000000564840723c */ /* 0x000fea0000041840 */
[----:B------:R-:W-:Y:S01]  /*1fd80*/  LOP3.LUT R77, R89, R97, RZ, 0xc0, !PT ;  /* 0x00000061594d7212 */ /* 0x000fe200078ec0ff */
[-C--:B------:R-:W-:Y:S01]  /*1fd90*/  HMMA.16816.F32.BF16 R136, R100, R132.reuse, R4 ;  /* 0x000000846488723c */ /* 0x080fe20000041804 */
[----:B------:R-:W1:Y:S04]  /*1fda0*/  LDSM.16.MT88.4 R4, [R179+0x7800] ;  /* 0x00780000b304783b */ /* 0x000e680000004200 */
[----:B------:R-:W-:Y:S01]  /*1fdb0*/  LOP3.LUT R78, R90, R78, RZ, 0xc0, !PT ;  /* 0x0000004e5a4e7212 */ /* 0x000fe200078ec0ff */
[----:B------:R-:W-:Y:S01]  /*1fdc0*/  IMAD.MOV.U32 R73, RZ, RZ, R70 ;  /* 0x000000ffff497224 */ /* 0x000fe200078e0046 */
[----:B------:R-:W-:Y:S01]  /*1fdd0*/  LOP3.LUT R79, R91, R79, RZ, 0xc0, !PT ;  /* 0x0000004f5b4f7212 */ /* 0x000fe200078ec0ff */
[----:B------:R-:W-:Y:S06]  /*1fde0*/  IMAD.MOV.U32 R72, RZ, RZ, R71 ;  /* 0x000000ffff487224 */ /* 0x000fec00078e0047 */
[C---:B------:R-:W-:Y:S06]  /*1fdf0*/  HMMA.16816.F32.BF16 R108, R76.reuse, R132, R8 ;  /* 0x000000844c6c723c */ /* 0x040fec0000041808 */
[-C--:B------:R-:W-:Y:S06]  /*1fe00*/  HMMA.16816.F32.BF16 R104, R76, R134.reuse, R12 ;  /* 0x000000864c68723c */ /* 0x080fec000004180c */
[C---:B------:R-:W-:Y:S06]  /*1fe10*/  HMMA.16816.F32.BF16 R132, R100.reuse, R134, R16 ;  /* 0x000000866484723c */ /* 0x040fec0000041810 */
[-C--:B------:R-:W-:Y:S06]  /*1fe20*/  HMMA.16816.F32.BF16 R128, R100, R124.reuse, R20 ;  /* 0x0000007c6480723c */ /* 0x080fec0000041814 */
[C---:B------:R-:W-:Y:S05]  /*1fe30*/  HMMA.16816.F32.BF16 R96, R76.reuse, R124, R24 ;  /* 0x0000007c4c60723c */ /* 0x040fea0000041818 */
[----:B--2---:R-:W-:Y:S02]  /*1fe40*/  @!P2 HFMA2.BF16_V2 R201, -RZ.H0_H0, RZ.H0_H0, -R142.H0_H0 ;  /* 0x200000ffffc9a231 */ /* 0x004fe4000034098e */
[----:B----4-:R-:W-:Y:S04]  /*1fe50*/  @!P6 HFMA2.BF16_V2 R200, -RZ.H0_H0, RZ.H0_H0, -R141.H0_H0 ;  /* 0x200000ffffc8e231 */ /* 0x010fe8000034098d */
[----:B------:R-:W-:Y:S01]  /*1fe60*/  PRMT R13, R201, 0x7610, R13 ;  /* 0x00007610c90d7816 */ /* 0x000fe2000000000d */
[----:B---3--:R-:W-:Y:S03]  /*1fe70*/  @!P5 HFMA2.BF16_V2 R197, -RZ.H0_H0, RZ.H0_H0, -R3.H0_H0 ;  /* 0x200000ffffc5d231 */ /* 0x008fe60000340903 */
[----:B------:R-:W-:Y:S02]  /*1fe80*/  @!P2 PRMT R142, R13, 0x5410, RZ ;  /* 0x000054100d8ea816 */ /* 0x000fe400000000ff */
[----:B------:R-:W-:Y:S01]  /*1fe90*/  PRMT R12, R200, 0x7610, R12 ;  /* 0x00007610c80c7816 */ /* 0x000fe2000000000c */
[----:B------:R-:W-:Y:S01]  /*1fea0*/  @!P3 HFMA2.BF16_V2 R196, -RZ.H0_H0, RZ.H0_H0, -R140.H0_H0 ;  /* 0x200000ffffc4b231 */ /* 0x000fe2000034098c */
[----:B------:R-:W-:Y:S02]  /*1feb0*/  PRMT R11, R197, 0x7610, R11 ;  /* 0x00007610c50b7816 */ /* 0x000fe4000000000b */
[----:B------:R-:W-:Y:S01]  /*1fec0*/  @!P6 PRMT R141, R12, 0x5410, RZ ;  /* 0x000054100c8de816 */ /* 0x000fe200000000ff */
[----:B------:R-:W-:Y:S01]  /*1fed0*/  @!P4 HFMA2.BF16_V2 R92, -RZ.H0_H0, RZ.H0_H0, -R143.H0_H0 ;  /* 0x200000ffff5cc231 */ /* 0x000fe2000034098f */
[----:B------:R-:W-:Y:S02]  /*1fee0*/  @!P5 PRMT R3, R11, 0x5410, RZ ;  /* 0x000054100b03d816 */ /* 0x000fe400000000ff */
[----:B------:R-:W-:Y:S01]  /*1fef0*/  PRMT R10, R196, 0x7610, R10 ;  /* 0x00007610c40a7816 */ /* 0x000fe2000000000a */
[----:B------:R-:W-:Y:S01]  /*1ff00*/  @!P1 HFMA2.BF16_V2 R195, -RZ.H0_H0, RZ.H0_H0, -R2.H0_H0 ;  /* 0x200000ffffc39231 */ /* 0x000fe20000340902 */
[----:B------:R2:W-:Y:S01]  /*1ff10*/  @!P4 STL.S16 [R1+0x2c], R92 ;  /* 0x00002c5c0100c387 */ /* 0x0005e20000100600 */
[----:B------:R-:W-:Y:S02]  /*1ff20*/  PRMT R14, R92, 0x7610, R14 ;  /* 0x000076105c0e7816 */ /* 0x000fe4000000000e */
[----:B------:R-:W-:Y:S01]  /*1ff30*/  @!P3 PRMT R140, R10, 0x5410, RZ ;  /* 0x000054100a8cb816 */ /* 0x000fe200000000ff */
[----:B------:R-:W-:Y:S01]  /*1ff40*/  @!P2 STL.S16 [R1+0x28], R201 ;  /* 0x000028c90100a387 */ /* 0x000fe20000100600 */
[----:B------:R-:W-:Y:S02]  /*1ff50*/  @!P4 PRMT R143, R14, 0x5410, RZ ;  /* 0x000054100e8fc816 */ /* 0x000fe400000000ff */
[----:B------:R-:W-:Y:S01]  /*1ff60*/  ISETP.LE.U32.AND P4, PT, R162, UR12, PT ;  /* 0x0000000ca2007c0c */ /* 0x000fe2000bf83070 */
[----:B------:R-:W-:Y:S01]  /*1ff70*/  @!P6 STL.S16 [R1+0x24], R200 ;  /* 0x000024c80100e387 */ /* 0x000fe20000100600 */
[----:B------:R-:W-:Y:S03]  /*1ff80*/  PRMT R9, R195, 0x7610, R9 ;  /* 0x00007610c3097816 */ /* 0x000fe60000000009 */
[----:B------:R-:W-:Y:S01]  /*1ff90*/  STG.E.U16 desc[UR26][R154.64+0x72], R143 ;  /* 0x0000728f9a007986 */ /* 0x000fe2000c10151a */
[----:B------:R-:W-:Y:S03]  /*1ffa0*/  @!P1 PRMT R2, R9, 0x5410, RZ ;  /* 0x0000541009029816 */ /* 0x000fe600000000ff */
[----:B------:R-:W-:Y:S04]  /*1ffb0*/  STG.E.U16 desc[UR26][R156.64+0x70], R142 ;  /* 0x0000708e9c007986 */ /* 0x000fe8000c10151a */
[----:B------:R-:W-:Y:S01]  /*1ffc0*/  STG.E.U16 desc[UR26][R156.64+0x72], R141 ;  /* 0x0000728d9c007986 */ /* 0x000fe2000c10151a */
[----:B------:R-:W-:Y:S03]  /*1ffd0*/  @!P4 HFMA2.BF16_V2 R173, -RZ.H0_H0, RZ.H0_H0, -R0.H0_H0 ;  /* 0x200000ffffadc231 */ /* 0x000fe60000340900 */
[----:B------:R3:W-:Y:S01]  /*1ffe0*/  STG.E.U16 desc[UR26][R160.64+0x6e], R3 ;  /* 0x00006e03a0007986 */ /* 0x0007e2000c10151a */
[-C--:B--2---:R-:W-:Y:S03]  /*1fff0*/  HMMA.16816.F32.BF16 R92, R76, R126.reuse, R28 ;  /* 0x0000007e4c5c723c */ /* 0x084fe6000004181c */
[----:B------:R-:W-:Y:S01]  /*20000*/  STG.E.U16 desc[UR26][R160.64+0x70], R140 ;  /* 0x0000708ca0007986 */ /* 0x000fe2000c10151a */
[----:B------:R-:W-:Y:S02]  /*20010*/  PRMT R8, R173, 0x7610, R8 ;  /* 0x00007610ad087816 */ /* 0x000fe40000000008 */
[C---:B------:R-:W-:Y:S01]  /*20020*/  HMMA.16816.F32.BF16 R124, R100.reuse, R126, R32 ;  /* 0x0000007e647c723c */ /* 0x040fe20000041820 */
[----:B------:R2:W-:Y:S04]  /*20030*/  STG.E.U16 desc[UR26][R158.64+0x70], R2 ;  /* 0x000070029e007986 */ /* 0x0005e8000c10151a */
[----:B------:R-:W-:Y:S01]  /*20040*/  @!P5 STL.S16 [R1+0x20], R197 ;  /* 0x000020c50100d387 */ /* 0x000fe20000100600 */
[-C--:B------:R-:W-:Y:S03]  /*20050*/  HMMA.16816.F32.BF16 R120, R100, R116.reuse, R36 ;  /* 0x000000746478723c */ /* 0x080fe60000041824 */
[----:B------:R-:W-:Y:S02]  /*20060*/  @!P3 STL.S16 [R1+0x1c], R196 ;  /* 0x00001cc40100b387 */ /* 0x000fe40000100600 */
[----:B------:R-:W-:Y:S01]  /*20070*/  @!P4 PRMT R0, R8, 0x5410, RZ ;  /* 0x000054100800c816 */ /* 0x000fe200000000ff */
[C---:B------:R-:W-:Y:S01]  /*20080*/  HMMA.16816.F32.BF16 R88, R76.reuse, R116, R40 ;  /* 0x000000744c58723c */ /* 0x040fe20000041828 */
[----:B------:R-:W-:Y:S01]  /*20090*/  @!P1 STL.S16 [R1+0x18], R195 ;  /* 0x000018c301009387 */ /* 0x000fe20000100600 */
[----:B------:R-:W-:Y:S01]  /*200a0*/  ISETP.LT.AND P1, PT, RZ, UR18, PT ;  /* 0x00000012ff007c0c */ /* 0x000fe2000bf21270 */
[----:B------:R-:W-:Y:S02]  /*200b0*/  UIADD3 UR18, UR18, -0x1, URZ ;  /* 0xffffffff12127890 */ /* 0x000fe4000fffe03f */
[----:B------:R4:W-:Y:S01]  /*200c0*/  STG.E.U16 desc[UR26][R158.64+0x72], R0 ;  /* 0x000072009e007986 */ /* 0x0009e2000c10151a */
[-C--:B------:R-:W-:Y:S03]  /*200d0*/  HMMA.16816.F32.BF16 R84, R76, R118.reuse, R44 ;  /* 0x000000764c54723c */ /* 0x080fe6000004182c */
[----:B------:R4:W-:Y:S02]  /*200e0*/  @!P4 STL.S16 [R1+0x4], R173 ;  /* 0x000004ad0100c387 */ /* 0x0009e40000100600 */
[----:B---3--:R-:W-:Y:S01]  /*200f0*/  FADD.FTZ R3, R174, R164 ;  /* 0x000000a4ae037221 */ /* 0x008fe20000010000 */
[C---:B------:R-:W-:Y:S05]  /*20100*/  HMMA.16816.F32.BF16 R116, R100.reuse, R118, R48 ;  /* 0x000000766474723c */ /* 0x040fea0000041830 */
[----:B--2---:R-:W-:Y:S01]  /*20110*/  FADD.FTZ R2, R248, R193 ;  /* 0x000000c1f8027221 */ /* 0x004fe20000010000 */
[-C--:B-1----:R-:W-:Y:S06]  /*20120*/  HMMA.16816.F32.BF16 R112, R100, R4.reuse, R52 ;  /* 0x000000046470723c */ /* 0x082fec0000041834 */
[C---:B------:R-:W-:Y:S06]  /*20130*/  HMMA.16816.F32.BF16 R80, R76.reuse, R4, R56 ;  /* 0x000000044c50723c */ /* 0x040fec0000041838 */
[-C--:B------:R-:W-:Y:S05]  /*20140*/  HMMA.16816.F32.BF16 R76, R76, R6.reuse, R60 ;  /* 0x000000064c4c723c */ /* 0x080fea000004183c */
[----:B----4-:R-:W-:Y:S01]  /*20150*/  FADD.FTZ R0, R175, R165 ;  /* 0x000000a5af007221 */ /* 0x010fe20000010000 */
[----:B------:R-:W-:Y:S05]  /*20160*/  HMMA.16816.F32.BF16 R100, R100, R6, R64 ;  /* 0x000000066464723c */ /* 0x000fea0000041840 */
[----:B------:R-:W-:Y:S01]  /*20170*/  FADD.FTZ R4, R170, R2 ;  /* 0x00000002aa047221 */ /* 0x000fe20000010000 */
[----:B------:R-:W-:Y:S01]  /*20180*/  FADD.FTZ R2, R168, R0 ;  /* 0x00000000a8027221 */ /* 0x000fe20000010000 */
[----:B------:R-:W-:Y:S01]  /*20190*/  FADD.FTZ R0, R166, R3 ;  /* 0x00000003a6007221 */ /* 0x000fe20000010000 */
[----:B------:R-:W-:Y:S03]  /*201a0*/  FADD.FTZ R5, R172, R194 ;  /* 0x000000c2ac057221 */ /* 0x000fe60000010000 */
[----:B------:R-:W-:Y:S01]  /*201b0*/  FADD.FTZ R245, R163, R0 ;  /* 0x00000000a3f57221 */ /* 0x000fe20000010000 */
[----:B------:R-:W-:Y:S02]  /*201c0*/  IMAD.MOV.U32 R3, RZ, RZ, R68 ;  /* 0x000000ffff037224 */ /* 0x000fe400078e0044 */
[----:B------:R-:W-:Y:S01]  /*201d0*/  FADD.FTZ R247, R171, R5 ;  /* 0x00000005abf77221 */ /* 0x000fe20000010000 */
[----:B------:R-:W-:Y:S01]  /*201e0*/  FADD.FTZ R249, R169, R4 ;  /* 0x00000004a9f97221 */ /* 0x000fe20000010000 */
[----:B------:R-:W-:Y:S02]  /*201f0*/  IMAD.MOV.U32 R0, RZ, RZ, R69 ;  /* 0x000000ffff007224 */ /* 0x000fe400078e0045 */
[----:B------:R-:W-:Y:S01]  /*20200*/  FADD.FTZ R244, R167, R2 ;  /* 0x00000002a7f47221 */ /* 0x000fe20000010000 */
[----:B------:R-:W-:Y:S06]  /*20210*/  @P1 BRA `(.L_x_1058) ;  /* 0xffffff9800141947 */ /* 0x000fec000383ffff */
.L_x_1057:
[----:B------:R-:W1:Y:S01]  /*20220*/  SHFL.BFLY PT, R3, R249, 0x2, 0x1f ;  /* 0x0c401f00f9037f89 */ /* 0x000e6200000e0000 */
[----:B------:R-:W2:Y:S01]  /*20230*/  S2UR UR4, SR_CgaCtaId ;  /* 0x00000000000479c3 */ /* 0x000ea20000008800 */
[----:B------:R-:W-:Y:S01]  /*20240*/  UISETP.NE.AND UP0, UPT, UR13, -0x1, UPT ;  /* 0xffffffff0d00788c */ /* 0x000fe2000bf05270 */
[----:B------:R-:W-:Y:S01]  /*20250*/  MOV R34, 0x20 ;  /* 0x0000002000227802 */ /* 0x000fe20000000f00 */
[----:B------:R-:W3:Y:S01]  /*20260*/  SHFL.BFLY PT, R4, R247, 0x2, 0x1f ;  /* 0x0c401f00f7047f89 */ /* 0x000ee200000e0000 */
[----:B------:R-:W-:-:S03]  /*20270*/  UMOV UR8, 0x400 ;  /* 0x0000040000087882 */ /* 0x000fc60000000000 */
[----:B------:R-:W4:Y:S04]  /*20280*/  SHFL.BFLY PT, R2, R244, 0x2, 0x1f ;  /* 0x0c401f00f4027f89 */ /* 0x000f2800000e0000 */
[----:B------:R-:W4:Y:S01]  /*20290*/  SHFL.BFLY PT, R0, R245, 0x2, 0x1f ;  /* 0x0c401f00f5007f89 */ /* 0x000f2200000e0000 */
[----:B------:R-:W-:Y:S02]  /*202a0*/  @UP0 ULDC.64 UR6, c[0x0][0x298] ;  /* 0x0000a60000060ab9 */ /* 0x000fe40000000a00 */
[----:B------:R-:W-:Y:S01]  /*202b0*/  @UP0 UIMAD.WIDE.U32 UR10, UR13, UR6, URZ ;  /* 0x000000060d0a02a5 */ /* 0x000fe2000f8e003f */
[----:B------:R-:W4:Y:S02]  /*202c0*/  S2R R35, SR_TID.X ;  /* 0x0000000000237919 */ /* 0x000f240000002100 */
[----:B------:R-:W-:Y:S01]  /*202d0*/  ULDC UR6, c[0x0][0x38c] ;  /* 0x0000e30000067ab9 */ /* 0x000fe20000000800 */
[----:B------:R-:W-:Y:S01]  /*202e0*/  @UP0 UIMAD UR7, UR13, UR7, UR11 ;  /* 0x000000070d0702a4 */ /* 0x000fe2000f8e020b */
[----:B-1----:R-:W-:Y:S01]  /*202f0*/  FADD.FTZ R3, R3, R249 ;  /* 0x000000f903037221 */ /* 0x002fe20000010000 */
[----:B--2---:R-:W-:Y:S01]  /*20300*/  ULEA UR4, UR4, UR8, 0x18 ;  /* 0x0000000804047291 */ /* 0x004fe2000f8ec03f */
[----:B---3--:R-:W-:-:S03]  /*20310*/  FADD.FTZ R4, R4, R247 ;  /* 0x000000f704047221 */ /* 0x008fc60000010000 */
[----:B------:R-:W1:Y:S01]  /*20320*/  SHFL.BFLY PT, R7, R3, 0x1, 0x1f ;  /* 0x0c201f0003077f89 */ /* 0x000e6200000e0000 */
[----:B----4-:R-:W-:-:S03]  /*20330*/  FADD.FTZ R2, R2, R244 ;  /* 0x000000f402027221 */ /* 0x010fc60000010000 */
[----:B------:R-:W2:Y:S01]  /*20340*/  SHFL.BFLY PT, R8, R4, 0x1, 0x1f ;  /* 0x0c201f0004087f89 */ /* 0x000ea200000e0000 */
[----:B------:R-:W-:-:S03]  /*20350*/  FADD.FTZ R0, R0, R245 ;  /* 0x000000f500007221 */ /* 0x000fc60000010000 */
[----:B------:R-:W3:Y:S04]  /*20360*/  SHFL.BFLY PT, R5, R2, 0x1, 0x1f ;  /* 0x0c201f0002057f89 */ /* 0x000ee800000e0000 */
[----:B------:R-:W4:Y:S01]  /*20370*/  SHFL.BFLY PT, R6, R0, 0x1, 0x1f ;  /* 0x0c201f0000067f89 */ /* 0x000f2200000e0000 */
[----:B------:R-:W-:-:S04]  /*20380*/  SHF.R.S32.HI R10, RZ, 0x1f, R35 ;  /* 0x0000001fff0a7819 */ /* 0x000fc80000011423 */
[CC--:B------:R-:W-:Y:S01]  /*20390*/  LEA.HI R9, R10.reuse, R35.reuse, RZ, 0x5 ;  /* 0x000000230a097211 */ /* 0x0c0fe200078f28ff */
[----:B-1---5:R-:W-:Y:S01]  /*203a0*/  FADD.FTZ R43, R3, R7 ;  /* 0x00000007032b7221 */ /* 0x022fe20000010000 */
[----:B------:R-:W-:Y:S01]  /*203b0*/  LEA.HI R7, R10, R35, RZ, 0x2 ;  /* 0x000000230a077211 */ /* 0x000fe200078f10ff */
[----:B--2---:R-:W-:-:S03]  /*203c0*/  FADD.FTZ R42, R4, R8 ;  /* 0x00000008042a7221 */ /* 0x004fc60000010000 */
[--C-:B------:R-:W-:Y:S01]  /*203d0*/  SHF.R.S32.HI R8, RZ, 0x2, R7.reuse ;  /* 0x00000002ff087819 */ /* 0x100fe20000011407 */
[----:B------:R-:W-:Y:S01]  /*203e0*/  IMAD.MOV.U32 R4, RZ, RZ, 0x3f800000 ;  /* 0x3f800000ff047424 */ /* 0x000fe200078e00ff */
[----:B------:R-:W-:Y:S01]  /*203f0*/  SHF.R.S32.HI R3, RZ, 0x1f, R7 ;  /* 0x0000001fff037819 */ /* 0x000fe20000011407 */
[----:B---3--:R-:W-:Y:S01]  /*20400*/  FADD.FTZ R44, R2, R5 ;  /* 0x00000005022c7221 */ /* 0x008fe20000010000 */
[----:B------:R-:W-:Y:S02]  /*20410*/  FSETP.NE.FTZ.AND P5, PT, R42, RZ, PT ;  /* 0x000000ff2a00720b */ /* 0x000fe40003fb5000 */
[----:B------:R-:W-:Y:S01]  /*20420*/  LEA.HI R5, R3, R8, RZ, 0x3 ;  /* 0x0000000803057211 */ /* 0x000fe200078f18ff */
[----:B----4-:R-:W-:Y:S01]  /*20430*/  FADD.FTZ R45, R0, R6 ;  /* 0x00000006002d7221 */ /* 0x010fe20000010000 */
[----:B------:R-:W-:Y:S01]  /*20440*/  FSETP.NE.FTZ.AND P4, PT, R43, RZ, PT ;  /* 0x000000ff2b00720b */ /* 0x000fe20003f95000 */
[----:B------:R-:W-:Y:S01]  /*20450*/  IMAD.MOV.U32 R3, RZ, RZ, 0x3f800000 ;  /* 0x3f800000ff037424 */ /* 0x000fe200078e00ff */
[----:B------:R-:W-:-:S02]  /*20460*/  LOP3.LUT R5, R5, 0xfffffff8, RZ, 0xc0, !PT ;  /* 0xfffffff805057812 */ /* 0x000fc400078ec0ff */
[----:B------:R-:W-:Y:S02]  /*20470*/  FSETP.NE.FTZ.AND P3, PT, R44, RZ, PT ;  /* 0x000000ff2c00720b */ /* 0x000fe40003f75000 */
[----:B------:R-:W-:Y:S01]  /*20480*/  FSETP.NE.FTZ.AND P0, PT, R45, RZ, PT ;  /* 0x000000ff2d00720b */ /* 0x000fe20003f15000 */
[----:B------:R-:W-:Y:S01]  /*20490*/  IMAD.IADD R5, R8, 0x1, -R5 ;  /* 0x0000000108057824 */ /* 0x000fe200078e0a05 */
[----:B------:R-:W-:Y:S01]  /*204a0*/  LOP3.LUT R0, R7, 0x3ffffffc, RZ, 0xc0, !PT ;  /* 0x3ffffffc07007812 */ /* 0x000fe200078ec0ff */
[----:B------:R-:W1:Y:S01]  /*204b0*/  @P5 MUFU.RCP R4, R42 ;  /* 0x0000002a00045308 */ /* 0x000e620000001000 */
[----:B------:R-:W-:Y:S01]  /*204c0*/  MOV R2, 0x3f800000 ;  /* 0x3f80000000027802 */ /* 0x000fe20000000f00 */
[----:B------:R-:W-:Y:S01]  /*204d0*/  IMAD.SHL.U32 R7, R5, 0x40, RZ ;  /* 0x0000004005077824 */ /* 0x000fe200078e00ff */
[----:B------:R-:W-:Y:S01]  /*204e0*/  SHF.R.S32.HI R8, RZ, 0x5, R9 ;  /* 0x00000005ff087819 */ /* 0x000fe20000011409 */
[----:B------:R-:W-:Y:S01]  /*204f0*/  IMAD.IADD R6, R35, 0x1, -R0 ;  /* 0x0000000123067824 */ /* 0x000fe200078e0a00 */
[----:B------:R-:W-:-:S02]  /*20500*/  MOV R0, 0x3f800000 ;  /* 0x3f80000000007802 */ /* 0x000fc40000000f00 */
[----:B------:R-:W-:Y:S01]  /*20510*/  LOP3.LUT R7, R7, 0x1c0, RZ, 0xc0, !PT ;  /* 0x000001c007077812 */ /* 0x000fe200078ec0ff */
[----:B------:R-:W2:Y:S01]  /*20520*/  @P4 MUFU.RCP R3, R43 ;  /* 0x0000002b00034308 */ /* 0x000ea20000001000 */
[----:B------:R-:W-:Y:S01]  /*20530*/  R2P PR, R5, 0x6 ;  /* 0x0000000605007804 */ /* 0x000fe20000000000 */
[----:B------:R-:W-:Y:S01]  /*20540*/  IMAD R6, R8, 0x200, R6 ;  /* 0x0000020008067824 */ /* 0x000fe200078e0206 */
[----:B------:R-:W-:Y:S02]  /*20550*/  LEA.HI R7, R7, R7, RZ, 0x1d ;  /* 0x0000000707077211 */ /* 0x000fe400078fe8ff */
[----:B------:R-:W-:Y:S02]  /*20560*/  PLOP3.LUT P6, PT, PT, PT, UP0, 0x80, 0x0 ;  /* 0x000000000000781c */ /* 0x000fe40003fcf008 */
[----:B------:R-:W-:Y:S01]  /*20570*/  SEL R34, R34, 0xffffffe0, !P1 ;  /* 0xffffffe022227807 */ /* 0x000fe20004800000 */
[----:B------:R-:W3:Y:S01]  /*20580*/  @P3 MUFU.RCP R2, R44 ;  /* 0x0000002c00023308 */ /* 0x000ee20000001000 */
[----:B------:R-:W-:-:S02]  /*20590*/  IMAD.U32 R6, R6, 0x2, R7 ;  /* 0x0000000206067824 */ /* 0x000fc400078e0007 */
[----:B-1----:R-:W-:-:S03]  /*205a0*/  FMUL.FTZ R4, R4, UR6 ;  /* 0x0000000604047c20 */ /* 0x002fc60008410000 */
[----:B------:R-:W-:Y:S02]  /*205b0*/  LEA R21, R6, UR4, 0x1 ;  /* 0x0000000406157c11 */ /* 0x000fe4000f8e08ff */
[----:B------:R-:W1:Y:S01]  /*205c0*/  @P0 MUFU.RCP R0, R45 ;  /* 0x0000002d00000308 */ /* 0x000e620000001000 */
[----:B--2---:R-:W-:Y:S02]  /*205d0*/  FMUL.FTZ R3, R3, UR6 ;  /* 0x0000000603037c20 */ /* 0x004fe40008410000 */
[C---:B------:R-:W-:Y:S01]  /*205e0*/  VIADD R22, R21.reuse, 0x40 ;  /* 0x0000004015167836 */ /* 0x040fe20000000000 */
[----:B------:R-:W-:Y:S01]  /*205f0*/  @P2 IADD3 R22, R21, -0x40, RZ ;  /* 0xffffffc015162810 */ /* 0x000fe20007ffe0ff */
[----:B---3--:R-:W-:Y:S01]  /*20600*/  FMUL.FTZ R2, R2, UR6 ;  /* 0x0000000602027c20 */ /* 0x008fe20008410000 */
[----:B-1----:R-:W-:Y:S01]  /*20610*/  FMUL.FTZ R0, R0, UR6 ;  /* 0x0000000600007c20 */ /* 0x002fe20008410000 */
        /* <DEDUP_REMOVED lines=8> */
.L_x_1061:
[----:B------:R-:W-:Y:S01]  /*206a0*/  ULDC.U8 UR4, c[0x0][0x3d8] ;  /* 0x0000f60000047ab9 */ /* 0x000fe20000000000 */
[----:B------:R-:W-:Y:S01]  /*206b0*/  ULDC.U8 UR8, c[0x0][0x3d9] ;  /* 0x0000f64000087ab9 */ /* 0x000fe20000000000 */
[----:B------:R-:W-:Y:S01]  /*206c0*/  ISETP.NE.AND P6, PT, RZ, UR4, PT ;  /* 0x00000004ff007c0c */ /* 0x000fe2000bfc5270 */
[----:B------:R-:W-:Y:S01]  /*206d0*/  IMAD.MOV.U32 R40, RZ, RZ, 0x10 ;  /* 0x00000010ff287424 */ /* 0x000fe200078e00ff */
[----:B------:R-:W-:Y:S02]  /*206e0*/  LOP3.LUT R5, R5, 0x1, RZ, 0xc0, !PT ;  /* 0x0000000105057812 */ /* 0x000fe400078ec0ff */
[----:B------:R-:W-:Y:S02]  /*206f0*/  CS2R R38, SRZ ;  /* 0x0000000000267805 */ /* 0x000fe4000001ff00 */
[----:B------:R-:W-:Y:S02]  /*20700*/  ISETP.NE.OR P1, PT, RZ, UR8, !P6 ;  /* 0x00000008ff007c0c */ /* 0x000fe4000f725670 */
[----:B------:R-:W-:-:S04]  /*20710*/  ISETP.NE.U32.AND P2, PT, R5, 0x1, PT ;  /* 0x000000010500780c */ /* 0x000fc80003f45070 */
[----:B------:R-:W-:Y:S02]  /*20720*/  SEL R40, R40, 0xfffffff0, P2 ;  /* 0xfffffff028287807 */ /* 0x000fe40001000000 */
[----:B------:R-:W-:-:S04]  /*20730*/  PLOP3.LUT P2, PT, PT, PT, PT, 0x8, 0x0 ;  /* 0x000000000000781c */ /* 0x000fc80003f4e170 */
[----:B------:R-:W-:Y:S01]  /*20740*/  P2R R5, PR, RZ, 0x4 ;  /* 0x00000004ff057803 */ /* 0x000fe20000000000 */
[----:B------:R-:W-:Y:S08]  /*20750*/  @P1 BRA `(.L_x_1062) ;  /* 0x0000000000241947 */ /* 0x000ff00003800000 */
[----:B------:R-:W1:Y:S01]  /*20760*/  S2UR UR4, SR_CTAID.Y ;  /* 0x00000000000479c3 */ /* 0x000e620000002600 */
[----:B------:R-:W-:Y:S01]  /*20770*/  ULDC UR6, c[0x0][0x2c4] ;  /* 0x0000b10000067ab9 */ /* 0x000fe20000000800 */
[----:B------:R-:W-:-:S04]  /*20780*/  PLOP3.LUT P1, PT, PT, PT, PT, 0x80, 0x0 ;  /* 0x000000000000781c */ /* 0x000fc80003f2f070 */
[----:B------:R-:W-:Y:S01]  /*20790*/  P2R R5, PR, RZ, 0x2 ;  /* 0x00000002ff057803 */ /* 0x000fe20000000000 */
[----:B-1----:R-:W-:-:S04]  /*207a0*/  UIMAD UR4, UR4, UR6, URZ ;  /* 0x00000006040472a4 */ /* 0x002fc8000f8e023f */
[----:B------:R-:W-:-:S04]  /*207b0*/  USEL UR13, UR4, UR13, !UP0 ;  /* 0x0000000d040d7287 */ /* 0x000fc8000c000000 */
[----:B------:R-:W-:Y:S02]  /*207c0*/  USHF.R.S32.HI UR4, URZ, 0x1f, UR13 ;  /* 0x0000001f3f047899 */ /* 0x000fe4000801140d */
[----:B------:R-:W-:-:S04]  /*207d0*/  IMAD.U32 R38, RZ, RZ, UR13 ;  /* 0x0000000dff267e24 */ /* 0x000fc8000f8e00ff */
[----:B------:R-:W-:-:S07]  /*207e0*/  IMAD.U32 R39, RZ, RZ, UR4 ;  /* 0x00000004ff277e24 */ /* 0x000fce000f8e00ff */
.L_x_1062:
[----:B------:R-:W1:Y:S01]  /*207f0*/  S2R R46, SR_TID.X ;  /* 0x00000000002e7919 */ /* 0x000e620000002100 */
[----:B------:R-:W-:Y:S01]  /*20800*/  ISETP.NE.AND P2, PT, RZ, UR8, PT ;  /* 0x00000008ff007c0c */ /* 0x000fe2000bf45270 */
[C---:B------:R-:W-:Y:S01]  /*20810*/  FMUL.FTZ R136, R4.reuse, R136 ;  /* 0x0000008804887220 */ /* 0x040fe20000410000 */
[----:B------:R-:W-:Y:S01]  /*20820*/  PLOP3.LUT P1, PT, PT, PT, PT, 0x8, 0x0 ;  /* 0x000000000000781c */ /* 0x000fe20003f2e170 */
[----:B------:R-:W-:Y:S01]  /*20830*/  FMUL.FTZ R138, R3, R138 ;  /* 0x0000008a038a7220 */ /* 0x000fe20000410000 */
[----:B------:R-:W-:Y:S01]  /*20840*/  LOP3.LUT R6, R9, 0xffffffe0, RZ, 0xc0, !PT ;  /* 0xffffffe009067812 */ /* 0x000fe200078ec0ff */
[C---:B------:R-:W-:Y:S01]  /*20850*/  FMUL.FTZ R134, R3.reuse, R134 ;  /* 0x0000008603867220 */ /* 0x040fe20000410000 */
[----:B------:R-:W-:Y:S01]  /*20860*/  FMUL.FTZ R135, R3, R135 ;  /* 0x0000008703877220 */ /* 0x000fe20000410000 */
[----:B------:R-:W-:Y:S01]  /*20870*/  FMUL.FTZ R132, R4, R132 ;  /* 0x0000008404847220 */ /* 0x000fe20000410000 */
[----:B------:R-:W-:Y:S01]  /*20880*/  IADD3 R6, -R6, R35, RZ ;  /* 0x0000002306067210 */ /* 0x000fe20007ffe1ff */
[----:B------:R-:W-:Y:S01]  /*20890*/  FMUL.FTZ R133, R4, R133 ;  /* 0x0000008504857220 */ /* 0x000fe20000410000 */
[----:B------:R-:W-:Y:S01]  /*208a0*/  LEA.HI R35, R10, R35, RZ, 0x3 ;  /* 0x000000230a237211 */ /* 0x000fe200078f18ff */
[C---:B------:R-:W-:Y:S01]  /*208b0*/  FMUL.FTZ R128, R4.reuse, R128 ;  /* 0x0000008004807220 */ /* 0x040fe20000410000 */
[C---:B------:R-:W-:Y:S01]  /*208c0*/  FMUL.FTZ R12, R4.reuse, R129 ;  /* 0x00000081040c7220 */ /* 0x040fe20000410000 */
[----:B------:R-:W2:Y:S01]  /*208d0*/  @!P2 LDC R41, c[0x0][0x2c4] ;  /* 0x0000b100ff29ab82 */ /* 0x000ea20000000800 */
[----:B------:R-:W-:Y:S01]  /*208e0*/  @!P2 PLOP3.LUT P1, PT, P6, PT, PT, 0x80, 0x0 ;  /* 0x000000000000a81c */ /* 0x000fe2000372f070 */
[C---:B------:R-:W-:Y:S01]  /*208f0*/  FMUL.FTZ R124, R4.reuse, R124 ;  /* 0x0000007c047c7220 */ /* 0x040fe20000410000 */
[----:B------:R-:W-:Y:S01]  /*20900*/  ISETP.NE.AND P6, PT, R5, RZ, PT ;  /* 0x000000ff0500720c */ /* 0x000fe20003fc5270 */
        /* <DEDUP_REMOVED lines=14> */
[----:B-1----:R-:W-:Y:S01]  /*209f0*/  SHF.R.S32.HI R47, RZ, 0x1f, R46 ;  /* 0x0000001fff2f7819 */ /* 0x002fe2000001142e */
[C---:B------:R-:W-:Y:S01]  /*20a00*/  FMUL.FTZ R92, R2.reuse, R92 ;  /* 0x0000005c025c7220 */ /* 0x040fe20000410000 */
[C---:B------:R-:W-:Y:S01]  /*20a10*/  FMUL.FTZ R15, R2.reuse, R93 ;  /* 0x0000005d020f7220 */ /* 0x040fe20000410000 */
[C---:B------:R-:W-:Y:S01]  /*20a20*/  FMUL.FTZ R88, R2.reuse, R88 ;  /* 0x0000005802587220 */ /* 0x040fe20000410000 */
[----:B------:R-:W-:Y:S01]  /*20a30*/  LEA.HI R47, R47, R46, RZ, 0x3 ;  /* 0x0000002e2f2f7211 */ /* 0x000fe200078f18ff */
[----:B------:R-:W-:Y:S01]  /*20a40*/  FMUL.FTZ R24, R2, R89 ;  /* 0x0000005902187220 */ /* 0x000fe20000410000 */
[----:B--2---:R-:W1:Y:S01]  /*20a50*/  @P1 LDC R41, c[0x0][0x2e4] ;  /* 0x0000b900ff291b82 */ /* 0x004e620000000800 */
[----:B------:R-:W-:Y:S01]  /*20a60*/  LOP3.LUT P1, RZ, R6, 0x3, RZ, 0xc0, !PT ;  /* 0x0000000306ff7812 */ /* 0x000fe2000782c0ff */
[----:B------:R-:W-:Y:S01]  /*20a70*/  FMUL.FTZ R6, R4, R137 ;  /* 0x0000008904067220 */ /* 0x000fe20000410000 */
[----:B------:R-:W-:Y:S01]  /*20a80*/  LOP3.LUT R5, R47, 0xfffffff8, RZ, 0xc0, !PT ;  /* 0xfffffff82f057812 */ /* 0x000fe200078ec0ff */
[C---:B------:R-:W-:Y:S01]  /*20a90*/  FMUL.FTZ R4, R2.reuse, R109 ;  /* 0x0000006d02047220 */ /* 0x040fe20000410000 */
[C---:B------:R-:W-:Y:S01]  /*20aa0*/  FMUL.FTZ R84, R2.reuse, R84 ;  /* 0x0000005402547220 */ /* 0x040fe20000410000 */
[C---:B------:R-:W-:Y:S01]  /*20ab0*/  FMUL.FTZ R25, R2.reuse, R85 ;  /* 0x0000005502197220 */ /* 0x040fe20000410000 */
[----:B------:R-:W-:Y:S01]  /*20ac0*/  IADD3 R46, -R5, R46, RZ ;  /* 0x0000002e052e7210 */ /* 0x000fe20007ffe1ff */
        /* <DEDUP_REMOVED lines=22> */
[----:B------:R-:W-:Y:S01]  /*20c30*/  FMUL.FTZ R130, R3, R130 ;  /* 0x0000008203827220 */ /* 0x000fe20000410000 */
[----:B------:R-:W-:Y:S01]  /*20c40*/  F2FP.BF16.F32.PACK_AB R5, R5, R138 ;  /* 0x0000008a0505723e */ /* 0x000fe200000010ff */
[----:B------:R-:W-:Y:S01]  /*20c50*/  FMUL.FTZ R11, R3, R131 ;  /* 0x00000083030b7220 */ /* 0x000fe20000410000 */
[----:B------:R-:W-:Y:S01]  /*20c60*/  F2FP.BF16.F32.PACK_AB R2, R135, R134 ;  /* 0x000000868702723e */ /* 0x000fe200000010ff */
[----:B------:R-:W-:Y:S01]  /*20c70*/  FMUL.FTZ R126, R3, R126 ;  /* 0x0000007e037e7220 */ /* 0x000fe20000410000 */
[----:B------:R-:W-:Y:S01]  /*20c80*/  IADD3 R0, R21, R40, RZ ;  /* 0x0000002815007210 */ /* 0x000fe20007ffe0ff */
        /* <DEDUP_REMOVED lines=10> */
[----:B------:R-:W-:Y:S01]  /*20d30*/  STS [R21], R6 ;  /* 0x0000000615007388 */ /* 0x000fe20000000800 */
[----:B------:R-:W-:Y:S01]  /*20d40*/  F2FP.BF16.F32.PACK_AB R4, R4, R108 ;  /* 0x0000006c0404723e */ /* 0x000fe200000010ff */
[----:B------:R-:W2:Y:S01]  /*20d50*/  S2UR UR4, SR_CTAID.X ;  /* 0x00000000000479c3 */ /* 0x000ea20000002500 */
[----:B------:R-:W-:Y:S01]  /*20d60*/  F2FP.BF16.F32.PACK_AB R7, R7, R110 ;  /* 0x0000006e0707723e */ /* 0x000fe200000010ff */
[----:B------:R3:W-:Y:S01]  /*20d70*/  STS [R21+0x400], R5 ;  /* 0x0004000515007388 */ /* 0x0007e20000000800 */
[----:B------:R-:W-:Y:S01]  /*20d80*/  F2FP.BF16.F32.PACK_AB R14, R14, R104 ;  /* 0x000000680e0e723e */ /* 0x000fe200000010ff */
[----:B------:R-:W-:Y:S01]  /*20d90*/  BSSY B0, `(.L_x_1063) ;  /* 0x0000099000007945 */ /* 0x000fe20003800000 */
[----:B------:R-:W-:Y:S01]  /*20da0*/  F2FP.BF16.F32.PACK_AB R13, R13, R106 ;  /* 0x0000006a0d0d723e */ /* 0x000fe200000010ff */
[----:B------:R4:W-:Y:S01]  /*20db0*/  STS [R0+0x400], R2 ;  /* 0x0004000200007388 */ /* 0x0009e20000000800 */
[----:B------:R-:W-:-:S02]  /*20dc0*/  F2FP.BF16.F32.PACK_AB R12, R12, R128 ;  /* 0x000000800c0c723e */ /* 0x000fc400000010ff */
[----:B------:R-:W-:Y:S01]  /*20dd0*/  F2FP.BF16.F32.PACK_AB R11, R11, R130 ;  /* 0x000000820b0b723e */ /* 0x000fe200000010ff */
[----:B------:R5:W-:Y:S01]  /*20de0*/  STS [R0], R3 ;  /* 0x0000000300007388 */ /* 0x000be20000000800 */
[----:B------:R-:W-:Y:S02]  /*20df0*/  F2FP.BF16.F32.PACK_AB R9, R9, R124 ;  /* 0x0000007c0909723e */ /* 0x000fe400000010ff */
[----:B------:R-:W-:Y:S01]  /*20e00*/  F2FP.BF16.F32.PACK_AB R8, R8, R126 ;  /* 0x0000007e0808723e */ /* 0x000fe200000010ff */
[----:B------:R-:W-:Y:S01]  /*20e10*/  STS [R21+0x2000], R4 ;  /* 0x0020000415007388 */ /* 0x000fe20000000800 */
        /* <DEDUP_REMOVED lines=9> */
[----:B------:R-:W-:Y:S01]  /*20eb0*/  F2FP.BF16.F32.PACK_AB R17, R17, R116 ;  /* 0x000000741111723e */ /* 0x000fe200000010ff */
[----:B---3--:R-:W3:Y:S01]  /*20ec0*/  @P5 MUFU.LG2 R5, R42 ;  /* 0x0000002a00055308 */ /* 0x008ee20000000c00 */
[----:B------:R-:W-:Y:S02]  /*20ed0*/  F2FP.BF16.F32.PACK_AB R23, R23, R118 ;  /* 0x000000761717723e */ /* 0x000fe400000010ff */
[----:B----4-:R-:W-:-:S02]  /*20ee0*/  IADD3 R2, R21, R34, RZ ;  /* 0x0000002215027210 */ /* 0x010fc40007ffe0ff */
[----:B------:R-:W-:Y:S02]  /*20ef0*/  F2FP.BF16.F32.PACK_AB R24, R24, R88 ;  /* 0x000000581818723e */ /* 0x000fe400000010ff */
[----:B-----5:R-:W-:Y:S01]  /*20f00*/  IADD3 R3, R0, R34, RZ ;  /* 0x0000002200037210 */ /* 0x020fe20007ffe0ff */
[----:B------:R4:W-:Y:S01]  /*20f10*/  STS [R2], R12 ;  /* 0x0000000c02007388 */ /* 0x0009e20000000800 */
[----:B------:R-:W-:Y:S02]  /*20f20*/  F2FP.BF16.F32.PACK_AB R26, R26, R90 ;  /* 0x0000005a1a1a723e */ /* 0x000fe400000010ff */
[----:B------:R-:W-:Y:S01]  /*20f30*/  F2FP.BF16.F32.PACK_AB R25, R25, R84 ;  /* 0x000000541919723e */ /* 0x000fe200000010ff */
[----:B------:R5:W-:Y:S01]  /*20f40*/  STS [R2+0x400], R11 ;  /* 0x0004000b02007388 */ /* 0x000be20000000800 */
[----:B------:R-:W-:Y:S01]  /*20f50*/  F2FP.BF16.F32.PACK_AB R27, R27, R86 ;  /* 0x000000561b1b723e */ /* 0x000fe200000010ff */
[----:B-1----:R-:W1:Y:S02]  /*20f60*/  @P2 LDC.64 R6, c[0x0][0x2c0] ;  /* 0x0000b000ff062b82 */ /* 0x002e640000000a00 */
[----:B------:R-:W-:Y:S01]  /*20f70*/  STS [R3], R9 ;  /* 0x0000000903007388 */ /* 0x000fe20000000800 */
[----:B------:R-:W-:-:S02]  /*20f80*/  F2FP.BF16.F32.PACK_AB R31, R31, R112 ;  /* 0x000000701f1f723e */ /* 0x000fc400000010ff */
[----:B------:R-:W-:Y:S01]  /*20f90*/  F2FP.BF16.F32.PACK_AB R30, R30, R114 ;  /* 0x000000721e1e723e */ /* 0x000fe200000010ff */
[----:B------:R-:W-:Y:S01]  /*20fa0*/  STS [R3+0x400], R8 ;  /* 0x0004000803007388 */ /* 0x000fe20000000800 */
[----:B------:R-:W-:Y:S02]  /*20fb0*/  F2FP.BF16.F32.PACK_AB R29, R29, R100 ;  /* 0x000000641d1d723e */ /* 0x000fe400000010ff */
[----:B--2---:R-:W-:Y:S01]  /*20fc0*/  IADD3 R0, R34, 0x400, R22 ;  /* 0x0000040022007810 */ /* 0x004fe20007ffe016 */
[----:B------:R2:W-:Y:S01]  /*20fd0*/  STS [R2+0x2000], R10 ;  /* 0x0020000a02007388 */ /* 0x0005e20000000800 */
[----:B------:R-:W-:Y:S01]  /*20fe0*/  F2FP.BF16.F32.PACK_AB R28, R28, R102 ;  /* 0x000000661c1c723e */ /* 0x000fe200000010ff */
[----:B------:R-:W3:Y:S01]  /*20ff0*/  @P4 LDC R14, c[0x0][0x2e8] ;  /* 0x0000ba00ff0e4b82 */ /* 0x000ee20000000800 */
[C---:B------:R-:W-:Y:S01]  /*21000*/  IADD3 R4, R40.reuse, R0, RZ ;  /* 0x0000000028047210 */ /* 0x040fe20007ffe0ff */
[----:B------:R2:W-:Y:S01]  /*21010*/  STS [R2+0x2400], R16 ;  /* 0x0024001002007388 */ /* 0x0005e20000000800 */
[----:B------:R-:W-:-:S02]  /*21020*/  IADD3 R0, R40, R22, RZ ;  /* 0x0000001628007210 */ /* 0x000fc40007ffe0ff */
[----:B------:R-:W-:Y:S01]  /*21030*/  F2FP.BF16.F32.PACK_AB R33, R33, R80 ;  /* 0x000000502121723e */ /* 0x000fe200000010ff */
[----:B------:R-:W-:Y:S01]  /*21040*/  STS [R3+0x2000], R15 ;  /* 0x0020000f03007388 */ /* 0x000fe20000000800 */
[----:B------:R-:W-:Y:S01]  /*21050*/  F2FP.BF16.F32.PACK_AB R32, R32, R82 ;  /* 0x000000522020723e */ /* 0x000fe200000010ff */
[----:B------:R-:W3:Y:S01]  /*21060*/  @P3 LDC R13, c[0x0][0x2e8] ;  /* 0x0000ba00ff0d3b82 */ /* 0x000ee20000000800 */
[----:B------:R-:W-:Y:S01]  /*21070*/  F2FP.BF16.F32.PACK_AB R37, R37, R76 ;  /* 0x0000004c2525723e */ /* 0x000fe200000010ff */
[----:B----4-:R-:W4:Y:S01]  /*21080*/  S2R R12, SR_CTAID.Y ;  /* 0x00000000000c7919 */ /* 0x010f220000002600 */
[----:B------:R-:W-:Y:S02]  /*21090*/  F2FP.BF16.F32.PACK_AB R36, R36, R78 ;  /* 0x0000004e2424723e */ /* 0x000fe400000010ff */
[----:B------:R-:W-:Y:S01]  /*210a0*/  MOV R21, 0x7f800000 ;  /* 0x7f80000000157802 */ /* 0x000fe20000000f00 */
[----:B------:R1:W-:Y:S02]  /*210b0*/  STS [R3+0x2400], R20 ;  /* 0x0024001403007388 */ /* 0x0003e40000000800 */
[----:B-----5:R-:W5:Y:S02]  /*210c0*/  @!P2 LDC R11, c[0x0][0x270] ;  /* 0x00009c00ff0bab82 */ /* 0x020f640000000800 */
[----:B------:R-:W-:Y:S04]  /*210d0*/  STS [R22], R19 ;  /* 0x0000001316007388 */ /* 0x000fe80000000800 */
[----:B------:R-:W-:Y:S01]  /*210e0*/  STS [R22+0x400], R18 ;  /* 0x0004001216007388 */ /* 0x000fe20000000800 */
[----:B--2---:R-:W2:Y:S01]  /*210f0*/  @P4 MUFU.LG2 R10, R43 ;  /* 0x0000002b000a4308 */ /* 0x004ea20000000c00 */
[----:B------:R-:W2:Y:S02]  /*21100*/  @P2 LDC R8, c[0x0][0x2c0] ;  /* 0x0000b000ff082b82 */ /* 0x000ea40000000800 */
[----:B------:R-:W-:Y:S01]  /*21110*/  STS [R0], R17 ;  /* 0x0000001100007388 */ /* 0x000fe20000000800 */
[----:B------:R-:W-:-:S03]  /*21120*/  IADD3 R2, R34, R22, RZ ;  /* 0x0000001622027210 */ /* 0x000fc60007ffe0ff */
[----:B------:R4:W-:Y:S02]  /*21130*/  STS [R0+0x400], R23 ;  /* 0x0004001700007388 */ /* 0x0009e40000000800 */
[----:B------:R-:W2:Y:S02]  /*21140*/  @P5 LDC R9, c[0x0][0x2e8] ;  /* 0x0000ba00ff095b82 */ /* 0x000ea40000000800 */
[----:B------:R3:W-:Y:S04]  /*21150*/  STS [R22+0x2000], R24 ;  /* 0x0020001816007388 */ /* 0x0007e80000000800 */
[----:B------:R3:W-:Y:S01]  /*21160*/  STS [R22+0x2400], R26 ;  /* 0x0024001a16007388 */ /* 0x0007e20000000800 */
[----:B-1----:R-:W-:Y:S02]  /*21170*/  IADD3 R3, R34, R0, RZ ;  /* 0x0000000022037210 */ /* 0x002fe40007ffe0ff */
[----:B------:R-:W-:Y:S01]  /*21180*/  MOV R20, 0x7f800000 ;  /* 0x7f80000000147802 */ /* 0x000fe20000000f00 */
[----:B------:R-:W-:Y:S04]  /*21190*/  STS [R0+0x2000], R25 ;  /* 0x0020001900007388 */ /* 0x000fe80000000800 */
[----:B------:R1:W-:Y:S01]  /*211a0*/  STS [R0+0x2400], R27 ;  /* 0x0024001b00007388 */ /* 0x0003e20000000800 */
[----:B------:R-:W-:-:S03]  /*211b0*/  @!P2 MOV R8, 0x1 ;  /* 0x000000010008a802 */ /* 0x000fc60000000f00 */
[----:B------:R-:W-:Y:S04]  /*211c0*/  STS [R2], R31 ;  /* 0x0000001f02007388 */ /* 0x000fe80000000800 */
[----:B------:R-:W-:Y:S01]  /*211d0*/  STS [R2+0x400], R30 ;  /* 0x0004001e02007388 */ /* 0x000fe20000000800 */
[----:B----4-:R-:W-:-:S03]  /*211e0*/  MOV R23, 0x7f800000 ;  /* 0x7f80000000177802 */ /* 0x010fc60000000f00 */
[----:B------:R-:W-:Y:S01]  /*211f0*/  STS [R3], R29 ;  /* 0x0000001d03007388 */ /* 0x000fe20000000800 */
[----:B---3--:R-:W3:Y:S01]  /*21200*/  S2R R24, SR_CTAID.Z ;  /* 0x0000000000187919 */ /* 0x008ee20000002700 */
[----:B------:R-:W-:Y:S02]  /*21210*/  MOV R22, 0x7f800000 ;  /* 0x7f80000000167802 */ /* 0x000fe40000000f00 */
[----:B------:R-:W-:Y:S04]  /*21220*/  STS [R4], R28 ;  /* 0x0000001c04007388 */ /* 0x000fe80000000800 */
[----:B------:R-:W-:Y:S01]  /*21230*/  STS [R2+0x2000], R33 ;  /* 0x0020002102007388 */ /* 0x000fe20000000800 */
[----:B-1----:R-:W-:Y:S01]  /*21240*/  @P2 MOV R0, 0x1 ;  /* 0x0000000100002802 */ /* 0x002fe20000000f00 */
[----:B-----5:R-:W-:-:S02]  /*21250*/  @!P2 IMAD R0, R41, R11, RZ ;  /* 0x0000000b2900a224 */ /* 0x020fc400078e02ff */
[----:B------:R1:W-:Y:S01]  /*21260*/  STS [R2+0x2400], R32 ;  /* 0x0024002002007388 */ /* 0x0003e20000000800 */
[----:B------:R-:W4:Y:S01]  /*21270*/  @P3 MUFU.LG2 R11, R44 ;  /* 0x0000002c000b3308 */ /* 0x000f220000000c00 */
[----:B------:R-:W-:Y:S02]  /*21280*/  IMAD R0, R12, R0, RZ ;  /* 0x000000000c007224 */ /* 0x000fe400078e02ff */
[----:B------:R-:W5:Y:S01]  /*21290*/  @P0 LDC R12, c[0x0][0x2e8] ;  /* 0x0000ba00ff0c0b82 */ /* 0x000f620000000800 */
[----:B------:R4:W-:Y:S04]  /*212a0*/  STS [R3+0x2000], R37 ;  /* 0x0020002503007388 */ /* 0x0009e80000000800 */
[----:B------:R4:W-:Y:S01]  /*212b0*/  STS [R4+0x2000], R36 ;  /* 0x0020002404007388 */ /* 0x0009e20000000800 */
[----:B-1----:R-:W-:-:S02]  /*212c0*/  @P2 IMAD R2, R7, R6, RZ ;  /* 0x0000000607022224 */ /* 0x002fc400078e02ff */
[----:B------:R-:W-:Y:S01]  /*212d0*/  @P5 FMUL.FTZ R6, R5, 0.69314718246459960938 ;  /* 0x3f31721805065820 */ /* 0x000fe20000410000 */
[----:B------:R-:W1:Y:S01]  /*212e0*/  @P0 MUFU.LG2 R7, R45 ;  /* 0x0000002d00070308 */ /* 0x000e620000000c00 */
[----:B------:R-:W-:Y:S02]  /*212f0*/  @!P2 MOV R2, R41 ;  /* 0x000000290002a202 */ /* 0x000fe40000000f00 */
[----:B------:R-:W-:Y:S01]  /*21300*/  SEL R5, R0, RZ, !P6 ;  /* 0x000000ff00057207 */ /* 0x000fe20007000000 */
[----:B--2---:R-:W-:Y:S02]  /*21310*/  IMAD R0, R8, UR4, RZ ;  /* 0x0000000408007c24 */ /* 0x004fe4000f8e02ff */
[----:B------:R-:W-:Y:S01]  /*21320*/  @P5 FFMA.FTZ R23, R71, R9, R6 ;  /* 0x0000000947175223 */ /* 0x000fe20000010006 */
[----:B------:R-:W-:Y:S01]  /*21330*/  @P4 FMUL.FTZ R6, R10, 0.69314718246459960938 ;  /* 0x3f3172180a064820 */ /* 0x000fe20000410000 */
[----:B---3--:R-:W-:Y:S01]  /*21340*/  IMAD R2, R24, R2, R5 ;  /* 0x0000000218027224 */ /* 0x008fe200078e0205 */
[----:B------:R-:W-:Y:S01]  /*21350*/  SHF.L.U32 R0, R0, 0x7, RZ ;  /* 0x0000000700007819 */ /* 0x000fe200000006ff */
[----:B----4-:R-:W-:Y:S01]  /*21360*/  @P3 FMUL.FTZ R5, R11, 0.69314718246459960938 ;  /* 0x3f3172180b053820 */ /* 0x010fe20000410000 */
[----:B------:R-:W-:-:S02]  /*21370*/  @P4 FFMA.FTZ R22, R70, R14, R6 ;  /* 0x0000000e46164223 */ /* 0x000fc40000010006 */
[----:B------:R-:W-:Y:S01]  /*21380*/  SHF.R.S32.HI R3, RZ, 0x1f, R0 ;  /* 0x0000001fff037819 */ /* 0x000fe20000011400 */
[----:B------:R-:W-:Y:S01]  /*21390*/  @P3 FFMA.FTZ R20, R69, R13, R5 ;  /* 0x0000000d45143223 */ /* 0x000fe20000010005 */
[----:B------:R-:W-:Y:S01]  /*213a0*/  BAR.SYNC.DEFER_BLOCKING 0x0 ;  /* 0x0000000000007b1d */ /* 0x000fe20000010000 */
[--C-:B------:R-:W-:Y:S01]  /*213b0*/  IADD3 R11, P5, P2, R0, R38, R2.reuse ;  /* 0x00000026000b7210 */ /* 0x100fe20007abe002 */
[----:B-1----:R-:W-:Y:S01]  /*213c0*/  @P0 FMUL.FTZ R4, R7, 0.69314718246459960938 ;  /* 0x3f31721807040820 */ /* 0x002fe20000410000 */
[----:B------:R-:W-:-:S03]  /*213d0*/  SHF.R.S32.HI R9, RZ, 0x1f, R2 ;  /* 0x0000001fff097819 */ /* 0x000fc60000011402 */
[----:B-----5:R-:W-:Y:S01]  /*213e0*/  @P0 FFMA.FTZ R21, R68, R12, R4 ;  /* 0x0000000c44150223 */ /* 0x020fe20000010004 */
[----:B------:R-:W-:Y:S01]  /*213f0*/  IADD3.X R9, R3, R39, R9, P5, P2 ;  /* 0x0000002703097210 */ /* 0x000fe20002fe4409 */
[----:B------:R-:W-:Y:S06]  /*21400*/  @P1 BRA `(.L_x_1064) ;  /* 0x0000000000c41947 */ /* 0x000fec0003800000 */
[----:B------:R-:W1:Y:S02]  /*21410*/  S2R R4, SR_TID.X ;  /* 0x0000000000047919 */ /* 0x000e640000002100 */
        /* <DEDUP_REMOVED lines=24> */
[-C--:B------:R-:W-:Y:S01]  /*215a0*/  @!P6 IADD3 R7, P0, R4, R11.reuse, RZ ;  /* 0x0000000b0407e210 */ /* 0x080fe20007f1e0ff */
        /* <DEDUP_REMOVED lines=23> */
.L_x_1064:
[----:B------:R-:W-:Y:S05]  /*21720*/  BSYNC B0 ;  /* 0x0000000000007941 */ /* 0x000fea0003800000 */
.L_x_1063:
        /* <DEDUP_REMOVED lines=45> */
.L_x_1066:
[----:B------:R-:W-:Y:S05]  /*21a00*/  BSYNC B0 ;  /* 0x0000000000007941 */ /* 0x000fea0003800000 */
.L_x_1065:
        /* <DEDUP_REMOVED lines=18> */
.L_x_1068:
[----:B------:R-:W-:Y:S05]  /*21b30*/  BSYNC B0 ;  /* 0x0000000000007941 */ /* 0x000fea0003800000 */
.L_x_1067:
        /* <DEDUP_REMOVED lines=16> */
.L_x_1070:
[----:B------:R-:W-:Y:S05]  /*21c40*/  BSYNC B0 ;  /* 0x0000000000007941 */ /* 0x000fea0003800000 */
.L_x_1069:
        /* <DEDUP_REMOVED lines=16> */
.L_x_1072:
[----:B------:R-:W-:Y:S05]  /*21d50*/  BSYNC B0 ;  /* 0x0000000000007941 */ /* 0x000fea0003800000 */
.L_x_1071:
        /* <DEDUP_REMOVED lines=16> */
.L_x_1074:
[----:B------:R-:W-:Y:S05]  /*21e60*/  BSYNC B0 ;  /* 0x0000000000007941 */ /* 0x000fea0003800000 */
.L_x_1073:
        /* <DEDUP_REMOVED lines=16> */
.L_x_1076:
[----:B------:R-:W-:Y:S05]  /*21f70*/  BSYNC B0 ;  /* 0x0000000000007941 */ /* 0x000fea0003800000 */
.L_x_1075:
        /* <DEDUP_REMOVED lines=16> */
.L_x_1078:
[----:B------:R-:W-:Y:S05]  /*22080*/  BSYNC B0 ;  /* 0x0000000000007941 */ /* 0x000fea0003800000 */
.L_x_1077:
        /* <DEDUP_REMOVED lines=15> */
.L_x_1011:
[----:B------:R-:W-:Y:S01]  /*22180*/  UISETP.NE.AND UP2, UPT, UR13, -0x1, UPT ;  /* 0xffffffff0d00788c */ /* 0x000fe2000bf45270 */
[----:B------:R-:W-:Y:S01]  /*22190*/  LEA.HI R4, R15, R164, RZ, 0x3 ;  /* 0x000000a40f047211 */ /* 0x000fe200078f18ff */
[----:B------:R-:W-:Y:S01]  /*221a0*/  ULDC.U8 UR6, c[0x0][0x3d8] ;  /* 0x0000f60000067ab9 */ /* 0x000fe20000000000 */
[----:B------:R-:W-:Y:S01]  /*221b0*/  ULDC.U8 UR10, c[0x0][0x3d9] ;  /* 0x0000f640000a7ab9 */ /* 0x000fe20000000000 */
[----:B------:R-:W-:Y:S01]  /*221c0*/  UISETP.NE.AND UP3, UPT, UR6, URZ, UPT ;  /* 0x0000003f0600728c */ /* 0x000fe2000bf65270 */
[----:B------:R-:W-:Y:S01]  /*221d0*/  LOP3.LUT R0, R4, 0xfffffff8, RZ, 0xc0, !PT ;  /* 0xfffffff804007812 */ /* 0x000fe200078ec0ff */
[----:B------:R-:W-:Y:S01]  /*221e0*/  UISETP.NE.AND UP1, UPT, UR10, URZ, UPT ;  /* 0x0000003f0a00728c */ /* 0x000fe2000bf25270 */
[----:B------:R-:W-:Y:S01]  /*221f0*/  IMAD.U32 R2, RZ, RZ, UR14 ;  /* 0x0000000eff027e24 */ /* 0x000fe2000f8e00ff */
[----:B------:R-:W-:Y:S01]  /*22200*/  UISETP.EQ.AND UP3, UPT, UR10, URZ, UP3 ;  /* 0x0000003f0a00728c */ /* 0x000fe20009f62270 */
[----:B------:R-:W-:Y:S02]  /*22210*/  SHF.R.S32.HI R4, RZ, 0x3, R4 ;  /* 0x00000003ff047819 */ /* 0x000fe40000011404 */
[----:B------:R-:W-:Y:S01]  /*22220*/  @UP2 ULDC.64 UR4, c[0x0][0x298] ;  /* 0x0000a60000042ab9 */ /* 0x000fe20000000a00 */
[----:B------:R-:W-:Y:S01]  /*22230*/  UISETP.NE.OR UP0, UPT, UR13, -0x1, !UP3 ;  /* 0xffffffff0d00788c */ /* 0x000fe2000df05670 */
[----:B------:R-:W-:Y:S01]  /*22240*/  PLOP3.LUT P0, PT, PT, PT, UP1, 0x80, 0x0 ;  /* 0x000000000000781c */ /* 0x000fe20003f0f018 */
[----:B------:R-:W-:-:S03]  /*22250*/  @UP2 UIMAD.WIDE.U32 UR8, UR13, UR4, URZ ;  /* 0x000000040d0822a5 */ /* 0x000fc6000f8e003f */
[----:B------:R-:W-:Y:S01]  /*22260*/  @UP1 ULDC UR11, c[0x0][0x2c0] ;  /* 0x0000b000000b1ab9 */ /* 0x000fe20000000800 */
[----:B------:R-:W-:Y:S02]  /*22270*/  @UP2 UIMAD UR7, UR13, UR5, UR9 ;  /* 0x000000050d0722a4 */ /* 0x000fe4000f8e0209 */
[----:B------:R-:W-:Y:S01]  /*22280*/  @!UP2 USHF.R.S32.HI UR9, URZ, 0x1f, UR17 ;  /* 0x0000001f3f09a899 */ /* 0x000fe20008011411 */
[----:B------:R-:W-:Y:S01]  /*22290*/  @!UP2 ULDC.64 UR4, c[0x0][0x290] ;  /* 0x0000a4000004aab9 */ /* 0x000fe20000000a00 */
[----:B------:R-:W-:Y:S02]  /*222a0*/  @!UP3 UMOV UR20, URZ ;  /* 0x0000003f0014bc82 */ /* 0x000fe40008000000 */
[----:B------:R-:W-:Y:S02]  /*222b0*/  @!UP2 UIMAD UR9, UR9, UR4, URZ ;  /* 0x000000040909a2a4 */ /* 0x000fe4000f8e023f */
[----:B------:R-:W-:Y:S02]  /*222c0*/  @!UP2 UIMAD.WIDE.U32 UR18, UR17, UR4, URZ ;  /* 0x000000041112a2a5 */ /* 0x000fe4000f8e003f */
[----:B------:R-:W-:Y:S01]  /*222d0*/  @!UP2 UIMAD UR9, UR17, UR5, UR9 ;  /* 0x000000051109a2a4 */ /* 0x000fe2000f8e0209 */
[----:B------:R-:W-:-:S02]  /*222e0*/  @!UP3 UMOV UR21, URZ ;  /* 0x0000003f0015bc82 */ /* 0x000fc40008000000 */
[----:B------:R-:W-:Y:S01]  /*222f0*/  @UP1 ULDC.64 UR4, c[0x0][0x2c0] ;  /* 0x0000b00000041ab9 */ /* 0x000fe20000000a00 */
[----:B------:R-:W-:Y:S01]  /*22300*/  @UP1 UMOV UR12, 0x1 ;  /* 0x00000001000c1882 */ /* 0x000fe20000000000 */
[----:B------:R-:W-:Y:S02]  /*22310*/  @UP1 UIMAD UR10, UR5, UR4, URZ ;  /* 0x00000004050a12a4 */ /* 0x000fe4000f8e023f */
[----:B------:R-:W-:Y:S01]  /*22320*/  @!UP2 UIADD3 UR7, UR19, UR9, URZ ;  /* 0x000000091307a290 */ /* 0x000fe2000fffe03f */
[----:B------:R-:W-:Y:S01]  /*22330*/  @UP3 ULDC UR4, c[0x0][0x2c4] ;  /* 0x0000b10000043ab9 */ /* 0x000fe20000000800 */
[----:B------:R-:W-:Y:S01]  /*22340*/  @!UP2 UMOV UR8, UR18 ;  /* 0x000000120008ac82 */ /* 0x000fe20008000000 */
[----:B------:R-:W-:-:S04]  /*22350*/  @!UP0 UIMAD UR13, UR17, UR4, URZ ;  /* 0x00000004110d82a4 */ /* 0x000fc8000f8e023f */
[----:B------:R-:W-:-:S03]  /*22360*/  @UP3 USHF.R.S32.HI UR4, URZ, 0x1f, UR13 ;  /* 0x0000001f3f043899 */ /* 0x000fc6000801140d */
[----:B------:R-:W-:-:S04]  /*22370*/  @UP3 UMOV UR20, UR13 ;  /* 0x0000000d00143c82 */ /* 0x000fc80008000000 */
[----:B------:R-:W-:Y:S01]  /*22380*/  @UP3 UMOV UR21, UR4 ;  /* 0x0000000400153c82 */ /* 0x000fe20008000000 */
[----:B------:R-:W-:Y:S05]  /*22390*/  @P0 BRA `(.L_x_1079) ;  /* 0x0000000000180947 */ /* 0x000fea0003800000 */
[----:B------:R-:W-:Y:S01]  /*223a0*/  UISETP.NE.AND UP0, UPT, UR6, URZ, UPT ;  /* 0x0000003f0600728c */ /* 0x000fe2000bf05270 */
[----:B------:R-:W-:Y:S01]  /*223b0*/  ULDC UR10, c[0x0][0x2c4] ;  /* 0x0000b100000a7ab9 */ /* 0x000fe20000000800 */
[----:B------:R-:W-:Y:S01]  /*223c0*/  ULDC UR12, c[0x0][0x270] ;  /* 0x00009c00000c7ab9 */ /* 0x000fe20000000800 */
[----:B------:R-:W-:-:S08]  /*223d0*/  UMOV UR11, 0x1 ;  /* 0x00000001000b7882 */ /* 0x000fd00000000000 */
[----:B------:R-:W-:Y:S02]  /*223e0*/  @UP0 ULDC UR10, c[0x0][0x2e4] ;  /* 0x0000b900000a0ab9 */ /* 0x000fe40000000800 */
[----:B------:R-:W-:-:S12]  /*223f0*/  UIMAD UR12, UR10, UR12, URZ ;  /* 0x0000000c0a0c72a4 */ /* 0x000fd8000f8e023f */
.L_x_1079:
[----:B------:R-:W-:Y:S01]  /*22400*/  IMAD.IADD R14, R164, 0x1, -R0 ;  /* 0x00000001a40e7824 */ /* 0x000fe200078e0a00 */
[----:B------:R-:W-:Y:S01]  /*22410*/  USHF.R.S32.HI UR6, URZ, 0x1f, UR16 ;  /* 0x0000001f3f067899 */ /* 0x000fe20008011410 */
[----:B------:R-:W-:Y:S01]  /*22420*/  SHF.R.S32.HI R5, RZ, 0x1f, R4 ;  /* 0x0000001fff057819 */ /* 0x000fe20000011404 */
[----:B------:R-:W-:Y:S01]  /*22430*/  ULDC.64 UR4, c[0x0][0x2a0] ;  /* 0x0000a80000047ab9 */ /* 0x000fe20000000a00 */
[----:B------:R-:W-:Y:S01]  /*22440*/  IMAD.SHL.U32 R0, R14, 0x8, RZ ;  /* 0x000000080e007824 */ /* 0x000fe200078e00ff */
[----:B------:R-:W-:Y:S01]  /*22450*/  UIMAD UR6, UR6, UR4, URZ ;  /* 0x00000004060672a4 */ /* 0x000fe2000f8e023f */
[----:B------:R-:W-:Y:S01]  /*22460*/  IMAD.U32 R6, RZ, RZ, UR4 ;  /* 0x00000004ff067e24 */ /* 0x000fe2000f8e00ff */
[----:B------:R-:W-:Y:S01]  /*22470*/  UIADD3 UR15, -UR28, UR15, URZ ;  /* 0x0000000f1c0f7290 */ /* 0x000fe2000fffe13f */
[----:B------:R-:W-:Y:S01]  /*22480*/  VIADD R17, R4, 0x10 ;  /* 0x0000001004117836 */ /* 0x000fe20000000000 */
[----:B------:R-:W-:Y:S01]  /*22490*/  ULDC UR4, c[0x0][0x2d0] ;  /* 0x0000b40000047ab9 */ /* 0x000fe20000000800 */
[----:B------:R-:W-:Y:S01]  /*224a0*/  UIMAD UR12, UR17, UR12, URZ ;  /* 0x0000000c110c72a4 */ /* 0x000fe2000f8e023f */
[C---:B------:R-:W-:Y:S01]  /*224b0*/  ISETP.GE.AND P0, PT, R0.reuse, UR4, PT ;  /* 0x0000000400007c0c */ /* 0x040fe2000bf06270 */
[----:B------:R-:W-:Y:S01]  /*224c0*/  UIMAD UR5, UR16, UR5, UR6 ;  /* 0x00000005100572a4 */ /* 0x000fe2000f8e0206 */
[----:B------:R-:W-:Y:S01]  /*224d0*/  IADD3 R8, P1, R0, UR8, RZ ;  /* 0x0000000800087c10 */ /* 0x000fe2000ff3e0ff */
[----:B------:R-:W-:Y:S01]  /*224e0*/  USEL UR12, UR12, URZ, !UP3 ;  /* 0x0000003f0c0c7287 */ /* 0x000fe2000d800000 */
[----:B------:R-:W-:Y:S01]  /*224f0*/  ISETP.GE.OR P2, PT, R4, UR15, P0 ;  /* 0x0000000f04007c0c */ /* 0x000fe20008746670 */
[----:B------:R-:W-:Y:S01]  /*22500*/  UIMAD UR6, UR28, UR11, URZ ;  /* 0x0000000b1c0672a4 */ /* 0x000fe2000f8e023f */
[----:B------:R-:W-:Y:S01]  /*22510*/  LEA.HI.X.SX32 R9, R0, UR7, 0x1, P1 ;  /* 0x0000000700097c11 */ /* 0x000fe200088f0eff */
[----:B------:R-:W-:Y:S01]  /*22520*/  UIMAD UR12, UR16, UR10, UR12 ;  /* 0x0000000a100c72a4 */ /* 0x000fe2000f8e020c */
[C---:B------:R-:W-:Y:S01]  /*22530*/  VIADD R19, R4.reuse, 0x30 ;  /* 0x0000003004137836 */ /* 0x040fe20000000000 */
[----:B------:R-:W-:Y:S01]  /*22540*/  USHF.R.S32.HI UR4, URZ, 0x1f, UR6 ;  /* 0x0000001f3f047899 */ /* 0x000fe20008011406 */
[----:B------:R-:W-:Y:S01]  /*22550*/  IADD3 R18, R4, 0x20, RZ ;  /* 0x0000002004127810 */ /* 0x000fe20007ffe0ff */
[----:B------:R-:W-:Y:S01]  /*22560*/  USHF.R.S32.HI UR7, URZ, 0x1f, UR12 ;  /* 0x0000001f3f077899 */ /* 0x000fe2000801140c */
[----:B------:R-:W-:Y:S01]  /*22570*/  IMAD.WIDE.U32 R8, R6, UR16, R8 ;  /* 0x0000001006087c25 */ /* 0x000fe2000f8e0008 */
[----:B------:R-:W-:Y:S01]  /*22580*/  UIADD3 UR6, UP1, UP0, UR6, UR20, UR12 ;  /* 0x0000001406067290 */ /* 0x000fe2000f83e00c */
[----:B------:R-:W-:Y:S01]  /*22590*/  IADD3 R21, R4, 0x40, RZ ;  /* 0x0000004004157810 */ /* 0x000fe20007ffe0ff */
[----:B------:R-:W-:Y:S01]  /*225a0*/  BSSY B0, `(.L_x_1080) ;  /* 0x0000017000007945 */ /* 0x000fe20003800000 */
[----:B------:R-:W-:Y:S01]  /*225b0*/  VIADD R7, R9, UR5 ;  /* 0x0000000509077c36 */ /* 0x000fe20008000000 */
[----:B------:R-:W-:Y:S01]  /*225c0*/  UIADD3.X UR20, UR4, UR21, UR7, UP1, UP0 ;  /* 0x0000001504147290 */ /* 0x000fe20008fe0407 */
[----:B------:R-:W-:Y:S01]  /*225d0*/  IMAD.WIDE R2, R2, 0x80, R4 ;  /* 0x0000008002027825 */ /* 0x000fe200078e0204 */
[----:B------:R-:W-:-:S02]  /*225e0*/  ISETP.GE.AND P4, PT, R21, UR15, PT ;  /* 0x0000000f15007c0c */ /* 0x000fc4000bf86270 */
[----:B------:R-:W-:Y:S01]  /*225f0*/  ISETP.GE.OR P1, PT, R17, UR15, P0 ;  /* 0x0000000f11007c0c */ /* 0x000fe20008726670 */
[----:B------:R-:W-:Y:S01]  /*22600*/  VIADD R20, R4, 0x50 ;  /* 0x0000005004147836 */ /* 0x000fe20000000000 */
[----:B------:R-:W-:Y:S01]  /*22610*/  ISETP.GE.OR P6, PT, R18, UR15, P0 ;  /* 0x0000000f12007c0c */ /* 0x000fe200087c6670 */
[C---:B------:R-:W-:Y:S01]  /*22620*/  VIADD R22, R4.reuse, 0x60 ;  /* 0x0000006004167836 */ /* 0x040fe20000000000 */
[----:B------:R-:W-:Y:S02]  /*22630*/  ISETP.GE.OR P5, PT, R19, UR15, P0 ;  /* 0x0000000f13007c0c */ /* 0x000fe400087a6670 */
[----:B------:R-:W-:Y:S02]  /*22640*/  ISETP.GE.OR P3, PT, R21, UR15, P0 ;  /* 0x0000000f15007c0c */ /* 0x000fe40008766670 */
[----:B------:R-:W-:Y:S01]  /*22650*/  IADD3 R23, R4, 0x70, RZ ;  /* 0x0000007004177810 */ /* 0x000fe20007ffe0ff */
        /* <DEDUP_REMOVED lines=11> */
.L_x_1081:
[----:B------:R-:W-:Y:S05]  /*22710*/  BSYNC B0 ;  /* 0x0000000000007941 */ /* 0x000fea0003800000 */
.L_x_1080:
        /* <DEDUP_REMOVED lines=16> */
.L_x_1083:
[----:B------:R-:W-:Y:S05]  /*22820*/  BSYNC B0 ;  /* 0x0000000000007941 */ /* 0x000fea0003800000 */
.L_x_1082:
        /* <DEDUP_REMOVED lines=16> */
.L_x_1085:
[----:B------:R-:W-:Y:S05]  /*22930*/  BSYNC B0 ;  /* 0x0000000000007941 */ /* 0x000fea0003800000 */
.L_x_1084:
        /* <DEDUP_REMOVED lines=16> */
.L_x_1087:
[----:B------:R-:W-:Y:S05]  /*22a40*/  BSYNC B0 ;  /* 0x0000000000007941 */ /* 0x000fea0003800000 */
.L_x_1086:
        /* <DEDUP_REMOVED lines=16> */
.L_x_1089:
[----:B------:R-:W-:Y:S05]  /*22b50*/  BSYNC B0 ;  /* 0x0000000000007941 */ /* 0x000fea0003800000 */
.L_x_1088:
        /* <DEDUP_REMOVED lines=25> */
.L_x_1091:
[----:B------:R-:W-:Y:S05]  /*22cf0*/  BSYNC B0 ;  /* 0x0000000000007941 */ /* 0x000fea0003800000 */
.L_x_1090:
        /* <DEDUP_REMOVED lines=19> */
.L_x_1093:
[----:B------:R-:W-:Y:S05]  /*22e30*/  BSYNC B0 ;  /* 0x0000000000007941 */ /* 0x000fea0003800000 */
.L_x_1092:
        /* <DEDUP_REMOVED lines=16> */
.L_x_1095:
[----:B------:R-:W-:Y:S05]  /*22f40*/  BSYNC B0 ;  /* 0x0000000000007941 */ /* 0x000fea0003800000 */
.L_x_1094:
        /* <DEDUP_REMOVED lines=11> */
.L_x_1097:
[----:B------:R-:W-:Y:S05]  /*23000*/  BSYNC B0 ;  /* 0x0000000000007941 */ /* 0x000fea0003800000 */
.L_x_1096:
        /* <DEDUP_REMOVED lines=11> */
.L_x_1099:
[----:B------:R-:W-:Y:S05]  /*230c0*/  BSYNC B0 ;  /* 0x0000000000007941 */ /* 0x000fea0003800000 */
.L_x_1098:
        /* <DEDUP_REMOVED lines=10> */
.L_x_1101:
[----:B------:R-:W-:Y:S05]  /*23170*/  BSYNC B0 ;  /* 0x0000000000007941 */ /* 0x000fea0003800000 */
.L_x_1100:
        /* <DEDUP_REMOVED lines=10> */
.L_x_1103:
[----:B------:R-:W-:Y:S05]  /*23220*/  BSYNC B0 ;  /* 0x0000000000007941 */ /* 0x000fea0003800000 */
.L_x_1102:
        /* <DEDUP_REMOVED lines=10> */
.L_x_1105:
[----:B------:R-:W-:Y:S05]  /*232d0*/  BSYNC B0 ;  /* 0x0000000000007941 */ /* 0x000fea0003800000 */
.L_x_1104:
        /* <DEDUP_REMOVED lines=10> */
.L_x_1107:
[----:B------:R-:W-:Y:S05]  /*23380*/  BSYNC B0 ;  /* 0x0000000000007941 */ /* 0x000fea0003800000 */
.L_x_1106:
        /* <DEDUP_REMOVED lines=10> */
.L_x_1109:
[----:B------:R-:W-:Y:S05]  /*23430*/  BSYNC B0 ;  /* 0x0000000000007941 */ /* 0x000fea0003800000 */
.L_x_1108:
        /* <DEDUP_REMOVED lines=10> */
.L_x_1110:
        /* <DEDUP_REMOVED lines=10> */
.L_x_1429:


//--------------------- .text._ZN5flash16flash_fwd_kernelI23Flash_fwd_kernel_traitsILi64ELi128ELi64ELi4ELb0ELb0EN7cutlass10bfloat16_tE19Flash_kernel_traitsILi64ELi128ELi64ELi4ES3_EELb0ELb1ELb0ELb0ELb0ELb0ELb1ELb0EEEvNS_16Flash_fwd_paramsE --------------------------
	.section	.text._ZN5flash16flash_fwd_kernelI23Flash_fwd_kernel_traitsILi64ELi128ELi64ELi4ELb0ELb0EN7cutlass10bfloat16_tE19Flash_kernel_traitsILi64ELi128ELi64ELi4ES3_EELb0ELb1ELb0ELb0ELb0ELb0ELb1ELb0EEEvNS_16Flash_fwd_paramsE,"ax",@progbits
	.align	128
        .global         _ZN5flash16flash_fwd_kernelI23Flash_fwd_kernel_traitsILi64ELi128ELi64ELi4ELb0ELb0EN7cutlass10bfloat16_tE19Flash_kernel_traitsILi64ELi128ELi64ELi4ES3_EELb0ELb1ELb0ELb0ELb0ELb0ELb1ELb0EEEvNS_16Flash_fwd_paramsE
        .type           _ZN5flash16flash_fwd_kernelI23Flash_fwd_kernel_traitsILi64ELi128ELi64ELi4ELb0ELb0EN7cutlass10bfloat16_tE19Flash_kernel_traitsILi64ELi128ELi64ELi4ES3_EELb0ELb1ELb0ELb0ELb0ELb0ELb1ELb0EEEvNS_16Flash_fwd_paramsE,@function
        .size           _ZN5flash16flash_fwd_kernelI23Flash_fwd_kernel_traitsILi64ELi128ELi64ELi4ELb0ELb0EN7cutlass10bfloat16_tE19Flash_kernel_traitsILi64ELi128ELi64ELi4ES3_EELb0ELb1ELb0ELb0ELb0ELb0ELb1ELb0EEEvNS_16Flash_fwd_paramsE,(.L_x_1430 - _ZN5flash16flash_fwd_kernelI23Flash_fwd_kernel_traitsILi64ELi128ELi64ELi4ELb0ELb0EN7cutlass10bfloat16_tE19Flash_kernel_traitsILi64ELi128ELi64ELi4ES3_EELb0ELb1ELb0ELb0ELb0ELb0ELb1ELb0EEEvNS_16Flash_fwd_paramsE)
        .other          _ZN5flash16flash_fwd_kernelI23Flash_fwd_kernel_traitsILi64ELi128ELi64ELi4ELb0ELb0EN7cutlass10bfloat16_tE19Flash_kernel_traitsILi64ELi128ELi64ELi4ES3_EELb0ELb1ELb0ELb0ELb0ELb0ELb1ELb0EEEvNS_16Flash_fwd_paramsE,@"STO_CUDA_ENTRY STV_DEFAULT"
_ZN5flash16flash_fwd_kernelI23Flash_fwd_kernel_traitsILi64ELi128ELi64ELi4ELb0ELb0EN7cutlass10bfloat16_tE19Flash_kernel_traitsILi64ELi128ELi64ELi4ES3_EELb0ELb1ELb0ELb0ELb0ELb0ELb1ELb0EEEvNS_16Flash_fwd_paramsE:
.text._ZN5flash16flash_fwd_kernelI23Flash_fwd_kernel_traitsILi64ELi128ELi64ELi4ELb0ELb0EN7cutlass10bfloat16_tE19Flash_kernel_traitsILi64ELi128ELi64ELi4ES3_EELb0ELb1ELb0ELb0ELb0ELb0ELb1ELb0EEEvNS_16Flash_fwd_paramsE:
        /* <DEDUP_REMOVED lines=18> */
[----:B------:R-:W1:Y:S01]  /*0120*/  @P1 LDC.64 R6, c[0x0][0x300] ;  /* 0x0000c000ff061b82 */ /* 0x000e620000000a00 */
[----:B--2---:R-:W-:Y:S01]  /*0130*/  ISETP.NE.AND P3, PT, R8, RZ, PT ;  /* 0x000000ff0800720c */ /* 0x004fe20003f65270 */
[----:B------:R-:W-:-:S02]  /*0140*/  IMAD.MOV.U32 R8, RZ, RZ, RZ ;  /* 0x000000ffff087224 */ /* 0x000fc400078e00ff */
[----:B-1----:R-:W-:-:S05]  /*0150*/  @P1 IMAD.WIDE R4, R18, 0x4, R6 ;  /* 0x0000000412041825 */ /* 0x002fca00078e0206 */
[----:B------:R1:W5:Y:S01]  /*0160*/  @P1 LDG.E R8, desc[UR10][R4.64] ;  /* 0x0000000a04081981 */ /* 0x000362000c1e1900 */
[----:B---3--:R-:W-:-:S04]  /*0170*/  ISETP.EQ.U32.AND P0, PT, R2, RZ, PT ;  /* 0x000000ff0200720c */ /* 0x008fc80003f02070 */
[----:B------:R-:W-:Y:S01]  /*0180*/  ISETP.EQ.OR.EX P0, PT, R3, RZ, !P3, P0 ;  /* 0x000000ff0300720c */ /* 0x000fe20005f02700 */
[----:B------:R-:W-:Y:S02]  /*0190*/  IMAD.MOV.U32 R9, RZ, RZ, -0x1 ;  /* 0xffffffffff097424 */ /* 0x000fe400078e00ff */
[----:B------:R-:W-:Y:S01]  /*01a0*/  IMAD.WIDE R6, R18, 0x4, R10 ;  /* 0x0000000412067825 */ /* 0x000fe200078e020a */
[----:B------:R-:W2:Y:S01]  /*01b0*/  S2R R19, SR_CTAID.X ;  /* 0x0000000000137919 */ /* 0x000ea20000002500 */
[----:B------:R-:W3:Y:S08]  /*01c0*/  S2R R21, SR_CTAID.Z ;  /* 0x0000000000157919 */ /* 0x000ef00000002700 */
[----:B------:R1:W5:Y:S01]  /*01d0*/  @!P0 LDG.E R9, desc[UR10][R6.64] ;  /* 0x0000000a06098981 */ /* 0x000362000c1e1900 */
[----:B------:R-:W-:-:S04]  /*01e0*/  ISETP.NE.U32.AND P0, PT, R2, RZ, PT ;  /* 0x000000ff0200720c */ /* 0x000fc80003f05070 */
[----:B------:R-:W-:Y:S01]  /*01f0*/  ISETP.NE.AND.EX P0, PT, R3, RZ, PT, P0 ;  /* 0x000000ff0300720c */ /* 0x000fe20003f05300 */
[----:B----4-:R-:W-:Y:S01]  /*0200*/  @P2 IMAD.IADD R78, R0, 0x1, -R13 ;  /* 0x00000001004e2824 */ /* 0x010fe200078e0a0d */
[----:B------:R1:W-:Y:S05]  /*0210*/  STL [R1+0x74], R13 ;  /* 0x0000740d01007387 */ /* 0x0003ea0000100800 */
[----:B------:R-:W4:Y:S06]  /*0220*/  @!P2 LDC R78, c[0x0][0x2c4] ;  /* 0x0000b100ff4eab82 */ /* 0x000f2c0000000800 */
[----:B--23--:R-:W-:Y:S05]  /*0230*/  @!P0 BRA `(.L_x_1111) ;  /* 0x0000000000108947 */ /* 0x00cfea0003800000 */
[----:B------:R-:W1:Y:S02]  /*0240*/  @P3 LDG.E R0, desc[UR10][R6.64+0x4] ;  /* 0x0000040a06003981 */ /* 0x000e64000c1e1900 */
[----:B-1---5:R-:W-:-:S06]  /*0250*/  @P3 IADD3 R4, R0, -R9, RZ ;  /* 0x8000000900043210 */ /* 0x022fcc0007ffe0ff */
[----:B------:R2:W5:Y:S01]  /*0260*/  @!P3 LDG.E R4, desc[UR10][R6.64] ;  /* 0x0000000a0604b981 */ /* 0x000562000c1e1900 */
[----:B------:R-:W-:Y:S05]  /*0270*/  BRA `(.L_x_1112) ;  /* 0x0000000000047947 */ /* 0x000fea0003800000 */
.L_x_1111:
[----:B-1----:R-:W1:Y:S02]  /*0280*/  LDC R4, c[0x0][0x2c8] ;  /* 0x0000b200ff047b82 */ /* 0x002e640000000800 */
.L_x_1112:
        /* <DEDUP_REMOVED lines=31> */
[----:B------:R-:W-:Y:S01]  /*0480*/  IABS R4, R21 ;  /* 0x0000001500047213 */ /* 0x000fe20000000000 */
[----:B------:R-:W-:Y:S01]  /*0490*/  IMAD.MOV.U32 R231, RZ, RZ, R25 ;  /* 0x000000ffffe77224 */ /* 0x000fe200078e0019 */
[----:B------:R-:W-:Y:S02]  /*04a0*/  SHF.R.S32.HI R22, RZ, 0x1f, R126 ;  /* 0x0000001fff167819 */ /* 0x000fe4000001147e */
[----:B------:R-:W-:Y:S02]  /*04b0*/  ISETP.NE.AND P3, PT, R13, -0x1, PT ;  /* 0xffffffff0d00780c */ /* 0x000fe40003f65270 */
[----:B------:R-:W-:Y:S02]  /*04c0*/  ISETP.NE.AND P0, PT, R9, -0x1, PT ;  /* 0xffffffff0900780c */ /* 0x000fe40003f05270 */
[----:B------:R-:W-:-:S09]  /*04d0*/  LEA.HI R5, R22, R126, RZ, 0x6 ;  /* 0x0000007e16057211 */ /* 0x000fd200078f30ff */
[----:B--2---:R-:W2:Y:S01]  /*04e0*/  @!P3 LDC.64 R6, c[0x0][0x228] ;  /* 0x00008a00ff06bb82 */ /* 0x004ea20000000a00 */
[----:B-1----:R-:W-:-:S07]  /*04f0*/  IABS R12, R14 ;  /* 0x0000000e000c7213 */ /* 0x002fce0000000000 */
[----:B------:R-:W1:Y:S01]  /*0500*/  @P3 LDC.64 R10, c[0x0][0x240] ;  /* 0x00009000ff0a3b82 */ /* 0x000e620000000a00 */
[----:B------:R-:W3:Y:S07]  /*0510*/  I2F.RP R2, R12 ;  /* 0x0000000c00027306 */ /* 0x000eee0000209400 */
[----:B------:R-:W4:Y:S08]  /*0520*/  @P0 LDC.64 R248, c[0x0][0x250] ;  /* 0x00009400fff80b82 */ /* 0x000f300000000a00 */
[----:B------:R-:W5:Y:S01]  /*0530*/  @P0 LDC.64 R246, c[0x0][0x248] ;  /* 0x00009200fff60b82 */ /* 0x000f620000000a00 */
[----:B---3--:R-:W3:Y:S02]  /*0540*/  MUFU.RCP R2, R2 ;  /* 0x0000000200027308 */ /* 0x008ee40000001000 */
[----:B---3--:R-:W-:-:S06]  /*0550*/  VIADD R2, R2, 0xffffffe ;  /* 0x0ffffffe02027836 */ /* 0x008fcc0000000000 */
[----:B------:R-:W3:Y:S02]  /*0560*/  F2I.FTZ.U32.TRUNC.NTZ R3, R2 ;  /* 0x0000000200037305 */ /* 0x000ee4000021f000 */
[----:B---3--:R-:W-:Y:S01]  /*0570*/  IMAD.MOV R0, RZ, RZ, -R3 ;  /* 0x000000ffff007224 */ /* 0x008fe200078e0a03 */
[----:B------:R-:W-:-:S03]  /*0580*/  MOV R2, RZ ;  /* 0x000000ff00027202 */ /* 0x000fc60000000f00 */
[----:B------:R-:W-:-:S04]  /*0590*/  IMAD R0, R0, R12, RZ ;  /* 0x0000000c00007224 */ /* 0x000fc800078e02ff */
[----:B------:R-:W-:-:S04]  /*05a0*/  IMAD.HI.U32 R0, R3, R0, R2 ;  /* 0x0000000003007227 */ /* 0x000fc800078e0002 */
[----:B------:R-:W-:Y:S01]  /*05b0*/  IMAD.MOV.U32 R3, RZ, RZ, R4 ;  /* 0x000000ffff037224 */ /* 0x000fe200078e0004 */
[----:B------:R-:W-:-:S03]  /*05c0*/  LEA.HI R4, R22, R126, RZ, 0x3 ;  /* 0x0000007e16047211 */ /* 0x000fc600078f18ff */
[----:B------:R-:W-:Y:S01]  /*05d0*/  IMAD.HI.U32 R0, R0, R3, RZ ;  /* 0x0000000300007227 */ /* 0x000fe200078e00ff */
[----:B------:R-:W-:Y:S02]  /*05e0*/  SHF.R.S32.HI R26, RZ, 0x3, R4 ;  /* 0x00000003ff1a7819 */ /* 0x000fe40000011404 */
[----:B------:R-:W-:Y:S01]  /*05f0*/  LOP3.LUT R4, R4, 0xfffffff8, RZ, 0xc0, !PT ;  /* 0xfffffff804047812 */ /* 0x000fe200078ec0ff */
[----:B------:R-:W-:Y:S01]  /*0600*/  IMAD.MOV R2, RZ, RZ, -R0 ;  /* 0x000000ffff027224 */ /* 0x000fe200078e0a00 */
[----:B------:R-:W-:-:S03]  /*0610*/  SHF.R.S32.HI R27, RZ, 0x1f, R26 ;  /* 0x0000001fff1b7819 */ /* 0x000fc6000001141a */
[----:B------:R-:W-:Y:S02]  /*0620*/  IMAD.IADD R17, R126, 0x1, -R4 ;  /* 0x000000017e117824 */ /* 0x000fe400078e0a04 */
[----:B------:R-:W-:Y:S01]  /*0630*/  IMAD R2, R12, R2, R3 ;  /* 0x000000020c027224 */ /* 0x000fe200078e0203 */
[----:B------:R-:W-:Y:S01]  /*0640*/  SHF.L.U32 R3, R26, 0x6, RZ ;  /* 0x000000061a037819 */ /* 0x000fe200000006ff */
[----:B------:R-:W-:Y:S02]  /*0650*/  IMAD.SHL.U32 R24, R17, 0x8, RZ ;  /* 0x0000000811187824 */ /* 0x000fe400078e00ff */
[----:B------:R-:W-:Y:S01]  /*0660*/  IMAD.WIDE R28, R19, 0x80, R26 ;  /* 0x00000080131c7825 */ /* 0x000fe200078e021a */
[----:B------:R-:W-:Y:S02]  /*0670*/  ISETP.GT.U32.AND P2, PT, R12, R2, PT ;  /* 0x000000020c00720c */ /* 0x000fe40003f44070 */
[----:B------:R-:W-:Y:S01]  /*0680*/  MOV R230, R24 ;  /* 0x0000001800e67202 */ /* 0x000fe20000000f00 */
[----:B------:R-:W-:Y:S01]  /*0690*/  IMAD.MOV.U32 R230, RZ, RZ, R24 ;  /* 0x000000ffffe67224 */ /* 0x000fe200078e0018 */
[----:B------:R-:W-:Y:S01]  /*06a0*/  LOP3.LUT R4, R3, 0x1c0, RZ, 0xc0, !PT ;  /* 0x000001c003047812 */ /* 0x000fe200078ec0ff */
[----:B------:R3:W-:Y:S03]  /*06b0*/  STL [R1+0x40], R24 ;  /* 0x0000401801007387 */ /* 0x0007e60000100800 */
[----:B------:R-:W-:Y:S01]  /*06c0*/  LOP3.LUT R3, R4, 0x38, R230, 0xf8, !PT ;  /* 0x0000003804037812 */ /* 0x000fe200078ef8e6 */
[----:B------:R3:W-:Y:S01]  /*06d0*/  STL.64 [R1+0x50], R26 ;  /* 0x0000501a01007387 */ /* 0x0007e20000100a00 */
[----:B------:R-:W-:-:S03]  /*06e0*/  SHF.R.U32.HI R4, RZ, 0x3, R4 ;  /* 0x00000003ff047819 */ /* 0x000fc60000011604 */
[----:B------:R-:W-:Y:S01]  /*06f0*/  @!P2 IADD3 R2, R2, -R12, RZ ;  /* 0x8000000c0202a210 */ /* 0x000fe20007ffe0ff */
[----:B------:R3:W-:Y:S01]  /*0700*/  STL.64 [R1+0x38], R28 ;  /* 0x0000381c01007387 */ /* 0x0007e20000100a00 */
[----:B------:R-:W-:Y:S01]  /*0710*/  LOP3.LUT R3, R3, R4, RZ, 0x3c, !PT ;  /* 0x0000000403037212 */ /* 0x000fe200078e3cff */
[----:B------:R-:W-:Y:S01]  /*0720*/  @!P2 VIADD R0, R0, 0x1 ;  /* 0x000000010000a836 */ /* 0x000fe20000000000 */
[----:B------:R-:W-:Y:S02]  /*0730*/  @!P3 SHF.R.S32.HI R4, RZ, 0x1f, R18 ;  /* 0x0000001fff04b819 */ /* 0x000fe40000011412 */
[----:B------:R-:W-:Y:S01]  /*0740*/  ISETP.GE.U32.AND P4, PT, R2, R12, PT ;  /* 0x0000000c0200720c */ /* 0x000fe20003f86070 */
[----:B------:R-:W-:Y:S01]  /*0750*/  IMAD.SHL.U32 R2, R5, 0x8, RZ ;  /* 0x0000000805027824 */ /* 0x000fe200078e00ff */
[----:B------:R-:W-:Y:S01]  /*0760*/  LOP3.LUT R5, R21, R14, RZ, 0x3c, !PT ;  /* 0x0000000e15057212 */ /* 0x000fe200078e3cff */
[----:B--2---:R-:W-:Y:S01]  /*0770*/  @!P3 IMAD R4, R4, R6, RZ ;  /* 0x000000060404b224 */ /* 0x004fe200078e02ff */
[----:B------:R-:W-:-:S02]  /*0780*/  ISETP.NE.AND P2, PT, R14, RZ, PT ;  /* 0x000000ff0e00720c */ /* 0x000fc40003f45270 */
[----:B------:R-:W-:Y:S01]  /*0790*/  LOP3.LUT R207, R3, 0xfffffe00, R2, 0xf8, !PT ;  /* 0xfffffe0003cf7812 */ /* 0x000fe200078ef802 */
[----:B------:R-:W-:Y:S01]  /*07a0*/  @!P3 IMAD R4, R18, R7, R4 ;  /* 0x000000071204b224 */ /* 0x000fe200078e0204 */
[----:B------:R-:W-:Y:S01]  /*07b0*/  ISETP.GE.AND P1, PT, R5, RZ, PT ;  /* 0x000000ff0500720c */ /* 0x000fe20003f26270 */
[----:B-1----:R-:W-:-:S04]  /*07c0*/  @P3 IMAD.WIDE.U32 R2, R13, R10, RZ ;  /* 0x0000000a0d023225 */ /* 0x002fc800078e00ff */
[----:B------:R-:W-:Y:S01]  /*07d0*/  @!P3 IMAD.WIDE.U32 R6, R18, R6, RZ ;  /* 0x000000061206b225 */ /* 0x000fe200078e00ff */
[----:B------:R-:W-:-:S03]  /*07e0*/  @P4 IADD3 R0, R0, 0x1, RZ ;  /* 0x0000000100004810 */ /* 0x000fc60007ffe0ff */
[----:B------:R-:W-:Y:S01]  /*07f0*/  @P3 IMAD R11, R13, R11, R3 ;  /* 0x0000000b0d0b3224 */ /* 0x000fe200078e0203 */
[----:B------:R-:W-:Y:S01]  /*0800*/  @!P3 IADD3 R11, R7, R4, RZ ;  /* 0x00000004070bb210 */ /* 0x000fe20007ffe0ff */
[C---:B------:R-:W-:Y:S01]  /*0810*/  @P0 IMAD.IADD R3, R8.reuse, 0x1, R9 ;  /* 0x0000000108030824 */ /* 0x040fe200078e0209 */
[----:B------:R-:W-:Y:S01]  /*0820*/  @P0 IADD3 R4, R8, R9, RZ ;  /* 0x0000000908040210 */ /* 0x000fe20007ffe0ff */
[----:B------:R-:W-:Y:S02]  /*0830*/  IMAD.MOV.U32 R13, RZ, RZ, R0 ;  /* 0x000000ffff0d7224 */ /* 0x000fe400078e0000 */
[----:B------:R-:W-:Y:S01]  /*0840*/  @P3 IMAD.MOV.U32 R10, RZ, RZ, R2 ;  /* 0x000000ffff0a3224 */ /* 0x000fe200078e0002 */
[----:B------:R-:W-:Y:S01]  /*0850*/  @!P3 MOV R10, R6 ;  /* 0x00000006000ab202 */ /* 0x000fe20000000f00 */
[----:B----4-:R-:W-:Y:S02]  /*0860*/  @P0 IMAD R7, R3, R249, RZ ;  /* 0x000000f903070224 */ /* 0x010fe400078e02ff */
[----:B-----5:R-:W-:-:S02]  /*0870*/  @P0 IMAD R0, R4, R247, RZ ;  /* 0x000000f704000224 */ /* 0x020fc400078e02ff */
[----:B------:R-:W-:-:S04]  /*0880*/  @P0 IMAD.WIDE.U32 R2, R3, R248, RZ ;  /* 0x000000f803020225 */ /* 0x000fc800078e00ff */
[----:B------:R-:W-:Y:S01]  /*0890*/  @P0 IMAD.WIDE.U32 R4, R4, R246, RZ ;  /* 0x000000f604040225 */ /* 0x000fe200078e00ff */
[----:B------:R-:W-:-:S03]  /*08a0*/  @P0 MOV R16, R2 ;  /* 0x0000000200100202 */ /* 0x000fc60000000f00 */
[----:B------:R-:W-:Y:S01]  /*08b0*/  @!P1 IMAD.MOV R13, RZ, RZ, -R13 ;  /* 0x000000ffff0d9224 */ /* 0x000fe200078e0a0d */
[----:B------:R-:W-:Y:S01]  /*08c0*/  @!P2 LOP3.LUT R13, RZ, R14, RZ, 0x33, !PT ;  /* 0x0000000eff0da212 */ /* 0x000fe200078e33ff */
[----:B------:R-:W-:Y:S01]  /*08d0*/  @P0 IMAD.IADD R20, R3, 0x1, R7 ;  /* 0x0000000103140824 */ /* 0x000fe200078e0207 */
[----:B------:R-:W-:Y:S01]  /*08e0*/  LEA.HI R7, R22, R126, RZ, 0x4 ;  /* 0x0000007e16077211 */ /* 0x000fe200078f20ff */
[----:B------:R-:W-:Y:S01]  /*08f0*/  @P0 IMAD.IADD R19, R5, 0x1, R0 ;  /* 0x0000000105130824 */ /* 0x000fe200078e0200 */
[----:B------:R-:W-:Y:S01]  /*0900*/  @P0 MOV R15, R4 ;  /* 0x00000004000f0202 */ /* 0x000fe20000000f00 */
[----:B---3--:R-:W-:Y:S06]  /*0910*/  @P0 BRA `(.L_x_1114) ;  /* 0x0000000000340947 */ /* 0x008fec0003800000 */
        /* <DEDUP_REMOVED lines=13> */
.L_x_1114:
        /* <DEDUP_REMOVED lines=14> */
.L_x_1115:
[----:B------:R-:W-:Y:S01]  /*0ad0*/  IMAD.IADD R18, R78, 0x1, -R128 ;  /* 0x000000014e127824 */ /* 0x000fe200078e0a80 */
[----:B------:R-:W1:Y:S01]  /*0ae0*/  S2UR UR4, SR_CgaCtaId ;  /* 0x00000000000479c3 */ /* 0x000e620000008800 */
[C---:B------:R-:W-:Y:S01]  /*0af0*/  VIADD R25, R26.reuse, 0x10 ;  /* 0x000000101a197836 */ /* 0x040fe20000000000 */
[----:B------:R-:W-:Y:S01]  /*0b00*/  SHF.R.S32.HI R231, RZ, 0x1f, R230 ;  /* 0x0000001fffe77819 */ /* 0x000fe200000114e6 */
[C---:B------:R-:W-:Y:S01]  /*0b10*/  VIADD R24, R26.reuse, 0x20 ;  /* 0x000000201a187836 */ /* 0x040fe20000000000 */
[----:B------:R-:W-:Y:S01]  /*0b20*/  STL [R1+0x70], R18 ;  /* 0x0000701201007387 */ /* 0x000fe20000100800 */
[C---:B------:R-:W-:Y:S01]  /*0b30*/  VIADD R14, R26.reuse, 0x40 ;  /* 0x000000401a0e7836 */ /* 0x040fe20000000000 */
[CC--:B------:R-:W-:Y:S01]  /*0b40*/  ISETP.GE.AND P1, PT, R26.reuse, R18.reuse, PT ;  /* 0x000000121a00720c */ /* 0x0c0fe20003f26270 */
[C---:B------:R-:W-:Y:S01]  /*0b50*/  VIADD R23, R26.reuse, 0x30 ;  /* 0x000000301a177836 */ /* 0x040fe20000000000 */
[----:B------:R-:W-:Y:S01]  /*0b60*/  STL [R1+0x80], R25 ;  /* 0x0000801901007387 */ /* 0x000fe20000100800 */
[----:B------:R-:W-:Y:S01]  /*0b70*/  VIADD R9, R26, 0x50 ;  /* 0x000000501a097836 */ /* 0x000fe20000000000 */
[----:B------:R-:W-:Y:S01]  /*0b80*/  ISETP.GE.AND P4, PT, R14, R18, PT ;  /* 0x000000120e00720c */ /* 0x000fe20003f86270 */
[----:B------:R-:W-:Y:S01]  /*0b90*/  VIADD R4, R26, 0x60 ;  /* 0x000000601a047836 */ /* 0x000fe20000000000 */
[----:B------:R-:W-:Y:S01]  /*0ba0*/  STL [R1+0x7c], R24 ;  /* 0x00007c1801007387 */ /* 0x000fe20000100800 */
[----:B------:R-:W-:Y:S01]  /*0bb0*/  LOP3.LUT R0, R7, 0xfffffff0, RZ, 0xc0, !PT ;  /* 0xfffffff007007812 */ /* 0x000fe200078ec0ff */
[----:B------:R-:W-:Y:S01]  /*0bc0*/  ULDC.64 UR6, c[0x0][0x258] ;  /* 0x0000960000067ab9 */ /* 0x000fe20000000a00 */
[----:B------:R-:W-:Y:S01]  /*0bd0*/  SHF.R.S32.HI R5, RZ, 0x1f, R21 ;  /* 0x0000001fff057819 */ /* 0x000fe20000011415 */
[----:B------:R2:W-:Y:S01]  /*0be0*/  STL [R1+0x8c], R14 ;  /* 0x00008c0e01007387 */ /* 0x0005e20000100800 */
[----:B------:R-:W-:Y:S01]  /*0bf0*/  IADD3 R2, P2, R230, R10, RZ ;  /* 0x0000000ae6027210 */ /* 0x000fe20007f5e0ff */
[----:B------:R-:W-:Y:S01]  /*0c00*/  IMAD.IADD R6, R126, 0x1, -R0 ;  /* 0x000000017e067824 */ /* 0x000fe200078e0a00 */
[----:B------:R-:W-:Y:S01]  /*0c10*/  UMOV UR5, 0x400 ;  /* 0x0000040000057882 */ /* 0x000fe20000000000 */
[----:B------:R-:W-:Y:S01]  /*0c20*/  STL [R1+0x78], R23 ;  /* 0x0000781701007387 */ /* 0x000fe20000100800 */
[----:B------:R-:W-:Y:S01]  /*0c30*/  IMAD R0, R5, UR6, RZ ;  /* 0x0000000605007c24 */ /* 0x000fe2000f8e02ff */
[----:B------:R-:W-:Y:S01]  /*0c40*/  SHF.R.S32.HI R12, RZ, 0x4, R7 ;  /* 0x00000004ff0c7819 */ /* 0x000fe20000011407 */
[----:B------:R-:W-:Y:S01]  /*0c50*/  IMAD.X R3, R231, 0x1, R11, P2 ;  /* 0x00000001e7037824 */ /* 0x000fe200010e060b */
[----:B------:R3:W-:Y:S01]  /*0c60*/  STL [R1+0x88], R9 ;  /* 0x0000880901007387 */ /* 0x0007e20000100800 */
[----:B-1----:R-:W-:Y:S01]  /*0c70*/  ULEA UR4, UR4, UR5, 0x18 ;  /* 0x0000000504047291 */ /* 0x002fe2000f8ec03f */
[-C--:B------:R-:W-:Y:S01]  /*0c80*/  ISETP.GE.AND P2, PT, R4, R18.reuse, PT ;  /* 0x000000120400720c */ /* 0x080fe20003f46270 */
[----:B------:R-:W-:Y:S01]  /*0c90*/  IMAD.WIDE.U32 R10, R21, UR6, R2 ;  /* 0x00000006150a7c25 */ /* 0x000fe2000f8e0002 */
[----:B------:R1:W-:Y:S01]  /*0ca0*/  STL [R1+0x94], R4 ;  /* 0x0000940401007387 */ /* 0x0003e20000100800 */
[----:B------:R-:W-:Y:S01]  /*0cb0*/  BSSY B0, `(.L_x_1116) ;  /* 0x0000020000007945 */ /* 0x000fe20003800000 */
[-C--:B------:R-:W-:Y:S01]  /*0cc0*/  ISETP.GE.AND P3, PT, R9, R18.reuse, PT ;  /* 0x000000120900720c */ /* 0x080fe20003f66270 */
[----:B------:R-:W-:Y:S01]  /*0cd0*/  IMAD R0, R21, UR7, R0 ;  /* 0x0000000715007c24 */ /* 0x000fe2000f8e0200 */
[----:B------:R4:W-:Y:S01]  /*0ce0*/  STL [R1+0x44], R231 ;  /* 0x000044e701007387 */ /* 0x0009e20000100800 */
[----:B------:R-:W-:-:S02]  /*0cf0*/  ISETP.GE.AND P0, PT, R25, R18, PT ;  /* 0x000000121900720c */ /* 0x000fc40003f06270 */
[-C--:B------:R-:W-:Y:S02]  /*0d00*/  ISETP.GE.AND P6, PT, R24, R18.reuse, PT ;  /* 0x000000121800720c */ /* 0x080fe40003fc6270 */
[----:B------:R-:W-:Y:S02]  /*0d10*/  ISETP.GE.AND P5, PT, R23, R18, PT ;  /* 0x000000121700720c */ /* 0x000fe40003fa6270 */
[----:B------:R-:W-:Y:S01]  /*0d20*/  LEA.HI R7, R7, R12, RZ, 0x1 ;  /* 0x0000000c07077211 */ /* 0x000fe200078f08ff */
[----:B--2---:R-:W-:Y:S01]  /*0d30*/  VIADD R14, R26, 0x70 ;  /* 0x000000701a0e7836 */ /* 0x004fe20000000000 */
[----:B------:R-:W-:-:S04]  /*0d40*/  LEA R207, R207, UR4, 0x1 ;  /* 0x00000004cfcf7c11 */ /* 0x000fc8000f8e08ff */
[----:B------:R4:W-:Y:S01]  /*0d50*/  STL [R1+0x90], R14 ;  /* 0x0000900e01007387 */ /* 0x0009e20000100800 */
[----:B---3--:R-:W-:Y:S01]  /*0d60*/  IMAD.IADD R9, R11, 0x1, R0 ;  /* 0x000000010b097824 */ /* 0x008fe200078e0200 */
[----:B-1----:R-:W-:-:S04]  /*0d70*/  SHF.R.S32.HI R4, RZ, 0x1f, R6 ;  /* 0x0000001fff047819 */ /* 0x002fc80000011406 */
[----:B------:R-:W-:Y:S01]  /*0d80*/  LEA.HI R21, R4, R6, RZ, 0x3 ;  /* 0x0000000604157211 */ /* 0x000fe200078f18ff */
        /* <DEDUP_REMOVED lines=18> */
.L_x_1117:
[----:B------:R-:W-:Y:S05]  /*0eb0*/  BSYNC B0 ;  /* 0x0000000000007941 */ /* 0x000fea0003800000 */
.L_x_1116:
[----:B------:R-:W-:Y:S01]  /*0ec0*/  LOP3.LUT R7, R7, 0xfffffffe, RZ, 0xc0, !PT ;  /* 0xfffffffe07077812 */ /* 0x000fe200078ec0ff */
[----:B------:R-:W-:Y:S01]  /*0ed0*/  IMAD.SHL.U32 R2, R17, 0x40, RZ ;  /* 0x0000004011027824 */ /* 0x000fe200078e00ff */
[----:B------:R-:W-:Y:S01]  /*0ee0*/  LOP3.LUT R0, R21, 0xfffffff8, RZ, 0xc0, !PT ;  /* 0xfffffff815007812 */ /* 0x000fe200078ec0ff */
[----:B------:R-:W-:Y:S01]  /*0ef0*/  BSSY B0, `(.L_x_1118) ;  /* 0x000001b000007945 */ /* 0x000fe20003800000 */
[----:B------:R-:W-:Y:S01]  /*0f00*/  ISETP.GE.AND P1, PT, R14, R18, PT ;  /* 0x000000120e00720c */ /* 0x000fe20003f26270 */
[----:B------:R-:W-:Y:S01]  /*0f10*/  IMAD.IADD R18, R12, 0x1, -R7 ;  /* 0x000000010c127824 */ /* 0x000fe200078e0a07 */
[----:B------:R-:W-:Y:S01]  /*0f20*/  LOP3.LUT R7, R2, 0x1c0, RZ, 0xc0, !PT ;  /* 0x000001c002077812 */ /* 0x000fe200078ec0ff */
[----:B------:R-:W-:Y:S02]  /*0f30*/  IMAD.IADD R12, R6, 0x1, -R0 ;  /* 0x00000001060c7824 */ /* 0x000fe400078e0a00 */
[----:B----4-:R-:W-:Y:S01]  /*0f40*/  IMAD.SHL.U32 R14, R26, 0x8, RZ ;  /* 0x000000081a0e7824 */ /* 0x010fe200078e00ff */
[----:B------:R-:W-:Y:S05]  /*0f50*/  @P0 BRA `(.L_x_1119) ;  /* 0x0000000000500947 */ /* 0x000fea0003800000 */
[----:B------:R-:W-:Y:S02]  /*0f60*/  ULDC UR5, c[0x0][0x2d0] ;  /* 0x0000b40000057ab9 */ /* 0x000fe40000000800 */
[----:B------:R-:W-:-:S13]  /*0f70*/  ISETP.GE.AND P0, PT, R230, UR5, PT ;  /* 0x00000005e6007c0c */ /* 0x000fda000bf06270 */
[----:B------:R3:W-:Y:S01]  /*0f80*/  @P0 STS.128 [R207+0x800], RZ ;  /* 0x000800ffcf000388 */ /* 0x0007e20000000c00 */
        /* <DEDUP_REMOVED lines=17> */
.L_x_1119:
[----:B------:R-:W-:Y:S05]  /*10a0*/  BSYNC B0 ;  /* 0x0000000000007941 */ /* 0x000fea0003800000 */
.L_x_1118:
[----:B------:R-:W-:Y:S04]  /*10b0*/  BSSY B0, `(.L_x_1120) ;  /* 0x0000016000007945 */ /* 0x000fe80003800000 */
[----:B------:R-:W-:Y:S05]  /*10c0*/  @P6 BRA `(.L_x_1121) ;  /* 0x0000000000506947 */ /* 0x000fea0003800000 */
[----:B------:R-:W-:Y:S02]  /*10d0*/  ULDC UR5, c[0x0][0x2d0] ;  /* 0x0000b40000057ab9 */ /* 0x000fe40000000800 */
[----:B------:R-:W-:-:S13]  /*10e0*/  ISETP.GE.AND P0, PT, R230, UR5, PT ;  /* 0x00000005e6007c0c */ /* 0x000fda000bf06270 */
[----:B------:R1:W-:Y:S01]  /*10f0*/  @P0 STS.128 [R207+0x1000], RZ ;  /* 0x001000ffcf000388 */ /* 0x0003e20000000c00 */
[----:B------:R-:W-:Y:S05]  /*1100*/  @P0 BRA `(.L_x_1121) ;  /* 0x0000000000400947 */ /* 0x000fea0003800000 */
[----:B--2-4-:R-:W-:Y:S01]  /*1110*/  IADD3 R4, P0, R28, 0x20, RZ ;  /* 0x000000201c047810 */ /* 0x014fe20007f1e0ff */
        /* <DEDUP_REMOVED lines=15> */
.L_x_1121:
[----:B------:R-:W-:Y:S05]  /*1210*/  BSYNC B0 ;  /* 0x0000000000007941 */ /* 0x000fea0003800000 */
.L_x_1120:
        /* <DEDUP_REMOVED lines=22> */
.L_x_1123:
[----:B------:R-:W-:Y:S05]  /*1380*/  BSYNC B0 ;  /* 0x0000000000007941 */ /* 0x000fea0003800000 */
.L_x_1122:
        /* <DEDUP_REMOVED lines=22> */
.L_x_1125:
[----:B------:R-:W-:Y:S05]  /*14f0*/  BSYNC B0 ;  /* 0x0000000000007941 */ /* 0x000fea0003800000 */
.L_x_1124:
        /* <DEDUP_REMOVED lines=22> */
.L_x_1127:
[----:B------:R-:W-:Y:S05]  /*1660*/  BSYNC B0 ;  /* 0x0000000000007941 */ /* 0x000fea0003800000 */
.L_x_1126:
        /* <DEDUP_REMOVED lines=22> */
.L_x_1129:
[----:B------:R-:W-:Y:S05]  /*17d0*/  BSYNC B0 ;  /* 0x0000000000007941 */ /* 0x000fea0003800000 */
.L_x_1128:
        /* <DEDUP_REMOVED lines=22> */
.L_x_1131:
[----:B------:R-:W-:Y:S05]  /*1940*/  BSYNC B0 ;  /* 0x0000000000007941 */ /* 0x000fea0003800000 */
.L_x_1130:
[-C--:B------:R-:W-:Y:S01]  /*1950*/  IMAD R0, R27, R246.reuse, RZ ;  /* 0x000000f61b007224 */ /* 0x080fe200078e02ff */
[----:B------:R-:W-:Y:S01]  /*1960*/  LOP3.LUT R8, R7, 0x8, R14, 0xf8, !PT ;  /* 0x0000000807087812 */ /* 0x000fe200078ef80e */
[C---:B--2-4-:R-:W-:Y:S01]  /*1970*/  IMAD.WIDE.U32 R4, R26.reuse, R246, R230 ;  /* 0x000000f61a047225 */ /* 0x054fe200078e00e6 */
[----:B------:R-:W-:Y:S01]  /*1980*/  SHF.R.U32.HI R9, RZ, 0x3, R7 ;  /* 0x00000003ff097819 */ /* 0x000fe20000011607 */
[----:B------:R-:W-:Y:S01]  /*1990*/  ULDC.64 UR8, c[0x0][0x260] ;  /* 0x0000980000087ab9 */ /* 0x000fe20000000a00 */
[----:B------:R-:W-:Y:S01]  /*19a0*/  SHF.R.S32.HI R7, RZ, 0x1f, R13 ;  /* 0x0000001fff077819 */ /* 0x000fe2000001140d */
[----:B------:R-:W-:Y:S01]  /*19b0*/  IMAD R6, R27, R248, RZ ;  /* 0x000000f81b067224 */ /* 0x000fe200078e02ff */
[----:B------:R-:W-:Y:S01]  /*19c0*/  IADD3 R4, P1, R15, R4, RZ ;  /* 0x000000040f047210 */ /* 0x000fe20007f3e0ff */
[----:B------:R-:W-:Y:S01]  /*19d0*/  IMAD.WIDE.U32 R2, R26, R248, R230 ;  /* 0x000000f81a027225 */ /* 0x000fe200078e00e6 */
[----:B------:R-:W-:Y:S01]  /*19e0*/  ULDC.64 UR6, c[0x0][0x268] ;  /* 0x00009a0000067ab9 */ /* 0x000fe20000000a00 */
[----:B------:R-:W-:Y:S01]  /*19f0*/  SHF.L.U64.HI R104, R246, 0x6, R247 ;  /* 0x00000006f6687819 */ /* 0x000fe200000102f7 */
[----:B------:R-:W-:Y:S01]  /*1a00*/  BSSY B0, `(.L_x_1132) ;  /* 0x0000031000007945 */ /* 0x000fe20003800000 */
[----:B------:R-:W-:Y:S01]  /*1a10*/  IMAD R0, R26, R247, R0 ;  /* 0x000000f71a007224 */ /* 0x000fe200078e0200 */
[----:B------:R-:W-:Y:S01]  /*1a20*/  IADD3 R2, P0, R16, R2, RZ ;  /* 0x0000000210027210 */ /* 0x000fe20007f1e0ff */
[----:B------:R-:W-:Y:S01]  /*1a30*/  IMAD R6, R26, R249, R6 ;  /* 0x000000f91a067224 */ /* 0x000fe200078e0206 */
[----:B------:R-:W-:Y:S01]  /*1a40*/  SHF.L.U32 R79, R246, 0x6, RZ ;  /* 0x00000006f64f7819 */ /* 0x000fe200000006ff */
[----:B------:R-:W-:Y:S01]  /*1a50*/  VIADD R76, R208, 0xffffffff ;  /* 0xffffffffd04c7836 */ /* 0x000fe20000000000 */
[----:B------:R-:W-:Y:S01]  /*1a60*/  IADD3.X R5, R19, R5, R0, P1, !PT ;  /* 0x0000000513057210 */ /* 0x000fe20000ffe400 */
[C---:B------:R-:W-:Y:S01]  /*1a70*/  IMAD R0, R7.reuse, UR6, RZ ;  /* 0x0000000607007c24 */ /* 0x040fe2000f8e02ff */
[----:B------:R-:W-:Y:S01]  /*1a80*/  IADD3.X R3, R20, R3, R6, P0, !PT ;  /* 0x0000000314037210 */ /* 0x000fe200007fe406 */
[----:B------:R-:W-:Y:S01]  /*1a90*/  IMAD R6, R7, UR8, RZ ;  /* 0x0000000807067c24 */ /* 0x000fe2000f8e02ff */
[----:B------:R-:W-:Y:S01]  /*1aa0*/  LOP3.LUT R16, R8, R9, RZ, 0x3c, !PT ;  /* 0x0000000908107212 */ /* 0x000fe200078e3cff */
[----:B------:R-:W-:Y:S01]  /*1ab0*/  IMAD.WIDE.U32 R226, R13, UR8, R4 ;  /* 0x000000080de27c25 */ /* 0x000fe2000f8e0004 */
[----:B------:R-:W-:-:S02]  /*1ac0*/  MOV R4, 0x20 ;  /* 0x0000002000047802 */ /* 0x000fc40000000f00 */
[----:B------:R-:W-:Y:S01]  /*1ad0*/  SHF.L.U32 R14, R18, 0x3, RZ ;  /* 0x00000003120e7819 */ /* 0x000fe200000006ff */
[----:B------:R-:W-:Y:S01]  /*1ae0*/  IMAD R6, R13, UR9, R6 ;  /* 0x000000090d067c24 */ /* 0x000fe2000f8e0206 */
[----:B------:R2:W-:Y:S01]  /*1af0*/  STL.64 [R1+0x58], R226 ;  /* 0x000058e201007387 */ /* 0x0005e20000100a00 */
[----:B------:R-:W-:Y:S02]  /*1b00*/  IMAD.MOV.U32 R224, RZ, RZ, R226 ;  /* 0x000000ffffe07224 */ /* 0x000fe400078e00e2 */
[----:B------:R-:W-:Y:S02]  /*1b10*/  IMAD.IADD R225, R227, 0x1, R6 ;  /* 0x00000001e3e17824 */ /* 0x000fe400078e0206 */
[----:B------:R-:W-:Y:S02]  /*1b20*/  IMAD R5, R76, -0x40, R77 ;  /* 0xffffffc04c057824 */ /* 0x000fe400078e024d */
[C---:B------:R-:W-:Y:S01]  /*1b30*/  IMAD R15, R13.reuse, UR7, R0 ;  /* 0x000000070d0f7c24 */ /* 0x040fe2000f8e0200 */
[----:B------:R2:W-:Y:S01]  /*1b40*/  STL.64 [R1+0x48], R224 ;  /* 0x000048e001007387 */ /* 0x0005e20000100a00 */
[----:B------:R-:W-:Y:S01]  /*1b50*/  IMAD.WIDE.U32 R236, R13, UR6, R2 ;  /* 0x000000060dec7c25 */ /* 0x000fe2000f8e0002 */
[----:B------:R-:W-:-:S02]  /*1b60*/  ISETP.GE.AND P5, PT, R26, R5, PT ;  /* 0x000000051a00720c */ /* 0x000fc40003fa6270 */
[----:B------:R-:W-:Y:S01]  /*1b70*/  SHF.R.S32.HI R13, RZ, 0x1f, R76 ;  /* 0x0000001fff0d7819 */ /* 0x000fe2000001144c */
[----:B------:R-:W-:Y:S01]  /*1b80*/  IMAD R0, R104, R76, RZ ;  /* 0x0000004c68007224 */ /* 0x000fe200078e02ff */
[-C--:B------:R-:W-:Y:S01]  /*1b90*/  ISETP.GE.AND P4, PT, R25, R5.reuse, PT ;  /* 0x000000051900720c */ /* 0x080fe20003f86270 */
[----:B------:R-:W-:Y:S01]  /*1ba0*/  IMAD.MOV.U32 R19, RZ, RZ, 0x10 ;  /* 0x00000010ff137424 */ /* 0x000fe200078e00ff */
[----:B------:R-:W-:Y:S01]  /*1bb0*/  ISETP.GE.AND P3, PT, R24, R5, PT ;  /* 0x000000051800720c */ /* 0x000fe20003f66270 */
[----:B------:R-:W-:Y:S01]  /*1bc0*/  IMAD R0, R13, R79, R0 ;  /* 0x0000004f0d007224 */ /* 0x000fe200078e0200 */
[----:B------:R-:W-:Y:S01]  /*1bd0*/  ISETP.GE.AND P0, PT, R23, R5, PT ;  /* 0x000000051700720c */ /* 0x000fe20003f06270 */
[----:B------:R-:W-:Y:S01]  /*1be0*/  IMAD.WIDE.U32 R6, R76, R79, R224 ;  /* 0x0000004f4c067225 */ /* 0x000fe200078e00e0 */
[C---:B------:R-:W-:Y:S02]  /*1bf0*/  SHF.L.U32 R2, R12.reuse, 0x6, RZ ;  /* 0x000000060c027819 */ /* 0x040fe400000006ff */
[----:B------:R-:W-:Y:S01]  /*1c00*/  R2P PR, R12, 0x6 ;  /* 0x000000060c007804 */ /* 0x000fe20000000000 */
[----:B------:R-:W-:Y:S01]  /*1c10*/  IMAD.IADD R9, R7, 0x1, R0 ;  /* 0x0000000107097824 */ /* 0x000fe200078e0200 */
[----:B------:R-:W-:-:S03]  /*1c20*/  LOP3.LUT R12, R2, 0x1c0, RZ, 0xc0, !PT ;  /* 0x000001c0020c7812 */ /* 0x000fc600078ec0ff */
        /* <DEDUP_REMOVED lines=14> */
.L_x_1133:
[----:B------:R-:W-:Y:S05]  /*1d10*/  BSYNC B0 ;  /* 0x0000000000007941 */ /* 0x000fea0003800000 */
.L_x_1132:
[C---:B------:R-:W-:Y:S01]  /*1d20*/  SHF.L.U64.HI R239, R246.reuse, 0x4, R247 ;  /* 0x00000004f6ef7819 */ /* 0x040fe200000102f7 */
[----:B------:R-:W-:Y:S01]  /*1d30*/  BSSY B0, `(.L_x_1134) ;  /* 0x0000012000007945 */ /* 0x000fe20003800000 */
[----:B------:R-:W-:-:S03]  /*1d40*/  SHF.L.U32 R240, R246, 0x4, RZ ;  /* 0x00000004f6f07819 */ /* 0x000fc600000006ff */
[----:B------:R1:W-:Y:S04]  /*1d50*/  STL [R1+0x34], R239 ;  /* 0x000034ef01007387 */ /* 0x0003e80000100800 */
[----:B------:R1:W-:Y:S01]  /*1d60*/  STL [R1+0x60], R240 ;  /* 0x000060f001007387 */ /* 0x0003e20000100800 */
[----:B------:R-:W-:Y:S05]  /*1d70*/  @P4 BRA `(.L_x_1135) ;  /* 0x0000000000344947 */ /* 0x000fea0003800000 */
[----:B------:R-:W-:Y:S02]  /*1d80*/  ULDC UR5, c[0x0][0x2d0] ;  /* 0x0000b40000057ab9 */ /* 0x000fe40000000800 */
[----:B------:R-:W-:-:S13]  /*1d90*/  ISETP.GE.AND P1, PT, R230, UR5, PT ;  /* 0x00000005e6007c0c */ /* 0x000fda000bf26270 */
[----:B------:R1:W-:Y:S01]  /*1da0*/  @P1 STS.128 [R207+0x4800], RZ ;  /* 0x004800ffcf001388 */ /* 0x0003e20000000c00 */
[----:B------:R-:W-:Y:S05]  /*1db0*/  @P1 BRA `(.L_x_1135) ;  /* 0x0000000000241947 */ /* 0x000fea0003800000 */
[----:B------:R-:W-:Y:S01]  /*1dc0*/  IADD3 R0, P1, R240, R6, RZ ;  /* 0x00000006f0007210 */ /* 0x000fe20007f3e0ff */
[----:B------:R-:W-:-:S04]  /*1dd0*/  ULDC.64 UR6, c[0x0][0x218] ;  /* 0x0000860000067ab9 */ /* 0x000fc80000000a00 */
[----:B------:R-:W-:Y:S01]  /*1de0*/  IMAD.X R3, R239, 0x1, R9, P1 ;  /* 0x00000001ef037824 */ /* 0x000fe200008e0609 */
[----:B-1----:R-:W-:-:S04]  /*1df0*/  LEA R10, P1, R0, UR6, 0x1 ;  /* 0x00000006000a7c11 */ /* 0x002fc8000f8208ff */
[----:B------:R-:W-:-:S05]  /*1e00*/  LEA.HI.X R11, R0, UR7, R3, 0x1, P1 ;  /* 0x00000007000b7c11 */ /* 0x000fca00088f0c03 */
[----:B------:R-:W-:Y:S01]  /*1e10*/  @!PT LDS RZ, [RZ] ;  /* 0x00000000fffff984 */ /* 0x000fe20000000800 */
[----:B------:R-:W-:Y:S01]  /*1e20*/  @!PT LDS RZ, [RZ] ;  /* 0x00000000fffff984 */ /* 0x000fe20000000800 */
[----:B------:R-:W-:Y:S01]  /*1e30*/  @!PT LDS RZ, [RZ] ;  /* 0x00000000fffff984 */ /* 0x000fe20000000800 */
[----:B------:R1:W-:Y:S04]  /*1e40*/  LDGSTS.E.BYPASS.LTC128B.128 [R207+0x4800], desc[UR10][R10.64] ;  /* 0x048000000acf7fae */ /* 0x0003e8000b901d4a */
.L_x_1135:
[----:B------:R-:W-:Y:S05]  /*1e50*/  BSYNC B0 ;  /* 0x0000000000007941 */ /* 0x000fea0003800000 */
.L_x_1134:
[----:B------:R-:W-:Y:S04]  /*1e60*/  BSSY B0, `(.L_x_1136) ;  /* 0x000000f000007945 */ /* 0x000fe80003800000 */
[----:B------:R-:W-:Y:S05]  /*1e70*/  @P3 BRA `(.L_x_1137) ;  /* 0x0000000000343947 */ /* 0x000fea0003800000 */
[----:B------:R-:W-:Y:S02]  /*1e80*/  ULDC UR5, c[0x0][0x2d0] ;  /* 0x0000b40000057ab9 */ /* 0x000fe40000000800 */
[----:B------:R-:W-:-:S13]  /*1e90*/  ISETP.GE.AND P1, PT, R230, UR5, PT ;  /* 0x00000005e6007c0c */ /* 0x000fda000bf26270 */
[----:B------:R1:W-:Y:S01]  /*1ea0*/  @P1 STS.128 [R207+0x5000], RZ ;  /* 0x005000ffcf001388 */ /* 0x0003e20000000c00 */
[----:B------:R-:W-:Y:S05]  /*1eb0*/  @P1 BRA `(.L_x_1137) ;  /* 0x0000000000241947 */ /* 0x000fea0003800000 */
[----:B------:R-:W-:Y:S01]  /*1ec0*/  LEA R0, P1, R246, R6, 0x5 ;  /* 0x00000006f6007211 */ /* 0x000fe200078228ff */
[----:B------:R-:W-:-:S03]  /*1ed0*/  ULDC.64 UR6, c[0x0][0x218] ;  /* 0x0000860000067ab9 */ /* 0x000fc60000000a00 */
[----:B------:R-:W-:Y:S02]  /*1ee0*/  LEA.HI.X R3, R246, R9, R247, 0x5, P1 ;  /* 0x00000009f6037211 */ /* 0x000fe400008f2cf7 */
[----:B-1----:R-:W-:-:S04]  /*1ef0*/  LEA R10, P1, R0, UR6, 0x1 ;  /* 0x00000006000a7c11 */ /* 0x002fc8000f8208ff */
[----:B------:R-:W-:-:S05]  /*1f00*/  LEA.HI.X R11, R0, UR7, R3, 0x1, P1 ;  /* 0x00000007000b7c11 */ /* 0x000fca00088f0c03 */
[----:B------:R-:W-:Y:S01]  /*1f10*/  @!PT LDS RZ, [RZ] ;  /* 0x00000000fffff984 */ /* 0x000fe20000000800 */
[----:B------:R-:W-:Y:S01]  /*1f20*/  @!PT LDS RZ, [RZ] ;  /* 0x00000000fffff984 */ /* 0x000fe20000000800 */
[----:B------:R-:W-:Y:S01]  /*1f30*/  @!PT LDS RZ, [RZ] ;  /* 0x00000000fffff984 */ /* 0x000fe20000000800 */
[----:B------:R1:W-:Y:S04]  /*1f40*/  LDGSTS.E.BYPASS.LTC128B.128 [R207+0x5000], desc[UR10][R10.64] ;  /* 0x050000000acf7fae */ /* 0x0003e8000b901d4a */
.L_x_1137:
[----:B------:R-:W-:Y:S05]  /*1f50*/  BSYNC B0 ;  /* 0x0000000000007941 */ /* 0x000fea0003800000 */
.L_x_1136:
        /* <DEDUP_REMOVED lines=17> */
.L_x_1139:
[----:B------:R-:W-:Y:S05]  /*2070*/  BSYNC B0 ;  /* 0x0000000000007941 */ /* 0x000fea0003800000 */
.L_x_1138:
[----:B------:R-:W0:Y:S01]  /*2080*/  LDGDEPBAR ;  /* 0x00000000000079af */ /* 0x000e220000000000 */
[----:B------:R-:W-:Y:S01]  /*2090*/  ISETP.GE.AND P0, PT, R26, R5, PT ;  /* 0x000000051a00720c */ /* 0x000fe20003f06270 */
[C---:B------:R-:W-:Y:S01]  /*20a0*/  IMAD.SHL.U32 R223, R248.reuse, 0x40, RZ ;  /* 0x00000040f8df7824 */ /* 0x040fe200078e00ff */
[----:B------:R-:W-:Y:S01]  /*20b0*/  SHF.L.U64.HI R228, R248, 0x6, R249 ;  /* 0x00000006f8e47819 */ /* 0x000fe200000102f9 */
[----:B-1----:R-:W-:Y:S01]  /*20c0*/  IMAD.SHL.U32 R7, R21, 0x40, RZ ;  /* 0x0000004015077824 */ /* 0x002fe200078e00ff */
[----:B------:R-:W-:Y:S01]  /*20d0*/  LEA.HI R117, R22, R126, RZ, 0x5 ;  /* 0x0000007e16757211 */ /* 0x000fe200078f28ff */
[----:B------:R-:W-:Y:S01]  /*20e0*/  IMAD.IADD R251, R237, 0x1, R15 ;  /* 0x00000001edfb7824 */ /* 0x000fe200078e020f */
[----:B------:R-:W-:Y:S01]  /*20f0*/  LOP3.LUT R6, R12, 0x8, R14, 0xf8, !PT ;  /* 0x000000080c067812 */ /* 0x000fe200078ef80e */
[----:B------:R1:W-:Y:S01]  /*2100*/  STL [R1+0x64], R228 ;  /* 0x000064e401007387 */ /* 0x0003e20000100800 */
[----:B------:R-:W-:Y:S01]  /*2110*/  SHF.R.U32.HI R3, RZ, 0x3, R12 ;  /* 0x00000003ff037819 */ /* 0x000fe2000001160c */
[----:B------:R-:W-:Y:S01]  /*2120*/  IMAD.MOV.U32 R250, RZ, RZ, R236 ;  /* 0x000000fffffa7224 */ /* 0x000fe200078e00ec */
[----:B------:R-:W-:Y:S01]  /*2130*/  SHF.R.S32.HI R96, RZ, 0x5, R117 ;  /* 0x00000005ff607819 */ /* 0x000fe20000011475 */
[----:B------:R1:W-:Y:S01]  /*2140*/  STL [R1+0x30], R223 ;  /* 0x000030df01007387 */ /* 0x0003e20000100800 */
[----:B------:R-:W-:Y:S01]  /*2150*/  LOP3.LUT R102, R7, 0xfffffe00, RZ, 0xc0, !PT ;  /* 0xfffffe0007667812 */ /* 0x000fe200078ec0ff */
[----:B------:R-:W-:Y:S01]  /*2160*/  IMAD R0, R18, 0x200, R16 ;  /* 0x0000020012007824 */ /* 0x000fe200078e0210 */
[----:B------:R-:W-:Y:S01]  /*2170*/  LOP3.LUT R103, R6, R3, RZ, 0x3c, !PT ;  /* 0x0000000306677212 */ /* 0x000fe200078e3cff */
[----:B------:R-:W-:Y:S01]  /*2180*/  IMAD R6, R228, R76, RZ ;  /* 0x0000004ce4067224 */ /* 0x000fe200078e02ff */
[----:B------:R-:W-:Y:S01]  /*2190*/  BSSY B0, `(.L_x_1140) ;  /* 0x000001a000007945 */ /* 0x000fe20003800000 */
[----:B------:R-:W-:Y:S01]  /*21a0*/  IMAD R3, R96, 0x400, R102 ;  /* 0x0000040060037824 */ /* 0x000fe200078e0266 */
[----:B------:R-:W-:Y:S01]  /*21b0*/  ISETP.GE.AND P3, PT, R25, R5, PT ;  /* 0x000000051900720c */ /* 0x000fe20003f66270 */
[----:B------:R-:W-:Y:S01]  /*21c0*/  IMAD R8, R13, R223, R6 ;  /* 0x000000df0d087224 */ /* 0x000fe200078e0206 */
[-C--:B------:R-:W-:Y:S01]  /*21d0*/  ISETP.GE.AND P2, PT, R24, R5.reuse, PT ;  /* 0x000000051800720c */ /* 0x080fe20003f46270 */
[----:B------:R-:W-:Y:S01]  /*21e0*/  IMAD.IADD R3, R103, 0x1, R3 ;  /* 0x0000000167037824 */ /* 0x000fe200078e0203 */
[----:B------:R-:W-:Y:S01]  /*21f0*/  ISETP.GE.AND P1, PT, R23, R5, PT ;  /* 0x000000051700720c */ /* 0x000fe20003f26270 */
[----:B------:R-:W-:-:S04]  /*2200*/  DEPBAR.LE SB0, 0x0 ;  /* 0x000080000000791a */ /* 0x000fc80000000000 */
[----:B------:R-:W-:Y:S01]  /*2210*/  BAR.SYNC.DEFER_BLOCKING 0x0 ;  /* 0x0000000000007b1d */ /* 0x000fe20000010000 */
[----:B------:R-:W-:Y:S01]  /*2220*/  IMAD.WIDE.U32 R6, R76, R223, R250 ;  /* 0x000000df4c067225 */ /* 0x000fe200078e00fa */
[----:B------:R-:W-:Y:S02]  /*2230*/  LEA R192, R0, UR4, 0x1 ;  /* 0x0000000400c07c11 */ /* 0x000fe4000f8e08ff */
        /* <DEDUP_REMOVED lines=15> */
.L_x_1141:
[----:B------:R-:W-:Y:S05]  /*2330*/  BSYNC B0 ;  /* 0x0000000000007941 */ /* 0x000fea0003800000 */
.L_x_1140:
[C---:B------:R-:W-:Y:S01]  /*2340*/  SHF.L.U64.HI R245, R248.reuse, 0x4, R249 ;  /* 0x00000004f8f57819 */ /* 0x040fe200000102f9 */
        /* <DEDUP_REMOVED lines=19> */
.L_x_1143:
[----:B------:R-:W-:Y:S05]  /*2480*/  BSYNC B0 ;  /* 0x0000000000007941 */ /* 0x000fea0003800000 */
.L_x_1142:
[----:B------:R1:W-:Y:S01]  /*2490*/  @P2 STS.128 [R207+0x7000], RZ ;  /* 0x007000ffcf002388 */ /* 0x0003e20000000c00 */
        /* <DEDUP_REMOVED lines=15> */
.L_x_1145:
[----:B------:R-:W-:Y:S05]  /*2590*/  BSYNC B0 ;  /* 0x0000000000007941 */ /* 0x000fea0003800000 */
.L_x_1144:
        /* <DEDUP_REMOVED lines=18> */
.L_x_1147:
[----:B------:R-:W-:Y:S05]  /*26c0*/  BSYNC B0 ;  /* 0x0000000000007941 */ /* 0x000fea0003800000 */
.L_x_1146:
[----:B------:R-:W-:Y:S01]  /*26d0*/  LDSM.16.M88.4 R12, [R199] ;  /* 0x00000000c70c783b */ /* 0x000fe20000000200 */
[----:B------:R-:W-:Y:S01]  /*26e0*/  LOP3.LUT P0, RZ, R17, 0x2, RZ, 0xc0, !PT ;  /* 0x0000000211ff7812 */ /* 0x000fe2000780c0ff */
[--C-:B------:R-:W-:Y:S01]  /*26f0*/  IMAD R202, R2, 0x2, R199.reuse ;  /* 0x0000000202ca7824 */ /* 0x100fe200078e02c7 */
[----:B------:R-:W-:Y:S01]  /*2700*/  ULDC UR8, c[0x0][0x39c] ;  /* 0x0000e70000087ab9 */ /* 0x000fe20000000800 */
[----:B------:R-:W5:Y:S01]  /*2710*/  LDSM.16.M88.4 R40, [R192+0x4000] ;  /* 0x00400000c028783b */ /* 0x000f620000000200 */
[----:B------:R-:W-:Y:S01]  /*2720*/  SEL R0, R19, 0xfffffff0, !P0 ;  /* 0xfffffff013007807 */ /* 0x000fe20004000000 */
[C---:B------:R-:W-:Y:S01]  /*2730*/  VIADD R3, R192.reuse, 0x4000 ;  /* 0x00004000c0037836 */ /* 0x040fe20000000000 */
[----:B------:R-:W-:Y:S01]  /*2740*/  LOP3.LUT P0, RZ, R17, 0x4, RZ, 0xc0, !PT ;  /* 0x0000000411ff7812 */ /* 0x000fe2000780c0ff */
[----:B-1----:R-:W1:Y:S01]  /*2750*/  LDSM.16.M88.4 R8, [R199+0x2000] ;  /* 0x00200000c708783b */ /* 0x002e620000000200 */
[----:B------:R-:W-:Y:S02]  /*2760*/  VIADD R203, R192, 0x4040 ;  /* 0x00004040c0cb7836 */ /* 0x000fe40000000000 */
[----:B------:R-:W-:Y:S01]  /*2770*/  IMAD R198, R0, 0x2, R192 ;  /* 0x0000000200c67824 */ /* 0x000fe200078e02c0 */
[----:B------:R-:W-:Y:S01]  /*2780*/  LDSM.16.M88.4 R36, [R202] ;  /* 0x00000000ca24783b */ /* 0x000fe20000000200 */
[----:B------:R-:W-:-:S02]  /*2790*/  IMAD R200, R4, 0x2, R199 ;  /* 0x0000000204c87824 */ /* 0x000fc400078e02c7 */
[----:B------:R-:W-:Y:S01]  /*27a0*/  IMAD R5, R96, 0x10, R128 ;  /* 0x0000001060057824 */ /* 0x000fe200078e0280 */
[----:B------:R-:W2:Y:S01]  /*27b0*/  LDSM.16.M88.4 R48, [R198+0x4000] ;  /* 0x00400000c630783b */ /* 0x000ea20000000200 */
[----:B------:R-:W-:-:S03]  /*27c0*/  IMAD R201, R2, 0x2, R200 ;  /* 0x0000000202c97824 */ /* 0x000fc600078e02c8 */
[----:B------:R-:W3:Y:S01]  /*27d0*/  LDSM.16.M88.4 R32, [R202+0x2000] ;  /* 0x00200000ca20783b */ /* 0x000ee20000000200 */
[----:B------:R-:W-:-:S03]  /*27e0*/  @P0 VIADD R203, R3, 0xffffffc0 ;  /* 0xffffffc003cb0836 */ /* 0x000fc60000000000 */
[----:B------:R-:W-:Y:S01]  /*27f0*/  LDSM.16.M88.4 R28, [R200] ;  /* 0x00000000c81c783b */ /* 0x000fe20000000200 */
[----:B------:R-:W-:Y:S01]  /*2800*/  IMAD R197, R0, 0x2, R203 ;  /* 0x0000000200c57824 */ /* 0x000fe200078e02cb */
[----:B------:R-:W-:Y:S01]  /*2810*/  LOP3.LUT R0, R117, 0xffffffe0, RZ, 0xc0, !PT ;  /* 0xffffffe075007812 */ /* 0x000fe200078ec0ff */
[C---:B------:R-:W-:Y:S01]  /*2820*/  VIADD R206, R203.reuse, 0x800 ;  /* 0x00000800cbce7836 */ /* 0x040fe20000000000 */
[----:B------:R-:W4:Y:S01]  /*2830*/  LDSM.16.M88.4 R52, [R203] ;  /* 0x00000000cb34783b */ /* 0x000f220000000200 */
[C---:B------:R-:W-:Y:S02]  /*2840*/  VIADD R205, R203.reuse, 0x1000 ;  /* 0x00001000cbcd7836 */ /* 0x040fe40000000000 */
[C---:B------:R-:W-:Y:S01]  /*2850*/  IMAD.IADD R0, R126.reuse, 0x1, -R0 ;  /* 0x000000017e007824 */ /* 0x040fe200078e0a00 */
[----:B------:R-:W4:Y:S01]  /*2860*/  LDSM.16.M88.4 R24, [R200+0x2000] ;  /* 0x00200000c818783b */ /* 0x000f220000000200 */
[----:B------:R-:W-:Y:S02]  /*2870*/  IMAD.SHL.U32 R126, R126, 0x2, RZ ;  /* 0x000000027e7e7824 */ /* 0x000fe400078e00ff */
[----:B------:R-:W-:Y:S01]  /*2880*/  VIADD R204, R203, 0x1800 ;  /* 0x00001800cbcc7836 */ /* 0x000fe20000000000 */
[----:B------:R-:W-:Y:S01]  /*2890*/  LDSM.16.M88.4 R56, [R197] ;  /* 0x00000000c538783b */ /* 0x000fe20000000200 */
[----:B------:R-:W-:-:S02]  /*28a0*/  SHF.R.S32.HI R3, RZ, 0x1f, R0 ;  /* 0x0000001fff037819 */ /* 0x000fc40000011400 */
[----:B------:R-:W-:Y:S01]  /*28b0*/  LOP3.LUT R238, R126, 0x6, RZ, 0xc0, !PT ;  /* 0x000000067eee7812 */ /* 0x000fe200078ec0ff */
[----:B------:R-:W4:Y:S01]  /*28c0*/  LDSM.16.M88.4 R20, [R201] ;  /* 0x00000000c914783b */ /* 0x000f220000000200 */
[----:B------:R-:W-:Y:S01]  /*28d0*/  LEA.HI R0, R3, R0, RZ, 0x2 ;  /* 0x0000000003007211 */ /* 0x000fe200078f10ff */
[----:B-----5:R-:W-:Y:S02]  /*28e0*/  HMMA.16816.F32.BF16 R16, R12, R40, RZ ;  /* 0x000000280c10723c */ /* 0x020fe400000418ff */
[----:B------:R-:W5:Y:S01]  /*28f0*/  LDSM.16.M88.4 R64, [R192+0x4800] ;  /* 0x00480000c040783b */ /* 0x000f620000000200 */
[----:B------:R-:W-:-:S03]  /*2900*/  SHF.R.S32.HI R6, RZ, 0x2, R0 ;  /* 0x00000002ff067819 */ /* 0x000fc60000011400 */
[----:B------:R-:W0:Y:S01]  /*2910*/  LDGDEPBAR ;  /* 0x00000000000079af */ /* 0x000e220000000000 */
[----:B-1----:R-:W-:Y:S01]  /*2920*/  HMMA.16816.F32.BF16 R44, R8, R40, RZ ;  /* 0x00000028082c723c */ /* 0x002fe200000418ff */
[----:B------:R-:W-:Y:S02]  /*2930*/  IADD3 R0, R5, 0x1, R6 ;  /* 0x0000000105007810 */ /* 0x000fe40007ffe006 */
[----:B------:R-:W-:Y:S02]  /*2940*/  STL [R1+0x84], R6 ;  /* 0x0000840601007387 */ /* 0x000fe40000100800 */
[----:B------:R-:W-:Y:S01]  /*2950*/  IADD3 R0, R77, R0, -R78 ;  /* 0x000000004d007210 */ /* 0x000fe20007ffe84e */
[-C--:B------:R-:W-:Y:S06]  /*2960*/  HMMA.16816.F32.BF16 R72, R12, R42.reuse, RZ ;  /* 0x0000002a0c48723c */ /* 0x080fec00000418ff */
[----:B------:R-:W-:Y:S06]  /*2970*/  HMMA.16816.F32.BF16 R80, R8, R42, RZ ;  /* 0x0000002a0850723c */ /* 0x000fec00000418ff */
[-C--:B--2---:R-:W-:Y:S01]  /*2980*/  HMMA.16816.F32.BF16 R60, R36, R48.reuse, R16 ;  /* 0x00000030243c723c */ /* 0x084fe20000041810 */
[----:B------:R-:W1:Y:S05]  /*2990*/  LDSM.16.M88.4 R16, [R201+0x2000] ;  /* 0x00200000c910783b */ /* 0x000e6a0000000200 */
[----:B---3--:R-:W-:-:S15]  /*29a0*/  HMMA.16816.F32.BF16 R44, R32, R48, R44 ;  /* 0x00000030202c723c */ /* 0x008fde000004182c */
[----:B------:R-:W-:-:S03]  /*29b0*/  NOP ;  /* 0x0000000000007918 */ /* 0x000fc60000000000 */
[----:B----4-:R-:W-:Y:S06]  /*29c0*/  HMMA.16816.F32.BF16 R68, R28, R52, R60 ;  /* 0x000000341c44723c */ /* 0x010fec000004183c */
[-C--:B------:R-:W-:Y:S06]  /*29d0*/  HMMA.16816.F32.BF16 R60, R36, R50.reuse, R72 ;  /* 0x00000032243c723c */ /* 0x080fec0000041848 */
[----:B------:R-:W-:Y:S06]  /*29e0*/  HMMA.16816.F32.BF16 R72, R32, R50, R80 ;  /* 0x000000322048723c */ /* 0x000fec0000041850 */
[----:B------:R-:W-:Y:S01]  /*29f0*/  HMMA.16816.F32.BF16 R40, R24, R52, R44 ;  /* 0x000000341828723c */ /* 0x000fe2000004182c */
[----:B------:R-:W2:Y:S05]  /*2a00*/  LDSM.16.M88.4 R44, [R198+0x4800] ;  /* 0x00480000c62c783b */ /* 0x000eaa0000000200 */
[----:B------:R-:W-:Y:S06]  /*2a10*/  HMMA.16816.F32.BF16 R84, R20, R56, R68 ;  /* 0x000000381454723c */ /* 0x000fec0000041844 */
[----:B-----5:R-:W-:Y:S06]  /*2a20*/  HMMA.16816.F32.BF16 R68, R12, R64, RZ ;  /* 0x000000400c44723c */ /* 0x020fec00000418ff */
[-C--:B------:R-:W-:Y:S01]  /*2a30*/  HMMA.16816.F32.BF16 R48, R28, R54.reuse, R60 ;  /* 0x000000361c30723c */ /* 0x080fe2000004183c */
[----:B------:R-:W3:Y:S05]  /*2a40*/  LDSM.16.M88.4 R60, [R203+0x800] ;  /* 0x00080000cb3c783b */ /* 0x000eea0000000200 */
[----:B------:R-:W-:Y:S06]  /*2a50*/  HMMA.16816.F32.BF16 R52, R24, R54, R72 ;  /* 0x000000361834723c */ /* 0x000fec0000041848 */
[----:B-1----:R-:W-:Y:S01]  /*2a60*/  HMMA.16816.F32.BF16 R88, R16, R56, R40 ;  /* 0x000000381058723c */ /* 0x002fe20000041828 */
[----:B------:R-:W-:Y:S01]  /*2a70*/  FMUL.FTZ R84, R84, UR8 ;  /* 0x0000000854547c20 */ /* 0x000fe20008410000 */
[----:B------:R-:W-:Y:S01]  /*2a80*/  FMUL.FTZ R85, R85, UR8 ;  /* 0x0000000855557c20 */ /* 0x000fe20008410000 */
[----:B------:R-:W-:Y:S01]  /*2a90*/  FMUL.FTZ R86, R86, UR8 ;  /* 0x0000000856567c20 */ /* 0x000fe20008410000 */
[----:B------:R-:W-:Y:S01]  /*2aa0*/  FMUL.FTZ R87, R87, UR8 ;  /* 0x0000000857577c20 */ /* 0x000fe20008410000 */
[----:B------:R-:W-:Y:S01]  /*2ab0*/  MUFU.TANH R148, R84 ;  /* 0x0000005400947308 */ /* 0x000fe20000002400 */
[----:B------:R-:W-:Y:S06]  /*2ac0*/  HMMA.16816.F32.BF16 R40, R8, R64, RZ ;  /* 0x000000400828723c */ /* 0x000fec00000418ff */
[----:B--2---:R-:W-:Y:S01]  /*2ad0*/  HMMA.16816.F32.BF16 R72, R36, R44, R68 ;  /* 0x0000002c2448723c */ /* 0x004fe20000041844 */
[----:B------:R-:W-:Y:S05]  /*2ae0*/  MUFU.TANH R125, R85 ;  /* 0x00000055007d7308 */ /* 0x000fea0000002400 */
[-C--:B------:R-:W-:Y:S03]  /*2af0*/  HMMA.16816.F32.BF16 R92, R16, R58.reuse, R52 ;  /* 0x0000003a105c723c */ /* 0x080fe60000041834 */
[----:B------:R-:W-:Y:S03]  /*2b00*/  MUFU.TANH R146, R86 ;  /* 0x0000005600927308 */ /* 0x000fe60000002400 */
[----:B------:R-:W-:Y:S01]  /*2b10*/  HMMA.16816.F32.BF16 R80, R20, R58, R48 ;  /* 0x0000003a1450723c */ /* 0x000fe20000041830 */
[----:B------:R-:W1:Y:S01]  /*2b20*/  LDSM.16.M88.4 R48, [R192+0x5000] ;  /* 0x00500000c030783b */ /* 0x000e620000000200 */
[----:B------:R-:W-:Y:S01]  /*2b30*/  FMUL.FTZ R88, R88, UR8 ;  /* 0x0000000858587c20 */ /* 0x000fe20008410000 */
[----:B------:R-:W-:Y:S01]  /*2b40*/  FMUL.FTZ R89, R89, UR8 ;  /* 0x0000000859597c20 */ /* 0x000fe20008410000 */
[----:B------:R-:W-:Y:S01]  /*2b50*/  FMUL.FTZ R90, R90, UR8 ;  /* 0x000000085a5a7c20 */ /* 0x000fe20008410000 */
[----:B------:R-:W-:Y:S01]  /*2b60*/  LDSM.16.M88.4 R56, [R198+0x5000] ;  /* 0x00500000c638783b */ /* 0x000fe20000000200 */
[----:B------:R-:W-:Y:S01]  /*2b70*/  HMMA.16816.F32.BF16 R52, R12, R66, RZ ;  /* 0x000000420c34723c */ /* 0x000fe200000418ff */
[----:B------:R2:W-:Y:S01]  /*2b80*/  MUFU.TANH R124, R87 ;  /* 0x00000057007c7308 */ /* 0x0005e20000002400 */
[----:B------:R-:W-:-:S04]  /*2b90*/  FMUL.FTZ R91, R91, UR8 ;  /* 0x000000085b5b7c20 */ /* 0x000fc80008410000 */
[----:B------:R-:W-:Y:S01]  /*2ba0*/  HMMA.16816.F32.BF16 R68, R32, R44, R40 ;  /* 0x0000002c2044723c */ /* 0x000fe20000041828 */
[----:B------:R-:W4:Y:S02]  /*2bb0*/  LDSM.16.M88.4 R40, [R197+0x800] ;  /* 0x00080000c528783b */ /* 0x000f240000000200 */
[----:B------:R-:W-:Y:S03]  /*2bc0*/  MUFU.TANH R142, R88 ;  /* 0x00000058008e7308 */ /* 0x000fe60000002400 */
[----:B------:R-:W-:Y:S01]  /*2bd0*/  HMMA.16816.F32.BF16 R64, R8, R66, RZ ;  /* 0x000000420840723c */ /* 0x000fe200000418ff */
[----:B------:R-:W-:Y:S01]  /*2be0*/  FMUL.FTZ R92, R92, UR8 ;  /* 0x000000085c5c7c20 */ /* 0x000fe20008410000 */
[----:B------:R-:W-:Y:S01]  /*2bf0*/  FMUL.FTZ R95, R95, UR8 ;  /* 0x000000085f5f7c20 */ /* 0x000fe20008410000 */
[----:B------:R-:W-:Y:S01]  /*2c00*/  FMUL.FTZ R93, R93, UR8 ;  /* 0x000000085d5d7c20 */ /* 0x000fe20008410000 */
[----:B------:R-:W-:Y:S01]  /*2c10*/  FMUL.FTZ R94, R94, UR8 ;  /* 0x000000085e5e7c20 */ /* 0x000fe20008410000 */
[----:B------:R-:W-:Y:S01]  /*2c20*/  MUFU.TANH R7, R92 ;  /* 0x0000005c00077308 */ /* 0x000fe20000002400 */
[----:B---3--:R-:W-:Y:S01]  /*2c30*/  HMMA.16816.F32.BF16 R72, R28, R60, R72 ;  /* 0x0000003c1c48723c */ /* 0x008fe20000041848 */
[----:B------:R-:W-:Y:S01]  /*2c40*/  FMUL.FTZ R80, R80, UR8 ;  /* 0x0000000850507c20 */ /* 0x000fe20008410000 */
[----:B------:R-:W-:Y:S01]  /*2c50*/  FMUL.FTZ R81, R81, UR8 ;  /* 0x0000000851517c20 */ /* 0x000fe20008410000 */
[----:B------:R-:W-:Y:S01]  /*2c60*/  FMUL.FTZ R82, R82, UR8 ;  /* 0x0000000852527c20 */ /* 0x000fe20008410000 */
[----:B------:R-:W-:-:S02]  /*2c70*/  FMUL.FTZ R83, R83, UR8 ;  /* 0x0000000853537c20 */ /* 0x000fc40008410000 */
[----:B------:R-:W-:Y:S01]  /*2c80*/  HMMA.16816.F32.BF16 R52, R36, R46, R52 ;  /* 0x0000002e2434723c */ /* 0x000fe20000041834 */
[----:B------:R-:W3:Y:S05]  /*2c90*/  MUFU.TANH R119, R80 ;  /* 0x0000005000777308 */ /* 0x000eea0000002400 */
[----:B--2---:R-:W-:Y:S03]  /*2ca0*/  HMMA.16816.F32.BF16 R84, R24, R60, R68 ;  /* 0x0000003c1854723c */ /* 0x004fe60000041844 */
[----:B------:R-:W-:Y:S03]  /*2cb0*/  MUFU.TANH R122, R81 ;  /* 0x00000051007a7308 */ /* 0x000fe60000002400 */
[----:B------:R-:W-:Y:S01]  /*2cc0*/  HMMA.16816.F32.BF16 R64, R32, R46, R64 ;  /* 0x0000002e2040723c */ /* 0x000fe20000041840 */
[----:B------:R-:W2:Y:S04]  /*2cd0*/  LDSM.16.M88.4 R44, [R203+0x1000] ;  /* 0x00100000cb2c783b */ /* 0x000ea80000000200 */
[----:B------:R-:W5:Y:S01]  /*2ce0*/  MUFU.TANH R118, R82 ;  /* 0x0000005200767308 */ /* 0x000f620000002400 */
[----:B-1----:R-:W-:Y:S06]  /*2cf0*/  HMMA.16816.F32.BF16 R68, R12, R48, RZ ;  /* 0x000000300c44723c */ /* 0x002fec00000418ff */
[----:B----4-:R-:W-:Y:S01]  /*2d00*/  HMMA.16816.F32.BF16 R72, R20, R40, R72 ;  /* 0x000000281448723c */ /* 0x010fe20000041848 */
[----:B------:R1:W-:Y:S05]  /*2d10*/  MUFU.TANH R121, R83 ;  /* 0x0000005300797308 */ /* 0x0003ea0000002400 */
[-C--:B------:R-:W-:Y:S03]  /*2d20*/  HMMA.16816.F32.BF16 R52, R28, R62.reuse, R52 ;  /* 0x0000003e1c34723c */ /* 0x080fe60000041834 */
[----:B------:R-:W-:Y:S03]  /*2d30*/  MUFU.TANH R114, R95 ;  /* 0x0000005f00727308 */ /* 0x000fe60000002400 */
[----:B------:R-:W-:Y:S05]  /*2d40*/  HMMA.16816.F32.BF16 R64, R24, R62, R64 ;  /* 0x0000003e1840723c */ /* 0x000fea0000041840 */
[----:B------:R-:W4:Y:S01]  /*2d50*/  MUFU.TANH R123, R89 ;  /* 0x00000059007b7308 */ /* 0x000f220000002400 */
[----:B------:R-:W-:Y:S06]  /*2d60*/  HMMA.16816.F32.BF16 R68, R36, R56, R68 ;  /* 0x000000382444723c */ /* 0x000fec0000041844 */
[----:B------:R-:W-:Y:S01]  /*2d70*/  FMUL.FTZ R72, R72, UR8 ;  /* 0x0000000848487c20 */ /* 0x000fe20008410000 */
[----:B------:R-:W-:Y:S01]  /*2d80*/  FMUL.FTZ R73, R73, UR8 ;  /* 0x0000000849497c20 */ /* 0x000fe20008410000 */
[----:B------:R-:W-:Y:S01]  /*2d90*/  FMUL.FTZ R74, R74, UR8 ;  /* 0x000000084a4a7c20 */ /* 0x000fe20008410000 */
[----:B------:R-:W-:Y:S01]  /*2da0*/  FMUL.FTZ R75, R75, UR8 ;  /* 0x000000084b4b7c20 */ /* 0x000fe20008410000 */
[----:B------:R-:W-:Y:S01]  /*2db0*/  MUFU.TANH R111, R72 ;  /* 0x00000048006f7308 */ /* 0x000fe20000002400 */
[----:B-1----:R-:W-:Y:S06]  /*2dc0*/  HMMA.16816.F32.BF16 R80, R16, R40, R84 ;  /* 0x000000281050723c */ /* 0x002fec0000041854 */
[----:B------:R-:W-:Y:S01]  /*2dd0*/  HMMA.16816.F32.BF16 R60, R8, R48, RZ ;  /* 0x00000030083c723c */ /* 0x000fe200000418ff */
[----:B------:R-:W-:Y:S05]  /*2de0*/  MUFU.TANH R115, R73 ;  /* 0x0000004900737308 */ /* 0x000fea0000002400 */
[----:B------:R-:W-:Y:S03]  /*2df0*/  HMMA.16816.F32.BF16 R84, R16, R42, R64 ;  /* 0x0000002a1054723c */ /* 0x000fe60000041840 */
[----:B------:R-:W-:Y:S03]  /*2e00*/  MUFU.TANH R101, R74 ;  /* 0x0000004a00657308 */ /* 0x000fe60000002400 */
[----:B------:R-:W-:Y:S05]  /*2e10*/  HMMA.16816.F32.BF16 R64, R12, R50, RZ ;  /* 0x000000320c40723c */ /* 0x000fea00000418ff */
[----:B------:R1:W-:Y:S01]  /*2e20*/  MUFU.TANH R113, R75 ;  /* 0x0000004b00717308 */ /* 0x0003e20000002400 */
[----:B------:R-:W-:Y:S01]  /*2e30*/  FMUL.FTZ R80, R80, UR8 ;  /* 0x0000000850507c20 */ /* 0x000fe20008410000 */
[----:B------:R-:W-:Y:S01]  /*2e40*/  FMUL.FTZ R81, R81, UR8 ;  /* 0x0000000851517c20 */ /* 0x000fe20008410000 */
[----:B------:R-:W-:Y:S01]  /*2e50*/  FMUL.FTZ R82, R82, UR8 ;  /* 0x0000000852527c20 */ /* 0x000fe20008410000 */
[----:B------:R-:W-:-:S03]  /*2e60*/  FMUL.FTZ R83, R83, UR8 ;  /* 0x0000000853537c20 */ /* 0x000fc60008410000 */
[----:B------:R-:W-:Y:S01]  /*2e70*/  HMMA.16816.F32.BF16 R60, R32, R56, R60 ;  /* 0x00000038203c723c */ /* 0x000fe2000004183c */
[----:B------:R-:W-:Y:S05]  /*2e80*/  MUFU.TANH R108, R80 ;  /* 0x00000050006c7308 */ /* 0x000fea0000002400 */
[----:B------:R-:W-:Y:S01]  /*2e90*/  FMUL.FTZ R84, R84, UR8 ;  /* 0x0000000854547c20 */ /* 0x000fe20008410000 */
[----:B------:R-:W-:Y:S01]  /*2ea0*/  FMUL.FTZ R85, R85, UR8 ;  /* 0x0000000855557c20 */ /* 0x000fe20008410000 */
[----:B------:R-:W-:Y:S01]  /*2eb0*/  FMUL.FTZ R86, R86, UR8 ;  /* 0x0000000856567c20 */ /* 0x000fe20008410000 */
[----:B------:R-:W-:Y:S01]  /*2ec0*/  MUFU.TANH R110, R81 ;  /* 0x00000051006e7308 */ /* 0x000fe20000002400 */
[----:B-1----:R-:W-:Y:S01]  /*2ed0*/  HMMA.16816.F32.BF16 R72, R20, R42, R52 ;  /* 0x0000002a1448723c */ /* 0x002fe20000041834 */
[----:B------:R-:W1:Y:S01]  /*2ee0*/  LDSM.16.M88.4 R52, [R197+0x1000] ;  /* 0x00100000c534783b */ /* 0x000e620000000200 */
[----:B------:R-:W-:-:S04]  /*2ef0*/  FMUL.FTZ R87, R87, UR8 ;  /* 0x0000000857577c20 */ /* 0x000fc80008410000 */
[----:B--2---:R-:W-:Y:S01]  /*2f00*/  HMMA.16816.F32.BF16 R40, R28, R44, R68 ;  /* 0x0000002c1c28723c */ /* 0x004fe20000041844 */
[----:B------:R-:W-:Y:S05]  /*2f10*/  MUFU.TANH R100, R82 ;  /* 0x0000005200647308 */ /* 0x000fea0000002400 */
[----:B------:R-:W-:Y:S03]  /*2f20*/  HMMA.16816.F32.BF16 R68, R8, R50, RZ ;  /* 0x000000320844723c */ /* 0x000fe600000418ff */
[----:B------:R1:W-:Y:S03]  /*2f30*/  MUFU.TANH R107, R83 ;  /* 0x00000053006b7308 */ /* 0x0003e60000002400 */
[----:B------:R-:W-:Y:S05]  /*2f40*/  HMMA.16816.F32.BF16 R48, R24, R44, R60 ;  /* 0x0000002c1830723c */ /* 0x000fea000004183c */
[----:B------:R-:W-:Y:S01]  /*2f50*/  MUFU.TANH R95, R84 ;  /* 0x00000054005f7308 */ /* 0x000fe20000002400 */
[----:B------:R-:W-:Y:S01]  /*2f60*/  FMUL.FTZ R72, R72, UR8 ;  /* 0x0000000848487c20 */ /* 0x000fe20008410000 */
[----:B------:R-:W-:Y:S01]  /*2f70*/  FMUL.FTZ R73, R73, UR8 ;  /* 0x0000000849497c20 */ /* 0x000fe20008410000 */
[----:B------:R-:W-:Y:S01]  /*2f80*/  FMUL.FTZ R74, R74, UR8 ;  /* 0x000000084a4a7c20 */ /* 0x000fe20008410000 */
[----:B------:R-:W-:Y:S01]  /*2f90*/  FMUL.FTZ R75, R75, UR8 ;  /* 0x000000084b4b7c20 */ /* 0x000fe20008410000 */
[-C--:B------:R-:W-:Y:S03]  /*2fa0*/  HMMA.16816.F32.BF16 R60, R36, R58.reuse, R64 ;  /* 0x0000003a243c723c */ /* 0x080fe60000041840 */
[----:B------:R-:W-:Y:S05]  /*2fb0*/  MUFU.TANH R98, R72 ;  /* 0x0000004800627308 */ /* 0x000fea0000002400 */
[----:B------:R-:W-:Y:S03]  /*2fc0*/  HMMA.16816.F32.BF16 R68, R32, R58, R68 ;  /* 0x0000003a2044723c */ /* 0x000fe60000041844 */
[----:B------:R-:W-:Y:S03]  /*2fd0*/  MUFU.TANH R106, R73 ;  /* 0x00000049006a7308 */ /* 0x000fe60000002400 */
[-C--:B-1----:R-:W-:Y:S01]  /*2fe0*/  HMMA.16816.F32.BF16 R80, R20, R52.reuse, R40 ;  /* 0x000000341450723c */ /* 0x082fe20000041828 */
[----:B------:R-:W1:Y:S04]  /*2ff0*/  LDSM.16.M88.4 R40, [R192+0x5800] ;  /* 0x00580000c028783b */ /* 0x000e680000000200 */
[----:B------:R-:W-:Y:S01]  /*3000*/  MUFU.TANH R99, R74 ;  /* 0x0000004a00637308 */ /* 0x000fe20000002400 */
[----:B------:R-:W-:Y:S06]  /*3010*/  HMMA.16816.F32.BF16 R64, R16, R52, R48 ;  /* 0x000000341040723c */ /* 0x000fec0000041830 */
[-C--:B------:R-:W-:Y:S01]  /*3020*/  HMMA.16816.F32.BF16 R48, R28, R46.reuse, R60 ;  /* 0x0000002e1c30723c */ /* 0x080fe2000004183c */
[----:B------:R2:W-:Y:S01]  /*3030*/  MUFU.TANH R109, R75 ;  /* 0x0000004b006d7308 */ /* 0x0005e20000002400 */
[----:B------:R-:W-:Y:S04]  /*3040*/  LDSM.16.M88.4 R60, [R203+0x1800] ;  /* 0x00180000cb3c783b */ /* 0x000fe80000000200 */
[----:B------:R-:W-:Y:S03]  /*3050*/  HMMA.16816.F32.BF16 R68, R24, R46, R68 ;  /* 0x0000002e1844723c */ /* 0x000fe60000041844 */
[----:B------:R-:W-:Y:S03]  /*3060*/  MUFU.TANH R105, R85 ;  /* 0x0000005500697308 */ /* 0x000fe60000002400 */
[----:B------:R-:W-:Y:S01]  /*3070*/  FMUL.FTZ R80, R80, UR8 ;  /* 0x0000000850507c20 */ /* 0x000fe20008410000 */
[----:B------:R-:W-:Y:S01]  /*3080*/  FMUL.FTZ R81, R81, UR8 ;  /* 0x0000000851517c20 */ /* 0x000fe20008410000 */
[----:B------:R-:W-:Y:S01]  /*3090*/  FMUL.FTZ R82, R82, UR8 ;  /* 0x0000000852527c20 */ /* 0x000fe20008410000 */
[----:B------:R-:W-:-:S02]  /*30a0*/  FMUL.FTZ R83, R83, UR8 ;  /* 0x0000000853537c20 */ /* 0x000fc40008410000 */
[----:B------:R-:W-:Y:S01]  /*30b0*/  MUFU.TANH R92, R86 ;  /* 0x00000056005c7308 */ /* 0x000fe20000002400 */
[----:B--2---:R-:W2:Y:S01]  /*30c0*/  LDSM.16.M88.4 R72, [R198+0x5800] ;  /* 0x00580000c648783b */ /* 0x004ea20000000200 */
[----:B------:R-:W-:Y:S01]  /*30d0*/  FMUL.FTZ R3, R65, UR8 ;  /* 0x0000000841037c20 */ /* 0x000fe20008410000 */
[----:B------:R-:W-:Y:S01]  /*30e0*/  FMUL.FTZ R5, R66, UR8 ;  /* 0x0000000842057c20 */ /* 0x000fe20008410000 */
[----:B------:R-:W-:-:S04]  /*30f0*/  FMUL.FTZ R64, R64, UR8 ;  /* 0x0000000840407c20 */ /* 0x000fc80008410000 */
[----:B------:R3:W-:Y:S01]  /*3100*/  MUFU.TANH R97, R87 ;  /* 0x0000005700617308 */ /* 0x0007e20000002400 */
[-C--:B-1----:R-:W-:Y:S07]  /*3110*/  HMMA.16816.F32.BF16 R56, R12, R40.reuse, RZ ;  /* 0x000000280c38723c */ /* 0x082fee00000418ff */
[----:B------:R-:W-:Y:S08]  /*3120*/  MUFU.TANH R127, R90 ;  /* 0x0000005a007f7308 */ /* 0x000ff00000002400 */
[----:B------:R1:W4:Y:S01]  /*3130*/  MUFU.TANH R120, R91 ;  /* 0x0000005b00787308 */ /* 0x0003220000002400 */
[----:B---3--:R-:W-:Y:S07]  /*3140*/  HMMA.16816.F32.BF16 R84, R8, R40, RZ ;  /* 0x000000280854723c */ /* 0x008fee00000418ff */
[----:B------:R-:W-:Y:S08]  /*3150*/  MUFU.TANH R116, R93 ;  /* 0x0000005d00747308 */ /* 0x000ff00000002400 */
[----:B------:R-:W3:Y:S01]  /*3160*/  MUFU.TANH R112, R94 ;  /* 0x0000005e00707308 */ /* 0x000ee20000002400 */
[----:B--2---:R-:W-:Y:S06]  /*3170*/  HMMA.16816.F32.BF16 R44, R36, R72, R56 ;  /* 0x00000048242c723c */ /* 0x004fec0000041838 */
[----:B------:R-:W-:Y:S01]  /*3180*/  HMMA.16816.F32.BF16 R56, R12, R42, RZ ;  /* 0x0000002a0c38723c */ /* 0x000fe200000418ff */
[----:B------:R-:W2:Y:S01]  /*3190*/  LDSM.16.M88.4 R12, [R197+0x1800] ;  /* 0x00180000c50c783b */ /* 0x000ea20000000200 */
[----:B------:R-:W3:Y:S01]  /*31a0*/  MUFU.TANH R93, R80 ;  /* 0x00000050005d7308 */ /* 0x000ee20000002400 */
[----:B------:R-:W-:-:S04]  /*31b0*/  DEPBAR.LE SB0, 0x0 ;  /* 0x000080000000791a */ /* 0x000fc80000000000 */
[----:B-1----:R-:W-:Y:S03]  /*31c0*/  HMMA.16816.F32.BF16 R88, R8, R42, RZ ;  /* 0x0000002a0858723c */ /* 0x002fe600000418ff */
[----:B------:R-:W-:Y:S08]  /*31d0*/  MUFU.TANH R94, R81 ;  /* 0x00000051005e7308 */ /* 0x000ff00000002400 */
[----:B------:R-:W1:Y:S01]  /*31e0*/  MUFU.TANH R143, R82 ;  /* 0x00000052008f7308 */ /* 0x000e620000002400 */
[----:B------:R-:W-:Y:S06]  /*31f0*/  HMMA.16816.F32.BF16 R40, R28, R60, R44 ;  /* 0x0000003c1c28723c */ /* 0x000fec000004182c */
[----:B------:R-:W-:Y:S01]  /*3200*/  HMMA.16816.F32.BF16 R44, R36, R74, R56 ;  /* 0x0000004a242c723c */ /* 0x000fe20000041838 */
[----:B------:R5:W-:Y:S08]  /*3210*/  MUFU.TANH R145, R83 ;  /* 0x0000005300917308 */ /* 0x000bf00000002400 */
[----:B------:R4:W-:Y:S08]  /*3220*/  MUFU.TANH R131, R3 ;  /* 0x0000000300837308 */ /* 0x0009f00000002400 */
[----:B------:R3:W-:Y:S01]  /*3230*/  MUFU.TANH R134, R5 ;  /* 0x0000000500867308 */ /* 0x0007e20000002400 */
[----:B-----5:R-:W-:Y:S06]  /*3240*/  HMMA.16816.F32.BF16 R80, R20, R54, R48 ;  /* 0x000000361450723c */ /* 0x020fec0000041830 */
[----:B------:R-:W-:Y:S01]  /*3250*/  HMMA.16816.F32.BF16 R48, R32, R72, R84 ;  /* 0x000000482030723c */ /* 0x000fe20000041854 */
[----:B------:R-:W5:Y:S01]  /*3260*/  MUFU.TANH R130, R64 ;  /* 0x0000004000827308 */ /* 0x000f620000002400 */
[----:B----4-:R-:W-:-:S02]  /*3270*/  IMAD.IADD R3, R0, 0x1, R129 ;  /* 0x0000000100037824 */ /* 0x010fc400078e0281 */
[----:B------:R-:W-:Y:S02]  /*3280*/  IMAD R0, R76, 0x40, R238 ;  /* 0x000000404c007824 */ /* 0x000fe400078e02ee */
[----:B------:R-:W-:Y:S01]  /*3290*/  HMMA.16816.F32.BF16 R52, R16, R54, R68 ;  /* 0x000000361034723c */ /* 0x000fe20000041844 */
[C---:B------:R-:W-:Y:S02]  /*32a0*/  VIMNMX R8, R3.reuse, R77, PT ;  /* 0x0000004d03087248 */ /* 0x040fe40003fe0100 */
[--C-:B------:R-:W-:Y:S01]  /*32b0*/  VIADDMNMX R9, R3, 0x8, R77.reuse, PT ;  /* 0x0000000803097846 */ /* 0x100fe2000380014d */
[----:B---3--:R-:W-:Y:S01]  /*32c0*/  FMUL.FTZ R5, R67, UR8 ;  /* 0x0000000843057c20 */ /* 0x008fe20008410000 */
[C-C-:B------:R-:W-:Y:S01]  /*32d0*/  VIADDMNMX R11, R3.reuse, 0x40, R77.reuse, PT ;  /* 0x00000040030b7846 */ /* 0x140fe2000380014d */
[----:B------:R-:W-:Y:S01]  /*32e0*/  HMMA.16816.F32.BF16 R32, R32, R74, R88 ;  /* 0x0000004a2020723c */ /* 0x000fe20000041858 */
[----:B------:R-:W-:Y:S01]  /*32f0*/  VIADDMNMX R10, R3, 0x48, R77, PT ;  /* 0x00000048030a7846 */ /* 0x000fe2000380014d */
[----:B------:R3:W4:Y:S01]  /*3300*/  MUFU.TANH R135, R5 ;  /* 0x0000000500877308 */ /* 0x0007220000002400 */
[----:B------:R-:W-:-:S03]  /*3310*/  VIADD R3, R0, 0x8 ;  /* 0x0000000800037836 */ /* 0x000fc60000000000 */
[----:B--2---:R-:W-:Y:S01]  /*3320*/  HMMA.16816.F32.BF16 R40, R20, R12, R40 ;  /* 0x0000000c1428723c */ /* 0x004fe20000041828 */
[----:B------:R-:W-:Y:S01]  /*3330*/  FMUL.FTZ R6, R80, UR8 ;  /* 0x0000000850067c20 */ /* 0x000fe20008410000 */
[C---:B------:R-:W-:Y:S02]  /*3340*/  ISETP.GE.AND P6, PT, R3.reuse, R8, PT ;  /* 0x000000080300720c */ /* 0x040fe40003fc6270 */
[C---:B------:R-:W-:Y:S01]  /*3350*/  ISETP.GE.AND P5, PT, R3.reuse, R9, PT ;  /* 0x000000090300720c */ /* 0x040fe20003fa6270 */
[----:B------:R2:W4:Y:S01]  /*3360*/  MUFU.TANH R70, R6 ;  /* 0x0000000600467308 */ /* 0x0005220000002400 */
[----:B------:R-:W-:Y:S01]  /*3370*/  HMMA.16816.F32.BF16 R36, R24, R60, R48 ;  /* 0x0000003c1824723c */ /* 0x000fe20000041830 */
[----:B------:R-:W-:Y:S02]  /*3380*/  ISETP.GE.AND P3, PT, R3, R11, PT ;  /* 0x0000000b0300720c */ /* 0x000fe40003f66270 */
[----:B------:R-:W-:Y:S02]  /*3390*/  FSEL R65, R119, -INF , !P6 ;  /* 0xff80000077417808 */ /* 0x000fe40007000000 */
[----:B------:R-:W-:Y:S01]  /*33a0*/  FSEL R56, R7, -INF , !P3 ;  /* 0xff80000007387808 */ /* 0x000fe20005800000 */
[----:B------:R-:W-:Y:S01]  /*33b0*/  HMMA.16816.F32.BF16 R44, R28, R62, R44 ;  /* 0x0000003e1c2c723c */ /* 0x000fe2000004182c */
[----:B---3--:R-:W-:Y:S01]  /*33c0*/  VIADD R5, R0, 0x1 ;  /* 0x0000000100057836 */ /* 0x008fe20000000000 */
[----:B------:R-:W-:-:S04]  /*33d0*/  FSEL R78, R118, -INF , !P5 ;  /* 0xff800000764e7808 */ /* 0x000fc80006800000 */
[C---:B------:R-:W-:Y:S01]  /*33e0*/  ISETP.GE.AND P0, PT, R5.reuse, R8, PT ;  /* 0x000000080500720c */ /* 0x040fe20003f06270 */
[----:B------:R-:W-:Y:S01]  /*33f0*/  HMMA.16816.F32.BF16 R24, R24, R62, R32 ;  /* 0x0000003e1818723c */ /* 0x000fe20000041820 */
[C---:B------:R-:W-:Y:S02]  /*3400*/  ISETP.GE.AND P1, PT, R5.reuse, R9, PT ;  /* 0x000000090500720c */ /* 0x040fe40003f26270 */
[C---:B------:R-:W-:Y:S01]  /*3410*/  ISETP.GE.AND P4, PT, R5.reuse, R11, PT ;  /* 0x0000000b0500720c */ /* 0x040fe20003f86270 */
[----:B--2---:R-:W-:Y:S01]  /*3420*/  FMUL.FTZ R6, R82, UR8 ;  /* 0x0000000852067c20 */ /* 0x004fe20008410000 */
[-C--:B------:R-:W-:Y:S01]  /*3430*/  ISETP.GE.AND P2, PT, R5, R10.reuse, PT ;  /* 0x0000000a0500720c */ /* 0x080fe20003f46270 */
[----:B------:R-:W-:Y:S01]  /*3440*/  FMUL.FTZ R5, R81, UR8 ;  /* 0x0000000851057c20 */ /* 0x000fe20008410000 */
[----:B------:R-:W-:Y:S01]  /*3450*/  FSEL R64, R125, -INF , !P0 ;  /* 0xff8000007d407808 */ /* 0x000fe20004000000 */
[----:B------:R-:W-:Y:S01]  /*3460*/  MUFU.TANH R68, R6 ;  /* 0x0000000600447308 */ /* 0x000fe20000002400 */
[----:B------:R-:W-:Y:S01]  /*3470*/  ISETP.GE.AND P0, PT, R3, R10, PT ;  /* 0x0000000a0300720c */ /* 0x000fe20003f06270 */
[----:B------:R-:W-:Y:S01]  /*3480*/  VIADD R3, R0, 0x9 ;  /* 0x0000000900037836 */ /* 0x000fe20000000000 */
[----:B------:R-:W-:Y:S01]  /*3490*/  FSEL R77, R124, -INF , !P1 ;  /* 0xff8000007c4d7808 */ /* 0x000fe20004800000 */
[----:B------:R-:W-:Y:S01]  /*34a0*/  HMMA.16816.F32.BF16 R36, R16, R12, R36 ;  /* 0x0000000c1024723c */ /* 0x000fe20000041824 */
[----:B------:R-:W-:Y:S01]  /*34b0*/  FSEL R66, R123, -INF , !P4 ;  /* 0xff8000007b427808 */ /* 0x000fe20006000000 */
[----:B------:R-:W-:Y:S01]  /*34c0*/  FMUL.FTZ R43, R43, UR8 ;  /* 0x000000082b2b7c20 */ /* 0x000fe20008410000 */
[----:B------:R-:W-:Y:S01]  /*34d0*/  FSEL R67, R120, -INF , !P2 ;  /* 0xff80000078437808 */ /* 0x000fe20005000000 */
[----:B------:R2:W-:Y:S01]  /*34e0*/  MUFU.TANH R71, R5 ;  /* 0x0000000500477308 */ /* 0x0005e20000002400 */
[C---:B------:R-:W-:Y:S01]  /*34f0*/  ISETP.GE.AND P1, PT, R3.reuse, R8, PT ;  /* 0x000000080300720c */ /* 0x040fe20003f26270 */
[----:B------:R-:W-:Y:S01]  /*3500*/  HMMA.16816.F32.BF16 R20, R20, R14, R44 ;  /* 0x0000000e1414723c */ /* 0x000fe2000004182c */
[----:B------:R-:W-:-:S02]  /*3510*/  ISETP.GE.AND P4, PT, R3, R9, PT ;  /* 0x000000090300720c */ /* 0x000fc40003f86270 */
[C---:B------:R-:W-:Y:S02]  /*3520*/  ISETP.GE.AND P2, PT, R3.reuse, R11, PT ;  /* 0x0000000b0300720c */ /* 0x040fe40003f46270 */
[----:B------:R-:W-:Y:S01]  /*3530*/  ISETP.GE.AND P6, PT, R3, R10, PT ;  /* 0x0000000a0300720c */ /* 0x000fe20003fc6270 */
[----:B------:R-:W-:Y:S01]  /*3540*/  VIADD R3, R0, 0x10 ;  /* 0x0000001000037836 */ /* 0x000fe20000000000 */
[----:B------:R-:W-:Y:S01]  /*3550*/  FSEL R57, R112, -INF , !P0 ;  /* 0xff80000070397808 */ /* 0x000fe20004000000 */
[----:B------:R-:W-:Y:S01]  /*3560*/  HMMA.16816.F32.BF16 R16, R16, R14, R24 ;  /* 0x0000000e1010723c */ /* 0x000fe20000041818 */
[----:B------:R-:W-:Y:S01]  /*3570*/  FSEL R59, R121, -INF , !P4 ;  /* 0xff800000793b7808 */ /* 0x000fe20006000000 */
[----:B------:R-:W-:Y:S01]  /*3580*/  MUFU.TANH R43, R43 ;  /* 0x0000002b002b7308 */ /* 0x000fe20000002400 */
[C---:B------:R-:W-:Y:S02]  /*3590*/  ISETP.GE.AND P5, PT, R3.reuse, R8, PT ;  /* 0x000000080300720c */ /* 0x040fe40003fa6270 */
[----:B------:R-:W-:Y:S01]  /*35a0*/  ISETP.GE.AND P3, PT, R3, R9, PT ;  /* 0x000000090300720c */ /* 0x000fe20003f66270 */
[----:B--2---:R-:W-:Y:S01]  /*35b0*/  FMUL.FTZ R5, R83, UR8 ;  /* 0x0000000853057c20 */ /* 0x004fe20008410000 */
[----:B------:R-:W-:-:S02]  /*35c0*/  ISETP.GE.AND P0, PT, R3, R11, PT ;  /* 0x0000000b0300720c */ /* 0x000fc40003f06270 */
[----:B------:R-:W-:Y:S01]  /*35d0*/  FSEL R58, R114, -INF , !P6 ;  /* 0xff800000723a7808 */ /* 0x000fe20007000000 */
[----:B------:R2:W-:Y:S01]  /*35e0*/  MUFU.TANH R69, R5 ;  /* 0x0000000500457308 */ /* 0x0005e20000002400 */
[----:B------:R-:W-:Y:S01]  /*35f0*/  FSEL R49, R111, -INF , !P5 ;  /* 0xff8000006f317808 */ /* 0x000fe20006800000 */
[----:B------:R-:W-:Y:S01]  /*3600*/  FMUL.FTZ R37, R37, UR8 ;  /* 0x0000000825257c20 */ /* 0x000fe20008410000 */
[----:B------:R-:W-:Y:S01]  /*3610*/  FSEL R101, R101, -INF , !P3 ;  /* 0xff80000065657808 */ /* 0x000fe20005800000 */
[----:B------:R-:W-:Y:S01]  /*3620*/  FMUL.FTZ R36, R36, UR8 ;  /* 0x0000000824247c20 */ /* 0x000fe20008410000 */
[----:B------:R-:W-:Y:S01]  /*3630*/  FMUL.FTZ R38, R38, UR8 ;  /* 0x0000000826267c20 */ /* 0x000fe20008410000 */
[----:B------:R-:W-:Y:S01]  /*3640*/  FMUL.FTZ R39, R39, UR8 ;  /* 0x0000000827277c20 */ /* 0x000fe20008410000 */
[----:B------:R-:W-:Y:S01]  /*3650*/  FMUL.FTZ R12, R20, UR8 ;  /* 0x00000008140c7c20 */ /* 0x000fe20008410000 */
[----:B------:R-:W-:Y:S06]  /*3660*/  MUFU.TANH R37, R37 ;  /* 0x0000002500257308 */ /* 0x000fec0000002400 */
[----:B------:R-:W-:Y:S01]  /*3670*/  FMUL.FTZ R16, R16, UR8 ;  /* 0x0000000810107c20 */ /* 0x000fe20008410000 */
[----:B------:R-:W-:Y:S01]  /*3680*/  FMUL.FTZ R18, R18, UR8 ;  /* 0x0000000812127c20 */ /* 0x000fe20008410000 */
[----:B------:R-:W-:Y:S01]  /*3690*/  FMUL.FTZ R17, R17, UR8 ;  /* 0x0000000811117c20 */ /* 0x000fe20008410000 */
[----:B------:R-:W-:Y:S01]  /*36a0*/  MUFU.TANH R36, R36 ;  /* 0x0000002400247308 */ /* 0x000fe20000002400 */
[----:B--2---:R-:W-:Y:S01]  /*36b0*/  FMUL.FTZ R5, R52, UR8 ;  /* 0x0000000834057c20 */ /* 0x004fe20008410000 */
[----:B------:R-:W-:Y:S01]  /*36c0*/  FSEL R52, R122, -INF , !P1 ;  /* 0xff8000007a347808 */ /* 0x000fe20004800000 */
[----:B------:R-:W-:Y:S01]  /*36d0*/  FMUL.FTZ R19, R19, UR8 ;  /* 0x0000000813137c20 */ /* 0x000fe20008410000 */
[----:B------:R-:W-:Y:S01]  /*36e0*/  ISETP.GE.AND P1, PT, R3, R10, PT ;  /* 0x0000000a0300720c */ /* 0x000fe20003f26270 */
[----:B------:R-:W-:-:S03]  /*36f0*/  VIADD R3, R0, 0x11 ;  /* 0x0000001100037836 */ /* 0x000fc60000000000 */
[----:B------:R2:W3:Y:S01]  /*3700*/  MUFU.TANH R7, R5 ;  /* 0x0000000500077308 */ /* 0x0004e20000002400 */
[----:B------:R-:W-:Y:S02]  /*3710*/  FSEL R86, R100, -INF , !P1 ;  /* 0xff80000064567808 */ /* 0x000fe40004800000 */
[C---:B------:R-:W-:Y:S02]  /*3720*/  ISETP.GE.AND P4, PT, R3.reuse, R8, PT ;  /* 0x000000080300720c */ /* 0x040fe40003f86270 */
[C---:B------:R-:W-:Y:S02]  /*3730*/  ISETP.GE.AND P6, PT, R3.reuse, R11, PT ;  /* 0x0000000b0300720c */ /* 0x040fe40003fc6270 */
[----:B------:R-:W-:Y:S01]  /*3740*/  ISETP.GE.AND P5, PT, R3, R10, PT ;  /* 0x0000000a0300720c */ /* 0x000fe20003fa6270 */
[----:B------:R-:W-:Y:S01]  /*3750*/  MUFU.TANH R38, R38 ;  /* 0x0000002600267308 */ /* 0x000fe20000002400 */
[----:B------:R-:W-:Y:S02]  /*3760*/  FSEL R48, R115, -INF , !P4 ;  /* 0xff80000073307808 */ /* 0x000fe40006000000 */
[----:B------:R-:W-:-:S02]  /*3770*/  FSEL R73, R110, -INF , !P6 ;  /* 0xff8000006e497808 */ /* 0x000fc40007000000 */
[----:B------:R-:W-:-:S03]  /*3780*/  FSEL R85, R107, -INF , !P5 ;  /* 0xff8000006b557808 */ /* 0x000fc60006800000 */
[----:B------:R-:W-:Y:S01]  /*3790*/  MUFU.TANH R39, R39 ;  /* 0x0000002700277308 */ /* 0x000fe20000002400 */
[----:B--2---:R-:W-:Y:S01]  /*37a0*/  FMUL.FTZ R5, R53, UR8 ;  /* 0x0000000835057c20 */ /* 0x004fe20008410000 */
[----:B------:R-:W-:Y:S01]  /*37b0*/  FSEL R53, R116, -INF , !P2 ;  /* 0xff80000074357808 */ /* 0x000fe20005000000 */
[----:B------:R-:W-:Y:S01]  /*37c0*/  BAR.SYNC.DEFER_BLOCKING 0x0 ;  /* 0x0000000000007b1d */ /* 0x000fe20000010000 */
[----:B------:R-:W-:Y:S01]  /*37d0*/  ISETP.GE.AND P2, PT, R3, R9, PT ;  /* 0x000000090300720c */ /* 0x000fe20003f46270 */
[----:B------:R-:W-:-:S03]  /*37e0*/  VIADD R3, R0, 0x18 ;  /* 0x0000001800037836 */ /* 0x000fc60000000000 */
[----:B------:R-:W-:Y:S01]  /*37f0*/  FSEL R100, R113, -INF , !P2 ;  /* 0xff80000071647808 */ /* 0x000fe20005000000 */
[----:B------:R2:W-:Y:S01]  /*3800*/  MUFU.TANH R60, R5 ;  /* 0x00000005003c7308 */ /* 0x0005e20000002400 */
[C---:B------:R-:W-:Y:S02]  /*3810*/  ISETP.GE.AND P3, PT, R3.reuse, R8, PT ;  /* 0x000000080300720c */ /* 0x040fe40003f66270 */
[C---:B------:R-:W-:Y:S02]  /*3820*/  ISETP.GE.AND P1, PT, R3.reuse, R11, PT ;  /* 0x0000000b0300720c */ /* 0x040fe40003f26270 */
[----:B------:R-:W-:Y:S02]  /*3830*/  ISETP.GE.AND P4, PT, R3, R10, PT ;  /* 0x0000000a0300720c */ /* 0x000fe40003f86270 */
[----:B------:R-:W-:Y:S01]  /*3840*/  FSEL R72, R95, -INF , !P1 ;  /* 0xff8000005f487808 */ /* 0x000fe20004800000 */
[----:B------:R-:W-:Y:S01]  /*3850*/  MUFU.TANH R12, R12 ;  /* 0x0000000c000c7308 */ /* 0x000fe20000002400 */
[----:B------:R-:W-:-:S07]  /*3860*/  FSEL R84, R92, -INF , !P4 ;  /* 0xff8000005c547808 */ /* 0x000fce0006000000 */
[----:B------:R-:W-:Y:S01]  /*3870*/  MUFU.TANH R16, R16 ;  /* 0x0000001000107308 */ /* 0x000fe20000002400 */
[----:B--2---:R-:W-:-:S07]  /*3880*/  FMUL.FTZ R5, R54, UR8 ;  /* 0x0000000836057c20 */ /* 0x004fce0008410000 */
[----:B------:R2:W-:Y:S08]  /*3890*/  MUFU.TANH R6, R5 ;  /* 0x0000000500067308 */ /* 0x0005f00000002400 */
[----:B------:R-:W-:Y:S08]  /*38a0*/  MUFU.TANH R18, R18 ;  /* 0x0000001200127308 */ /* 0x000ff00000002400 */
[----:B------:R-:W-:Y:S01]  /*38b0*/  MUFU.TANH R17, R17 ;  /* 0x0000001100117308 */ /* 0x000fe20000002400 */
[----:B--2---:R-:W-:Y:S01]  /*38c0*/  FMUL.FTZ R5, R55, UR8 ;  /* 0x0000000837057c20 */ /* 0x004fe20008410000 */
[----:B------:R-:W-:-:S02]  /*38d0*/  FSEL R55, R108, -INF , !P0 ;  /* 0xff8000006c377808 */ /* 0x000fc40004000000 */
        /* <DEDUP_REMOVED lines=8> */
[----:B--2---:R-:W-:Y:S01]  /*3960*/  FMUL.FTZ R5, R40, UR8 ;  /* 0x0000000828057c20 */ /* 0x004fe20008410000 */
[----:B------:R-:W-:-:S06]  /*3970*/  FSEL R40, R106, -INF , !P2 ;  /* 0xff8000006a287808 */ /* 0x000fcc0005000000 */
[----:B------:R2:W3:Y:S02]  /*3980*/  MUFU.TANH R51, R5 ;  /* 0x0000000500337308 */ /* 0x0004e40000002400 */
[----:B--2---:R-:W-:Y:S01]  /*3990*/  FMUL.FTZ R5, R41, UR8 ;  /* 0x0000000829057c20 */ /* 0x004fe20008410000 */
[----:B------:R-:W-:Y:S02]  /*39a0*/  FSEL R41, R98, -INF , !P3 ;  /* 0xff80000062297808 */ /* 0x000fe40005800000 */
[----:B------:R-:W-:Y:S01]  /*39b0*/  ISETP.GE.AND P3, PT, R3, R10, PT ;  /* 0x0000000a0300720c */ /* 0x000fe20003f66270 */
[----:B------:R-:W-:Y:S02]  /*39c0*/  VIADD R3, R0, 0x20 ;  /* 0x0000002000037836 */ /* 0x000fe40000000000 */
[----:B------:R2:W-:Y:S01]  /*39d0*/  MUFU.TANH R50, R5 ;  /* 0x0000000500327308 */ /* 0x0005e20000002400 */
        /* <DEDUP_REMOVED lines=8> */
[----:B-1----:R-:W-:Y:S01]  /*3a60*/  FSEL R143, R143, -INF , !P1 ;  /* 0xff8000008f8f7808 */ /* 0x002fe20004800000 */
[----:B--2---:R-:W-:Y:S01]  /*3a70*/  FMUL.FTZ R5, R42, UR8 ;  /* 0x000000082a057c20 */ /* 0x004fe20008410000 */
[----:B------:R-:W-:-:S02]  /*3a80*/  ISETP.GE.AND P6, PT, R3, R8, PT ;  /* 0x000000080300720c */ /* 0x000fc40003fc6270 */
[----:B------:R-:W-:Y:S01]  /*3a90*/  FSEL R42, R105, -INF , !P5 ;  /* 0xff800000692a7808 */ /* 0x000fe20006800000 */
[----:B------:R1:W2:Y:S01]  /*3aa0*/  MUFU.TANH R31, R5 ;  /* 0x00000005001f7308 */ /* 0x0002a20000002400 */
[----:B-----5:R-:W-:Y:S02]  /*3ab0*/  FSEL R130, R130, -INF , !P4 ;  /* 0xff80000082827808 */ /* 0x020fe40006000000 */
[----:B------:R-:W-:Y:S02]  /*3ac0*/  FSEL R134, R134, -INF , !P2 ;  /* 0xff80000086867808 */ /* 0x000fe40005000000 */
[----:B------:R-:W-:Y:S02]  /*3ad0*/  FSEL R29, R94, -INF , !P6 ;  /* 0xff8000005e1d7808 */ /* 0x000fe40007000000 */
[C---:B------:R-:W-:Y:S02]  /*3ae0*/  ISETP.GE.AND P5, PT, R3.reuse, R9, PT ;  /* 0x000000090300720c */ /* 0x040fe40003fa6270 */
[----:B------:R-:W-:-:S02]  /*3af0*/  ISETP.GE.AND P3, PT, R3, R11, PT ;  /* 0x0000000b0300720c */ /* 0x000fc40003f66270 */
[----:B------:R-:W-:Y:S01]  /*3b00*/  ISETP.GE.AND P0, PT, R3, R10, PT ;  /* 0x0000000a0300720c */ /* 0x000fe20003f06270 */
[C---:B------:R-:W-:Y:S01]  /*3b10*/  VIADD R3, R0.reuse, 0x29 ;  /* 0x0000002900037836 */ /* 0x040fe20000000000 */
[----:B------:R-:W-:Y:S02]  /*3b20*/  FSEL R145, R145, -INF , !P5 ;  /* 0xff80000091917808 */ /* 0x000fe40006800000 */
[----:B------:R-:W-:Y:S01]  /*3b30*/  FSEL R131, R131, -INF , !P3 ;  /* 0xff80000083837808 */ /* 0x000fe20005800000 */
[----:B-1----:R-:W-:Y:S01]  /*3b40*/  VIADD R5, R0, 0x28 ;  /* 0x0000002800057836 */ /* 0x002fe20000000000 */
[----:B----4-:R-:W-:Y:S02]  /*3b50*/  FSEL R135, R135, -INF , !P0 ;  /* 0xff80000087877808 */ /* 0x010fe40004000000 */
[-C--:B------:R-:W-:Y:S02]  /*3b60*/  ISETP.GE.AND P5, PT, R3, R8.reuse, PT ;  /* 0x000000080300720c */ /* 0x080fe40003fa6270 */
[----:B------:R-:W-:-:S02]  /*3b70*/  ISETP.GE.AND P1, PT, R5, R8, PT ;  /* 0x000000080500720c */ /* 0x000fc40003f26270 */
[C---:B------:R-:W-:Y:S02]  /*3b80*/  ISETP.GE.AND P4, PT, R5.reuse, R9, PT ;  /* 0x000000090500720c */ /* 0x040fe40003f86270 */
[C---:B------:R-:W-:Y:S02]  /*3b90*/  ISETP.GE.AND P2, PT, R5.reuse, R11, PT ;  /* 0x0000000b0500720c */ /* 0x040fe40003f46270 */
[-C--:B------:R-:W-:Y:S01]  /*3ba0*/  ISETP.GE.AND P6, PT, R5, R10.reuse, PT ;  /* 0x0000000a0500720c */ /* 0x080fe20003fc6270 */
[----:B------:R-:W-:Y:S01]  /*3bb0*/  FMUL.FTZ R5, R21, UR8 ;  /* 0x0000000815057c20 */ /* 0x000fe20008410000 */
[----:B------:R-:W-:Y:S02]  /*3bc0*/  FSEL R28, R70, -INF , !P1 ;  /* 0xff800000461c7808 */ /* 0x000fe40004800000 */
[----:B------:R-:W-:Y:S01]  /*3bd0*/  ISETP.GE.AND P1, PT, R3, R10, PT ;  /* 0x0000000a0300720c */ /* 0x000fe20003f26270 */
[----:B------:R1:W-:Y:S01]  /*3be0*/  MUFU.TANH R13, R5 ;  /* 0x00000005000d7308 */ /* 0x0003e20000002400 */
[----:B---3--:R-:W-:Y:S01]  /*3bf0*/  FSEL R128, R7, -INF , !P2 ;  /* 0xff80000007807808 */ /* 0x008fe20005000000 */
[----:B------:R-:W-:Y:S01]  /*3c00*/  FMUL.FTZ R7, R22, UR8 ;  /* 0x0000000816077c20 */ /* 0x000fe20008410000 */
[----:B------:R-:W-:-:S02]  /*3c10*/  ISETP.GE.AND P3, PT, R3, R9, PT ;  /* 0x000000090300720c */ /* 0x000fc40003f66270 */
[----:B------:R-:W-:Y:S01]  /*3c20*/  ISETP.GE.AND P0, PT, R3, R11, PT ;  /* 0x0000000b0300720c */ /* 0x000fe20003f06270 */
[----:B------:R-:W-:Y:S01]  /*3c30*/  VIADD R3, R0, 0x30 ;  /* 0x0000003000037836 */ /* 0x000fe20000000000 */
[----:B------:R-:W-:Y:S01]  /*3c40*/  FSEL R133, R54, -INF , !P1 ;  /* 0xff80000036857808 */ /* 0x000fe20004800000 */
[----:B------:R-:W3:Y:S01]  /*3c50*/  MUFU.TANH R7, R7 ;  /* 0x0000000700077308 */ /* 0x000ee20000002400 */
[----:B------:R-:W-:Y:S01]  /*3c60*/  FSEL R132, R6, -INF , !P6 ;  /* 0xff80000006847808 */ /* 0x000fe20007000000 */
[----:B------:R-:W-:Y:S01]  /*3c70*/  FMUL.FTZ R6, R23, UR8 ;  /* 0x0000000817067c20 */ /* 0x000fe20008410000 */
[----:B------:R-:W-:Y:S02]  /*3c80*/  FSEL R141, R68, -INF , !P4 ;  /* 0xff800000448d7808 */ /* 0x000fe40006000000 */
[----:B------:R-:W-:Y:S02]  /*3c90*/  FSEL R26, R71, -INF , !P5 ;  /* 0xff800000471a7808 */ /* 0x000fe40006800000 */
[C---:B------:R-:W-:Y:S01]  /*3ca0*/  ISETP.GE.AND P4, PT, R3.reuse, R8, PT ;  /* 0x000000080300720c */ /* 0x040fe20003f86270 */
[----:B------:R-:W4:Y:S01]  /*3cb0*/  MUFU.TANH R6, R6 ;  /* 0x0000000600067308 */ /* 0x000f220000002400 */
[----:B-1----:R-:W-:Y:S01]  /*3cc0*/  VIADD R5, R0, 0x31 ;  /* 0x0000003100057836 */ /* 0x002fe20000000000 */
[----:B------:R-:W-:-:S02]  /*3cd0*/  ISETP.GE.AND P2, PT, R3, R9, PT ;  /* 0x000000090300720c */ /* 0x000fc40003f46270 */
[-C--:B------:R-:W-:Y:S02]  /*3ce0*/  ISETP.GE.AND P6, PT, R3, R11.reuse, PT ;  /* 0x0000000b0300720c */ /* 0x080fe40003fc6270 */
[----:B------:R-:W-:Y:S02]  /*3cf0*/  ISETP.GE.AND P1, PT, R5, R11, PT ;  /* 0x0000000b0500720c */ /* 0x000fe40003f26270 */
[----:B------:R-:W-:Y:S01]  /*3d00*/  ISETP.GE.AND P5, PT, R3, R10, PT ;  /* 0x0000000a0300720c */ /* 0x000fe20003fa6270 */
[C---:B------:R-:W-:Y:S01]  /*3d10*/  VIADD R3, R0.reuse, 0x38 ;  /* 0x0000003800037836 */ /* 0x040fe20000000000 */
[----:B------:R-:W-:Y:S02]  /*3d20*/  FSEL R140, R37, -INF , !P1 ;  /* 0xff800000258c7808 */ /* 0x000fe40004800000 */
[----:B------:R-:W-:Y:S02]  /*3d30*/  ISETP.GE.AND P1, PT, R0, R9, PT ;  /* 0x000000090000720c */ /* 0x000fe40003f26270 */
[----:B------:R-:W-:-:S02]  /*3d40*/  FSEL R144, R36, -INF , !P6 ;  /* 0xff80000024907808 */ /* 0x000fc40007000000 */
[----:B------:R-:W-:Y:S02]  /*3d50*/  FSEL R129, R60, -INF , !P0 ;  /* 0xff8000003c817808 */ /* 0x000fe40004000000 */
[----:B------:R-:W-:Y:S02]  /*3d60*/  FSEL R25, R51, -INF , !P4 ;  /* 0xff80000033197808 */ /* 0x000fe40006000000 */
[----:B--2---:R-:W-:Y:S02]  /*3d70*/  FSEL R137, R31, -INF , !P2 ;  /* 0xff8000001f897808 */ /* 0x004fe40005000000 */
[----:B------:R-:W-:Y:S01]  /*3d80*/  FSEL R36, R146, -INF , !P1 ;  /* 0xff80000092247808 */ /* 0x000fe20004800000 */
[----:B------:R-:W-:Y:S01]  /*3d90*/  IMAD.MOV.U32 R146, RZ, RZ, R76 ;  /* 0x000000ffff927224 */ /* 0x000fe200078e004c */
[----:B------:R-:W-:Y:S02]  /*3da0*/  FSEL R139, R69, -INF , !P3 ;  /* 0xff800000458b7808 */ /* 0x000fe40005800000 */
[----:B------:R-:W-:-:S02]  /*3db0*/  ISETP.GE.AND P0, PT, R5, R9, PT ;  /* 0x000000090500720c */ /* 0x000fc40003f06270 */
[----:B------:R-:W-:Y:S02]  /*3dc0*/  ISETP.GE.AND P4, PT, R5, R10, PT ;  /* 0x0000000a0500720c */ /* 0x000fe40003f86270 */
[-C--:B------:R-:W-:Y:S02]  /*3dd0*/  ISETP.GE.AND P2, PT, R3, R8.reuse, PT ;  /* 0x000000080300720c */ /* 0x080fe40003f46270 */
[----:B------:R-:W-:Y:S02]  /*3de0*/  ISETP.GE.AND P1, PT, R208, 0x2, PT ;  /* 0x00000002d000780c */ /* 0x000fe40003f26270 */
[----:B------:R-:W-:Y:S02]  /*3df0*/  ISETP.GE.AND P3, PT, R5, R8, PT ;  /* 0x000000080500720c */ /* 0x000fe40003f66270 */
[----:B------:R-:W-:Y:S02]  /*3e00*/  FSEL R149, R38, -INF , !P5 ;  /* 0xff80000026957808 */ /* 0x000fe40006800000 */
[----:B------:R-:W-:-:S02]  /*3e10*/  FSEL R136, R43, -INF , !P0 ;  /* 0xff8000002b887808 */ /* 0x000fc40004000000 */
[----:B------:R-:W-:Y:S02]  /*3e20*/  FSEL R147, R39, -INF , !P4 ;  /* 0xff80000027937808 */ /* 0x000fe40006000000 */
[----:B------:R-:W-:Y:S02]  /*3e30*/  FSEL R96, R12, -INF , !P2 ;  /* 0xff8000000c607808 */ /* 0x000fe40005000000 */
[----:B------:R-:W-:Y:S02]  /*3e40*/  FSEL R38, R50, -INF , !P3 ;  /* 0xff80000032267808 */ /* 0x000fe40005800000 */
[C---:B------:R-:W-:Y:S02]  /*3e50*/  ISETP.GE.AND P0, PT, R0.reuse, R8, PT ;  /* 0x000000080000720c */ /* 0x040fe40003f06270 */
[C---:B------:R-:W-:Y:S02]  /*3e60*/  ISETP.GE.AND P4, PT, R0.reuse, R11, PT ;  /* 0x0000000b0000720c */ /* 0x040fe40003f86270 */
[C---:B------:R-:W-:Y:S01]  /*3e70*/  ISETP.GE.AND P2, PT, R0.reuse, R10, PT ;  /* 0x0000000a0000720c */ /* 0x040fe20003f46270 */
[----:B------:R-:W-:Y:S01]  /*3e80*/  VIADD R0, R0, 0x39 ;  /* 0x0000003900007836 */ /* 0x000fe20000000000 */
[----:B------:R-:W-:-:S02]  /*3e90*/  ISETP.GE.AND P6, PT, R3, R9, PT ;  /* 0x000000090300720c */ /* 0x000fc40003fc6270 */
[C---:B------:R-:W-:Y:S02]  /*3ea0*/  ISETP.GE.AND P5, PT, R3.reuse, R11, PT ;  /* 0x0000000b0300720c */ /* 0x040fe40003fa6270 */
[----:B------:R-:W-:Y:S02]  /*3eb0*/  ISETP.GE.AND P3, PT, R3, R10, PT ;  /* 0x0000000a0300720c */ /* 0x000fe40003f66270 */
[----:B---3--:R-:W-:Y:S02]  /*3ec0*/  FSEL R152, R7, -INF , !P6 ;  /* 0xff80000007987808 */ /* 0x008fe40007000000 */
[----:B------:R-:W-:Y:S02]  /*3ed0*/  FSEL R138, R16, -INF , !P5 ;  /* 0xff800000108a7808 */ /* 0x000fe40006800000 */
[----:B------:R-:W-:Y:S02]  /*3ee0*/  FSEL R150, R18, -INF , !P3 ;  /* 0xff80000012967808 */ /* 0x000fe40005800000 */
[----:B------:R-:W-:-:S02]  /*3ef0*/  FSEL R22, R148, -INF , !P0 ;  /* 0xff80000094167808 */ /* 0x000fc40004000000 */
[C---:B------:R-:W-:Y:S02]  /*3f00*/  ISETP.GE.AND P6, PT, R0.reuse, R8, PT ;  /* 0x000000080000720c */ /* 0x040fe40003fc6270 */
[C---:B------:R-:W-:Y:S02]  /*3f10*/  ISETP.GE.AND P5, PT, R0.reuse, R9, PT ;  /* 0x000000090000720c */ /* 0x040fe40003fa6270 */
[C---:B------:R-:W-:Y:S02]  /*3f20*/  ISETP.GE.AND P3, PT, R0.reuse, R11, PT ;  /* 0x0000000b0000720c */ /* 0x040fe40003f66270 */
[----:B------:R-:W-:Y:S01]  /*3f30*/  ISETP.GE.AND P0, PT, R0, R10, PT ;  /* 0x0000000a0000720c */ /* 0x000fe20003f06270 */
[----:B------:R-:W-:Y:S01]  /*3f40*/  IMAD.IADD R0, R102, 0x1, R103 ;  /* 0x0000000166007824 */ /* 0x000fe200078e0267 */
[----:B------:R-:W-:Y:S02]  /*3f50*/  FSEL R23, R142, -INF , !P4 ;  /* 0xff8000008e177808 */ /* 0x000fe40006000000 */
[----:B------:R-:W-:-:S02]  /*3f60*/  FSEL R24, R127, -INF , !P2 ;  /* 0xff8000007f187808 */ /* 0x000fc40005000000 */
[----:B------:R-:W-:Y:S02]  /*3f70*/  FSEL R71, R13, -INF , !P6 ;  /* 0xff8000000d477808 */ /* 0x000fe40007000000 */
[----:B----4-:R-:W-:Y:S02]  /*3f80*/  FSEL R151, R6, -INF , !P5 ;  /* 0xff80000006977808 */ /* 0x010fe40006800000 */
        /* <DEDUP_REMOVED lines=14> */
[----:B------:R-:W-:Y:S01]  /*4070*/  @!P0 LEA R5, P3, R246, R6, 0x5 ;  /* 0x00000006f6058211 */ /* 0x000fe200078628ff */
[----:B------:R2:W-:Y:S02]  /*4080*/  @P0 STS.128 [R207+0x4000], RZ ;  /* 0x004000ffcf000388 */ /* 0x0005e40000000c00 */
[----:B------:R-:W-:Y:S02]  /*4090*/  @!P0 IMAD.X R15, R239, 0x1, R13, P5 ;  /* 0x00000001ef0f8824 */ /* 0x000fe400028e060d */
        /* <DEDUP_REMOVED lines=17> */
[----:B------:R2:W-:Y:S01]  /*41b0*/  @P0 STS.128 [R207+0x5000], RZ ;  /* 0x005000ffcf000388 */ /* 0x0005e20000000c00 */
[----:B------:R-:W-:-:S05]  /*41c0*/  @!P0 LEA.HI.X R15, R5, R21, R20, 0x1, P2 ;  /* 0x00000015050f8211 */ /* 0x000fca00010f0c14 */
        /* <DEDUP_REMOVED lines=17> */
.L_x_1150:
[----:B------:R-:W-:Y:S05]  /*42e0*/  BSYNC B0 ;  /* 0x0000000000007941 */ /* 0x000fea0003800000 */
.L_x_1149:
[----:B------:R-:W0:Y:S02]  /*42f0*/  LDGDEPBAR ;  /* 0x00000000000079af */ /* 0x000e240000000000 */
.L_x_1148:
[----:B------:R-:W-:Y:S01]  /*4300*/  FMNMX.FTZ R70, R22, R64, !PT ;  /* 0x0000004016467209 */ /* 0x000fe20007810000 */
[----:B------:R-:W-:Y:S01]  /*4310*/  ULDC UR6, c[0x0][0x2ec] ;  /* 0x0000bb0000067ab9 */ /* 0x000fe20000000800 */
[----:B------:R-:W-:Y:S02]  /*4320*/  LEA R193, R0, UR4, 0x1 ;  /* 0x0000000400c17c11 */ /* 0x000fe4000f8e08ff */
[----:B------:R-:W-:Y:S02]  /*4330*/  FMNMX.FTZ R70, R65, R70, !PT ;  /* 0x0000004641467209 */ /* 0x000fe40007810000 */
[-C--:B------:R-:W-:Y:S01]  /*4340*/  LEA R194, R4, R193.reuse, 0x1 ;  /* 0x000000c104c27211 */ /* 0x080fe200078e08ff */
[----:B------:R-:W-:Y:S01]  /*4350*/  LDSM.16.MT88.4 R32, [R193+0x6000] ;  /* 0x00600000c120783b */ /* 0x000fe20000004200 */
[----:B------:R-:W-:Y:S02]  /*4360*/  FMNMX.FTZ R70, R52, R70, !PT ;  /* 0x0000004634467209 */ /* 0x000fe40007810000 */
[----:B------:R-:W-:Y:S01]  /*4370*/  LEA R196, R2, R193, 0x1 ;  /* 0x000000c102c47211 */ /* 0x000fe200078e08ff */
[----:B------:R-:W-:Y:S01]  /*4380*/  LDSM.16.MT88.4 R44, [R193+0x6800] ;  /* 0x00680000c12c783b */ /* 0x000fe20000004200 */
[----:B------:R-:W-:-:S02]  /*4390*/  FMNMX.FTZ R70, R49, R70, !PT ;  /* 0x0000004631467209 */ /* 0x000fc40007810000 */
[----:B------:R-:W-:Y:S02]  /*43a0*/  LEA R195, R2, R194, 0x1 ;  /* 0x000000c202c37211 */ /* 0x000fe400078e08ff */
        /* <DEDUP_REMOVED lines=10> */
[----:B------:R-:W-:-:S05]  /*4450*/  FMNMX.FTZ R70, R71, R70, !PT ;  /* 0x0000004647467209 */ /* 0x000fca0007810000 */
[----:B------:R-:W3:Y:S02]  /*4460*/  SHFL.BFLY PT, R3, R70, 0x2, 0x1f ;  /* 0x0c401f0046037f89 */ /* 0x000ee400000e0000 */
[----:B---3--:R-:W-:Y:S02]  /*4470*/  FMNMX.FTZ R70, R70, R3, !PT ;  /* 0x0000000346467209 */ /* 0x008fe40007810000 */
[----:B------:R-:W-:-:S03]  /*4480*/  FMNMX.FTZ R3, R23, R66, !PT ;  /* 0x0000004217037209 */ /* 0x000fc60007810000 */
[----:B-1----:R-:W1:Y:S01]  /*4490*/  SHFL.BFLY PT, R6, R70, 0x1, 0x1f ;  /* 0x0c201f0046067f89 */ /* 0x002e6200000e0000 */
        /* <DEDUP_REMOVED lines=13> */
[C---:B------:R-:W-:Y:S01]  /*4570*/  FSETP.NEU.FTZ.AND P0, PT, R70.reuse, -INF , PT ;  /* 0xff8000004600780b */ /* 0x040fe20003f1d000 */
[----:B------:R-:W-:Y:S01]  /*4580*/  FMUL.FTZ R7, R70, UR6 ;  /* 0x0000000646077c20 */ /* 0x000fe20008410000 */
[----:B------:R-:W-:-:S02]  /*4590*/  FMNMX.FTZ R5, R128, R5, !PT ;  /* 0x0000000580057209 */ /* 0x000fc40007810000 */
[----:B------:R-:W-:Y:S02]  /*45a0*/  FMNMX.FTZ R3, R85, R3, !PT ;  /* 0x0000000355037209 */ /* 0x000fe40007810000 */
        /* <DEDUP_REMOVED lines=8> */
[----:B------:R-:W-:Y:S02]  /*4630*/  FMNMX.FTZ R3, R134, R3, !PT ;  /* 0x0000000386037209 */ /* 0x000fe40007810000 */
[----:B------:R-:W-:Y:S02]  /*4640*/  FMNMX.FTZ R68, R138, R68, !PT ;  /* 0x000000448a447209 */ /* 0x000fe40007810000 */
[----:B------:R-:W-:Y:S01]  /*4650*/  FMNMX.FTZ R5, R135, R3, !PT ;  /* 0x0000000387057209 */ /* 0x000fe20007810000 */
[--C-:B------:R-:W-:Y:S01]  /*4660*/  FFMA.FTZ R3, R65, UR6, -R7.reuse ;  /* 0x0000000641037c23 */ /* 0x100fe20008010807 */
[----:B------:R-:W-:Y:S02]  /*4670*/  FMNMX.FTZ R68, R142, R68, !PT ;  /* 0x000000448e447209 */ /* 0x000fe40007810000 */
[----:B------:R-:W-:Y:S01]  /*4680*/  FMNMX.FTZ R12, R132, R5, !PT ;  /* 0x00000005840c7209 */ /* 0x000fe20007810000 */
[----:B------:R3:W-:Y:S02]  /*4690*/  MUFU.EX2 R211, R3 ;  /* 0x0000000300d37308 */ /* 0x0007e40000000800 */
[----:B------:R-:W4:Y:S01]  /*46a0*/  SHFL.BFLY PT, R13, R68, 0x2, 0x1f ;  /* 0x0c401f00440d7f89 */ /* 0x000f2200000e0000 */
[----:B-1----:R-:W-:-:S05]  /*46b0*/  FFMA.FTZ R6, R64, UR6, -R7 ;  /* 0x0000000640067c23 */ /* 0x002fca0008010807 */
[----:B------:R1:W5:Y:S01]  /*46c0*/  MUFU.EX2 R210, R6 ;  /* 0x0000000600d27308 */ /* 0x0003620000000800 */
[----:B---3--:R-:W-:-:S07]  /*46d0*/  FFMA.FTZ R3, R52, UR6, -R7 ;  /* 0x0000000634037c23 */ /* 0x008fce0008010807 */
[----:B------:R3:W3:Y:S01]  /*46e0*/  MUFU.EX2 R214, R3 ;  /* 0x0000000300d67308 */ /* 0x0006e20000000800 */
[----:B-1----:R-:W-:Y:S02]  /*46f0*/  FMNMX.FTZ R6, R36, R77, !PT ;  /* 0x0000004d24067209 */ /* 0x002fe40007810000 */
[----:B----4-:R-:W-:Y:S02]  /*4700*/  FMNMX.FTZ R68, R68, R13, !PT ;  /* 0x0000000d44447209 */ /* 0x010fe40007810000 */
[----:B------:R-:W-:Y:S02]  /*4710*/  FMNMX.FTZ R5, R78, R6, !PT ;  /* 0x000000064e057209 */ /* 0x000fe40007810000 */
[----:B------:R-:W-:Y:S01]  /*4720*/  FMNMX.FTZ R6, R133, R12, !PT ;  /* 0x0000000c85067209 */ /* 0x000fe20007810000 */
[----:B--2---:R-:W1:Y:S01]  /*4730*/  SHFL.BFLY PT, R14, R68, 0x1, 0x1f ;  /* 0x0c201f00440e7f89 */ /* 0x004e6200000e0000 */
[----:B------:R-:W-:Y:S02]  /*4740*/  FMNMX.FTZ R5, R59, R5, !PT ;  /* 0x000000053b057209 */ /* 0x000fe40007810000 */
[----:B-----5:R-:W-:-:S02]  /*4750*/  F2FP.BF16.F32.PACK_AB R16, R210, R216 ;  /* 0x000000d8d210723e */ /* 0x020fc400000010ff */
[----:B------:R-:W-:Y:S02]  /*4760*/  FMNMX.FTZ R5, R101, R5, !PT ;  /* 0x0000000565057209 */ /* 0x000fe40007810000 */
[----:B---3--:R-:W-:Y:S01]  /*4770*/  FMNMX.FTZ R3, R149, R6, !PT ;  /* 0x0000000695037209 */ /* 0x008fe20007810000 */
[----:B------:R-:W-:Y:S01]  /*4780*/  FFMA.FTZ R6, R49, UR6, -R7 ;  /* 0x0000000631067c23 */ /* 0x000fe20008010807 */
[----:B------:R-:W-:Y:S02]  /*4790*/  FMNMX.FTZ R5, R100, R5, !PT ;  /* 0x0000000564057209 */ /* 0x000fe40007810000 */
[----:B------:R-:W-:Y:S01]  /*47a0*/  FMNMX.FTZ R3, R147, R3, !PT ;  /* 0x0000000393037209 */ /* 0x000fe20007810000 */
[----:B------:R2:W-:Y:S01]  /*47b0*/  MUFU.EX2 R221, R6 ;  /* 0x0000000600dd7308 */ /* 0x0005e20000000800 */
[----:B------:R-:W-:Y:S02]  /*47c0*/  FMNMX.FTZ R5, R99, R5, !PT ;  /* 0x0000000563057209 */ /* 0x000fe40007810000 */
[----:B------:R-:W-:-:S02]  /*47d0*/  FMNMX.FTZ R3, R150, R3, !PT ;  /* 0x0000000396037209 */ /* 0x000fc40007810000 */
[----:B------:R-:W-:Y:S02]  /*47e0*/  FMNMX.FTZ R5, R98, R5, !PT ;  /* 0x0000000562057209 */ /* 0x000fe40007810000 */
[----:B------:R-:W-:Y:S02]  /*47f0*/  FMNMX.FTZ R3, R148, R3, !PT ;  /* 0x0000000394037209 */ /* 0x000fe40007810000 */
[----:B------:R-:W-:Y:S02]  /*4800*/  FMNMX.FTZ R5, R143, R5, !PT ;  /* 0x000000058f057209 */ /* 0x000fe40007810000 */
[----:B------:R-:W-:Y:S01]  /*4810*/  F2FP.BF16.F32.PACK_AB R18, R214, R211 ;  /* 0x000000d3d612723e */ /* 0x000fe200000010ff */
[----:B------:R-:W3:Y:S01]  /*4820*/  SHFL.BFLY PT, R12, R3, 0x2, 0x1f ;  /* 0x0c401f00030c7f89 */ /* 0x000ee200000e0000 */
[----:B------:R-:W-:Y:S02]  /*4830*/  FMNMX.FTZ R5, R145, R5, !PT ;  /* 0x0000000591057209 */ /* 0x000fe40007810000 */
[----:B-1----:R-:W-:Y:S01]  /*4840*/  FMNMX.FTZ R68, R68, R14, !PT ;  /* 0x0000000e44447209 */ /* 0x002fe20007810000 */
[----:B--2---:R-:W-:Y:S01]  /*4850*/  FFMA.FTZ R6, R48, UR6, -R7 ;  /* 0x0000000630067c23 */ /* 0x004fe20008010807 */
[----:B------:R-:W-:Y:S01]  /*4860*/  FMNMX.FTZ R5, R141, R5, !PT ;  /* 0x000000058d057209 */ /* 0x000fe20007810000 */
[----:B------:R-:W-:Y:S01]  /*4870*/  LDSM.16.MT88.4 R48, [R195+0x6800] ;  /* 0x00680000c330783b */ /* 0x000fe20000004200 */
[----:B------:R-:W-:Y:S01]  /*4880*/  FSETP.NEU.FTZ.AND P0, PT, R68, -INF , PT ;  /* 0xff8000004400780b */ /* 0x000fe20003f1d000 */
[----:B------:R1:W-:Y:S01]  /*4890*/  MUFU.EX2 R222, R6 ;  /* 0x0000000600de7308 */ /* 0x0003e20000000800 */
[----:B------:R-:W-:-:S04]  /*48a0*/  FMNMX.FTZ R5, R139, R5, !PT ;  /* 0x000000058b057209 */ /* 0x000fc80007810000 */
[----:B------:R-:W-:Y:S02]  /*48b0*/  FMNMX.FTZ R5, R137, R5, !PT ;  /* 0x0000000589057209 */ /* 0x000fe40007810000 */
[----:B---3--:R-:W-:Y:S01]  /*48c0*/  FMNMX.FTZ R3, R3, R12, !PT ;  /* 0x0000000c03037209 */ /* 0x008fe20007810000 */
[--C-:B------:R-:W-:Y:S01]  /*48d0*/  FFMA.FTZ R12, R26, UR6, -R7.reuse ;  /* 0x000000061a0c7c23 */ /* 0x100fe20008010807 */
[----:B-1----:R-:W-:-:S03]  /*48e0*/  FFMA.FTZ R6, R41, UR6, -R7 ;  /* 0x0000000629067c23 */ /* 0x002fc60008010807 */
[----:B------:R1:W-:Y:S01]  /*48f0*/  MUFU.EX2 R215, R12 ;  /* 0x0000000c00d77308 */ /* 0x0003e20000000800 */
[----:B------:R-:W2:Y:S07]  /*4900*/  SHFL.BFLY PT, R13, R3, 0x1, 0x1f ;  /* 0x0c201f00030d7f89 */ /* 0x000eae00000e0000 */
[----:B------:R3:W-:Y:S01]  /*4910*/  MUFU.EX2 R220, R6 ;  /* 0x0000000600dc7308 */ /* 0x0007e20000000800 */
[----:B-1----:R-:W-:-:S07]  /*4920*/  FFMA.FTZ R12, R25, UR6, -R7 ;  /* 0x00000006190c7c23 */ /* 0x002fce0008010807 */
[----:B------:R-:W-:Y:S01]  /*4930*/  MUFU.EX2 R217, R12 ;  /* 0x0000000c00d97308 */ /* 0x000fe20000000800 */
[----:B---3--:R-:W-:Y:S01]  /*4940*/  FFMA.FTZ R6, R40, UR6, -R7 ;  /* 0x0000000628067c23 */ /* 0x008fe20008010807 */
[----:B--2---:R-:W-:-:S06]  /*4950*/  FMNMX.FTZ R3, R3, R13, !PT ;  /* 0x0000000d03037209 */ /* 0x004fcc0007810000 */
[----:B------:R1:W-:Y:S01]  /*4960*/  MUFU.EX2 R219, R6 ;  /* 0x0000000600db7308 */ /* 0x0003e20000000800 */
[----:B------:R-:W-:Y:S01]  /*4970*/  FMUL.FTZ R13, R3, UR6 ;  /* 0x00000006030d7c20 */ /* 0x000fe20008410000 */
[----:B-1----:R-:W-:-:S06]  /*4980*/  FFMA.FTZ R6, R30, UR6, -R7 ;  /* 0x000000061e067c23 */ /* 0x002fcc0008010807 */
[----:B------:R1:W-:Y:S02]  /*4990*/  MUFU.EX2 R218, R6 ;  /* 0x0000000600da7308 */ /* 0x0003e40000000800 */
[----:B-1----:R-:W-:Y:S01]  /*49a0*/  FMNMX.FTZ R6, R136, R5, !PT ;  /* 0x0000000588067209 */ /* 0x002fe20007810000 */
[----:B------:R-:W-:-:S03]  /*49b0*/  FFMA.FTZ R5, R29, UR6, -R7 ;  /* 0x000000061d057c23 */ /* 0x000fc60008010807 */
[----:B------:R-:W-:Y:S02]  /*49c0*/  FMNMX.FTZ R6, R152, R6, !PT ;  /* 0x0000000698067209 */ /* 0x000fe40007810000 */
[----:B------:R1:W-:Y:S02]  /*49d0*/  MUFU.EX2 R213, R5 ;  /* 0x0000000500d57308 */ /* 0x0003e40000000800 */
[----:B-1----:R-:W-:Y:S01]  /*49e0*/  FMNMX.FTZ R5, R151, R6, !PT ;  /* 0x0000000697057209 */ /* 0x002fe20007810000 */
[----:B------:R-:W-:Y:S02]  /*49f0*/  FFMA.FTZ R6, R28, UR6, -R7 ;  /* 0x000000061c067c23 */ /* 0x000fe40008010807 */
[----:B------:R-:W-:Y:S03]  /*4a00*/  LDSM.16.MT88.4 R28, [R196+0x6000] ;  /* 0x00600000c41c783b */ /* 0x000fe60000004200 */
[----:B------:R1:W-:Y:S01]  /*4a10*/  MUFU.EX2 R212, R6 ;  /* 0x0000000600d47308 */ /* 0x0003e20000000800 */
[----:B------:R-:W2:Y:S01]  /*4a20*/  SHFL.BFLY PT, R15, R5, 0x2, 0x1f ;  /* 0x0c401f00050f7f89 */ /* 0x000ea200000e0000 */
[----:B-1----:R-:W-:-:S05]  /*4a30*/  FMUL.FTZ R6, R68, UR6 ;  /* 0x0000000644067c20 */ /* 0x002fca0008410000 */
[----:B------:R-:W-:Y:S02]  /*4a40*/  FSEL R6, R6, RZ, P0 ;  /* 0x000000ff06067208 */ /* 0x000fe40000000000 */
[----:B------:R-:W-:-:S03]  /*4a50*/  FSETP.NEU.FTZ.AND P0, PT, R3, -INF , PT ;  /* 0xff8000000300780b */ /* 0x000fc60003f1d000 */
[--C-:B------:R-:W-:Y:S01]  /*4a60*/  FFMA.FTZ R12, R23, UR6, -R6.reuse ;  /* 0x00000006170c7c23 */ /* 0x100fe20008010806 */
[--C-:B------:R-:W-:Y:S01]  /*4a70*/  FFMA.FTZ R14, R56, UR6, -R6.reuse ;  /* 0x00000006380e7c23 */ /* 0x100fe20008010806 */
[----:B------:R-:W-:Y:S02]  /*4a80*/  LDSM.16.MT88.4 R20, [R194+0x6000] ;  /* 0x00600000c214783b */ /* 0x000fe40000004200 */
[----:B------:R1:W-:Y:S08]  /*4a90*/  MUFU.EX2 R190, R12 ;  /* 0x0000000c00be7308 */ /* 0x0003f00000000800 */
[----:B------:R-:W-:Y:S01]  /*4aa0*/  MUFU.EX2 R189, R14 ;  /* 0x0000000e00bd7308 */ /* 0x000fe20000000800 */
[----:B-1----:R-:W-:-:S07]  /*4ab0*/  FFMA.FTZ R12, R66, UR6, -R6 ;  /* 0x00000006420c7c23 */ /* 0x002fce0008010806 */
[----:B------:R2:W-:Y:S02]  /*4ac0*/  MUFU.EX2 R188, R12 ;  /* 0x0000000c00bc7308 */ /* 0x0005e40000000800 */
[----:B--2---:R-:W-:Y:S02]  /*4ad0*/  FMNMX.FTZ R12, R5, R15, !PT ;  /* 0x0000000f050c7209 */ /* 0x004fe40007810000 */
[----:B------:R-:W-:Y:S01]  /*4ae0*/  FSEL R5, R13, RZ, P0 ;  /* 0x000000ff0d057208 */ /* 0x000fe20000000000 */
[----:B------:R-:W-:Y:S02]  /*4af0*/  FFMA.FTZ R13, R53, UR6, -R6 ;  /* 0x00000006350d7c23 */ /* 0x000fe40008010806 */
[----:B------:R-:W1:Y:S02]  /*4b00*/  SHFL.BFLY PT, R69, R12, 0x1, 0x1f ;  /* 0x0c201f000c457f89 */ /* 0x000e6400000e0000 */
[--C-:B------:R-:W-:Y:S01]  /*4b10*/  FFMA.FTZ R0, R67, UR6, -R5.reuse ;  /* 0x0000000643007c23 */ /* 0x100fe20008010805 */
[----:B------:R2:W3:Y:S08]  /*4b20*/  MUFU.EX2 R191, R13 ;  /* 0x0000000d00bf7308 */ /* 0x0004f00000000800 */
[----:B------:R4:W-:Y:S01]  /*4b30*/  MUFU.EX2 R180, R0 ;  /* 0x0000000000b47308 */ /* 0x0009e20000000800 */
[----:B--2---:R-:W-:Y:S01]  /*4b40*/  FFMA.FTZ R13, R24, UR6, -R5 ;  /* 0x00000006180d7c23 */ /* 0x004fe20008010805 */
[----:B---3--:R-:W-:Y:S01]  /*4b50*/  F2FP.BF16.F32.PACK_AB R14, R191, R189 ;  /* 0x000000bdbf0e723e */ /* 0x008fe200000010ff */
[----:B------:R-:W2:Y:S01]  /*4b60*/  LDSM.16.MT88.4 R24, [R195+0x6000] ;  /* 0x00600000c318783b */ /* 0x000ea20000004200 */
[----:B-1----:R-:W-:-:S04]  /*4b70*/  FMNMX.FTZ R69, R12, R69, !PT ;  /* 0x000000450c457209 */ /* 0x002fc80007810000 */
[----:B------:R-:W1:Y:S01]  /*4b80*/  MUFU.EX2 R181, R13 ;  /* 0x0000000d00b57308 */ /* 0x000e620000000800 */
[----:B------:R-:W-:Y:S01]  /*4b90*/  F2FP.BF16.F32.PACK_AB R12, R188, R190 ;  /* 0x000000bebc0c723e */ /* 0x000fe200000010ff */
[----:B----4-:R-:W-:Y:S01]  /*4ba0*/  FFMA.FTZ R0, R57, UR6, -R5 ;  /* 0x0000000639007c23 */ /* 0x010fe20008010805 */
[C---:B------:R-:W-:Y:S01]  /*4bb0*/  FMUL.FTZ R2, R69.reuse, UR6 ;  /* 0x0000000645027c20 */ /* 0x040fe20008410000 */
[----:B------:R-:W-:-:S04]  /*4bc0*/  FSETP.NEU.FTZ.AND P0, PT, R69, -INF , PT ;  /* 0xff8000004500780b */ /* 0x000fc80003f1d000 */
[----:B------:R3:W-:Y:S01]  /*4bd0*/  MUFU.EX2 R183, R0 ;  /* 0x0000000000b77308 */ /* 0x0007e20000000800 */
[----:B-1----:R-:W-:Y:S01]  /*4be0*/  F2FP.BF16.F32.PACK_AB R13, R180, R181 ;  /* 0x000000b5b40d723e */ /* 0x002fe200000010ff */
[----:B---3--:R-:W-:-:S06]  /*4bf0*/  FFMA.FTZ R0, R58, UR6, -R5 ;  /* 0x000000063a007c23 */ /* 0x008fcc0008010805 */
[----:B------:R1:W3:Y:S02]  /*4c00*/  MUFU.EX2 R185, R0 ;  /* 0x0000000000b97308 */ /* 0x0002e40000000800 */
[----:B-1----:R-:W-:Y:S01]  /*4c10*/  FSEL R0, R2, RZ, P0 ;  /* 0x000000ff02007208 */ /* 0x002fe20000000000 */
[----:B------:R-:W-:Y:S01]  /*4c20*/  FFMA.FTZ R2, R38, UR6, -R7 ;  /* 0x0000000626027c23 */ /* 0x000fe20008010807 */
[----:B---3--:R-:W-:-:S04]  /*4c30*/  F2FP.BF16.F32.PACK_AB R15, R185, R183 ;  /* 0x000000b7b90f723e */ /* 0x008fc800000010ff */
[----:B------:R1:W-:Y:S03]  /*4c40*/  MUFU.EX2 R209, R2 ;  /* 0x0000000200d17308 */ /* 0x0003e60000000800 */
[C---:B------:R-:W-:Y:S06]  /*4c50*/  HMMA.16816.F32.BF16 R64, R12.reuse, R32, RZ ;  /* 0x000000200c40723c */ /* 0x040fec00000418ff */
[C---:B------:R-:W-:Y:S06]  /*4c60*/  HMMA.16816.F32.BF16 R60, R12.reuse, R28, RZ ;  /* 0x0000001c0c3c723c */ /* 0x040fec00000418ff */
[----:B------:R-:W-:Y:S01]  /*4c70*/  HMMA.16816.F32.BF16 R92, R12, R34, RZ ;  /* 0x000000220c5c723c */ /* 0x000fe200000418ff */
[----:B-1----:R-:W-:-:S02]  /*4c80*/  FFMA.FTZ R2, R36, UR6, -R0 ;  /* 0x0000000624027c23 */ /* 0x002fc40008010800 */
[----:B------:R-:W1:Y:S02]  /*4c90*/  LDSM.16.MT88.4 R36, [R194+0x6800] ;  /* 0x00680000c224783b */ /* 0x000e640000004200 */
[----:B------:R3:W-:Y:S01]  /*4ca0*/  MUFU.EX2 R173, R2 ;  /* 0x0000000200ad7308 */ /* 0x0007e20000000800 */
[----:B--2---:R-:W-:Y:S01]  /*4cb0*/  HMMA.16816.F32.BF16 R80, R12, R26, RZ ;  /* 0x0000001a0c50723c */ /* 0x004fe200000418ff */
[----:B---3--:R-:W-:-:S06]  /*4cc0*/  FFMA.FTZ R2, R77, UR6, -R0 ;  /* 0x000000064d027c23 */ /* 0x008fcc0008010800 */
[----:B------:R2:W3:Y:S02]  /*4cd0*/  MUFU.EX2 R171, R2 ;  /* 0x0000000200ab7308 */ /* 0x0004e40000000800 */
[--C-:B--2---:R-:W-:Y:S01]  /*4ce0*/  FFMA.FTZ R2, R78, UR6, -R0.reuse ;  /* 0x000000064e027c23 */ /* 0x104fe20008010800 */
[----:B---3--:R-:W-:Y:S01]  /*4cf0*/  F2FP.BF16.F32.PACK_AB R17, R171, R173 ;  /* 0x000000adab11723e */ /* 0x008fe200000010ff */
[----:B------:R-:W-:Y:S04]  /*4d00*/  HMMA.16816.F32.BF16 R76, R12, R22, RZ ;  /* 0x000000160c4c723c */ /* 0x000fe800000418ff */
[----:B------:R2:W-:Y:S02]  /*4d10*/  MUFU.EX2 R172, R2 ;  /* 0x0000000200ac7308 */ /* 0x0005e40000000800 */
[----:B--2---:R-:W-:-:S02]  /*4d20*/  FFMA.FTZ R2, R59, UR6, -R0 ;  /* 0x000000063b027c23 */ /* 0x004fc40008010800 */
[C---:B------:R-:W-:Y:S04]  /*4d30*/  HMMA.16816.F32.BF16 R56, R12.reuse, R20, RZ ;  /* 0x000000140c38723c */ /* 0x040fe800000418ff */
[----:B------:R2:W3:Y:S02]  /*4d40*/  MUFU.EX2 R178, R2 ;  /* 0x0000000200b27308 */ /* 0x0004e40000000800 */
[--C-:B--2---:R-:W-:Y:S01]  /*4d50*/  FFMA.FTZ R2, R55, UR6, -R6.reuse ;  /* 0x0000000637027c23 */ /* 0x104fe20008010806 */
[----:B---3--:R-:W-:Y:S01]  /*4d60*/  F2FP.BF16.F32.PACK_AB R19, R178, R172 ;  /* 0x000000acb213723e */ /* 0x008fe200000010ff */
[----:B------:R-:W-:Y:S04]  /*4d70*/  HMMA.16816.F32.BF16 R52, R12, R24, RZ ;  /* 0x000000180c34723c */ /* 0x000fe800000418ff */
[----:B------:R2:W-:Y:S02]  /*4d80*/  MUFU.EX2 R179, R2 ;  /* 0x0000000200b37308 */ /* 0x0005e40000000800 */
[C---:B------:R-:W-:Y:S06]  /*4d90*/  HMMA.16816.F32.BF16 R88, R16.reuse, R32, RZ ;  /* 0x000000201058723c */ /* 0x040fec00000418ff */
[C---:B------:R-:W-:Y:S06]  /*4da0*/  HMMA.16816.F32.BF16 R116, R16.reuse, R34, RZ ;  /* 0x000000221074723c */ /* 0x040fec00000418ff */
[----:B------:R-:W-:Y:S01]  /*4db0*/  HMMA.16816.F32.BF16 R124, R16, R30, RZ ;  /* 0x0000001e107c723c */ /* 0x000fe200000418ff */
[----:B--2---:R-:W-:-:S04]  /*4dc0*/  FFMA.FTZ R2, R73, UR6, -R6 ;  /* 0x0000000649027c23 */ /* 0x004fc80008010806 */
[----:B------:R2:W3:Y:S01]  /*4dd0*/  MUFU.EX2 R182, R2 ;  /* 0x0000000200b67308 */ /* 0x0004e20000000800 */
[C---:B------:R-:W-:Y:S06]  /*4de0*/  HMMA.16816.F32.BF16 R32, R16.reuse, R20, RZ ;  /* 0x000000141020723c */ /* 0x040fec00000418ff */
[C---:B------:R-:W-:Y:S01]  /*4df0*/  HMMA.16816.F32.BF16 R120, R16.reuse, R22, RZ ;  /* 0x000000161078723c */ /* 0x040fe200000418ff */
[----:B------:R-:W-:Y:S05]  /*4e00*/  LDSM.16.MT88.4 R20, [R193+0x7000] ;  /* 0x00700000c114783b */ /* 0x000fea0000004200 */
[----:B------:R-:W-:Y:S01]  /*4e10*/  HMMA.16816.F32.BF16 R112, R16, R26, RZ ;  /* 0x0000001a1070723c */ /* 0x000fe200000418ff */
[----:B--2---:R-:W-:-:S05]  /*4e20*/  FFMA.FTZ R2, R72, UR6, -R6 ;  /* 0x0000000648027c23 */ /* 0x004fca0008010806 */
[----:B------:R-:W-:Y:S01]  /*4e30*/  HMMA.16816.F32.BF16 R72, R12, R30, RZ ;  /* 0x0000001e0c48723c */ /* 0x000fe200000418ff */
[----:B------:R2:W-:Y:S06]  /*4e40*/  MUFU.EX2 R184, R2 ;  /* 0x0000000200b87308 */ /* 0x0005ec0000000800 */
[----:B---3--:R-:W-:Y:S01]  /*4e50*/  F2FP.BF16.F32.PACK_AB R12, R182, R179 ;  /* 0x000000b3b60c723e */ /* 0x008fe200000010ff */
[----:B--2---:R-:W-:Y:S02]  /*4e60*/  FFMA.FTZ R2, R42, UR6, -R6 ;  /* 0x000000062a027c23 */ /* 0x004fe40008010806 */
[----:B------:R-:W2:Y:S02]  /*4e70*/  LDSM.16.MT88.4 R40, [R196+0x6800] ;  /* 0x00680000c428783b */ /* 0x000ea40000004200 */
[----:B------:R3:W4:Y:S02]  /*4e80*/  MUFU.EX2 R186, R2 ;  /* 0x0000000200ba7308 */ /* 0x0007240000000800 */
[----:B---3--:R-:W-:Y:S01]  /*4e90*/  FFMA.FTZ R2, R86, UR6, -R5 ;  /* 0x0000000656027c23 */ /* 0x008fe20008010805 */
[----:B----4-:R-:W-:-:S05]  /*4ea0*/  F2FP.BF16.F32.PACK_AB R14, R186, R184 ;  /* 0x000000b8ba0e723e */ /* 0x010fca00000010ff */
[----:B------:R3:W-:Y:S02]  /*4eb0*/  MUFU.EX2 R174, R2 ;  /* 0x0000000200ae7308 */ /* 0x0007e40000000800 */
[----:B---3--:R-:W-:-:S06]  /*4ec0*/  FFMA.FTZ R2, R85, UR6, -R5 ;  /* 0x0000000655027c23 */ /* 0x008fcc0008010805 */
[----:B------:R3:W4:Y:S02]  /*4ed0*/  MUFU.EX2 R177, R2 ;  /* 0x0000000200b17308 */ /* 0x0007240000000800 */
[----:B---3--:R-:W-:Y:S01]  /*4ee0*/  FFMA.FTZ R2, R84, UR6, -R5 ;  /* 0x0000000654027c23 */ /* 0x008fe20008010805 */
[----:B----4-:R-:W-:Y:S01]  /*4ef0*/  F2FP.BF16.F32.PACK_AB R13, R177, R174 ;  /* 0x000000aeb10d723e */ /* 0x010fe200000010ff */
[C---:B------:R-:W-:Y:S04]  /*4f00*/  HMMA.16816.F32.BF16 R84, R16.reuse, R28, RZ ;  /* 0x0000001c1054723c */ /* 0x040fe800000418ff */
[----:B------:R3:W-:Y:S02]  /*4f10*/  MUFU.EX2 R176, R2 ;  /* 0x0000000200b07308 */ /* 0x0007e40000000800 */
[----:B------:R-:W-:Y:S01]  /*4f20*/  HMMA.16816.F32.BF16 R28, R16, R24, RZ ;  /* 0x00000018101c723c */ /* 0x000fe200000418ff */
[----:B------:R-:W4:Y:S06]  /*4f30*/  LDSM.16.MT88.4 R24, [R196+0x7000] ;  /* 0x00700000c418783b */ /* 0x000f2c0000004200 */
[----:B------:R-:W-:-:S02]  /*4f40*/  F2FP.BF16.F32.PACK_AB R16, R222, R221 ;  /* 0x000000ddde10723e */ /* 0x000fc400000010ff */
[----:B------:R-:W-:Y:S01]  /*4f50*/  F2FP.BF16.F32.PACK_AB R18, R219, R220 ;  /* 0x000000dcdb12723e */ /* 0x000fe200000010ff */
[----:B---3--:R-:W-:-:S04]  /*4f60*/  FFMA.FTZ R2, R97, UR6, -R5 ;  /* 0x0000000661027c23 */ /* 0x008fc80008010805 */
[----:B------:R3:W5:Y:S02]  /*4f70*/  MUFU.EX2 R175, R2 ;  /* 0x0000000200af7308 */ /* 0x0007640000000800 */
[----:B---3--:R-:W-:Y:S01]  /*4f80*/  FFMA.FTZ R2, R96, UR6, -R7 ;  /* 0x0000000660027c23 */ /* 0x008fe20008010807 */
[----:B-----5:R-:W-:-:S05]  /*4f90*/  F2FP.BF16.F32.PACK_AB R15, R175, R176 ;  /* 0x000000b0af0f723e */ /* 0x020fca00000010ff */
[----:B------:R3:W-:Y:S02]  /*4fa0*/  MUFU.EX2 R187, R2 ;  /* 0x0000000200bb7308 */ /* 0x0007e40000000800 */
[C---:B------:R-:W-:Y:S06]  /*4fb0*/  HMMA.16816.F32.BF16 R108, R12.reuse, R44, R64 ;  /* 0x0000002c0c6c723c */ /* 0x040fec0000041840 */
[C---:B-1----:R-:W-:Y:S06]  /*4fc0*/  HMMA.16816.F32.BF16 R64, R12.reuse, R38, R76 ;  /* 0x000000260c40723c */ /* 0x042fec000004184c */
[----:B--2---:R-:W-:Y:S01]  /*4fd0*/  HMMA.16816.F32.BF16 R104, R12, R40, R60 ;  /* 0x000000280c68723c */ /* 0x004fe2000004183c */
[----:B---3--:R-:W-:-:S04]  /*4fe0*/  FFMA.FTZ R2, R71, UR6, -R7 ;  /* 0x0000000647027c23 */ /* 0x008fc80008010807 */
[----:B------:R1:W-:Y:S01]  /*4ff0*/  MUFU.EX2 R241, R2 ;  /* 0x0000000200f17308 */ /* 0x0003e20000000800 */
[C---:B------:R-:W-:Y:S06]  /*5000*/  HMMA.16816.F32.BF16 R92, R12.reuse, R46, R92 ;  /* 0x0000002e0c5c723c */ /* 0x040fec000004185c */
[----:B------:R-:W-:Y:S01]  /*5010*/  HMMA.16816.F32.BF16 R60, R12, R42, R72 ;  /* 0x0000002a0c3c723c */ /* 0x000fe20000041848 */
[----:B-1----:R-:W-:-:S04]  /*5020*/  FFMA.FTZ R2, R101, UR6, -R0 ;  /* 0x0000000665027c23 */ /* 0x002fc80008010800 */
[----:B------:R1:W-:Y:S02]  /*5030*/  MUFU.EX2 R169, R2 ;  /* 0x0000000200a97308 */ /* 0x0003e40000000800 */
[--C-:B-1----:R-:W-:Y:S02]  /*5040*/  FFMA.FTZ R2, R100, UR6, -R0.reuse ;  /* 0x0000000664027c23 */ /* 0x102fe40008010800 */
[C---:B------:R-:W-:Y:S04]  /*5050*/  HMMA.16816.F32.BF16 R100, R12.reuse, R36, R56 ;  /* 0x000000240c64723c */ /* 0x040fe80000041838 */
[----:B------:R1:W2:Y:S02]  /*5060*/  MUFU.EX2 R170, R2 ;  /* 0x0000000200aa7308 */ /* 0x0002a40000000800 */
[----:B------:R-:W-:Y:S01]  /*5070*/  HMMA.16816.F32.BF16 R56, R12, R50, R80 ;  /* 0x000000320c38723c */ /* 0x000fe20000041850 */
[----:B-1----:R-:W-:Y:S01]  /*5080*/  FFMA.FTZ R2, R99, UR6, -R0 ;  /* 0x0000000663027c23 */ /* 0x002fe20008010800 */
[----:B--2---:R-:W-:-:S04]  /*5090*/  F2FP.BF16.F32.PACK_AB R17, R170, R169 ;  /* 0x000000a9aa11723e */ /* 0x004fc800000010ff */
[----:B------:R1:W-:Y:S02]  /*50a0*/  MUFU.EX2 R168, R2 ;  /* 0x0000000200a87308 */ /* 0x0003e40000000800 */
[----:B-1----:R-:W-:Y:S02]  /*50b0*/  FFMA.FTZ R2, R98, UR6, -R0 ;  /* 0x0000000662027c23 */ /* 0x002fe40008010800 */
[----:B------:R-:W-:Y:S04]  /*50c0*/  HMMA.16816.F32.BF16 R96, R12, R48, R52 ;  /* 0x000000300c60723c */ /* 0x000fe80000041834 */
[----:B------:R1:W2:Y:S02]  /*50d0*/  MUFU.EX2 R167, R2 ;  /* 0x0000000200a77308 */ /* 0x0002a40000000800 */
[----:B-1----:R-:W-:Y:S01]  /*50e0*/  FFMA.FTZ R2, R130, UR6, -R6 ;  /* 0x0000000682027c23 */ /* 0x002fe20008010806 */
[----:B--2---:R-:W-:-:S05]  /*50f0*/  F2FP.BF16.F32.PACK_AB R19, R167, R168 ;  /* 0x000000a8a713723e */ /* 0x004fca00000010ff */
[----:B------:R1:W-:Y:S02]  /*5100*/  MUFU.EX2 R166, R2 ;  /* 0x0000000200a67308 */ /* 0x0003e40000000800 */
[C---:B------:R-:W-:Y:S01]  /*5110*/  HMMA.16816.F32.BF16 R76, R16.reuse, R36, R32 ;  /* 0x00000024104c723c */ /* 0x040fe20000041820 */
[----:B------:R-:W-:Y:S05]  /*5120*/  LDSM.16.MT88.4 R32, [R195+0x7000] ;  /* 0x00700000c320783b */ /* 0x000fea0000004200 */
[C---:B------:R-:W-:Y:S01]  /*5130*/  HMMA.16816.F32.BF16 R52, R16.reuse, R44, R88 ;  /* 0x0000002c1034723c */ /* 0x040fe20000041858 */
[----:B------:R-:W-:Y:S05]  /*5140*/  LDSM.16.MT88.4 R88, [R193+0x7800] ;  /* 0x00780000c158783b */ /* 0x000fea0000004200 */
[----:B------:R-:W-:Y:S01]  /*5150*/  HMMA.16816.F32.BF16 R84, R16, R40, R84 ;  /* 0x000000281054723c */ /* 0x000fe20000041854 */
[----:B-1----:R-:W-:-:S04]  /*5160*/  FFMA.FTZ R2, R131, UR6, -R6 ;  /* 0x0000000683027c23 */ /* 0x002fc80008010806 */
[----:B------:R1:W2:Y:S01]  /*5170*/  MUFU.EX2 R165, R2 ;  /* 0x0000000200a57308 */ /* 0x0002a20000000800 */
[C---:B------:R-:W-:Y:S06]  /*5180*/  HMMA.16816.F32.BF16 R44, R16.reuse, R46, R116 ;  /* 0x0000002e102c723c */ /* 0x040fec0000041874 */
[C---:B------:R-:W-:Y:S06]  /*5190*/  HMMA.16816.F32.BF16 R40, R16.reuse, R42, R124 ;  /* 0x0000002a1028723c */ /* 0x040fec000004187c */
[----:B------:R-:W-:Y:S01]  /*51a0*/  HMMA.16816.F32.BF16 R36, R16, R38, R120 ;  /* 0x000000261024723c */ /* 0x000fe20000041878 */
[----:B------:R-:W-:Y:S01]  /*51b0*/  LDSM.16.MT88.4 R120, [R194+0x7800] ;  /* 0x00780000c278783b */ /* 0x000fe20000004200 */
[----:B-1----:R-:W-:Y:S01]  /*51c0*/  FFMA.FTZ R2, R128, UR6, -R6 ;  /* 0x0000000680027c23 */ /* 0x002fe20008010806 */
[----:B--2---:R-:W-:-:S03]  /*51d0*/  F2FP.BF16.F32.PACK_AB R12, R165, R166 ;  /* 0x000000a6a50c723e */ /* 0x004fc600000010ff */
[----:B------:R1:W-:Y:S02]  /*51e0*/  MUFU.EX2 R164, R2 ;  /* 0x0000000200a47308 */ /* 0x0003e40000000800 */
[----:B-1----:R-:W-:Y:S02]  /*51f0*/  FFMA.FTZ R2, R129, UR6, -R6 ;  /* 0x0000000681027c23 */ /* 0x002fe40008010806 */
[C---:B------:R-:W-:Y:S01]  /*5200*/  HMMA.16816.F32.BF16 R128, R16.reuse, R48, R28 ;  /* 0x000000301080723c */ /* 0x040fe2000004181c */
[----:B------:R-:W1:Y:S03]  /*5210*/  LDSM.16.MT88.4 R28, [R194+0x7000] ;  /* 0x00700000c21c783b */ /* 0x000e660000004200 */
[----:B------:R2:W3:Y:S02]  /*5220*/  MUFU.EX2 R163, R2 ;  /* 0x0000000200a37308 */ /* 0x0004e40000000800 */
[----:B------:R-:W-:Y:S07]  /*5230*/  HMMA.16816.F32.BF16 R48, R16, R50, R112 ;  /* 0x000000321030723c */ /* 0x000fee0000041870 */
[----:B------:R-:W-:-:S02]  /*5240*/  F2FP.BF16.F32.PACK_AB R16, R213, R218 ;  /* 0x000000dad510723e */ /* 0x000fc400000010ff */
[----:B------:R-:W-:Y:S01]  /*5250*/  F2FP.BF16.F32.PACK_AB R18, R215, R212 ;  /* 0x000000d4d712723e */ /* 0x000fe200000010ff */
[----:B--2---:R-:W-:Y:S01]  /*5260*/  FFMA.FTZ R2, R134, UR6, -R5 ;  /* 0x0000000686027c23 */ /* 0x004fe20008010805 */
[----:B---3--:R-:W-:-:S03]  /*5270*/  F2FP.BF16.F32.PACK_AB R14, R163, R164 ;  /* 0x000000a4a30e723e */ /* 0x008fc600000010ff */
        /* <DEDUP_REMOVED lines=10> */
[----:B------:R2:W-:Y:S02]  /*5320*/  MUFU.EX2 R158, R2 ;  /* 0x00000002009e7308 */ /* 0x0005e40000000800 */
[C---:B------:R-:W-:Y:S06]  /*5330*/  HMMA.16816.F32.BF16 R108, R12.reuse, R20, R108 ;  /* 0x000000140c6c723c */ /* 0x040fec000004186c */
[C---:B----4-:R-:W-:Y:S01]  /*5340*/  HMMA.16816.F32.BF16 R72, R12.reuse, R24, R104 ;  /* 0x000000180c48723c */ /* 0x050fe20000041868 */
[----:B------:R-:W-:Y:S05]  /*5350*/  LDSM.16.MT88.4 R104, [R196+0x7800] ;  /* 0x00780000c468783b */ /* 0x000fea0000004200 */
[----:B-1----:R-:W-:Y:S01]  /*5360*/  HMMA.16816.F32.BF16 R116, R12, R28, R100 ;  /* 0x0000001c0c74723c */ /* 0x002fe20000041864 */
[----:B--2---:R-:W-:-:S04]  /*5370*/  FFMA.FTZ R2, R145, UR6, -R0 ;  /* 0x0000000691027c23 */ /* 0x004fc80008010800 */
[----:B------:R1:W2:Y:S01]  /*5380*/  MUFU.EX2 R157, R2 ;  /* 0x00000002009d7308 */ /* 0x0002a20000000800 */
[C---:B------:R-:W-:Y:S06]  /*5390*/  HMMA.16816.F32.BF16 R132, R12.reuse, R32, R96 ;  /* 0x000000200c84723c */ /* 0x040fec0000041860 */
[C---:B------:R-:W-:Y:S06]  /*53a0*/  HMMA.16816.F32.BF16 R92, R12.reuse, R22, R92 ;  /* 0x000000160c5c723c */ /* 0x040fec000004185c */
[----:B------:R-:W-:Y:S01]  /*53b0*/  HMMA.16816.F32.BF16 R60, R12, R26, R60 ;  /* 0x0000001a0c3c723c */ /* 0x000fe2000004183c */
[----:B-1----:R-:W-:Y:S01]  /*53c0*/  FFMA.FTZ R2, R141, UR6, -R0 ;  /* 0x000000068d027c23 */ /* 0x002fe20008010800 */
[----:B--2---:R-:W-:-:S04]  /*53d0*/  F2FP.BF16.F32.PACK_AB R17, R157, R158 ;  /* 0x0000009e9d11723e */ /* 0x004fc800000010ff */
[C---:B------:R-:W-:Y:S01]  /*53e0*/  HMMA.16816.F32.BF16 R64, R12.reuse, R30, R64 ;  /* 0x0000001e0c40723c */ /* 0x040fe20000041840 */
[----:B------:R1:W-:Y:S05]  /*53f0*/  MUFU.EX2 R156, R2 ;  /* 0x00000002009c7308 */ /* 0x0003ea0000000800 */
[----:B------:R-:W-:Y:S07]  /*5400*/  HMMA.16816.F32.BF16 R56, R12, R34, R56 ;  /* 0x000000220c38723c */ /* 0x000fee0000041838 */
[----:B------:R-:W-:Y:S01]  /*5410*/  FADD.FTZ R12, R190, R188 ;  /* 0x000000bcbe0c7221 */ /* 0x000fe20000010000 */
[----:B------:R-:W-:-:S03]  /*5420*/  FADD.FTZ R13, R181, R180 ;  /* 0x000000b4b50d7221 */ /* 0x000fc60000010000 */
[----:B------:R-:W-:Y:S01]  /*5430*/  FADD.FTZ R12, R189, R12 ;  /* 0x0000000cbd0c7221 */ /* 0x000fe20000010000 */
[----:B------:R-:W-:Y:S01]  /*5440*/  FADD.FTZ R13, R183, R13 ;  /* 0x0000000db70d7221 */ /* 0x000fe20000010000 */
[----:B-1----:R-:W-:Y:S02]  /*5450*/  FFMA.FTZ R2, R139, UR6, -R0 ;  /* 0x000000068b027c23 */ /* 0x002fe40008010800 */
[----:B------:R-:W-:Y:S02]  /*5460*/  FADD.FTZ R12, R191, R12 ;  /* 0x0000000cbf0c7221 */ /* 0x000fe40000010000 */
        /* <DEDUP_REMOVED lines=8> */
[----:B------:R-:W-:-:S03]  /*54f0*/  F2FP.BF16.F32.PACK_AB R136, R209, R217 ;  /* 0x000000d9d188723e */ /* 0x000fc600000010ff */
        /* <DEDUP_REMOVED lines=12> */
[----:B--2---:R-:W-:Y:S02]  /*55c0*/  F2FP.BF16.F32.PACK_AB R140, R144, R145 ;  /* 0x00000091908c723e */ /* 0x004fe400000010ff */
[----:B------:R-:W-:-:S03]  /*55d0*/  F2FP.BF16.F32.PACK_AB R138, R241, R187 ;  /* 0x000000bbf18a723e */ /* 0x000fc600000010ff */
        /* <DEDUP_REMOVED lines=22> */
[----:B-1----:R-:W-:Y:S01]  /*5740*/  HMMA.16816.F32.BF16 R132, R140, R4, R132 ;  /* 0x000000048c84723c */ /* 0x002fe20000041884 */
[----:B------:R-:W-:-:S05]  /*5750*/  FADD.FTZ R2, R172, R2 ;  /* 0x00000002ac027221 */ /* 0x000fca0000010000 */
[C---:B------:R-:W-:Y:S01]  /*5760*/  HMMA.16816.F32.BF16 R100, R140.reuse, R104, R72 ;  /* 0x000000688c64723c */ /* 0x040fe20000041848 */
[----:B---3--:R-:W-:Y:S01]  /*5770*/  FADD.FTZ R0, R216, R210 ;  /* 0x000000d2d8007221 */ /* 0x008fe20000010000 */
[----:B----4-:R-:W-:Y:S01]  /*5780*/  F2FP.BF16.F32.PACK_AB R139, R242, R14 ;  /* 0x0000000ef28b723e */ /* 0x010fe200000010ff */
[----:B------:R-:W-:Y:S02]  /*5790*/  FADD.FTZ R2, R178, R2 ;  /* 0x00000002b2027221 */ /* 0x000fe40000010000 */
[----:B------:R-:W-:Y:S01]  /*57a0*/  FADD.FTZ R0, R211, R0 ;  /* 0x00000000d3007221 */ /* 0x000fe20000010000 */
[----:B------:R-:W-:Y:S01]  /*57b0*/  HMMA.16816.F32.BF16 R108, R140, R106, R60 ;  /* 0x0000006a8c6c723c */ /* 0x000fe2000004183c */
[----:B------:R-:W-:Y:S02]  /*57c0*/  FADD.FTZ R2, R169, R2 ;  /* 0x00000002a9027221 */ /* 0x000fe40000010000 */
[----:B------:R-:W-:Y:S02]  /*57d0*/  FADD.FTZ R0, R214, R0 ;  /* 0x00000000d6007221 */ /* 0x000fe40000010000 */
[----:B------:R-:W-:Y:S01]  /*57e0*/  FADD.FTZ R2, R170, R2 ;  /* 0x00000002aa027221 */ /* 0x000fe20000010000 */
[----:B------:R-:W-:Y:S01]  /*57f0*/  HMMA.16816.F32.BF16 R128, R136, R4, R128 ;  /* 0x000000048880723c */ /* 0x000fe20000041880 */
[----:B------:R-:W-:-:S05]  /*5800*/  FADD.FTZ R0, R221, R0 ;  /* 0x00000000dd007221 */ /* 0x000fca0000010000 */
[----:B------:R-:W-:Y:S01]  /*5810*/  HMMA.16816.F32.BF16 R116, R140, R120, R116 ;  /* 0x000000788c74723c */ /* 0x000fe20000041874 */
[----:B------:R-:W-:Y:S01]  /*5820*/  FADD.FTZ R4, R185, R13 ;  /* 0x0000000db9047221 */ /* 0x000fe20000010000 */
[----:B------:R-:W-:-:S03]  /*5830*/  FADD.FTZ R5, R179, R12 ;  /* 0x0000000cb3057221 */ /* 0x000fc60000010000 */
[----:B------:R-:W-:Y:S01]  /*5840*/  FADD.FTZ R12, R174, R4 ;  /* 0x00000004ae0c7221 */ /* 0x000fe20000010000 */
[----:B------:R-:W-:Y:S01]  /*5850*/  FADD.FTZ R4, R222, R0 ;  /* 0x00000000de047221 */ /* 0x000fe20000010000 */
[----:B------:R-:W-:Y:S01]  /*5860*/  HMMA.16816.F32.BF16 R124, R140, R122, R64 ;  /* 0x0000007a8c7c723c */ /* 0x000fe20000041840 */
[----:B------:R-:W-:Y:S01]  /*5870*/  FADD.FTZ R0, R182, R5 ;  /* 0x00000005b6007221 */ /* 0x000fe20000010000 */
[----:B------:R-:W-:-:S04]  /*5880*/  FADD.FTZ R5, R177, R12 ;  /* 0x0000000cb1057221 */ /* 0x000fc80000010000 */
        /* <DEDUP_REMOVED lines=48> */
[----:B------:R-:W-:Y:S06]  /*5b90*/  @!P1 BRA `(.L_x_1151) ;  /* 0x0000007400a09947 */ /* 0x000fec0003800000 */
[----:B------:R-:W-:Y:S01]  /*5ba0*/  ULDC UR4, c[0x0][0x2d0] ;  /* 0x0000b40000047ab9 */ /* 0x000fe20000000800 */
[----:B------:R-:W-:Y:S01]  /*5bb0*/  VIADD R164, R208, 0xfffffffe ;  /* 0xfffffffed0a47836 */ /* 0x000fe20000000000 */
[----:B------:R-:W-:Y:S01]  /*5bc0*/  ISETP.GE.AND P0, PT, R230, UR4, PT ;  /* 0x00000004e6007c0c */ /* 0x000fe2000bf06270 */
[----:B------:R-:W-:-:S04]  /*5bd0*/  DEPBAR.LE SB0, 0x0 ;  /* 0x000080000000791a */ /* 0x000fc80000000000 */
[----:B------:R-:W-:Y:S01]  /*5be0*/  SHF.R.S32.HI R2, RZ, 0x1f, R164 ;  /* 0x0000001fff027819 */ /* 0x000fe200000114a4 */
[----:B------:R-:W-:Y:S01]  /*5bf0*/  IMAD R0, R228, R164, RZ ;  /* 0x000000a4e4007224 */ /* 0x000fe200078e02ff */
[----:B------:R-:W-:Y:S01]  /*5c00*/  BAR.SYNC.DEFER_BLOCKING 0x0 ;  /* 0x0000000000007b1d */ /* 0x000fe20000010000 */
[----:B------:R-:W-:-:S04]  /*5c10*/  IMAD.WIDE.U32 R4, R164, R223, R250 ;  /* 0x000000dfa4047225 */ /* 0x000fc800078e00fa */
[----:B------:R-:W-:-:S03]  /*5c20*/  IMAD R0, R2, R223, R0 ;  /* 0x000000df02007224 */ /* 0x000fc600078e0200 */
[----:B------:R-:W1:Y:S01]  /*5c30*/  @!P0 LDC.64 R16, c[0x0][0x220] ;  /* 0x00008800ff108b82 */ /* 0x000e620000000a00 */
[----:B------:R-:W-:-:S04]  /*5c40*/  IMAD.WIDE.U32 R6, R248, 0x20, RZ ;  /* 0x00000020f8067825 */ /* 0x000fc800078e00ff */
[----:B------:R-:W-:Y:S01]  /*5c50*/  IMAD.IADD R5, R5, 0x1, R0 ;  /* 0x0000000105057824 */ /* 0x000fe200078e0200 */
[----:B------:R-:W-:Y:S01]  /*5c60*/  @!P0 IADD3 R0, P1, R252, R4, RZ ;  /* 0x00000004fc008210 */ /* 0x000fe20007f3e0ff */
[----:B------:R-:W-:Y:S01]  /*5c70*/  IMAD.SHL.U32 R12, R249, 0x20, RZ ;  /* 0x00000020f90c7824 */ /* 0x000fe200078e00ff */
[----:B------:R-:W2:Y:S01]  /*5c80*/  @!P0 LDC.64 R14, c[0x0][0x220] ;  /* 0x00008800ff0e8b82 */ /* 0x000ea20000000a00 */
[----:B------:R-:W-:Y:S02]  /*5c90*/  @!P0 IADD3 R2, P2, R4, R6, RZ ;  /* 0x0000000604028210 */ /* 0x000fe40007f5e0ff */
[----:B------:R-:W-:Y:S02]  /*5ca0*/  @!P0 IMAD.X R6, R245, 0x1, R5, P1 ;  /* 0x00000001f5068824 */ /* 0x000fe400008e0605 */
[----:B------:R-:W-:-:S03]  /*5cb0*/  @!P0 IADD3.X R7, R5, R7, R12, P2, !PT ;  /* 0x0000000705078210 */ /* 0x000fc600017fe40c */
[----:B------:R-:W3:Y:S01]  /*5cc0*/  @!P0 LDC.64 R18, c[0x0][0x220] ;  /* 0x00008800ff128b82 */ /* 0x000ee20000000a00 */
[----:B------:R-:W-:Y:S07]  /*5cd0*/  @P0 STS.128 [R207+0x6000], RZ ;  /* 0x006000ffcf000388 */ /* 0x000fee0000000c00 */
        /* <DEDUP_REMOVED lines=8> */
[----:B------:R1:W-:Y:S01]  /*5d60*/  @!P0 LDGSTS.E.BYPASS.LTC128B.128 [R207+0x6000], desc[UR10][R16.64] ;  /* 0x0600000010cf8fae */ /* 0x0003e2000b901d4a */
        /* <DEDUP_REMOVED lines=8> */
[----:B------:R-:W-:Y:S01]  /*5df0*/  @!P0 LDGSTS.E.BYPASS.LTC128B.128 [R207+0x6800], desc[UR10][R14.64] ;  /* 0x068000000ecf8fae */ /* 0x000fe2000b901d4a */
[----:B------:R-:W-:-:S03]  /*5e00*/  @!P0 LEA.HI.X R13, R2, R19, R7, 0x1, P1 ;  /* 0x00000013020d8211 */ /* 0x000fc600008f0c07 */
[----:B------:R-:W-:Y:S01]  /*5e10*/  @P0 STS.128 [R207+0x7000], RZ ;  /* 0x007000ffcf000388 */ /* 0x000fe20000000c00 */
[----:B----4-:R-:W-:-:S03]  /*5e20*/  @!P0 LEA R6, P1, R4, R20, 0x1 ;  /* 0x0000001404068211 */ /* 0x010fc600078208ff */
[----:B------:R-:W-:Y:S01]  /*5e30*/  @!PT LDS RZ, [RZ] ;  /* 0x00000000fffff984 */ /* 0x000fe20000000800 */
[----:B------:R-:W-:Y:S01]  /*5e40*/  @!PT LDS RZ, [RZ] ;  /* 0x00000000fffff984 */ /* 0x000fe20000000800 */
[----:B------:R-:W-:Y:S01]  /*5e50*/  @!PT LDS RZ, [RZ] ;  /* 0x00000000fffff984 */ /* 0x000fe20000000800 */
[----:B------:R2:W-:Y:S01]  /*5e60*/  @!P0 LDGSTS.E.BYPASS.LTC128B.128 [R207+0x7000], desc[UR10][R12.64] ;  /* 0x070000000ccf8fae */ /* 0x0005e2000b901d4a */
[----:B------:R-:W-:Y:S01]  /*5e70*/  @!P0 LEA.HI.X R7, R4, R21, R0, 0x1, P1 ;  /* 0x0000001504078211 */ /* 0x000fe200008f0c00 */
[----:B------:R-:W-:Y:S02]  /*5e80*/  IMAD R0, R164, 0x40, R238 ;  /* 0x00000040a4007824 */ /* 0x000fe400078e02ee */
[----:B------:R-:W-:Y:S02]  /*5e90*/  @P0 STS.128 [R207+0x7800], RZ ;  /* 0x007800ffcf000388 */ /* 0x000fe40000000c00 */
[----:B------:R-:W-:Y:S02]  /*5ea0*/  VIADD R2, R0, 0x8 ;  /* 0x0000000800027836 */ /* 0x000fe40000000000 */
[----:B------:R-:W-:Y:S01]  /*5eb0*/  @!PT LDS RZ, [RZ] ;  /* 0x00000000fffff984 */ /* 0x000fe20000000800 */
[----:B------:R-:W-:Y:S01]  /*5ec0*/  @!PT LDS RZ, [RZ] ;  /* 0x00000000fffff984 */ /* 0x000fe20000000800 */
[----:B------:R-:W-:Y:S01]  /*5ed0*/  @!PT LDS RZ, [RZ] ;  /* 0x00000000fffff984 */ /* 0x000fe20000000800 */
[----:B------:R3:W-:Y:S04]  /*5ee0*/  @!P0 LDGSTS.E.BYPASS.LTC128B.128 [R207+0x7800], desc[UR10][R6.64] ;  /* 0x0780000006cf8fae */ /* 0x0007e8000b901d4a */
[----:B------:R-:W-:Y:S01]  /*5ef0*/  LDSM.16.M88.4 R36, [R199] ;  /* 0x00000000c724783b */ /* 0x000fe20000000200 */
[----:B------:R-:W-:-:S02]  /*5f00*/  ISETP.GE.AND P1, PT, R2, R8, PT ;  /* 0x000000080200720c */ /* 0x000fc40003f26270 */
[----:B------:R-:W-:Y:S01]  /*5f10*/  ISETP.GE.AND P3, PT, R2, R9, PT ;  /* 0x000000090200720c */ /* 0x000fe20003f66270 */
[----:B------:R-:W3:Y:S04]  /*5f20*/  LDSM.16.M88.4 R40, [R192+0x4000] ;  /* 0x00400000c028783b */ /* 0x000ee80000000200 */
[----:B------:R-:W4:Y:S04]  /*5f30*/  LDSM.16.M88.4 R32, [R199+0x2000] ;  /* 0x00200000c720783b */ /* 0x000f280000000200 */
[----:B------:R-:W-:Y:S04]  /*5f40*/  LDSM.16.M88.4 R28, [R202] ;  /* 0x00000000ca1c783b */ /* 0x000fe80000000200 */
[----:B------:R-:W5:Y:S04]  /*5f50*/  LDSM.16.M88.4 R44, [R198+0x4000] ;  /* 0x00400000c62c783b */ /* 0x000f680000000200 */
[----:B------:R-:W5:Y:S04]  /*5f60*/  LDSM.16.M88.4 R24, [R202+0x2000] ;  /* 0x00200000ca18783b */ /* 0x000f680000000200 */
[----:B------:R-:W-:Y:S04]  /*5f70*/  LDSM.16.M88.4 R52, [R203] ;  /* 0x00000000cb34783b */ /* 0x000fe80000000200 */
[----:B------:R-:W5:Y:S04]  /*5f80*/  LDSM.16.M88.4 R20, [R200] ;  /* 0x00000000c814783b */ /* 0x000f680000000200 */
[----:B-1----:R-:W1:Y:S04]  /*5f90*/  LDSM.16.M88.4 R16, [R200+0x2000] ;  /* 0x00200000c810783b */ /* 0x002e680000000200 */
[----:B------:R-:W-:Y:S04]  /*5fa0*/  LDSM.16.M88.4 R60, [R197] ;  /* 0x00000000c53c783b */ /* 0x000fe80000000200 */
[----:B--2---:R-:W-:Y:S01]  /*5fb0*/  LDSM.16.M88.4 R12, [R201] ;  /* 0x00000000c90c783b */ /* 0x004fe20000000200 */
[-C--:B---3--:R-:W-:Y:S03]  /*5fc0*/  HMMA.16816.F32.BF16 R4, R36, R40.reuse, RZ ;  /* 0x000000282404723c */ /* 0x088fe600000418ff */
[----:B------:R-:W2:Y:S04]  /*5fd0*/  LDSM.16.M88.4 R56, [R192+0x4800] ;  /* 0x00480000c038783b */ /* 0x000ea80000000200 */
[----:B------:R-:W0:Y:S01]  /*5fe0*/  LDGDEPBAR ;  /* 0x00000000000079af */ /* 0x000e220000000000 */
[----:B----4-:R-:W-:Y:S06]  /*5ff0*/  HMMA.16816.F32.BF16 R48, R32, R40, RZ ;  /* 0x000000282030723c */ /* 0x010fec00000418ff */
[-C--:B------:R-:W-:Y:S06]  /*6000*/  HMMA.16816.F32.BF16 R76, R36, R42.reuse, RZ ;  /* 0x0000002a244c723c */ /* 0x080fec00000418ff */
[----:B------:R-:W-:Y:S06]  /*6010*/  HMMA.16816.F32.BF16 R64, R32, R42, RZ ;  /* 0x0000002a2040723c */ /* 0x000fec00000418ff */
[-C--:B-----5:R-:W-:Y:S06]  /*6020*/  HMMA.16816.F32.BF16 R4, R28, R44.reuse, R4 ;  /* 0x0000002c1c04723c */ /* 0x0a0fec0000041804 */
[----:B------:R-:W-:Y:S06]  /*6030*/  HMMA.16816.F32.BF16 R48, R24, R44, R48 ;  /* 0x0000002c1830723c */ /* 0x000fec0000041830 */
[-C--:B------:R-:W-:Y:S06]  /*6040*/  HMMA.16816.F32.BF16 R40, R28, R46.reuse, R76 ;  /* 0x0000002e1c28723c */ /* 0x080fec000004184c */
[----:B------:R-:W-:Y:S01]  /*6050*/  HMMA.16816.F32.BF16 R44, R24, R46, R64 ;  /* 0x0000002e182c723c */ /* 0x000fe20000041840 */
[----:B------:R-:W-:Y:S05]  /*6060*/  LDSM.16.M88.4 R64, [R206] ;  /* 0x00000000ce40783b */ /* 0x000fea0000000200 */
[-C--:B------:R-:W-:Y:S01]  /*6070*/  HMMA.16816.F32.BF16 R72, R20, R52.reuse, R4 ;  /* 0x000000341448723c */ /* 0x080fe20000041804 */
[----:B------:R-:W3:Y:S05]  /*6080*/  LDSM.16.M88.4 R4, [R201+0x2000] ;  /* 0x00200000c904783b */ /* 0x000eea0000000200 */
[----:B-1----:R-:W-:Y:S01]  /*6090*/  HMMA.16816.F32.BF16 R148, R16, R52, R48 ;  /* 0x000000341094723c */ /* 0x002fe20000041830 */
[----:B------:R-:W1:Y:S05]  /*60a0*/  LDSM.16.M88.4 R48, [R198+0x4800] ;  /* 0x00480000c630783b */ /* 0x000e6a0000000200 */
[----:B--2---:R-:W-:Y:S06]  /*60b0*/  HMMA.16816.F32.BF16 R76, R32, R56, RZ ;  /* 0x00000038204c723c */ /* 0x004fec00000418ff */
[----:B------:R-:W-:Y:S06]  /*60c0*/  HMMA.16816.F32.BF16 R40, R20, R54, R40 ;  /* 0x000000361428723c */ /* 0x000fec0000041828 */
[----:B------:R-:W-:Y:S06]  /*60d0*/  HMMA.16816.F32.BF16 R144, R12, R60, R72 ;  /* 0x0000003c0c90723c */ /* 0x000fec0000041848 */
[----:B------:R-:W-:Y:S06]  /*60e0*/  HMMA.16816.F32.BF16 R72, R36, R56, RZ ;  /* 0x000000382448723c */ /* 0x000fec00000418ff */
[----:B------:R-:W-:Y:S01]  /*60f0*/  HMMA.16816.F32.BF16 R44, R16, R54, R44 ;  /* 0x00000036102c723c */ /* 0x000fe2000004182c */
[----:B------:R-:W2:Y:S05]  /*6100*/  LDSM.16.M88.4 R52, [R192+0x5000] ;  /* 0x00500000c034783b */ /* 0x000eaa0000000200 */
[----:B---3--:R-:W-:Y:S06]  /*6110*/  HMMA.16816.F32.BF16 R148, R4, R60, R148 ;  /* 0x0000003c0494723c */ /* 0x008fec0000041894 */
[-C--:B-1----:R-:W-:Y:S01]  /*6120*/  HMMA.16816.F32.BF16 R156, R24, R48.reuse, R76 ;  /* 0x00000030189c723c */ /* 0x082fe2000004184c */
[----:B------:R-:W-:Y:S01]  /*6130*/  FMUL.FTZ R144, R144, UR8 ;  /* 0x0000000890907c20 */ /* 0x000fe20008410000 */
[----:B------:R-:W-:Y:S01]  /*6140*/  FMUL.FTZ R145, R145, UR8 ;  /* 0x0000000891917c20 */ /* 0x000fe20008410000 */
[----:B------:R-:W-:Y:S01]  /*6150*/  FMUL.FTZ R146, R146, UR8 ;  /* 0x0000000892927c20 */ /* 0x000fe20008410000 */
[----:B------:R-:W-:Y:S01]  /*6160*/  FMUL.FTZ R147, R147, UR8 ;  /* 0x0000000893937c20 */ /* 0x000fe20008410000 */
[----:B------:R-:W-:Y:S01]  /*6170*/  MUFU.TANH R191, R144 ;  /* 0x0000009000bf7308 */ /* 0x000fe20000002400 */
[----:B------:R-:W-:Y:S06]  /*6180*/  HMMA.16816.F32.BF16 R152, R28, R48, R72 ;  /* 0x000000301c98723c */ /* 0x000fec0000041848 */
[----:B------:R-:W-:Y:S01]  /*6190*/  HMMA.16816.F32.BF16 R72, R32, R58, RZ ;  /* 0x0000003a2048723c */ /* 0x000fe200000418ff */
[----:B------:R-:W1:Y:S05]  /*61a0*/  MUFU.TANH R187, R145 ;  /* 0x0000009100bb7308 */ /* 0x000e6a0000002400 */
[----:B------:R-:W-:Y:S01]  /*61b0*/  HMMA.16816.F32.BF16 R76, R12, R62, R40 ;  /* 0x0000003e0c4c723c */ /* 0x000fe20000041828 */
[----:B------:R-:W3:Y:S01]  /*61c0*/  LDSM.16.M88.4 R40, [R197+0x800] ;  /* 0x00080000c528783b */ /* 0x000ee20000000200 */
[----:B------:R-:W-:Y:S01]  /*61d0*/  FMUL.FTZ R148, R148, UR8 ;  /* 0x0000000894947c20 */ /* 0x000fe20008410000 */
[----:B------:R-:W-:Y:S01]  /*61e0*/  MUFU.TANH R190, R146 ;  /* 0x0000009200be7308 */ /* 0x000fe20000002400 */
[----:B------:R-:W-:Y:S01]  /*61f0*/  FMUL.FTZ R149, R149, UR8 ;  /* 0x0000000895957c20 */ /* 0x000fe20008410000 */
[----:B------:R-:W-:Y:S01]  /*6200*/  FMUL.FTZ R150, R150, UR8 ;  /* 0x0000000896967c20 */ /* 0x000fe20008410000 */
[----:B------:R-:W-:Y:S01]  /*6210*/  HMMA.16816.F32.BF16 R56, R36, R58, RZ ;  /* 0x0000003a2438723c */ /* 0x000fe200000418ff */
[----:B------:R-:W-:-:S04]  /*6220*/  FMUL.FTZ R151, R151, UR8 ;  /* 0x0000000897977c20 */ /* 0x000fc80008410000 */
[----:B------:R4:W5:Y:S07]  /*6230*/  MUFU.TANH R185, R147 ;  /* 0x0000009300b97308 */ /* 0x00096e0000002400 */
[----:B------:R-:W-:Y:S01]  /*6240*/  HMMA.16816.F32.BF16 R160, R24, R50, R72 ;  /* 0x0000003218a0723c */ /* 0x000fe20000041848 */
[----:B------:R-:W-:Y:S05]  /*6250*/  MUFU.TANH R189, R148 ;  /* 0x0000009400bd7308 */ /* 0x000fea0000002400 */
[----:B------:R-:W-:Y:S01]  /*6260*/  FMUL.FTZ R76, R76, UR8 ;  /* 0x000000084c4c7c20 */ /* 0x000fe20008410000 */
[----:B------:R-:W-:Y:S01]  /*6270*/  FMUL.FTZ R77, R77, UR8 ;  /* 0x000000084d4d7c20 */ /* 0x000fe20008410000 */
[----:B------:R-:W-:Y:S01]  /*6280*/  FMUL.FTZ R78, R78, UR8 ;  /* 0x000000084e4e7c20 */ /* 0x000fe20008410000 */
[----:B------:R-:W-:Y:S01]  /*6290*/  FMUL.FTZ R79, R79, UR8 ;  /* 0x000000084f4f7c20 */ /* 0x000fe20008410000 */
[----:B----4-:R-:W-:Y:S01]  /*62a0*/  HMMA.16816.F32.BF16 R144, R4, R62, R44 ;  /* 0x0000003e0490723c */ /* 0x010fe2000004182c */
[----:B------:R-:W4:Y:S01]  /*62b0*/  LDSM.16.M88.4 R44, [R198+0x5000] ;  /* 0x00500000c62c783b */ /* 0x000f220000000200 */
[----:B------:R-:W-:Y:S04]  /*62c0*/  MUFU.TANH R182, R76 ;  /* 0x0000004c00b67308 */ /* 0x000fe80000002400 */
[----:B------:R-:W-:Y:S04]  /*62d0*/  HMMA.16816.F32.BF16 R60, R20, R64, R152 ;  /* 0x00000040143c723c */ /* 0x000fe80000041898 */
[----:B------:R-:W-:Y:S02]  /*62e0*/  MUFU.TANH R183, R77 ;  /* 0x0000004d00b77308 */ /* 0x000fe40000002400 */
[----:B------:R-:W-:Y:S06]  /*62f0*/  HMMA.16816.F32.BF16 R56, R28, R50, R56 ;  /* 0x000000321c38723c */ /* 0x000fec0000041838 */
[----:B------:R-:W-:Y:S01]  /*6300*/  HMMA.16816.F32.BF16 R48, R16, R64, R156 ;  /* 0x000000401030723c */ /* 0x000fe2000004189c */
[----:B------:R-:W-:Y:S05]  /*6310*/  MUFU.TANH R179, R78 ;  /* 0x0000004e00b37308 */ /* 0x000fea0000002400 */
[----:B--2---:R-:W-:Y:S01]  /*6320*/  HMMA.16816.F32.BF16 R72, R32, R52, RZ ;  /* 0x000000342048723c */ /* 0x004fe200000418ff */
[----:B------:R-:W-:Y:S01]  /*6330*/  FMUL.FTZ R144, R144, UR8 ;  /* 0x0000000890907c20 */ /* 0x000fe20008410000 */
[----:B------:R-:W-:Y:S01]  /*6340*/  FMUL.FTZ R145, R145, UR8 ;  /* 0x0000000891917c20 */ /* 0x000fe20008410000 */
[----:B------:R3:W-:Y:S01]  /*6350*/  MUFU.TANH R180, R79 ;  /* 0x0000004f00b47308 */ /* 0x0007e20000002400 */
[----:B------:R-:W-:Y:S01]  /*6360*/  FMUL.FTZ R146, R146, UR8 ;  /* 0x0000000892927c20 */ /* 0x000fe20008410000 */
[----:B------:R-:W-:-:S06]  /*6370*/  FMUL.FTZ R147, R147, UR8 ;  /* 0x0000000893937c20 */ /* 0x000fcc0008410000 */
[----:B------:R-:W-:Y:S01]  /*6380*/  MUFU.TANH R186, R149 ;  /* 0x0000009500ba7308 */ /* 0x000fe20000002400 */
[-C--:B------:R-:W-:Y:S06]  /*6390*/  HMMA.16816.F32.BF16 R56, R20, R66.reuse, R56 ;  /* 0x000000421438723c */ /* 0x080fec0000041838 */
[----:B------:R-:W-:Y:S01]  /*63a0*/  HMMA.16816.F32.BF16 R64, R16, R66, R160 ;  /* 0x000000421040723c */ /* 0x000fe200000418a0 */
[----:B------:R-:W-:Y:S05]  /*63b0*/  MUFU.TANH R188, R150 ;  /* 0x0000009600bc7308 */ /* 0x000fea0000002400 */
[----:B---3--:R-:W-:Y:S03]  /*63c0*/  HMMA.16816.F32.BF16 R76, R12, R40, R60 ;  /* 0x000000280c4c723c */ /* 0x008fe6000004183c */
[----:B------:R2:W3:Y:S03]  /*63d0*/  MUFU.TANH R184, R151 ;  /* 0x0000009700b87308 */ /* 0x0004e60000002400 */
[----:B------:R-:W-:Y:S05]  /*63e0*/  HMMA.16816.F32.BF16 R60, R36, R52, RZ ;  /* 0x00000034243c723c */ /* 0x000fea00000418ff */
[----:B------:R-:W-:Y:S01]  /*63f0*/  MUFU.TANH R176, R144 ;  /* 0x0000009000b07308 */ /* 0x000fe20000002400 */
[----:B----4-:R-:W-:Y:S06]  /*6400*/  HMMA.16816.F32.BF16 R152, R24, R44, R72 ;  /* 0x0000002c1898723c */ /* 0x010fec0000041848 */
[----:B------:R-:W-:Y:S01]  /*6410*/  HMMA.16816.F32.BF16 R72, R12, R42, R56 ;  /* 0x0000002a0c48723c */ /* 0x000fe20000041838 */
[----:B------:R-:W-:Y:S01]  /*6420*/  MUFU.TANH R181, R145 ;  /* 0x0000009100b57308 */ /* 0x000fe20000002400 */
[----:B------:R-:W-:Y:S04]  /*6430*/  LDSM.16.M88.4 R56, [R197+0x1000] ;  /* 0x00100000c538783b */ /* 0x000fe80000000200 */
[----:B--2---:R-:W-:Y:S01]  /*6440*/  HMMA.16816.F32.BF16 R148, R4, R40, R48 ;  /* 0x000000280494723c */ /* 0x004fe20000041830 */
[----:B------:R-:W2:Y:S01]  /*6450*/  LDSM.16.M88.4 R48, [R205] ;  /* 0x00000000cd30783b */ /* 0x000ea20000000200 */
[----:B------:R-:W-:Y:S01]  /*6460*/  FMUL.FTZ R76, R76, UR8 ;  /* 0x000000084c4c7c20 */ /* 0x000fe20008410000 */
[----:B------:R-:W4:Y:S01]  /*6470*/  MUFU.TANH R175, R146 ;  /* 0x0000009200af7308 */ /* 0x000f220000002400 */
[----:B------:R-:W-:Y:S01]  /*6480*/  FMUL.FTZ R77, R77, UR8 ;  /* 0x000000084d4d7c20 */ /* 0x000fe20008410000 */
[----:B------:R-:W-:Y:S01]  /*6490*/  FMUL.FTZ R78, R78, UR8 ;  /* 0x000000084e4e7c20 */ /* 0x000fe20008410000 */
[----:B------:R-:W-:-:S05]  /*64a0*/  FMUL.FTZ R79, R79, UR8 ;  /* 0x000000084f4f7c20 */ /* 0x000fca0008410000 */
[----:B------:R1:W4:Y:S07]  /*64b0*/  MUFU.TANH R177, R147 ;  /* 0x0000009300b17308 */ /* 0x00032e0000002400 */
[----:B------:R-:W-:Y:S01]  /*64c0*/  FMUL.FTZ R72, R72, UR8 ;  /* 0x0000000848487c20 */ /* 0x000fe20008410000 */
[----:B------:R-:W4:Y:S01]  /*64d0*/  MUFU.TANH R174, R76 ;  /* 0x0000004c00ae7308 */ /* 0x000f220000002400 */
[----:B------:R-:W-:Y:S01]  /*64e0*/  FMUL.FTZ R73, R73, UR8 ;  /* 0x0000000849497c20 */ /* 0x000fe20008410000 */
[----:B------:R-:W-:Y:S01]  /*64f0*/  FMUL.FTZ R74, R74, UR8 ;  /* 0x000000084a4a7c20 */ /* 0x000fe20008410000 */
[----:B------:R-:W-:-:S02]  /*6500*/  FMUL.FTZ R75, R75, UR8 ;  /* 0x000000084b4b7c20 */ /* 0x000fc40008410000 */
[----:B------:R-:W-:Y:S01]  /*6510*/  FMUL.FTZ R148, R148, UR8 ;  /* 0x0000000894947c20 */ /* 0x000fe20008410000 */
[----:B------:R-:W-:Y:S01]  /*6520*/  FMUL.FTZ R149, R149, UR8 ;  /* 0x0000000895957c20 */ /* 0x000fe20008410000 */
[----:B------:R-:W-:Y:S01]  /*6530*/  FMUL.FTZ R150, R150, UR8 ;  /* 0x0000000896967c20 */ /* 0x000fe20008410000 */
[----:B------:R-:W-:Y:S01]  /*6540*/  MUFU.TANH R178, R77 ;  /* 0x0000004d00b27308 */ /* 0x000fe20000002400 */
[----:B-1----:R-:W-:Y:S01]  /*6550*/  HMMA.16816.F32.BF16 R144, R28, R44, R60 ;  /* 0x0000002c1c90723c */ /* 0x002fe2000004183c */
[----:B------:R-:W-:-:S05]  /*6560*/  FMUL.FTZ R151, R151, UR8 ;  /* 0x0000000897977c20 */ /* 0x000fca0008410000 */
[-C--:B------:R-:W-:Y:S01]  /*6570*/  HMMA.16816.F32.BF16 R60, R32, R54.reuse, RZ ;  /* 0x00000036203c723c */ /* 0x080fe200000418ff */
[----:B------:R-:W1:Y:S05]  /*6580*/  MUFU.TANH R156, R78 ;  /* 0x0000004e009c7308 */ /* 0x000e6a0000002400 */
[----:B------:R-:W-:Y:S03]  /*6590*/  HMMA.16816.F32.BF16 R52, R36, R54, RZ ;  /* 0x000000362434723c */ /* 0x000fe600000418ff */
[----:B------:R5:W-:Y:S08]  /*65a0*/  MUFU.TANH R173, R79 ;  /* 0x0000004f00ad7308 */ /* 0x000bf00000002400 */
[----:B------:R-:W-:Y:S07]  /*65b0*/  MUFU.TANH R167, R72 ;  /* 0x0000004800a77308 */ /* 0x000fee0000002400 */
[----:B------:R-:W-:Y:S01]  /*65c0*/  HMMA.16816.F32.BF16 R60, R24, R46, R60 ;  /* 0x0000002e183c723c */ /* 0x000fe2000004183c */
[----:B------:R-:W-:Y:S05]  /*65d0*/  MUFU.TANH R171, R73 ;  /* 0x0000004900ab7308 */ /* 0x000fea0000002400 */
[----:B-----5:R-:W-:Y:S01]  /*65e0*/  HMMA.16816.F32.BF16 R76, R4, R42, R64 ;  /* 0x0000002a044c723c */ /* 0x020fe20000041840 */
[----:B------:R-:W5:Y:S02]  /*65f0*/  LDSM.16.M88.4 R40, [R192+0x5800] ;  /* 0x00580000c028783b */ /* 0x000f640000000200 */
[----:B------:R-:W-:Y:S03]  /*6600*/  MUFU.TANH R162, R74 ;  /* 0x0000004a00a27308 */ /* 0x000fe60000002400 */
[----:B--2---:R-:W-:Y:S05]  /*6610*/  HMMA.16816.F32.BF16 R64, R20, R48, R144 ;  /* 0x000000301440723c */ /* 0x004fea0000041890 */
[----:B------:R2:W-:Y:S01]  /*6620*/  MUFU.TANH R165, R75 ;  /* 0x0000004b00a57308 */ /* 0x0005e20000002400 */
[----:B------:R-:W-:Y:S06]  /*6630*/  HMMA.16816.F32.BF16 R44, R28, R46, R52 ;  /* 0x0000002e1c2c723c */ /* 0x000fec0000041834 */
[----:B------:R-:W-:Y:S01]  /*6640*/  HMMA.16816.F32.BF16 R52, R16, R48, R152 ;  /* 0x000000301034723c */ /* 0x000fe20000041898 */
[----:B------:R-:W1:Y:S05]  /*6650*/  MUFU.TANH R170, R148 ;  /* 0x0000009400aa7308 */ /* 0x000e6a0000002400 */
[----:B------:R-:W-:Y:S01]  /*6660*/  FMUL.FTZ R76, R76, UR8 ;  /* 0x000000084c4c7c20 */ /* 0x000fe20008410000 */
[----:B------:R-:W-:Y:S01]  /*6670*/  FMUL.FTZ R77, R77, UR8 ;  /* 0x000000084d4d7c20 */ /* 0x000fe20008410000 */
[----:B------:R-:W-:Y:S01]  /*6680*/  FMUL.FTZ R78, R78, UR8 ;  /* 0x000000084e4e7c20 */ /* 0x000fe20008410000 */
[----:B------:R-:W-:Y:S01]  /*6690*/  MUFU.TANH R172, R149 ;  /* 0x0000009500ac7308 */ /* 0x000fe20000002400 */
[----:B------:R-:W-:-:S02]  /*66a0*/  FMUL.FTZ R79, R79, UR8 ;  /* 0x000000084f4f7c20 */ /* 0x000fc40008410000 */
[----:B--2---:R-:W-:Y:S05]  /*66b0*/  HMMA.16816.F32.BF16 R72, R12, R56, R64 ;  /* 0x000000380c48723c */ /* 0x004fea0000041840 */
[----:B------:R-:W2:Y:S01]  /*66c0*/  MUFU.TANH R168, R150 ;  /* 0x0000009600a87308 */ /* 0x000ea20000002400 */
[----:B------:R-:W-:Y:S06]  /*66d0*/  HMMA.16816.F32.BF16 R44, R20, R50, R44 ;  /* 0x00000032142c723c */ /* 0x000fec000004182c */
[----:B-----5:R-:W-:Y:S01]  /*66e0*/  HMMA.16816.F32.BF16 R64, R32, R40, RZ ;  /* 0x000000282040723c */ /* 0x020fe200000418ff */
[----:B------:R5:W2:Y:S05]  /*66f0*/  MUFU.TANH R169, R151 ;  /* 0x0000009700a97308 */ /* 0x000aaa0000002400 */
[----:B------:R-:W-:Y:S03]  /*6700*/  HMMA.16816.F32.BF16 R144, R36, R42, RZ ;  /* 0x0000002a2490723c */ /* 0x000fe600000418ff */
[----:B------:R-:W2:Y:S03]  /*6710*/  MUFU.TANH R161, R76 ;  /* 0x0000004c00a17308 */ /* 0x000ea60000002400 */
[----:B------:R-:W-:Y:S01]  /*6720*/  FMUL.FTZ R72, R72, UR8 ;  /* 0x0000000848487c20 */ /* 0x000fe20008410000 */
[----:B------:R-:W-:Y:S01]  /*6730*/  FMUL.FTZ R73, R73, UR8 ;  /* 0x0000000849497c20 */ /* 0x000fe20008410000 */
[----:B------:R-:W-:Y:S01]  /*6740*/  FMUL.FTZ R74, R74, UR8 ;  /* 0x000000084a4a7c20 */ /* 0x000fe20008410000 */
[----:B------:R-:W-:-:S02]  /*6750*/  FMUL.FTZ R75, R75, UR8 ;  /* 0x000000084b4b7c20 */ /* 0x000fc40008410000 */
[----:B------:R-:W-:Y:S01]  /*6760*/  MUFU.TANH R157, R72 ;  /* 0x00000048009d7308 */ /* 0x000fe20000002400 */
[----:B-----5:R-:W-:Y:S01]  /*6770*/  HMMA.16816.F32.BF16 R148, R16, R50, R60 ;  /* 0x000000321094723c */ /* 0x020fe2000004183c */
[----:B------:R-:W5:Y:S05]  /*6780*/  LDSM.16.M88.4 R48, [R198+0x5800] ;  /* 0x00580000c630783b */ /* 0x000f6a0000000200 */
[----:B------:R-:W-:Y:S01]  /*6790*/  HMMA.16816.F32.BF16 R60, R4, R56, R52 ;  /* 0x00000038043c723c */ /* 0x000fe20000041834 */
[----:B------:R-:W-:Y:S05]  /*67a0*/  MUFU.TANH R158, R73 ;  /* 0x00000049009e7308 */ /* 0x000fea0000002400 */
[----:B------:R-:W-:Y:S03]  /*67b0*/  HMMA.16816.F32.BF16 R52, R36, R40, RZ ;  /* 0x000000282434723c */ /* 0x000fe600000418ff */
[----:B------:R-:W-:Y:S04]  /*67c0*/  MUFU.TANH R160, R74 ;  /* 0x0000004a00a07308 */ /* 0x000fe80000002400 */
[----:B------:R-:W-:-:S04]  /*67d0*/  VIADD R36, R0, 0x1 ;  /* 0x0000000100247836 */ /* 0x000fc80000000000 */
[----:B------:R3:W-:Y:S01]  /*67e0*/  MUFU.TANH R166, R75 ;  /* 0x0000004b00a67308 */ /* 0x0007e20000002400 */
[C---:B------:R-:W-:Y:S02]  /*67f0*/  ISETP.GE.AND P6, PT, R36.reuse, R8, PT ;  /* 0x000000082400720c */ /* 0x040fe40003fc6270 */
[C---:B------:R-:W-:Y:S02]  /*6800*/  ISETP.GE.AND P5, PT, R36.reuse, R9, PT ;  /* 0x000000092400720c */ /* 0x040fe40003fa6270 */
[C---:B------:R-:W-:Y:S02]  /*6810*/  ISETP.GE.AND P4, PT, R36.reuse, R11, PT ;  /* 0x0000000b2400720c */ /* 0x040fe40003f86270 */
[----:B------:R-:W-:Y:S01]  /*6820*/  ISETP.GE.AND P2, PT, R36, R10, PT ;  /* 0x0000000a2400720c */ /* 0x000fe20003f46270 */
[----:B------:R-:W-:Y:S01]  /*6830*/  MUFU.TANH R163, R77 ;  /* 0x0000004d00a37308 */ /* 0x000fe20000002400 */
[----:B------:R-:W-:Y:S01]  /*6840*/  FMUL.FTZ R60, R60, UR8 ;  /* 0x000000083c3c7c20 */ /* 0x000fe20008410000 */
[----:B------:R-:W-:Y:S01]  /*6850*/  FMUL.FTZ R61, R61, UR8 ;  /* 0x000000083d3d7c20 */ /* 0x000fe20008410000 */
[----:B------:R-:W-:Y:S01]  /*6860*/  FMUL.FTZ R62, R62, UR8 ;  /* 0x000000083e3e7c20 */ /* 0x000fe20008410000 */
[----:B------:R-:W-:-:S04]  /*6870*/  FMUL.FTZ R63, R63, UR8 ;  /* 0x000000083f3f7c20 */ /* 0x000fc80008410000 */
[----:B------:R-:W2:Y:S01]  /*6880*/  MUFU.TANH R71, R78 ;  /* 0x0000004e00477308 */ /* 0x000ea20000002400 */
[-C--:B---3--:R-:W-:Y:S01]  /*6890*/  HMMA.16816.F32.BF16 R72, R12, R58.reuse, R44 ;  /* 0x0000003a0c48723c */ /* 0x088fe2000004182c */
[----:B------:R-:W3:Y:S05]  /*68a0*/  LDSM.16.M88.4 R44, [R204] ;  /* 0x00000000cc2c783b */ /* 0x000eea0000000200 */
[----:B------:R-:W-:Y:S01]  /*68b0*/  HMMA.16816.F32.BF16 R56, R4, R58, R148 ;  /* 0x0000003a0438723c */ /* 0x000fe20000041894 */
[----:B------:R4:W2:Y:S08]  /*68c0*/  MUFU.TANH R159, R79 ;  /* 0x0000004f009f7308 */ /* 0x0008b00000002400 */
[----:B------:R-:W2:Y:S08]  /*68d0*/  MUFU.TANH R154, R60 ;  /* 0x0000003c009a7308 */ /* 0x000eb00000002400 */
[----:B------:R-:W-:Y:S01]  /*68e0*/  MUFU.TANH R155, R61 ;  /* 0x0000003d009b7308 */ /* 0x000fe20000002400 */
[----:B----4-:R-:W-:Y:S01]  /*68f0*/  HMMA.16816.F32.BF16 R76, R32, R42, RZ ;  /* 0x0000002a204c723c */ /* 0x010fe200000418ff */
[----:B------:R-:W4:Y:S01]  /*6900*/  LDSM.16.M88.4 R32, [R197+0x1800] ;  /* 0x00180000c520783b */ /* 0x000f220000000200 */
[----:B------:R-:W-:Y:S01]  /*6910*/  FMUL.FTZ R75, R75, UR8 ;  /* 0x000000084b4b7c20 */ /* 0x000fe20008410000 */
[----:B------:R-:W-:Y:S01]  /*6920*/  FMUL.FTZ R72, R72, UR8 ;  /* 0x0000000848487c20 */ /* 0x000fe20008410000 */
[----:B------:R-:W-:Y:S01]  /*6930*/  FMUL.FTZ R73, R73, UR8 ;  /* 0x0000000849497c20 */ /* 0x000fe20008410000 */
[----:B------:R-:W-:Y:S01]  /*6940*/  FMUL.FTZ R74, R74, UR8 ;  /* 0x000000084a4a7c20 */ /* 0x000fe20008410000 */
[-C--:B-----5:R-:W-:Y:S01]  /*6950*/  HMMA.16816.F32.BF16 R40, R28, R48.reuse, R52 ;  /* 0x000000301c28723c */ /* 0x0a0fe20000041834 */
[----:B------:R-:W5:Y:S01]  /*6960*/  MUFU.TANH R152, R62 ;  /* 0x0000003e00987308 */ /* 0x000f620000002400 */
[----:B------:R-:W-:Y:S01]  /*6970*/  FMUL.FTZ R56, R56, UR8 ;  /* 0x0000000838387c20 */ /* 0x000fe20008410000 */
[----:B------:R-:W-:Y:S01]  /*6980*/  FMUL.FTZ R58, R58, UR8 ;  /* 0x000000083a3a7c20 */ /* 0x000fe20008410000 */
[----:B------:R-:W-:Y:S01]  /*6990*/  FMUL.FTZ R57, R57, UR8 ;  /* 0x0000000839397c20 */ /* 0x000fe20008410000 */
[----:B------:R-:W-:Y:S01]  /*69a0*/  FMUL.FTZ R59, R59, UR8 ;  /* 0x000000083b3b7c20 */ /* 0x000fe20008410000 */
[----:B------:R-:W-:Y:S01]  /*69b0*/  HMMA.16816.F32.BF16 R52, R24, R48, R64 ;  /* 0x000000301834723c */ /* 0x000fe20000041840 */
[----:B------:R-:W-:-:S04]  /*69c0*/  DEPBAR.LE SB0, 0x0 ;  /* 0x000080000000791a */ /* 0x000fc80000000000 */
[----:B------:R1:W5:Y:S01]  /*69d0*/  MUFU.TANH R153, R63 ;  /* 0x0000003f00997308 */ /* 0x0003620000002400 */
[----:B------:R-:W-:Y:S01]  /*69e0*/  HMMA.16816.F32.BF16 R28, R28, R50, R144 ;  /* 0x000000321c1c723c */ /* 0x000fe20000041890 */
[----:B------:R-:W-:Y:S02]  /*69f0*/  FSEL R49, R187, -INF , !P6 ;  /* 0xff800000bb317808 */ /* 0x000fe40007000000 */
[----:B------:R-:W-:Y:S02]  /*6a00*/  FSEL R64, R185, -INF , !P5 ;  /* 0xff800000b9407808 */ /* 0x000fe40006800000 */
[C---:B------:R-:W-:Y:S02]  /*6a10*/  ISETP.GE.AND P6, PT, R2.reuse, R11, PT ;  /* 0x0000000b0200720c */ /* 0x040fe40003fc6270 */
[----:B------:R-:W-:Y:S01]  /*6a20*/  ISETP.GE.AND P5, PT, R2, R10, PT ;  /* 0x0000000a0200720c */ /* 0x000fe20003fa6270 */
[----:B------:R-:W-:Y:S01]  /*6a30*/  VIADD R2, R0, 0x10 ;  /* 0x0000001000027836 */ /* 0x000fe20000000000 */
[----:B------:R-:W-:Y:S01]  /*6a40*/  FSEL R65, R184, -INF , !P2 ;  /* 0xff800000b8417808 */ /* 0x000fe20005000000 */
[----:B------:R2:W-:Y:S01]  /*6a50*/  MUFU.TANH R66, R56 ;  /* 0x0000003800427308 */ /* 0x0005e20000002400 */
[----:B------:R-:W-:Y:S01]  /*6a60*/  FSEL R48, R182, -INF , !P1 ;  /* 0xff800000b6307808 */ /* 0x000fe20004800000 */
[----:B---3--:R-:W-:Y:S06]  /*6a70*/  HMMA.16816.F32.BF16 R36, R20, R44, R40 ;  /* 0x0000002c1424723c */ /* 0x008fec0000041828 */
[----:B-1----:R-:W-:Y:S01]  /*6a80*/  HMMA.16816.F32.BF16 R60, R24, R50, R76 ;  /* 0x00000032183c723c */ /* 0x002fe2000004184c */
[----:B------:R-:W-:Y:S05]  /*6a90*/  MUFU.TANH R67, R75 ;  /* 0x0000004b00437308 */ /* 0x000fea0000002400 */
[----:B------:R-:W-:Y:S01]  /*6aa0*/  HMMA.16816.F32.BF16 R40, R16, R44, R52 ;  /* 0x0000002c1028723c */ /* 0x000fe20000041834 */
[----:B------:R-:W-:Y:S01]  /*6ab0*/  VIADD R24, R0, 0x9 ;  /* 0x0000000900187836 */ /* 0x000fe20000000000 */
[----:B--2---:R-:W-:Y:S01]  /*6ac0*/  FSEL R56, R175, -INF , !P5 ;  /* 0xff800000af387808 */ /* 0x004fe20006800000 */
[----:B------:R-:W-:Y:S01]  /*6ad0*/  MUFU.TANH R79, R73 ;  /* 0x00000049004f7308 */ /* 0x000fe20000002400 */
[----:B------:R-:W-:-:S02]  /*6ae0*/  ISETP.GE.AND P5, PT, R2, R9, PT ;  /* 0x000000090200720c */ /* 0x000fc40003fa6270 */
[----:B------:R-:W-:Y:S01]  /*6af0*/  HMMA.16816.F32.BF16 R20, R20, R46, R28 ;  /* 0x0000002e1414723c */ /* 0x000fe2000004181c */
[----:B------:R-:W-:Y:S02]  /*6b00*/  FSEL R55, R186, -INF , !P4 ;  /* 0xff800000ba377808 */ /* 0x000fe40006000000 */
[C---:B------:R-:W-:Y:S02]  /*6b10*/  ISETP.GE.AND P4, PT, R24.reuse, R8, PT ;  /* 0x000000081800720c */ /* 0x040fe40003f86270 */
[----:B------:R-:W-:Y:S01]  /*6b20*/  ISETP.GE.AND P2, PT, R24, R9, PT ;  /* 0x000000091800720c */ /* 0x000fe20003f46270 */
[----:B----4-:R-:W-:Y:S01]  /*6b30*/  HMMA.16816.F32.BF16 R36, R12, R32, R36 ;  /* 0x000000200c24723c */ /* 0x010fe20000041824 */
[----:B------:R-:W-:Y:S01]  /*6b40*/  FSEL R54, R176, -INF , !P6 ;  /* 0xff800000b0367808 */ /* 0x000fe20007000000 */
[----:B------:R-:W1:Y:S01]  /*6b50*/  MUFU.TANH R148, R72 ;  /* 0x0000004800947308 */ /* 0x000e620000002400 */
[----:B------:R-:W-:Y:S02]  /*6b60*/  FSEL R45, R183, -INF , !P4 ;  /* 0xff800000b72d7808 */ /* 0x000fe40006000000 */
[----:B------:R-:W-:Y:S01]  /*6b70*/  FSEL R52, R180, -INF , !P2 ;  /* 0xff800000b4347808 */ /* 0x000fe20005000000 */
[----:B------:R-:W-:Y:S01]  /*6b80*/  HMMA.16816.F32.BF16 R16, R16, R46, R60 ;  /* 0x0000002e1010723c */ /* 0x000fe2000004183c */
[----:B------:R-:W-:-:S02]  /*6b90*/  FSEL R53, R179, -INF , !P3 ;  /* 0xff800000b3357808 */ /* 0x000fc40005800000 */
[C---:B------:R-:W-:Y:S01]  /*6ba0*/  ISETP.GE.AND P6, PT, R2.reuse, R8, PT ;  /* 0x000000080200720c */ /* 0x040fe20003fc6270 */
[----:B------:R-:W2:Y:S01]  /*6bb0*/  MUFU.TANH R72, R74 ;  /* 0x0000004a00487308 */ /* 0x000ea20000002400 */
[CC--:B------:R-:W-:Y:S02]  /*6bc0*/  ISETP.GE.AND P4, PT, R2.reuse, R11.reuse, PT ;  /* 0x0000000b0200720c */ /* 0x0c0fe40003f86270 */
[-C--:B------:R-:W-:Y:S01]  /*6bd0*/  ISETP.GE.AND P2, PT, R2, R10.reuse, PT ;  /* 0x0000000a0200720c */ /* 0x080fe20003f46270 */
[----:B------:R-:W-:Y:S01]  /*6be0*/  VIADD R2, R0, 0x11 ;  /* 0x0000001100027836 */ /* 0x000fe20000000000 */
[C---:B------:R-:W-:Y:S02]  /*6bf0*/  ISETP.GE.AND P1, PT, R24.reuse, R11, PT ;  /* 0x0000000b1800720c */ /* 0x040fe40003f26270 */
[----:B------:R-:W-:Y:S01]  /*6c00*/  ISETP.GE.AND P3, PT, R24, R10, PT ;  /* 0x0000000a1800720c */ /* 0x000fe20003f66270 */
[----:B------:R-:W-:Y:S01]  /*6c10*/  HMMA.16816.F32.BF16 R12, R12, R34, R20 ;  /* 0x000000220c0c723c */ /* 0x000fe20000041814 */
[----:B------:R-:W-:Y:S01]  /*6c20*/  FSEL R50, R181, -INF , !P1 ;  /* 0xff800000b5327808 */ /* 0x000fe20004800000 */
[----:B------:R-:W3:Y:S01]  /*6c30*/  MUFU.TANH R58, R58 ;  /* 0x0000003a003a7308 */ /* 0x000ee20000002400 */
[----:B------:R-:W-:-:S02]  /*6c40*/  FSEL R51, R177, -INF , !P3 ;  /* 0xff800000b1337808 */ /* 0x000fc40005800000 */
[----:B------:R-:W-:Y:S01]  /*6c50*/  FSEL R44, R174, -INF , !P6 ;  /* 0xff800000ae2c7808 */ /* 0x000fe20007000000 */
[----:B------:R-:W-:Y:S01]  /*6c60*/  FMUL.FTZ R36, R36, UR8 ;  /* 0x0000000824247c20 */ /* 0x000fe20008410000 */
        /* <DEDUP_REMOVED lines=16> */
[----:B------:R-:W-:Y:S01]  /*6d70*/  ISETP.GE.AND P4, PT, R2, R8, PT ;  /* 0x000000080200720c */ /* 0x000fe20003f86270 */
[----:B------:R-:W-:Y:S01]  /*6d80*/  FMUL.FTZ R12, R12, UR8 ;  /* 0x000000080c0c7c20 */ /* 0x000fe20008410000 */
[----:B------:R-:W-:Y:S01]  /*6d90*/  ISETP.GE.AND P2, PT, R2, R9, PT ;  /* 0x000000090200720c */ /* 0x000fe20003f46270 */
[----:B------:R-:W3:Y:S01]  /*6da0*/  MUFU.TANH R57, R57 ;  /* 0x0000003900397308 */ /* 0x000ee20000002400 */
[----:B----4-:R-:W-:Y:S01]  /*6db0*/  FSEL R36, R178, -INF , !P1 ;  /* 0xff800000b2247808 */ /* 0x010fe20004800000 */
[----:B------:R-:W-:Y:S01]  /*6dc0*/  FMUL.FTZ R39, R39, UR8 ;  /* 0x0000000827277c20 */ /* 0x000fe20008410000 */
[----:B------:R-:W-:Y:S01]  /*6dd0*/  ISETP.GE.AND P1, PT, R2, R11, PT ;  /* 0x0000000b0200720c */ /* 0x000fe20003f26270 */
[----:B------:R-:W-:Y:S01]  /*6de0*/  FMUL.FTZ R14, R14, UR8 ;  /* 0x000000080e0e7c20 */ /* 0x000fe20008410000 */
[----:B------:R-:W-:Y:S01]  /*6df0*/  ISETP.GE.AND P3, PT, R2, R10, PT ;  /* 0x0000000a0200720c */ /* 0x000fe20003f66270 */
[----:B------:R-:W-:Y:S01]  /*6e00*/  VIADD R2, R0, 0x19 ;  /* 0x0000001900027836 */ /* 0x000fe20000000000 */
[----:B------:R-:W-:Y:S01]  /*6e10*/  FSEL R31, R172, -INF , !P6 ;  /* 0xff800000ac1f7808 */ /* 0x000fe20007000000 */
[----:B------:R-:W4:Y:S01]  /*6e20*/  MUFU.TANH R59, R59 ;  /* 0x0000003b003b7308 */ /* 0x000f220000002400 */
[----:B------:R-:W-:Y:S01]  /*6e30*/  FSEL R75, R169, -INF , !P5 ;  /* 0xff800000a94b7808 */ /* 0x000fe20006800000 */
[----:B------:R-:W-:Y:S01]  /*6e40*/  FMUL.FTZ R24, R24, UR8 ;  /* 0x0000000818187c20 */ /* 0x000fe20008410000 */
[----:B------:R-:W-:Y:S01]  /*6e50*/  FSEL R30, R167, -INF , !P4 ;  /* 0xff800000a71e7808 */ /* 0x000fe20006000000 */
[----:B------:R-:W-:Y:S01]  /*6e60*/  FMUL.FTZ R20, R27, UR8 ;  /* 0x000000081b147c20 */ /* 0x000fe20008410000 */
[----:B------:R-:W-:Y:S01]  /*6e70*/  FSEL R146, R162, -INF , !P2 ;  /* 0xff800000a2927808 */ /* 0x000fe20005000000 */
[----:B------:R-:W-:Y:S01]  /*6e80*/  FMUL.FTZ R25, R25, UR8 ;  /* 0x0000000819197c20 */ /* 0x000fe20008410000 */
[C---:B------:R-:W-:Y:S01]  /*6e90*/  ISETP.GE.AND P6, PT, R2.reuse, R8, PT ;  /* 0x000000080200720c */ /* 0x040fe20003fc6270 */
[----:B------:R-:W-:Y:S01]  /*6ea0*/  MUFU.TANH R42, R37 ;  /* 0x00000025002a7308 */ /* 0x000fe20000002400 */
[----:B------:R-:W-:Y:S01]  /*6eb0*/  ISETP.GE.AND P5, PT, R2, R9, PT ;  /* 0x000000090200720c */ /* 0x000fe20003fa6270 */
[----:B------:R-:W-:Y:S01]  /*6ec0*/  FMUL.FTZ R26, R26, UR8 ;  /* 0x000000081a1a7c20 */ /* 0x000fe20008410000 */
[----:B------:R-:W-:Y:S01]  /*6ed0*/  ISETP.GE.AND P4, PT, R2, R11, PT ;  /* 0x0000000b0200720c */ /* 0x000fe20003f86270 */
[----:B------:R-:W-:Y:S01]  /*6ee0*/  FMUL.FTZ R32, R32, UR8 ;  /* 0x0000000820207c20 */ /* 0x000fe20008410000 */
[----:B------:R-:W-:Y:S01]  /*6ef0*/  ISETP.GE.AND P2, PT, R2, R10, PT ;  /* 0x0000000a0200720c */ /* 0x000fe20003f46270 */
[----:B------:R-:W-:Y:S01]  /*6f00*/  VIADD R2, R0, 0x20 ;  /* 0x0000002000027836 */ /* 0x000fe20000000000 */
[----:B-----5:R-:W-:Y:S01]  /*6f10*/  FSEL R38, R161, -INF , !P1 ;  /* 0xff800000a1267808 */ /* 0x020fe20004800000 */
[----:B------:R1:W5:Y:S01]  /*6f20*/  MUFU.TANH R37, R24 ;  /* 0x0000001800257308 */ /* 0x0003620000002400 */
        /* <DEDUP_REMOVED lines=8> */
[C---:B------:R-:W-:Y:S01]  /*6fb0*/  ISETP.GE.AND P3, PT, R2.reuse, R9, PT ;  /* 0x000000090200720c */ /* 0x040fe20003f66270 */
[----:B------:R-:W-:Y:S01]  /*6fc0*/  FMUL.FTZ R5, R35, UR8 ;  /* 0x0000000823057c20 */ /* 0x000fe20008410000 */
[----:B------:R-:W-:-:S02]  /*6fd0*/  ISETP.GE.AND P6, PT, R2, R11, PT ;  /* 0x0000000b0200720c */ /* 0x000fc40003fc6270 */
[----:B------:R-:W-:Y:S01]  /*6fe0*/  ISETP.GE.AND P5, PT, R2, R10, PT ;  /* 0x0000000a0200720c */ /* 0x000fe20003fa6270 */
[----:B------:R-:W-:Y:S01]  /*6ff0*/  VIADD R2, R0, 0x21 ;  /* 0x0000002100027836 */ /* 0x000fe20000000000 */
[----:B------:R-:W-:Y:S01]  /*7000*/  FSEL R71, R163, -INF , !P4 ;  /* 0xff800000a3477808 */ /* 0x000fe20006000000 */
[----:B------:R5:W5:Y:S01]  /*7010*/  MUFU.TANH R21, R25 ;  /* 0x0000001900157308 */ /* 0x000b620000002400 */
[----:B------:R-:W-:Y:S02]  /*7020*/  FSEL R74, R159, -INF , !P2 ;  /* 0xff8000009f4a7808 */ /* 0x000fe40005000000 */
[----:B------:R-:W-:Y:S02]  /*7030*/  FSEL R28, R157, -INF , !P1 ;  /* 0xff8000009d1c7808 */ /* 0x000fe40004800000 */
[----:B------:R-:W-:Y:S02]  /*7040*/  FSEL R160, R160, -INF , !P3 ;  /* 0xff800000a0a07808 */ /* 0x000fe40005800000 */
[C---:B------:R-:W-:Y:S01]  /*7050*/  ISETP.GE.AND P4, PT, R2.reuse, R8, PT ;  /* 0x000000080200720c */ /* 0x040fe20003f86270 */
[----:B------:R-:W-:Y:S01]  /*7060*/  MUFU.TANH R39, R39 ;  /* 0x0000002700277308 */ /* 0x000fe20000002400 */
[----:B------:R-:W-:-:S02]  /*7070*/  ISETP.GE.AND P2, PT, R2, R9, PT ;  /* 0x000000090200720c */ /* 0x000fc40003f46270 */
[C---:B------:R-:W-:Y:S02]  /*7080*/  ISETP.GE.AND P1, PT, R2.reuse, R11, PT ;  /* 0x0000000b0200720c */ /* 0x040fe40003f26270 */
[----:B------:R-:W-:Y:S01]  /*7090*/  ISETP.GE.AND P3, PT, R2, R10, PT ;  /* 0x0000000a0200720c */ /* 0x000fe20003f66270 */
[----:B------:R-:W-:Y:S01]  /*70a0*/  VIADD R2, R0, 0x28 ;  /* 0x0000002800027836 */ /* 0x000fe20000000000 */
[----:B------:R-:W-:Y:S01]  /*70b0*/  FSEL R78, R154, -INF , !P6 ;  /* 0xff8000009a4e7808 */ /* 0x000fe20007000000 */
[----:B------:R-:W5:Y:S01]  /*70c0*/  MUFU.TANH R26, R26 ;  /* 0x0000001a001a7308 */ /* 0x000f620000002400 */
[----:B------:R-:W-:Y:S02]  /*70d0*/  FSEL R151, R152, -INF , !P5 ;  /* 0xff80000098977808 */ /* 0x000fe40006800000 */
[----:B------:R-:W-:Y:S02]  /*70e0*/  FSEL R27, R158, -INF , !P4 ;  /* 0xff8000009e1b7808 */ /* 0x000fe40006000000 */
[----:B------:R-:W-:-:S02]  /*70f0*/  FSEL R166, R166, -INF , !P2 ;  /* 0xff800000a6a67808 */ /* 0x000fc40005000000 */
[C---:B------:R-:W-:Y:S01]  /*7100*/  ISETP.GE.AND P6, PT, R2.reuse, R8, PT ;  /* 0x000000080200720c */ /* 0x040fe20003fc6270 */
[----:B------:R-:W5:Y:S01]  /*7110*/  MUFU.TANH R20, R20 ;  /* 0x0000001400147308 */ /* 0x000f620000002400 */
[C---:B------:R-:W-:Y:S02]  /*7120*/  ISETP.GE.AND P5, PT, R2.reuse, R9, PT ;  /* 0x000000090200720c */ /* 0x040fe40003fa6270 */
[C---:B------:R-:W-:Y:S02]  /*7130*/  ISETP.GE.AND P4, PT, R2.reuse, R11, PT ;  /* 0x0000000b0200720c */ /* 0x040fe40003f86270 */
[----:B------:R-:W-:Y:S01]  /*7140*/  ISETP.GE.AND P2, PT, R2, R10, PT ;  /* 0x0000000a0200720c */ /* 0x000fe20003f46270 */
[----:B------:R-:W-:Y:S01]  /*7150*/  VIADD R2, R0, 0x29 ;  /* 0x0000002900027836 */ /* 0x000fe20000000000 */
[----:B------:R-:W-:Y:S01]  /*7160*/  FSEL R77, R155, -INF , !P1 ;  /* 0xff8000009b4d7808 */ /* 0x000fe20004800000 */
[----:B------:R-:W5:Y:S01]  /*7170*/  MUFU.TANH R14, R14 ;  /* 0x0000000e000e7308 */ /* 0x000f620000002400 */
[----:B------:R-:W-:-:S02]  /*7180*/  FSEL R147, R153, -INF , !P3 ;  /* 0xff80000099937808 */ /* 0x000fc40005800000 */
[----:B-1----:R-:W-:Y:S02]  /*7190*/  FSEL R24, R148, -INF , !P6 ;  /* 0xff80000094187808 */ /* 0x002fe40007000000 */
[----:B--2---:R-:W-:Y:S02]  /*71a0*/  FSEL R163, R72, -INF , !P5 ;  /* 0xff80000048a37808 */ /* 0x004fe40006800000 */
[C---:B------:R-:W-:Y:S01]  /*71b0*/  ISETP.GE.AND P1, PT, R2.reuse, R8, PT ;  /* 0x000000080200720c */ /* 0x040fe20003f26270 */
[----:B------:R-:W1:Y:S01]  /*71c0*/  MUFU.TANH R32, R32 ;  /* 0x0000002000207308 */ /* 0x000e620000002400 */
[C---:B------:R-:W-:Y:S02]  /*71d0*/  ISETP.GE.AND P3, PT, R2.reuse, R9, PT ;  /* 0x000000090200720c */ /* 0x040fe40003f66270 */
[C---:B------:R-:W-:Y:S02]  /*71e0*/  ISETP.GE.AND P6, PT, R2.reuse, R11, PT ;  /* 0x0000000b0200720c */ /* 0x040fe40003fc6270 */
[----:B------:R-:W-:Y:S01]  /*71f0*/  ISETP.GE.AND P5, PT, R2, R10, PT ;  /* 0x0000000a0200720c */ /* 0x000fe20003fa6270 */
[----:B------:R-:W-:Y:S01]  /*7200*/  VIADD R2, R0, 0x31 ;  /* 0x0000003100027836 */ /* 0x000fe20000000000 */
[----:B------:R-:W-:Y:S01]  /*7210*/  FSEL R144, R66, -INF , !P4 ;  /* 0xff80000042907808 */ /* 0x000fe20006000000 */
[----:B------:R-:W-:Y:S01]  /*7220*/  MUFU.TANH R13, R13 ;  /* 0x0000000d000d7308 */ /* 0x000fe20000002400 */
[----:B---3--:R-:W-:-:S02]  /*7230*/  FSEL R148, R58, -INF , !P2 ;  /* 0xff8000003a947808 */ /* 0x008fc40005000000 */
[C---:B------:R-:W-:Y:S02]  /*7240*/  ISETP.GE.AND P4, PT, R4.reuse, R8, PT ;  /* 0x000000080400720c */ /* 0x040fe40003f86270 */
[----:B------:R-:W-:Y:S02]  /*7250*/  ISETP.GE.AND P2, PT, R4, R9, PT ;  /* 0x000000090400720c */ /* 0x000fe40003f46270 */
[----:B------:R-:W-:Y:S01]  /*7260*/  FSEL R23, R79, -INF , !P1 ;  /* 0xff8000004f177808 */ /* 0x000fe20004800000 */
[----:B------:R-:W-:Y:S01]  /*7270*/  MUFU.TANH R15, R15 ;  /* 0x0000000f000f7308 */ /* 0x000fe20000002400 */
[----:B------:R-:W-:Y:S02]  /*7280*/  FSEL R79, R57, -INF , !P6 ;  /* 0xff800000394f7808 */ /* 0x000fe40007000000 */
[----:B----4-:R-:W-:Y:S02]  /*7290*/  FSEL R150, R59, -INF , !P5 ;  /* 0xff8000003b967808 */ /* 0x010fe40006800000 */
[----:B-----5:R-:W-:-:S02]  /*72a0*/  FSEL R25, R43, -INF , !P4 ;  /* 0xff8000002b197808 */ /* 0x020fc40006000000 */
[----:B------:R-:W-:Y:S01]  /*72b0*/  FSEL R158, R41, -INF , !P2 ;  /* 0xff800000299e7808 */ /* 0x000fe20005000000 */
[----:B------:R-:W-:Y:S01]  /*72c0*/  MUFU.TANH R6, R6 ;  /* 0x0000000600067308 */ /* 0x000fe20000002400 */
[----:B------:R-:W-:Y:S01]  /*72d0*/  BAR.SYNC.DEFER_BLOCKING 0x0 ;  /* 0x0000000000007b1d */ /* 0x000fe20000010000 */
[C---:B------:R-:W-:Y:S02]  /*72e0*/  ISETP.GE.AND P6, PT, R2.reuse, R8, PT ;  /* 0x000000080200720c */ /* 0x040fe40003fc6270 */
[C---:B------:R-:W-:Y:S02]  /*72f0*/  ISETP.GE.AND P5, PT, R2.reuse, R9, PT ;  /* 0x000000090200720c */ /* 0x040fe40003fa6270 */
[CC--:B------:R-:W-:Y:S02]  /*7300*/  ISETP.GE.AND P4, PT, R2.reuse, R11.reuse, PT ;  /* 0x0000000b0200720c */ /* 0x0c0fe40003f86270 */
[----:B------:R-:W-:Y:S01]  /*7310*/  ISETP.GE.AND P2, PT, R2, R10, PT ;  /* 0x0000000a0200720c */ /* 0x000fe20003f46270 */
[----:B------:R-:W-:Y:S01]  /*7320*/  VIADD R2, R0, 0x38 ;  /* 0x0000003800027836 */ /* 0x000fe20000000000 */
[----:B------:R-:W-:Y:S01]  /*7330*/  ISETP.GE.AND P1, PT, R4, R11, PT ;  /* 0x0000000b0400720c */ /* 0x000fe20003f26270 */
[----:B------:R-:W-:Y:S01]  /*7340*/  MUFU.TANH R5, R5 ;  /* 0x0000000500057308 */ /* 0x000fe20000002400 */
[----:B------:R-:W-:-:S02]  /*7350*/  FSEL R162, R67, -INF , !P3 ;  /* 0xff80000043a27808 */ /* 0x000fc40005800000 */
[----:B------:R-:W-:Y:S01]  /*7360*/  ISETP.GE.AND P3, PT, R4, R10, PT ;  /* 0x0000000a0400720c */ /* 0x000fe20003f66270 */
[----:B------:R-:W-:Y:S01]  /*7370*/  FMUL.FTZ R4, R34, UR8 ;  /* 0x0000000822047c20 */ /* 0x000fe20008410000 */
[----:B------:R-:W-:Y:S02]  /*7380*/  FSEL R165, R37, -INF , !P1 ;  /* 0xff80000025a57808 */ /* 0x000fe40004800000 */
[----:B------:R-:W-:Y:S02]  /*7390*/  ISETP.GE.AND P1, PT, R2, R8, PT ;  /* 0x000000080200720c */ /* 0x000fe40003f26270 */
[----:B------:R-:W-:Y:S01]  /*73a0*/  FSEL R161, R21, -INF , !P4 ;  /* 0xff80000015a17808 */ /* 0x000fe20006000000 */
[----:B------:R-:W2:Y:S01]  /*73b0*/  MUFU.TANH R4, R4 ;  /* 0x0000000400047308 */ /* 0x000ea20000002400 */
[----:B------:R-:W-:Y:S02]  /*73c0*/  FSEL R37, R12, -INF , !P1 ;  /* 0xff8000000c257808 */ /* 0x000fe40004800000 */
[----:B------:R-:W-:-:S02]  /*73d0*/  ISETP.GE.AND P1, PT, R0, R11, PT ;  /* 0x0000000b0000720c */ /* 0x000fc40003f26270 */
[----:B------:R-:W-:Y:S02]  /*73e0*/  FSEL R169, R26, -INF , !P3 ;  /* 0xff8000001aa97808 */ /* 0x000fe40005800000 */
[----:B------:R-:W-:Y:S02]  /*73f0*/  FSEL R21, R189, -INF , !P1 ;  /* 0xff800000bd157808 */ /* 0x000fe40004800000 */
[----:B------:R-:W-:Y:S02]  /*7400*/  ISETP.GE.AND P1, PT, R208, 0x3, PT ;  /* 0x00000003d000780c */ /* 0x000fe40003f26270 */
        /* <DEDUP_REMOVED lines=10> */
[----:B-1----:R-:W-:Y:S02]  /*74b0*/  FSEL R159, R32, -INF , !P6 ;  /* 0xff800000209f7808 */ /* 0x002fe40007000000 */
[----:B--2---:R-:W-:Y:S02]  /*74c0*/  FSEL R171, R4, -INF , !P5 ;  /* 0xff80000004ab7808 */ /* 0x004fe40006800000 */
[----:B------:R-:W-:Y:S02]  /*74d0*/  FSEL R16, R191, -INF , !P4 ;  /* 0xff800000bf107808 */ /* 0x000fe40006000000 */
[----:B------:R-:W-:Y:S02]  /*74e0*/  FSEL R20, R190, -INF , !P2 ;  /* 0xff800000be147808 */ /* 0x000fe40005000000 */
[----:B------:R-:W-:Y:S02]  /*74f0*/  ISETP.GE.AND P3, PT, R0, R10, PT ;  /* 0x0000000a0000720c */ /* 0x000fe40003f66270 */
[----:B------:R-:W-:-:S02]  /*7500*/  ISETP.GE.AND P6, PT, R2, R8, PT ;  /* 0x000000080200720c */ /* 0x000fc40003fc6270 */
[C---:B------:R-:W-:Y:S02]  /*7510*/  ISETP.GE.AND P5, PT, R2.reuse, R9, PT ;  /* 0x000000090200720c */ /* 0x040fe40003fa6270 */
[C---:B------:R-:W-:Y:S02]  /*7520*/  ISETP.GE.AND P4, PT, R2.reuse, R11, PT ;  /* 0x0000000b0200720c */ /* 0x040fe40003f86270 */
[----:B------:R-:W-:Y:S02]  /*7530*/  ISETP.GE.AND P2, PT, R2, R10, PT ;  /* 0x0000000a0200720c */ /* 0x000fe40003f46270 */
[----:B------:R-:W-:Y:S02]  /*7540*/  FSEL R26, R188, -INF , !P3 ;  /* 0xff800000bc1a7808 */ /* 0x000fe40005800000 */
[----:B------:R-:W-:Y:S02]  /*7550*/  FSEL R72, R13, -INF , !P6 ;  /* 0xff8000000d487808 */ /* 0x000fe40007000000 */
[----:B------:R-:W-:-:S02]  /*7560*/  FSEL R172, R15, -INF , !P5 ;  /* 0xff8000000fac7808 */ /* 0x000fc40006800000 */
[----:B------:R-:W-:Y:S02]  /*7570*/  FSEL R167, R6, -INF , !P4 ;  /* 0xff80000006a77808 */ /* 0x000fe40006000000 */
[----:B------:R-:W-:Y:S01]  /*7580*/  FSEL R170, R5, -INF , !P2 ;  /* 0xff80000005aa7808 */ /* 0x000fe20005000000 */
[----:B------:R-:W-:Y:S06]  /*7590*/  @!P1 BRA `(.L_x_1152) ;  /* 0x0000000000cc9947 */ /* 0x000fec0003800000 */
[----:B------:R-:W-:Y:S01]  /*75a0*/  VIADD R0, R208, 0xfffffffd ;  /* 0xfffffffdd0007836 */ /* 0x000fe20000000000 */
[----:B------:R-:W1:Y:S01]  /*75b0*/  @!P0 LDC.64 R14, c[0x0][0x218] ;  /* 0x00008600ff0e8b82 */ /* 0x000e620000000a00 */
[----:B------:R2:W-:Y:S01]  /*75c0*/  @P0 STS.128 [R207+0x4000], RZ ;  /* 0x004000ffcf000388 */ /* 0x0005e20000000c00 */
[----:B------:R-:W-:Y:S01]  /*75d0*/  BSSY B0, `(.L_x_1153) ;  /* 0x000002e000007945 */ /* 0x000fe20003800000 */
[----:B------:R-:W-:Y:S01]  /*75e0*/  IMAD.WIDE.U32 R6, R0, R246, RZ ;  /* 0x000000f600067225 */ /* 0x000fe200078e00ff */
[----:B------:R-:W-:-:S04]  /*75f0*/  SHF.R.S32.HI R2, RZ, 0x1f, R0 ;  /* 0x0000001fff027819 */ /* 0x000fc80000011400 */
[----:B------:R-:W3:Y:S01]  /*7600*/  @!P0 LDC.64 R12, c[0x0][0x218] ;  /* 0x00008600ff0c8b82 */ /* 0x000ee20000000a00 */
[----:B------:R-:W-:Y:S01]  /*7610*/  IMAD R2, R2, R246, RZ ;  /* 0x000000f602027224 */ /* 0x000fe200078e02ff */
[----:B------:R-:W-:-:S03]  /*7620*/  LEA R4, P2, R6, R226, 0x6 ;  /* 0x000000e206047211 */ /* 0x000fc600078430ff */
[----:B------:R-:W-:Y:S01]  /*7630*/  IMAD R2, R0, R247, R2 ;  /* 0x000000f700027224 */ /* 0x000fe200078e0202 */
[-C--:B------:R-:W-:Y:S02]  /*7640*/  @!P0 IADD3 R0, P5, R240, R4.reuse, RZ ;  /* 0x00000004f0008210 */ /* 0x080fe40007fbe0ff */
[----:B------:R-:W4:Y:S01]  /*7650*/  @!P0 LDC.64 R18, c[0x0][0x218] ;  /* 0x00008600ff128b82 */ /* 0x000f220000000a00 */
[----:B------:R-:W-:Y:S01]  /*7660*/  IMAD.IADD R5, R7, 0x1, R2 ;  /* 0x0000000107057824 */ /* 0x000fe200078e0202 */
[----:B------:R-:W-:-:S04]  /*7670*/  @!P0 LEA R2, P3, R246, R4, 0x5 ;  /* 0x00000004f6028211 */ /* 0x000fc800078628ff */
[----:B------:R-:W-:Y:S02]  /*7680*/  LEA.HI.X R5, R6, R225, R5, 0x6, P2 ;  /* 0x000000e106057211 */ /* 0x000fe400010f3405 */
[----:B-1----:R-:W-:Y:S02]  /*7690*/  @!P0 LEA R14, P6, R4, R14, 0x1 ;  /* 0x0000000e040e8211 */ /* 0x002fe400078c08ff */
[----:B------:R-:W-:Y:S01]  /*76a0*/  @!P0 LEA.HI.X R17, R246, R5, R247, 0x5, P3 ;  /* 0x00000005f6118211 */ /* 0x000fe200018f2cf7 */
[--C-:B------:R-:W-:Y:S01]  /*76b0*/  @!P0 IMAD.X R7, R239, 0x1, R5.reuse, P5 ;  /* 0x00000001ef078824 */ /* 0x100fe200028e0605 */
        /* <DEDUP_REMOVED lines=25> */
[----:B--2---:R-:W-:-:S04]  /*7850*/  LEA R6, P2, R4, UR4, 0x1 ;  /* 0x0000000404067c11 */ /* 0x004fc8000f8408ff */
[----:B------:R-:W-:-:S05]  /*7860*/  LEA.HI.X R7, R4, UR5, R0, 0x1, P2 ;  /* 0x0000000504077c11 */ /* 0x000fca00090f0c00 */
[----:B------:R-:W-:Y:S01]  /*7870*/  @!PT LDS RZ, [RZ] ;  /* 0x00000000fffff984 */ /* 0x000fe20000000800 */
[----:B------:R-:W-:Y:S01]  /*7880*/  @!PT LDS RZ, [RZ] ;  /* 0x00000000fffff984 */ /* 0x000fe20000000800 */
[----:B------:R-:W-:Y:S01]  /*7890*/  @!PT LDS RZ, [RZ] ;  /* 0x00000000fffff984 */ /* 0x000fe20000000800 */
[----:B------:R1:W-:Y:S04]  /*78a0*/  LDGSTS.E.BYPASS.LTC128B.128 [R207+0x5800], desc[UR10][R6.64] ;  /* 0x0580000006cf7fae */ /* 0x0003e8000b901d4a */
.L_x_1154:
[----:B------:R-:W-:Y:S05]  /*78b0*/  BSYNC B0 ;  /* 0x0000000000007941 */ /* 0x000fea0003800000 */
.L_x_1153:
[----:B------:R-:W0:Y:S02]  /*78c0*/  LDGDEPBAR ;  /* 0x00000000000079af */ /* 0x000e240000000000 */
.L_x_1152:
[----:B------:R-:W-:Y:S01]  /*78d0*/  FMNMX.FTZ R0, R70, R16, !PT ;  /* 0x0000001046007209 */ /* 0x000fe20007810000 */
[----:B------:R-:W-:Y:S03]  /*78e0*/  LDSM.16.MT88.4 R32, [R194+0x6000] ;  /* 0x00600000c220783b */ /* 0x000fe60000004200 */
        /* <DEDUP_REMOVED lines=18> */
[----:B------:R-:W3:Y:S01]  /*7a10*/  SHFL.BFLY PT, R5, R0, 0x1, 0x1f ;  /* 0x0c201f0000057f89 */ /* 0x000ee200000e0000 */
[----:B------:R-:W-:-:S04]  /*7a20*/  FMNMX.FTZ R2, R64, R2, !PT ;  /* 0x0000000240027209 */ /* 0x000fc80007810000 */
        /* <DEDUP_REMOVED lines=11> */
[----:B---3--:R-:W-:Y:S02]  /*7ae0*/  FMNMX.FTZ R155, R0, R5, !PT ;  /* 0x00000005009b7209 */ /* 0x008fe40007810000 */
[----:B------:R-:W-:Y:S02]  /*7af0*/  FMNMX.FTZ R2, R50, R2, !PT ;  /* 0x0000000232027209 */ /* 0x000fe40007810000 */
[----:B------:R-:W-:Y:S01]  /*7b00*/  FMNMX.FTZ R4, R163, R4, !PT ;  /* 0x00000004a3047209 */ /* 0x000fe20007810000 */
[----:B------:R-:W-:Y:S01]  /*7b10*/  FMUL.FTZ R0, R155, UR6 ;  /* 0x000000069b007c20 */ /* 0x000fe20008410000 */
[----:B------:R-:W-:Y:S02]  /*7b20*/  FMNMX.FTZ R2, R40, R2, !PT ;  /* 0x0000000228027209 */ /* 0x000fe40007810000 */
[----:B------:R-:W-:-:S02]  /*7b30*/  FMNMX.FTZ R4, R162, R4, !PT ;  /* 0x00000004a2047209 */ /* 0x000fc40007810000 */
[----:B------:R-:W-:Y:S02]  /*7b40*/  FSETP.NEU.FTZ.AND P5, PT, R155, -INF , PT ;  /* 0xff8000009b00780b */ /* 0x000fe40003fbd000 */
[----:B------:R-:W-:Y:S02]  /*7b50*/  FMNMX.FTZ R5, R31, R2, !PT ;  /* 0x000000021f057209 */ /* 0x000fe40007810000 */
[----:B------:R-:W-:Y:S02]  /*7b60*/  FMNMX.FTZ R4, R158, R4, !PT ;  /* 0x000000049e047209 */ /* 0x000fe40007810000 */
[----:B------:R-:W-:Y:S02]  /*7b70*/  FSEL R0, R0, RZ, P5 ;  /* 0x000000ff00007208 */ /* 0x000fe40002800000 */
[----:B------:R-:W-:Y:S02]  /*7b80*/  FMNMX.FTZ R2, R3, R26, !PT ;  /* 0x0000001a03027209 */ /* 0x000fe40007810000 */
[----:B------:R-:W-:Y:S01]  /*7b90*/  FMNMX.FTZ R5, R38, R5, !PT ;  /* 0x0000000526057209 */ /* 0x000fe20007810000 */
[--C-:B-12---:R-:W-:Y:S01]  /*7ba0*/  FFMA.FTZ R6, R49, UR6, -R0.reuse ;  /* 0x0000000631067c23 */ /* 0x106fe20008010800 */
[----:B------:R-:W-:Y:S01]  /*7bb0*/  FMNMX.FTZ R7, R157, R4, !PT ;  /* 0x000000049d077209 */ /* 0x000fe20007810000 */
[--C-:B------:R-:W-:Y:S01]  /*7bc0*/  FFMA.FTZ R16, R16, UR6, -R0.reuse ;  /* 0x0000000610107c23 */ /* 0x100fe20008010800 */
[----:B------:R-:W-:Y:S01]  /*7bd0*/  FMNMX.FTZ R4, R65, R2, !PT ;  /* 0x0000000241047209 */ /* 0x000fe20007810000 */
[----:B------:R-:W-:Y:S01]  /*7be0*/  FFMA.FTZ R2, R48, UR6, -R0 ;  /* 0x0000000630027c23 */ /* 0x000fe20008010800 */
[----:B------:R-:W-:Y:S01]  /*7bf0*/  FMNMX.FTZ R5, R71, R5, !PT ;  /* 0x0000000547057209 */ /* 0x000fe20007810000 */
[----:B------:R1:W-:Y:S01]  /*7c00*/  MUFU.EX2 R234, R6 ;  /* 0x0000000600ea7308 */ /* 0x0003e20000000800 */
[----:B------:R-:W-:-:S02]  /*7c10*/  FMNMX.FTZ R7, R173, R7, !PT ;  /* 0x00000007ad077209 */ /* 0x000fc40007810000 */
[----:B------:R-:W-:Y:S01]  /*7c20*/  FMNMX.FTZ R12, R56, R4, !PT ;  /* 0x00000004380c7209 */ /* 0x000fe20007810000 */
[----:B------:R-:W-:-:S04]  /*7c30*/  FFMA.FTZ R4, R45, UR6, -R0 ;  /* 0x000000062d047c23 */ /* 0x000fc80008010800 */
[----:B------:R2:W-:Y:S08]  /*7c40*/  MUFU.EX2 R233, R2 ;  /* 0x0000000200e97308 */ /* 0x0005f00000000800 */
[----:B------:R3:W4:Y:S01]  /*7c50*/  MUFU.EX2 R232, R4 ;  /* 0x0000000400e87308 */ /* 0x0007220000000800 */
[----:B-1----:R-:W-:Y:S02]  /*7c60*/  FMNMX.FTZ R6, R78, R5, !PT ;  /* 0x000000054e067209 */ /* 0x002fe40007810000 */
[----:B------:R-:W-:-:S02]  /*7c70*/  FMNMX.FTZ R5, R51, R12, !PT ;  /* 0x0000000c33057209 */ /* 0x000fc40007810000 */
[----:B------:R-:W-:-:S03]  /*7c80*/  FMNMX.FTZ R6, R77, R6, !PT ;  /* 0x000000064d067209 */ /* 0x000fc60007810000 */
[----:B------:R-:W1:Y:S01]  /*7c90*/  MUFU.EX2 R235, R16 ;  /* 0x0000001000eb7308 */ /* 0x000e620000000800 */
[----:B--2---:R-:W-:-:S05]  /*7ca0*/  FMNMX.FTZ R2, R172, R7, !PT ;  /* 0x00000007ac027209 */ /* 0x004fca0007810000 */
[----:B------:R-:W2:Y:S01]  /*7cb0*/  SHFL.BFLY PT, R7, R2, 0x2, 0x1f ;  /* 0x0c401f0002077f89 */ /* 0x000ea200000e0000 */
[----:B---3--:R-:W-:Y:S02]  /*7cc0*/  FMNMX.FTZ R4, R76, R5, !PT ;  /* 0x000000054c047209 */ /* 0x008fe40007810000 */
[----:B------:R-:W-:Y:S01]  /*7cd0*/  FMNMX.FTZ R5, R144, R6, !PT ;  /* 0x0000000690057209 */ /* 0x000fe20007810000 */
        /* <DEDUP_REMOVED lines=8> */
[----:B----4-:R-:W-:Y:S02]  /*7d60*/  F2FP.BF16.F32.PACK_AB R14, R232, R233 ;  /* 0x000000e9e80e723e */ /* 0x010fe400000010ff */
[----:B--2---:R-:W-:Y:S01]  /*7d70*/  FMNMX.FTZ R2, R2, R7, !PT ;  /* 0x0000000702027209 */ /* 0x004fe20007810000 */
[----:B---3--:R-:W-:-:S04]  /*7d80*/  FFMA.FTZ R6, R36, UR6, -R0 ;  /* 0x0000000624067c23 */ /* 0x008fc80008010800 */
[----:B------:R-:W2:Y:S01]  /*7d90*/  SHFL.BFLY PT, R12, R2, 0x1, 0x1f ;  /* 0x0c201f00020c7f89 */ /* 0x000ea200000e0000 */
[----:B------:R3:W-:Y:S02]  /*7da0*/  MUFU.EX2 R230, R6 ;  /* 0x0000000600e67308 */ /* 0x0007e40000000800 */
[----:B---3--:R-:W-:Y:S02]  /*7db0*/  FMNMX.FTZ R6, R151, R4, !PT ;  /* 0x0000000497067209 */ /* 0x008fe40007810000 */
[----:B------:R-:W-:Y:S01]  /*7dc0*/  FMNMX.FTZ R4, R159, R5, !PT ;  /* 0x000000059f047209 */ /* 0x000fe20007810000 */
[----:B------:R-:W-:Y:S01]  /*7dd0*/  FFMA.FTZ R5, R30, UR6, -R0 ;  /* 0x000000061e057c23 */ /* 0x000fe20008010800 */
[----:B------:R-:W-:Y:S02]  /*7de0*/  FMNMX.FTZ R6, R147, R6, !PT ;  /* 0x0000000693067209 */ /* 0x000fe40007810000 */
[----:B------:R-:W-:Y:S01]  /*7df0*/  FMNMX.FTZ R4, R167, R4, !PT ;  /* 0x00000004a7047209 */ /* 0x000fe20007810000 */
[----:B------:R3:W-:Y:S01]  /*7e00*/  MUFU.EX2 R228, R5 ;  /* 0x0000000500e47308 */ /* 0x0007e20000000800 */
[----:B------:R-:W-:-:S02]  /*7e10*/  FMNMX.FTZ R6, R148, R6, !PT ;  /* 0x0000000694067209 */ /* 0x000fc40007810000 */
[----:B--2---:R-:W-:Y:S01]  /*7e20*/  FMNMX.FTZ R154, R2, R12, !PT ;  /* 0x0000000c029a7209 */ /* 0x004fe20007810000 */
[----:B------:R-:W2:Y:S01]  /*7e30*/  SHFL.BFLY PT, R7, R4, 0x2, 0x1f ;  /* 0x0c401f0004077f89 */ /* 0x000ea200000e0000 */
[----:B------:R-:W-:Y:S01]  /*7e40*/  FFMA.FTZ R2, R23, UR6, -R0 ;  /* 0x0000000617027c23 */ /* 0x000fe20008010800 */
[----:B-1----:R-:W-:Y:S02]  /*7e50*/  F2FP.BF16.F32.PACK_AB R12, R234, R235 ;  /* 0x000000ebea0c723e */ /* 0x002fe400000010ff */
[C---:B------:R-:W-:Y:S01]  /*7e60*/  FMUL.FTZ R17, R154.reuse, UR6 ;  /* 0x000000069a117c20 */ /* 0x040fe20008410000 */
[----:B------:R1:W-:Y:S01]  /*7e70*/  MUFU.EX2 R222, R2 ;  /* 0x0000000200de7308 */ /* 0x0003e20000000800 */
[----:B------:R-:W-:-:S04]  /*7e80*/  FSETP.NEU.FTZ.AND P4, PT, R154, -INF , PT ;  /* 0xff8000009a00780b */ /* 0x000fc80003f9d000 */
[----:B------:R-:W-:Y:S01]  /*7e90*/  FSEL R17, R17, RZ, P4 ;  /* 0x000000ff11117208 */ /* 0x000fe20002000000 */
[----:B---3--:R-:W-:-:S04]  /*7ea0*/  FFMA.FTZ R5, R29, UR6, -R0 ;  /* 0x000000061d057c23 */ /* 0x008fc80008010800 */
[----:B------:R3:W-:Y:S01]  /*7eb0*/  MUFU.EX2 R226, R5 ;  /* 0x0000000500e27308 */ /* 0x0007e20000000800 */
[----:B-1----:R-:W-:Y:S01]  /*7ec0*/  FFMA.FTZ R2, R25, UR6, -R0 ;  /* 0x0000000619027c23 */ /* 0x002fe20008010800 */
[----:B--2---:R-:W-:-:S06]  /*7ed0*/  FMNMX.FTZ R4, R4, R7, !PT ;  /* 0x0000000704047209 */ /* 0x004fcc0007810000 */
[----:B------:R1:W-:Y:S01]  /*7ee0*/  MUFU.EX2 R227, R2 ;  /* 0x0000000200e37308 */ /* 0x0003e20000000800 */
[----:B------:R-:W2:Y:S01]  /*7ef0*/  SHFL.BFLY PT, R7, R4, 0x1, 0x1f ;  /* 0x0c201f0004077f89 */ /* 0x000ea200000e0000 */
[----:B---3--:R-:W-:Y:S01]  /*7f00*/  FMNMX.FTZ R5, R150, R6, !PT ;  /* 0x0000000696057209 */ /* 0x008fe20007810000 */
[----:B------:R-:W-:-:S03]  /*7f10*/  FFMA.FTZ R6, R28, UR6, -R0 ;  /* 0x000000061c067c23 */ /* 0x000fc60008010800 */
[----:B------:R-:W-:Y:S02]  /*7f20*/  FMNMX.FTZ R5, R169, R5, !PT ;  /* 0x00000005a9057209 */ /* 0x000fe40007810000 */
[----:B------:R3:W-:Y:S02]  /*7f30*/  MUFU.EX2 R225, R6 ;  /* 0x0000000600e17308 */ /* 0x0007e40000000800 */
[----:B------:R-:W-:Y:S01]  /*7f40*/  FMNMX.FTZ R5, R168, R5, !PT ;  /* 0x00000005a8057209 */ /* 0x000fe20007810000 */
[----:B-1----:R-:W-:-:S03]  /*7f50*/  FFMA.FTZ R2, R22, UR6, -R0 ;  /* 0x0000000616027c23 */ /* 0x002fc60008010800 */
[----:B------:R-:W-:Y:S02]  /*7f60*/  FMNMX.FTZ R5, R171, R5, !PT ;  /* 0x00000005ab057209 */ /* 0x000fe40007810000 */
[----:B------:R1:W-:Y:S02]  /*7f70*/  MUFU.EX2 R229, R2 ;  /* 0x0000000200e57308 */ /* 0x0003e40000000800 */
[----:B------:R-:W-:Y:S02]  /*7f80*/  FMNMX.FTZ R5, R170, R5, !PT ;  /* 0x00000005aa057209 */ /* 0x000fe40007810000 */
[----:B--2---:R-:W-:Y:S01]  /*7f90*/  FMNMX.FTZ R153, R4, R7, !PT ;  /* 0x0000000704997209 */ /* 0x004fe20007810000 */
[--C-:B------:R-:W-:Y:S01]  /*7fa0*/  FFMA.FTZ R4, R53, UR6, -R17.reuse ;  /* 0x0000000635047c23 */ /* 0x100fe20008010811 */
[----:B---3--:R-:W-:Y:S02]  /*7fb0*/  FFMA.FTZ R6, R27, UR6, -R0 ;  /* 0x000000061b067c23 */ /* 0x008fe40008010800 */
[C---:B------:R-:W-:Y:S01]  /*7fc0*/  FSETP.NEU.FTZ.AND P3, PT, R153.reuse, -INF , PT ;  /* 0xff8000009900780b */ /* 0x040fe20003f7d000 */
[----:B------:R-:W-:Y:S01]  /*7fd0*/  FMUL.FTZ R16, R153, UR6 ;  /* 0x0000000699107c20 */ /* 0x000fe20008410000 */
[----:B------:R2:W-:Y:S04]  /*7fe0*/  MUFU.EX2 R219, R4 ;  /* 0x0000000400db7308 */ /* 0x0005e80000000800 */
[----:B------:R-:W-:Y:S01]  /*7ff0*/  FSEL R16, R16, RZ, P3 ;  /* 0x000000ff10107208 */ /* 0x000fe20001800000 */
[----:B-1----:R-:W-:-:S03]  /*8000*/  FFMA.FTZ R2, R20, UR6, -R17 ;  /* 0x0000000614027c23 */ /* 0x002fc60008010811 */
[----:B------:R1:W-:Y:S08]  /*8010*/  MUFU.EX2 R224, R6 ;  /* 0x0000000600e07308 */ /* 0x0003f00000000800 */
[----:B------:R-:W-:Y:S01]  /*8020*/  MUFU.EX2 R220, R2 ;  /* 0x0000000200dc7308 */ /* 0x000fe20000000800 */
[----:B--2---:R-:W-:-:S07]  /*8030*/  FFMA.FTZ R4, R52, UR6, -R17 ;  /* 0x0000000634047c23 */ /* 0x004fce0008010811 */
[----:B------:R2:W3:Y:S01]  /*8040*/  MUFU.EX2 R221, R4 ;  /* 0x0000000400dd7308 */ /* 0x0004e20000000800 */
[----:B-1----:R-:W-:-:S07]  /*8050*/  FFMA.FTZ R6, R24, UR6, -R0 ;  /* 0x0000000618067c23 */ /* 0x002fce0008010800 */
[----:B------:R1:W-:Y:S01]  /*8060*/  MUFU.EX2 R223, R6 ;  /* 0x0000000600df7308 */ /* 0x0003e20000000800 */
[--C-:B--2---:R-:W-:Y:S01]  /*8070*/  FFMA.FTZ R4, R21, UR6, -R16.reuse ;  /* 0x0000000615047c23 */ /* 0x104fe20008010810 */
[----:B---3--:R-:W-:Y:S01]  /*8080*/  F2FP.BF16.F32.PACK_AB R15, R221, R219 ;  /* 0x000000dbdd0f723e */ /* 0x008fe200000010ff */
[----:B------:R-:W-:Y:S05]  /*8090*/  LDSM.16.MT88.4 R20, [R193+0x6000] ;  /* 0x00600000c114783b */ /* 0x000fea0000004200 */
[----:B------:R2:W-:Y:S01]  /*80a0*/  MUFU.EX2 R213, R4 ;  /* 0x0000000400d57308 */ /* 0x0005e20000000800 */
[----:B-1----:R-:W1:Y:S01]  /*80b0*/  SHFL.BFLY PT, R6, R5, 0x2, 0x1f ;  /* 0x0c401f0005067f89 */ /* 0x002e6200000e0000 */
[----:B--2---:R-:W-:-:S06]  /*80c0*/  FFMA.FTZ R4, R55, UR6, -R16 ;  /* 0x0000000637047c23 */ /* 0x004fcc0008010810 */
[----:B------:R2:W-:Y:S01]  /*80d0*/  MUFU.EX2 R215, R4 ;  /* 0x0000000400d77308 */ /* 0x0005e20000000800 */
[----:B-1----:R-:W-:Y:S01]  /*80e0*/  FMNMX.FTZ R2, R5, R6, !PT ;  /* 0x0000000605027209 */ /* 0x002fe20007810000 */
[----:B------:R-:W-:-:S06]  /*80f0*/  FFMA.FTZ R5, R64, UR6, -R17 ;  /* 0x0000000640057c23 */ /* 0x000fcc0008010811 */
[----:B------:R1:W3:Y:S01]  /*8100*/  MUFU.EX2 R218, R5 ;  /* 0x0000000500da7308 */ /* 0x0002e20000000800 */
[----:B--2---:R-:W-:-:S07]  /*8110*/  FFMA.FTZ R4, R50, UR6, -R16 ;  /* 0x0000000632047c23 */ /* 0x004fce0008010810 */
[----:B------:R2:W-:Y:S01]  /*8120*/  MUFU.EX2 R216, R4 ;  /* 0x0000000400d87308 */ /* 0x0005e20000000800 */
[----:B-1----:R-:W1:Y:S01]  /*8130*/  SHFL.BFLY PT, R5, R2, 0x1, 0x1f ;  /* 0x0c201f0002057f89 */ /* 0x002e6200000e0000 */
[----:B---3--:R-:W-:Y:S01]  /*8140*/  F2FP.BF16.F32.PACK_AB R13, R218, R220 ;  /* 0x000000dcda0d723e */ /* 0x008fe200000010ff */
[--C-:B--2---:R-:W-:Y:S02]  /*8150*/  FFMA.FTZ R4, R40, UR6, -R16.reuse ;  /* 0x0000000628047c23 */ /* 0x104fe40008010810 */
[----:B------:R-:W-:Y:S03]  /*8160*/  LDSM.16.MT88.4 R40, [R195+0x6000] ;  /* 0x00600000c328783b */ /* 0x000fe60000004200 */
[----:B------:R-:W-:Y:S01]  /*8170*/  MUFU.EX2 R217, R4 ;  /* 0x0000000400d97308 */ /* 0x000fe20000000800 */
[----:B-1----:R-:W-:Y:S01]  /*8180*/  FMNMX.FTZ R152, R2, R5, !PT ;  /* 0x0000000502987209 */ /* 0x002fe20007810000 */
[----:B------:R-:W-:Y:S01]  /*8190*/  FFMA.FTZ R2, R54, UR6, -R16 ;  /* 0x0000000636027c23 */ /* 0x000fe20008010810 */
[----:B------:R-:W-:-:S02]  /*81a0*/  FSEL R5, R153, RZ, P3 ;  /* 0x000000ff99057208 */ /* 0x000fc40001800000 */
[----:B------:R-:W-:-:S03]  /*81b0*/  FSETP.NEU.FTZ.AND P2, PT, R152, -INF , PT ;  /* 0xff8000009800780b */ /* 0x000fc60003f5d000 */
[----:B------:R1:W-:Y:S01]  /*81c0*/  MUFU.EX2 R214, R2 ;  /* 0x0000000200d67308 */ /* 0x0003e20000000800 */
[----:B------:R-:W-:-:S04]  /*81d0*/  FADD.FTZ R5, R68, -R5 ;  /* 0x8000000544057221 */ /* 0x000fc80000010000 */
[----:B------:R-:W-:-:S04]  /*81e0*/  FMUL.FTZ R5, R5, UR6 ;  /* 0x0000000605057c20 */ /* 0x000fc80008410000 */
[----:B------:R2:W3:Y:S01]  /*81f0*/  MUFU.EX2 R53, R5 ;  /* 0x0000000500357308 */ /* 0x0004e20000000800 */
[----:B-1----:R-:W-:-:S05]  /*8200*/  FMUL.FTZ R2, R152, UR6 ;  /* 0x0000000698027c20 */ /* 0x002fca0008410000 */
[----:B------:R-:W-:-:S05]  /*8210*/  FSEL R2, R2, RZ, P2 ;  /* 0x000000ff02027208 */ /* 0x000fca0001000000 */
[--C-:B------:R-:W-:Y:S01]  /*8220*/  FFMA.FTZ R4, R26, UR6, -R2.reuse ;  /* 0x000000061a047c23 */ /* 0x100fe20008010802 */
[----:B------:R-:W-:Y:S01]  /*8230*/  FFMA.FTZ R6, R51, UR6, -R2 ;  /* 0x0000000633067c23 */ /* 0x000fe20008010802 */
[----:B------:R-:W1:Y:S01]  /*8240*/  LDSM.16.MT88.4 R24, [R196+0x6000] ;  /* 0x00600000c418783b */ /* 0x000e620000004200 */
[----:B--2---:R-:W-:Y:S01]  /*8250*/  FFMA.FTZ R5, R31, UR6, -R16 ;  /* 0x000000061f057c23 */ /* 0x004fe20008010810 */
[----:B------:R2:W-:Y:S01]  /*8260*/  MUFU.EX2 R191, R4 ;  /* 0x0000000400bf7308 */ /* 0x0005e20000000800 */
[-C--:B---3--:R-:W-:Y:S01]  /*8270*/  FMUL.FTZ R80, R80, R53.reuse ;  /* 0x0000003550507220 */ /* 0x088fe20000410000 */
[-C--:B------:R-:W-:Y:S01]  /*8280*/  FMUL.FTZ R81, R81, R53.reuse ;  /* 0x0000003551517220 */ /* 0x080fe20000410000 */
[-C--:B------:R-:W-:Y:S01]  /*8290*/  FMUL.FTZ R92, R92, R53.reuse ;  /* 0x000000355c5c7220 */ /* 0x080fe20000410000 */
[-C--:B------:R-:W-:Y:S01]  /*82a0*/  FMUL.FTZ R93, R93, R53.reuse ;  /* 0x000000355d5d7220 */ /* 0x080fe20000410000 */
        /* <DEDUP_REMOVED lines=12> */
[--C-:B--2---:R-:W-:Y:S01]  /*8370*/  FFMA.FTZ R4, R65, UR6, -R2.reuse ;  /* 0x0000000641047c23 */ /* 0x104fe20008010802 */
[-C--:B------:R-:W-:Y:S01]  /*8380*/  FMUL.FTZ R140, R140, R53.reuse ;  /* 0x000000358c8c7220 */ /* 0x080fe20000410000 */
[----:B------:R-:W-:Y:S01]  /*8390*/  FMUL.FTZ R141, R141, R53 ;  /* 0x000000358d8d7220 */ /* 0x000fe20000410000 */
[----:B------:R-:W-:Y:S04]  /*83a0*/  LDSM.16.MT88.4 R28, [R193+0x6800] ;  /* 0x00680000c11c783b */ /* 0x000fe80000004200 */
[----:B------:R2:W4:Y:S01]  /*83b0*/  MUFU.EX2 R210, R4 ;  /* 0x0000000400d27308 */ /* 0x0005220000000800 */
[----:B---3--:R-:W-:Y:S01]  /*83c0*/  F2FP.BF16.F32.PACK_AB R6, R216, R214 ;  /* 0x000000d6d806723e */ /* 0x008fe200000010ff */
[----:B--2---:R-:W-:Y:S01]  /*83d0*/  FFMA.FTZ R4, R56, UR6, -R2 ;  /* 0x0000000638047c23 */ /* 0x004fe20008010802 */
[----:B----4-:R-:W-:-:S05]  /*83e0*/  F2FP.BF16.F32.PACK_AB R5, R210, R191 ;  /* 0x000000bfd205723e */ /* 0x010fca00000010ff */
[----:B------:R2:W3:Y:S02]  /*83f0*/  MUFU.EX2 R212, R4 ;  /* 0x0000000400d47308 */ /* 0x0004e40000000800 */
[----:B--2---:R-:W-:Y:S02]  /*8400*/  FSEL R4, R152, RZ, P2 ;  /* 0x000000ff98047208 */ /* 0x004fe40001000000 */
[----:B---3--:R-:W-:-:S03]  /*8410*/  F2FP.BF16.F32.PACK_AB R7, R211, R212 ;  /* 0x000000d4d307723e */ /* 0x008fc600000010ff */
[----:B------:R-:W-:-:S04]  /*8420*/  FADD.FTZ R3, R3, -R4 ;  /* 0x8000000403037221 */ /* 0x000fc80000010000 */
        /* <DEDUP_REMOVED lines=15> */
[----:B------:R2:W3:Y:S01]  /*8520*/  MUFU.EX2 R19, R4 ;  /* 0x0000000400137308 */ /* 0x0004e20000000800 */
[-C--:B------:R-:W-:Y:S01]  /*8530*/  FMUL.FTZ R118, R118, R52.reuse ;  /* 0x0000003476767220 */ /* 0x080fe20000410000 */
[----:B------:R-:W-:Y:S01]  /*8540*/  FMUL.FTZ R3, R3, UR6 ;  /* 0x0000000603037c20 */ /* 0x000fe20008410000 */
[-C--:B------:R-:W-:Y:S01]  /*8550*/  FMUL.FTZ R119, R119, R52.reuse ;  /* 0x0000003477777220 */ /* 0x080fe20000410000 */
[-C--:B------:R-:W-:Y:S01]  /*8560*/  FMUL.FTZ R126, R126, R52.reuse ;  /* 0x000000347e7e7220 */ /* 0x080fe20000410000 */
[-C--:B------:R-:W-:Y:S01]  /*8570*/  FMUL.FTZ R127, R127, R52.reuse ;  /* 0x000000347f7f7220 */ /* 0x080fe20000410000 */
[-C--:B------:R-:W-:Y:S01]  /*8580*/  FMUL.FTZ R134, R134, R52.reuse ;  /* 0x0000003486867220 */ /* 0x080fe20000410000 */
[-C--:B------:R-:W-:Y:S01]  /*8590*/  FMUL.FTZ R135, R135, R52.reuse ;  /* 0x0000003487877220 */ /* 0x080fe20000410000 */
[----:B------:R4:W5:Y:S01]  /*85a0*/  MUFU.EX2 R18, R3 ;  /* 0x0000000300127308 */ /* 0x0009620000000800 */
[-C--:B------:R-:W-:Y:S01]  /*85b0*/  FMUL.FTZ R142, R142, R52.reuse ;  /* 0x000000348e8e7220 */ /* 0x080fe20000410000 */
[----:B------:R-:W-:Y:S01]  /*85c0*/  FMUL.FTZ R143, R143, R52 ;  /* 0x000000348f8f7220 */ /* 0x000fe20000410000 */
[----:B--2---:R-:W-:Y:S01]  /*85d0*/  F2FP.BF16.F32.PACK_AB R4, R215, R213 ;  /* 0x000000d5d704723e */ /* 0x004fe200000010ff */
[-C--:B---3--:R-:W-:Y:S01]  /*85e0*/  FMUL.FTZ R84, R84, R19.reuse ;  /* 0x0000001354547220 */ /* 0x088fe20000410000 */
[-C--:B------:R-:W-:Y:S01]  /*85f0*/  FMUL.FTZ R85, R85, R19.reuse ;  /* 0x0000001355557220 */ /* 0x080fe20000410000 */
[-C--:B------:R-:W-:Y:S01]  /*8600*/  FMUL.FTZ R88, R88, R19.reuse ;  /* 0x0000001358587220 */ /* 0x080fe20000410000 */
[-C--:B------:R-:W-:Y:S01]  /*8610*/  FMUL.FTZ R89, R89, R19.reuse ;  /* 0x0000001359597220 */ /* 0x080fe20000410000 */
[-C--:B------:R-:W-:Y:S01]  /*8620*/  FMUL.FTZ R96, R96, R19.reuse ;  /* 0x0000001360607220 */ /* 0x080fe20000410000 */
[-C--:B------:R-:W-:Y:S01]  /*8630*/  FMUL.FTZ R97, R97, R19.reuse ;  /* 0x0000001361617220 */ /* 0x080fe20000410000 */
[C---:B------:R-:W-:Y:S01]  /*8640*/  HMMA.16816.F32.BF16 R48, R4.reuse, R20, R80 ;  /* 0x000000140430723c */ /* 0x040fe20000041850 */
[--C-:B----4-:R-:W-:Y:S01]  /*8650*/  FFMA.FTZ R3, R38, UR6, -R16.reuse ;  /* 0x0000000626037c23 */ /* 0x110fe20008010810 */
[-C--:B-----5:R-:W-:Y:S01]  /*8660*/  FMUL.FTZ R86, R86, R18.reuse ;  /* 0x0000001256567220 */ /* 0x0a0fe20000410000 */
[-C--:B------:R-:W-:Y:S01]  /*8670*/  FMUL.FTZ R87, R87, R18.reuse ;  /* 0x0000001257577220 */ /* 0x080fe20000410000 */
[-C--:B------:R-:W-:Y:S01]  /*8680*/  FMUL.FTZ R90, R90, R18.reuse ;  /* 0x000000125a5a7220 */ /* 0x080fe20000410000 */
[----:B------:R2:W-:Y:S01]  /*8690*/  MUFU.EX2 R190, R3 ;  /* 0x0000000300be7308 */ /* 0x0005e20000000800 */
[-C--:B------:R-:W-:Y:S01]  /*86a0*/  FMUL.FTZ R91, R91, R18.reuse ;  /* 0x000000125b5b7220 */ /* 0x080fe20000410000 */
[----:B------:R-:W-:Y:S01]  /*86b0*/  HMMA.16816.F32.BF16 R44, R4, R22, R92 ;  /* 0x00000016042c723c */ /* 0x000fe2000004185c */
        /* <DEDUP_REMOVED lines=12> */
[----:B------:R-:W3:Y:S01]  /*8780*/  LDSM.16.MT88.4 R20, [R195+0x6800] ;  /* 0x00680000c314783b */ /* 0x000ee20000004200 */
[-C--:B------:R-:W-:Y:S01]  /*8790*/  FMUL.FTZ R136, R136, R19.reuse ;  /* 0x0000001388887220 */ /* 0x080fe20000410000 */
[----:B--2---:R-:W-:Y:S01]  /*87a0*/  FFMA.FTZ R3, R71, UR6, -R16 ;  /* 0x0000000647037c23 */ /* 0x004fe20008010810 */
[-C--:B------:R-:W-:Y:S01]  /*87b0*/  FMUL.FTZ R137, R137, R19.reuse ;  /* 0x0000001389897220 */ /* 0x080fe20000410000 */
[-C--:B------:R-:W-:Y:S01]  /*87c0*/  FMUL.FTZ R138, R138, R18.reuse ;  /* 0x000000128a8a7220 */ /* 0x080fe20000410000 */
[C---:B-1----:R-:W-:Y:S01]  /*87d0*/  HMMA.16816.F32.BF16 R100, R4.reuse, R24, R100 ;  /* 0x000000180464723c */ /* 0x042fe20000041864 */
[----:B------:R1:W2:Y:S01]  /*87e0*/  MUFU.EX2 R189, R3 ;  /* 0x0000000300bd7308 */ /* 0x0002a20000000800 */
[-C--:B------:R-:W-:Y:S01]  /*87f0*/  FMUL.FTZ R139, R139, R18.reuse ;  /* 0x000000128b8b7220 */ /* 0x080fe20000410000 */
[-C--:B------:R-:W-:Y:S01]  /*8800*/  FMUL.FTZ R112, R112, R19.reuse ;  /* 0x0000001370707220 */ /* 0x080fe20000410000 */
[-C--:B------:R-:W-:Y:S01]  /*8810*/  FMUL.FTZ R113, R113, R19.reuse ;  /* 0x0000001371717220 */ /* 0x080fe20000410000 */
[-C--:B------:R-:W-:Y:S01]  /*8820*/  FMUL.FTZ R114, R114, R18.reuse ;  /* 0x0000001272727220 */ /* 0x080fe20000410000 */
[----:B------:R-:W-:Y:S01]  /*8830*/  HMMA.16816.F32.BF16 R108, R4, R26, R108 ;  /* 0x0000001a046c723c */ /* 0x000fe2000004186c */
[-C--:B------:R-:W-:Y:S01]  /*8840*/  FMUL.FTZ R115, R115, R18.reuse ;  /* 0x0000001273737220 */ /* 0x080fe20000410000 */
[-C--:B------:R-:W-:Y:S01]  /*8850*/  FMUL.FTZ R120, R120, R19.reuse ;  /* 0x0000001378787220 */ /* 0x080fe20000410000 */
[----:B------:R-:W-:Y:S01]  /*8860*/  FMUL.FTZ R121, R121, R19 ;  /* 0x0000001379797220 */ /* 0x000fe20000410000 */
[-C--:B------:R-:W-:Y:S01]  /*8870*/  FMUL.FTZ R122, R122, R18.reuse ;  /* 0x000000127a7a7220 */ /* 0x080fe20000410000 */
[----:B------:R-:W-:Y:S01]  /*8880*/  FMUL.FTZ R123, R123, R18 ;  /* 0x000000127b7b7220 */ /* 0x000fe20000410000 */
[----:B------:R-:W-:Y:S01]  /*8890*/  HMMA.16816.F32.BF16 R96, R12, R24, R96 ;  /* 0x000000180c60723c */ /* 0x000fe20000041860 */
[----:B------:R-:W-:Y:S01]  /*88a0*/  LDSM.16.MT88.4 R88, [R193+0x7800] ;  /* 0x00780000c158783b */ /* 0x000fe20000004200 */
[----:B-1----:R-:W-:-:S04]  /*88b0*/  FFMA.FTZ R3, R76, UR6, -R2 ;  /* 0x000000064c037c23 */ /* 0x002fc80008010802 */
[----:B------:R-:W-:Y:S01]  /*88c0*/  HMMA.16816.F32.BF16 R104, R12, R26, R104 ;  /* 0x0000001a0c68723c */ /* 0x000fe20000041868 */
[----:B------:R-:W1:Y:S01]  /*88d0*/  LDSM.16.MT88.4 R24, [R196+0x6800] ;  /* 0x00680000c418783b */ /* 0x000e620000004200 */
[----:B------:R4:W-:Y:S04]  /*88e0*/  MUFU.EX2 R186, R3 ;  /* 0x0000000300ba7308 */ /* 0x0009e80000000800 */
[C---:B------:R-:W-:Y:S06]  /*88f0*/  HMMA.16816.F32.BF16 R116, R4.reuse, R32, R116 ;  /* 0x000000200474723c */ /* 0x040fec0000041874 */
[C---:B------:R-:W-:Y:S06]  /*8900*/  HMMA.16816.F32.BF16 R124, R4.reuse, R34, R124 ;  /* 0x00000022047c723c */ /* 0x040fec000004187c */
[----:B------:R-:W-:Y:S01]  /*8910*/  HMMA.16816.F32.BF16 R60, R4, R40, R132 ;  /* 0x00000028043c723c */ /* 0x000fe20000041884 */
[----:B----4-:R-:W-:-:S04]  /*8920*/  FFMA.FTZ R3, R75, UR6, -R2 ;  /* 0x000000064b037c23 */ /* 0x010fc80008010802 */
[----:B------:R4:W5:Y:S01]  /*8930*/  MUFU.EX2 R185, R3 ;  /* 0x0000000300b97308 */ /* 0x0009620000000800 */
[----:B------:R-:W-:Y:S06]  /*8940*/  HMMA.16816.F32.BF16 R56, R4, R42, R140 ;  /* 0x0000002a0438723c */ /* 0x000fec000004188c */
[----:B------:R-:W-:Y:S01]  /*8950*/  HMMA.16816.F32.BF16 R128, R12, R40, R128 ;  /* 0x000000280c80723c */ /* 0x000fe20000041880 */
[----:B------:R-:W-:Y:S01]  /*8960*/  FFMA.FTZ R4, R73, UR6, -R2 ;  /* 0x0000000649047c23 */ /* 0x000fe20008010802 */
[----:B--2---:R-:W-:-:S03]  /*8970*/  F2FP.BF16.F32.PACK_AB R6, R189, R190 ;  /* 0x000000bebd06723e */ /* 0x004fc600000010ff */
[----:B------:R2:W-:Y:S01]  /*8980*/  MUFU.EX2 R184, R4 ;  /* 0x0000000400b87308 */ /* 0x0005e20000000800 */
[----:B------:R-:W-:Y:S01]  /*8990*/  HMMA.16816.F32.BF16 R136, R12, R42, R136 ;  /* 0x0000002a0c88723c */ /* 0x000fe20000041888 */
[----:B----4-:R-:W-:Y:S01]  /*89a0*/  FFMA.FTZ R3, R74, UR6, -R2 ;  /* 0x000000064a037c23 */ /* 0x010fe20008010802 */
[----:B-----5:R-:W-:-:S04]  /*89b0*/  F2FP.BF16.F32.PACK_AB R5, R185, R186 ;  /* 0x000000bab905723e */ /* 0x020fc800000010ff */
[C---:B------:R-:W-:Y:S01]  /*89c0*/  HMMA.16816.F32.BF16 R112, R12.reuse, R32, R112 ;  /* 0x000000200c70723c */ /* 0x040fe20000041870 */
[----:B------:R4:W5:Y:S05]  /*89d0*/  MUFU.EX2 R183, R3 ;  /* 0x0000000300b77308 */ /* 0x00096a0000000800 */
[----:B------:R-:W-:Y:S01]  /*89e0*/  HMMA.16816.F32.BF16 R120, R12, R34, R120 ;  /* 0x000000220c78723c */ /* 0x000fe20000041878 */
[----:B------:R-:W-:Y:S01]  /*89f0*/  LDSM.16.MT88.4 R32, [R196+0x7000] ;  /* 0x00700000c420783b */ /* 0x000fe20000004200 */
[----:B--2---:R-:W-:-:S05]  /*8a00*/  F2FP.BF16.F32.PACK_AB R4, R209, R217 ;  /* 0x000000d9d104723e */ /* 0x004fca00000010ff */
[----:B------:R-:W-:Y:S02]  /*8a10*/  F2FP.BF16.F32.PACK_AB R12, R230, R231 ;  /* 0x000000e7e60c723e */ /* 0x000fe400000010ff */
[----:B------:R-:W-:Y:S01]  /*8a20*/  F2FP.BF16.F32.PACK_AB R14, R226, R228 ;  /* 0x000000e4e20e723e */ /* 0x000fe200000010ff */
[--C-:B----4-:R-:W-:Y:S01]  /*8a30*/  FFMA.FTZ R3, R37, UR6, -R0.reuse ;  /* 0x0000000625037c23 */ /* 0x110fe20008010800 */
[----:B------:R-:W-:Y:S01]  /*8a40*/  FFMA.FTZ R0, R72, UR6, -R0 ;  /* 0x0000000648007c23 */ /* 0x000fe20008010800 */
[----:B------:R-:W2:Y:S01]  /*8a50*/  LDSM.16.MT88.4 R36, [R194+0x6800] ;  /* 0x00680000c224783b */ /* 0x000ea20000004200 */
[----:B-----5:R-:W-:Y:S01]  /*8a60*/  F2FP.BF16.F32.PACK_AB R7, R183, R184 ;  /* 0x000000b8b707723e */ /* 0x020fe200000010ff */
[----:B------:R4:W-:Y:S06]  /*8a70*/  MUFU.EX2 R188, R3 ;  /* 0x0000000300bc7308 */ /* 0x0009ec0000000800 */
[C---:B---3--:R-:W-:Y:S02]  /*8a80*/  HMMA.16816.F32.BF16 R60, R4.reuse, R20, R60 ;  /* 0x00000014043c723c */ /* 0x048fe4000004183c */
[----:B------:R3:W-:Y:S04]  /*8a90*/  MUFU.EX2 R187, R0 ;  /* 0x0000000000bb7308 */ /* 0x0007e80000000800 */
[----:B------:R-:W-:Y:S01]  /*8aa0*/  HMMA.16816.F32.BF16 R56, R4, R22, R56 ;  /* 0x000000160438723c */ /* 0x000fe20000041838 */
[----:B----4-:R-:W-:-:S05]  /*8ab0*/  FFMA.FTZ R3, R244, R52, R191 ;  /* 0x00000034f4037223 */ /* 0x010fca00000100bf */
[C---:B------:R-:W-:Y:S06]  /*8ac0*/  HMMA.16816.F32.BF16 R48, R4.reuse, R28, R48 ;  /* 0x0000001c0430723c */ /* 0x040fec0000041830 */
[----:B------:R-:W-:Y:S01]  /*8ad0*/  HMMA.16816.F32.BF16 R44, R4, R30, R44 ;  /* 0x0000001e042c723c */ /* 0x000fe2000004182c */
[----:B---3--:R-:W-:-:S04]  /*8ae0*/  FFMA.FTZ R0, R156, UR6, -R17 ;  /* 0x000000069c007c23 */ /* 0x008fc80008010811 */
[----:B------:R3:W-:Y:S01]  /*8af0*/  MUFU.EX2 R182, R0 ;  /* 0x0000000000b67308 */ /* 0x0007e20000000800 */
[C---:B-1----:R-:W-:Y:S06]  /*8b00*/  HMMA.16816.F32.BF16 R40, R4.reuse, R24, R100 ;  /* 0x000000180428723c */ /* 0x042fec0000041864 */
[C---:B------:R-:W-:Y:S06]  /*8b10*/  HMMA.16816.F32.BF16 R108, R4.reuse, R26, R108 ;  /* 0x0000001a046c723c */ /* 0x040fec000004186c */
[----:B--2---:R-:W-:Y:S01]  /*8b20*/  HMMA.16816.F32.BF16 R116, R4, R36, R116 ;  /* 0x000000240474723c */ /* 0x004fe20000041874 */
[----:B---3--:R-:W-:-:S05]  /*8b30*/  FFMA.FTZ R0, R149, UR6, -R17 ;  /* 0x0000000695007c23 */ /* 0x008fca0008010811 */
        /* <DEDUP_REMOVED lines=15> */
[----:B------:R1:W3:Y:S01]  /*8c30*/  MUFU.EX2 R177, R0 ;  /* 0x0000000000b17308 */ /* 0x0002e20000000800 */
[C---:B------:R-:W-:Y:S01]  /*8c40*/  HMMA.16816.F32.BF16 R64, R12.reuse, R30, R64 ;  /* 0x0000001e0c40723c */ /* 0x040fe20000041840 */
[----:B------:R-:W4:Y:S05]  /*8c50*/  LDSM.16.MT88.4 R28, [R193+0x7000] ;  /* 0x00700000c11c783b */ /* 0x000f2a0000004200 */
        /* <DEDUP_REMOVED lines=8> */
[----:B------:R-:W-:Y:S01]  /*8ce0*/  HMMA.16816.F32.BF16 R68, R12, R38, R120 ;  /* 0x000000260c44723c */ /* 0x000fe20000041878 */
[----:B------:R-:W-:Y:S06]  /*8cf0*/  LDSM.16.MT88.4 R120, [R194+0x7800] ;  /* 0x00780000c278783b */ /* 0x000fec0000004200 */
        /* <DEDUP_REMOVED lines=18> */
[C---:B----4-:R-:W-:Y:S06]  /*8e20*/  HMMA.16816.F32.BF16 R48, R4.reuse, R28, R48 ;  /* 0x0000001c0430723c */ /* 0x050fec0000041830 */
[----:B------:R-:W-:Y:S01]  /*8e30*/  HMMA.16816.F32.BF16 R44, R4, R30, R44 ;  /* 0x0000001e042c723c */ /* 0x000fe2000004182c */
[----:B-1----:R-:W-:-:S04]  /*8e40*/  FFMA.FTZ R0, R166, UR6, -R17 ;  /* 0x00000006a6007c23 */ /* 0x002fc80008010811 */
[----:B------:R1:W2:Y:S01]  /*8e50*/  MUFU.EX2 R146, R0 ;  /* 0x0000000000927308 */ /* 0x0002a20000000800 */
[C---:B------:R-:W-:Y:S06]  /*8e60*/  HMMA.16816.F32.BF16 R40, R4.reuse, R32, R40 ;  /* 0x000000200428723c */ /* 0x040fec0000041828 */
[C---:B------:R-:W-:Y:S06]  /*8e70*/  HMMA.16816.F32.BF16 R108, R4.reuse, R34, R108 ;  /* 0x00000022046c723c */ /* 0x040fec000004186c */
[----:B-----5:R-:W-:Y:S01]  /*8e80*/  HMMA.16816.F32.BF16 R116, R4, R24, R116 ;  /* 0x000000180474723c */ /* 0x020fe20000041874 */
[----:B-1----:R-:W-:Y:S01]  /*8e90*/  FFMA.FTZ R0, R163, UR6, -R17 ;  /* 0x00000006a3007c23 */ /* 0x002fe20008010811 */
[----:B--2---:R-:W-:-:S04]  /*8ea0*/  F2FP.BF16.F32.PACK_AB R13, R146, R148 ;  /* 0x00000094920d723e */ /* 0x004fc800000010ff */
[C---:B------:R-:W-:Y:S01]  /*8eb0*/  HMMA.16816.F32.BF16 R124, R4.reuse, R26, R124 ;  /* 0x0000001a047c723c */ /* 0x040fe2000004187c */
        /* <DEDUP_REMOVED lines=19> */
[----:B------:R-:W-:Y:S01]  /*8ff0*/  HMMA.16816.F32.BF16 R20, R12, R22, R136 ;  /* 0x000000160c14723c */ /* 0x000fe20000041888 */
[----:B------:R-:W-:Y:S02]  /*9000*/  MOV R69, R154 ;  /* 0x0000009a00457202 */ /* 0x000fe40000000f00 */
[----:B------:R-:W-:Y:S02]  /*9010*/  MOV R70, R155 ;  /* 0x0000009b00467202 */ /* 0x000fe40000000f00 */
[----:B------:R-:W-:-:S02]  /*9020*/  MOV R68, R153 ;  /* 0x0000009900447202 */ /* 0x000fc40000000f00 */
[----:B------:R-:W-:Y:S01]  /*9030*/  FFMA.FTZ R12, R243, R53, R213 ;  /* 0x00000035f30c7223 */ /* 0x000fe200000100d5 */
[----:B------:R-:W-:Y:S02]  /*9040*/  F2FP.BF16.F32.PACK_AB R136, R229, R227 ;  /* 0x000000e3e588723e */ /* 0x000fe400000010ff */
        /* <DEDUP_REMOVED lines=107> */
[----:B------:R-:W-:Y:S01]  /*9700*/  VIADD R156, R208, 0xfffffffd ;  /* 0xfffffffdd09c7836 */ /* 0x000fe20000000000 */
[----:B------:R-:W1:Y:S01]  /*9710*/  @!P0 LDC.64 R14, c[0x0][0x220] ;  /* 0x00008800ff0e8b82 */ /* 0x000e620000000a00 */
[----:B------:R-:W-:-:S04]  /*9720*/  DEPBAR.LE SB0, 0x0 ;  /* 0x000080000000791a */ /* 0x000fc80000000000 */
[----:B------:R-:W-:Y:S01]  /*9730*/  SHF.R.S32.HI R0, RZ, 0x1f, R156 ;  /* 0x0000001fff007819 */ /* 0x000fe2000001149c */
[-C--:B------:R-:W-:Y:S02]  /*9740*/  IMAD.WIDE.U32 R4, R156, R248.reuse, RZ ;  /* 0x000000f89c047225 */ /* 0x080fe400078e00ff */
[----:B------:R-:W-:Y:S02]  /*9750*/  BAR.SYNC.DEFER_BLOCKING 0x0 ;  /* 0x0000000000007b1d */ /* 0x000fe40000010000 */
[----:B------:R-:W-:Y:S01]  /*9760*/  IMAD R0, R0, R248, RZ ;  /* 0x000000f800007224 */ /* 0x000fe200078e02ff */
[----:B------:R-:W-:-:S05]  /*9770*/  LEA R2, P1, R4, R236, 0x6 ;  /* 0x000000ec04027211 */ /* 0x000fca00078230ff */
[----:B------:R-:W2:Y:S01]  /*9780*/  @!P0 LDC.64 R12, c[0x0][0x220] ;  /* 0x00008800ff0c8b82 */ /* 0x000ea20000000a00 */
[----:B------:R-:W-:-:S04]  /*9790*/  IMAD R0, R156, R249, R0 ;  /* 0x000000f99c007224 */ /* 0x000fc800078e0200 */
[----:B------:R-:W-:Y:S01]  /*97a0*/  IMAD.IADD R3, R5, 0x1, R0 ;  /* 0x0000000105037824 */ /* 0x000fe200078e0200 */
[-C--:B------:R-:W-:Y:S02]  /*97b0*/  @!P0 IADD3 R0, P4, R252, R2.reuse, RZ ;  /* 0x00000002fc008210 */ /* 0x080fe40007f9e0ff */
[----:B------:R-:W3:Y:S01]  /*97c0*/  @!P0 LDC.64 R16, c[0x0][0x220] ;  /* 0x00008800ff108b82 */ /* 0x000ee20000000a00 */
[----:B------:R-:W-:Y:S02]  /*97d0*/  @!P0 LEA R5, P2, R248, R2, 0x5 ;  /* 0x00000002f8058211 */ /* 0x000fe400078428ff */
[----:B------:R-:W-:Y:S02]  /*97e0*/  LEA.HI.X R3, R4, R251, R3, 0x6, P1 ;  /* 0x000000fb04037211 */ /* 0x000fe400008f3403 */
[----:B-1----:R-:W-:Y:S02]  /*97f0*/  @!P0 LEA R6, P1, R5, R14, 0x1 ;  /* 0x0000000e05068211 */ /* 0x002fe400078208ff */
[----:B------:R-:W-:Y:S01]  /*9800*/  @!P0 LEA.HI.X R7, R248, R3, R249, 0x5, P2 ;  /* 0x00000003f8078211 */ /* 0x000fe200010f2cf9 */
[----:B------:R-:W1:Y:S01]  /*9810*/  @!P0 LDC.64 R18, c[0x0][0x220] ;  /* 0x00008800ff128b82 */ /* 0x000e620000000a00 */
[----:B------:R-:W-:Y:S01]  /*9820*/  @!P0 IMAD.X R4, R245, 0x1, R3, P4 ;  /* 0x00000001f5048824 */ /* 0x000fe200020e0603 */
[----:B------:R-:W-:Y:S01]  /*9830*/  @P0 STS.128 [R207+0x6000], RZ ;  /* 0x006000ffcf000388 */ /* 0x000fe20000000c00 */
[----:B------:R-:W-:-:S02]  /*9840*/  @!P0 LEA.HI.X R7, R5, R15, R7, 0x1, P1 ;  /* 0x0000000f05078211 */ /* 0x000fc400008f0c07 */
[----:B--2---:R-:W-:-:S04]  /*9850*/  @!P0 LEA R12, P3, R0, R12, 0x1 ;  /* 0x0000000c000c8211 */ /* 0x004fc800078608ff */
[----:B------:R-:W-:Y:S01]  /*9860*/  @!P0 LEA.HI.X R13, R0, R13, R4, 0x1, P3 ;  /* 0x0000000d000d8211 */ /* 0x000fe200018f0c04 */
[----:B------:R-:W-:Y:S01]  /*9870*/  @!P0 IMAD R0, R249, 0x30, RZ ;  /* 0x00000030f9008824 */ /* 0x000fe200078e02ff */
[----:B---3--:R-:W-:-:S04]  /*9880*/  @!P0 LEA R14, P2, R2, R16, 0x1 ;  /* 0x00000010020e8211 */ /* 0x008fc800078408ff */
[--C-:B------:R-:W-:Y:S01]  /*9890*/  @!P0 LEA.HI.X R15, R2, R17, R3.reuse, 0x1, P2 ;  /* 0x00000011020f8211 */ /* 0x100fe200010f0c03 */
[----:B------:R-:W-:-:S04]  /*98a0*/  @!P0 IMAD.WIDE.U32 R2, R248, 0x30, R2 ;  /* 0x00000030f8028825 */ /* 0x000fc800078e0002 */
[----:B------:R-:W-:Y:S01]  /*98b0*/  @!P0 IMAD.IADD R0, R0, 0x1, R3 ;  /* 0x0000000100008824 */ /* 0x000fe200078e0203 */
[C---:B-1----:R-:W-:Y:S01]  /*98c0*/  @!P0 LEA R4, P1, R2.reuse, R18, 0x1 ;  /* 0x0000001202048211 */ /* 0x042fe200078208ff */
[----:B------:R-:W-:Y:S01]  /*98d0*/  @!PT LDS RZ, [RZ] ;  /* 0x00000000fffff984 */ /* 0x000fe20000000800 */
[----:B------:R-:W-:Y:S01]  /*98e0*/  @!PT LDS RZ, [RZ] ;  /* 0x00000000fffff984 */ /* 0x000fe20000000800 */
[----:B------:R-:W-:Y:S01]  /*98f0*/  @!PT LDS RZ, [RZ] ;  /* 0x00000000fffff984 */ /* 0x000fe20000000800 */
[----:B------:R-:W-:Y:S03]  /*9900*/  @!P0 LDGSTS.E.BYPASS.LTC128B.128 [R207+0x6000], desc[UR10][R14.64] ;  /* 0x060000000ecf8fae */ /* 0x000fe6000b901d4a */
[----:B------:R-:W-:Y:S01]  /*9910*/  @!P0 LEA.HI.X R5, R2, R19, R0, 0x1, P1 ;  /* 0x0000001302058211 */ /* 0x000fe200008f0c00 */
[----:B------:R-:W-:Y:S01]  /*9920*/  @P0 STS.128 [R207+0x6800], RZ ;  /* 0x006800ffcf000388 */ /* 0x000fe20000000c00 */
[----:B------:R-:W-:-:S03]  /*9930*/  IMAD R0, R156, 0x40, R238 ;  /* 0x000000409c007824 */ /* 0x000fc600078e02ee */
[----:B------:R-:W-:Y:S01]  /*9940*/  @!PT LDS RZ, [RZ] ;  /* 0x00000000fffff984 */ /* 0x000fe20000000800 */
[----:B------:R-:W-:Y:S01]  /*9950*/  @!PT LDS RZ, [RZ] ;  /* 0x00000000fffff984 */ /* 0x000fe20000000800 */
[----:B------:R-:W-:Y:S01]  /*9960*/  @!PT LDS RZ, [RZ] ;  /* 0x00000000fffff984 */ /* 0x000fe20000000800 */
[----:B------:R-:W-:Y:S01]  /*9970*/  @!P0 LDGSTS.E.BYPASS.LTC128B.128 [R207+0x6800], desc[UR10][R12.64] ;  /* 0x068000000ccf8fae */ /* 0x000fe2000b901d4a */
[C---:B------:R-:W-:Y:S01]  /*9980*/  VIADD R3, R0.reuse, 0x8 ;  /* 0x0000000800037836 */ /* 0x040fe20000000000 */
[C---:B------:R-:W-:Y:S01]  /*9990*/  ISETP.GE.AND P1, PT, R0.reuse, R8, PT ;  /* 0x000000080000720c */ /* 0x040fe20003f26270 */
[C---:B------:R-:W-:Y:S01]  /*99a0*/  VIADD R2, R0.reuse, 0x1 ;  /* 0x0000000100027836 */ /* 0x040fe20000000000 */
[----:B------:R-:W-:Y:S01]  /*99b0*/  @P0 STS.128 [R207+0x7000], RZ ;  /* 0x007000ffcf000388 */ /* 0x000fe20000000c00 */
[----:B------:R-:W-:-:S03]  /*99c0*/  ISETP.GE.AND P3, PT, R0, R9, PT ;  /* 0x000000090000720c */ /* 0x000fc60003f66270 */
[----:B------:R-:W-:Y:S01]  /*99d0*/  @!PT LDS RZ, [RZ] ;  /* 0x00000000fffff984 */ /* 0x000fe20000000800 */
[----:B------:R-:W-:Y:S01]  /*99e0*/  @!PT LDS RZ, [RZ] ;  /* 0x00000000fffff984 */ /* 0x000fe20000000800 */
[----:B------:R-:W-:Y:S01]  /*99f0*/  @!PT LDS RZ, [RZ] ;  /* 0x00000000fffff984 */ /* 0x000fe20000000800 */
[----:B------:R-:W-:Y:S01]  /*9a00*/  @!P0 LDGSTS.E.BYPASS.LTC128B.128 [R207+0x7000], desc[UR10][R6.64] ;  /* 0x0700000006cf8fae */ /* 0x000fe2000b901d4a */
[C---:B------:R-:W-:Y:S02]  /*9a10*/  ISETP.GE.AND P2, PT, R2.reuse, R8, PT ;  /* 0x000000080200720c */ /* 0x040fe40003f46270 */
[C---:B------:R-:W-:Y:S01]  /*9a20*/  ISETP.GE.AND P4, PT, R2.reuse, R9, PT ;  /* 0x000000090200720c */ /* 0x040fe20003f86270 */
[----:B------:R-:W-:Y:S01]  /*9a30*/  @P0 STS.128 [R207+0x7800], RZ ;  /* 0x007800ffcf000388 */ /* 0x000fe20000000c00 */
[C---:B------:R-:W-:Y:S02]  /*9a40*/  ISETP.GE.AND P6, PT, R2.reuse, R11, PT ;  /* 0x0000000b0200720c */ /* 0x040fe40003fc6270 */
[----:B------:R-:W-:Y:S01]  /*9a50*/  ISETP.GE.AND P5, PT, R2, R10, PT ;  /* 0x0000000a0200720c */ /* 0x000fe20003fa6270 */
[----:B------:R-:W-:Y:S01]  /*9a60*/  @!PT LDS RZ, [RZ] ;  /* 0x00000000fffff984 */ /* 0x000fe20000000800 */
[----:B------:R-:W-:Y:S01]  /*9a70*/  @!PT LDS RZ, [RZ] ;  /* 0x00000000fffff984 */ /* 0x000fe20000000800 */
[----:B------:R-:W-:Y:S01]  /*9a80*/  @!PT LDS RZ, [RZ] ;  /* 0x00000000fffff984 */ /* 0x000fe20000000800 */
[----:B------:R1:W-:Y:S01]  /*9a90*/  @!P0 LDGSTS.E.BYPASS.LTC128B.128 [R207+0x7800], desc[UR10][R4.64] ;  /* 0x0780000004cf8fae */ /* 0x0003e2000b901d4a */
[----:B------:R-:W-:-:S03]  /*9aa0*/  VIADD R2, R0, 0x9 ;  /* 0x0000000900027836 */ /* 0x000fc60000000000 */
[----:B------:R-:W-:Y:S04]  /*9ab0*/  LDSM.16.M88.4 R36, [R199] ;  /* 0x00000000c724783b */ /* 0x000fe80000000200 */
[----:B------:R-:W-:Y:S04]  /*9ac0*/  LDSM.16.M88.4 R32, [R199+0x2000] ;  /* 0x00200000c720783b */ /* 0x000fe80000000200 */
[----:B------:R-:W-:Y:S04]  /*9ad0*/  LDSM.16.M88.4 R28, [R202] ;  /* 0x00000000ca1c783b */ /* 0x000fe80000000200 */
[----:B------:R-:W-:Y:S04]  /*9ae0*/  LDSM.16.M88.4 R40, [R198+0x4000] ;  /* 0x00400000c628783b */ /* 0x000fe80000000200 */
[----:B------:R-:W-:Y:S04]  /*9af0*/  LDSM.16.M88.4 R24, [R202+0x2000] ;  /* 0x00200000ca18783b */ /* 0x000fe80000000200 */
[----:B------:R-:W-:Y:S04]  /*9b00*/  LDSM.16.M88.4 R48, [R203] ;  /* 0x00000000cb30783b */ /* 0x000fe80000000200 */
[----:B-1----:R-:W1:Y:S04]  /*9b10*/  LDSM.16.M88.4 R4, [R192+0x4000] ;  /* 0x00400000c004783b */ /* 0x002e680000000200 */
[----:B------:R-:W2:Y:S04]  /*9b20*/  LDSM.16.M88.4 R20, [R200] ;  /* 0x00000000c814783b */ /* 0x000ea80000000200 */
[----:B------:R-:W-:Y:S04]  /*9b30*/  LDSM.16.M88.4 R52, [R197] ;  /* 0x00000000c534783b */ /* 0x000fe80000000200 */
[----:B------:R-:W3:Y:S04]  /*9b40*/  LDSM.16.M88.4 R16, [R200+0x2000] ;  /* 0x00200000c810783b */ /* 0x000ee80000000200 */
[----:B------:R-:W0:Y:S01]  /*9b50*/  LDGDEPBAR ;  /* 0x00000000000079af */ /* 0x000e220000000000 */
[-C--:B-1----:R-:W-:Y:S06]  /*9b60*/  HMMA.16816.F32.BF16 R12, R36, R4.reuse, RZ ;  /* 0x00000004240c723c */ /* 0x082fec00000418ff */
[C---:B------:R-:W-:Y:S06]  /*9b70*/  HMMA.16816.F32.BF16 R56, R32.reuse, R4, RZ ;  /* 0x000000042038723c */ /* 0x040fec00000418ff */
[-C--:B------:R-:W-:Y:S06]  /*9b80*/  HMMA.16816.F32.BF16 R64, R32, R6.reuse, RZ ;  /* 0x000000062040723c */ /* 0x080fec00000418ff */
[----:B------:R-:W-:Y:S01]  /*9b90*/  HMMA.16816.F32.BF16 R68, R36, R6, RZ ;  /* 0x000000062444723c */ /* 0x000fe200000418ff */
[----:B------:R-:W-:Y:S05]  /*9ba0*/  LDSM.16.M88.4 R4, [R201+0x2000] ;  /* 0x00200000c904783b */ /* 0x000fea0000000200 */
[-C--:B------:R-:W-:Y:S01]  /*9bb0*/  HMMA.16816.F32.BF16 R44, R28, R40.reuse, R12 ;  /* 0x000000281c2c723c */ /* 0x080fe2000004180c */
[----:B------:R-:W1:Y:S05]  /*9bc0*/  LDSM.16.M88.4 R12, [R201] ;  /* 0x00000000c90c783b */ /* 0x000e6a0000000200 */
[C---:B------:R-:W-:Y:S01]  /*9bd0*/  HMMA.16816.F32.BF16 R60, R24.reuse, R40, R56 ;  /* 0x00000028183c723c */ /* 0x040fe20000041838 */
[----:B------:R-:W4:Y:S05]  /*9be0*/  LDSM.16.M88.4 R56, [R192+0x4800] ;  /* 0x00480000c038783b */ /* 0x000f2a0000000200 */
[-C--:B------:R-:W-:Y:S06]  /*9bf0*/  HMMA.16816.F32.BF16 R64, R24, R42.reuse, R64 ;  /* 0x0000002a1840723c */ /* 0x080fec0000041840 */
[----:B------:R-:W-:Y:S06]  /*9c00*/  HMMA.16816.F32.BF16 R68, R28, R42, R68 ;  /* 0x0000002a1c44723c */ /* 0x000fec0000041844 */
[-C--:B--2---:R-:W-:Y:S06]  /*9c10*/  HMMA.16816.F32.BF16 R44, R20, R48.reuse, R44 ;  /* 0x00000030142c723c */ /* 0x084fec000004182c */
[C---:B---3--:R-:W-:Y:S06]  /*9c20*/  HMMA.16816.F32.BF16 R40, R16.reuse, R48, R60 ;  /* 0x000000301028723c */ /* 0x048fec000004183c */
[-C--:B------:R-:W-:Y:S06]  /*9c30*/  HMMA.16816.F32.BF16 R64, R16, R50.reuse, R64 ;  /* 0x000000321040723c */ /* 0x080fec0000041840 */
[----:B------:R-:W-:Y:S06]  /*9c40*/  HMMA.16816.F32.BF16 R60, R20, R50, R68 ;  /* 0x00000032143c723c */ /* 0x000fec0000041844 */
[----:B-1----:R-:W-:Y:S01]  /*9c50*/  HMMA.16816.F32.BF16 R72, R12, R52, R44 ;  /* 0x000000340c48723c */ /* 0x002fe2000004182c */
[----:B------:R-:W1:Y:S05]  /*9c60*/  LDSM.16.M88.4 R44, [R198+0x4800] ;  /* 0x00480000c62c783b */ /* 0x000e6a0000000200 */
[C---:B----4-:R-:W-:Y:S06]  /*9c70*/  HMMA.16816.F32.BF16 R48, R36.reuse, R56, RZ ;  /* 0x000000382430723c */ /* 0x050fec00000418ff */
[----:B------:R-:W-:Y:S06]  /*9c80*/  HMMA.16816.F32.BF16 R68, R36, R58, RZ ;  /* 0x0000003a2444723c */ /* 0x000fec00000418ff */
[----:B------:R-:W-:Y:S06]  /*9c90*/  HMMA.16816.F32.BF16 R76, R12, R54, R60 ;  /* 0x000000360c4c723c */ /* 0x000fec000004183c */
[C---:B------:R-:W-:Y:S01]  /*9ca0*/  HMMA.16816.F32.BF16 R144, R4.reuse, R52, R40 ;  /* 0x000000340490723c */ /* 0x040fe20000041828 */
[----:B------:R-:W2:Y:S01]  /*9cb0*/  LDSM.16.M88.4 R40, [R206] ;  /* 0x00000000ce28783b */ /* 0x000ea20000000200 */
[----:B------:R-:W-:Y:S01]  /*9cc0*/  FMUL.FTZ R72, R72, UR8 ;  /* 0x0000000848487c20 */ /* 0x000fe20008410000 */
[----:B------:R-:W-:Y:S01]  /*9cd0*/  FMUL.FTZ R73, R73, UR8 ;  /* 0x0000000849497c20 */ /* 0x000fe20008410000 */
[----:B------:R-:W-:Y:S01]  /*9ce0*/  FMUL.FTZ R74, R74, UR8 ;  /* 0x000000084a4a7c20 */ /* 0x000fe20008410000 */
[----:B------:R-:W-:Y:S01]  /*9cf0*/  FMUL.FTZ R75, R75, UR8 ;  /* 0x000000084b4b7c20 */ /* 0x000fe20008410000 */
[----:B------:R-:W-:Y:S01]  /*9d00*/  HMMA.16816.F32.BF16 R148, R4, R54, R64 ;  /* 0x000000360494723c */ /* 0x000fe20000041840 */
[----:B------:R-:W-:Y:S01]  /*9d10*/  MUFU.TANH R191, R72 ;  /* 0x0000004800bf7308 */ /* 0x000fe20000002400 */
[----:B------:R-:W3:Y:S07]  /*9d20*/  LDSM.16.M88.4 R52, [R197+0x800] ;  /* 0x00080000c534783b */ /* 0x000eee0000000200 */
[----:B------:R-:W-:Y:S01]  /*9d30*/  MUFU.TANH R190, R73 ;  /* 0x0000004900be7308 */ /* 0x000fe20000002400 */
[----:B-1----:R-:W-:Y:S02]  /*9d40*/  HMMA.16816.F32.BF16 R60, R28, R44, R48 ;  /* 0x0000002c1c3c723c */ /* 0x002fe40000041830 */
[----:B------:R-:W-:Y:S01]  /*9d50*/  FMUL.FTZ R76, R76, UR8 ;  /* 0x000000084c4c7c20 */ /* 0x000fe20008410000 */
[----:B------:R-:W-:Y:S01]  /*9d60*/  FMUL.FTZ R77, R77, UR8 ;  /* 0x000000084d4d7c20 */ /* 0x000fe20008410000 */
[----:B------:R-:W-:Y:S01]  /*9d70*/  FMUL.FTZ R78, R78, UR8 ;  /* 0x000000084e4e7c20 */ /* 0x000fe20008410000 */
[----:B------:R-:W-:Y:S01]  /*9d80*/  FMUL.FTZ R79, R79, UR8 ;  /* 0x000000084f4f7c20 */ /* 0x000fe20008410000 */
[----:B------:R-:W-:Y:S01]  /*9d90*/  HMMA.16816.F32.BF16 R48, R32, R56, RZ ;  /* 0x000000382030723c */ /* 0x000fe200000418ff */
[----:B------:R-:W-:Y:S01]  /*9da0*/  MUFU.TANH R188, R74 ;  /* 0x0000004a00bc7308 */ /* 0x000fe20000002400 */
[----:B------:R-:W-:Y:S01]  /*9db0*/  FMUL.FTZ R144, R144, UR8 ;  /* 0x0000000890907c20 */ /* 0x000fe20008410000 */
[----:B------:R-:W-:Y:S01]  /*9dc0*/  FMUL.FTZ R145, R145, UR8 ;  /* 0x0000000891917c20 */ /* 0x000fe20008410000 */
[----:B------:R-:W-:Y:S01]  /*9dd0*/  FMUL.FTZ R146, R146, UR8 ;  /* 0x0000000892927c20 */ /* 0x000fe20008410000 */
[----:B------:R-:W-:Y:S01]  /*9de0*/  FMUL.FTZ R147, R147, UR8 ;  /* 0x0000000893937c20 */ /* 0x000fe20008410000 */
[----:B------:R-:W-:Y:S02]  /*9df0*/  HMMA.16816.F32.BF16 R64, R28, R46, R68 ;  /* 0x0000002e1c40723c */ /* 0x000fe40000041844 */
[----:B------:R-:W-:Y:S01]  /*9e00*/  FMUL.FTZ R148, R148, UR8 ;  /* 0x0000000894947c20 */ /* 0x000fe20008410000 */
[----:B------:R-:W-:Y:S01]  /*9e10*/  FMUL.FTZ R149, R149, UR8 ;  /* 0x0000000895957c20 */ /* 0x000fe20008410000 */
[----:B------:R1:W4:Y:S01]  /*9e20*/  MUFU.TANH R185, R75 ;  /* 0x0000004b00b97308 */ /* 0x0003220000002400 */
[----:B------:R-:W-:Y:S01]  /*9e30*/  FMUL.FTZ R150, R150, UR8 ;  /* 0x0000000896967c20 */ /* 0x000fe20008410000 */
[----:B------:R-:W-:-:S06]  /*9e40*/  FMUL.FTZ R151, R151, UR8 ;  /* 0x0000000897977c20 */ /* 0x000fcc0008410000 */
[----:B------:R-:W5:Y:S01]  /*9e50*/  MUFU.TANH R184, R76 ;  /* 0x0000004c00b87308 */ /* 0x000f620000002400 */
[----:B--2---:R-:W-:Y:S06]  /*9e60*/  HMMA.16816.F32.BF16 R68, R20, R40, R60 ;  /* 0x000000281444723c */ /* 0x004fec000004183c */
[----:B------:R-:W-:Y:S01]  /*9e70*/  HMMA.16816.F32.BF16 R48, R24, R44, R48 ;  /* 0x0000002c1830723c */ /* 0x000fe20000041830 */
[----:B------:R-:W-:Y:S05]  /*9e80*/  MUFU.TANH R182, R77 ;  /* 0x0000004d00b67308 */ /* 0x000fea0000002400 */
[----:B-1----:R-:W-:Y:S01]  /*9e90*/  HMMA.16816.F32.BF16 R72, R32, R58, RZ ;  /* 0x0000003a2048723c */ /* 0x002fe200000418ff */
[----:B------:R-:W1:Y:S02]  /*9ea0*/  LDSM.16.M88.4 R56, [R192+0x5000] ;  /* 0x00500000c038783b */ /* 0x000e640000000200 */
[----:B------:R-:W2:Y:S03]  /*9eb0*/  MUFU.TANH R183, R78 ;  /* 0x0000004e00b77308 */ /* 0x000ea60000002400 */
[----:B------:R-:W-:Y:S05]  /*9ec0*/  HMMA.16816.F32.BF16 R60, R20, R42, R64 ;  /* 0x0000002a143c723c */ /* 0x000fea0000041840 */
[----:B------:R4:W2:Y:S07]  /*9ed0*/  MUFU.TANH R180, R79 ;  /* 0x0000004f00b47308 */ /* 0x0008ae0000002400 */
[----:B------:R-:W-:Y:S01]  /*9ee0*/  HMMA.16816.F32.BF16 R64, R16, R40, R48 ;  /* 0x000000281040723c */ /* 0x000fe20000041830 */
[----:B------:R-:W5:Y:S01]  /*9ef0*/  LDSM.16.M88.4 R48, [R198+0x5000] ;  /* 0x00500000c630783b */ /* 0x000f620000000200 */
[----:B------:R-:W2:Y:S04]  /*9f00*/  MUFU.TANH R186, R144 ;  /* 0x0000009000ba7308 */ /* 0x000ea80000002400 */
[----:B------:R-:W-:Y:S04]  /*9f10*/  HMMA.16816.F32.BF16 R44, R24, R46, R72 ;  /* 0x0000002e182c723c */ /* 0x000fe80000041848 */
[----:B------:R-:W-:Y:S02]  /*9f20*/  MUFU.TANH R189, R145 ;  /* 0x0000009100bd7308 */ /* 0x000fe40000002400 */
[C---:B---3--:R-:W-:Y:S06]  /*9f30*/  HMMA.16816.F32.BF16 R72, R12.reuse, R52, R68 ;  /* 0x000000340c48723c */ /* 0x048fec0000041844 */
[----:B------:R-:W-:Y:S01]  /*9f40*/  HMMA.16816.F32.BF16 R68, R12, R54, R60 ;  /* 0x000000360c44723c */ /* 0x000fe2000004183c */
[----:B------:R-:W-:Y:S05]  /*9f50*/  MUFU.TANH R187, R146 ;  /* 0x0000009200bb7308 */ /* 0x000fea0000002400 */
[----:B-1----:R-:W-:Y:S03]  /*9f60*/  HMMA.16816.F32.BF16 R60, R36, R56, RZ ;  /* 0x00000038243c723c */ /* 0x002fe600000418ff */
[----:B------:R1:W-:Y:S03]  /*9f70*/  MUFU.TANH R177, R147 ;  /* 0x0000009300b17308 */ /* 0x0003e60000002400 */
[----:B------:R-:W-:Y:S01]  /*9f80*/  HMMA.16816.F32.BF16 R44, R16, R42, R44 ;  /* 0x0000002a102c723c */ /* 0x000fe2000004182c */
[----:B------:R-:W3:Y:S04]  /*9f90*/  LDSM.16.M88.4 R40, [R205] ;  /* 0x00000000cd28783b */ /* 0x000ee80000000200 */
[----:B------:R-:W2:Y:S01]  /*9fa0*/  MUFU.TANH R181, R148 ;  /* 0x0000009400b57308 */ /* 0x000ea20000002400 */
[----:B----4-:R-:W-:Y:S01]  /*9fb0*/  HMMA.16816.F32.BF16 R76, R4, R52, R64 ;  /* 0x00000034044c723c */ /* 0x010fe20000041840 */
[----:B------:R-:W-:Y:S01]  /*9fc0*/  FMUL.FTZ R72, R72, UR8 ;  /* 0x0000000848487c20 */ /* 0x000fe20008410000 */
[----:B------:R-:W-:Y:S01]  /*9fd0*/  FMUL.FTZ R73, R73, UR8 ;  /* 0x0000000849497c20 */ /* 0x000fe20008410000 */
[----:B------:R-:W-:Y:S01]  /*9fe0*/  FMUL.FTZ R74, R74, UR8 ;  /* 0x000000084a4a7c20 */ /* 0x000fe20008410000 */
[----:B------:R-:W-:-:S02]  /*9ff0*/  FMUL.FTZ R75, R75, UR8 ;  /* 0x000000084b4b7c20 */ /* 0x000fc40008410000 */
[----:B------:R-:W-:Y:S01]  /*a000*/  HMMA.16816.F32.BF16 R64, R36, R58, RZ ;  /* 0x0000003a2440723c */ /* 0x000fe200000418ff */
[----:B------:R-:W-:Y:S01]  /*a010*/  MUFU.TANH R175, R72 ;  /* 0x0000004800af7308 */ /* 0x000fe20000002400 */
[----:B------:R-:W-:Y:S01]  /*a020*/  FMUL.FTZ R68, R68, UR8 ;  /* 0x0000000844447c20 */ /* 0x000fe20008410000 */
[----:B------:R-:W-:Y:S01]  /*a030*/  FMUL.FTZ R69, R69, UR8 ;  /* 0x0000000845457c20 */ /* 0x000fe20008410000 */
[----:B------:R-:W-:Y:S01]  /*a040*/  FMUL.FTZ R70, R70, UR8 ;  /* 0x0000000846467c20 */ /* 0x000fe20008410000 */
[----:B------:R-:W-:Y:S01]  /*a050*/  FMUL.FTZ R71, R71, UR8 ;  /* 0x0000000847477c20 */ /* 0x000fe20008410000 */
[----:B-----5:R-:W-:Y:S03]  /*a060*/  HMMA.16816.F32.BF16 R60, R28, R48, R60 ;  /* 0x000000301c3c723c */ /* 0x020fe6000004183c */
[----:B------:R-:W-:Y:S03]  /*a070*/  MUFU.TANH R174, R73 ;  /* 0x0000004900ae7308 */ /* 0x000fe60000002400 */
[----:B-1----:R-:W-:Y:S01]  /*a080*/  HMMA.16816.F32.BF16 R144, R4, R54, R44 ;  /* 0x000000360490723c */ /* 0x002fe2000004182c */
[----:B------:R-:W1:Y:S04]  /*a090*/  LDSM.16.M88.4 R52, [R197+0x1000] ;  /* 0x00100000c534783b */ /* 0x000e680000000200 */
[----:B------:R-:W-:Y:S01]  /*a0a0*/  MUFU.TANH R171, R74 ;  /* 0x0000004a00ab7308 */ /* 0x000fe20000002400 */
[----:B------:R-:W-:Y:S01]  /*a0b0*/  HMMA.16816.F32.BF16 R44, R32, R56, RZ ;  /* 0x00000038202c723c */ /* 0x000fe200000418ff */
[----:B------:R-:W-:Y:S01]  /*a0c0*/  FMUL.FTZ R76, R76, UR8 ;  /* 0x000000084c4c7c20 */ /* 0x000fe20008410000 */
[----:B------:R-:W-:Y:S01]  /*a0d0*/  FMUL.FTZ R77, R77, UR8 ;  /* 0x000000084d4d7c20 */ /* 0x000fe20008410000 */
[----:B------:R-:W-:Y:S01]  /*a0e0*/  FMUL.FTZ R78, R78, UR8 ;  /* 0x000000084e4e7c20 */ /* 0x000fe20008410000 */
[----:B------:R-:W-:-:S02]  /*a0f0*/  FMUL.FTZ R79, R79, UR8 ;  /* 0x000000084f4f7c20 */ /* 0x000fc40008410000 */
[----:B------:R-:W-:Y:S01]  /*a100*/  HMMA.16816.F32.BF16 R64, R28, R50, R64 ;  /* 0x000000321c40723c */ /* 0x000fe20000041840 */
[----:B------:R4:W-:Y:S08]  /*a110*/  MUFU.TANH R170, R75 ;  /* 0x0000004b00aa7308 */ /* 0x0009f00000002400 */
[----:B------:R-:W-:Y:S03]  /*a120*/  MUFU.TANH R173, R68 ;  /* 0x0000004400ad7308 */ /* 0x000fe60000002400 */
[----:B------:R-:W-:Y:S01]  /*a130*/  FMUL.FTZ R146, R146, UR8 ;  /* 0x0000000892927c20 */ /* 0x000fe20008410000 */
[----:B------:R-:W-:Y:S01]  /*a140*/  FMUL.FTZ R144, R144, UR8 ;  /* 0x0000000890907c20 */ /* 0x000fe20008410000 */
[----:B------:R-:W-:Y:S01]  /*a150*/  FMUL.FTZ R145, R145, UR8 ;  /* 0x0000000891917c20 */ /* 0x000fe20008410000 */
[----:B------:R-:W-:-:S02]  /*a160*/  FMUL.FTZ R147, R147, UR8 ;  /* 0x0000000893937c20 */ /* 0x000fc40008410000 */
[----:B------:R-:W-:Y:S01]  /*a170*/  MUFU.TANH R172, R69 ;  /* 0x0000004500ac7308 */ /* 0x000fe20000002400 */
[----:B----4-:R-:W-:Y:S06]  /*a180*/  HMMA.16816.F32.BF16 R72, R32, R58, RZ ;  /* 0x0000003a2048723c */ /* 0x010fec00000418ff */
[C---:B---3--:R-:W-:Y:S01]  /*a190*/  HMMA.16816.F32.BF16 R56, R20.reuse, R42, R64 ;  /* 0x0000002a1438723c */ /* 0x048fe20000041840 */
[----:B------:R-:W-:Y:S08]  /*a1a0*/  MUFU.TANH R169, R70 ;  /* 0x0000004600a97308 */ /* 0x000ff00000002400 */
[----:B------:R3:W-:Y:S08]  /*a1b0*/  MUFU.TANH R167, R71 ;  /* 0x0000004700a77308 */ /* 0x0007f00000002400 */
[----:B------:R-:W-:Y:S08]  /*a1c0*/  MUFU.TANH R168, R76 ;  /* 0x0000004c00a87308 */ /* 0x000ff00000002400 */
[----:B------:R-:W-:Y:S01]  /*a1d0*/  MUFU.TANH R165, R77 ;  /* 0x0000004d00a57308 */ /* 0x000fe20000002400 */
[----:B---3--:R-:W-:Y:S06]  /*a1e0*/  HMMA.16816.F32.BF16 R68, R20, R40, R60 ;  /* 0x000000281444723c */ /* 0x008fec000004183c */
[C---:B------:R-:W-:Y:S01]  /*a1f0*/  HMMA.16816.F32.BF16 R60, R24.reuse, R48, R44 ;  /* 0x00000030183c723c */ /* 0x040fe2000004182c */
[----:B------:R-:W3:Y:S01]  /*a200*/  LDSM.16.M88.4 R44, [R192+0x5800] ;  /* 0x00580000c02c783b */ /* 0x000ee20000000200 */
[----:B------:R-:W-:Y:S04]  /*a210*/  MUFU.TANH R161, R78 ;  /* 0x0000004e00a17308 */ /* 0x000fe80000002400 */
[----:B------:R-:W-:Y:S04]  /*a220*/  HMMA.16816.F32.BF16 R48, R24, R50, R72 ;  /* 0x000000321830723c */ /* 0x000fe80000041848 */
[----:B------:R4:W-:Y:S08]  /*a230*/  MUFU.TANH R158, R79 ;  /* 0x0000004f009e7308 */ /* 0x0009f00000002400 */
[----:B-1----:R-:W-:Y:S01]  /*a240*/  HMMA.16816.F32.BF16 R68, R12, R52, R68 ;  /* 0x000000340c44723c */ /* 0x002fe20000041844 */
[----:B------:R-:W-:Y:S05]  /*a250*/  MUFU.TANH R159, R146 ;  /* 0x00000092009f7308 */ /* 0x000fea0000002400 */
[----:B------:R-:W-:Y:S03]  /*a260*/  HMMA.16816.F32.BF16 R64, R16, R40, R60 ;  /* 0x000000281040723c */ /* 0x000fe6000004183c */
[----:B------:R-:W1:Y:S03]  /*a270*/  MUFU.TANH R179, R149 ;  /* 0x0000009500b37308 */ /* 0x000e660000002400 */
[----:B------:R-:W-:Y:S05]  /*a280*/  HMMA.16816.F32.BF16 R60, R12, R54, R56 ;  /* 0x000000360c3c723c */ /* 0x000fea0000041838 */
[----:B------:R-:W5:Y:S01]  /*a290*/  MUFU.TANH R178, R150 ;  /* 0x0000009600b27308 */ /* 0x000f620000002400 */
[----:B------:R-:W-:Y:S01]  /*a2a0*/  HMMA.16816.F32.BF16 R56, R16, R42, R48 ;  /* 0x0000002a1038723c */ /* 0x000fe20000041830 */
[----:B------:R-:W2:Y:S05]  /*a2b0*/  LDSM.16.M88.4 R40, [R198+0x5800] ;  /* 0x00580000c628783b */ /* 0x000eaa0000000200 */
[-C--:B---3--:R-:W-:Y:S01]  /*a2c0*/  HMMA.16816.F32.BF16 R48, R36, R44.reuse, RZ ;  /* 0x0000002c2430723c */ /* 0x088fe200000418ff */
[----:B------:R-:W3:Y:S01]  /*a2d0*/  MUFU.TANH R176, R151 ;  /* 0x0000009700b07308 */ /* 0x000ee20000002400 */
[----:B------:R-:W-:Y:S01]  /*a2e0*/  FMUL.FTZ R69, R69, UR8 ;  /* 0x0000000845457c20 */ /* 0x000fe20008410000 */
[----:B------:R-:W-:Y:S01]  /*a2f0*/  FMUL.FTZ R68, R68, UR8 ;  /* 0x0000000844447c20 */ /* 0x000fe20008410000 */
[----:B------:R-:W-:Y:S01]  /*a300*/  FMUL.FTZ R71, R71, UR8 ;  /* 0x0000000847477c20 */ /* 0x000fe20008410000 */
[----:B------:R-:W-:Y:S01]  /*a310*/  FMUL.FTZ R70, R70, UR8 ;  /* 0x0000000846467c20 */ /* 0x000fe20008410000 */
[C---:B------:R-:W-:Y:S03]  /*a320*/  HMMA.16816.F32.BF16 R72, R32.reuse, R44, RZ ;  /* 0x0000002c2048723c */ /* 0x040fe600000418ff */
[----:B------:R-:W3:Y:S03]  /*a330*/  MUFU.TANH R166, R144 ;  /* 0x0000009000a67308 */ /* 0x000ee60000002400 */
[-C--:B----4-:R-:W-:Y:S01]  /*a340*/  HMMA.16816.F32.BF16 R76, R32, R46.reuse, RZ ;  /* 0x0000002e204c723c */ /* 0x090fe200000418ff */
[----:B------:R-:W4:Y:S01]  /*a350*/  LDSM.16.M88.4 R32, [R204] ;  /* 0x00000000cc20783b */ /* 0x000f220000000200 */
[----:B------:R-:W-:Y:S01]  /*a360*/  FMUL.FTZ R61, R61, UR8 ;  /* 0x000000083d3d7c20 */ /* 0x000fe20008410000 */
[----:B------:R-:W-:Y:S01]  /*a370*/  FMUL.FTZ R62, R62, UR8 ;  /* 0x000000083e3e7c20 */ /* 0x000fe20008410000 */
[----:B------:R-:W-:Y:S01]  /*a380*/  FMUL.FTZ R60, R60, UR8 ;  /* 0x000000083c3c7c20 */ /* 0x000fe20008410000 */
[----:B------:R-:W-:Y:S01]  /*a390*/  FMUL.FTZ R63, R63, UR8 ;  /* 0x000000083f3f7c20 */ /* 0x000fe20008410000 */
[----:B------:R-:W-:Y:S01]  /*a3a0*/  HMMA.16816.F32.BF16 R36, R36, R46, RZ ;  /* 0x0000002e2424723c */ /* 0x000fe200000418ff */
[----:B------:R-:W-:Y:S05]  /*a3b0*/  MUFU.TANH R146, R61 ;  /* 0x0000003d00927308 */ /* 0x000fea0000002400 */
[C---:B------:R-:W-:Y:S03]  /*a3c0*/  HMMA.16816.F32.BF16 R64, R4.reuse, R52, R64 ;  /* 0x000000340440723c */ /* 0x040fe60000041840 */
[----:B------:R1:W-:Y:S03]  /*a3d0*/  MUFU.TANH R162, R62 ;  /* 0x0000003e00a27308 */ /* 0x0003e60000002400 */
[----:B------:R-:W-:Y:S05]  /*a3e0*/  HMMA.16816.F32.BF16 R56, R4, R54, R56 ;  /* 0x000000360438723c */ /* 0x000fea0000041838 */
[----:B------:R-:W-:Y:S01]  /*a3f0*/  MUFU.TANH R148, R60 ;  /* 0x0000003c00947308 */ /* 0x000fe20000002400 */
[C---:B--2---:R-:W-:Y:S06]  /*a400*/  HMMA.16816.F32.BF16 R44, R28.reuse, R40, R48 ;  /* 0x000000281c2c723c */ /* 0x044fec0000041830 */
[----:B------:R-:W-:Y:S01]  /*a410*/  HMMA.16816.F32.BF16 R36, R28, R42, R36 ;  /* 0x0000002a1c24723c */ /* 0x000fe20000041824 */
[----:B------:R-:W2:Y:S01]  /*a420*/  LDSM.16.M88.4 R28, [R197+0x1800] ;  /* 0x00180000c51c783b */ /* 0x000ea20000000200 */
[----:B-1----:R-:W-:Y:S01]  /*a430*/  FSEL R62, R185, -INF , !P4 ;  /* 0xff800000b93e7808 */ /* 0x002fe20006000000 */
[----:B------:R1:W-:Y:S01]  /*a440*/  MUFU.TANH R163, R63 ;  /* 0x0000003f00a37308 */ /* 0x0003e20000002400 */
[----:B------:R-:W-:Y:S01]  /*a450*/  ISETP.GE.AND P4, PT, R2, R9, PT ;  /* 0x000000090200720c */ /* 0x000fe20003f86270 */
[----:B------:R-:W-:-:S04]  /*a460*/  DEPBAR.LE SB0, 0x0 ;  /* 0x000080000000791a */ /* 0x000fc80000000000 */
[C---:B------:R-:W-:Y:S01]  /*a470*/  HMMA.16816.F32.BF16 R48, R24.reuse, R40, R72 ;  /* 0x000000281830723c */ /* 0x040fe20000041848 */
[----:B------:R-:W-:Y:S01]  /*a480*/  FMUL.FTZ R64, R64, UR8 ;  /* 0x0000000840407c20 */ /* 0x000fe20008410000 */
[----:B------:R-:W-:Y:S01]  /*a490*/  MUFU.TANH R150, R69 ;  /* 0x0000004500967308 */ /* 0x000fe20000002400 */
[----:B------:R-:W-:Y:S01]  /*a4a0*/  FMUL.FTZ R57, R57, UR8 ;  /* 0x0000000839397c20 */ /* 0x000fe20008410000 */
[----:B------:R-:W-:Y:S01]  /*a4b0*/  FMUL.FTZ R56, R56, UR8 ;  /* 0x0000000838387c20 */ /* 0x000fe20008410000 */
[----:B------:R-:W-:Y:S01]  /*a4c0*/  FMUL.FTZ R58, R58, UR8 ;  /* 0x000000083a3a7c20 */ /* 0x000fe20008410000 */
[----:B------:R-:W-:Y:S01]  /*a4d0*/  HMMA.16816.F32.BF16 R52, R24, R42, R76 ;  /* 0x0000002a1834723c */ /* 0x000fe2000004184c */
[----:B------:R-:W-:Y:S01]  /*a4e0*/  FSEL R40, R191, -INF , !P1 ;  /* 0xff800000bf287808 */ /* 0x000fe20004800000 */
[----:B------:R-:W-:Y:S01]  /*a4f0*/  FMUL.FTZ R59, R59, UR8 ;  /* 0x000000083b3b7c20 */ /* 0x000fe20008410000 */
[-C--:B------:R-:W-:Y:S01]  /*a500*/  ISETP.GE.AND P1, PT, R3, R8.reuse, PT ;  /* 0x000000080300720c */ /* 0x080fe20003f26270 */
[----:B------:R5:W-:Y:S01]  /*a510*/  MUFU.TANH R76, R57 ;  /* 0x00000039004c7308 */ /* 0x000be20000002400 */
[----:B------:R-:W-:Y:S01]  /*a520*/  FSEL R41, R190, -INF , !P2 ;  /* 0xff800000be297808 */ /* 0x000fe20005000000 */
[C---:B----4-:R-:W-:Y:S01]  /*a530*/  HMMA.16816.F32.BF16 R24, R20.reuse, R32, R44 ;  /* 0x000000201418723c */ /* 0x050fe2000004182c */
[----:B------:R-:W-:Y:S01]  /*a540*/  FSEL R42, R184, -INF , !P1 ;  /* 0xff800000b82a7808 */ /* 0x000fe20004800000 */
[----:B------:R-:W-:Y:S01]  /*a550*/  FMUL.FTZ R65, R65, UR8 ;  /* 0x0000000841417c20 */ /* 0x000fe20008410000 */
[----:B------:R-:W-:Y:S01]  /*a560*/  ISETP.GE.AND P1, PT, R3, R9, PT ;  /* 0x000000090300720c */ /* 0x000fe20003f26270 */
[----:B------:R-:W-:Y:S01]  /*a570*/  FMUL.FTZ R66, R66, UR8 ;  /* 0x0000000842427c20 */ /* 0x000fe20008410000 */
[----:B------:R-:W-:Y:S01]  /*a580*/  ISETP.GE.AND P2, PT, R2, R8, PT ;  /* 0x000000080200720c */ /* 0x000fe20003f46270 */
[----:B------:R-:W-:Y:S01]  /*a590*/  HMMA.16816.F32.BF16 R20, R20, R34, R36 ;  /* 0x000000221414723c */ /* 0x000fe20000041824 */
[----:B------:R-:W-:Y:S01]  /*a5a0*/  FSEL R61, R183, -INF , !P1 ;  /* 0xff800000b73d7808 */ /* 0x000fe20004800000 */
[----:B------:R4:W-:Y:S01]  /*a5b0*/  MUFU.TANH R75, R56 ;  /* 0x00000038004b7308 */ /* 0x0009e20000002400 */
[----:B------:R-:W-:Y:S01]  /*a5c0*/  ISETP.GE.AND P1, PT, R0, R11, PT ;  /* 0x0000000b0000720c */ /* 0x000fe20003f26270 */
[----:B------:R-:W-:Y:S01]  /*a5d0*/  FMUL.FTZ R67, R67, UR8 ;  /* 0x0000000843437c20 */ /* 0x000fe20008410000 */
[----:B-1----:R-:W-:-:S02]  /*a5e0*/  FSEL R63, R180, -INF , !P4 ;  /* 0xff800000b43f7808 */ /* 0x002fc40006000000 */
[----:B------:R-:W-:Y:S02]  /*a5f0*/  FSEL R60, R186, -INF , !P1 ;  /* 0xff800000ba3c7808 */ /* 0x000fe40004800000 */
[----:B------:R-:W-:Y:S01]  /*a600*/  FSEL R44, R182, -INF , !P2 ;  /* 0xff800000b62c7808 */ /* 0x000fe20005000000 */
[----:B------:R1:W-:Y:S01]  /*a610*/  MUFU.TANH R69, R58 ;  /* 0x0000003a00457308 */ /* 0x0003e20000002400 */
[CC--:B------:R-:W-:Y:S02]  /*a620*/  ISETP.GE.AND P4, PT, R2.reuse, R11.reuse, PT ;  /* 0x0000000b0200720c */ /* 0x0c0fe40003f86270 */
[-C--:B------:R-:W-:Y:S01]  /*a630*/  ISETP.GE.AND P1, PT, R2, R10.reuse, PT ;  /* 0x0000000a0200720c */ /* 0x080fe20003f26270 */
[----:B------:R-:W-:Y:S01]  /*a640*/  VIADD R2, R0, 0x10 ;  /* 0x0000001000027836 */ /* 0x000fe20000000000 */
[C---:B------:R-:W-:Y:S02]  /*a650*/  ISETP.GE.AND P2, PT, R3.reuse, R11, PT ;  /* 0x0000000b0300720c */ /* 0x040fe40003f46270 */
[----:B------:R-:W-:Y:S01]  /*a660*/  FSEL R46, R188, -INF , !P3 ;  /* 0xff800000bc2e7808 */ /* 0x000fe20005800000 */
[C---:B--2---:R-:W-:Y:S01]  /*a670*/  HMMA.16816.F32.BF16 R36, R12.reuse, R28, R24 ;  /* 0x0000001c0c24723c */ /* 0x044fe20000041818 */
[----:B------:R-:W-:Y:S01]  /*a680*/  ISETP.GE.AND P3, PT, R3, R10, PT ;  /* 0x0000000a0300720c */ /* 0x000fe20003f66270 */
[----:B------:R-:W-:Y:S01]  /*a690*/  VIADD R3, R0, 0x18 ;  /* 0x0000001800037836 */ /* 0x000fe20000000000 */
[----:B-----5:R-:W-:Y:S01]  /*a6a0*/  FSEL R57, R181, -INF , !P2 ;  /* 0xff800000b5397808 */ /* 0x020fe20005000000 */
[----:B------:R-:W-:Y:S01]  /*a6b0*/  MUFU.TANH R151, R68 ;  /* 0x0000004400977308 */ /* 0x000fe20000002400 */
[----:B------:R-:W-:Y:S01]  /*a6c0*/  ISETP.GE.AND P2, PT, R2, R8, PT ;  /* 0x000000080200720c */ /* 0x000fe20003f46270 */
[----:B------:R-:W-:Y:S01]  /*a6d0*/  HMMA.16816.F32.BF16 R24, R12, R30, R20 ;  /* 0x0000001e0c18723c */ /* 0x000fe20000041814 */
[----:B----4-:R-:W-:-:S02]  /*a6e0*/  FSEL R56, R189, -INF , !P6 ;  /* 0xff800000bd387808 */ /* 0x010fc40007000000 */
[C---:B------:R-:W-:Y:S02]  /*a6f0*/  ISETP.GE.AND P6, PT, R0.reuse, R10, PT ;  /* 0x0000000a0000720c */ /* 0x040fe40003fc6270 */
[----:B-1----:R-:W-:Y:S01]  /*a700*/  FSEL R58, R179, -INF , !P4 ;  /* 0xff800000b33a7808 */ /* 0x002fe20006000000 */
[C---:B------:R-:W-:Y:S01]  /*a710*/  HMMA.16816.F32.BF16 R20, R16.reuse, R32, R48 ;  /* 0x000000201014723c */ /* 0x040fe20000041830 */
[----:B------:R-:W-:Y:S01]  /*a720*/  VIADD R12, R0, 0x11 ;  /* 0x00000011000c7836 */ /* 0x000fe20000000000 */
[C---:B------:R-:W-:Y:S01]  /*a730*/  ISETP.GE.AND P4, PT, R2.reuse, R9, PT ;  /* 0x000000090200720c */ /* 0x040fe20003f86270 */
[----:B------:R-:W-:Y:S01]  /*a740*/  MUFU.TANH R164, R145 ;  /* 0x0000009100a47308 */ /* 0x000fe20000002400 */
[----:B------:R-:W-:Y:S02]  /*a750*/  FSEL R45, R187, -INF , !P6 ;  /* 0xff800000bb2d7808 */ /* 0x000fe40007000000 */
[----:B------:R-:W-:Y:S01]  /*a760*/  HMMA.16816.F32.BF16 R32, R16, R34, R52 ;  /* 0x000000221020723c */ /* 0x000fe20000041834 */
[----:B------:R-:W-:-:S02]  /*a770*/  ISETP.GE.AND P6, PT, R2, R11, PT ;  /* 0x0000000b0200720c */ /* 0x000fc40003fc6270 */
[----:B------:R-:W-:Y:S02]  /*a780*/  FSEL R47, R178, -INF , !P3 ;  /* 0xff800000b22f7808 */ /* 0x000fe40005800000 */
[----:B------:R1:W-:Y:S01]  /*a790*/  MUFU.TANH R68, R59 ;  /* 0x0000003b00447308 */ /* 0x0003e20000002400 */
[----:B------:R-:W-:Y:S01]  /*a7a0*/  FMUL.FTZ R36, R36, UR8 ;  /* 0x0000000824247c20 */ /* 0x000fe20008410000 */
[----:B------:R-:W-:Y:S01]  /*a7b0*/  FMUL.FTZ R37, R37, UR8 ;  /* 0x0000000825257c20 */ /* 0x000fe20008410000 */
[----:B---3--:R-:W-:Y:S01]  /*a7c0*/  FSEL R48, R176, -INF , !P1 ;  /* 0xff800000b0307808 */ /* 0x008fe20004800000 */
[----:B------:R-:W-:Y:S01]  /*a7d0*/  FMUL.FTZ R38, R38, UR8 ;  /* 0x0000000826267c20 */ /* 0x000fe20008410000 */
[----:B------:R-:W-:Y:S01]  /*a7e0*/  ISETP.GE.AND P3, PT, R12, R8, PT ;  /* 0x000000080c00720c */ /* 0x000fe20003f66270 */
[----:B------:R-:W-:Y:S01]  /*a7f0*/  FMUL.FTZ R39, R39, UR8 ;  /* 0x0000000827277c20 */ /* 0x000fe20008410000 */
[----:B------:R-:W-:Y:S01]  /*a800*/  FMUL.FTZ R13, R24, UR8 ;  /* 0x00000008180d7c20 */ /* 0x000fe20008410000 */
[----:B------:R2:W-:Y:S01]  /*a810*/  MUFU.TANH R14, R36 ;  /* 0x00000024000e7308 */ /* 0x0005e20000002400 */
[----:B------:R-:W-:Y:S01]  /*a820*/  FMUL.FTZ R25, R25, UR8 ;  /* 0x0000000819197c20 */ /* 0x000fe20008410000 */
[-C--:B------:R-:W-:Y:S01]  /*a830*/  ISETP.GE.AND P1, PT, R12, R9.reuse, PT ;  /* 0x000000090c00720c */ /* 0x080fe20003f26270 */
[----:B------:R-:W-:Y:S01]  /*a840*/  FMUL.FTZ R26, R26, UR8 ;  /* 0x000000081a1a7c20 */ /* 0x000fe20008410000 */
[----:B------:R-:W-:Y:S01]  /*a850*/  FSEL R77, R171, -INF , !P4 ;  /* 0xff800000ab4d7808 */ /* 0x000fe20006000000 */
[----:B------:R-:W-:Y:S01]  /*a860*/  HMMA.16816.F32.BF16 R16, R4, R28, R20 ;  /* 0x0000001c0410723c */ /* 0x000fe20000041814 */
[----:B------:R-:W-:Y:S01]  /*a870*/  ISETP.GE.AND P4, PT, R3, R9, PT ;  /* 0x000000090300720c */ /* 0x000fe20003f86270 */
[----:B------:R-:W-:Y:S01]  /*a880*/  FMUL.FTZ R27, R27, UR8 ;  /* 0x000000081b1b7c20 */ /* 0x000fe20008410000 */
[----:B------:R3:W4:Y:S01]  /*a890*/  MUFU.TANH R157, R147 ;  /* 0x00000093009d7308 */ /* 0x0007220000002400 */
[----:B-1----:R-:W-:-:S02]  /*a8a0*/  FSEL R59, R177, -INF , !P5 ;  /* 0xff800000b13b7808 */ /* 0x002fc40006800000 */
[----:B------:R-:W-:Y:S01]  /*a8b0*/  ISETP.GE.AND P5, PT, R2, R10, PT ;  /* 0x0000000a0200720c */ /* 0x000fe20003fa6270 */
[----:B------:R-:W-:Y:S01]  /*a8c0*/  VIADD R2, R0, 0x19 ;  /* 0x0000001900027836 */ /* 0x000fe20000000000 */
[----:B------:R-:W-:Y:S01]  /*a8d0*/  FSEL R144, R170, -INF , !P1 ;  /* 0xff800000aa907808 */ /* 0x000fe20004800000 */
[----:B------:R-:W-:Y:S01]  /*a8e0*/  HMMA.16816.F32.BF16 R28, R4, R30, R32 ;  /* 0x0000001e041c723c */ /* 0x000fe20000041820 */
[----:B------:R-:W-:Y:S01]  /*a8f0*/  FSEL R145, R169, -INF , !P4 ;  /* 0xff800000a9917808 */ /* 0x000fe20006000000 */
[----:B------:R-:W-:Y:S01]  /*a900*/  MUFU.TANH R160, R71 ;  /* 0x0000004700a07308 */ /* 0x000fe20000002400 */
[----:B--2---:R-:W-:Y:S02]  /*a910*/  FSEL R36, R175, -INF , !P2 ;  /* 0xff800000af247808 */ /* 0x004fe40005000000 */
[----:B------:R-:W-:Y:S02]  /*a920*/  ISETP.GE.AND P2, PT, R3, R8, PT ;  /* 0x000000080300720c */ /* 0x000fe40003f46270 */
[----:B------:R-:W-:Y:S01]  /*a930*/  ISETP.GE.AND P1, PT, R2, R9, PT ;  /* 0x000000090200720c */ /* 0x000fe20003f26270 */
[----:B------:R-:W-:Y:S01]  /*a940*/  VIADD R4, R0, 0x30 ;  /* 0x0000003000047836 */ /* 0x000fe20000000000 */
[----:B------:R-:W-:Y:S01]  /*a950*/  FSEL R24, R173, -INF , !P2 ;  /* 0xff800000ad187808 */ /* 0x000fe20005000000 */
[----:B------:R-:W1:Y:S01]  /*a960*/  MUFU.TANH R149, R70 ;  /* 0x0000004600957308 */ /* 0x000e620000002400 */
[----:B------:R-:W-:-:S02]  /*a970*/  ISETP.GE.AND P2, PT, R12, R11, PT ;  /* 0x0000000b0c00720c */ /* 0x000fc40003f46270 */
[----:B------:R-:W-:Y:S02]  /*a980*/  ISETP.GE.AND P4, PT, R3, R11, PT ;  /* 0x0000000b0300720c */ /* 0x000fe40003f86270 */
[----:B------:R-:W-:Y:S01]  /*a990*/  FSEL R50, R165, -INF , !P2 ;  /* 0xff800000a5327808 */ /* 0x000fe20005000000 */
[----:B------:R-:W-:Y:S01]  /*a9a0*/  FMUL.FTZ R18, R18, UR8 ;  /* 0x0000000812127c20 */ /* 0x000fe20008410000 */
[-C--:B------:R-:W-:Y:S01]  /*a9b0*/  ISETP.GE.AND P2, PT, R2, R10.reuse, PT ;  /* 0x0000000a0200720c */ /* 0x080fe20003f46270 */
[----:B------:R2:W-:Y:S01]  /*a9c0*/  MUFU.TANH R15, R37 ;  /* 0x00000025000f7308 */ /* 0x0005e20000002400 */
[----:B---3--:R-:W-:Y:S01]  /*a9d0*/  FSEL R147, R167, -INF , !P1 ;  /* 0xff800000a7937808 */ /* 0x008fe20004800000 */
[----:B------:R-:W-:Y:S01]  /*a9e0*/  FMUL.FTZ R17, R17, UR8 ;  /* 0x0000000811117c20 */ /* 0x000fe20008410000 */
[----:B------:R-:W-:Y:S01]  /*a9f0*/  ISETP.GE.AND P1, PT, R3, R10, PT ;  /* 0x0000000a0300720c */ /* 0x000fe20003f26270 */
[----:B------:R-:W-:Y:S01]  /*aa00*/  VIADD R3, R0, 0x28 ;  /* 0x0000002800037836 */ /* 0x000fe20000000000 */
[----:B------:R-:W-:Y:S01]  /*aa10*/  FSEL R51, R166, -INF , !P4 ;  /* 0xff800000a6337808 */ /* 0x000fe20006000000 */
[----:B------:R-:W-:Y:S01]  /*aa20*/  FMUL.FTZ R19, R19, UR8 ;  /* 0x0000000813137c20 */ /* 0x000fe20008410000 */
[----:B----4-:R-:W-:Y:S01]  /*aa30*/  FSEL R72, R157, -INF , !P2 ;  /* 0xff8000009d487808 */ /* 0x010fe20005000000 */
[----:B------:R3:W-:Y:S01]  /*aa40*/  MUFU.TANH R71, R25 ;  /* 0x0000001900477308 */ /* 0x0007e20000002400 */
[----:B------:R-:W-:Y:S01]  /*aa50*/  FMUL.FTZ R28, R28, UR8 ;  /* 0x000000081c1c7c20 */ /* 0x000fe20008410000 */
[----:B------:R-:W-:Y:S01]  /*aa60*/  FMUL.FTZ R6, R29, UR8 ;  /* 0x000000081d067c20 */ /* 0x000fe20008410000 */
[----:B------:R-:W-:-:S05]  /*aa70*/  FMUL.FTZ R5, R30, UR8 ;  /* 0x000000081e057c20 */ /* 0x000fca0008410000 */
[----:B------:R4:W5:Y:S01]  /*aa80*/  MUFU.TANH R73, R64 ;  /* 0x0000004000497308 */ /* 0x0009620000002400 */
[----:B--2---:R-:W-:Y:S02]  /*aa90*/  FSEL R37, R174, -INF , !P3 ;  /* 0xff800000ae257808 */ /* 0x004fe40005800000 */
[----:B------:R-:W-:-:S04]  /*aaa0*/  ISETP.GE.AND P3, PT, R2, R8, PT ;  /* 0x000000080200720c */ /* 0x000fc80003f66270 */
[----:B------:R-:W-:Y:S01]  /*aab0*/  FSEL R43, R172, -INF , !P3 ;  /* 0xff800000ac2b7808 */ /* 0x000fe20005800000 */
[----:B------:R2:W5:Y:S01]  /*aac0*/  MUFU.TANH R74, R65 ;  /* 0x00000041004a7308 */ /* 0x0005620000002400 */
[----:B---3--:R-:W-:Y:S02]  /*aad0*/  FSEL R25, R168, -INF , !P6 ;  /* 0xff800000a8197808 */ /* 0x008fe40007000000 */
[----:B------:R-:W-:Y:S01]  /*aae0*/  ISETP.GE.AND P6, PT, R2, R11, PT ;  /* 0x0000000b0200720c */ /* 0x000fe20003fc6270 */
[----:B------:R-:W-:Y:S01]  /*aaf0*/  VIADD R2, R0, 0x20 ;  /* 0x0000002000027836 */ /* 0x000fe20000000000 */
[----:B------:R-:W-:Y:S01]  /*ab00*/  ISETP.GE.AND P3, PT, R12, R10, PT ;  /* 0x0000000a0c00720c */ /* 0x000fe20003f66270 */
[----:B------:R-:W-:Y:S02]  /*ab10*/  VIADD R12, R0, 0x21 ;  /* 0x00000021000c7836 */ /* 0x000fe40000000000 */
[----:B------:R3:W5:Y:S01]  /*ab20*/  MUFU.TANH R78, R66 ;  /* 0x00000042004e7308 */ /* 0x0007620000002400 */
[----:B------:R-:W-:-:S02]  /*ab30*/  ISETP.GE.AND P4, PT, R2, R8, PT ;  /* 0x000000080200720c */ /* 0x000fc40003f86270 */
[----:B----4-:R-:W-:Y:S02]  /*ab40*/  FSEL R64, R164, -INF , !P6 ;  /* 0xff800000a4407808 */ /* 0x010fe40007000000 */
[C---:B------:R-:W-:Y:S02]  /*ab50*/  ISETP.GE.AND P6, PT, R2.reuse, R9, PT ;  /* 0x000000090200720c */ /* 0x040fe40003fc6270 */
[----:B------:R-:W-:Y:S01]  /*ab60*/  FSEL R20, R151, -INF , !P4 ;  /* 0xff80000097147808 */ /* 0x000fe20006000000 */
[----:B------:R4:W5:Y:S01]  /*ab70*/  MUFU.TANH R70, R67 ;  /* 0x0000004300467308 */ /* 0x0009620000002400 */
[----:B--2---:R-:W-:Y:S02]  /*ab80*/  FSEL R65, R161, -INF , !P5 ;  /* 0xff800000a1417808 */ /* 0x004fe40006800000 */
[----:B------:R-:W-:Y:S02]  /*ab90*/  ISETP.GE.AND P5, PT, R2, R11, PT ;  /* 0x0000000b0200720c */ /* 0x000fe40003fa6270 */
[----:B------:R-:W-:-:S02]  /*aba0*/  ISETP.GE.AND P2, PT, R12, R9, PT ;  /* 0x000000090c00720c */ /* 0x000fc40003f46270 */
[----:B------:R-:W-:Y:S01]  /*abb0*/  ISETP.GE.AND P4, PT, R3, R8, PT ;  /* 0x000000080300720c */ /* 0x000fe20003f86270 */
[----:B------:R2:W5:Y:S01]  /*abc0*/  MUFU.TANH R49, R13 ;  /* 0x0000000d00317308 */ /* 0x0005620000002400 */
[----:B---3--:R-:W-:Y:S02]  /*abd0*/  FSEL R66, R158, -INF , !P3 ;  /* 0xff8000009e427808 */ /* 0x008fe40005800000 */
[----:B------:R-:W-:Y:S01]  /*abe0*/  ISETP.GE.AND P3, PT, R2, R10, PT ;  /* 0x0000000a0200720c */ /* 0x000fe20003f66270 */
[----:B------:R-:W-:Y:S01]  /*abf0*/  VIADD R2, R0, 0x29 ;  /* 0x0000002900027836 */ /* 0x000fe20000000000 */
[----:B------:R-:W-:Y:S02]  /*ac00*/  FSEL R22, R148, -INF , !P4 ;  /* 0xff80000094167808 */ /* 0x000fe40006000000 */
[----:B-1----:R-:W-:Y:S01]  /*ac10*/  FSEL R149, R149, -INF , !P6 ;  /* 0xff80000095957808 */ /* 0x002fe20007000000 */
[----:B------:R-:W1:Y:S01]  /*ac20*/  MUFU.TANH R18, R18 ;  /* 0x0000001200127308 */ /* 0x000e620000002400 */
[----:B----4-:R-:W-:-:S02]  /*ac30*/  FSEL R67, R159, -INF , !P1 ;  /* 0xff8000009f437808 */ /* 0x010fc40004800000 */
[----:B------:R-:W-:Y:S02]  /*ac40*/  ISETP.GE.AND P1, PT, R12, R8, PT ;  /* 0x000000080c00720c */ /* 0x000fe40003f26270 */
[----:B------:R-:W-:Y:S02]  /*ac50*/  FSEL R160, R160, -INF , !P2 ;  /* 0xff800000a0a07808 */ /* 0x000fe40005000000 */
[----:B------:R-:W-:Y:S01]  /*ac60*/  ISETP.GE.AND P4, PT, R12, R11, PT ;  /* 0x0000000b0c00720c */ /* 0x000fe20003f86270 */
[----:B------:R-:W3:Y:S01]  /*ac70*/  MUFU.TANH R38, R38 ;  /* 0x0000002600267308 */ /* 0x000ee20000002400 */
[-C--:B------:R-:W-:Y:S01]  /*ac80*/  ISETP.GE.AND P6, PT, R3, R9.reuse, PT ;  /* 0x000000090300720c */ /* 0x080fe20003fc6270 */
[----:B--2---:R-:W-:Y:S01]  /*ac90*/  FMUL.FTZ R13, R16, UR8 ;  /* 0x00000008100d7c20 */ /* 0x004fe20008410000 */
[----:B------:R-:W-:Y:S02]  /*aca0*/  ISETP.GE.AND P2, PT, R2, R9, PT ;  /* 0x000000090200720c */ /* 0x000fe40003f46270 */
[----:B------:R-:W-:-:S02]  /*acb0*/  FSEL R21, R150, -INF , !P1 ;  /* 0xff80000096157808 */ /* 0x000fc40004800000 */
[----:B------:R-:W-:Y:S01]  /*acc0*/  ISETP.GE.AND P1, PT, R2, R8, PT ;  /* 0x000000080200720c */ /* 0x000fe20003f26270 */
[----:B------:R-:W2:Y:S01]  /*acd0*/  MUFU.TANH R39, R39 ;  /* 0x0000002700277308 */ /* 0x000ea20000002400 */
[----:B------:R-:W-:Y:S02]  /*ace0*/  FSEL R162, R162, -INF , !P6 ;  /* 0xff800000a2a27808 */ /* 0x000fe40007000000 */
[----:B------:R-:W-:Y:S02]  /*acf0*/  FSEL R163, R163, -INF , !P2 ;  /* 0xff800000a3a37808 */ /* 0x000fe40005000000 */
[----:B-----5:R-:W-:Y:S02]  /*ad00*/  FSEL R73, R73, -INF , !P5 ;  /* 0xff80000049497808 */ /* 0x020fe40006800000 */
[----:B------:R-:W-:Y:S01]  /*ad10*/  FSEL R74, R74, -INF , !P4 ;  /* 0xff8000004a4a7808 */ /* 0x000fe20006000000 */
[----:B------:R-:W4:Y:S01]  /*ad20*/  MUFU.TANH R26, R26 ;  /* 0x0000001a001a7308 */ /* 0x000f220000002400 */
[----:B------:R-:W-:-:S02]  /*ad30*/  ISETP.GE.AND P6, PT, R3, R11, PT ;  /* 0x0000000b0300720c */ /* 0x000fc40003fc6270 */
[-C--:B------:R-:W-:Y:S01]  /*ad40*/  ISETP.GE.AND P2, PT, R3, R10.reuse, PT ;  /* 0x0000000a0300720c */ /* 0x080fe20003f46270 */
[----:B------:R-:W-:Y:S01]  /*ad50*/  VIADD R3, R0, 0x31 ;  /* 0x0000003100037836 */ /* 0x000fe20000000000 */
[C---:B------:R-:W-:Y:S02]  /*ad60*/  ISETP.GE.AND P5, PT, R2.reuse, R11, PT ;  /* 0x0000000b0200720c */ /* 0x040fe40003fa6270 */
[-C--:B------:R-:W-:Y:S01]  /*ad70*/  ISETP.GE.AND P4, PT, R2, R10.reuse, PT ;  /* 0x0000000a0200720c */ /* 0x080fe20003f86270 */
[----:B------:R-:W-:Y:S01]  /*ad80*/  VIADD R2, R0, 0x38 ;  /* 0x0000003800027836 */ /* 0x000fe20000000000 */
[----:B------:R-:W-:Y:S01]  /*ad90*/  FSEL R16, R146, -INF , !P1 ;  /* 0xff80000092107808 */ /* 0x000fe20004800000 */
[----:B------:R-:W-:Y:S01]  /*ada0*/  VIADD R0, R0, 0x39 ;  /* 0x0000003900007836 */ /* 0x000fe20000000000 */
[----:B------:R-:W-:Y:S01]  /*adb0*/  ISETP.GE.AND P1, PT, R12, R10, PT ;  /* 0x0000000a0c00720c */ /* 0x000fe20003f26270 */
[----:B------:R-:W5:Y:S01]  /*adc0*/  MUFU.TANH R27, R27 ;  /* 0x0000001b001b7308 */ /* 0x000f620000002400 */
[----:B------:R-:W-:-:S02]  /*add0*/  FSEL R78, R78, -INF , !P3 ;  /* 0xff8000004e4e7808 */ /* 0x000fc40005800000 */
[----:B------:R-:W-:Y:S02]  /*ade0*/  FSEL R79, R70, -INF , !P1 ;  /* 0xff800000464f7808 */ /* 0x000fe40004800000 */
[-C--:B------:R-:W-:Y:S02]  /*adf0*/  ISETP.GE.AND P3, PT, R2, R8.reuse, PT ;  /* 0x000000080200720c */ /* 0x080fe40003f66270 */
[----:B------:R-:W-:Y:S01]  /*ae00*/  ISETP.GE.AND P1, PT, R0, R8, PT ;  /* 0x000000080000720c */ /* 0x000fe20003f26270 */
[----:B------:R-:W5:Y:S01]  /*ae10*/  MUFU.TANH R13, R13 ;  /* 0x0000000d000d7308 */ /* 0x000f620000002400 */
[----:B------:R-:W-:Y:S02]  /*ae20*/  FSEL R75, R75, -INF , !P6 ;  /* 0xff8000004b4b7808 */ /* 0x000fe40007000000 */
[----:B------:R-:W-:Y:S02]  /*ae30*/  FSEL R146, R69, -INF , !P2 ;  /* 0xff80000045927808 */ /* 0x000fe40005000000 */
[----:B------:R-:W-:-:S02]  /*ae40*/  FSEL R32, R49, -INF , !P3 ;  /* 0xff80000031207808 */ /* 0x000fc40005800000 */
[----:B------:R-:W-:Y:S01]  /*ae50*/  FSEL R71, R71, -INF , !P1 ;  /* 0xff80000047477808 */ /* 0x000fe20004800000 */
[----:B------:R-:W5:Y:S01]  /*ae60*/  MUFU.TANH R17, R17 ;  /* 0x0000001100117308 */ /* 0x000f620000002400 */
[C---:B------:R-:W-:Y:S02]  /*ae70*/  ISETP.GE.AND P6, PT, R4.reuse, R8, PT ;  /* 0x000000080400720c */ /* 0x040fe40003fc6270 */
[C---:B------:R-:W-:Y:S02]  /*ae80*/  ISETP.GE.AND P2, PT, R4.reuse, R9, PT ;  /* 0x000000090400720c */ /* 0x040fe40003f46270 */
[C---:B------:R-:W-:Y:S02]  /*ae90*/  ISETP.GE.AND P3, PT, R4.reuse, R11, PT ;  /* 0x0000000b0400720c */ /* 0x040fe40003f66270 */
[----:B------:R-:W-:Y:S01]  /*aea0*/  ISETP.GE.AND P1, PT, R4, R10, PT ;  /* 0x0000000a0400720c */ /* 0x000fe20003f26270 */
[----:B------:R-:W-:Y:S01]  /*aeb0*/  FMUL.FTZ R4, R31, UR8 ;  /* 0x000000081f047c20 */ /* 0x000fe20008410000 */
[----:B------:R-:W5:Y:S01]  /*aec0*/  MUFU.TANH R19, R19 ;  /* 0x0000001300137308 */ /* 0x000f620000002400 */
[----:B------:R-:W-:-:S02]  /*aed0*/  FSEL R76, R76, -INF , !P5 ;  /* 0xff8000004c4c7808 */ /* 0x000fc40006800000 */
[----:B-1----:R-:W-:Y:S02]  /*aee0*/  FSEL R164, R18, -INF , !P1 ;  /* 0xff80000012a47808 */ /* 0x002fe40004800000 */
[----:B------:R-:W-:Y:S02]  /*aef0*/  ISETP.GE.AND P1, PT, R208, 0x4, PT ;  /* 0x00000004d000780c */ /* 0x000fe40003f26270 */
[----:B------:R-:W-:Y:S01]  /*af00*/  ISETP.GE.AND P5, PT, R3, R8, PT ;  /* 0x000000080300720c */ /* 0x000fe20003fa6270 */
[----:B------:R-:W1:Y:S01]  /*af10*/  MUFU.TANH R28, R28 ;  /* 0x0000001c001c7308 */ /* 0x000e620000002400 */
[----:B------:R-:W-:Y:S02]  /*af20*/  FSEL R148, R68, -INF , !P4 ;  /* 0xff80000044947808 */ /* 0x000fe40006000000 */
[----:B------:R-:W-:Y:S02]  /*af30*/  FSEL R14, R14, -INF , !P6 ;  /* 0xff8000000e0e7808 */ /* 0x000fe40007000000 */
[----:B------:R-:W-:-:S02]  /*af40*/  FSEL R15, R15, -INF , !P5 ;  /* 0xff8000000f0f7808 */ /* 0x000fc40006800000 */
[----:B---3--:R-:W-:Y:S01]  /*af50*/  FSEL R150, R38, -INF , !P2 ;  /* 0xff80000026967808 */ /* 0x008fe20005000000 */
[----:B------:R-:W3:Y:S01]  /*af60*/  MUFU.TANH R6, R6 ;  /* 0x0000000600067308 */ /* 0x000ee20000002400 */
[----:B------:R-:W-:Y:S01]  /*af70*/  BAR.SYNC.DEFER_BLOCKING 0x0 ;  /* 0x0000000000007b1d */ /* 0x000fe20000010000 */
[CC--:B------:R-:W-:Y:S02]  /*af80*/  ISETP.GE.AND P4, PT, R3.reuse, R9.reuse, PT ;  /* 0x000000090300720c */ /* 0x0c0fe40003f86270 */
[-C--:B------:R-:W-:Y:S02]  /*af90*/  ISETP.GE.AND P6, PT, R2, R9.reuse, PT ;  /* 0x000000090200720c */ /* 0x080fe40003fc6270 */
[----:B------:R-:W-:Y:S02]  /*afa0*/  ISETP.GE.AND P5, PT, R0, R9, PT ;  /* 0x000000090000720c */ /* 0x000fe40003fa6270 */
[----:B------:R-:W3:Y:S01]  /*afb0*/  MUFU.TANH R5, R5 ;  /* 0x0000000500057308 */ /* 0x000ee20000002400 */
[----:B------:R-:W-:-:S02]  /*afc0*/  ISETP.GE.AND P2, PT, R3, R11, PT ;  /* 0x0000000b0300720c */ /* 0x000fc40003f46270 */
[----:B--2---:R-:W-:Y:S02]  /*afd0*/  FSEL R157, R39, -INF , !P4 ;  /* 0xff800000279d7808 */ /* 0x004fe40006000000 */
[----:B----4-:R-:W-:Y:S02]  /*afe0*/  FSEL R168, R26, -INF , !P6 ;  /* 0xff8000001aa87808 */ /* 0x010fe40007000000 */
[----:B-----5:R-:W-:Y:S01]  /*aff0*/  FSEL R169, R27, -INF , !P5 ;  /* 0xff8000001ba97808 */ /* 0x020fe20006800000 */
[----:B------:R-:W2:Y:S01]  /*b000*/  MUFU.TANH R4, R4 ;  /* 0x0000000400047308 */ /* 0x000ea20000002400 */
[----:B------:R-:W-:Y:S02]  /*b010*/  FSEL R151, R13, -INF , !P3 ;  /* 0xff8000000d977808 */ /* 0x000fe40005800000 */
[----:B------:R-:W-:Y:S02]  /*b020*/  FSEL R159, R17, -INF , !P2 ;  /* 0xff800000119f7808 */ /* 0x000fe40005000000 */
[----:B------:R-:W-:-:S02]  /*b030*/  ISETP.GE.AND P4, PT, R3, R10, PT ;  /* 0x0000000a0300720c */ /* 0x000fc40003f86270 */
[-C--:B------:R-:W-:Y:S02]  /*b040*/  ISETP.GE.AND P6, PT, R2, R11.reuse, PT ;  /* 0x0000000b0200720c */ /* 0x080fe40003fc6270 */
[----:B------:R-:W-:Y:S02]  /*b050*/  ISETP.GE.AND P5, PT, R0, R11, PT ;  /* 0x0000000b0000720c */ /* 0x000fe40003fa6270 */
[-C--:B------:R-:W-:Y:S02]  /*b060*/  ISETP.GE.AND P3, PT, R2, R10.reuse, PT ;  /* 0x0000000a0200720c */ /* 0x080fe40003f66270 */
[----:B------:R-:W-:Y:S02]  /*b070*/  ISETP.GE.AND P2, PT, R0, R10, PT ;  /* 0x0000000a0000720c */ /* 0x000fe40003f46270 */
[----:B------:R-:W-:Y:S02]  /*b080*/  FSEL R165, R19, -INF , !P4 ;  /* 0xff80000013a57808 */ /* 0x000fe40006000000 */
[----:B-1----:R-:W-:-:S02]  /*b090*/  FSEL R158, R28, -INF , !P6 ;  /* 0xff8000001c9e7808 */ /* 0x002fc40007000000 */
[----:B---3--:R-:W-:Y:S02]  /*b0a0*/  FSEL R161, R6, -INF , !P5 ;  /* 0xff80000006a17808 */ /* 0x008fe40006800000 */
[----:B------:R-:W-:Y:S02]  /*b0b0*/  FSEL R167, R5, -INF , !P3 ;  /* 0xff80000005a77808 */ /* 0x000fe40005800000 */
[----:B--2---:R-:W-:Y:S01]  /*b0c0*/  FSEL R166, R4, -INF , !P2 ;  /* 0xff80000004a67808 */ /* 0x004fe20005000000 */
[----:B------:R-:W-:Y:S06]  /*b0d0*/  @!P1 BRA `(.L_x_1155) ;  /* 0x0000000000d49947 */ /* 0x000fec0003800000 */
[----:B------:R-:W2:Y:S04]  /*b0e0*/  LDL.64 R218, [R1+0x58] ;  /* 0x0000580001da7983 */ /* 0x000ea80000100a00 */
[----:B------:R-:W3:Y:S01]  /*b0f0*/  LDL.64 R234, [R1+0x48] ;  /* 0x0000480001ea7983 */ /* 0x000ee20000100a00 */
[----:B------:R-:W-:Y:S01]  /*b100*/  VIADD R0, R208, 0xfffffffc ;  /* 0xfffffffcd0007836 */ /* 0x000fe20000000000 */
[----:B------:R-:W1:Y:S01]  /*b110*/  @!P0 LDC.64 R8, c[0x0][0x218] ;  /* 0x00008600ff088b82 */ /* 0x000e620000000a00 */
[----:B------:R-:W-:Y:S01]  /*b120*/  BSSY B0, `(.L_x_1156) ;  /* 0x000002f000007945 */ /* 0x000fe20003800000 */
[----:B------:R4:W-:Y:S01]  /*b130*/  @P0 STS.128 [R207+0x4000], RZ ;  /* 0x004000ffcf000388 */ /* 0x0009e20000000c00 */
[----:B------:R-:W-:Y:S01]  /*b140*/  IMAD.WIDE.U32 R4, R0, R246, RZ ;  /* 0x000000f600047225 */ /* 0x000fe200078e00ff */
[----:B------:R-:W-:-:S04]  /*b150*/  SHF.R.S32.HI R2, RZ, 0x1f, R0 ;  /* 0x0000001fff027819 */ /* 0x000fc80000011400 */
[----:B------:R-:W5:Y:S01]  /*b160*/  @!P0 LDC.64 R10, c[0x0][0x218] ;  /* 0x00008600ff0a8b82 */ /* 0x000f620000000a00 */
[----:B------:R-:W-:-:S04]  /*b170*/  IMAD R2, R2, R246, RZ ;  /* 0x000000f602027224 */ /* 0x000fc800078e02ff */
[----:B------:R-:W-:-:S03]  /*b180*/  IMAD R0, R0, R247, R2 ;  /* 0x000000f700007224 */ /* 0x000fc600078e0202 */
[----:B------:R-:W4:Y:S01]  /*b190*/  @!P0 LDC.64 R12, c[0x0][0x218] ;  /* 0x00008600ff0c8b82 */ /* 0x000f220000000a00 */
[----:B------:R-:W-:Y:S01]  /*b1a0*/  IMAD.IADD R3, R5, 0x1, R0 ;  /* 0x0000000105037824 */ /* 0x000fe200078e0200 */
[----:B--2---:R-:W-:-:S04]  /*b1b0*/  LEA R2, P2, R4, R218, 0x6 ;  /* 0x000000da04027211 */ /* 0x004fc800078430ff */
[-C--:B------:R-:W-:Y:S02]  /*b1c0*/  @!P0 IADD3 R0, P5, R240, R2.reuse, RZ ;  /* 0x00000002f0008210 */ /* 0x080fe40007fbe0ff */
[----:B---3--:R-:W-:Y:S02]  /*b1d0*/  LEA.HI.X R3, R4, R235, R3, 0x6, P2 ;  /* 0x000000eb04037211 */ /* 0x008fe400010f3403 */
[----:B------:R-:W-:Y:S02]  /*b1e0*/  @!P0 LEA R5, P3, R246, R2, 0x5 ;  /* 0x00000002f6058211 */ /* 0x000fe400078628ff */
[----:B-1----:R-:W-:Y:S01]  /*b1f0*/  @!P0 LEA R8, P6, R2, R8, 0x1 ;  /* 0x0000000802088211 */ /* 0x002fe200078c08ff */
[----:B------:R-:W-:Y:S01]  /*b200*/  @!P0 IMAD.X R7, R239, 0x1, R3, P5 ;  /* 0x00000001ef078824 */ /* 0x000fe200028e0603 */
[----:B-----5:R-:W-:Y:S02]  /*b210*/  @!P0 LEA R6, P4, R0, R10, 0x1 ;  /* 0x0000000a00068211 */ /* 0x020fe400078808ff */
[----:B----4-:R-:W-:-:S02]  /*b220*/  @!P0 LEA R4, P2, R5, R12, 0x1 ;  /* 0x0000000c05048211 */ /* 0x010fc400078408ff */
        /* <DEDUP_REMOVED lines=30> */
.L_x_1157:
[----:B------:R-:W-:Y:S05]  /*b410*/  BSYNC B0 ;  /* 0x0000000000007941 */ /* 0x000fea0003800000 */
.L_x_1156:
[----:B------:R-:W0:Y:S02]  /*b420*/  LDGDEPBAR ;  /* 0x00000000000079af */ /* 0x000e240000000000 */
.L_x_1155:
[----:B------:R-:W-:Y:S01]  /*b430*/  FMNMX.FTZ R70, R155, R40, !PT ;  /* 0x000000289b467209 */ /* 0x000fe20007810000 */
[----:B------:R-:W-:Y:S01]  /*b440*/  LDSM.16.MT88.4 R28, [R194+0x6000] ;  /* 0x00600000c21c783b */ /* 0x000fe20000004200 */
[----:B------:R-:W-:Y:S02]  /*b450*/  @P1 IADD3 R208, R208, -0x4, RZ ;  /* 0xfffffffcd0d01810 */ /* 0x000fe40007ffe0ff */
        /* <DEDUP_REMOVED lines=25> */
[----:B---3--:R-:W-:Y:S02]  /*b5f0*/  FMNMX.FTZ R70, R70, R2, !PT ;  /* 0x0000000246467209 */ /* 0x008fe40007810000 */
[----:B------:R-:W-:Y:S02]  /*b600*/  FMNMX.FTZ R2, R153, R60, !PT ;  /* 0x0000003c99027209 */ /* 0x000fe40007810000 */
[----:B------:R-:W-:Y:S01]  /*b610*/  FMNMX.FTZ R3, R147, R0, !PT ;  /* 0x0000000093037209 */ /* 0x000fe20007810000 */
[----:B------:R-:W-:Y:S01]  /*b620*/  FMUL.FTZ R0, R70, UR6 ;  /* 0x0000000646007c20 */ /* 0x000fe20008410000 */
[----:B------:R-:W-:Y:S02]  /*b630*/  FMNMX.FTZ R2, R56, R2, !PT ;  /* 0x0000000238027209 */ /* 0x000fe40007810000 */
[----:B------:R-:W-:-:S02]  /*b640*/  FSETP.NEU.FTZ.AND P4, PT, R70, -INF , PT ;  /* 0xff8000004600780b */ /* 0x000fc40003f9d000 */
[----:B------:R-:W-:Y:S02]  /*b650*/  FMNMX.FTZ R3, R149, R3, !PT ;  /* 0x0000000395037209 */ /* 0x000fe40007810000 */
[----:B------:R-:W-:Y:S02]  /*b660*/  FMNMX.FTZ R2, R57, R2, !PT ;  /* 0x0000000239027209 */ /* 0x000fe40007810000 */
[----:B------:R-:W-:Y:S02]  /*b670*/  FSEL R0, R0, RZ, P4 ;  /* 0x000000ff00007208 */ /* 0x000fe40002000000 */
[----:B------:R-:W-:Y:S02]  /*b680*/  FMNMX.FTZ R3, R160, R3, !PT ;  /* 0x00000003a0037209 */ /* 0x000fe40007810000 */
[----:B------:R-:W-:Y:S01]  /*b690*/  FMNMX.FTZ R2, R58, R2, !PT ;  /* 0x000000023a027209 */ /* 0x000fe20007810000 */
[--C-:B-12---:R-:W-:Y:S01]  /*b6a0*/  FFMA.FTZ R4, R40, UR6, -R0.reuse ;  /* 0x0000000628047c23 */ /* 0x106fe20008010800 */
[----:B------:R-:W-:Y:S01]  /*b6b0*/  FMNMX.FTZ R3, R162, R3, !PT ;  /* 0x00000003a2037209 */ /* 0x000fe20007810000 */
[----:B------:R-:W-:Y:S01]  /*b6c0*/  FFMA.FTZ R5, R41, UR6, -R0 ;  /* 0x0000000629057c23 */ /* 0x000fe20008010800 */
[----:B------:R-:W-:Y:S01]  /*b6d0*/  FMNMX.FTZ R2, R25, R2, !PT ;  /* 0x0000000219027209 */ /* 0x000fe20007810000 */
[----:B------:R1:W-:Y:S01]  /*b6e0*/  MUFU.EX2 R229, R4 ;  /* 0x0000000400e57308 */ /* 0x0003e20000000800 */
[----:B------:R-:W-:-:S04]  /*b6f0*/  FMNMX.FTZ R3, R163, R3, !PT ;  /* 0x00000003a3037209 */ /* 0x000fc80007810000 */
[----:B------:R-:W-:-:S03]  /*b700*/  FMNMX.FTZ R3, R150, R3, !PT ;  /* 0x0000000396037209 */ /* 0x000fc60007810000 */
[----:B------:R2:W-:Y:S01]  /*b710*/  MUFU.EX2 R228, R5 ;  /* 0x0000000500e47308 */ /* 0x0005e20000000800 */
[----:B------:R-:W-:-:S04]  /*b720*/  FMNMX.FTZ R69, R157, R3, !PT ;  /* 0x000000039d457209 */ /* 0x000fc80007810000 */
[----:B------:R-:W-:Y:S02]  /*b730*/  FMNMX.FTZ R69, R168, R69, !PT ;  /* 0x00000045a8457209 */ /* 0x000fe40007810000 */
[----:B-1----:R-:W-:Y:S02]  /*b740*/  FMNMX.FTZ R4, R50, R2, !PT ;  /* 0x0000000232047209 */ /* 0x002fe40007810000 */
        /* <DEDUP_REMOVED lines=10> */
[----:B------:R-:W-:Y:S01]  /*b7f0*/  FMNMX.FTZ R4, R74, R4, !PT ;  /* 0x000000044a047209 */ /* 0x000fe20007810000 */
[----:B--2---:R-:W2:Y:S01]  /*b800*/  SHFL.BFLY PT, R5, R69, 0x2, 0x1f ;  /* 0x0c401f0045057f89 */ /* 0x004ea200000e0000 */
[----:B-1----:R-:W-:-:S04]  /*b810*/  FFMA.FTZ R2, R44, UR6, -R0 ;  /* 0x000000062c027c23 */ /* 0x002fc80008010800 */
[----:B------:R1:W3:Y:S01]  /*b820*/  MUFU.EX2 R226, R2 ;  /* 0x0000000200e27308 */ /* 0x0002e20000000800 */
[----:B--2---:R-:W-:-:S05]  /*b830*/  FMNMX.FTZ R69, R69, R5, !PT ;  /* 0x0000000545457209 */ /* 0x004fca0007810000 */
[----:B------:R-:W2:Y:S01]  /*b840*/  SHFL.BFLY PT, R6, R69, 0x1, 0x1f ;  /* 0x0c201f0045067f89 */ /* 0x000ea200000e0000 */
[----:B-1----:R-:W-:Y:S02]  /*b850*/  FMNMX.FTZ R2, R65, R3, !PT ;  /* 0x0000000341027209 */ /* 0x002fe40007810000 */
        /* <DEDUP_REMOVED lines=9> */
[----:B---3--:R-:W-:Y:S02]  /*b8f0*/  F2FP.BF16.F32.PACK_AB R10, R226, R227 ;  /* 0x000000e3e20a723e */ /* 0x008fe400000010ff */
[----:B--2---:R-:W-:Y:S01]  /*b900*/  FMNMX.FTZ R69, R69, R6, !PT ;  /* 0x0000000645457209 */ /* 0x004fe20007810000 */
[----:B-1----:R-:W-:Y:S02]  /*b910*/  FFMA.FTZ R4, R37, UR6, -R0 ;  /* 0x0000000625047c23 */ /* 0x002fe40008010800 */
[----:B------:R-:W-:Y:S01]  /*b920*/  LDSM.16.MT88.4 R36, [R195+0x6000] ;  /* 0x00600000c324783b */ /* 0x000fe20000004200 */
[C---:B------:R-:W-:Y:S01]  /*b930*/  FSETP.NEU.FTZ.AND P3, PT, R69.reuse, -INF , PT ;  /* 0xff8000004500780b */ /* 0x040fe20003f7d000 */
[----:B------:R1:W-:Y:S01]  /*b940*/  MUFU.EX2 R224, R4 ;  /* 0x0000000400e07308 */ /* 0x0003e20000000800 */
[----:B------:R-:W-:-:S05]  /*b950*/  FMUL.FTZ R13, R69, UR6 ;  /* 0x00000006450d7c20 */ /* 0x000fca0008410000 */
[----:B------:R-:W-:Y:S02]  /*b960*/  FSEL R13, R13, RZ, P3 ;  /* 0x000000ff0d0d7208 */ /* 0x000fe40001800000 */
[----:B-1----:R-:W-:Y:S02]  /*b970*/  FMNMX.FTZ R4, R78, R2, !PT ;  /* 0x000000024e047209 */ /* 0x002fe40007810000 */
[----:B------:R-:W-:Y:S01]  /*b980*/  FMNMX.FTZ R2, R158, R3, !PT ;  /* 0x000000039e027209 */ /* 0x000fe20007810000 */
[----:B------:R-:W-:Y:S01]  /*b990*/  FFMA.FTZ R3, R24, UR6, -R0 ;  /* 0x0000000618037c23 */ /* 0x000fe20008010800 */
[----:B------:R-:W-:Y:S02]  /*b9a0*/  FMNMX.FTZ R4, R79, R4, !PT ;  /* 0x000000044f047209 */ /* 0x000fe40007810000 */
[----:B------:R-:W-:Y:S01]  /*b9b0*/  FMNMX.FTZ R2, R161, R2, !PT ;  /* 0x00000002a1027209 */ /* 0x000fe20007810000 */
[----:B------:R1:W-:Y:S01]  /*b9c0*/  MUFU.EX2 R222, R3 ;  /* 0x0000000300de7308 */ /* 0x0003e20000000800 */
[----:B------:R-:W-:-:S03]  /*b9d0*/  FMNMX.FTZ R4, R146, R4, !PT ;  /* 0x0000000492047209 */ /* 0x000fc60007810000 */
[----:B------:R-:W2:Y:S01]  /*b9e0*/  SHFL.BFLY PT, R5, R2, 0x2, 0x1f ;  /* 0x0c401f0002057f89 */ /* 0x000ea200000e0000 */
[----:B-1----:R-:W-:-:S04]  /*b9f0*/  FFMA.FTZ R3, R43, UR6, -R0 ;  /* 0x000000062b037c23 */ /* 0x002fc80008010800 */
[----:B------:R1:W-:Y:S01]  /*ba00*/  MUFU.EX2 R220, R3 ;  /* 0x0000000300dc7308 */ /* 0x0003e20000000800 */
[----:B--2---:R-:W-:-:S05]  /*ba10*/  FMNMX.FTZ R2, R2, R5, !PT ;  /* 0x0000000502027209 */ /* 0x004fca0007810000 */
[----:B------:R-:W2:Y:S01]  /*ba20*/  SHFL.BFLY PT, R68, R2, 0x1, 0x1f ;  /* 0x0c201f0002447f89 */ /* 0x000ea200000e0000 */
[----:B-1----:R-:W-:Y:S01]  /*ba30*/  FMNMX.FTZ R3, R148, R4, !PT ;  /* 0x0000000494037209 */ /* 0x002fe20007810000 */
[----:B------:R-:W-:-:S03]  /*ba40*/  FFMA.FTZ R4, R20, UR6, -R0 ;  /* 0x0000000614047c23 */ /* 0x000fc60008010800 */
[----:B------:R-:W-:Y:S01]  /*ba50*/  FMNMX.FTZ R3, R164, R3, !PT ;  /* 0x00000003a4037209 */ /* 0x000fe20007810000 */
[----:B------:R1:W-:Y:S03]  /*ba60*/  MUFU.EX2 R219, R4 ;  /* 0x0000000400db7308 */ /* 0x0003e60000000800 */
[----:B------:R-:W-:-:S04]  /*ba70*/  FMNMX.FTZ R3, R165, R3, !PT ;  /* 0x00000003a5037209 */ /* 0x000fc80007810000 */
[----:B------:R-:W-:-:S04]  /*ba80*/  FMNMX.FTZ R3, R167, R3, !PT ;  /* 0x00000003a7037209 */ /* 0x000fc80007810000 */
[----:B------:R-:W-:Y:S02]  /*ba90*/  FMNMX.FTZ R3, R166, R3, !PT ;  /* 0x00000003a6037209 */ /* 0x000fe40007810000 */
[----:B--2---:R-:W-:Y:S01]  /*baa0*/  FMNMX.FTZ R68, R2, R68, !PT ;  /* 0x0000004402447209 */ /* 0x004fe20007810000 */
[----:B------:R-:W-:Y:S02]  /*bab0*/  FFMA.FTZ R2, R61, UR6, -R13 ;  /* 0x000000063d027c23 */ /* 0x000fe4000801080d */
[----:B------:R-:W2:Y:S01]  /*bac0*/  SHFL.BFLY PT, R5, R3, 0x2, 0x1f ;  /* 0x0c401f0003057f89 */ /* 0x000ea200000e0000 */
[----:B-1----:R-:W-:Y:S01]  /*bad0*/  FFMA.FTZ R4, R21, UR6, -R0 ;  /* 0x0000000615047c23 */ /* 0x002fe20008010800 */
[C---:B------:R-:W-:Y:S01]  /*bae0*/  FSETP.NEU.FTZ.AND P2, PT, R68.reuse, -INF , PT ;  /* 0xff8000004400780b */ /* 0x040fe20003f5d000 */
[----:B------:R-:W-:Y:S01]  /*baf0*/  FMUL.FTZ R12, R68, UR6 ;  /* 0x00000006440c7c20 */ /* 0x000fe20008410000 */
[----:B------:R1:W-:Y:S04]  /*bb00*/  MUFU.EX2 R213, R2 ;  /* 0x0000000200d57308 */ /* 0x0003e80000000800 */
[----:B------:R-:W-:-:S04]  /*bb10*/  FSEL R12, R12, RZ, P2 ;  /* 0x000000ff0c0c7208 */ /* 0x000fc80001000000 */
[----:B------:R3:W-:Y:S01]  /*bb20*/  MUFU.EX2 R218, R4 ;  /* 0x0000000400da7308 */ /* 0x0007e20000000800 */
[----:B-1----:R-:W-:Y:S01]  /*bb30*/  FFMA.FTZ R2, R63, UR6, -R13 ;  /* 0x000000063f027c23 */ /* 0x002fe2000801080d */
[----:B--2---:R-:W-:-:S06]  /*bb40*/  FMNMX.FTZ R3, R3, R5, !PT ;  /* 0x0000000503037209 */ /* 0x004fcc0007810000 */
[----:B------:R1:W2:Y:S01]  /*bb50*/  MUFU.EX2 R215, R2 ;  /* 0x0000000200d77308 */ /* 0x0002a20000000800 */
[----:B------:R-:W-:Y:S01]  /*bb60*/  FSEL R5, R68, RZ, P2 ;  /* 0x000000ff44057208 */ /* 0x000fe20001000000 */
[----:B---3--:R-:W-:Y:S02]  /*bb70*/  FFMA.FTZ R4, R22, UR6, -R0 ;  /* 0x0000000616047c23 */ /* 0x008fe40008010800 */
[----:B------:R-:W-:Y:S02]  /*bb80*/  LDSM.16.MT88.4 R20, [R196+0x6000] ;  /* 0x00600000c414783b */ /* 0x000fe40000004200 */
[----:B------:R-:W-:Y:S02]  /*bb90*/  FADD.FTZ R6, R153, -R5 ;  /* 0x8000000599067221 */ /* 0x000fe40000010000 */
[----:B------:R3:W-:Y:S02]  /*bba0*/  MUFU.EX2 R217, R4 ;  /* 0x0000000400d97308 */ /* 0x0007e40000000800 */
[----:B------:R-:W-:-:S06]  /*bbb0*/  FMUL.FTZ R6, R6, UR6 ;  /* 0x0000000606067c20 */ /* 0x000fcc0008410000 */
[----:B------:R-:W4:Y:S01]  /*bbc0*/  MUFU.EX2 R49, R6 ;  /* 0x0000000600317308 */ /* 0x000f220000000800 */
[----:B-1----:R-:W-:Y:S01]  /*bbd0*/  FFMA.FTZ R2, R60, UR6, -R12 ;  /* 0x000000063c027c23 */ /* 0x002fe2000801080c */
[----:B--2---:R-:W-:-:S06]  /*bbe0*/  F2FP.BF16.F32.PACK_AB R11, R215, R213 ;  /* 0x000000d5d70b723e */ /* 0x004fcc00000010ff */
[----:B------:R1:W-:Y:S01]  /*bbf0*/  MUFU.EX2 R190, R2 ;  /* 0x0000000200be7308 */ /* 0x0003e20000000800 */
[----:B---3--:R-:W-:Y:S02]  /*bc00*/  FFMA.FTZ R4, R16, UR6, -R0 ;  /* 0x0000000610047c23 */ /* 0x008fe40008010800 */
[----:B------:R-:W-:Y:S05]  /*bc10*/  LDSM.16.MT88.4 R16, [R193+0x6000] ;  /* 0x00600000c110783b */ /* 0x000fea0000004200 */
[----:B------:R2:W-:Y:S01]  /*bc20*/  MUFU.EX2 R216, R4 ;  /* 0x0000000400d87308 */ /* 0x0005e20000000800 */
        /* <DEDUP_REMOVED lines=12> */
[----:B------:R1:W-:Y:S01]  /*bcf0*/  MUFU.EX2 R209, R2 ;  /* 0x0000000200d17308 */ /* 0x0003e20000000800 */
[-C--:B------:R-:W-:Y:S01]  /*bd00*/  FMUL.FTZ R125, R125, R49.reuse ;  /* 0x000000317d7d7220 */ /* 0x080fe20000410000 */
[-C--:B------:R-:W-:Y:S01]  /*bd10*/  FMUL.FTZ R132, R132, R49.reuse ;  /* 0x0000003184847220 */ /* 0x080fe20000410000 */
[-C--:B------:R-:W-:Y:S01]  /*bd20*/  FMUL.FTZ R133, R133, R49.reuse ;  /* 0x0000003185857220 */ /* 0x080fe20000410000 */
[----:B--2---:R-:W-:Y:S01]  /*bd30*/  FFMA.FTZ R4, R14, UR6, -R0 ;  /* 0x000000060e047c23 */ /* 0x004fe20008010800 */
[-C--:B------:R-:W-:Y:S01]  /*bd40*/  FMUL.FTZ R140, R140, R49.reuse ;  /* 0x000000318c8c7220 */ /* 0x080fe20000410000 */
[----:B------:R-:W-:-:S02]  /*bd50*/  FMUL.FTZ R141, R141, R49 ;  /* 0x000000318d8d7220 */ /* 0x000fc40000410000 */
[----:B------:R2:W-:Y:S01]  /*bd60*/  MUFU.EX2 R221, R4 ;  /* 0x0000000400dd7308 */ /* 0x0005e20000000800 */
[----:B-1----:R-:W-:-:S07]  /*bd70*/  FFMA.FTZ R2, R57, UR6, -R12 ;  /* 0x0000000639027c23 */ /* 0x002fce000801080c */
[----:B------:R-:W-:Y:S01]  /*bd80*/  MUFU.EX2 R191, R2 ;  /* 0x0000000200bf7308 */ /* 0x000fe20000000800 */
[----:B--2---:R-:W-:-:S07]  /*bd90*/  FFMA.FTZ R4, R15, UR6, -R0 ;  /* 0x000000060f047c23 */ /* 0x004fce0008010800 */
[----:B------:R1:W-:Y:S02]  /*bda0*/  MUFU.EX2 R223, R4 ;  /* 0x0000000400df7308 */ /* 0x0003e40000000800 */
[----:B-1----:R-:W-:-:S06]  /*bdb0*/  FFMA.FTZ R4, R46, UR6, -R13 ;  /* 0x000000062e047c23 */ /* 0x002fcc000801080d */
[----:B------:R1:W-:Y:S02]  /*bdc0*/  MUFU.EX2 R214, R4 ;  /* 0x0000000400d67308 */ /* 0x0003e40000000800 */
[----:B-1----:R-:W-:-:S06]  /*bdd0*/  FFMA.FTZ R4, R62, UR6, -R13 ;  /* 0x000000063e047c23 */ /* 0x002fcc000801080d */
[----:B------:R1:W2:Y:S02]  /*bde0*/  MUFU.EX2 R212, R4 ;  /* 0x0000000400d47308 */ /* 0x0002a40000000800 */
[----:B-1----:R-:W1:Y:S01]  /*bdf0*/  SHFL.BFLY PT, R4, R3, 0x1, 0x1f ;  /* 0x0c201f0003047f89 */ /* 0x002e6200000e0000 */
[----:B--2---:R-:W-:Y:S02]  /*be00*/  F2FP.BF16.F32.PACK_AB R9, R212, R214 ;  /* 0x000000d6d409723e */ /* 0x004fe400000010ff */
[----:B-1----:R-:W-:Y:S01]  /*be10*/  FMNMX.FTZ R3, R3, R4, !PT ;  /* 0x0000000403037209 */ /* 0x002fe20007810000 */
[----:B------:R-:W-:-:S03]  /*be20*/  FFMA.FTZ R4, R58, UR6, -R12 ;  /* 0x000000063a047c23 */ /* 0x000fc6000801080c */
[C---:B------:R-:W-:Y:S01]  /*be30*/  FSETP.NEU.FTZ.AND P0, PT, R3.reuse, -INF , PT ;  /* 0xff8000000300780b */ /* 0x040fe20003f1d000 */
[C---:B------:R-:W-:Y:S01]  /*be40*/  FMUL.FTZ R2, R3.reuse, UR6 ;  /* 0x0000000603027c20 */ /* 0x040fe20008410000 */
[----:B------:R1:W2:Y:S02]  /*be50*/  MUFU.EX2 R210, R4 ;  /* 0x0000000400d27308 */ /* 0x0002a40000000800 */
[----:B------:R-:W-:Y:S02]  /*be60*/  FSEL R5, R3, RZ, P0 ;  /* 0x000000ff03057208 */ /* 0x000fe40000000000 */
[----:B------:R-:W-:Y:S01]  /*be70*/  FSEL R2, R2, RZ, P0 ;  /* 0x000000ff02027208 */ /* 0x000fe20000000000 */
[----:B-1----:R-:W-:Y:S01]  /*be80*/  FFMA.FTZ R4, R25, UR6, -R12 ;  /* 0x0000000619047c23 */ /* 0x002fe2000801080c */
[----:B--2---:R-:W-:Y:S01]  /*be90*/  F2FP.BF16.F32.PACK_AB R6, R210, R191 ;  /* 0x000000bfd206723e */ /* 0x004fe200000010ff */
[----:B------:R-:W-:Y:S02]  /*bea0*/  LDSM.16.MT88.4 R24, [R193+0x6800] ;  /* 0x00680000c118783b */ /* 0x000fe40000004200 */
        /* <DEDUP_REMOVED lines=19> */
[-C--:B------:R-:W-:Y:S01]  /*bfe0*/  FMUL.FTZ R83, R83, R48.reuse ;  /* 0x0000003053537220 */ /* 0x080fe20000410000 */
        /* <DEDUP_REMOVED lines=17> */
[-C--:B------:R-:W-:Y:S01]  /*c100*/  FMUL.FTZ R85, R85, R15.reuse ;  /* 0x0000000f55557220 */ /* 0x080fe20000410000 */
[----:B-1----:R-:W-:Y:S01]  /*c110*/  FSEL R4, R69, RZ, P3 ;  /* 0x000000ff45047208 */ /* 0x002fe20001800000 */
[-C--:B------:R-:W-:Y:S01]  /*c120*/  FMUL.FTZ R88, R88, R15.reuse ;  /* 0x0000000f58587220 */ /* 0x080fe20000410000 */
[-C--:B------:R-:W-:Y:S01]  /*c130*/  FMUL.FTZ R89, R89, R15.reuse ;  /* 0x0000000f59597220 */ /* 0x080fe20000410000 */
[-C--:B------:R-:W-:Y:S01]  /*c140*/  FMUL.FTZ R96, R96, R15.reuse ;  /* 0x0000000f60607220 */ /* 0x080fe20000410000 */
[-C--:B------:R-:W-:Y:S01]  /*c150*/  FMUL.FTZ R97, R97, R15.reuse ;  /* 0x0000000f61617220 */ /* 0x080fe20000410000 */
        /* <DEDUP_REMOVED lines=9> */
[----:B------:R1:W2:Y:S01]  /*c1f0*/  MUFU.EX2 R14, R8 ;  /* 0x00000008000e7308 */ /* 0x0002a20000000800 */
[-C--:B------:R-:W-:Y:S01]  /*c200*/  FMUL.FTZ R137, R137, R15.reuse ;  /* 0x0000000f89897220 */ /* 0x080fe20000410000 */
[-C--:B------:R-:W-:Y:S01]  /*c210*/  FMUL.FTZ R112, R112, R15.reuse ;  /* 0x0000000f70707220 */ /* 0x080fe20000410000 */
[-C--:B------:R-:W-:Y:S01]  /*c220*/  FMUL.FTZ R113, R113, R15.reuse ;  /* 0x0000000f71717220 */ /* 0x080fe20000410000 */
[-C--:B------:R-:W-:Y:S01]  /*c230*/  FMUL.FTZ R120, R120, R15.reuse ;  /* 0x0000000f78787220 */ /* 0x080fe20000410000 */
[----:B------:R-:W-:Y:S01]  /*c240*/  HMMA.16816.F32.BF16 R40, R4, R18, R92 ;  /* 0x000000120428723c */ /* 0x000fe2000004185c */
[----:B------:R-:W-:-:S05]  /*c250*/  FMUL.FTZ R121, R121, R15 ;  /* 0x0000000f79797220 */ /* 0x000fca0000410000 */
[C---:B------:R-:W-:Y:S06]  /*c260*/  HMMA.16816.F32.BF16 R100, R4.reuse, R20, R100 ;  /* 0x000000140464723c */ /* 0x040fec0000041864 */
[C---:B------:R-:W-:Y:S01]  /*c270*/  HMMA.16816.F32.BF16 R108, R4.reuse, R22, R108 ;  /* 0x00000016046c723c */ /* 0x040fe2000004186c */
[----:B-1----:R-:W-:Y:S01]  /*c280*/  F2FP.BF16.F32.PACK_AB R8, R228, R229 ;  /* 0x000000e5e408723e */ /* 0x002fe200000010ff */
[-C--:B--2---:R-:W-:Y:S01]  /*c290*/  FMUL.FTZ R86, R86, R14.reuse ;  /* 0x0000000e56567220 */ /* 0x084fe20000410000 */
        /* <DEDUP_REMOVED lines=24> */
[----:B------:R-:W2:Y:S04]  /*c420*/  LDSM.16.MT88.4 R16, [R195+0x6800] ;  /* 0x00680000c310783b */ /* 0x000ea80000004200 */
[----:B------:R-:W-:Y:S01]  /*c430*/  LDSM.16.MT88.4 R88, [R193+0x7800] ;  /* 0x00780000c158783b */ /* 0x000fe20000004200 */
[C---:B------:R-:W-:Y:S01]  /*c440*/  HMMA.16816.F32.BF16 R96, R8.reuse, R20, R96 ;  /* 0x000000140860723c */ /* 0x040fe20000041860 */
[----:B------:R-:W-:Y:S05]  /*c450*/  MUFU.EX2 R178, R5 ;  /* 0x0000000500b27308 */ /* 0x000fea0000000800 */
[----:B------:R-:W-:Y:S01]  /*c460*/  HMMA.16816.F32.BF16 R104, R8, R22, R104 ;  /* 0x000000160868723c */ /* 0x000fe20000041868 */
[----:B------:R-:W3:Y:S01]  /*c470*/  LDSM.16.MT88.4 R20, [R196+0x6800] ;  /* 0x00680000c414783b */ /* 0x000ee20000004200 */
[----:B-1----:R-:W-:-:S04]  /*c480*/  FFMA.FTZ R4, R64, UR6, -R12 ;  /* 0x0000000640047c23 */ /* 0x002fc8000801080c */
[C---:B------:R-:W-:Y:S01]  /*c490*/  HMMA.16816.F32.BF16 R128, R8.reuse, R36, R128 ;  /* 0x000000240880723c */ /* 0x040fe20000041880 */
[----:B------:R1:W4:Y:S05]  /*c4a0*/  MUFU.EX2 R183, R4 ;  /* 0x0000000400b77308 */ /* 0x00032a0000000800 */
[C---:B------:R-:W-:Y:S06]  /*c4b0*/  HMMA.16816.F32.BF16 R136, R8.reuse, R38, R136 ;  /* 0x000000260888723c */ /* 0x040fec0000041888 */
[C---:B------:R-:W-:Y:S06]  /*c4c0*/  HMMA.16816.F32.BF16 R112, R8.reuse, R28, R112 ;  /* 0x0000001c0870723c */ /* 0x040fec0000041870 */
[----:B------:R-:W-:Y:S01]  /*c4d0*/  HMMA.16816.F32.BF16 R120, R8, R30, R120 ;  /* 0x0000001e0878723c */ /* 0x000fe20000041878 */
[----:B-1----:R-:W-:Y:S01]  /*c4e0*/  FFMA.FTZ R4, R65, UR6, -R2 ;  /* 0x0000000641047c23 */ /* 0x002fe20008010802 */
[----:B----4-:R-:W-:Y:S01]  /*c4f0*/  F2FP.BF16.F32.PACK_AB R6, R183, R184 ;  /* 0x000000b8b706723e */ /* 0x010fe200000010ff */
[----:B------:R-:W-:Y:S02]  /*c500*/  LDSM.16.MT88.4 R28, [R196+0x7000] ;  /* 0x00700000c41c783b */ /* 0x000fe40000004200 */
[----:B------:R1:W-:Y:S02]  /*c510*/  MUFU.EX2 R180, R4 ;  /* 0x0000000400b47308 */ /* 0x0003e40000000800 */
[----:B------:R-:W-:-:S02]  /*c520*/  F2FP.BF16.F32.PACK_AB R8, R224, R225 ;  /* 0x000000e1e008723e */ /* 0x000fc400000010ff */
[----:B------:R-:W-:Y:S01]  /*c530*/  F2FP.BF16.F32.PACK_AB R10, R220, R222 ;  /* 0x000000dedc0a723e */ /* 0x000fe200000010ff */
[----:B-1----:R-:W-:-:S04]  /*c540*/  FFMA.FTZ R4, R66, UR6, -R2 ;  /* 0x0000000642047c23 */ /* 0x002fc80008010802 */
[----:B------:R1:W4:Y:S02]  /*c550*/  MUFU.EX2 R179, R4 ;  /* 0x0000000400b37308 */ /* 0x0003240000000800 */
[----:B-1----:R-:W-:Y:S01]  /*c560*/  FFMA.FTZ R4, R72, UR6, -R2 ;  /* 0x0000000648047c23 */ /* 0x002fe20008010802 */
[----:B----4-:R-:W-:-:S05]  /*c570*/  F2FP.BF16.F32.PACK_AB R5, R179, R180 ;  /* 0x000000b4b305723e */ /* 0x010fca00000010ff */
[----:B------:R1:W4:Y:S02]  /*c580*/  MUFU.EX2 R177, R4 ;  /* 0x0000000400b17308 */ /* 0x0003240000000800 */
[--C-:B-1----:R-:W-:Y:S01]  /*c590*/  FFMA.FTZ R4, R32, UR6, -R0.reuse ;  /* 0x0000000620047c23 */ /* 0x102fe20008010800 */
[----:B------:R-:W-:Y:S01]  /*c5a0*/  FFMA.FTZ R0, R71, UR6, -R0 ;  /* 0x0000000647007c23 */ /* 0x000fe20008010800 */
[----:B------:R-:W1:Y:S01]  /*c5b0*/  LDSM.16.MT88.4 R32, [R194+0x6800] ;  /* 0x00680000c220783b */ /* 0x000e620000004200 */
[----:B----4-:R-:W-:-:S03]  /*c5c0*/  F2FP.BF16.F32.PACK_AB R7, R177, R178 ;  /* 0x000000b2b107723e */ /* 0x010fc600000010ff */
[----:B------:R4:W-:Y:S08]  /*c5d0*/  MUFU.EX2 R182, R4 ;  /* 0x0000000400b67308 */ /* 0x0009f00000000800 */
[----:B------:R5:W-:Y:S01]  /*c5e0*/  MUFU.EX2 R181, R0 ;  /* 0x0000000000b57308 */ /* 0x000be20000000800 */
[----:B----4-:R-:W-:-:S07]  /*c5f0*/  F2FP.BF16.F32.PACK_AB R4, R186, R211 ;  /* 0x000000d3ba04723e */ /* 0x010fce00000010ff */
[----:B--2---:R-:W-:Y:S01]  /*c600*/  HMMA.16816.F32.BF16 R56, R4, R16, R56 ;  /* 0x000000100438723c */ /* 0x004fe20000041838 */
[----:B-----5:R-:W-:-:S04]  /*c610*/  FFMA.FTZ R0, R77, UR6, -R13 ;  /* 0x000000064d007c23 */ /* 0x020fc8000801080d */
[----:B------:R2:W-:Y:S01]  /*c620*/  MUFU.EX2 R176, R0 ;  /* 0x0000000000b07308 */ /* 0x0005e20000000800 */
[C---:B------:R-:W-:Y:S06]  /*c630*/  HMMA.16816.F32.BF16 R52, R4.reuse, R18, R52 ;  /* 0x000000120434723c */ /* 0x040fec0000041834 */
[C---:B------:R-:W-:Y:S06]  /*c640*/  HMMA.16816.F32.BF16 R44, R4.reuse, R24, R44 ;  /* 0x00000018042c723c */ /* 0x040fec000004182c */
[----:B------:R-:W-:Y:S01]  /*c650*/  HMMA.16816.F32.BF16 R40, R4, R26, R40 ;  /* 0x0000001a0428723c */ /* 0x000fe20000041828 */
[----:B--2---:R-:W-:-:S05]  /*c660*/  FFMA.FTZ R0, R144, UR6, -R13 ;  /* 0x0000000690007c23 */ /* 0x004fca000801080d */
[C---:B---3--:R-:W-:Y:S01]  /*c670*/  HMMA.16816.F32.BF16 R36, R4.reuse, R20, R100 ;  /* 0x000000140424723c */ /* 0x048fe20000041864 */
        /* <DEDUP_REMOVED lines=22> */
[----:B-1----:R-:W-:Y:S01]  /*c7e0*/  FFMA.FTZ R0, R75, UR6, -R12 ;  /* 0x000000064b007c23 */ /* 0x002fe2000801080c */
[----:B---3--:R-:W-:-:S04]  /*c7f0*/  F2FP.BF16.F32.PACK_AB R4, R171, R172 ;  /* 0x000000acab04723e */ /* 0x008fc800000010ff */
[C---:B------:R-:W-:Y:S01]  /*c800*/  HMMA.16816.F32.BF16 R72, R8.reuse, R22, R104 ;  /* 0x000000160848723c */ /* 0x040fe20000041868 */
[----:B------:R-:W1:Y:S01]  /*c810*/  LDSM.16.MT88.4 R20, [R194+0x7000] ;  /* 0x00700000c214783b */ /* 0x000e620000004200 */
[----:B------:R3:W-:Y:S03]  /*c820*/  MUFU.EX2 R170, R0 ;  /* 0x0000000000aa7308 */ /* 0x0007e60000000800 */
[----:B------:R-:W-:Y:S01]  /*c830*/  LDSM.16.MT88.4 R104, [R196+0x7800] ;  /* 0x00780000c468783b */ /* 0x000fe20000004200 */
[----:B------:R-:W-:Y:S03]  /*c840*/  HMMA.16816.F32.BF16 R64, R8, R34, R120 ;  /* 0x000000220840723c */ /* 0x000fe60000041878 */
[----:B------:R-:W-:Y:S04]  /*c850*/  LDSM.16.MT88.4 R120, [R194+0x7800] ;  /* 0x00780000c278783b */ /* 0x000fe80000004200 */
[----:B------:R-:W-:-:S02]  /*c860*/  F2FP.BF16.F32.PACK_AB R8, R218, R219 ;  /* 0x000000dbda08723e */ /* 0x000fc400000010ff */
[----:B------:R-:W-:Y:S01]  /*c870*/  F2FP.BF16.F32.PACK_AB R10, R216, R217 ;  /* 0x000000d9d80a723e */ /* 0x000fe200000010ff */
[----:B---3--:R-:W-:-:S04]  /*c880*/  FFMA.FTZ R0, R76, UR6, -R12 ;  /* 0x000000064c007c23 */ /* 0x008fc8000801080c */
[----:B------:R3:W5:Y:S02]  /*c890*/  MUFU.EX2 R155, R0 ;  /* 0x00000000009b7308 */ /* 0x0007640000000800 */
[----:B---3--:R-:W-:Y:S01]  /*c8a0*/  FFMA.FTZ R0, R78, UR6, -R2 ;  /* 0x000000064e007c23 */ /* 0x008fe20008010802 */
[----:B-----5:R-:W-:-:S05]  /*c8b0*/  F2FP.BF16.F32.PACK_AB R6, R155, R170 ;  /* 0x000000aa9b06723e */ /* 0x020fca00000010ff */
[----:B------:R3:W-:Y:S02]  /*c8c0*/  MUFU.EX2 R154, R0 ;  /* 0x00000000009a7308 */ /* 0x0007e40000000800 */
[----:B---3--:R-:W-:-:S06]  /*c8d0*/  FFMA.FTZ R0, R79, UR6, -R2 ;  /* 0x000000064f007c23 */ /* 0x008fcc0008010802 */
        /* <DEDUP_REMOVED lines=9> */
[C---:B--2---:R-:W-:Y:S06]  /*c970*/  HMMA.16816.F32.BF16 R32, R4.reuse, R18, R52 ;  /* 0x000000120420723c */ /* 0x044fec0000041834 */
[C---:B----4-:R-:W-:Y:S06]  /*c980*/  HMMA.16816.F32.BF16 R44, R4.reuse, R24, R44 ;  /* 0x00000018042c723c */ /* 0x050fec000004182c */
[----:B------:R-:W-:Y:S01]  /*c990*/  HMMA.16816.F32.BF16 R40, R4, R26, R40 ;  /* 0x0000001a0428723c */ /* 0x000fe20000041828 */
[----:B---3--:R-:W-:-:S04]  /*c9a0*/  FFMA.FTZ R0, R160, UR6, -R13 ;  /* 0x00000006a0007c23 */ /* 0x008fc8000801080d */
[----:B------:R2:W3:Y:S01]  /*c9b0*/  MUFU.EX2 R145, R0 ;  /* 0x0000000000917308 */ /* 0x0004e20000000800 */
[C---:B------:R-:W-:Y:S06]  /*c9c0*/  HMMA.16816.F32.BF16 R36, R4.reuse, R28, R36 ;  /* 0x0000001c0424723c */ /* 0x040fec0000041824 */
[C---:B------:R-:W-:Y:S06]  /*c9d0*/  HMMA.16816.F32.BF16 R108, R4.reuse, R30, R108 ;  /* 0x0000001e046c723c */ /* 0x040fec000004186c */
[----:B-1----:R-:W-:Y:S01]  /*c9e0*/  HMMA.16816.F32.BF16 R116, R4, R20, R116 ;  /* 0x000000140474723c */ /* 0x002fe20000041874 */
[----:B--2---:R-:W-:Y:S01]  /*c9f0*/  FFMA.FTZ R0, R162, UR6, -R13 ;  /* 0x00000006a2007c23 */ /* 0x004fe2000801080d */
[----:B---3--:R-:W-:-:S04]  /*ca00*/  F2FP.BF16.F32.PACK_AB R9, R145, R147 ;  /* 0x000000939109723e */ /* 0x008fc800000010ff */
        /* <DEDUP_REMOVED lines=129> */
.L_x_1151:
[----:B------:R-:W-:-:S07]  /*d220*/  IADD3 R208, R146, -0x1, RZ ;  /* 0xffffffff92d07810 */ /* 0x000fce0007ffe0ff */
.L_x_1158:
[----:B------:R-:W-:-:S13]  /*d230*/  ISETP.GE.AND P0, PT, R208, RZ, PT ;  /* 0x000000ffd000720c */ /* 0x000fda0003f06270 */
[----:B------:R-:W-:Y:S05]  /*d240*/  @!P0 BRA `(.L_x_1159) ;  /* 0x0000003400288947 */ /* 0x000fea0003800000 */
[----:B------:R-:W2:Y:S01]  /*d250*/  LDL.64 R4, [R1+0x40] ;  /* 0x0000400001047983 */ /* 0x000ea20000100a00 */
[----:B------:R-:W-:Y:S01]  /*d260*/  ULDC UR4, c[0x0][0x2d0] ;  /* 0x0000b40000047ab9 */ /* 0x000fe20000000800 */
[----:B------:R-:W-:Y:S01]  /*d270*/  SHF.L.U32 R0, R248, 0x5, RZ ;  /* 0x00000005f8007819 */ /* 0x000fe200000006ff */
[----:B------:R-:W-:Y:S01]  /*d280*/  IMAD R2, R249, 0x30, RZ ;  /* 0x00000030f9027824 */ /* 0x000fe200078e02ff */
[----:B------:R-:W-:Y:S01]  /*d290*/  MOV R71, R70 ;  /* 0x0000004600477202 */ /* 0x000fe20000000f00 */
[----:B------:R-:W-:Y:S01]  /*d2a0*/  IMAD.MOV.U32 R72, RZ, RZ, R69 ;  /* 0x000000ffff487224 */ /* 0x000fe200078e0045 */
[----:B------:R-:W-:Y:S01]  /*d2b0*/  MOV R73, R68 ;  /* 0x0000004400497202 */ /* 0x000fe20000000f00 */
[----:B------:R-:W-:Y:S01]  /*d2c0*/  IMAD.MOV.U32 R74, RZ, RZ, R3 ;  /* 0x000000ffff4a7224 */ /* 0x000fe200078e0003 */
[----:B------:R-:W-:Y:S01]  /*d2d0*/  ULDC UR5, c[0x0][0x39c] ;  /* 0x0000e70000057ab9 */ /* 0x000fe20000000800 */
[----:B------:R-:W-:Y:S01]  /*d2e0*/  IMAD.MOV.U32 R250, RZ, RZ, R236 ;  /* 0x000000fffffa7224 */ /* 0x000fe200078e00ec */
[----:B------:R-:W-:Y:S01]  /*d2f0*/  ULDC.64 UR6, c[0x0][0x248] ;  /* 0x0000920000067ab9 */ /* 0x000fe20000000a00 */
[----:B--2---:R-:W-:Y:S01]  /*d300*/  ISETP.GE.AND P0, PT, R4, UR4, PT ;  /* 0x0000000404007c0c */ /* 0x004fe2000bf06270 */
[----:B------:R-:W-:-:S12]  /*d310*/  ULDC UR4, c[0x0][0x2ec] ;  /* 0x0000bb0000047ab9 */ /* 0x000fd80000000800 */
[----:B------:R-:W1:Y:S08]  /*d320*/  @!P0 LDC.64 R6, c[0x0][0x220] ;  /* 0x00008800ff068b82 */ /* 0x000e700000000a00 */
[----:B------:R-:W2:Y:S08]  /*d330*/  @!P0 LDC.64 R4, c[0x0][0x220] ;  /* 0x00008800ff048b82 */ /* 0x000eb00000000a00 */
[----:B------:R-:W3:Y:S01]  /*d340*/  @!P0 LDC.64 R8, c[0x0][0x220] ;  /* 0x00008800ff088b82 */ /* 0x000ee20000000a00 */
[----:B-1----:R1:W-:Y:S04]  /*d350*/  @!P0 STL.64 [R1+0x18], R6 ;  /* 0x0000180601008387 */ /* 0x0023e80000100a00 */
[----:B--2---:R2:W-:Y:S04]  /*d360*/  @!P0 STL.64 [R1+0x10], R4 ;  /* 0x0000100401008387 */ /* 0x0045e80000100a00 */
[----:B---3--:R-:W-:Y:S01]  /*d370*/  @!P0 STL.64 [R1+0x8], R8 ;  /* 0x0000080801008387 */ /* 0x008fe20000100a00 */
[----:B-1----:R-:W1:Y:S01]  /*d380*/  @!P0 LDC.64 R6, c[0x0][0x220] ;  /* 0x00008800ff068b82 */ /* 0x002e620000000a00 */
[C---:B--2---:R-:W-:Y:S01]  /*d390*/  SHF.L.U64.HI R4, R248.reuse, 0x5, R249 ;  /* 0x00000005f8047819 */ /* 0x044fe200000102f9 */
[----:B------:R-:W-:Y:S01]  /*d3a0*/  IMAD.WIDE.U32 R248, R248, 0x30, RZ ;  /* 0x00000030f8f87825 */ /* 0x000fe200078e00ff */
[----:B------:R-:W-:-:S03]  /*d3b0*/  SHF.L.U64.HI R5, R246, 0x5, R247 ;  /* 0x00000005f6057819 */ /* 0x000fc600000102f7 */
[----:B------:R-:W-:Y:S01]  /*d3c0*/  IMAD.IADD R252, R2, 0x1, R249 ;  /* 0x0000000102fc7824 */ /* 0x000fe200078e02f9 */
[----:B-1----:R-:W-:Y:S04]  /*d3d0*/  @!P0 STL.64 [R1], R6 ;  /* 0x0000000601008387 */ /* 0x002fe80000100a00 */
[----:B------:R1:W-:Y:S04]  /*d3e0*/  STL [R1+0x20], R4 ;  /* 0x0000200401007387 */ /* 0x0003e80000100800 */
[----:B------:R2:W-:Y:S04]  /*d3f0*/  STL [R1+0x24], R0 ;  /* 0x0000240001007387 */ /* 0x0005e80000100800 */
[----:B------:R3:W-:Y:S01]  /*d400*/  STL [R1+0x28], R5 ;  /* 0x0000280501007387 */ /* 0x0007e20000100800 */
[----:B-1----:R-:W-:Y:S01]  /*d410*/  SHF.L.U32 R4, R246, 0x5, RZ ;  /* 0x00000005f6047819 */ /* 0x002fe200000006ff */
[----:B--2---:R-:W-:-:S04]  /*d420*/  IMAD R0, R247, 0x30, RZ ;  /* 0x00000030f7007824 */ /* 0x004fc800078e02ff */
[----:B------:R3:W-:Y:S01]  /*d430*/  STL [R1+0x2c], R4 ;  /* 0x00002c0401007387 */ /* 0x0007e20000100800 */
[----:B------:R-:W-:-:S05]  /*d440*/  IMAD.WIDE.U32 R246, R246, 0x30, RZ ;  /* 0x00000030f6f67825 */ /* 0x000fca00078e00ff */
[----:B------:R-:W-:Y:S01]  /*d450*/  IADD3 R245, R0, R247, RZ ;  /* 0x000000f700f57210 */ /* 0x000fe20007ffe0ff */
[----:B------:R-:W-:Y:S06]  /*d460*/  BRA `(.L_x_1160) ;  /* 0x0000000000d87947 */ /* 0x000fec0003800000 */
.L_x_1162:
[----:B------:R-:W2:Y:S01]  /*d470*/  LDL.64 R218, [R1+0x58] ;  /* 0x0000580001da7983 */ /* 0x000ea20000100a00 */
[----:B------:R-:W1:Y:S01]  /*d480*/  @!P0 LDC.64 R10, c[0x0][0x218] ;  /* 0x00008600ff0a8b82 */ /* 0x000e620000000a00 */
[----:B------:R-:W-:Y:S02]  /*d490*/  VIADD R0, R208, 0xffffffff ;  /* 0xffffffffd0007836 */ /* 0x000fe40000000000 */
[----:B------:R-:W5:Y:S02]  /*d4a0*/  LDL.64 R216, [R1+0x48] ;  /* 0x0000480001d87983 */ /* 0x000f640000100a00 */
[----:B------:R-:W-:Y:S01]  /*d4b0*/  IMAD.WIDE.U32 R2, R0, UR6, RZ ;  /* 0x0000000600027c25 */ /* 0x000fe2000f8e00ff */
[----:B------:R-:W-:Y:S01]  /*d4c0*/  SHF.R.S32.HI R4, RZ, 0x1f, R0 ;  /* 0x0000001fff047819 */ /* 0x000fe20000011400 */
[----:B------:R-:W3:Y:S01]  /*d4d0*/  LDL R214, [R1+0x60] ;  /* 0x0000600001d67983 */ /* 0x000ee20000100800 */
[----:B------:R-:W4:Y:S03]  /*d4e0*/  @!P0 LDC.64 R8, c[0x0][0x218] ;  /* 0x00008600ff088b82 */ /* 0x000f260000000a00 */
[----:B------:R-:W4:Y:S01]  /*d4f0*/  LDL R69, [R1+0x34] ;  /* 0x0000340001457983 */ /* 0x000f220000100800 */
[----:B------:R-:W-:Y:S03]  /*d500*/  IMAD R4, R4, UR6, RZ ;  /* 0x0000000604047c24 */ /* 0x000fe6000f8e02ff */
[----:B------:R-:W4:Y:S01]  /*d510*/  LDL R213, [R1+0x2c] ;  /* 0x00002c0001d57983 */ /* 0x000f220000100800 */
[----:B------:R-:W4:Y:S01]  /*d520*/  @!P0 LDC.64 R14, c[0x0][0x218] ;  /* 0x00008600ff0e8b82 */ /* 0x000f220000000a00 */
[----:B------:R-:W-:Y:S02]  /*d530*/  IMAD R4, R0, UR7, R4 ;  /* 0x0000000700047c24 */ /* 0x000fe4000f8e0204 */
[----:B------:R-:W4:Y:S02]  /*d540*/  LDL R68, [R1+0x28] ;  /* 0x0000280001447983 */ /* 0x000f240000100800 */
[----:B------:R-:W-:Y:S02]  /*d550*/  IMAD.IADD R4, R3, 0x1, R4 ;  /* 0x0000000103047824 */ /* 0x000fe400078e0204 */
[----:B------:R1:W-:Y:S01]  /*d560*/  @P0 STS.128 [R207+0x4000], RZ ;  /* 0x004000ffcf000388 */ /* 0x0003e20000000c00 */
[----:B------:R-:W4:Y:S01]  /*d570*/  @!P0 LDC.64 R16, c[0x0][0x218] ;  /* 0x00008600ff108b82 */ /* 0x000f220000000a00 */
[----:B--2---:R-:W-:Y:S04]  /*d580*/  LEA R0, P2, R2, R218, 0x6 ;  /* 0x000000da02007211 */ /* 0x004fe800078430ff */
[----:B-1----:R-:W-:Y:S02]  /*d590*/  @!P0 LEA R10, P6, R0, R10, 0x1 ;  /* 0x0000000a000a8211 */ /* 0x002fe400078c08ff */
[----:B-----5:R-:W-:Y:S02]  /*d5a0*/  LEA.HI.X R2, R2, R217, R4, 0x6, P2 ;  /* 0x000000d902027211 */ /* 0x020fe400010f3404 */
[----:B---3--:R-:W-:Y:S02]  /*d5b0*/  @!P0 IADD3 R3, P4, R214, R0, RZ ;  /* 0x00000000d6038210 */ /* 0x008fe40007f9e0ff */
[C-C-:B------:R-:W-:Y:S02]  /*d5c0*/  @!P0 LEA.HI.X R11, R0.reuse, R11, R2.reuse, 0x1, P6 ;  /* 0x0000000b000b8211 */ /* 0x140fe400030f0c02 */
[----:B----4-:R-:W-:Y:S01]  /*d5d0*/  @!P0 LEA R8, P5, R3, R8, 0x1 ;  /* 0x0000000803088211 */ /* 0x010fe200078a08ff */
        /* <DEDUP_REMOVED lines=9> */
[C---:B------:R-:W-:Y:S01]  /*d670*/  @!P0 LEA R6, P4, R5.reuse, R14, 0x1 ;  /* 0x0000000e05068211 */ /* 0x040fe200078808ff */
[----:B------:R-:W-:Y:S01]  /*d680*/  @!P0 IMAD.X R13, R2, 0x1, R68, P2 ;  /* 0x00000001020d8824 */ /* 0x000fe200010e0644 */
        /* <DEDUP_REMOVED lines=20> */
.L_x_1160:
[----:B------:R-:W2:Y:S01]  /*d7d0*/  LDL R0, [R1+0x64] ;  /* 0x0000640001007983 */ /* 0x000ea20000100800 */
[----:B------:R-:W-:Y:S04]  /*d7e0*/  DEPBAR.LE SB0, 0x0 ;  /* 0x000080000000791a */ /* 0x000fe80000000000 */
[----:B------:R-:W4:Y:S01]  /*d7f0*/  LDL R10, [R1+0x30] ;  /* 0x00003000010a7983 */ /* 0x000f220000100800 */
[----:B---3--:R-:W-:Y:S03]  /*d800*/  SHF.R.S32.HI R4, RZ, 0x1f, R208 ;  /* 0x0000001fff047819 */ /* 0x008fe600000114d0 */
[----:B------:R-:W3:Y:S04]  /*d810*/  LDL R9, [R1+0x18] ;  /* 0x0000180001097983 */ /* 0x000ee80000100800 */
        /* <DEDUP_REMOVED lines=9> */
[----:B------:R-:W5:Y:S04]  /*d8b0*/  LDL R14, [R1] ;  /* 0x00000000010e7983 */ /* 0x000f680000100800 */
[----:B------:R-:W5:Y:S01]  /*d8c0*/  LDL R15, [R1+0x4] ;  /* 0x00000400010f7983 */ /* 0x000f620000100800 */
[----:B------:R-:W-:Y:S06]  /*d8d0*/  BAR.SYNC.DEFER_BLOCKING 0x0 ;  /* 0x0000000000007b1d */ /* 0x000fec0000010000 */
[----:B------:R-:W-:Y:S01]  /*d8e0*/  @P0 STS.128 [R207+0x6000], RZ ;  /* 0x006000ffcf000388 */ /* 0x000fe20000000c00 */
[----:B--2---:R-:W-:Y:S02]  /*d8f0*/  IMAD R0, R0, R208, RZ ;  /* 0x000000d000007224 */ /* 0x004fe400078e02ff */
[-C--:B----4-:R-:W-:Y:S04]  /*d900*/  IMAD.WIDE.U32 R2, R208, R10.reuse, R250 ;  /* 0x0000000ad0027225 */ /* 0x090fe800078e00fa */
[----:B------:R-:W-:Y:S01]  /*d910*/  IMAD R0, R4, R10, R0 ;  /* 0x0000000a04007224 */ /* 0x000fe200078e0200 */
[----:B---3--:R-:W-:Y:S02]  /*d920*/  @!P0 LEA R10, P6, R2, R9, 0x1 ;  /* 0x00000009020a8211 */ /* 0x008fe400078c08ff */
[-C--:B------:R-:W-:Y:S01]  /*d930*/  @!P0 IADD3 R12, P2, R248, R2.reuse, RZ ;  /* 0x00000002f80c8210 */ /* 0x080fe20007f5e0ff */
[----:B------:R-:W-:Y:S01]  /*d940*/  IMAD.IADD R0, R3, 0x1, R0 ;  /* 0x0000000103007824 */ /* 0x000fe200078e0200 */
[----:B-----5:R-:W-:Y:S04]  /*d950*/  @!P0 IADD3 R5, P1, R5, R2, RZ ;  /* 0x0000000205058210 */ /* 0x020fe80007f3e0ff */
[--C-:B------:R-:W-:Y:S01]  /*d960*/  @!P0 LEA.HI.X R11, R2, R18, R0.reuse, 0x1, P6 ;  /* 0x00000012020b8211 */ /* 0x100fe200030f0c00 */
[----:B------:R-:W-:Y:S04]  /*d970*/  @!P0 IMAD.X R3, R19, 0x1, R0, P1 ;  /* 0x0000000113038824 */ /* 0x000fe800008e0600 */
[----:B------:R-:W-:Y:S01]  /*d980*/  @!PT LDS RZ, [RZ] ;  /* 0x00000000fffff984 */ /* 0x000fe20000000800 */
[----:B------:R-:W-:Y:S01]  /*d990*/  @!PT LDS RZ, [RZ] ;  /* 0x00000000fffff984 */ /* 0x000fe20000000800 */
[----:B------:R-:W-:Y:S01]  /*d9a0*/  @!PT LDS RZ, [RZ] ;  /* 0x00000000fffff984 */ /* 0x000fe20000000800 */
[----:B------:R-:W-:Y:S01]  /*d9b0*/  @!P0 LDGSTS.E.BYPASS.LTC128B.128 [R207+0x6000], desc[UR10][R10.64] ;  /* 0x060000000acf8fae */ /* 0x000fe2000b901d4a */
[C---:B------:R-:W-:Y:S04]  /*d9c0*/  @!P0 LEA R8, P5, R5.reuse, R8, 0x1 ;  /* 0x0000000805088211 */ /* 0x040fe800078a08ff */
[----:B------:R-:W-:Y:S03]  /*d9d0*/  @!P0 LEA.HI.X R9, R5, R17, R3, 0x1, P5 ;  /* 0x0000001105098211 */ /* 0x000fe600028f0c03 */
[----:B------:R-:W-:Y:S01]  /*d9e0*/  @P0 STS.128 [R207+0x6800], RZ ;  /* 0x006800ffcf000388 */ /* 0x000fe20000000c00 */
[----:B------:R-:W-:Y:S04]  /*d9f0*/  @!P0 IADD3 R7, P4, R7, R2, RZ ;  /* 0x0000000207078210 */ /* 0x000fe80007f9e0ff */
[C---:B------:R-:W-:Y:S03]  /*da00*/  @!P0 LEA R6, P3, R7.reuse, R6, 0x1 ;  /* 0x0000000607068211 */ /* 0x040fe600078608ff */
[----:B------:R-:W-:Y:S01]  /*da10*/  @!PT LDS RZ, [RZ] ;  /* 0x00000000fffff984 */ /* 0x000fe20000000800 */
[----:B------:R-:W-:Y:S01]  /*da20*/  @!PT LDS RZ, [RZ] ;  /* 0x00000000fffff984 */ /* 0x000fe20000000800 */
[----:B------:R-:W-:Y:S01]  /*da30*/  @!PT LDS RZ, [RZ] ;  /* 0x00000000fffff984 */ /* 0x000fe20000000800 */
[----:B------:R-:W-:Y:S01]  /*da40*/  @!P0 LDGSTS.E.BYPASS.LTC128B.128 [R207+0x6800], desc[UR10][R8.64] ;  /* 0x0680000008cf8fae */ /* 0x000fe2000b901d4a */
[----:B------:R-:W-:Y:S04]  /*da50*/  @!P0 IADD3.X R13, R0, R13, RZ, P4, !PT ;  /* 0x0000000d000d8210 */ /* 0x000fe800027fe4ff */
[----:B------:R-:W-:Y:S03]  /*da60*/  @!P0 LEA.HI.X R7, R7, R16, R13, 0x1, P3 ;  /* 0x0000001007078211 */ /* 0x000fe600018f0c0d */
[----:B------:R-:W-:Y:S01]  /*da70*/  @P0 STS.128 [R207+0x7000], RZ ;  /* 0x007000ffcf000388 */ /* 0x000fe20000000c00 */
[----:B------:R-:W-:Y:S01]  /*da80*/  @!P0 LEA R4, P1, R12, R14, 0x1 ;  /* 0x0000000e0c048211 */ /* 0x000fe200078208ff */
[----:B------:R-:W-:Y:S05]  /*da90*/  @!P0 IMAD.X R14, R0, 0x1, R252, P2 ;  /* 0x00000001000e8824 */ /* 0x000fea00010e06fc */
[----:B------:R-:W-:Y:S01]  /*daa0*/  @!P0 LEA.HI.X R5, R12, R15, R14, 0x1, P1 ;  /* 0x0000000f0c058211 */ /* 0x000fe200008f0c0e */
[----:B------:R-:W-:Y:S01]  /*dab0*/  @!PT LDS RZ, [RZ] ;  /* 0x00000000fffff984 */ /* 0x000fe20000000800 */
[----:B------:R-:W-:Y:S01]  /*dac0*/  @!PT LDS RZ, [RZ] ;  /* 0x00000000fffff984 */ /* 0x000fe20000000800 */
[----:B------:R-:W-:Y:S01]  /*dad0*/  @!PT LDS RZ, [RZ] ;  /* 0x00000000fffff984 */ /* 0x000fe20000000800 */
[----:B------:R-:W-:Y:S01]  /*dae0*/  @!P0 LDGSTS.E.BYPASS.LTC128B.128 [R207+0x7000], desc[UR10][R6.64] ;  /* 0x0700000006cf8fae */ /* 0x000fe2000b901d4a */
[----:B------:R-:W-:Y:S07]  /*daf0*/  ISETP.GT.AND P1, PT, R208, RZ, PT ;  /* 0x000000ffd000720c */ /* 0x000fee0003f24270 */
[----:B------:R-:W-:Y:S08]  /*db00*/  @P0 STS.128 [R207+0x7800], RZ ;  /* 0x007800ffcf000388 */ /* 0x000ff00000000c00 */
[----:B------:R-:W-:Y:S01]  /*db10*/  @!PT LDS RZ, [RZ] ;  /* 0x00000000fffff984 */ /* 0x000fe20000000800 */
[----:B------:R-:W-:Y:S01]  /*db20*/  @!PT LDS RZ, [RZ] ;  /* 0x00000000fffff984 */ /* 0x000fe20000000800 */
[----:B------:R-:W-:Y:S01]  /*db30*/  @!PT LDS RZ, [RZ] ;  /* 0x00000000fffff984 */ /* 0x000fe20000000800 */
[----:B------:R1:W-:Y:S08]  /*db40*/  @!P0 LDGSTS.E.BYPASS.LTC128B.128 [R207+0x7800], desc[UR10][R4.64] ;  /* 0x0780000004cf8fae */ /* 0x0003f0000b901d4a */
[----:B------:R-:W-:Y:S08]  /*db50*/  LDSM.16.M88.4 R64, [R199] ;  /* 0x00000000c740783b */ /* 0x000ff00000000200 */
[----:B------:R-:W1:Y:S08]  /*db60*/  LDSM.16.M88.4 R16, [R192+0x4000] ;  /* 0x00400000c010783b */ /* 0x000e700000000200 */
[----:B------:R-:W2:Y:S08]  /*db70*/  LDSM.16.M88.4 R60, [R199+0x2000] ;  /* 0x00200000c73c783b */ /* 0x000eb00000000200 */
[----:B------:R-:W3:Y:S08]  /*db80*/  LDSM.16.M88.4 R32, [R192+0x4800] ;  /* 0x00480000c020783b */ /* 0x000ef00000000200 */
[----:B------:R-:W4:Y:S08]  /*db90*/  LDSM.16.M88.4 R48, [R192+0x5000] ;  /* 0x00500000c030783b */ /* 0x000f300000000200 */
[----:B------:R-:W0:Y:S08]  /*dba0*/  LDGDEPBAR ;  /* 0x00000000000079af */ /* 0x000e300000000000 */
[----:B------:R-:W5:Y:S01]  /*dbb0*/  LDSM.16.M88.4 R76, [R192+0x5800] ;  /* 0x00580000c04c783b */ /* 0x000f620000000200 */
[-C--:B-1----:R-:W-:Y:S07]  /*dbc0*/  HMMA.16816.F32.BF16 R4, R64, R16.reuse, RZ ;  /* 0x000000104004723c */ /* 0x082fee00000418ff */
[----:B------:R-:W-:Y:S01]  /*dbd0*/  LDSM.16.M88.4 R144, [R202] ;  /* 0x00000000ca90783b */ /* 0x000fe20000000200 */
[C---:B--2---:R-:W-:Y:S07]  /*dbe0*/  HMMA.16816.F32.BF16 R8, R60.reuse, R16, RZ ;  /* 0x000000103c08723c */ /* 0x044fee00000418ff */
[----:B------:R-:W1:Y:S01]  /*dbf0*/  LDSM.16.M88.4 R148, [R198+0x4000] ;  /* 0x00400000c694783b */ /* 0x000e620000000200 */
[-C--:B------:R-:W-:Y:S07]  /*dc00*/  HMMA.16816.F32.BF16 R12, R60, R18.reuse, RZ ;  /* 0x000000123c0c723c */ /* 0x080fee00000418ff */
[----:B------:R-:W2:Y:S01]  /*dc10*/  LDSM.16.M88.4 R152, [R202+0x2000] ;  /* 0x00200000ca98783b */ /* 0x000ea20000000200 */
[C---:B------:R-:W-:Y:S06]  /*dc20*/  HMMA.16816.F32.BF16 R16, R64.reuse, R18, RZ ;  /* 0x000000124010723c */ /* 0x040fec00000418ff */
[-C--:B---3--:R-:W-:Y:S01]  /*dc30*/  HMMA.16816.F32.BF16 R20, R64, R32.reuse, RZ ;  /* 0x000000204014723c */ /* 0x088fe200000418ff */
[----:B------:R-:W3:Y:S05]  /*dc40*/  LDSM.16.M88.4 R156, [R198+0x4800] ;  /* 0x00480000c69c783b */ /* 0x000eea0000000200 */
[C---:B------:R-:W-:Y:S03]  /*dc50*/  HMMA.16816.F32.BF16 R24, R60.reuse, R32, RZ ;  /* 0x000000203c18723c */ /* 0x040fe600000418ff */
[----:B------:R-:W3:Y:S03]  /*dc60*/  LDSM.16.M88.4 R160, [R198+0x5000] ;  /* 0x00500000c6a0783b */ /* 0x000ee60000000200 */
[-C--:B------:R-:W-:Y:S05]  /*dc70*/  HMMA.16816.F32.BF16 R28, R60, R34.reuse, RZ ;  /* 0x000000223c1c723c */ /* 0x080fea00000418ff */
[----:B------:R-:W3:Y:S01]  /*dc80*/  LDSM.16.M88.4 R164, [R198+0x5800] ;  /* 0x00580000c6a4783b */ /* 0x000ee20000000200 */
[C---:B------:R-:W-:Y:S06]  /*dc90*/  HMMA.16816.F32.BF16 R32, R64.reuse, R34, RZ ;  /* 0x000000224020723c */ /* 0x040fec00000418ff */
[-C--:B----4-:R-:W-:Y:S01]  /*dca0*/  HMMA.16816.F32.BF16 R36, R64, R48.reuse, RZ ;  /* 0x000000304024723c */ /* 0x090fe200000418ff */
[----:B------:R-:W-:Y:S05]  /*dcb0*/  LDSM.16.M88.4 R168, [R200] ;  /* 0x00000000c8a8783b */ /* 0x000fea0000000200 */
[C---:B------:R-:W-:Y:S03]  /*dcc0*/  HMMA.16816.F32.BF16 R40, R60.reuse, R48, RZ ;  /* 0x000000303c28723c */ /* 0x040fe600000418ff */
[----:B------:R-:W4:Y:S03]  /*dcd0*/  LDSM.16.M88.4 R172, [R203] ;  /* 0x00000000cbac783b */ /* 0x000f260000000200 */
[-C--:B------:R-:W-:Y:S05]  /*dce0*/  HMMA.16816.F32.BF16 R44, R60, R50.reuse, RZ ;  /* 0x000000323c2c723c */ /* 0x080fea00000418ff */
[----:B------:R-:W-:Y:S01]  /*dcf0*/  LDSM.16.M88.4 R176, [R206] ;  /* 0x00000000ceb0783b */ /* 0x000fe20000000200 */
[C---:B------:R-:W-:Y:S06]  /*dd00*/  HMMA.16816.F32.BF16 R48, R64.reuse, R50, RZ ;  /* 0x000000324030723c */ /* 0x040fec00000418ff */
[-C--:B-----5:R-:W-:Y:S01]  /*dd10*/  HMMA.16816.F32.BF16 R52, R64, R76.reuse, RZ ;  /* 0x0000004c4034723c */ /* 0x0a0fe200000418ff */
[----:B------:R-:W-:Y:S05]  /*dd20*/  LDSM.16.M88.4 R180, [R204] ;  /* 0x00000000ccb4783b */ /* 0x000fea0000000200 */
[C---:B------:R-:W-:Y:S03]  /*dd30*/  HMMA.16816.F32.BF16 R56, R60.reuse, R76, RZ ;  /* 0x0000004c3c38723c */ /* 0x040fe600000418ff */
[----:B------:R-:W-:Y:S03]  /*dd40*/  LDSM.16.M88.4 R184, [R201] ;  /* 0x00000000c9b8783b */ /* 0x000fe60000000200 */
[-C--:B------:R-:W-:Y:S05]  /*dd50*/  HMMA.16816.F32.BF16 R60, R60, R78.reuse, RZ ;  /* 0x0000004e3c3c723c */ /* 0x080fea00000418ff */
[----:B------:R-:W-:Y:S01]  /*dd60*/  LDSM.16.M88.4 R188, [R197] ;  /* 0x00000000c5bc783b */ /* 0x000fe20000000200 */
[----:B------:R-:W-:Y:S06]  /*dd70*/  HMMA.16816.F32.BF16 R64, R64, R78, RZ ;  /* 0x0000004e4040723c */ /* 0x000fec00000418ff */
[-C--:B-1----:R-:W-:Y:S01]  /*dd80*/  HMMA.16816.F32.BF16 R4, R144, R148.reuse, R4 ;  /* 0x000000949004723c */ /* 0x082fe20000041804 */
[----:B------:R-:W1:Y:S05]  /*dd90*/  LDSM.16.M88.4 R76, [R200+0x2000] ;  /* 0x00200000c84c783b */ /* 0x000e6a0000000200 */
[C---:B--2---:R-:W-:Y:S06]  /*dda0*/  HMMA.16816.F32.BF16 R8, R152.reuse, R148, R8 ;  /* 0x000000949808723c */ /* 0x044fec0000041808 */
[-C--:B------:R-:W-:Y:S06]  /*ddb0*/  HMMA.16816.F32.BF16 R12, R152, R150.reuse, R12 ;  /* 0x00000096980c723c */ /* 0x080fec000004180c */
[C---:B------:R-:W-:Y:S01]  /*ddc0*/  HMMA.16816.F32.BF16 R16, R144.reuse, R150, R16 ;  /* 0x000000969010723c */ /* 0x040fe20000041810 */
[----:B------:R-:W2:Y:S05]  /*ddd0*/  LDSM.16.M88.4 R148, [R205] ;  /* 0x00000000cd94783b */ /* 0x000eaa0000000200 */
[-C--:B---3--:R-:W-:Y:S06]  /*dde0*/  HMMA.16816.F32.BF16 R20, R144, R156.reuse, R20 ;  /* 0x0000009c9014723c */ /* 0x088fec0000041814 */
        /* <DEDUP_REMOVED lines=12> */
[-C--:B----4-:R-:W-:Y:S06]  /*deb0*/  HMMA.16816.F32.BF16 R4, R168, R172.reuse, R4 ;  /* 0x000000aca804723c */ /* 0x090fec0000041804 */
        /* <DEDUP_REMOVED lines=37> */
[----:B------:R-:W-:Y:S01]  /*e110*/  FMUL.FTZ R19, R19, UR5 ;  /* 0x0000000513137c20 */ /* 0x000fe20008410000 */
[----:B-1----:R-:W-:Y:S07]  /*e120*/  FMNMX.FTZ R3, R153, R71, !PT ;  /* 0x0000004799037209 */ /* 0x002fee0007810000 */
[----:B------:R-:W1:Y:S01]  /*e130*/  MUFU.TANH R152, R8 ;  /* 0x0000000800987308 */ /* 0x000e620000002400 */
[----:B--2---:R-:W-:Y:S09]  /*e140*/  FMNMX.FTZ R2, R157, R72, !PT ;  /* 0x000000489d027209 */ /* 0x004ff20007810000 */
[----:B------:R-:W2:Y:S01]  /*e150*/  MUFU.TANH R156, R10 ;  /* 0x0000000a009c7308 */ /* 0x000ea20000002400 */
[----:B---3--:R-:W3:Y:S09]  /*e160*/  LDSM.16.M88.4 R4, [R197+0x800] ;  /* 0x00080000c504783b */ /* 0x008ef20000000200 */
[----:B------:R-:W-:Y:S10]  /*e170*/  MUFU.TANH R160, R9 ;  /* 0x0000000900a07308 */ /* 0x000ff40000002400 */
[----:B------:R4:W-:Y:S10]  /*e180*/  MUFU.TANH R158, R11 ;  /* 0x0000000b009e7308 */ /* 0x0009f40000002400 */
[----:B------:R-:W5:Y:S10]  /*e190*/  MUFU.TANH R159, R0 ;  /* 0x00000000009f7308 */ /* 0x000f740000002400 */
[----:B------:R-:W5:Y:S01]  /*e1a0*/  MUFU.TANH R148, R16 ;  /* 0x0000001000947308 */ /* 0x000f620000002400 */
[----:B----4-:R-:W4:Y:S09]  /*e1b0*/  LDSM.16.M88.4 R8, [R197+0x1000] ;  /* 0x00100000c508783b */ /* 0x010f320000000200 */
[----:B------:R-:W5:Y:S01]  /*e1c0*/  MUFU.TANH R79, R18 ;  /* 0x00000012004f7308 */ /* 0x000f620000002400 */
[-C--:B---3--:R-:W-:Y:S06]  /*e1d0*/  HMMA.16816.F32.BF16 R20, R184, R4.reuse, R20 ;  /* 0x00000004b814723c */ /* 0x088fec0000041814 */
[C---:B------:R-:W-:Y:S03]  /*e1e0*/  HMMA.16816.F32.BF16 R24, R144.reuse, R4, R24 ;  /* 0x000000049018723c */ /* 0x040fe60000041818 */
[----:B------:R-:W3:Y:S03]  /*e1f0*/  MUFU.TANH R155, R12 ;  /* 0x0000000c009b7308 */ /* 0x000ee60000002400 */
[-C--:B------:R-:W-:Y:S07]  /*e200*/  HMMA.16816.F32.BF16 R28, R144, R6.reuse, R28 ;  /* 0x00000006901c723c */ /* 0x080fee000004181c */
[----:B------:R-:W3:Y:S01]  /*e210*/  MUFU.TANH R77, R17 ;  /* 0x00000011004d7308 */ /* 0x000ee20000002400 */
[C---:B------:R-:W-:Y:S01]  /*e220*/  HMMA.16816.F32.BF16 R32, R184.reuse, R6, R32 ;  /* 0x00000006b820723c */ /* 0x040fe20000041820 */
[----:B------:R-:W1:Y:S01]  /*e230*/  LDSM.16.M88.4 R4, [R197+0x1800] ;  /* 0x00180000c504783b */ /* 0x000e620000000200 */
[----:B------:R-:W-:Y:S07]  /*e240*/  DEPBAR.LE SB0, 0x0 ;  /* 0x000080000000791a */ /* 0x000fee0000000000 */
[----:B------:R-:W3:Y:S02]  /*e250*/  MUFU.TANH R154, R14 ;  /* 0x0000000e009a7308 */ /* 0x000ee40000002400 */
[----:B------:R-:W-:Y:S01]  /*e260*/  FMUL.FTZ R20, R20, UR5 ;  /* 0x0000000514147c20 */ /* 0x000fe20008410000 */
[----:B------:R-:W-:Y:S01]  /*e270*/  FMUL.FTZ R22, R22, UR5 ;  /* 0x0000000516167c20 */ /* 0x000fe20008410000 */
[----:B------:R-:W-:Y:S01]  /*e280*/  FMUL.FTZ R21, R21, UR5 ;  /* 0x0000000515157c20 */ /* 0x000fe20008410000 */
[----:B------:R-:W-:Y:S01]  /*e290*/  FMUL.FTZ R24, R24, UR5 ;  /* 0x0000000518187c20 */ /* 0x000fe20008410000 */
[----:B------:R-:W-:Y:S04]  /*e2a0*/  FMUL.FTZ R23, R23, UR5 ;  /* 0x0000000517177c20 */ /* 0x000fe80008410000 */
[----:B------:R-:W-:Y:S01]  /*e2b0*/  MUFU.TANH R151, R13 ;  /* 0x0000000d00977308 */ /* 0x000fe20000002400 */
        /* <DEDUP_REMOVED lines=27> */
[----:B-----5:R-:W-:Y:S01]  /*e470*/  FMNMX.FTZ R3, R159, R2, !PT ;  /* 0x000000029f037209 */ /* 0x020fe20007810000 */
[----:B------:R-:W-:Y:S01]  /*e480*/  FMUL.FTZ R30, R30, UR5 ;  /* 0x000000051e1e7c20 */ /* 0x000fe20008410000 */
[----:B------:R-:W-:Y:S01]  /*e490*/  FMNMX.FTZ R2, R160, R4, !PT ;  /* 0x00000004a0027209 */ /* 0x000fe20007810000 */
[----:B------:R-:W-:Y:S01]  /*e4a0*/  FMUL.FTZ R36, R36, UR5 ;  /* 0x0000000524247c20 */ /* 0x000fe20008410000 */
[----:B------:R-:W-:Y:S01]  /*e4b0*/  FMNMX.FTZ R6, R148, R6, !PT ;  /* 0x0000000694067209 */ /* 0x000fe20007810000 */
[----:B------:R-:W-:Y:S01]  /*e4c0*/  FMUL.FTZ R38, R38, UR5 ;  /* 0x0000000526267c20 */ /* 0x000fe20008410000 */
[----:B------:R-:W-:Y:S03]  /*e4d0*/  FMUL.FTZ R0, R63, UR5 ;  /* 0x000000053f007c20 */ /* 0x000fe60008410000 */
[----:B------:R-:W5:Y:S01]  /*e4e0*/  MUFU.TANH R23, R23 ;  /* 0x0000001700177308 */ /* 0x000f620000002400 */
[----:B------:R-:W-:Y:S01]  /*e4f0*/  FMNMX.FTZ R4, R158, R5, !PT ;  /* 0x000000059e047209 */ /* 0x000fe20007810000 */
[----:B------:R-:W-:Y:S01]  /*e500*/  FMUL.FTZ R37, R37, UR5 ;  /* 0x0000000525257c20 */ /* 0x000fe20008410000 */
[----:B------:R-:W-:Y:S01]  /*e510*/  FMNMX.FTZ R5, R79, R3, !PT ;  /* 0x000000034f057209 */ /* 0x000fe20007810000 */
[----:B------:R-:W-:Y:S01]  /*e520*/  FMUL.FTZ R31, R31, UR5 ;  /* 0x000000051f1f7c20 */ /* 0x000fe20008410000 */
[----:B---3--:R-:W-:Y:S01]  /*e530*/  FMNMX.FTZ R3, R155, R2, !PT ;  /* 0x000000029b037209 */ /* 0x008fe20007810000 */
        /* <DEDUP_REMOVED lines=10> */
[----:B------:R-:W3:Y:S01]  /*e5e0*/  MUFU.TANH R32, R32 ;  /* 0x0000002000207308 */ /* 0x000ee20000002400 */
        /* <DEDUP_REMOVED lines=10> */
[----:B-----5:R-:W-:Y:S01]  /*e690*/  FMNMX.FTZ R4, R23, R4, !PT ;  /* 0x0000000417047209 */ /* 0x020fe20007810000 */
[----:B------:R-:W-:Y:S01]  /*e6a0*/  FMUL.FTZ R41, R41, UR5 ;  /* 0x0000000529297c20 */ /* 0x000fe20008410000 */
[----:B------:R-:W-:Y:S01]  /*e6b0*/  FMUL.FTZ R51, R51, UR5 ;  /* 0x0000000533337c20 */ /* 0x000fe20008410000 */
[----:B------:R-:W-:Y:S01]  /*e6c0*/  FMUL.FTZ R52, R52, UR5 ;  /* 0x0000000534347c20 */ /* 0x000fe20008410000 */
[----:B------:R-:W-:Y:S03]  /*e6d0*/  FMUL.FTZ R44, R44, UR5 ;  /* 0x000000052c2c7c20 */ /* 0x000fe60008410000 */
[----:B------:R-:W2:Y:S01]  /*e6e0*/  MUFU.TANH R165, R27 ;  /* 0x0000001b00a57308 */ /* 0x000ea20000002400 */
[----:B---3--:R-:W-:Y:S01]  /*e6f0*/  FMNMX.FTZ R3, R32, R3, !PT ;  /* 0x0000000320037209 */ /* 0x008fe20007810000 */
        /* <DEDUP_REMOVED lines=89> */
.L_x_1161:
        /* <DEDUP_REMOVED lines=40> */
[C---:B------:R-:W-:Y:S01]  /*ef10*/  FMUL.FTZ R64, R72.reuse, R136 ;  /* 0x0000008848407220 */ /* 0x040fe20000410000 */
[C---:B------:R-:W-:Y:S02]  /*ef20*/  FMUL.FTZ R65, R72.reuse, R137 ;  /* 0x0000008948417220 */ /* 0x040fe40000410000 */
        /* <DEDUP_REMOVED lines=18> */
[C---:B------:R-:W-:Y:S01]  /*f050*/  FMUL.FTZ R54, R71.reuse, R130 ;  /* 0x0000008247367220 */ /* 0x040fe20000410000 */
[C---:B------:R-:W-:Y:S01]  /*f060*/  FMUL.FTZ R66, R71.reuse, R138 ;  /* 0x0000008a47427220 */ /* 0x040fe20000410000 */
[----:B------:R-:W-:Y:S01]  /*f070*/  FMUL.FTZ R0, R0, UR4 ;  /* 0x0000000400007c20 */ /* 0x000fe20008410000 */
[C---:B---3--:R-:W-:Y:S03]  /*f080*/  FMUL.FTZ R67, R71.reuse, R139 ;  /* 0x0000008b47437220 */ /* 0x048fe60000410000 */
[----:B------:R-:W2:Y:S01]  /*f090*/  MUFU.EX2 R2, R2 ;  /* 0x0000000200027308 */ /* 0x000ea20000000800 */
[----:B------:R-:W-:Y:S01]  /*f0a0*/  FSEL R74, R74, RZ, P2 ;  /* 0x000000ff4a4a7208 */ /* 0x000fe20001000000 */
[C---:B------:R-:W-:Y:S01]  /*f0b0*/  FMUL.FTZ R38, R71.reuse, R114 ;  /* 0x0000007247267220 */ /* 0x040fe20000410000 */
[----:B------:R-:W-:Y:S01]  /*f0c0*/  FSETP.NEU.FTZ.AND P2, PT, R68, -INF , PT ;  /* 0xff8000004400780b */ /* 0x000fe20003f5d000 */
[----:B------:R-:W-:Y:S01]  /*f0d0*/  FMUL.FTZ R39, R71, R115 ;  /* 0x0000007347277220 */ /* 0x000fe20000410000 */
[--C-:B------:R-:W-:Y:S01]  /*f0e0*/  FFMA.FTZ R62, R169, UR4, -R73.reuse ;  /* 0x00000004a93e7c23 */ /* 0x100fe20008010849 */
[--C-:B------:R-:W-:Y:S01]  /*f0f0*/  FFMA.FTZ R5, R78, UR4, -R74.reuse ;  /* 0x000000044e057c23 */ /* 0x100fe2000801084a */
[----:B------:R-:W-:Y:S03]  /*f100*/  FMUL.FTZ R78, R3, UR4 ;  /* 0x00000004034e7c20 */ /* 0x000fe60008410000 */
[----:B------:R-:W3:Y:S01]  /*f110*/  MUFU.EX2 R0, R0 ;  /* 0x0000000000007308 */ /* 0x000ee20000000800 */
[--C-:B-1----:R-:W-:Y:S01]  /*f120*/  FFMA.FTZ R4, R161, UR4, -R73.reuse ;  /* 0x00000004a1047c23 */ /* 0x102fe20008010849 */
[--C-:B------:R-:W-:Y:S01]  /*f130*/  FFMA.FTZ R12, R34, UR4, -R74.reuse ;  /* 0x00000004220c7c23 */ /* 0x100fe2000801084a */
[C---:B------:R-:W-:Y:S01]  /*f140*/  FMUL.FTZ R34, R71.reuse, R106 ;  /* 0x0000006a47227220 */ /* 0x040fe20000410000 */
[--C-:B------:R-:W-:Y:S01]  /*f150*/  FFMA.FTZ R7, R22, UR4, -R74.reuse ;  /* 0x0000000416077c23 */ /* 0x100fe2000801084a */
[----:B------:R-:W-:Y:S01]  /*f160*/  FMUL.FTZ R22, R71, R98 ;  /* 0x0000006247167220 */ /* 0x000fe20000410000 */
[--C-:B------:R-:W-:Y:S04]  /*f170*/  FFMA.FTZ R60, R173, UR4, -R74.reuse ;  /* 0x00000004ad3c7c23 */ /* 0x100fe8000801084a */
[----:B------:R1:W-:Y:S01]  /*f180*/  MUFU.EX2 R237, R4 ;  /* 0x0000000400ed7308 */ /* 0x0003e20000000800 */
[C---:B--2---:R-:W-:Y:S01]  /*f190*/  FMUL.FTZ R13, R2.reuse, R93 ;  /* 0x0000005d020d7220 */ /* 0x044fe20000410000 */
[C---:B------:R-:W-:Y:S01]  /*f1a0*/  FMUL.FTZ R61, R2.reuse, R141 ;  /* 0x0000008d023d7220 */ /* 0x040fe20000410000 */
[C---:B------:R-:W-:Y:S01]  /*f1b0*/  FMUL.FTZ R8, R2.reuse, R80 ;  /* 0x0000005002087220 */ /* 0x040fe20000410000 */
[C---:B------:R-:W-:Y:S01]  /*f1c0*/  FMUL.FTZ R9, R2.reuse, R81 ;  /* 0x0000005102097220 */ /* 0x040fe20000410000 */
[C---:B------:R-:W-:Y:S01]  /*f1d0*/  FMUL.FTZ R29, R2.reuse, R109 ;  /* 0x0000006d021d7220 */ /* 0x040fe20000410000 */
[----:B------:R-:W-:Y:S04]  /*f1e0*/  FMUL.FTZ R45, R2, R125 ;  /* 0x0000007d022d7220 */ /* 0x000fe80000410000 */
[----:B------:R-:W-:Y:S01]  /*f1f0*/  MUFU.EX2 R236, R5 ;  /* 0x0000000500ec7308 */ /* 0x000fe20000000800 */
[C---:B---3--:R-:W-:Y:S01]  /*f200*/  FMUL.FTZ R14, R0.reuse, R94 ;  /* 0x0000005e000e7220 */ /* 0x048fe20000410000 */
[C---:B------:R-:W-:Y:S01]  /*f210*/  FMUL.FTZ R15, R0.reuse, R95 ;  /* 0x0000005f000f7220 */ /* 0x040fe20000410000 */
[C---:B------:R-:W-:Y:S01]  /*f220*/  FMUL.FTZ R63, R0.reuse, R143 ;  /* 0x0000008f003f7220 */ /* 0x040fe20000410000 */
[C---:B------:R-:W-:Y:S01]  /*f230*/  FMUL.FTZ R10, R0.reuse, R82 ;  /* 0x00000052000a7220 */ /* 0x040fe20000410000 */
[C---:B------:R-:W-:Y:S01]  /*f240*/  FMUL.FTZ R11, R0.reuse, R83 ;  /* 0x00000053000b7220 */ /* 0x040fe20000410000 */
[C---:B------:R-:W-:Y:S01]  /*f250*/  FMUL.FTZ R30, R0.reuse, R110 ;  /* 0x0000006e001e7220 */ /* 0x040fe20000410000 */
[C---:B------:R-:W-:Y:S03]  /*f260*/  FMUL.FTZ R31, R0.reuse, R111 ;  /* 0x0000006f001f7220 */ /* 0x040fe60000410000 */
[----:B------:R2:W-:Y:S01]  /*f270*/  MUFU.EX2 R219, R12 ;  /* 0x0000000c00db7308 */ /* 0x0005e20000000800 */
[--C-:B-1----:R-:W-:Y:S01]  /*f280*/  FFMA.FTZ R4, R157, UR4, -R74.reuse ;  /* 0x000000049d047c23 */ /* 0x102fe2000801084a */
[C---:B------:R-:W-:Y:S01]  /*f290*/  FMUL.FTZ R46, R0.reuse, R126 ;  /* 0x0000007e002e7220 */ /* 0x040fe20000410000 */
[----:B------:R-:W-:Y:S07]  /*f2a0*/  FMUL.FTZ R47, R0, R127 ;  /* 0x0000007f002f7220 */ /* 0x000fee0000410000 */
[----:B------:R1:W-:Y:S10]  /*f2b0*/  MUFU.EX2 R233, R4 ;  /* 0x0000000400e97308 */ /* 0x0003f40000000800 */
[----:B------:R3:W-:Y:S01]  /*f2c0*/  MUFU.EX2 R220, R7 ;  /* 0x0000000700dc7308 */ /* 0x0007e20000000800 */
[--C-:B--2---:R-:W-:Y:S01]  /*f2d0*/  FFMA.FTZ R12, R35, UR4, -R74.reuse ;  /* 0x00000004230c7c23 */ /* 0x104fe2000801084a */
[----:B------:R-:W-:Y:S08]  /*f2e0*/  FMUL.FTZ R35, R71, R107 ;  /* 0x0000006b47237220 */ /* 0x000ff00000410000 */
[----:B------:R2:W-:Y:S01]  /*f2f0*/  MUFU.EX2 R218, R12 ;  /* 0x0000000c00da7308 */ /* 0x0005e20000000800 */
[--C-:B-1----:R-:W-:Y:S09]  /*f300*/  FFMA.FTZ R4, R159, UR4, -R74.reuse ;  /* 0x000000049f047c23 */ /* 0x102ff2000801084a */
[----:B------:R1:W4:Y:S01]  /*f310*/  MUFU.EX2 R238, R4 ;  /* 0x0000000400ee7308 */ /* 0x0003220000000800 */
[----:B---3--:R-:W-:Y:S09]  /*f320*/  FMUL.FTZ R7, R71, R87 ;  /* 0x0000005747077220 */ /* 0x008ff20000410000 */
[----:B------:R3:W-:Y:S01]  /*f330*/  MUFU.EX2 R161, R48 ;  /* 0x0000003000a17308 */ /* 0x0007e20000000800 */
[----:B--2---:R-:W-:Y:S02]  /*f340*/  FMUL.FTZ R12, R2, R92 ;  /* 0x0000005c020c7220 */ /* 0x004fe40000410000 */
[----:B------:R-:W-:Y:S07]  /*f350*/  LDSM.16.MT88.4 R92, [R193+0x6800] ;  /* 0x00680000c15c783b */ /* 0x000fee0000004200 */
[----:B------:R2:W-:Y:S01]  /*f360*/  MUFU.EX2 R131, R60 ;  /* 0x0000003c00837308 */ /* 0x0005e20000000800 */
[--C-:B-1----:R-:W-:Y:S09]  /*f370*/  FFMA.FTZ R4, R148, UR4, -R73.reuse ;  /* 0x0000000494047c23 */ /* 0x102ff20008010849 */
[----:B------:R1:W-:Y:S01]  /*f380*/  MUFU.EX2 R239, R4 ;  /* 0x0000000400ef7308 */ /* 0x0003e20000000800 */
[----:B---3--:R-:W-:Y:S02]  /*f390*/  FMUL.FTZ R48, R72, R120 ;  /* 0x0000007848307220 */ /* 0x008fe40000410000 */
[----:B------:R-:W-:Y:S07]  /*f3a0*/  LDSM.16.MT88.4 R120, [R194+0x7800] ;  /* 0x00780000c278783b */ /* 0x000fee0000004200 */
[----:B------:R3:W-:Y:S01]  /*f3b0*/  MUFU.EX2 R159, R62 ;  /* 0x0000003e009f7308 */ /* 0x0007e20000000800 */
[----:B--2---:R-:W-:Y:S09]  /*f3c0*/  FFMA.FTZ R60, R177, UR4, -R74 ;  /* 0x00000004b13c7c23 */ /* 0x004ff2000801084a */
[----:B------:R2:W-:Y:S01]  /*f3d0*/  MUFU.EX2 R130, R60 ;  /* 0x0000003c00827308 */ /* 0x0005e20000000800 */
[----:B-1----:R-:W-:Y:S01]  /*f3e0*/  FFMA.FTZ R4, R77, UR4, -R73 ;  /* 0x000000044d047c23 */ /* 0x002fe20008010849 */
[----:B------:R-:W-:Y:S05]  /*f3f0*/  FMUL.FTZ R77, R68, UR4 ;  /* 0x00000004444d7c20 */ /* 0x000fea0008410000 */
[----:B------:R-:W-:Y:S03]  /*f400*/  FSEL R77, R77, RZ, P2 ;  /* 0x000000ff4d4d7208 */ /* 0x000fe60001000000 */
[----:B------:R1:W-:Y:S01]  /*f410*/  MUFU.EX2 R240, R4 ;  /* 0x0000000400f07308 */ /* 0x0003e20000000800 */
[----:B------:R-:W-:Y:S01]  /*f420*/  FSETP.NEU.FTZ.AND P2, PT, R3, -INF , PT ;  /* 0xff8000000300780b */ /* 0x000fe20003f5d000 */
[----:B---3--:R-:W-:Y:S01]  /*f430*/  FMUL.FTZ R62, R0, R142 ;  /* 0x0000008e003e7220 */ /* 0x008fe20000410000 */
[--C-:B------:R-:W-:Y:S02]  /*f440*/  FFMA.FTZ R6, R152, UR4, -R77.reuse ;  /* 0x0000000498067c23 */ /* 0x100fe4000801084d */
[----:B------:R-:W-:Y:S01]  /*f450*/  FSEL R78, R78, RZ, P2 ;  /* 0x000000ff4e4e7208 */ /* 0x000fe20001000000 */
[--C-:B------:R-:W-:Y:S01]  /*f460*/  FFMA.FTZ R16, R162, UR4, -R77.reuse ;  /* 0x00000004a2107c23 */ /* 0x100fe2000801084d */
[--C-:B------:R-:W-:Y:S03]  /*f470*/  FFMA.FTZ R20, R163, UR4, -R77.reuse ;  /* 0x00000004a3147c23 */ /* 0x100fe6000801084d */
[----:B------:R3:W-:Y:S01]  /*f480*/  MUFU.EX2 R222, R6 ;  /* 0x0000000600de7308 */ /* 0x0007e20000000800 */
[--C-:B------:R-:W-:Y:S01]  /*f490*/  FFMA.FTZ R5, R155, UR4, -R77.reuse ;  /* 0x000000049b057c23 */ /* 0x100fe2000801084d */
[----:B--2---:R-:W-:Y:S01]  /*f4a0*/  FMUL.FTZ R60, R2, R140 ;  /* 0x0000008c023c7220 */ /* 0x004fe20000410000 */
[--C-:B------:R-:W-:Y:S01]  /*f4b0*/  FFMA.FTZ R28, R164, UR4, -R78.reuse ;  /* 0x00000004a41c7c23 */ /* 0x100fe2000801084e */
[--C-:B------:R-:W-:Y:S01]  /*f4c0*/  FFMA.FTZ R44, R168, UR4, -R78.reuse ;  /* 0x00000004a82c7c23 */ /* 0x100fe2000801084e */
[----:B------:R-:W-:Y:S01]  /*f4d0*/  FFMA.FTZ R36, R167, UR4, -R77 ;  /* 0x00000004a7247c23 */ /* 0x000fe2000801084d */
[----:B------:R-:W-:Y:S04]  /*f4e0*/  FFMA.FTZ R75, R75, UR4, -R78 ;  /* 0x000000044b4b7c23 */ /* 0x000fe8000801084e */
[----:B------:R2:W-:Y:S01]  /*f4f0*/  MUFU.EX2 R229, R5 ;  /* 0x0000000500e57308 */ /* 0x0005e20000000800 */
[----:B-1----:R-:W-:Y:S01]  /*f500*/  FFMA.FTZ R4, R79, UR4, -R74 ;  /* 0x000000044f047c23 */ /* 0x002fe2000801084a */
[--C-:B------:R-:W-:Y:S08]  /*f510*/  FFMA.FTZ R79, R172, UR4, -R73.reuse ;  /* 0x00000004ac4f7c23 */ /* 0x100ff00008010849 */
[----:B------:R1:W5:Y:S01]  /*f520*/  MUFU.EX2 R234, R4 ;  /* 0x0000000400ea7308 */ /* 0x0003620000000800 */
[----:B---3--:R-:W-:Y:S01]  /*f530*/  FFMA.FTZ R6, R21, UR4, -R73 ;  /* 0x0000000415067c23 */ /* 0x008fe20008010849 */
[C---:B------:R-:W-:Y:S08]  /*f540*/  FMUL.FTZ R21, R72.reuse, R97 ;  /* 0x0000006148157220 */ /* 0x040ff00000410000 */
[----:B------:R3:W-:Y:S01]  /*f550*/  MUFU.EX2 R230, R6 ;  /* 0x0000000600e67308 */ /* 0x0007e20000000800 */
[----:B--2---:R-:W-:Y:S01]  /*f560*/  FMUL.FTZ R5, R72, R85 ;  /* 0x0000005548057220 */ /* 0x004fe20000410000 */
[----:B----4-:R-:W-:Y:S08]  /*f570*/  F2FP.BF16.F32.PACK_AB R85, R238, R233 ;  /* 0x000000e9ee55723e */ /* 0x010ff000000010ff */
[----:B------:R2:W-:Y:S01]  /*f580*/  MUFU.EX2 R214, R28 ;  /* 0x0000001c00d67308 */ /* 0x0005e20000000800 */
[--C-:B-1----:R-:W-:Y:S01]  /*f590*/  FFMA.FTZ R4, R160, UR4, -R77.reuse ;  /* 0x00000004a0047c23 */ /* 0x102fe2000801084d */
[----:B-----5:R-:W-:Y:S08]  /*f5a0*/  F2FP.BF16.F32.PACK_AB R87, R236, R234 ;  /* 0x000000eaec57723e */ /* 0x020ff000000010ff */
[----:B------:R1:W4:Y:S01]  /*f5b0*/  MUFU.EX2 R232, R4 ;  /* 0x0000000400e87308 */ /* 0x0003220000000800 */
[----:B---3--:R-:W-:Y:S01]  /*f5c0*/  FMUL.FTZ R6, R71, R86 ;  /* 0x0000005647067220 */ /* 0x008fe20000410000 */
[----:B------:R-:W-:Y:S08]  /*f5d0*/  F2FP.BF16.F32.PACK_AB R86, R240, R239 ;  /* 0x000000eff056723e */ /* 0x000ff000000010ff */
[----:B------:R3:W-:Y:S01]  /*f5e0*/  MUFU.EX2 R216, R16 ;  /* 0x0000001000d87308 */ /* 0x0007e20000000800 */
[--C-:B--2---:R-:W-:Y:S09]  /*f5f0*/  FFMA.FTZ R28, R165, UR4, -R78.reuse ;  /* 0x00000004a51c7c23 */ /* 0x104ff2000801084e */
[----:B------:R2:W-:Y:S01]  /*f600*/  MUFU.EX2 R215, R20 ;  /* 0x0000001400d77308 */ /* 0x0005e20000000800 */
[--C-:B-1----:R-:W-:Y:S01]  /*f610*/  FFMA.FTZ R4, R156, UR4, -R78.reuse ;  /* 0x000000049c047c23 */ /* 0x102fe2000801084e */
[----:B----4-:R-:W-:Y:S08]  /*f620*/  F2FP.BF16.F32.PACK_AB R80, R232, R222 ;  /* 0x000000dee850723e */ /* 0x010ff000000010ff */
[----:B------:R1:W-:Y:S01]  /*f630*/  MUFU.EX2 R217, R4 ;  /* 0x0000000400d97308 */ /* 0x0003e20000000800 */
[C---:B---3--:R-:W-:Y:S02]  /*f640*/  FMUL.FTZ R16, R72.reuse, R88 ;  /* 0x0000005848107220 */ /* 0x048fe40000410000 */
[----:B------:R-:W3:Y:S07]  /*f650*/  LDSM.16.MT88.4 R88, [R195+0x6000] ;  /* 0x00600000c358783b */ /* 0x000eee0000004200 */
[----:B------:R4:W-:Y:S01]  /*f660*/  MUFU.EX2 R213, R28 ;  /* 0x0000001c00d57308 */ /* 0x0009e20000000800 */
[----:B--2---:R-:W-:Y:S09]  /*f670*/  FMUL.FTZ R20, R72, R96 ;  /* 0x0000006048147220 */ /* 0x004ff20000410000 */
[----:B------:R2:W-:Y:S01]  /*f680*/  MUFU.EX2 R163, R44 ;  /* 0x0000002c00a37308 */ /* 0x0005e20000000800 */
[--C-:B-1----:R-:W-:Y:S09]  /*f690*/  FFMA.FTZ R4, R158, UR4, -R78.reuse ;  /* 0x000000049e047c23 */ /* 0x102ff2000801084e */
[----:B------:R1:W5:Y:S01]  /*f6a0*/  MUFU.EX2 R227, R4 ;  /* 0x0000000400e37308 */ /* 0x0003620000000800 */
[----:B----4-:R-:W-:Y:S09]  /*f6b0*/  FMUL.FTZ R28, R2, R108 ;  /* 0x0000006c021c7220 */ /* 0x010ff20000410000 */
[----:B------:R4:W-:Y:S01]  /*f6c0*/  MUFU.EX2 R164, R36 ;  /* 0x0000002400a47308 */ /* 0x0009e20000000800 */
[--C-:B--2---:R-:W-:Y:S09]  /*f6d0*/  FFMA.FTZ R44, R174, UR4, -R78.reuse ;  /* 0x00000004ae2c7c23 */ /* 0x104ff2000801084e */
[----:B------:R2:W-:Y:S01]  /*f6e0*/  MUFU.EX2 R162, R44 ;  /* 0x0000002c00a27308 */ /* 0x0005e20000000800 */
[----:B-1----:R-:W-:Y:S01]  /*f6f0*/  FFMA.FTZ R4, R151, UR4, -R77 ;  /* 0x0000000497047c23 */ /* 0x002fe2000801084d */
[----:B-----5:R-:W-:Y:S08]  /*f700*/  F2FP.BF16.F32.PACK_AB R81, R227, R217 ;  /* 0x000000d9e351723e */ /* 0x020ff000000010ff */
[----:B------:R1:W5:Y:S01]  /*f710*/  MUFU.EX2 R231, R4 ;  /* 0x0000000400e77308 */ /* 0x0003620000000800 */
[----:B----4-:R-:W-:Y:S09]  /*f720*/  FMUL.FTZ R36, R72, R112 ;  /* 0x0000007048247220 */ /* 0x010ff20000410000 */
[----:B------:R4:W-:Y:S01]  /*f730*/  MUFU.EX2 R158, R79 ;  /* 0x0000004f009e7308 */ /* 0x0009e20000000800 */
[----:B--2---:R-:W-:Y:S09]  /*f740*/  FMUL.FTZ R44, R2, R124 ;  /* 0x0000007c022c7220 */ /* 0x004ff20000410000 */
[----:B------:R2:W-:Y:S01]  /*f750*/  MUFU.EX2 R160, R52 ;  /* 0x0000003400a07308 */ /* 0x0005e20000000800 */
[----:B-1----:R-:W-:Y:S01]  /*f760*/  FFMA.FTZ R4, R154, UR4, -R78 ;  /* 0x000000049a047c23 */ /* 0x002fe2000801084e */
[----:B-----5:R-:W-:Y:S08]  /*f770*/  F2FP.BF16.F32.PACK_AB R82, R231, R229 ;  /* 0x000000e5e752723e */ /* 0x020ff000000010ff */
[----:B------:R1:W-:Y:S01]  /*f780*/  MUFU.EX2 R221, R4 ;  /* 0x0000000400dd7308 */ /* 0x0003e20000000800 */
[----:B----4-:R-:W-:Y:S09]  /*f790*/  FFMA.FTZ R79, R175, UR4, -R74 ;  /* 0x00000004af4f7c23 */ /* 0x010ff2000801084a */
[----:B------:R-:W-:Y:S01]  /*f7a0*/  MUFU.EX2 R75, R75 ;  /* 0x0000004b004b7308 */ /* 0x000fe20000000800 */
[----:B--2---:R-:W-:Y:S01]  /*f7b0*/  FMUL.FTZ R52, R72, R128 ;  /* 0x0000008048347220 */ /* 0x004fe20000410000 */
[----:B-1----:R-:W-:Y:S08]  /*f7c0*/  FFMA.FTZ R4, R150, UR4, -R78 ;  /* 0x0000000496047c23 */ /* 0x002ff0000801084e */
[----:B------:R1:W2:Y:S02]  /*f7d0*/  MUFU.EX2 R226, R4 ;  /* 0x0000000400e27308 */ /* 0x0002a40000000800 */
[----:B-1----:R-:W-:Y:S01]  /*f7e0*/  FFMA.FTZ R4, R149, UR4, -R73 ;  /* 0x0000000495047c23 */ /* 0x002fe20008010849 */
[----:B--2---:R-:W-:Y:S07]  /*f7f0*/  F2FP.BF16.F32.PACK_AB R83, R226, R221 ;  /* 0x000000dde253723e */ /* 0x004fee00000010ff */
[----:B------:R1:W2:Y:S02]  /*f800*/  MUFU.EX2 R225, R4 ;  /* 0x0000000400e17308 */ /* 0x0002a40000000800 */
[----:B-1----:R-:W-:Y:S01]  /*f810*/  FFMA.FTZ R4, R23, UR4, -R74 ;  /* 0x0000000417047c23 */ /* 0x002fe2000801084a */
[C---:B------:R-:W-:Y:S01]  /*f820*/  FMUL.FTZ R23, R71.reuse, R99 ;  /* 0x0000006347177220 */ /* 0x040fe20000410000 */
[----:B------:R-:W-:Y:S01]  /*f830*/  FFMA.FTZ R71, R71, R242, R233 ;  /* 0x000000f247477223 */ /* 0x000fe200000100e9 */
[----:B------:R-:W1:Y:S05]  /*f840*/  LDSM.16.MT88.4 R96, [R196+0x6800] ;  /* 0x00680000c460783b */ /* 0x000e6a0000004200 */
[----:B------:R4:W5:Y:S02]  /*f850*/  MUFU.EX2 R223, R4 ;  /* 0x0000000400df7308 */ /* 0x0009640000000800 */
[----:B----4-:R-:W-:Y:S01]  /*f860*/  FFMA.FTZ R4, R32, UR4, -R73 ;  /* 0x0000000420047c23 */ /* 0x010fe20008010849 */
[----:B------:R-:W-:Y:S07]  /*f870*/  FFMA.FTZ R32, R166, UR4, -R77 ;  /* 0x00000004a6207c23 */ /* 0x000fee000801084d */
[----:B------:R4:W1:Y:S10]  /*f880*/  MUFU.EX2 R224, R4 ;  /* 0x0000000400e07308 */ /* 0x0008740000000800 */
[----:B------:R3:W1:Y:S01]  /*f890*/  MUFU.EX2 R165, R32 ;  /* 0x0000002000a57308 */ /* 0x0006620000000800 */
[C---:B----4-:R-:W-:Y:S01]  /*f8a0*/  FMUL.FTZ R4, R72.reuse, R84 ;  /* 0x0000005448047220 */ /* 0x050fe20000410000 */
[----:B------:R-:W-:Y:S07]  /*f8b0*/  F2FP.BF16.F32.PACK_AB R84, R237, R235 ;  /* 0x000000ebed54723e */ /* 0x000fee00000010ff */
[-C--:B------:R-:W-:Y:S05]  /*f8c0*/  HMMA.16816.F32.BF16 R4, R84, R24.reuse, R4 ;  /* 0x000000185404723c */ /* 0x080fea0000041804 */
[C---:B---3--:R-:W-:Y:S01]  /*f8d0*/  FMUL.FTZ R32, R72.reuse, R104 ;  /* 0x0000006848207220 */ /* 0x048fe20000410000 */
        /* <DEDUP_REMOVED lines=33> */
[----:B---3--:R-:W-:Y:S01]  /*faf0*/  FFMA.FTZ R79, R176, UR4, -R74 ;  /* 0x00000004b04f7c23 */ /* 0x008fe2000801084a */
[----:B------:R-:W-:Y:S01]  /*fb00*/  HMMA.16816.F32.BF16 R64, R84, R90, R64 ;  /* 0x0000005a5440723c */ /* 0x000fe20000041840 */
[----:B------:R-:W3:Y:S02]  /*fb10*/  LDSM.16.MT88.4 R88, [R194+0x6800] ;  /* 0x00680000c258783b */ /* 0x000ee40000004200 */
[----:B------:R4:W3:Y:S02]  /*fb20*/  MUFU.EX2 R157, R79 ;  /* 0x0000004f009d7308 */ /* 0x0008e40000000800 */
[----:B--2---:R-:W-:Y:S02]  /*fb30*/  F2FP.BF16.F32.PACK_AB R80, R230, R225 ;  /* 0x000000e1e650723e */ /* 0x004fe400000010ff */
[----:B-----5:R-:W-:Y:S04]  /*fb40*/  F2FP.BF16.F32.PACK_AB R81, R223, R220 ;  /* 0x000000dcdf51723e */ /* 0x020fe800000010ff */
[----:B-1----:R-:W-:Y:S02]  /*fb50*/  F2FP.BF16.F32.PACK_AB R82, R228, R224 ;  /* 0x000000e0e452723e */ /* 0x002fe400000010ff */
[----:B------:R-:W-:Y:S02]  /*fb60*/  F2FP.BF16.F32.PACK_AB R83, R218, R219 ;  /* 0x000000dbda53723e */ /* 0x000fe400000010ff */
[----:B------:R-:W-:Y:S02]  /*fb70*/  F2FP.BF16.F32.PACK_AB R84, R215, R216 ;  /* 0x000000d8d754723e */ /* 0x000fe400000010ff */
[----:B------:R-:W-:Y:S02]  /*fb80*/  F2FP.BF16.F32.PACK_AB R85, R213, R214 ;  /* 0x000000d6d555723e */ /* 0x000fe400000010ff */
[----:B------:R-:W-:Y:S01]  /*fb90*/  F2FP.BF16.F32.PACK_AB R86, R164, R165 ;  /* 0x000000a5a456723e */ /* 0x000fe200000010ff */
[-C--:B------:R-:W-:Y:S05]  /*fba0*/  HMMA.16816.F32.BF16 R4, R80, R92.reuse, R4 ;  /* 0x0000005c5004723c */ /* 0x080fea0000041804 */
[--C-:B----4-:R-:W-:Y:S01]  /*fbb0*/  FFMA.FTZ R79, R178, UR4, -R77.reuse ;  /* 0x00000004b24f7c23 */ /* 0x110fe2000801084d */
[----:B------:R-:W-:Y:S03]  /*fbc0*/  F2FP.BF16.F32.PACK_AB R87, R162, R163 ;  /* 0x000000a3a257723e */ /* 0x000fe600000010ff */
[----:B------:R1:W-:Y:S04]  /*fbd0*/  MUFU.EX2 R129, R79 ;  /* 0x0000004f00817308 */ /* 0x0003e80000000800 */
[C---:B------:R-:W-:Y:S06]  /*fbe0*/  HMMA.16816.F32.BF16 R8, R84.reuse, R92, R8 ;  /* 0x0000005c5408723c */ /* 0x040fec0000041808 */
[-C--:B------:R-:W-:Y:S06]  /*fbf0*/  HMMA.16816.F32.BF16 R12, R84, R94.reuse, R12 ;  /* 0x0000005e540c723c */ /* 0x080fec000004180c */
[C---:B------:R-:W-:Y:S01]  /*fc00*/  HMMA.16816.F32.BF16 R16, R80.reuse, R94, R16 ;  /* 0x0000005e5010723c */ /* 0x040fe20000041810 */
[----:B------:R-:W2:Y:S04]  /*fc10*/  LDSM.16.MT88.4 R92, [R195+0x6800] ;  /* 0x00680000c35c783b */ /* 0x000ea80000004200 */
[----:B-1----:R-:W-:Y:S01]  /*fc20*/  FFMA.FTZ R79, R179, UR4, -R77 ;  /* 0x00000004b34f7c23 */ /* 0x002fe2000801084d */
[-C--:B------:R-:W-:Y:S03]  /*fc30*/  HMMA.16816.F32.BF16 R20, R80, R96.reuse, R20 ;  /* 0x000000605014723c */ /* 0x080fe60000041814 */
[----:B------:R1:W4:Y:S03]  /*fc40*/  MUFU.EX2 R134, R79 ;  /* 0x0000004f00867308 */ /* 0x0003260000000800 */
[C---:B------:R-:W-:Y:S06]  /*fc50*/  HMMA.16816.F32.BF16 R24, R84.reuse, R96, R24 ;  /* 0x000000605418723c */ /* 0x040fec0000041818 */
[-C--:B------:R-:W-:Y:S06]  /*fc60*/  HMMA.16816.F32.BF16 R28, R84, R98.reuse, R28 ;  /* 0x00000062541c723c */ /* 0x080fec000004181c */
[C---:B------:R-:W-:Y:S01]  /*fc70*/  HMMA.16816.F32.BF16 R32, R80.reuse, R98, R32 ;  /* 0x000000625020723c */ /* 0x040fe20000041820 */
[----:B------:R-:W5:Y:S04]  /*fc80*/  LDSM.16.MT88.4 R96, [R193+0x7000] ;  /* 0x00700000c160783b */ /* 0x000f680000004200 */
[--C-:B-1----:R-:W-:Y:S01]  /*fc90*/  FFMA.FTZ R79, R183, UR4, -R78.reuse ;  /* 0x00000004b74f7c23 */ /* 0x102fe2000801084e */
[-C--:B---3--:R-:W-:Y:S03]  /*fca0*/  HMMA.16816.F32.BF16 R36, R80, R88.reuse, R36 ;  /* 0x000000585024723c */ /* 0x088fe60000041824 */
[----:B------:R1:W-:Y:S03]  /*fcb0*/  MUFU.EX2 R128, R79 ;  /* 0x0000004f00807308 */ /* 0x0003e60000000800 */
[C---:B------:R-:W-:Y:S06]  /*fcc0*/  HMMA.16816.F32.BF16 R40, R84.reuse, R88, R40 ;  /* 0x000000585428723c */ /* 0x040fec0000041828 */
[-C--:B------:R-:W-:Y:S05]  /*fcd0*/  HMMA.16816.F32.BF16 R44, R84, R90.reuse, R44 ;  /* 0x0000005a542c723c */ /* 0x080fea000004182c */
[----:B------:R-:W-:Y:S01]  /*fce0*/  FFMA.FTZ R88, R181, UR4, -R73 ;  /* 0x00000004b5587c23 */ /* 0x000fe20008010849 */
[C---:B------:R-:W-:Y:S03]  /*fcf0*/  HMMA.16816.F32.BF16 R48, R80.reuse, R90, R48 ;  /* 0x0000005a5030723c */ /* 0x040fe60000041830 */
[----:B------:R3:W-:Y:S02]  /*fd00*/  MUFU.EX2 R153, R88 ;  /* 0x0000005800997308 */ /* 0x0007e40000000800 */
[--C-:B-1----:R-:W-:Y:S01]  /*fd10*/  FFMA.FTZ R79, R180, UR4, -R78.reuse ;  /* 0x00000004b44f7c23 */ /* 0x102fe2000801084e */
[-C--:B--2---:R-:W-:Y:S07]  /*fd20*/  HMMA.16816.F32.BF16 R52, R80, R92.reuse, R52 ;  /* 0x0000005c5034723c */ /* 0x084fee0000041834 */
[----:B------:R1:W2:Y:S01]  /*fd30*/  MUFU.EX2 R133, R79 ;  /* 0x0000004f00857308 */ /* 0x0002a20000000800 */
[C---:B------:R-:W-:Y:S06]  /*fd40*/  HMMA.16816.F32.BF16 R56, R84.reuse, R92, R56 ;  /* 0x0000005c5438723c */ /* 0x040fec0000041838 */
[-C--:B------:R-:W-:Y:S01]  /*fd50*/  HMMA.16816.F32.BF16 R60, R84, R94.reuse, R60 ;  /* 0x0000005e543c723c */ /* 0x080fe2000004183c */
[----:B---3--:R-:W3:Y:S05]  /*fd60*/  LDSM.16.MT88.4 R88, [R196+0x7000] ;  /* 0x00700000c458783b */ /* 0x008eea0000004200 */
[----:B------:R-:W-:Y:S03]  /*fd70*/  HMMA.16816.F32.BF16 R64, R80, R94, R64 ;  /* 0x0000005e5040723c */ /* 0x000fe60000041840 */
[----:B------:R-:W3:Y:S02]  /*fd80*/  LDSM.16.MT88.4 R92, [R194+0x7000] ;  /* 0x00700000c25c783b */ /* 0x000ee40000004200 */
[--C-:B-1----:R-:W-:Y:S01]  /*fd90*/  FFMA.FTZ R79, R182, UR4, -R77.reuse ;  /* 0x00000004b64f7c23 */ /* 0x102fe2000801084d */
[----:B------:R-:W-:Y:S02]  /*fda0*/  F2FP.BF16.F32.PACK_AB R84, R160, R161 ;  /* 0x000000a1a054723e */ /* 0x000fe400000010ff */
[----:B------:R-:W-:Y:S01]  /*fdb0*/  F2FP.BF16.F32.PACK_AB R85, R130, R131 ;  /* 0x000000838255723e */ /* 0x000fe200000010ff */
[----:B------:R1:W-:Y:S02]  /*fdc0*/  MUFU.EX2 R132, R79 ;  /* 0x0000004f00847308 */ /* 0x0003e40000000800 */
[----:B------:R-:W-:Y:S02]  /*fdd0*/  F2FP.BF16.F32.PACK_AB R86, R158, R159 ;  /* 0x0000009f9e56723e */ /* 0x000fe400000010ff */
[----:B------:R-:W-:Y:S02]  /*fde0*/  F2FP.BF16.F32.PACK_AB R87, R157, R135 ;  /* 0x000000879d57723e */ /* 0x000fe400000010ff */
[----:B----4-:R-:W-:Y:S02]  /*fdf0*/  F2FP.BF16.F32.PACK_AB R80, R134, R129 ;  /* 0x000000818650723e */ /* 0x010fe400000010ff */
[----:B--2---:R-:W-:Y:S03]  /*fe00*/  F2FP.BF16.F32.PACK_AB R81, R133, R128 ;  /* 0x000000808551723e */ /* 0x004fe600000010ff */
[-C--:B-----5:R-:W-:Y:S05]  /*fe10*/  HMMA.16816.F32.BF16 R4, R84, R96.reuse, R4 ;  /* 0x000000605404723c */ /* 0x0a0fea0000041804 */
[----:B-1----:R-:W-:Y:S04]  /*fe20*/  FFMA.FTZ R79, R190, UR4, -R77 ;  /* 0x00000004be4f7c23 */ /* 0x002fe8000801084d */
[----:B------:R1:W2:Y:S02]  /*fe30*/  MUFU.EX2 R156, R79 ;  /* 0x0000004f009c7308 */ /* 0x0002a40000000800 */
[--C-:B-1----:R-:W-:Y:S01]  /*fe40*/  FFMA.FTZ R79, R210, UR4, -R78.reuse ;  /* 0x00000004d24f7c23 */ /* 0x102fe2000801084e */
[----:B--2---:R-:W-:Y:S07]  /*fe50*/  F2FP.BF16.F32.PACK_AB R82, R156, R132 ;  /* 0x000000849c52723e */ /* 0x004fee00000010ff */
[----:B------:R1:W-:Y:S02]  /*fe60*/  MUFU.EX2 R155, R79 ;  /* 0x0000004f009b7308 */ /* 0x0003e40000000800 */
[----:B-1----:R-:W-:Y:S08]  /*fe70*/  FFMA.FTZ R79, R191, UR4, -R78 ;  /* 0x00000004bf4f7c23 */ /* 0x002ff0000801084e */
[----:B------:R1:W2:Y:S02]  /*fe80*/  MUFU.EX2 R154, R79 ;  /* 0x0000004f009a7308 */ /* 0x0002a40000000800 */
[--C-:B-1----:R-:W-:Y:S01]  /*fe90*/  FFMA.FTZ R79, R189, UR4, -R73.reuse ;  /* 0x00000004bd4f7c23 */ /* 0x102fe20008010849 */
[----:B--2---:R-:W-:Y:S07]  /*fea0*/  F2FP.BF16.F32.PACK_AB R83, R154, R155 ;  /* 0x0000009b9a53723e */ /* 0x004fee00000010ff */
[----:B------:R1:W2:Y:S01]  /*feb0*/  MUFU.EX2 R152, R79 ;  /* 0x0000004f00987308 */ /* 0x0002a20000000800 */
[C---:B------:R-:W-:Y:S06]  /*fec0*/  HMMA.16816.F32.BF16 R8, R80.reuse, R96, R8 ;  /* 0x000000605008723c */ /* 0x040fec0000041808 */
[-C--:B------:R-:W-:Y:S06]  /*fed0*/  HMMA.16816.F32.BF16 R12, R80, R98.reuse, R12 ;  /* 0x00000062500c723c */ /* 0x080fec000004180c */
[C---:B------:R-:W-:Y:S01]  /*fee0*/  HMMA.16816.F32.BF16 R16, R84.reuse, R98, R16 ;  /* 0x000000625410723c */ /* 0x040fe20000041810 */
[----:B------:R-:W4:Y:S04]  /*fef0*/  LDSM.16.MT88.4 R96, [R195+0x7000] ;  /* 0x00700000c360783b */ /* 0x000f280000004200 */
[--C-:B-1----:R-:W-:Y:S01]  /*ff00*/  FFMA.FTZ R79, R209, UR4, -R74.reuse ;  /* 0x00000004d14f7c23 */ /* 0x102fe2000801084a */
[-C--:B---3--:R-:W-:Y:S03]  /*ff10*/  HMMA.16816.F32.BF16 R20, R84, R88.reuse, R20 ;  /* 0x000000585414723c */ /* 0x088fe60000041814 */
[----:B------:R1:W-:Y:S02]  /*ff20*/  MUFU.EX2 R150, R79 ;  /* 0x0000004f00967308 */ /* 0x0003e40000000800 */
[----:B--2---:R-:W-:Y:S01]  /*ff30*/  F2FP.BF16.F32.PACK_AB R136, R152, R153 ;  /* 0x000000999888723e */ /* 0x004fe200000010ff */
        /* <DEDUP_REMOVED lines=123> */
.L_x_1159:
        /* <DEDUP_REMOVED lines=14> */
[CC--:B------:R-:W-:Y:S01]  /*107d0*/  LEA.HI R4, R48.reuse, R49.reuse, RZ, 0x2 ;  /* 0x0000003130047211 */ /* 0x0c0fe200078f10ff */
        /* <DEDUP_REMOVED lines=41> */
.L_x_1163:
        /* <DEDUP_REMOVED lines=20> */
.L_x_1164:
[----:B------:R1:W5:Y:S01]  /*10bb0*/  LDL R50, [R1+0x70] ;  /* 0x0000700001327983 */ /* 0x0003620000100800 */
[----:B------:R-:W-:Y:S01]  /*10bc0*/  ISETP.NE.AND P5, PT, RZ, UR4, PT ;  /* 0x00000004ff007c0c */ /* 0x000fe2000bfa5270 */
[----:B------:R-:W-:Y:S01]  /*10bd0*/  FMUL.FTZ R84, R0, R84 ;  /* 0x0000005400547220 */ /* 0x000fe20000410000 */
[----:B------:R-:W-:Y:S01]  /*10be0*/  LOP3.LUT R2, R2, 0x1, RZ, 0xc0, !PT ;  /* 0x0000000102027812 */ /* 0x000fe200078ec0ff */
[C---:B------:R-:W-:Y:S01]  /*10bf0*/  FMUL.FTZ R7, R0.reuse, R85 ;  /* 0x0000005500077220 */ /* 0x040fe20000410000 */
        /* <DEDUP_REMOVED lines=9> */
[C---:B------:R-:W-:Y:S01]  /*10c90*/  FMUL.FTZ R104, R0.reuse, R104 ;  /* 0x0000006800687220 */ /* 0x040fe20000410000 */
[----:B------:R-:W-:Y:S01]  /*10ca0*/  @!P5 PLOP3.LUT P0, PT, P1, PT, PT, 0x80, 0x0 ;  /* 0x000000000000d81c */ /* 0x000fe20000f0f070 */
[----:B------:R-:W-:Y:S01]  /*10cb0*/  FMUL.FTZ R9, R0, R105 ;  /* 0x0000006900097220 */ /* 0x000fe20000410000 */
        /* <DEDUP_REMOVED lines=10> */
[----:B------:R-:W2:Y:S01]  /*10d60*/  @P2 MUFU.RCP R4, R42 ;  /* 0x0000002a00042308 */ /* 0x000ea20000001000 */
[----:B------:R-:W-:Y:S01]  /*10d70*/  MOV R0, 0x3f800000 ;  /* 0x3f80000000007802 */ /* 0x000fe20000000f00 */
[----:B------:R-:W3:Y:S01]  /*10d80*/  S2UR UR4, SR_CTAID.X ;  /* 0x00000000000479c3 */ /* 0x000ee20000002500 */
[----:B------:R-:W-:Y:S01]  /*10d90*/  F2FP.BF16.F32.PACK_AB R7, R7, R84 ;  /* 0x000000540707723e */ /* 0x000fe200000010ff */
[----:B------:R-:W-:Y:S01]  /*10da0*/  BSSY B0, `(.L_x_1165) ;  /* 0x00000d2000007945 */ /* 0x000fe20003800000 */
[----:B------:R-:W-:-:S02]  /*10db0*/  F2FP.BF16.F32.PACK_AB R11, R11, R96 ;  /* 0x000000600b0b723e */ /* 0x000fc400000010ff */
[----:B------:R-:W-:Y:S01]  /*10dc0*/  F2FP.BF16.F32.PACK_AB R9, R9, R104 ;  /* 0x000000680909723e */ /* 0x000fe200000010ff */
[----:B------:R-:W4:Y:S01]  /*10dd0*/  @P6 MUFU.RCP R2, R43 ;  /* 0x0000002b00026308 */ /* 0x000f220000001000 */
[----:B------:R1:W-:Y:S01]  /*10de0*/  STS [R21], R7 ;  /* 0x0000000715007388 */ /* 0x0003e20000000800 */
[----:B------:R-:W-:Y:S02]  /*10df0*/  F2FP.BF16.F32.PACK_AB R24, R24, R112 ;  /* 0x000000701818723e */ /* 0x000fe400000010ff */
[----:B------:R-:W-:Y:S02]  /*10e00*/  F2FP.BF16.F32.PACK_AB R18, R18, R120 ;  /* 0x000000781212723e */ /* 0x000fe400000010ff */
[----:B------:R-:W-:Y:S02]  /*10e10*/  F2FP.BF16.F32.PACK_AB R30, R30, R128 ;  /* 0x000000801e1e723e */ /* 0x000fe400000010ff */
[----:B------:R-:W3:Y:S01]  /*10e20*/  @P1 MUFU.RCP R0, R44 ;  /* 0x0000002c00001308 */ /* 0x000ee20000001000 */
[C---:B--2---:R-:W-:Y:S01]  /*10e30*/  FMUL.FTZ R86, R4.reuse, R86 ;  /* 0x0000005604567220 */ /* 0x044fe20000410000 */
[C---:B------:R-:W-:Y:S01]  /*10e40*/  FMUL.FTZ R6, R4.reuse, R87 ;  /* 0x0000005704067220 */ /* 0x040fe20000410000 */
[C---:B------:R-:W-:Y:S01]  /*10e50*/  FMUL.FTZ R90, R4.reuse, R90 ;  /* 0x0000005a045a7220 */ /* 0x040fe20000410000 */
[C---:B------:R-:W-:Y:S01]  /*10e60*/  FMUL.FTZ R91, R4.reuse, R91 ;  /* 0x0000005b045b7220 */ /* 0x040fe20000410000 */
[C---:B------:R-:W-:Y:S01]  /*10e70*/  FMUL.FTZ R98, R4.reuse, R98 ;  /* 0x0000006204627220 */ /* 0x040fe20000410000 */
[C---:B------:R-:W-:Y:S01]  /*10e80*/  FMUL.FTZ R10, R4.reuse, R99 ;  /* 0x00000063040a7220 */ /* 0x040fe20000410000 */
[C---:B------:R-:W-:Y:S01]  /*10e90*/  FMUL.FTZ R106, R4.reuse, R106 ;  /* 0x0000006a046a7220 */ /* 0x040fe20000410000 */
[----:B------:R-:W-:Y:S01]  /*10ea0*/  FMUL.FTZ R14, R4, R107 ;  /* 0x0000006b040e7220 */ /* 0x000fe20000410000 */
[C---:B----4-:R-:W-:Y:S01]  /*10eb0*/  FMUL.FTZ R80, R2.reuse, R80 ;  /* 0x0000005002507220 */ /* 0x050fe20000410000 */
[C---:B------:R-:W-:Y:S01]  /*10ec0*/  FMUL.FTZ R5, R2.reuse, R81 ;  /* 0x0000005102057220 */ /* 0x040fe20000410000 */
[C---:B------:R-:W-:Y:S01]  /*10ed0*/  FMUL.FTZ R92, R2.reuse, R92 ;  /* 0x0000005c025c7220 */ /* 0x040fe20000410000 */
[----:B------:R-:W-:Y:S01]  /*10ee0*/  FMUL.FTZ R13, R2, R93 ;  /* 0x0000005d020d7220 */ /* 0x000fe20000410000 */
        /* <DEDUP_REMOVED lines=37> */
[----:B-1----:R-:W1:Y:S01]  /*11140*/  @!P5 LDC R7, c[0x0][0x2c4] ;  /* 0x0000b100ff07db82 */ /* 0x002e620000000800 */
        /* <DEDUP_REMOVED lines=17> */
[----:B-1----:R-:W1:Y:S01]  /*11260*/  @P0 LDC R7, c[0x0][0x2e4] ;  /* 0x0000b900ff070b82 */ /* 0x002e620000000800 */
[----:B------:R-:W-:Y:S01]  /*11270*/  F2FP.BF16.F32.PACK_AB R25, R111, R25 ;  /* 0x000000196f19723e */ /* 0x000fe200000010ff */
[----:B------:R4:W-:Y:S01]  /*11280*/  STS [R0+0x2000], R13 ;  /* 0x0020000d00007388 */ /* 0x0009e20000000800 */
[----:B------:R-:W-:-:S02]  /*11290*/  F2FP.BF16.F32.PACK_AB R22, R22, R114 ;  /* 0x000000721616723e */ /* 0x000fc400000010ff */
[----:B------:R-:W-:Y:S01]  /*112a0*/  F2FP.BF16.F32.PACK_AB R17, R17, R122 ;  /* 0x0000007a1111723e */ /* 0x000fe200000010ff */
[----:B------:R4:W-:Y:S01]  /*112b0*/  STS [R0+0x2400], R12 ;  /* 0x0024000c00007388 */ /* 0x0009e20000000800 */
[----:B------:R-:W-:Y:S01]  /*112c0*/  F2FP.BF16.F32.PACK_AB R20, R20, R116 ;  /* 0x000000741414723e */ /* 0x000fe200000010ff */
[----:B--2---:R-:W2:Y:S01]  /*112d0*/  @P5 LDC R6, c[0x0][0x2c0] ;  /* 0x0000b000ff065b82 */ /* 0x004ea20000000800 */
[----:B------:R-:W-:Y:S02]  /*112e0*/  F2FP.BF16.F32.PACK_AB R19, R119, R19 ;  /* 0x000000137713723e */ /* 0x000fe400000010ff */
[-C--:B---3--:R-:W-:Y:S02]  /*112f0*/  IADD3 R4, R0, R37.reuse, RZ ;  /* 0x0000002500047210 */ /* 0x088fe40007ffe0ff */
[----:B------:R-:W-:Y:S02]  /*11300*/  F2FP.BF16.F32.PACK_AB R27, R27, R124 ;  /* 0x0000007c1b1b723e */ /* 0x000fe400000010ff */
[----:B----4-:R-:W-:-:S02]  /*11310*/  IADD3 R2, R21, R37, RZ ;  /* 0x0000002515027210 */ /* 0x010fc40007ffe0ff */
[----:B------:R-:W-:Y:S02]  /*11320*/  F2FP.BF16.F32.PACK_AB R28, R127, R28 ;  /* 0x0000001c7f1c723e */ /* 0x000fe400000010ff */
[----:B------:R-:W-:Y:S01]  /*11330*/  F2FP.BF16.F32.PACK_AB R29, R29, R130 ;  /* 0x000000821d1d723e */ /* 0x000fe200000010ff */
[----:B------:R-:W-:Y:S01]  /*11340*/  STS [R2], R11 ;  /* 0x0000000b02007388 */ /* 0x000fe20000000800 */
[----:B------:R-:W-:Y:S02]  /*11350*/  F2FP.BF16.F32.PACK_AB R32, R32, R136 ;  /* 0x000000882020723e */ /* 0x000fe400000010ff */
[----:B------:R-:W-:Y:S01]  /*11360*/  F2FP.BF16.F32.PACK_AB R31, R31, R138 ;  /* 0x0000008a1f1f723e */ /* 0x000fe200000010ff */
[----:B------:R3:W-:Y:S01]  /*11370*/  STS [R2+0x400], R10 ;  /* 0x0004000a02007388 */ /* 0x0007e20000000800 */
[----:B------:R-:W-:Y:S01]  /*11380*/  F2FP.BF16.F32.PACK_AB R33, R33, R132 ;  /* 0x000000842121723e */ /* 0x000fe200000010ff */
[----:B------:R-:W1:Y:S01]  /*11390*/  @!P5 LDC R8, c[0x0][0x270] ;  /* 0x00009c00ff08db82 */ /* 0x000e620000000800 */
[----:B------:R-:W-:Y:S01]  /*113a0*/  F2FP.BF16.F32.PACK_AB R35, R135, R35 ;  /* 0x000000238723723e */ /* 0x000fe200000010ff */
[----:B------:R4:W-:Y:S01]  /*113b0*/  STS [R4], R9 ;  /* 0x0000000904007388 */ /* 0x0009e20000000800 */
[----:B------:R-:W-:Y:S01]  /*113c0*/  F2FP.BF16.F32.PACK_AB R34, R34, R140 ;  /* 0x0000008c2222723e */ /* 0x000fe200000010ff */
[----:B------:R-:W-:Y:S01]  /*113d0*/  @P6 MUFU.LG2 R13, R43 ;  /* 0x0000002b000d6308 */ /* 0x000fe20000000c00 */
[----:B------:R-:W-:Y:S01]  /*113e0*/  IADD3 R0, R37, 0x400, R23 ;  /* 0x0000040025007810 */ /* 0x000fe20007ffe017 */
[----:B------:R2:W-:Y:S01]  /*113f0*/  STS [R4+0x400], R14 ;  /* 0x0004000e04007388 */ /* 0x0005e20000000800 */
[----:B------:R-:W-:-:S02]  /*11400*/  F2FP.BF16.F32.PACK_AB R36, R143, R36 ;  /* 0x000000248f24723e */ /* 0x000fc400000010ff */
[C---:B------:R-:W-:Y:S01]  /*11410*/  IADD3 R5, R38.reuse, R0, RZ ;  /* 0x0000000026057210 */ /* 0x040fe20007ffe0ff */
[----:B------:R-:W-:Y:S01]  /*11420*/  STS [R2+0x2000], R16 ;  /* 0x0020001002007388 */ /* 0x000fe20000000800 */
[-C--:B------:R-:W-:Y:S01]  /*11430*/  IADD3 R0, R38, R23.reuse, RZ ;  /* 0x0000001726007210 */ /* 0x080fe20007ffe0ff */
[----:B------:R-:W1:Y:S01]  /*11440*/  @P3 MUFU.LG2 R12, R45 ;  /* 0x0000002d000c3308 */ /* 0x000e620000000c00 */
[----:B------:R-:W-:Y:S01]  /*11450*/  @!P5 MOV R6, 0x1 ;  /* 0x000000010006d802 */ /* 0x000fe20000000f00 */
[----:B------:R1:W-:Y:S04]  /*11460*/  STS [R2+0x2400], R15 ;  /* 0x0024000f02007388 */ /* 0x0003e80000000800 */
[----:B------:R-:W-:Y:S04]  /*11470*/  STS [R4+0x2000], R26 ;  /* 0x0020001a04007388 */ /* 0x000fe80000000800 */
[----:B------:R1:W-:Y:S01]  /*11480*/  STS [R4+0x2400], R25 ;  /* 0x0024001904007388 */ /* 0x0003e20000000800 */
[----:B---3--:R-:W3:Y:S03]  /*11490*/  @P5 LDC.64 R10, c[0x0][0x2c0] ;  /* 0x0000b000ff0a5b82 */ /* 0x008ee60000000a00 */
[----:B------:R1:W-:Y:S04]  /*114a0*/  STS [R23], R24 ;  /* 0x0000001817007388 */ /* 0x0003e80000000800 */
[----:B------:R1:W-:Y:S01]  /*114b0*/  STS [R23+0x400], R22 ;  /* 0x0004001617007388 */ /* 0x0003e20000000800 */
[----:B----4-:R-:W4:Y:S01]  /*114c0*/  @P3 LDC R9, c[0x0][0x2e8] ;  /* 0x0000ba00ff093b82 */ /* 0x010f220000000800 */
[----:B--2---:R-:W2:Y:S02]  /*114d0*/  @P2 MUFU.LG2 R14, R42 ;  /* 0x0000002a000e2308 */ /* 0x004ea40000000c00 */
[----:B------:R-:W-:Y:S04]  /*114e0*/  STS [R0], R18 ;  /* 0x0000001200007388 */ /* 0x000fe80000000800 */
[----:B------:R-:W-:Y:S01]  /*114f0*/  STS [R0+0x400], R17 ;  /* 0x0004001100007388 */ /* 0x000fe20000000800 */
[C---:B-1----:R-:W-:Y:S01]  /*11500*/  IADD3 R2, R37.reuse, R23, RZ ;  /* 0x0000001725027210 */ /* 0x042fe20007ffe0ff */
[----:B------:R-:W1:Y:S02]  /*11510*/  @P6 LDC R16, c[0x0][0x2e8] ;  /* 0x0000ba00ff106b82 */ /* 0x000e640000000800 */
[----:B------:R-:W-:Y:S04]  /*11520*/  STS [R23+0x2000], R20 ;  /* 0x0020001417007388 */ /* 0x000fe80000000800 */
[----:B------:R2:W-:Y:S01]  /*11530*/  STS [R23+0x2400], R19 ;  /* 0x0024001317007388 */ /* 0x0005e20000000800 */
[----:B------:R-:W-:-:S02]  /*11540*/  IADD3 R4, R37, R0, RZ ;  /* 0x0000000025047210 */ /* 0x000fc40007ffe0ff */
[----:B------:R-:W-:Y:S01]  /*11550*/  MOV R25, 0x7f800000 ;  /* 0x7f80000000197802 */ /* 0x000fe20000000f00 */
[----:B------:R-:W-:Y:S01]  /*11560*/  STS [R0+0x2000], R27 ;  /* 0x0020001b00007388 */ /* 0x000fe20000000800 */
[----:B------:R-:W-:-:S03]  /*11570*/  MOV R24, 0x7f800000 ;  /* 0x7f80000000187802 */ /* 0x000fc60000000f00 */
[----:B------:R3:W-:Y:S01]  /*11580*/  STS [R0+0x2400], R28 ;  /* 0x0024001c00007388 */ /* 0x0007e20000000800 */
[----:B------:R-:W-:-:S03]  /*11590*/  MOV R22, 0x7f800000 ;  /* 0x7f80000000167802 */ /* 0x000fc60000000f00 */
[----:B------:R-:W-:Y:S04]  /*115a0*/  STS [R2], R30 ;  /* 0x0000001e02007388 */ /* 0x000fe80000000800 */
[----:B------:R-:W-:Y:S04]  /*115b0*/  STS [R2+0x400], R29 ;  /* 0x0004001d02007388 */ /* 0x000fe80000000800 */
[----:B------:R-:W-:Y:S04]  /*115c0*/  STS [R4], R32 ;  /* 0x0000002004007388 */ /* 0x000fe80000000800 */
[----:B------:R-:W-:Y:S01]  /*115d0*/  STS [R5], R31 ;  /* 0x0000001f05007388 */ /* 0x000fe20000000800 */
[----:B--2---:R-:W-:-:S03]  /*115e0*/  MOV R23, 0x7f800000 ;  /* 0x7f80000000177802 */ /* 0x004fc60000000f00 */
[----:B------:R-:W-:Y:S04]  /*115f0*/  STS [R2+0x2000], R33 ;  /* 0x0020002102007388 */ /* 0x000fe80000000800 */
[----:B------:R2:W-:Y:S01]  /*11600*/  STS [R2+0x2400], R35 ;  /* 0x0024002302007388 */ /* 0x0005e20000000800 */
[----:B---3--:R-:W-:Y:S01]  /*11610*/  @P5 MOV R0, 0x1 ;  /* 0x0000000100005802 */ /* 0x008fe20000000f00 */
[----:B------:R-:W-:Y:S02]  /*11620*/  @!P5 IMAD R0, R7, R8, RZ ;  /* 0x000000080700d224 */ /* 0x000fe400078e02ff */
[----:B------:R-:W-:Y:S04]  /*11630*/  STS [R4+0x2000], R34 ;  /* 0x0020002204007388 */ /* 0x000fe80000000800 */
[----:B------:R3:W-:Y:S01]  /*11640*/  STS [R5+0x2000], R36 ;  /* 0x0020002405007388 */ /* 0x0007e20000000800 */
[----:B------:R-:W-:Y:S06]  /*11650*/  BAR.SYNC.DEFER_BLOCKING 0x0 ;  /* 0x0000000000007b1d */ /* 0x000fec0000010000 */
[----:B------:R-:W1:Y:S01]  /*11660*/  S2R R15, SR_CTAID.Y ;  /* 0x00000000000f7919 */ /* 0x000e620000002600 */
[----:B------:R-:W1:Y:S01]  /*11670*/  S2R R26, SR_CTAID.Z ;  /* 0x00000000001a7919 */ /* 0x000e620000002700 */
[----:B--2---:R-:W-:-:S04]  /*11680*/  LOP3.LUT R2, R48, 0xffffffe0, RZ, 0xc0, !PT ;  /* 0xffffffe030027812 */ /* 0x004fc800078ec0ff */
[----:B------:R-:W-:-:S04]  /*11690*/  IADD3 R8, -R2, R49, RZ ;  /* 0x0000003102087210 */ /* 0x000fc80007ffe1ff */
[----:B------:R-:W-:Y:S01]  /*116a0*/  LOP3.LUT P0, RZ, R8, 0x3, RZ, 0xc0, !PT ;  /* 0x0000000308ff7812 */ /* 0x000fe2000780c0ff */
[----:B---3--:R-:W-:Y:S01]  /*116b0*/  @P3 FMUL.FTZ R5, R12, 0.69314718246459960938 ;  /* 0x3f3172180c053820 */ /* 0x008fe20000410000 */
[----:B------:R2:W3:Y:S03]  /*116c0*/  LDS.128 R28, [R207+0x3800] ;  /* 0x00380000cf1c7984 */ /* 0x0004e60000000c00 */
[----:B----4-:R-:W-:Y:S01]  /*116d0*/  @P3 FFMA.FTZ R25, R70, R9, R5 ;  /* 0x0000000946193223 */ /* 0x010fe20000010005 */
[----:B------:R-:W-:-:S04]  /*116e0*/  @P6 FMUL.FTZ R5, R13, 0.69314718246459960938 ;  /* 0x3f3172180d056820 */ /* 0x000fc80000410000 */
[----:B-1----:R-:W-:Y:S01]  /*116f0*/  @P6 FFMA.FTZ R22, R68, R16, R5 ;  /* 0x0000001044166223 */ /* 0x002fe20000010005 */
[----:B------:R-:W-:Y:S02]  /*11700*/  IMAD R2, R15, R0, RZ ;  /* 0x000000000f027224 */ /* 0x000fe400078e02ff */
[----:B------:R-:W-:Y:S01]  /*11710*/  @P5 IMAD R0, R11, R10, RZ ;  /* 0x0000000a0b005224 */ /* 0x000fe200078e02ff */
[----:B------:R-:W1:Y:S01]  /*11720*/  @P1 LDC R15, c[0x0][0x2e8] ;  /* 0x0000ba00ff0f1b82 */ /* 0x000e620000000800 */
[----:B------:R-:W4:Y:S01]  /*11730*/  @P1 MUFU.LG2 R10, R44 ;  /* 0x0000002c000a1308 */ /* 0x000f220000000c00 */
[----:B------:R-:W-:Y:S01]  /*11740*/  SEL R4, R2, RZ, !P4 ;  /* 0x000000ff02047207 */ /* 0x000fe20006000000 */
[----:B------:R-:W-:Y:S01]  /*11750*/  IMAD R2, R6, UR4, RZ ;  /* 0x0000000406027c24 */ /* 0x000fe2000f8e02ff */
[----:B------:R-:W-:-:S04]  /*11760*/  @!P5 MOV R0, R7 ;  /* 0x000000070000d202 */ /* 0x000fc80000000f00 */
[----:B------:R-:W2:Y:S01]  /*11770*/  @P2 LDC R11, c[0x0][0x2e8] ;  /* 0x0000ba00ff0b2b82 */ /* 0x000ea20000000800 */
[----:B------:R-:W-:Y:S01]  /*11780*/  IMAD R0, R26, R0, R4 ;  /* 0x000000001a007224 */ /* 0x000fe200078e0204 */
[----:B------:R-:W-:Y:S01]  /*11790*/  SHF.L.U32 R7, R2, 0x7, RZ ;  /* 0x0000000702077819 */ /* 0x000fe200000006ff */
[----:B------:R-:W-:-:S03]  /*117a0*/  @P2 FMUL.FTZ R2, R14, 0.69314718246459960938 ;  /* 0x3f3172180e022820 */ /* 0x000fc60000410000 */
[----:B------:R-:W-:Y:S02]  /*117b0*/  SHF.R.S32.HI R9, RZ, 0x1f, R7 ;  /* 0x0000001fff097819 */ /* 0x000fe40000011407 */
[--C-:B------:R-:W-:Y:S01]  /*117c0*/  IADD3 R7, P4, P3, R7, R40, R0.reuse ;  /* 0x0000002807077210 */ /* 0x100fe20007b9e000 */
[----:B----4-:R-:W-:Y:S01]  /*117d0*/  @P1 FMUL.FTZ R4, R10, 0.69314718246459960938 ;  /* 0x3f3172180a041820 */ /* 0x010fe20000410000 */
[----:B------:R-:W-:-:S04]  /*117e0*/  SHF.R.S32.HI R0, RZ, 0x1f, R0 ;  /* 0x0000001fff007819 */ /* 0x000fc80000011400 */
[----:B------:R-:W-:Y:S01]  /*117f0*/  IADD3.X R9, R9, R41, R0, P4, P3 ;  /* 0x0000002909097210 */ /* 0x000fe200027e6400 */
[----:B-1----:R-:W-:Y:S01]  /*11800*/  @P1 FFMA.FTZ R23, R3, R15, R4 ;  /* 0x0000000f03171223 */ /* 0x002fe20000010004 */
[----:B--2---:R-:W-:Y:S01]  /*11810*/  @P2 FFMA.FTZ R24, R69, R11, R2 ;  /* 0x0000000b45182223 */ /* 0x004fe20000010002 */
[----:B---3--:R-:W-:Y:S06]  /*11820*/  @P0 BRA `(.L_x_1166) ;  /* 0x0000000000a40947 */ /* 0x008fec0003800000 */
[----:B------:R-:W2:Y:S01]  /*11830*/  LDL.LU R51, [R1+0x84] ;  /* 0x0000840001337983 */ /* 0x000ea20000300800 */
[----:B------:R-:W-:-:S04]  /*11840*/  SHF.R.S32.HI R0, RZ, 0x1f, R39 ;  /* 0x0000001fff007819 */ /* 0x000fc80000011427 */
[----:B------:R-:W-:-:S04]  /*11850*/  LEA.HI R0, R0, R39, RZ, 0x2 ;  /* 0x0000002700007211 */ /* 0x000fc800078f10ff */
[----:B------:R-:W-:-:S05]  /*11860*/  LOP3.LUT R0, R0, 0xffffffc, RZ, 0xc0, !PT ;  /* 0x0ffffffc00007812 */ /* 0x000fca00078ec0ff */
[----:B------:R-:W-:-:S04]  /*11870*/  IMAD.IADD R0, R39, 0x1, -R0 ;  /* 0x0000000127007824 */ /* 0x000fc800078e0a00 */
[----:B--2---:R-:W-:-:S04]  /*11880*/  IMAD R0, R0, 0x10, R51 ;  /* 0x0000001000007824 */ /* 0x004fc800078e0233 */
        /* <DEDUP_REMOVED lines=18> */
[C---:B------:R-:W-:Y:S02]  /*119b0*/  @!P3 IADD3 R11, P0, R5.reuse, R7, RZ ;  /* 0x00000007050bb210 */ /* 0x040fe40007f1e0ff */
[-C--:B------:R-:W-:Y:S02]  /*119c0*/  @!P5 LEA.HI.X.SX32 R2, R2, R9.reuse, 0x1, P2 ;  /* 0x000000090202d211 */ /* 0x080fe400010f0eff */
[-C--:B------:R-:W-:Y:S02]  /*119d0*/  @!P4 LEA.HI.X.SX32 R13, R0, R9.reuse, 0x1, P1 ;  /* 0x00000009000dc211 */ /* 0x080fe400008f0eff */
[----:B------:R-:W-:Y:S01]  /*119e0*/  @!P3 LEA.HI.X.SX32 R0, R5, R9, 0x1, P0 ;  /* 0x000000090500b211 */ /* 0x000fe200000f0eff */
[----:B------:R-:W4:Y:S01]  /*119f0*/  @!P3 LDC.64 R20, c[0x0][0x2b0] ;  /* 0x0000ac00ff14bb82 */ /* 0x000f220000000a00 */
[----:B-1----:R-:W-:-:S04]  /*11a00*/  @!P6 LEA R8, P2, R10, R14, 0x2 ;  /* 0x0000000e0a08e211 */ /* 0x002fc800078410ff */
        /* <DEDUP_REMOVED lines=11> */
.L_x_1166:
[----:B------:R-:W-:Y:S05]  /*11ac0*/  BSYNC B0 ;  /* 0x0000000000007941 */ /* 0x000fea0003800000 */
.L_x_1165:
[----:B------:R-:W2:Y:S01]  /*11ad0*/  LDL.LU.64 R12, [R1+0x40] ;  /* 0x00004000010c7983 */ /* 0x000ea20000300a00 */
[----:B------:R-:W-:-:S03]  /*11ae0*/  ULDC UR4, c[0x0][0x2d0] ;  /* 0x0000b40000047ab9 */ /* 0x000fc60000000800 */
[----:B------:R-:W3:Y:S04]  /*11af0*/  LDL.LU.64 R10, [R1+0x50] ;  /* 0x00005000010a7983 */ /* 0x000ee80000300a00 */
[----:B-1----:R-:W4:Y:S04]  /*11b00*/  LDL.LU R9, [R1+0x80] ;  /* 0x0000800001097983 */ /* 0x002f280000300800 */
[----:B------:R-:W4:Y:S04]  /*11b10*/  LDL.LU R8, [R1+0x7c] ;  /* 0x00007c0001087983 */ /* 0x000f280000300800 */
[----:B------:R-:W4:Y:S04]  /*11b20*/  LDL.LU R7, [R1+0x78] ;  /* 0x0000780001077983 */ /* 0x000f280000300800 */
[----:B------:R-:W4:Y:S04]  /*11b30*/  LDL.LU R5, [R1+0x8c] ;  /* 0x00008c0001057983 */ /* 0x000f280000300800 */
[----:B------:R-:W4:Y:S04]  /*11b40*/  LDL.LU R4, [R1+0x88] ;  /* 0x0000880001047983 */ /* 0x000f280000300800 */
[----:B------:R1:W5:Y:S01]  /*11b50*/  LDL.64 R14, [R1+0x38] ;  /* 0x00003800010e7983 */ /* 0x0003620000100a00 */
[----:B------:R-:W-:Y:S01]  /*11b60*/  SHF.R.S32.HI R0, RZ, 0x1f, R26 ;  /* 0x0000001fff007819 */ /* 0x000fe2000001141a */
[----:B------:R-:W-:Y:S01]  /*11b70*/  BSSY B0, `(.L_x_1167) ;  /* 0x000001b000007945 */ /* 0x000fe20003800000 */
[----:B--2---:R-:W-:-:S02]  /*11b80*/  IADD3 R2, P0, R12, R46, RZ ;  /* 0x0000002e0c027210 */ /* 0x004fc40007f1e0ff */
[----:B------:R-:W-:Y:S01]  /*11b90*/  ISETP.GE.AND P1, PT, R12, UR4, PT ;  /* 0x000000040c007c0c */ /* 0x000fe2000bf26270 */
[----:B------:R-:W-:Y:S02]  /*11ba0*/  ULDC.64 UR4, c[0x0][0x2a0] ;  /* 0x0000a80000047ab9 */ /* 0x000fe40000000a00 */
[----:B------:R-:W-:Y:S01]  /*11bb0*/  IMAD.X R3, R13, 0x1, R47, P0 ;  /* 0x000000010d037824 */ /* 0x000fe200000e062f */
[-C--:B---3-5:R-:W-:Y:S01]  /*11bc0*/  ISETP.GE.OR P2, PT, R10, R50.reuse, P1 ;  /* 0x000000320a00720c */ /* 0x0a8fe20000f46670 */
[----:B------:R-:W-:Y:S01]  /*11bd0*/  IMAD R0, R0, UR4, RZ ;  /* 0x0000000400007c24 */ /* 0x000fe2000f8e02ff */
[-C--:B----4-:R-:W-:Y:S01]  /*11be0*/  ISETP.GE.OR P0, PT, R9, R50.reuse, P1 ;  /* 0x000000320900720c */ /* 0x090fe20000f06670 */
[----:B------:R-:W-:Y:S01]  /*11bf0*/  IMAD.WIDE.U32 R12, R26, UR4, R2 ;  /* 0x000000041a0c7c25 */ /* 0x000fe2000f8e0002 */
[----:B------:R-:W-:-:S03]  /*11c00*/  ISETP.GE.OR P6, PT, R8, R50, P1 ;  /* 0x000000320800720c */ /* 0x000fc60000fc6670 */
[----:B------:R-:W-:Y:S01]  /*11c10*/  IMAD R0, R26, UR5, R0 ;  /* 0x000000051a007c24 */ /* 0x000fe2000f8e0200 */
[----:B------:R1:W2:Y:S01]  /*11c20*/  LDS.128 R8, [R207] ;  /* 0x00000000cf087984 */ /* 0x0002a20000000c00 */
[-C--:B------:R-:W-:Y:S02]  /*11c30*/  ISETP.GE.OR P5, PT, R7, R50.reuse, P1 ;  /* 0x000000320700720c */ /* 0x080fe40000fa6670 */
[----:B------:R-:W-:Y:S01]  /*11c40*/  IMAD.IADD R7, R13, 0x1, R0 ;  /* 0x000000010d077824 */ /* 0x000fe200078e0200 */
[-C--:B------:R-:W-:Y:S02]  /*11c50*/  ISETP.GE.OR P4, PT, R5, R50.reuse, P1 ;  /* 0x000000320500720c */ /* 0x080fe40000f86670 */
[----:B------:R-:W-:Y:S01]  /*11c60*/  ISETP.GE.OR P3, PT, R4, R50, P1 ;  /* 0x000000320400720c */ /* 0x000fe20000f66670 */
        /* <DEDUP_REMOVED lines=11> */
.L_x_1168:
[----:B------:R-:W-:Y:S05]  /*11d20*/  BSYNC B0 ;  /* 0x0000000000007941 */ /* 0x000fea0003800000 */
.L_x_1167:
[----:B------:R-:W4:Y:S04]  /*11d30*/  LDL.LU R2, [R1+0x94] ;  /* 0x0000940001027983 */ /* 0x000f280000300800 */
[----:B------:R-:W5:Y:S01]  /*11d40*/  LDL.LU R0, [R1+0x90] ;  /* 0x0000900001007983 */ /* 0x000f620000300800 */
[----:B------:R-:W-:Y:S03]  /*11d50*/  BSSY B0, `(.L_x_1169) ;  /* 0x0000012000007945 */ /* 0x000fe60003800000 */
[----:B--23--:R2:W3:Y:S01]  /*11d60*/  LDS.128 R8, [R207+0x800] ;  /* 0x00080000cf087984 */ /* 0x00c4e20000000c00 */
[-C--:B----4-:R-:W-:Y:S02]  /*11d70*/  ISETP.GE.OR P2, PT, R2, R50.reuse, P1 ;  /* 0x000000320200720c */ /* 0x090fe40000f46670 */
[----:B-----5:R-:W-:Y:S01]  /*11d80*/  ISETP.GE.OR P1, PT, R0, R50, P1 ;  /* 0x000000320000720c */ /* 0x020fe20000f26670 */
        /* <DEDUP_REMOVED lines=14> */
.L_x_1170:
[----:B------:R-:W-:Y:S05]  /*11e70*/  BSYNC B0 ;  /* 0x0000000000007941 */ /* 0x000fea0003800000 */
.L_x_1169:
        /* <DEDUP_REMOVED lines=16> */
.L_x_1172:
[----:B------:R-:W-:Y:S05]  /*11f80*/  BSYNC B0 ;  /* 0x0000000000007941 */ /* 0x000fea0003800000 */
.L_x_1171:
        /* <DEDUP_REMOVED lines=16> */
.L_x_1174:
[----:B------:R-:W-:Y:S05]  /*12090*/  BSYNC B0 ;  /* 0x0000000000007941 */ /* 0x000fea0003800000 */
.L_x_1173:
        /* <DEDUP_REMOVED lines=16> */
.L_x_1176:
[----:B------:R-:W-:Y:S05]  /*121a0*/  BSYNC B0 ;  /* 0x0000000000007941 */ /* 0x000fea0003800000 */
.L_x_1175:
        /* <DEDUP_REMOVED lines=16> */
.L_x_1178:
[----:B------:R-:W-:Y:S05]  /*122b0*/  BSYNC B0 ;  /* 0x0000000000007941 */ /* 0x000fea0003800000 */
.L_x_1177:
        /* <DEDUP_REMOVED lines=16> */
.L_x_1180:
[----:B------:R-:W-:Y:S05]  /*123c0*/  BSYNC B0 ;  /* 0x0000000000007941 */ /* 0x000fea0003800000 */
.L_x_1179:
        /* <DEDUP_REMOVED lines=15> */
.L_x_1113:
[----:B------:R-:W3:Y:S01]  /*124c0*/  LDL.LU R20, [R1+0x74] ;  /* 0x0000740001147983 */ /* 0x000ee20000300800 */
[----:B------:R-:W1:Y:S01]  /*124d0*/  LDC.U8 R0, c[0x0][0x3d9] ;  /* 0x0000f640ff007b82 */ /* 0x000e620000000000 */
[----:B------:R-:W-:Y:S01]  /*124e0*/  SHF.R.S32.HI R17, RZ, 0x1f, R126 ;  /* 0x0000001fff117819 */ /* 0x000fe2000001147e */
[----:B------:R-:W-:Y:S01]  /*124f0*/  ULDC UR6, c[0x0][0x2d0] ;  /* 0x0000b40000067ab9 */ /* 0x000fe20000000800 */
[----:B------:R-:W-:Y:S01]  /*12500*/  ULDC.64 UR4, c[0x0][0x2a0] ;  /* 0x0000a80000047ab9 */ /* 0x000fe20000000a00 */
[----:B------:R-:W-:Y:S01]  /*12510*/  BSSY B0, `(.L_x_1181) ;  /* 0x000004f000007945 */ /* 0x000fe20003800000 */
[----:B------:R-:W-:-:S03]  /*12520*/  LEA.HI R17, R17, R126, RZ, 0x3 ;  /* 0x0000007e11117211 */ /* 0x000fc600078f18ff */
[----:B------:R-:W4:Y:S01]  /*12530*/  LDC.U8 R2, c[0x0][0x3d8] ;  /* 0x0000f600ff027b82 */ /* 0x000f220000000000 */
[----:B------:R-:W-:-:S05]  /*12540*/  LOP3.LUT R15, R17, 0xfffffff8, RZ, 0xc0, !PT ;  /* 0xfffffff8110f7812 */ /* 0x000fca00078ec0ff */
[----:B------:R-:W-:Y:S01]  /*12550*/  IMAD.IADD R15, R126, 0x1, -R15 ;  /* 0x000000017e0f7824 */ /* 0x000fe200078e0a0f */
[----:B-1----:R-:W-:-:S04]  /*12560*/  ISETP.NE.AND P1, PT, R0, RZ, PT ;  /* 0x000000ff0000720c */ /* 0x002fc80003f25270 */
[C---:B----4-:R-:W-:Y:S02]  /*12570*/  ISETP.NE.AND P0, PT, R2.reuse, RZ, !P1 ;  /* 0x000000ff0200720c */ /* 0x050fe40004f05270 */
[----:B------:R-:W-:-:S07]  /*12580*/  ISETP.NE.AND P2, PT, R2, RZ, PT ;  /* 0x000000ff0200720c */ /* 0x000fce0003f45270 */
[----:B--2---:R-:W1:Y:S01]  /*12590*/  @!P1 LDC R7, c[0x0][0x2c4] ;  /* 0x0000b100ff079b82 */ /* 0x004e620000000800 */
[----:B------:R-:W-:-:S07]  /*125a0*/  ISETP.NE.OR P2, PT, R0, RZ, !P2 ;  /* 0x000000ff0000720c */ /* 0x000fce0005745670 */
[----:B------:R-:W2:Y:S08]  /*125b0*/  @!P1 LDC R13, c[0x0][0x270] ;  /* 0x00009c00ff0d9b82 */ /* 0x000eb00000000800 */
[----:B------:R-:W4:Y:S08]  /*125c0*/  @P1 LDC.64 R10, c[0x0][0x2c0] ;  /* 0x0000b000ff0a1b82 */ /* 0x000f300000000a00 */
[----:B-1----:R-:W2:Y:S08]  /*125d0*/  @P0 LDC R7, c[0x0][0x2e4] ;  /* 0x0000b900ff070b82 */ /* 0x002eb00000000800 */
[----:B------:R-:W1:Y:S08]  /*125e0*/  @!P2 LDC R14, c[0x0][0x2c4] ;  /* 0x0000b100ff0eab82 */ /* 0x000e700000000800 */
[----:B------:R-:W5:Y:S01]  /*125f0*/  @P1 LDC R16, c[0x0][0x2c0] ;  /* 0x0000b000ff101b82 */ /* 0x000f620000000800 */
[----:B------:R-:W-:Y:S01]  /*12600*/  @!P1 IMAD.MOV.U32 R16, RZ, RZ, 0x1 ;  /* 0x00000001ff109424 */ /* 0x000fe200078e00ff */
[----:B---3--:R-:W-:-:S02]  /*12610*/  ISETP.NE.AND P3, PT, R20, -0x1, PT ;  /* 0xffffffff1400780c */ /* 0x008fc40003f65270 */
[----:B------:R-:W-:-:S11]  /*12620*/  ISETP.NE.OR P0, PT, R20, -0x1, P2 ;  /* 0xffffffff1400780c */ /* 0x000fd60001705670 */
[----:B------:R-:W3:Y:S01]  /*12630*/  @!P3 LDC.64 R4, c[0x0][0x290] ;  /* 0x0000a400ff04bb82 */ /* 0x000ee20000000a00 */
[----:B------:R-:W-:-:S07]  /*12640*/  @!P3 SHF.R.S32.HI R0, RZ, 0x1f, R18 ;  /* 0x0000001fff00b819 */ /* 0x000fce0000011412 */
[----:B------:R-:W4:Y:S01]  /*12650*/  @P3 LDC.64 R8, c[0x0][0x298] ;  /* 0x0000a600ff083b82 */ /* 0x000f220000000a00 */
[----:B---3--:R-:W-:Y:S02]  /*12660*/  @!P3 IMAD R6, R0, R4, RZ ;  /* 0x000000040006b224 */ /* 0x008fe400078e02ff */
[----:B------:R-:W-:Y:S02]  /*12670*/  @P1 IMAD.MOV.U32 R0, RZ, RZ, 0x1 ;  /* 0x00000001ff001424 */ /* 0x000fe400078e00ff */
[----:B--2---:R-:W-:Y:S02]  /*12680*/  @!P1 IMAD R0, R7, R13, RZ ;  /* 0x0000000d07009224 */ /* 0x004fe400078e02ff */
[C---:B------:R-:W-:Y:S02]  /*12690*/  @!P3 IMAD R12, R18.reuse, R5, R6 ;  /* 0x00000005120cb224 */ /* 0x040fe400078e0206 */
[----:B------:R-:W-:Y:S02]  /*126a0*/  IMAD R0, R18, R0, RZ ;  /* 0x0000000012007224 */ /* 0x000fe400078e02ff */
[----:B----4-:R-:W-:-:S03]  /*126b0*/  @P3 IMAD.WIDE.U32 R2, R20, R8, RZ ;  /* 0x0000000814023225 */ /* 0x010fc600078e00ff */
[----:B------:R-:W-:Y:S01]  /*126c0*/  SEL R0, R0, RZ, P2 ;  /* 0x000000ff00007207 */ /* 0x000fe20001000000 */
[----:B------:R-:W-:Y:S02]  /*126d0*/  @P3 IMAD R9, R20, R9, R3 ;  /* 0x0000000914093224 */ /* 0x000fe400078e0203 */
[----:B------:R-:W-:Y:S02]  /*126e0*/  @P1 IMAD R6, R11, R10, RZ ;  /* 0x0000000a0b061224 */ /* 0x000fe400078e02ff */
[----:B------:R-:W-:-:S04]  /*126f0*/  @!P3 IMAD.WIDE.U32 R4, R18, R4, RZ ;  /* 0x000000041204b225 */ /* 0x000fc800078e00ff */
[----:B-1----:R-:W-:Y:S02]  /*12700*/  @!P0 IMAD R20, R18, R14, RZ ;  /* 0x0000000e12148224 */ /* 0x002fe400078e02ff */
[----:B------:R-:W-:Y:S01]  /*12710*/  @!P1 IMAD.MOV.U32 R6, RZ, RZ, R7 ;  /* 0x000000ffff069224 */ /* 0x000fe200078e0007 */
[----:B------:R-:W-:Y:S01]  /*12720*/  SHF.R.S32.HI R7, RZ, 0x1f, R21 ;  /* 0x0000001fff077819 */ /* 0x000fe20000011415 */
[----:B------:R-:W-:Y:S01]  /*12730*/  @P3 IMAD.MOV.U32 R8, RZ, RZ, R2 ;  /* 0x000000ffff083224 */ /* 0x000fe200078e0002 */
[----:B------:R-:W-:Y:S01]  /*12740*/  CS2R R2, SRZ ;  /* 0x0000000000027805 */ /* 0x000fe2000001ff00 */
[----:B------:R-:W-:Y:S01]  /*12750*/  @!P3 IMAD.MOV.U32 R8, RZ, RZ, R4 ;  /* 0x000000ffff08b224 */ /* 0x000fe200078e0004 */
[--C-:B------:R-:W-:Y:S01]  /*12760*/  @!P2 SHF.R.S32.HI R3, RZ, 0x1f, R20.reuse ;  /* 0x0000001fff03a819 */ /* 0x100fe20000011414 */
[----:B------:R-:W-:Y:S01]  /*12770*/  @!P2 IMAD.MOV.U32 R2, RZ, RZ, R20 ;  /* 0x000000ffff02a224 */ /* 0x000fe200078e0014 */
[----:B------:R1:W-:Y:S01]  /*12780*/  @!P0 STL [R1+0x74], R20 ;  /* 0x0000741401008387 */ /* 0x0003e20000100800 */
[----:B------:R-:W-:-:S02]  /*12790*/  IMAD R6, R21, R6, R0 ;  /* 0x0000000615067224 */ /* 0x000fc400078e0200 */
[----:B-----5:R-:W-:Y:S02]  /*127a0*/  IMAD R4, R128, R16, RZ ;  /* 0x0000001080047224 */ /* 0x020fe400078e02ff */
[----:B------:R-:W-:Y:S02]  /*127b0*/  IMAD.SHL.U32 R0, R15, 0x8, RZ ;  /* 0x000000080f007824 */ /* 0x000fe400078e00ff */
[----:B------:R-:W-:Y:S01]  /*127c0*/  @!P3 IMAD.IADD R9, R5, 0x1, R12 ;  /* 0x000000010509b824 */ /* 0x000fe200078e020c */
[----:B------:R-:W-:Y:S01]  /*127d0*/  IADD3 R18, P3, P2, R4, R2, R6 ;  /* 0x0000000204127210 */ /* 0x000fe20007a7e006 */
[----:B------:R-:W-:Y:S01]  /*127e0*/  IMAD.IADD R14, R78, 0x1, -R128 ;  /* 0x000000014e0e7824 */ /* 0x000fe200078e0a80 */
[----:B------:R-:W-:Y:S01]  /*127f0*/  SHF.R.S32.HI R5, RZ, 0x1f, R4 ;  /* 0x0000001fff057819 */ /* 0x000fe20000011404 */
[----:B------:R-:W-:Y:S01]  /*12800*/  IMAD R7, R7, UR4, RZ ;  /* 0x0000000407077c24 */ /* 0x000fe2000f8e02ff */
[----:B------:R-:W-:Y:S02]  /*12810*/  SHF.R.S32.HI R6, RZ, 0x1f, R6 ;  /* 0x0000001fff067819 */ /* 0x000fe40000011406 */
[----:B------:R-:W-:-:S02]  /*12820*/  SHF.R.S32.HI R4, RZ, 0x3, R17 ;  /* 0x00000003ff047819 */ /* 0x000fc40000011411 */
[----:B------:R-:W-:Y:S02]  /*12830*/  ISETP.GE.AND P0, PT, R0, UR6, PT ;  /* 0x0000000600007c0c */ /* 0x000fe4000bf06270 */
[----:B------:R-:W-:Y:S01]  /*12840*/  IADD3.X R17, R5, R3, R6, P3, P2 ;  /* 0x0000000305117210 */ /* 0x000fe20001fe4406 */
[C---:B------:R-:W-:Y:S01]  /*12850*/  VIADD R24, R4.reuse, 0x10 ;  /* 0x0000001004187836 */ /* 0x040fe20000000000 */
[C---:B------:R-:W-:Y:S01]  /*12860*/  ISETP.GE.OR P3, PT, R4.reuse, R14, P0 ;  /* 0x0000000e0400720c */ /* 0x040fe20000766670 */
[----:B------:R-:W-:Y:S01]  /*12870*/  VIADD R25, R4, 0x20 ;  /* 0x0000002004197836 */ /* 0x000fe20000000000 */
[----:B------:R-:W-:Y:S01]  /*12880*/  IADD3 R8, P1, R0, R8, RZ ;  /* 0x0000000800087210 */ /* 0x000fe20007f3e0ff */
[----:B------:R-:W-:Y:S01]  /*12890*/  VIADD R27, R4, 0x30 ;  /* 0x00000030041b7836 */ /* 0x000fe20000000000 */
[----:B------:R-:W-:Y:S01]  /*128a0*/  SHF.R.S32.HI R5, RZ, 0x1f, R4 ;  /* 0x0000001fff057819 */ /* 0x000fe20000011404 */
[----:B------:R-:W-:Y:S01]  /*128b0*/  IMAD R6, R21, UR5, R7 ;  /* 0x0000000515067c24 */ /* 0x000fe2000f8e0207 */
[----:B------:R-:W-:-:S02]  /*128c0*/  LEA.HI.X.SX32 R9, R0, R9, 0x1, P1 ;  /* 0x0000000900097211 */ /* 0x000fc400008f0eff */
[-C--:B------:R-:W-:Y:S01]  /*128d0*/  ISETP.GE.AND P2, PT, R4, R14.reuse, PT ;  /* 0x0000000e0400720c */ /* 0x080fe20003f46270 */
[----:B------:R-:W-:Y:S01]  /*128e0*/  IMAD.WIDE R2, R19, 0x80, R4 ;  /* 0x0000008013027825 */ /* 0x000fe200078e0204 */
[CC--:B------:R-:W-:Y:S02]  /*128f0*/  ISETP.GE.AND P1, PT, R24.reuse, R14.reuse, PT ;  /* 0x0000000e1800720c */ /* 0x0c0fe40003f26270 */
[-C--:B------:R-:W-:Y:S01]  /*12900*/  ISETP.GE.AND P6, PT, R25, R14.reuse, PT ;  /* 0x0000000e1900720c */ /* 0x080fe20003fc6270 */
[----:B------:R-:W-:Y:S01]  /*12910*/  IMAD.WIDE.U32 R8, R21, UR4, R8 ;  /* 0x0000000415087c25 */ /* 0x000fe2000f8e0008 */
[-C--:B------:R-:W-:Y:S02]  /*12920*/  ISETP.GE.AND P5, PT, R27, R14.reuse, PT ;  /* 0x0000000e1b00720c */ /* 0x080fe40003fa6270 */
[----:B------:R-:W-:Y:S01]  /*12930*/  ISETP.GE.OR P4, PT, R24, R14, P0 ;  /* 0x0000000e1800720c */ /* 0x000fe20000786670 */
[----:B------:R-:W-:Y:S01]  /*12940*/  IMAD.IADD R7, R6, 0x1, R9 ;  /* 0x0000000106077824 */ /* 0x000fe200078e0209 */
[----:B-1----:R-:W-:Y:S11]  /*12950*/  @P3 BRA `(.L_x_1182) ;  /* 0x0000000000283947 */ /* 0x002ff60003800000 */
        /* <DEDUP_REMOVED lines=10> */
.L_x_1182:
[----:B------:R-:W-:Y:S05]  /*12a00*/  BSYNC B0 ;  /* 0x0000000000007941 */ /* 0x000fea0003800000 */
.L_x_1181:
        /* <DEDUP_REMOVED lines=16> */
.L_x_1184:
[----:B------:R-:W-:Y:S05]  /*12b10*/  BSYNC B0 ;  /* 0x0000000000007941 */ /* 0x000fea0003800000 */
.L_x_1183:
        /* <DEDUP_REMOVED lines=17> */
.L_x_1186:
[----:B------:R-:W-:Y:S05]  /*12c30*/  BSYNC B0 ;  /* 0x0000000000007941 */ /* 0x000fea0003800000 */
.L_x_1185:
        /* <DEDUP_REMOVED lines=16> */
.L_x_1188:
[----:B------:R-:W-:Y:S05]  /*12d40*/  BSYNC B0 ;  /* 0x0000000000007941 */ /* 0x000fea0003800000 */
.L_x_1187:
        /* <DEDUP_REMOVED lines=19> */
.L_x_1190:
[----:B------:R-:W-:Y:S05]  /*12e80*/  BSYNC B0 ;  /* 0x0000000000007941 */ /* 0x000fea0003800000 */
.L_x_1189:
[----:B------:R-:W-:Y:S01]  /*12e90*/  ISETP.NE.OR P1, PT, R15, RZ, P1 ;  /* 0x000000ff0f00720c */ /* 0x000fe20000f25670 */
[----:B------:R-:W-:Y:S01]  /*12ea0*/  BSSY B0, `(.L_x_1191) ;  /* 0x0000018000007945 */ /* 0x000fe20003800000 */
[CC--:B------:R-:W-:Y:S02]  /*12eb0*/  ISETP.GE.AND P3, PT, R19.reuse, R14.reuse, PT ;  /* 0x0000000e1300720c */ /* 0x0c0fe40003f66270 */
[----:B------:R-:W-:Y:S02]  /*12ec0*/  P2R R26, PR, RZ, 0x2 ;  /* 0x00000002ff1a7803 */ /* 0x000fe40000000000 */
[----:B------:R-:W-:Y:S02]  /*12ed0*/  ISETP.GE.OR P1, PT, R19, R14, P0 ;  /* 0x0000000e1300720c */ /* 0x000fe40000726670 */
        /* <DEDUP_REMOVED lines=20> */
.L_x_1192:
[----:B------:R-:W-:Y:S05]  /*13020*/  BSYNC B0 ;  /* 0x0000000000007941 */ /* 0x000fea0003800000 */
.L_x_1191:
[CC--:B------:R-:W-:Y:S01]  /*13030*/  ISETP.GE.OR P1, PT, R20.reuse, R14.reuse, P0 ;  /* 0x0000000e1400720c */ /* 0x0c0fe20000726670 */
[----:B------:R-:W-:Y:S01]  /*13040*/  BSSY B0, `(.L_x_1193) ;  /* 0x0000012000007945 */ /* 0x000fe20003800000 */
[-C--:B------:R-:W-:Y:S02]  /*13050*/  ISETP.GE.AND P2, PT, R20, R14.reuse, PT ;  /* 0x0000000e1400720c */ /* 0x080fe40003f46270 */
[----:B------:R-:W-:Y:S02]  /*13060*/  ISETP.GE.OR P0, PT, R21, R14, P0 ;  /* 0x0000000e1500720c */ /* 0x000fe40000706670 */
        /* <DEDUP_REMOVED lines=15> */
.L_x_1194:
[----:B------:R-:W-:Y:S05]  /*13160*/  BSYNC B0 ;  /* 0x0000000000007941 */ /* 0x000fea0003800000 */
.L_x_1193:
        /* <DEDUP_REMOVED lines=16> */
.L_x_1196:
[----:B------:R-:W-:Y:S05]  /*13270*/  BSYNC B0 ;  /* 0x0000000000007941 */ /* 0x000fea0003800000 */
.L_x_1195:
        /* <DEDUP_REMOVED lines=11> */
.L_x_1198:
[----:B------:R-:W-:Y:S05]  /*13330*/  BSYNC B0 ;  /* 0x0000000000007941 */ /* 0x000fea0003800000 */
.L_x_1197:
        /* <DEDUP_REMOVED lines=11> */
.L_x_1200:
[----:B------:R-:W-:Y:S05]  /*133f0*/  BSYNC B0 ;  /* 0x0000000000007941 */ /* 0x000fea0003800000 */
.L_x_1199:
        /* <DEDUP_REMOVED lines=10> */
.L_x_1202:
[----:B------:R-:W-:Y:S05]  /*134a0*/  BSYNC B0 ;  /* 0x0000000000007941 */ /* 0x000fea0003800000 */
.L_x_1201:
        /* <DEDUP_REMOVED lines=10> */
.L_x_1204:
[----:B------:R-:W-:Y:S05]  /*13550*/  BSYNC B0 ;  /* 0x0000000000007941 */ /* 0x000fea0003800000 */
.L_x_1203:
        /* <DEDUP_REMOVED lines=10> */
.L_x_1206:
[----:B------:R-:W-:Y:S05]  /*13600*/  BSYNC B0 ;  /* 0x0000000000007941 */ /* 0x000fea0003800000 */
.L_x_1205:
        /* <DEDUP_REMOVED lines=10> */
.L_x_1208:
[----:B------:R-:W-:Y:S05]  /*136b0*/  BSYNC B0 ;  /* 0x0000000000007941 */ /* 0x000fea0003800000 */
.L_x_1207:
        /* <DEDUP_REMOVED lines=10> */
.L_x_1210:
[----:B------:R-:W-:Y:S05]  /*13760*/  BSYNC B0 ;  /* 0x0000000000007941 */ /* 0x000fea0003800000 */
.L_x_1209:
        /* <DEDUP_REMOVED lines=10> */
.L_x_1211:
        /* <DEDUP_REMOVED lines=15> */
.L_x_1430:


//--------------------- .text._ZN5flash16flash_fwd_kernelI23Flash_fwd_kernel_traitsILi64ELi128ELi64ELi4ELb0ELb0EN7cutlass10bfloat16_tE19Flash_kernel_traitsILi64ELi128ELi64ELi4ES3_EELb1ELb1ELb0ELb1ELb0ELb0ELb0ELb1EEEvNS_16Flash_fwd_paramsE --------------------------
	.section	.text._ZN5flash16flash_fwd_kernelI23Flash_fwd_kernel_traitsILi64ELi128ELi64ELi4ELb0ELb0EN7cutlass10bfloat16_tE19Flash_kernel_traitsILi64ELi128ELi64ELi4ES3_EELb1ELb1ELb0ELb1ELb0ELb0ELb0ELb1EEEvNS_16Flash_fwd_paramsE,"ax",@progbits
	.align	128
        .global         _ZN5flash16flash_fwd_kernelI23Flash_fwd_kernel_traitsILi64ELi128ELi64ELi4ELb0ELb0EN7cutlass10bfloat16_tE19Flash_kernel_traitsILi64ELi128ELi64ELi4ES3_EELb1ELb1ELb0ELb1ELb0ELb0ELb0ELb1EEEvNS_16Flash_fwd_paramsE
        .type           _ZN5flash16flash_fwd_kernelI23Flash_fwd_kernel_traitsILi64ELi128ELi64ELi4ELb0ELb0EN7cutlass10bfloat16_tE19Flash_kernel_traitsILi64ELi128ELi64ELi4ES3_EELb1ELb1ELb0ELb1ELb0ELb0ELb0ELb1EEEvNS_16Flash_fwd_paramsE,@function
        .size           _ZN5flash16flash_fwd_kernelI23Flash_fwd_kernel_traitsILi64ELi128ELi64ELi4ELb0ELb0EN7cutlass10bfloat16_tE19Flash_kernel_traitsILi64ELi128ELi64ELi4ES3_EELb1ELb1ELb0ELb1ELb0ELb0ELb0ELb1EEEvNS_16Flash_fwd_paramsE,(.L_x_1431 - _ZN5flash16flash_fwd_kernelI23Flash_fwd_kernel_traitsILi64ELi128ELi64ELi4ELb0ELb0EN7cutlass10bfloat16_tE19Flash_kernel_traitsILi64ELi128ELi64ELi4ES3_EELb1ELb1ELb0ELb1ELb0ELb0ELb0ELb1EEEvNS_16Flash_fwd_paramsE)
        .other          _ZN5flash16flash_fwd_kernelI23Flash_fwd_kernel_traitsILi64ELi128ELi64ELi4ELb0ELb0EN7cutlass10bfloat16_tE19Flash_kernel_traitsILi64ELi128ELi64ELi4ES3_EELb1ELb1ELb0ELb1ELb0ELb0ELb0ELb1EEEvNS_16Flash_fwd_paramsE,@"STO_CUDA_ENTRY STV_DEFAULT"
_ZN5flash16flash_fwd_kernelI23Flash_fwd_kernel_traitsILi64ELi128ELi64ELi4ELb0ELb0EN7cutlass10bfloat16_tE19Flash_kernel_traitsILi64ELi128ELi64ELi4ES3_EELb1ELb1ELb0ELb1ELb0ELb0ELb0ELb1EEEvNS_16Flash_fwd_paramsE:
.text._ZN5flash16flash_fwd_kernelI23Flash_fwd_kernel_traitsILi64ELi128ELi64ELi4ELb0ELb0EN7cutlass10bfloat16_tE19Flash_kernel_traitsILi64ELi128ELi64ELi4ES3_EELb1ELb1ELb0ELb1ELb0ELb0ELb0ELb1EEEvNS_16Flash_fwd_paramsE:
        /* <DEDUP_REMOVED lines=86> */
.L_x_1212:
[----:B------:R-:W-:-:S05]  /*0560*/  ULDC UR6, c[0x0][0x2c8] ;  /* 0x0000b20000067ab9 */ /* 0x000fca0000000800 */
.L_x_1213:
        /* <DEDUP_REMOVED lines=38> */
[----:B------:R-:W2:Y:S01]  /*07d0*/  S2R R6, SR_CTAID.Z ;  /* 0x0000000000067919 */ /* 0x000ea20000002700 */
[----:B------:R-:W-:Y:S01]  /*07e0*/  LEA.HI R4, R21, R158, RZ, 0x3 ;  /* 0x0000009e15047211 */ /* 0x000fe200078f18ff */
[----:B------:R-:W-:Y:S01]  /*07f0*/  ULDC UR21, c[0x0][0x270] ;  /* 0x00009c0000157ab9 */ /* 0x000fe20000000800 */
[----:B------:R-:W-:Y:S02]  /*0800*/  UISETP.NE.AND UP0, UPT, UR8, -0x1, UPT ;  /* 0xffffffff0800788c */ /* 0x000fe4000bf05270 */
[----:B------:R-:W-:Y:S01]  /*0810*/  SHF.R.S32.HI R12, RZ, 0x3, R4 ;  /* 0x00000003ff0c7819 */ /* 0x000fe20000011404 */
[----:B------:R-:W-:Y:S01]  /*0820*/  UIMAD UR21, UR25, UR21, UR24 ;  /* 0x00000015191572a4 */ /* 0x000fe2000f8e0218 */
[----:B------:R-:W-:Y:S01]  /*0830*/  ULDC UR17, c[0x0][0x2d8] ;  /* 0x0000b60000117ab9 */ /* 0x000fe20000000800 */
[----:B------:R-:W-:-:S02]  /*0840*/  USHF.R.S32.HI UR23, URZ, 0x1f, UR24 ;  /* 0x0000001f3f177899 */ /* 0x000fc40008011418 */
[----:B------:R-:W-:Y:S01]  /*0850*/  @UP1 ULDC.64 UR4, c[0x0][0x240] ;  /* 0x0000900000041ab9 */ /* 0x000fe20000000a00 */
[----:B------:R-:W-:Y:S02]  /*0860*/  @!UP1 USHF.R.S32.HI UR9, URZ, 0x1f, UR25 ;  /* 0x0000001f3f099899 */ /* 0x000fe40008011419 */
[----:B------:R-:W-:Y:S02]  /*0870*/  @UP1 UIMAD.WIDE.U32 UR34, UR13, UR4, URZ ;  /* 0x000000040d2212a5 */ /* 0x000fe4000f8e003f */
[----:B------:R-:W-:Y:S02]  /*0880*/  USHF.L.U32 UR20, UR21, 0x5, URZ ;  /* 0x0000000515147899 */ /* 0x000fe4000800063f */
[----:B------:R-:W-:Y:S02]  /*0890*/  @UP1 UIMAD UR4, UR13, UR5, UR35 ;  /* 0x000000050d0412a4 */ /* 0x000fe4000f8e0223 */
[----:B------:R-:W-:Y:S01]  /*08a0*/  UIADD3 UR5, -UR29, UR15, URZ ;  /* 0x0000000f1d057290 */ /* 0x000fe2000fffe13f */
[----:B-1----:R-:W-:Y:S01]  /*08b0*/  IABS R5, R16 ;  /* 0x0000001000057213 */ /* 0x002fe20000000000 */
[----:B------:R-:W-:Y:S01]  /*08c0*/  @!UP1 ULDC.64 UR6, c[0x0][0x228] ;  /* 0x00008a0000069ab9 */ /* 0x000fe20000000a00 */
[----:B------:R-:W-:Y:S01]  /*08d0*/  IADD3 R177, P1, P0, R8, UR20, R81 ;  /* 0x0000001408b17c10 */ /* 0x000fe2000f83e051 */
[----:B------:R-:W-:Y:S01]  /*08e0*/  @!UP1 UIMAD UR9, UR9, UR6, URZ ;  /* 0x00000006090992a4 */ /* 0x000fe2000f8e023f */
[----:B------:R-:W1:Y:S01]  /*08f0*/  I2F.RP R2, R5 ;  /* 0x0000000500027306 */ /* 0x000e620000209400 */
[----:B------:R-:W-:-:S02]  /*0900*/  @!UP1 UIMAD.WIDE.U32 UR36, UR25, UR6, URZ ;  /* 0x00000006192492a5 */ /* 0x000fc4000f8e003f */
[----:B------:R-:W-:Y:S01]  /*0910*/  @!UP1 UIMAD UR7, UR25, UR7, UR9 ;  /* 0x00000007190792a4 */ /* 0x000fe2000f8e0209 */
[----:B------:R3:W-:Y:S01]  /*0920*/  STL [R1+0x168], R177 ;  /* 0x000168b101007387 */ /* 0x0007e20000100800 */
[----:B------:R-:W-:Y:S01]  /*0930*/  USHF.R.S32.HI UR9, URZ, 0x1f, UR20 ;  /* 0x0000001f3f097899 */ /* 0x000fe20008011414 */
[----:B--2---:R-:W-:Y:S01]  /*0940*/  IABS R6, R6 ;  /* 0x0000000600067213 */ /* 0x004fe20000000000 */
[----:B------:R-:W-:Y:S01]  /*0950*/  @UP0 UIADD3 UR19, UR31, UR8, URZ ;  /* 0x000000081f130290 */ /* 0x000fe2000fffe03f */
[----:B------:R-:W-:Y:S01]  /*0960*/  ULDC UR6, c[0x0][0x2d4] ;  /* 0x0000b50000067ab9 */ /* 0x000fe20000000800 */
[----:B------:R-:W-:Y:S01]  /*0970*/  @UP0 ULDC.64 UR10, c[0x0][0x248] ;  /* 0x00009200000a0ab9 */ /* 0x000fe20000000a00 */
[----:B------:R-:W-:Y:S02]  /*0980*/  UIMAD UR6, UR21, UR6, UR29 ;  /* 0x00000006150672a4 */ /* 0x000fe4000f8e021d */
[----:B------:R-:W-:Y:S01]  /*0990*/  @UP0 UIMAD.WIDE.U32 UR20, UR19, UR10, URZ ;  /* 0x0000000a131402a5 */ /* 0x000fe2000f8e003f */
[----:B-1----:R-:W1:Y:S01]  /*09a0*/  MUFU.RCP R2, R2 ;  /* 0x0000000200027308 */ /* 0x002e620000001000 */
[----:B------:R-:W-:-:S02]  /*09b0*/  @UP0 UIMAD UR19, UR19, UR11, URZ ;  /* 0x0000000b131302a4 */ /* 0x000fc4000f8e023f */
[----:B------:R-:W-:Y:S02]  /*09c0*/  UIMAD UR28, UR6, UR17, URZ ;  /* 0x00000011061c72a4 */ /* 0x000fe4000f8e023f */
[----:B------:R-:W-:Y:S02]  /*09d0*/  @UP0 UIADD3 UR19, UR21, UR19, URZ ;  /* 0x0000001315130290 */ /* 0x000fe4000fffe03f */
        /* <DEDUP_REMOVED lines=9> */
[----:B------:R-:W-:-:S04]  /*0a70*/  IMAD.HI.U32 R3, R3, R0, R2 ;  /* 0x0000000003037227 */ /* 0x000fc800078e0002 */
[C---:B------:R-:W-:Y:S02]  /*0a80*/  VIADD R2, R12.reuse, 0x50 ;  /* 0x000000500c027836 */ /* 0x040fe40000000000 */
[----:B------:R-:W-:Y:S02]  /*0a90*/  VIADD R0, R12, 0x60 ;  /* 0x000000600c007836 */ /* 0x000fe40000000000 */
[----:B------:R-:W-:Y:S01]  /*0aa0*/  IMAD.HI.U32 R14, R3, R6, RZ ;  /* 0x00000006030e7227 */ /* 0x000fe200078e00ff */
[----:B------:R-:W-:Y:S02]  /*0ab0*/  ISETP.GE.AND P3, PT, R2, UR5, PT ;  /* 0x0000000502007c0c */ /* 0x000fe4000bf66270 */
[----:B------:R-:W-:Y:S01]  /*0ac0*/  SHF.R.S32.HI R2, RZ, 0x1f, R81 ;  /* 0x0000001fff027819 */ /* 0x000fe20000011451 */
[----:B------:R-:W-:Y:S01]  /*0ad0*/  IMAD.SHL.U32 R3, R12, 0x40, RZ ;  /* 0x000000400c037824 */ /* 0x000fe200078e00ff */
[----:B------:R-:W-:Y:S01]  /*0ae0*/  ISETP.GE.AND P2, PT, R0, UR5, PT ;  /* 0x0000000500007c0c */ /* 0x000fe2000bf46270 */
[----:B------:R-:W-:Y:S01]  /*0af0*/  IMAD.MOV R0, RZ, RZ, -R14 ;  /* 0x000000ffff007224 */ /* 0x000fe200078e0a0e */
[----:B------:R-:W-:-:S02]  /*0b00*/  IADD3.X R161, R9, UR9, R2, P1, P0 ;  /* 0x0000000909a17c10 */ /* 0x000fc40008fe0402 */
[----:B------:R-:W-:Y:S01]  /*0b10*/  PLOP3.LUT P1, PT, PT, PT, UP0, 0x80, 0x0 ;  /* 0x000000000000781c */ /* 0x000fe20003f2f008 */
[----:B------:R-:W-:Y:S01]  /*0b20*/  IMAD R0, R5, R0, R6 ;  /* 0x0000000005007224 */ /* 0x000fe200078e0206 */
[----:B------:R-:W-:-:S04]  /*0b30*/  LOP3.LUT R2, R4, 0xfffffff8, RZ, 0xc0, !PT ;  /* 0xfffffff804027812 */ /* 0x000fc800078ec0ff */
[----:B------:R-:W-:-:S07]  /*0b40*/  ISETP.GT.U32.AND P0, PT, R5, R0, PT ;  /* 0x000000000500720c */ /* 0x000fce0003f04070 */
        /* <DEDUP_REMOVED lines=13> */
.L_x_1215:
[----:B------:R-:W-:Y:S01]  /*0c20*/  @UP0 UIADD3 UR6, UR31, UR8, URZ ;  /* 0x000000081f060290 */ /* 0x000fe2000fffe03f */
[----:B------:R-:W-:Y:S01]  /*0c30*/  IMAD.IADD R36, R158, 0x1, -R2 ;  /* 0x000000019e247824 */ /* 0x000fe200078e0a02 */
[----:B------:R-:W-:Y:S01]  /*0c40*/  LOP3.LUT R2, R3, 0x1c0, RZ, 0xc0, !PT ;  /* 0x000001c003027812 */ /* 0x000fe200078ec0ff */
[----:B------:R-:W-:Y:S01]  /*0c50*/  @UP0 ULDC.64 UR8, c[0x0][0x250] ;  /* 0x0000940000080ab9 */ /* 0x000fe20000000a00 */
[----:B------:R-:W-:Y:S01]  /*0c60*/  LEA.HI R4, R21, R158, RZ, 0x6 ;  /* 0x0000009e15047211 */ /* 0x000fe200078f30ff */
[----:B------:R-:W-:Y:S01]  /*0c70*/  @UP0 UIMAD.WIDE.U32 UR36, UR6, UR8, URZ ;  /* 0x00000008062402a5 */ /* 0x000fe2000f8e003f */
[----:B------:R-:W-:Y:S01]  /*0c80*/  IMAD.SHL.U32 R232, R36, 0x8, RZ ;  /* 0x0000000824e87824 */ /* 0x000fe200078e00ff */
[----:B------:R-:W-:Y:S01]  /*0c90*/  @UP0 UIMAD UR6, UR6, UR9, URZ ;  /* 0x00000009060602a4 */ /* 0x000fe2000f8e023f */
[----:B------:R-:W-:Y:S01]  /*0ca0*/  SHF.R.U32.HI R3, RZ, 0x3, R2 ;  /* 0x00000003ff037819 */ /* 0x000fe20000011602 */
[----:B------:R-:W-:Y:S02]  /*0cb0*/  @!P0 IMAD.IADD R0, R0, 0x1, -R5 ;  /* 0x0000000100008824 */ /* 0x000fe400078e0a05 */
[----:B------:R-:W-:Y:S01]  /*0cc0*/  @UP0 UIADD3 UR21, UR37, UR6, URZ ;  /* 0x0000000625150290 */ /* 0x000fe2000fffe03f */
[----:B------:R-:W-:Y:S01]  /*0cd0*/  LOP3.LUT R2, R2, 0x38, R232, 0xf8, !PT ;  /* 0x0000003802027812 */ /* 0x000fe200078ef8e8 */
[----:B------:R-:W-:Y:S01]  /*0ce0*/  @UP0 UMOV UR22, UR36 ;  /* 0x0000002400160c82 */ /* 0x000fe20008000000 */
[----:B------:R-:W-:Y:S09]  /*0cf0*/  @P1 BRA `(.L_x_1216) ;  /* 0x0000000000341947 */ /* 0x000ff20003800000 */
        /* <DEDUP_REMOVED lines=13> */
.L_x_1216:
[----:B------:R-:W1:Y:S01]  /*0dd0*/  S2UR UR35, SR_CgaCtaId ;  /* 0x00000000002379c3 */ /* 0x000e620000008800 */
[----:B------:R-:W-:Y:S01]  /*0de0*/  ISETP.GE.U32.AND P6, PT, R0, R5, PT ;  /* 0x000000050000720c */ /* 0x000fe20003fc6070 */
[----:B------:R-:W-:Y:S01]  /*0df0*/  @!P0 VIADD R14, R14, 0x1 ;  /* 0x000000010e0e8836 */ /* 0x000fe20000000000 */
[----:B------:R-:W-:Y:S01]  /*0e00*/  LOP3.LUT R2, R2, R3, RZ, 0x3c, !PT ;  /* 0x0000000302027212 */ /* 0x000fe200078e3cff */
[----:B------:R-:W-:Y:S01]  /*0e10*/  IMAD.SHL.U32 R3, R4, 0x8, RZ ;  /* 0x0000000804037824 */ /* 0x000fe200078e00ff */
[----:B------:R-:W-:Y:S01]  /*0e20*/  SHF.R.S32.HI R233, RZ, 0x1f, R232 ;  /* 0x0000001fffe97819 */ /* 0x000fe200000114e8 */
[C---:B------:R-:W-:Y:S01]  /*0e30*/  VIADD R0, R12.reuse, 0x70 ;  /* 0x000000700c007836 */ /* 0x040fe20000000000 */
[----:B------:R-:W-:Y:S01]  /*0e40*/  ULDC.64 UR6, c[0x0][0x258] ;  /* 0x0000960000067ab9 */ /* 0x000fe20000000a00 */
[----:B------:R-:W-:Y:S01]  /*0e50*/  VIADD R20, R12, 0x10 ;  /* 0x000000100c147836 */ /* 0x000fe20000000000 */
[----:B------:R-:W-:Y:S01]  /*0e60*/  LOP3.LUT R192, R2, 0xfffffe00, R3, 0xf8, !PT ;  /* 0xfffffe0002c07812 */ /* 0x000fe200078ef803 */
[----:B------:R-:W-:Y:S01]  /*0e70*/  UIMAD UR31, UR23, UR6, URZ ;  /* 0x00000006171f72a4 */ /* 0x000fe2000f8e023f */
[----:B------:R-:W-:Y:S01]  /*0e80*/  IADD3 R2, P0, R232, UR34, RZ ;  /* 0x00000022e8027c10 */ /* 0x000fe2000ff1e0ff */
[----:B------:R-:W-:Y:S01]  /*0e90*/  IMAD.U32 R6, RZ, RZ, UR14 ;  /* 0x0000000eff067e24 */ /* 0x000fe2000f8e00ff */
[----:B------:R-:W-:Y:S01]  /*0ea0*/  ISETP.GE.AND P1, PT, R0, UR5, PT ;  /* 0x0000000500007c0c */ /* 0x000fe2000bf26270 */
[----:B------:R-:W-:Y:S01]  /*0eb0*/  @P6 VIADD R14, R14, 0x1 ;  /* 0x000000010e0e6836 */ /* 0x000fe20000000000 */
[----:B------:R-:W-:Y:S01]  /*0ec0*/  ISETP.GE.AND P6, PT, R12, UR5, PT ;  /* 0x000000050c007c0c */ /* 0x000fe2000bfc6270 */
[----:B------:R-:W-:Y:S01]  /*0ed0*/  IMAD.U32 R0, RZ, RZ, UR6 ;  /* 0x00000006ff007e24 */ /* 0x000fe2000f8e00ff */
[----:B------:R-:W-:Y:S01]  /*0ee0*/  IADD3.X R3, R233, UR4, RZ, P0, !PT ;  /* 0x00000004e9037c10 */ /* 0x000fe200087fe4ff */
[----:B------:R-:W-:Y:S01]  /*0ef0*/  UIMAD UR7, UR24, UR7, UR31 ;  /* 0x00000007180772a4 */ /* 0x000fe2000f8e021f */
[----:B------:R-:W-:Y:S01]  /*0f00*/  SHF.R.S32.HI R13, RZ, 0x1f, R12 ;  /* 0x0000001fff0d7819 */ /* 0x000fe2000001140c */
[----:B------:R-:W-:Y:S01]  /*0f10*/  UMOV UR4, 0x400 ;  /* 0x0000040000047882 */ /* 0x000fe20000000000 */
[----:B------:R-:W-:Y:S01]  /*0f20*/  LOP3.LUT R4, R16, UR24, RZ, 0x3c, !PT ;  /* 0x0000001810047c12 */ /* 0x000fe2000f8e3cff */
[----:B------:R-:W-:Y:S01]  /*0f30*/  IMAD.WIDE.U32 R10, R0, UR24, R2 ;  /* 0x00000018000a7c25 */ /* 0x000fe2000f8e0002 */
[----:B------:R-:W-:Y:S01]  /*0f40*/  BSSY B0, `(.L_x_1217) ;  /* 0x000001a000007945 */ /* 0x000fe20003800000 */
[----:B-1----:R-:W-:Y:S01]  /*0f50*/  ULEA UR4, UR35, UR4, 0x18 ;  /* 0x0000000423047291 */ /* 0x002fe2000f8ec03f */
[----:B------:R-:W-:Y:S01]  /*0f60*/  ISETP.GE.AND P5, PT, R4, RZ, PT ;  /* 0x000000ff0400720c */ /* 0x000fe20003fa6270 */
[----:B------:R-:W-:Y:S01]  /*0f70*/  VIADD R9, R11, UR7 ;  /* 0x000000070b097c36 */ /* 0x000fe20008000000 */
[----:B------:R-:W-:Y:S01]  /*0f80*/  ISETP.GE.AND P0, PT, R20, UR5, PT ;  /* 0x0000000514007c0c */ /* 0x000fe2000bf06270 */
[----:B------:R-:W-:-:S02]  /*0f90*/  IMAD.WIDE R6, R6, 0x80, R12 ;  /* 0x0000008006067825 */ /* 0x000fc400078e020c */
[----:B------:R-:W-:Y:S02]  /*0fa0*/  LEA R192, R192, UR4, 0x1 ;  /* 0x00000004c0c07c11 */ /* 0x000fe4000f8e08ff */
        /* <DEDUP_REMOVED lines=19> */
.L_x_1218:
[----:B------:R-:W-:Y:S05]  /*10e0*/  BSYNC B0 ;  /* 0x0000000000007941 */ /* 0x000fea0003800000 */
.L_x_1217:
        /* <DEDUP_REMOVED lines=24> */
.L_x_1220:
[----:B------:R-:W-:Y:S05]  /*1270*/  BSYNC B0 ;  /* 0x0000000000007941 */ /* 0x000fea0003800000 */
.L_x_1219:
        /* <DEDUP_REMOVED lines=23> */
.L_x_1222:
[----:B------:R-:W-:Y:S05]  /*13f0*/  BSYNC B0 ;  /* 0x0000000000007941 */ /* 0x000fea0003800000 */
.L_x_1221:
        /* <DEDUP_REMOVED lines=25> */
.L_x_1224:
[----:B------:R-:W-:Y:S05]  /*1590*/  BSYNC B0 ;  /* 0x0000000000007941 */ /* 0x000fea0003800000 */
.L_x_1223:
        /* <DEDUP_REMOVED lines=22> */
.L_x_1226:
[----:B------:R-:W-:Y:S05]  /*1700*/  BSYNC B0 ;  /* 0x0000000000007941 */ /* 0x000fea0003800000 */
.L_x_1225:
        /* <DEDUP_REMOVED lines=22> */
.L_x_1228:
[----:B------:R-:W-:Y:S05]  /*1870*/  BSYNC B0 ;  /* 0x0000000000007941 */ /* 0x000fea0003800000 */
.L_x_1227:
        /* <DEDUP_REMOVED lines=22> */
.L_x_1230:
[----:B------:R-:W-:Y:S05]  /*19e0*/  BSYNC B0 ;  /* 0x0000000000007941 */ /* 0x000fea0003800000 */
.L_x_1229:
        /* <DEDUP_REMOVED lines=22> */
.L_x_1232:
[----:B------:R-:W-:Y:S05]  /*1b50*/  BSYNC B0 ;  /* 0x0000000000007941 */ /* 0x000fea0003800000 */
.L_x_1231:
[C---:B--2-4-:R-:W-:Y:S01]  /*1b60*/  IMAD R4, R13.reuse, UR10, RZ ;  /* 0x0000000a0d047c24 */ /* 0x054fe2000f8e02ff */
[----:B------:R-:W-:Y:S01]  /*1b70*/  ULDC.64 UR6, c[0x0][0x260] ;  /* 0x0000980000067ab9 */ /* 0x000fe20000000a00 */
[----:B------:R-:W-:Y:S01]  /*1b80*/  IMAD.WIDE.U32 R2, R12, UR10, R232 ;  /* 0x0000000a0c027c25 */ /* 0x000fe2000f8e00e8 */
[----:B------:R-:W-:Y:S01]  /*1b90*/  USHF.L.U64.HI UR31, UR10, 0x6, UR11 ;  /* 0x000000060a1f7899 */ /* 0x000fe2000801020b */
[----:B------:R-:W-:Y:S01]  /*1ba0*/  BSSY B0, `(.L_x_1233) ;  /* 0x000003c000007945 */ /* 0x000fe20003800000 */
[----:B------:R-:W-:Y:S01]  /*1bb0*/  USHF.L.U32 UR34, UR10, 0x6, URZ ;  /* 0x000000060a227899 */ /* 0x000fe2000800063f */
[----:B------:R-:W-:Y:S02]  /*1bc0*/  IMAD.IADD R10, R158, 0x1, -R15 ;  /* 0x000000019e0a7824 */ /* 0x000fe400078e0a0f */
[----:B------:R-:W-:Y:S02]  /*1bd0*/  IMAD.MOV.U32 R0, RZ, RZ, R14 ;  /* 0x000000ffff007224 */ /* 0x000fe400078e000e */
[----:B------:R-:W-:Y:S01]  /*1be0*/  IMAD R5, R12, UR11, R4 ;  /* 0x0000000b0c057c24 */ /* 0x000fe2000f8e0204 */
[----:B------:R-:W-:Y:S01]  /*1bf0*/  IADD3 R4, P0, R2, UR20, RZ ;  /* 0x0000001402047c10 */ /* 0x000fe2000ff1e0ff */
[----:B------:R-:W-:Y:S01]  /*1c00*/  IMAD R7, R13, UR8, RZ ;  /* 0x000000080d077c24 */ /* 0x000fe2000f8e02ff */
[----:B------:R-:W-:Y:S01]  /*1c10*/  SHF.R.S32.HI R6, RZ, 0x1f, R10 ;  /* 0x0000001fff067819 */ /* 0x000fe2000001140a */
[----:B------:R-:W-:Y:S01]  /*1c20*/  IMAD.MOV.U32 R37, RZ, RZ, 0x20 ;  /* 0x00000020ff257424 */ /* 0x000fe200078e00ff */
[----:B------:R-:W-:Y:S01]  /*1c30*/  @!P5 IADD3 R0, -R0, RZ, RZ ;  /* 0x000000ff0000d210 */ /* 0x000fe20007ffe1ff */
[----:B------:R-:W-:Y:S01]  /*1c40*/  IMAD R7, R12, UR9, R7 ;  /* 0x000000090c077c24 */ /* 0x000fe2000f8e0207 */
[----:B------:R-:W-:-:S02]  /*1c50*/  @!P6 LOP3.LUT R0, RZ, R16, RZ, 0x33, !PT ;  /* 0x00000010ff00e212 */ /* 0x000fc400078e33ff */
[----:B------:R-:W-:Y:S01]  /*1c60*/  IADD3.X R5, R3, UR19, R5, P0, !PT ;  /* 0x0000001303057c10 */ /* 0x000fe200087fe405 */
[----:B------:R-:W-:Y:S01]  /*1c70*/  IMAD.WIDE.U32 R2, R12, UR8, R232 ;  /* 0x000000080c027c25 */ /* 0x000fe2000f8e00e8 */
[----:B------:R-:W-:Y:S01]  /*1c80*/  LEA.HI R16, R6, R10, RZ, 0x3 ;  /* 0x0000000a06107211 */ /* 0x000fe200078f18ff */
[----:B------:R-:W-:Y:S01]  /*1c90*/  UIADD3 UR19, UR16, -0x1, URZ ;  /* 0xffffffff10137890 */ /* 0x000fe2000fffe03f */
[----:B------:R-:W-:Y:S01]  /*1ca0*/  SHF.R.S32.HI R6, RZ, 0x1f, R0 ;  /* 0x0000001fff067819 */ /* 0x000fe20000011400 */
[----:B------:R-:W-:Y:S01]  /*1cb0*/  IMAD.WIDE.U32 R22, R0, UR6, R4 ;  /* 0x0000000600167c25 */ /* 0x000fe2000f8e0004 */
[----:B------:R-:W-:Y:S01]  /*1cc0*/  IADD3 R2, P0, R2, UR22, RZ ;  /* 0x0000001602027c10 */ /* 0x000fe2000ff1e0ff */
[----:B------:R-:W-:Y:S01]  /*1cd0*/  UIMAD UR22, UR19, -0x40, UR30 ;  /* 0xffffffc0131678a4 */ /* 0x000fe2000f8e021e */
[----:B------:R-:W-:Y:S01]  /*1ce0*/  LOP3.LUT R9, R16, 0xfffffff8, RZ, 0xc0, !PT ;  /* 0xfffffff810097812 */ /* 0x000fe200078ec0ff */
[----:B------:R-:W-:Y:S01]  /*1cf0*/  IMAD R8, R6, UR6, RZ ;  /* 0x0000000606087c24 */ /* 0x000fe2000f8e02ff */
[----:B------:R-:W-:Y:S01]  /*1d00*/  IADD3.X R3, R3, UR21, R7, P0, !PT ;  /* 0x0000001503037c10 */ /* 0x000fe200087fe407 */
[----:B------:R2:W-:Y:S01]  /*1d10*/  STL.64 [R1+0x158], R22 ;  /* 0x0001581601007387 */ /* 0x0005e20000100a00 */
[----:B------:R-:W-:Y:S01]  /*1d20*/  MOV R162, R22 ;  /* 0x0000001600a27202 */ /* 0x000fe20000000f00 */
[----:B------:R-:W-:Y:S01]  /*1d30*/  IMAD R7, R0, UR7, R8 ;  /* 0x0000000700077c24 */ /* 0x000fe2000f8e0208 */
[----:B------:R-:W-:Y:S01]  /*1d40*/  ULDC.64 UR6, c[0x0][0x268] ;  /* 0x00009a0000067ab9 */ /* 0x000fe20000000a00 */
[----:B------:R-:W-:Y:S01]  /*1d50*/  ISETP.GE.AND P5, PT, R12, UR22, PT ;  /* 0x000000160c007c0c */ /* 0x000fe2000bfa6270 */
[----:B------:R-:W-:Y:S01]  /*1d60*/  IMAD.WIDE.U32 R24, R0, UR6, R2 ;  /* 0x0000000600187c25 */ /* 0x000fe2000f8e0002 */
[----:B------:R-:W-:Y:S01]  /*1d70*/  USHF.R.S32.HI UR37, URZ, 0x1f, UR19 ;  /* 0x0000001f3f257899 */ /* 0x000fe20008011413 */
[----:B------:R-:W-:Y:S01]  /*1d80*/  MOV R15, UR19 ;  /* 0x00000013000f7c02 */ /* 0x000fe20008000f00 */
[----:B------:R-:W-:Y:S01]  /*1d90*/  UIMAD UR20, UR31, UR19, URZ ;  /* 0x000000131f1472a4 */ /* 0x000fe2000f8e023f */
[----:B------:R-:W-:Y:S01]  /*1da0*/  IMAD.IADD R163, R23, 0x1, R7 ;  /* 0x0000000117a37824 */ /* 0x000fe200078e0207 */
[----:B------:R-:W-:Y:S01]  /*1db0*/  ISETP.GE.AND P4, PT, R20, UR22, PT ;  /* 0x0000001614007c0c */ /* 0x000fe2000bf86270 */
[----:B------:R-:W-:Y:S01]  /*1dc0*/  IMAD.IADD R14, R10, 0x1, -R9 ;  /* 0x000000010a0e7824 */ /* 0x000fe200078e0a09 */
[----:B------:R-:W-:Y:S01]  /*1dd0*/  ISETP.GE.AND P3, PT, R19, UR22, PT ;  /* 0x0000001613007c0c */ /* 0x000fe2000bf66270 */
[----:B------:R-:W-:Y:S01]  /*1de0*/  UIMAD UR20, UR37, UR34, UR20 ;  /* 0x00000022251472a4 */ /* 0x000fe2000f8e0214 */
[----:B------:R2:W-:Y:S01]  /*1df0*/  STL.64 [R1+0x150], R162 ;  /* 0x000150a201007387 */ /* 0x0005e20000100a00 */
[----:B------:R-:W-:Y:S01]  /*1e00*/  ISETP.GE.AND P0, PT, R18, UR22, PT ;  /* 0x0000001612007c0c */ /* 0x000fe2000bf06270 */
[----:B------:R-:W-:Y:S01]  /*1e10*/  IMAD R4, R6, UR6, RZ ;  /* 0x0000000606047c24 */ /* 0x000fe2000f8e02ff */
[----:B------:R-:W-:Y:S01]  /*1e20*/  MOV R5, 0x10 ;  /* 0x0000001000057802 */ /* 0x000fe20000000f00 */
[----:B------:R2:W-:Y:S01]  /*1e30*/  STL.64 [R1+0x160], R24 ;  /* 0x0001601801007387 */ /* 0x0005e20000100a00 */
[----:B------:R-:W-:Y:S01]  /*1e40*/  IMAD.WIDE.U32 R6, R15, UR34, R162 ;  /* 0x000000220f067c25 */ /* 0x000fe2000f8e00a2 */
[----:B------:R-:W-:-:S03]  /*1e50*/  R2P PR, R14, 0x6 ;  /* 0x000000060e007804 */ /* 0x000fc60000000000 */
[----:B------:R-:W-:Y:S02]  /*1e60*/  IMAD R17, R0, UR7, R4 ;  /* 0x0000000700117c24 */ /* 0x000fe4000f8e0204 */
[----:B------:R-:W-:Y:S01]  /*1e70*/  VIADD R9, R7, UR20 ;  /* 0x0000001407097c36 */ /* 0x000fe20008000000 */
        /* <DEDUP_REMOVED lines=14> */
.L_x_1234:
[----:B------:R-:W-:Y:S05]  /*1f60*/  BSYNC B0 ;  /* 0x0000000000007941 */ /* 0x000fea0003800000 */
.L_x_1233:
        /* <DEDUP_REMOVED lines=17> */
.L_x_1236:
[----:B------:R-:W-:Y:S05]  /*2080*/  BSYNC B0 ;  /* 0x0000000000007941 */ /* 0x000fea0003800000 */
.L_x_1235:
        /* <DEDUP_REMOVED lines=18> */
.L_x_1238:
[----:B------:R-:W-:Y:S05]  /*21b0*/  BSYNC B0 ;  /* 0x0000000000007941 */ /* 0x000fea0003800000 */
.L_x_1237:
        /* <DEDUP_REMOVED lines=18> */
.L_x_1240:
[----:B------:R-:W-:Y:S05]  /*22e0*/  BSYNC B0 ;  /* 0x0000000000007941 */ /* 0x000fea0003800000 */
.L_x_1239:
        /* <DEDUP_REMOVED lines=14> */
[----:B------:R-:W-:Y:S01]  /*23d0*/  @UP1 UIADD3 UR7, UR41, UR7, URZ ;  /* 0x0000000729071290 */ /* 0x000fe2000fffe03f */
[----:B------:R-:W-:Y:S01]  /*23e0*/  IMAD.SHL.U32 R0, R36, 0x40, RZ ;  /* 0x0000004024007824 */ /* 0x000fe200078e00ff */
[----:B------:R-:W-:Y:S02]  /*23f0*/  @UP1 ULDC UR6, c[0x0][0x2e8] ;  /* 0x0000ba0000061ab9 */ /* 0x000fe40000000800 */
[----:B------:R-:W-:Y:S01]  /*2400*/  @UP1 ULEA.HI.X UR21, UR40, UR21, UR7, 0x2, UP0 ;  /* 0x0000001528151291 */ /* 0x000fe200080f1407 */
[----:B-1----:R-:W-:-:S05]  /*2410*/  IMAD.U32 R6, RZ, RZ, UR20 ;  /* 0x00000014ff067e24 */ /* 0x002fca000f8e00ff */
[----:B------:R-:W-:-:S05]  /*2420*/  IMAD.U32 R7, RZ, RZ, UR21 ;  /* 0x00000015ff077e24 */ /* 0x000fca000f8e00ff */
[----:B------:R1:W5:Y:S01]  /*2430*/  @P0 LDG.E R10, desc[UR26][R6.64] ;  /* 0x0000001a060a0981 */ /* 0x000362000c1e1900 */
[----:B------:R-:W-:Y:S01]  /*2440*/  IMAD.SHL.U32 R2, R12, 0x8, RZ ;  /* 0x000000080c027824 */ /* 0x000fe200078e00ff */
[----:B------:R-:W-:Y:S01]  /*2450*/  LOP3.LUT R0, R0, 0x1c0, RZ, 0xc0, !PT ;  /* 0x000001c000007812 */ /* 0x000fe200078ec0ff */
[----:B--2---:R-:W-:Y:S01]  /*2460*/  IMAD.IADD R23, R25, 0x1, R17 ;  /* 0x0000000119177824 */ /* 0x004fe200078e0211 */
[----:B------:R-:W-:Y:S01]  /*2470*/  ISETP.GE.AND P4, PT, R12, UR22, PT ;  /* 0x000000160c007c0c */ /* 0x000fe2000bf86270 */
[----:B------:R-:W-:Y:S01]  /*2480*/  BAR.SYNC.DEFER_BLOCKING 0x0 ;  /* 0x0000000000007b1d */ /* 0x000fe20000010000 */
[----:B------:R-:W-:Y:S01]  /*2490*/  LOP3.LUT R2, R0, 0x8, R2, 0xf8, !PT ;  /* 0x0000000800027812 */ /* 0x000fe200078ef802 */
[----:B------:R-:W-:Y:S01]  /*24a0*/  IMAD.MOV.U32 R22, RZ, RZ, R24 ;  /* 0x000000ffff167224 */ /* 0x000fe200078e0018 */
[----:B------:R-:W-:Y:S01]  /*24b0*/  SHF.R.U32.HI R0, RZ, 0x3, R0 ;  /* 0x00000003ff007819 */ /* 0x000fe20000011600 */
[----:B------:R-:W-:Y:S01]  /*24c0*/  USHF.L.U64.HI UR20, UR8, 0x6, UR9 ;  /* 0x0000000608147899 */ /* 0x000fe20008010209 */
[----:B------:R-:W-:Y:S01]  /*24d0*/  SHF.R.S32.HI R160, RZ, 0x5, R159 ;  /* 0x00000005ffa07819 */ /* 0x000fe2000001149f */
[----:B------:R-:W-:Y:S01]  /*24e0*/  IMAD.U32 R8, RZ, RZ, UR30 ;  /* 0x0000001eff087e24 */ /* 0x000fe2000f8e00ff */
[----:B------:R-:W-:Y:S01]  /*24f0*/  LOP3.LUT R9, R2, R0, RZ, 0x3c, !PT ;  /* 0x0000000002097212 */ /* 0x000fe200078e3cff */
[----:B------:R-:W-:Y:S01]  /*2500*/  IMAD.SHL.U32 R0, R14, 0x40, RZ ;  /* 0x000000400e007824 */ /* 0x000fe200078e00ff */
[----:B------:R-:W-:Y:S01]  /*2510*/  SHF.R.S32.HI R2, RZ, 0x1f, R81 ;  /* 0x0000001fff027819 */ /* 0x000fe20000011451 */
[----:B------:R2:W-:Y:S01]  /*2520*/  STL.64 [R1+0x110], R22 ;  /* 0x0001101601007387 */ /* 0x0005e20000100a00 */
[----:B------:R-:W-:Y:S01]  /*2530*/  LEA R11, R160, UR29, 0x4 ;  /* 0x0000001da00b7c11 */ /* 0x000fe2000f8e20ff */
[----:B------:R-:W-:Y:S01]  /*2540*/  USHF.L.U32 UR21, UR8, 0x6, URZ ;  /* 0x0000000608157899 */ /* 0x000fe2000800063f */
[----:B------:R-:W-:Y:S01]  /*2550*/  LEA.HI R157, R2, R81, RZ, 0x2 ;  /* 0x00000051029d7211 */ /* 0x000fe200078f10ff */
[----:B------:R-:W-:Y:S01]  /*2560*/  UIMAD UR7, UR20, UR19, URZ ;  /* 0x00000013140772a4 */ /* 0x000fe2000f8e023f */
[----:B------:R-:W-:Y:S01]  /*2570*/  LOP3.LUT R0, R0, 0x1c0, RZ, 0xc0, !PT ;  /* 0x000001c000007812 */ /* 0x000fe200078ec0ff */
[----:B------:R-:W-:Y:S01]  /*2580*/  BSSY B0, `(.L_x_1241) ;  /* 0x000002b000007945 */ /* 0x000fe20003800000 */
[----:B------:R-:W-:Y:S01]  /*2590*/  SHF.R.S32.HI R82, RZ, 0x2, R157 ;  /* 0x00000002ff527819 */ /* 0x000fe2000001149d */
[----:B------:R-:W-:Y:S01]  /*25a0*/  UIMAD UR7, UR37, UR21, UR7 ;  /* 0x00000015250772a4 */ /* 0x000fe2000f8e0207 */
[----:B------:R-:W-:Y:S01]  /*25b0*/  ISETP.GE.AND P3, PT, R20, UR22, PT ;  /* 0x0000001614007c0c */ /* 0x000fe2000bf66270 */
[----:B-1----:R-:W5:Y:S01]  /*25c0*/  @P0 MUFU.RCP R6, UR6 ;  /* 0x0000000600060d08 */ /* 0x002f620008001000 */
[----:B------:R-:W-:-:S02]  /*25d0*/  SHF.R.S32.HI R7, RZ, 0x4, R21 ;  /* 0x00000004ff077819 */ /* 0x000fc40000011415 */
[----:B------:R-:W-:Y:S01]  /*25e0*/  ISETP.GE.AND P2, PT, R19, UR22, PT ;  /* 0x0000001613007c0c */ /* 0x000fe2000bf46270 */
[----:B------:R2:W-:Y:S01]  /*25f0*/  @P4 STS.128 [R192+0x6000], RZ ;  /* 0x006000ffc0004388 */ /* 0x0005e20000000c00 */
[----:B------:R-:W-:Y:S02]  /*2600*/  LEA.HI R5, R21, R7, RZ, 0x1 ;  /* 0x0000000715057211 */ /* 0x000fe400078f08ff */
[----:B------:R-:W-:Y:S02]  /*2610*/  ISETP.GE.AND P1, PT, R18, UR22, PT ;  /* 0x0000001612007c0c */ /* 0x000fe4000bf26270 */
[----:B------:R-:W-:-:S05]  /*2620*/  LOP3.LUT R5, R5, 0xfffffffe, RZ, 0xc0, !PT ;  /* 0xfffffffe05057812 */ /* 0x000fca00078ec0ff */
[----:B------:R-:W-:Y:S02]  /*2630*/  IMAD.IADD R7, R7, 0x1, -R5 ;  /* 0x0000000107077824 */ /* 0x000fe400078e0a05 */
[----:B------:R-:W-:Y:S02]  /*2640*/  IMAD.SHL.U32 R5, R16, 0x40, RZ ;  /* 0x0000004010057824 */ /* 0x000fe400078e00ff */
[----:B------:R-:W-:-:S03]  /*2650*/  IMAD.SHL.U32 R2, R7, 0x8, RZ ;  /* 0x0000000807027824 */ /* 0x000fc600078e00ff */
[----:B------:R-:W-:Y:S02]  /*2660*/  LOP3.LUT R156, R5, 0xfffffe00, RZ, 0xc0, !PT ;  /* 0xfffffe00059c7812 */ /* 0x000fe400078ec0ff */
[----:B------:R-:W-:Y:S02]  /*2670*/  LOP3.LUT R2, R0, 0x8, R2, 0xf8, !PT ;  /* 0x0000000800027812 */ /* 0x000fe400078ef802 */
[----:B------:R-:W-:Y:S02]  /*2680*/  SHF.R.U32.HI R0, RZ, 0x3, R0 ;  /* 0x00000003ff007819 */ /* 0x000fe40000011600 */
[----:B------:R-:W-:Y:S02]  /*2690*/  IADD3 R5, R11, 0x1, R82 ;  /* 0x000000010b057810 */ /* 0x000fe40007ffe052 */
[----:B------:R-:W-:Y:S01]  /*26a0*/  LOP3.LUT R83, R2, R0, RZ, 0x3c, !PT ;  /* 0x0000000002537212 */ /* 0x000fe200078e3cff */
[----:B------:R-:W-:Y:S01]  /*26b0*/  IMAD R2, R160, 0x400, R156 ;  /* 0x00000400a0027824 */ /* 0x000fe200078e029c */
[----:B------:R-:W-:Y:S01]  /*26c0*/  IADD3 R5, R8, -UR15, R5 ;  /* 0x8000000f08057c10 */ /* 0x000fe2000fffe005 */
[----:B------:R-:W-:-:S02]  /*26d0*/  IMAD R0, R7, 0x200, R9 ;  /* 0x0000020007007824 */ /* 0x000fc400078e0209 */
[----:B------:R-:W-:Y:S02]  /*26e0*/  IMAD.IADD R2, R83, 0x1, R2 ;  /* 0x0000000153027824 */ /* 0x000fe400078e0202 */
[----:B------:R-:W-:Y:S01]  /*26f0*/  VIADD R80, R5, UR18 ;  /* 0x0000001205507c36 */ /* 0x000fe20008000000 */
[----:B------:R-:W-:Y:S02]  /*2700*/  UMOV UR18, URZ ;  /* 0x0000003f00127c82 */ /* 0x000fe40008000000 */
[----:B------:R-:W-:Y:S01]  /*2710*/  LEA R183, R2, UR4, 0x1 ;  /* 0x0000000402b77c11 */ /* 0x000fe2000f8e08ff */
[----:B-----5:R-:W-:-:S05]  /*2720*/  @P0 FMUL.FTZ R6, R10, R6 ;  /* 0x000000060a060220 */ /* 0x020fca0000410000 */
[----:B------:R-:W-:Y:S01]  /*2730*/  @P0 R2UR UR6, R6 ;  /* 0x00000000060602ca */ /* 0x000fe200000e0000 */
[----:B------:R-:W-:-:S04]  /*2740*/  IMAD.WIDE.U32 R6, R15, UR21, R22 ;  /* 0x000000150f067c25 */ /* 0x000fc8000f8e0016 */
[----:B------:R-:W-:-:S08]  /*2750*/  VIADD R9, R7, UR7 ;  /* 0x0000000707097c36 */ /* 0x000fd00008000000 */
        /* <DEDUP_REMOVED lines=13> */
.L_x_1242:
[----:B------:R-:W-:Y:S05]  /*2830*/  BSYNC B0 ;  /* 0x0000000000007941 */ /* 0x000fea0003800000 */
.L_x_1241:
        /* <DEDUP_REMOVED lines=13> */
[----:B--2---:R-:W-:-:S04]  /*2910*/  LEA R10, P0, R0, UR6, 0x1 ;  /* 0x00000006000a7c11 */ /* 0x004fc8000f8008ff */
[----:B------:R-:W-:-:S05]  /*2920*/  LEA.HI.X R11, R0, UR7, R2, 0x1, P0 ;  /* 0x00000007000b7c11 */ /* 0x000fca00080f0c02 */
[----:B------:R-:W-:Y:S01]  /*2930*/  @!PT LDS RZ, [RZ] ;  /* 0x00000000fffff984 */ /* 0x000fe20000000800 */
[----:B------:R-:W-:Y:S01]  /*2940*/  @!PT LDS RZ, [RZ] ;  /* 0x00000000fffff984 */ /* 0x000fe20000000800 */
[----:B------:R-:W-:Y:S01]  /*2950*/  @!PT LDS RZ, [RZ] ;  /* 0x00000000fffff984 */ /* 0x000fe20000000800 */
[----:B------:R2:W-:Y:S04]  /*2960*/  LDGSTS.E.BYPASS.LTC128B.128 [R192+0x6800], desc[UR26][R10.64] ;  /* 0x068000000ac07fae */ /* 0x0005e8000b901d5a */
.L_x_1244:
[----:B------:R-:W-:Y:S05]  /*2970*/  BSYNC B0 ;  /* 0x0000000000007941 */ /* 0x000fea0003800000 */
.L_x_1243:
        /* <DEDUP_REMOVED lines=13> */
[----:B--2---:R-:W-:-:S04]  /*2a50*/  LEA R10, P0, R0, UR6, 0x1 ;  /* 0x00000006000a7c11 */ /* 0x004fc8000f8008ff */
[----:B------:R-:W-:-:S05]  /*2a60*/  LEA.HI.X R11, R0, UR7, R2, 0x1, P0 ;  /* 0x00000007000b7c11 */ /* 0x000fca00080f0c02 */
[----:B------:R-:W-:Y:S01]  /*2a70*/  @!PT LDS RZ, [RZ] ;  /* 0x00000000fffff984 */ /* 0x000fe20000000800 */
[----:B------:R-:W-:Y:S01]  /*2a80*/  @!PT LDS RZ, [RZ] ;  /* 0x00000000fffff984 */ /* 0x000fe20000000800 */
[----:B------:R-:W-:Y:S01]  /*2a90*/  @!PT LDS RZ, [RZ] ;  /* 0x00000000fffff984 */ /* 0x000fe20000000800 */
[----:B------:R2:W-:Y:S04]  /*2aa0*/  LDGSTS.E.BYPASS.LTC128B.128 [R192+0x7000], desc[UR26][R10.64] ;  /* 0x070000000ac07fae */ /* 0x0005e8000b901d5a */
.L_x_1246:
[----:B------:R-:W-:Y:S05]  /*2ab0*/  BSYNC B0 ;  /* 0x0000000000007941 */ /* 0x000fea0003800000 */
.L_x_1245:
        /* <DEDUP_REMOVED lines=19> */
.L_x_1248:
[----:B------:R-:W-:Y:S05]  /*2bf0*/  BSYNC B0 ;  /* 0x0000000000007941 */ /* 0x000fea0003800000 */
.L_x_1247:
[----:B------:R-:W-:Y:S01]  /*2c00*/  LDSM.16.M88.4 R20, [R176+0x4000] ;  /* 0x00400000b014783b */ /* 0x000fe20000000200 */
[----:B------:R-:W-:Y:S01]  /*2c10*/  R2P PR, R36, 0x6 ;  /* 0x0000000624007804 */ /* 0x000fe20000000000 */
[--C-:B------:R-:W-:Y:S01]  /*2c20*/  IMAD R186, R3, 0x2, R183.reuse ;  /* 0x0000000203ba7824 */ /* 0x100fe200078e02b7 */
[----:B------:R-:W-:Y:S01]  /*2c30*/  UISETP.GE.AND UP0, UPT, UR16, 0x2, UPT ;  /* 0x000000021000788c */ /* 0x000fe2000bf06270 */
[----:B--2---:R-:W2:Y:S01]  /*2c40*/  LDSM.16.M88.4 R8, [R183+0x2000] ;  /* 0x00200000b708783b */ /* 0x004ea20000000200 */
[C---:B------:R-:W-:Y:S01]  /*2c50*/  VIADD R2, R176.reuse, 0x4000 ;  /* 0x00004000b0027836 */ /* 0x040fe20000000000 */
[----:B------:R-:W-:Y:S01]  /*2c60*/  SEL R0, R37, 0xffffffe0, !P1 ;  /* 0xffffffe025007807 */ /* 0x000fe20004800000 */
[----:B------:R-:W-:Y:S01]  /*2c70*/  VIADD R187, R176, 0x4040 ;  /* 0x00004040b0bb7836 */ /* 0x000fe20000000000 */
[----:B------:R-:W5:Y:S01]  /*2c80*/  LDSM.16.M88.4 R32, [R176+0x4800] ;  /* 0x00480000b020783b */ /* 0x000f620000000200 */
[----:B------:R-:W-:Y:S01]  /*2c90*/  IMAD R184, R4, 0x2, R183 ;  /* 0x0000000204b87824 */ /* 0x000fe200078e02b7 */
[----:B------:R-:W-:Y:S01]  /*2ca0*/  UIADD3 UR25, UR33, 0x646e171e, URZ ;  /* 0x646e171e21197890 */ /* 0x000fe2000fffe03f */
[----:B------:R-:W-:Y:S01]  /*2cb0*/  IMAD.IADD R182, R176, 0x1, R0 ;  /* 0x00000001b0b67824 */ /* 0x000fe200078e0200 */
[----:B------:R-:W3:Y:S01]  /*2cc0*/  LDSM.16.M88.4 R28, [R176+0x5000] ;  /* 0x00500000b01c783b */ /* 0x000ee20000000200 */
[----:B------:R-:W-:Y:S01]  /*2cd0*/  IMAD R185, R3, 0x2, R184 ;  /* 0x0000000203b97824 */ /* 0x000fe200078e02b8 */
[----:B------:R-:W-:Y:S01]  /*2ce0*/  UIADD3 UR22, UR32, -0x4ab325aa, URZ ;  /* 0xb54cda5620167890 */ /* 0x000fe2000fffe03f */
[----:B------:R-:W-:Y:S01]  /*2cf0*/  @P2 VIADD R187, R2, 0xffffffc0 ;  /* 0xffffffc002bb2836 */ /* 0x000fe20000000000 */
[----:B------:R-:W4:Y:S01]  /*2d00*/  LDSM.16.M88.4 R24, [R176+0x5800] ;  /* 0x00580000b018783b */ /* 0x000f220000000200 */
[----:B------:R-:W-:-:S02]  /*2d10*/  IMAD.SHL.U32 R158, R158, 0x2, RZ ;  /* 0x000000029e9e7824 */ /* 0x000fc400078e00ff */
[----:B------:R-:W-:Y:S01]  /*2d20*/  IMAD.IADD R181, R0, 0x1, R187 ;  /* 0x0000000100b57824 */ /* 0x000fe200078e02bb */
[----:B------:R-:W4:Y:S01]  /*2d30*/  LDSM.16.M88.4 R12, [R183] ;  /* 0x00000000b70c783b */ /* 0x000f220000000200 */
[----:B------:R-:W-:Y:S01]  /*2d40*/  SHF.R.S32.HI R0, RZ, 0x1f, R159 ;  /* 0x0000001fff007819 */ /* 0x000fe2000001149f */
[----:B------:R-:W-:Y:S01]  /*2d50*/  IMAD.U32 R5, RZ, RZ, UR14 ;  /* 0x0000000eff057e24 */ /* 0x000fe2000f8e00ff */
[----:B-1----:R-:W-:Y:S01]  /*2d60*/  LOP3.LUT R6, R158, 0x6, RZ, 0xc0, !PT ;  /* 0x000000069e067812 */ /* 0x002fe200078ec0ff */
[----:B------:R-:W-:Y:S01]  /*2d70*/  LDSM.16.M88.4 R16, [R186+0x2000] ;  /* 0x00200000ba10783b */ /* 0x000fe20000000200 */
[----:B------:R-:W-:Y:S01]  /*2d80*/  LEA.HI R0, R0, R160, RZ, 0x2 ;  /* 0x000000a000007211 */ /* 0x000fe200078f10ff */
[----:B------:R-:W-:Y:S02]  /*2d90*/  IMAD R180, R5, 0x8, R160 ;  /* 0x0000000805b47824 */ /* 0x000fe400078e02a0 */
[----:B------:R-:W1:Y:S01]  /*2da0*/  LDSM.16.M88.4 R52, [R182+0x4000] ;  /* 0x00400000b634783b */ /* 0x000e620000000200 */
[----:B------:R-:W-:Y:S01]  /*2db0*/  LOP3.LUT R2, R0, 0xffffffc, RZ, 0xc0, !PT ;  /* 0x0ffffffc00027812 */ /* 0x000fe200078ec0ff */
[----:B------:R-:W-:-:S02]  /*2dc0*/  IMAD.U32 R0, RZ, RZ, UR19 ;  /* 0x00000013ff007e24 */ /* 0x000fc4000f8e00ff */
[----:B------:R-:W1:Y:S01]  /*2dd0*/  LDSM.16.M88.4 R48, [R182+0x4800] ;  /* 0x00480000b630783b */ /* 0x000e620000000200 */
[----:B------:R-:W-:Y:S02]  /*2de0*/  IMAD.U32 R5, RZ, RZ, UR30 ;  /* 0x0000001eff057e24 */ /* 0x000fe4000f8e00ff */
[----:B------:R-:W-:Y:S01]  /*2df0*/  IMAD.IADD R2, R160, 0x1, -R2 ;  /* 0x00000001a0027824 */ /* 0x000fe200078e0a02 */
[----:B------:R-:W1:Y:S01]  /*2e00*/  LDSM.16.M88.4 R60, [R182+0x5000] ;  /* 0x00500000b63c783b */ /* 0x000e620000000200 */
[----:B------:R-:W-:Y:S02]  /*2e10*/  IMAD R0, R0, 0x40, R6 ;  /* 0x0000004000007824 */ /* 0x000fe400078e0206 */
[----:B------:R-:W-:Y:S01]  /*2e20*/  IMAD R82, R2, 0x10, R82 ;  /* 0x0000001002527824 */ /* 0x000fe200078e0252 */
[----:B------:R-:W1:Y:S01]  /*2e30*/  LDSM.16.M88.4 R76, [R182+0x5800] ;  /* 0x00580000b64c783b */ /* 0x000e620000000200 */
[----:B------:R-:W-:Y:S02]  /*2e40*/  VIADD R2, R0, 0x1 ;  /* 0x0000000100027836 */ /* 0x000fe40000000000 */
[C---:B------:R-:W-:Y:S01]  /*2e50*/  VIADD R190, R187.reuse, 0x800 ;  /* 0x00000800bbbe7836 */ /* 0x040fe20000000000 */
[----:B--2---:R-:W-:Y:S01]  /*2e60*/  HMMA.16816.F32.BF16 R72, R8, R20, RZ ;  /* 0x000000140848723c */ /* 0x004fe200000418ff */
[----:B------:R-:W0:Y:S01]  /*2e70*/  LDGDEPBAR ;  /* 0x00000000000079af */ /* 0x000e220000000000 */
[----:B------:R-:W-:Y:S01]  /*2e80*/  I2FP.F32.S32 R6, R2 ;  /* 0x0000000200067245 */ /* 0x000fe20000201400 */
[----:B------:R-:W-:-:S02]  /*2e90*/  VIADD R189, R187, 0x1000 ;  /* 0x00001000bbbd7836 */ /* 0x000fc40000000000 */
[----:B------:R-:W-:Y:S01]  /*2ea0*/  STL [R1+0x80], R180 ;  /* 0x000080b401007387 */ /* 0x000fe20000100800 */
[----:B------:R-:W-:Y:S01]  /*2eb0*/  HMMA.16816.F32.BF16 R68, R8, R22, RZ ;  /* 0x000000160844723c */ /* 0x000fe200000418ff */
[----:B------:R-:W-:-:S05]  /*2ec0*/  VIADD R188, R187, 0x1800 ;  /* 0x00001800bbbc7836 */ /* 0x000fca0000000000 */
[C---:B-----5:R-:W-:Y:S06]  /*2ed0*/  HMMA.16816.F32.BF16 R56, R8.reuse, R32, RZ ;  /* 0x000000200838723c */ /* 0x060fec00000418ff */
[C---:B---3--:R-:W-:Y:S06]  /*2ee0*/  HMMA.16816.F32.BF16 R40, R8.reuse, R28, RZ ;  /* 0x0000001c0828723c */ /* 0x048fec00000418ff */
[C---:B----4-:R-:W-:Y:S06]  /*2ef0*/  HMMA.16816.F32.BF16 R36, R8.reuse, R24, RZ ;  /* 0x000000180824723c */ /* 0x050fec00000418ff */
[C---:B------:R-:W-:Y:S06]  /*2f00*/  HMMA.16816.F32.BF16 R44, R8.reuse, R34, RZ ;  /* 0x00000022082c723c */ /* 0x040fec00000418ff */
[----:B------:R-:W-:Y:S06]  /*2f10*/  HMMA.16816.F32.BF16 R64, R8, R30, RZ ;  /* 0x0000001e0840723c */ /* 0x000fec00000418ff */
[C---:B------:R-:W-:Y:S06]  /*2f20*/  HMMA.16816.F32.BF16 R100, R12.reuse, R20, RZ ;  /* 0x000000140c64723c */ /* 0x040fec00000418ff */
[----:B------:R-:W-:Y:S01]  /*2f30*/  HMMA.16816.F32.BF16 R96, R12, R22, RZ ;  /* 0x000000160c60723c */ /* 0x000fe200000418ff */
[----:B------:R-:W2:Y:S05]  /*2f40*/  LDSM.16.M88.4 R20, [R186] ;  /* 0x00000000ba14783b */ /* 0x000eaa0000000200 */
[----:B------:R-:W-:Y:S06]  /*2f50*/  HMMA.16816.F32.BF16 R8, R8, R26, RZ ;  /* 0x0000001a0808723c */ /* 0x000fec00000418ff */
[C---:B------:R-:W-:Y:S06]  /*2f60*/  HMMA.16816.F32.BF16 R84, R12.reuse, R28, RZ ;  /* 0x0000001c0c54723c */ /* 0x040fec00000418ff */
[C---:B------:R-:W-:Y:S06]  /*2f70*/  HMMA.16816.F32.BF16 R104, R12.reuse, R30, RZ ;  /* 0x0000001e0c68723c */ /* 0x040fec00000418ff */
[----:B------:R-:W-:Y:S06]  /*2f80*/  HMMA.16816.F32.BF16 R28, R12, R24, RZ ;  /* 0x000000180c1c723c */ /* 0x000fec00000418ff */
[----:B-1----:R-:W-:Y:S06]  /*2f90*/  HMMA.16816.F32.BF16 R148, R16, R54, R68 ;  /* 0x000000361094723c */ /* 0x002fec0000041844 */
[C---:B------:R-:W-:Y:S06]  /*2fa0*/  HMMA.16816.F32.BF16 R88, R12.reuse, R32, RZ ;  /* 0x000000200c58723c */ /* 0x040fec00000418ff */
[C---:B------:R-:W-:Y:S01]  /*2fb0*/  HMMA.16816.F32.BF16 R92, R12.reuse, R34, RZ ;  /* 0x000000220c5c723c */ /* 0x040fe200000418ff */
[----:B------:R-:W-:Y:S05]  /*2fc0*/  LDSM.16.M88.4 R32, [R187+0x1800] ;  /* 0x00180000bb20783b */ /* 0x000fea0000000200 */
[----:B------:R-:W-:Y:S01]  /*2fd0*/  HMMA.16816.F32.BF16 R108, R12, R26, RZ ;  /* 0x0000001a0c6c723c */ /* 0x000fe200000418ff */
[----:B------:R-:W-:Y:S04]  /*2fe0*/  LDSM.16.M88.4 R12, [R184+0x2000] ;  /* 0x00200000b80c783b */ /* 0x000fe80000000200 */
[----:B------:R-:W-:Y:S01]  /*2ff0*/  LDSM.16.M88.4 R24, [R181+0x800] ;  /* 0x00080000b518783b */ /* 0x000fe20000000200 */
[C---:B------:R-:W-:Y:S06]  /*3000*/  HMMA.16816.F32.BF16 R152, R16.reuse, R52, R72 ;  /* 0x000000341098723c */ /* 0x040fec0000041848 */
[C---:B------:R-:W-:Y:S06]  /*3010*/  HMMA.16816.F32.BF16 R144, R16.reuse, R48, R56 ;  /* 0x000000301090723c */ /* 0x040fec0000041838 */
[C---:B------:R-:W-:Y:S01]  /*3020*/  HMMA.16816.F32.BF16 R136, R16.reuse, R60, R40 ;  /* 0x0000003c1088723c */ /* 0x040fe20000041828 */
[----:B------:R-:W-:Y:S05]  /*3030*/  LDSM.16.M88.4 R40, [R187+0x800] ;  /* 0x00080000bb28783b */ /* 0x000fea0000000200 */
[C---:B------:R-:W-:Y:S01]  /*3040*/  HMMA.16816.F32.BF16 R128, R16.reuse, R76, R36 ;  /* 0x0000004c1080723c */ /* 0x040fe20000041824 */
[----:B------:R-:W-:Y:S05]  /*3050*/  LDSM.16.M88.4 R36, [R187+0x1000] ;  /* 0x00100000bb24783b */ /* 0x000fea0000000200 */
[C---:B------:R-:W-:Y:S01]  /*3060*/  HMMA.16816.F32.BF16 R140, R16.reuse, R50, R44 ;  /* 0x00000032108c723c */ /* 0x040fe2000004182c */
[----:B------:R-:W-:Y:S05]  /*3070*/  LDSM.16.M88.4 R44, [R187] ;  /* 0x00000000bb2c783b */ /* 0x000fea0000000200 */
[C---:B------:R-:W-:Y:S06]  /*3080*/  HMMA.16816.F32.BF16 R132, R16.reuse, R62, R64 ;  /* 0x0000003e1084723c */ /* 0x040fec0000041840 */
[----:B------:R-:W-:Y:S01]  /*3090*/  HMMA.16816.F32.BF16 R68, R16, R78, R8 ;  /* 0x0000004e1044723c */ /* 0x000fe20000041808 */
[----:B------:R-:W1:Y:S04]  /*30a0*/  LDSM.16.M88.4 R16, [R184] ;  /* 0x00000000b810783b */ /* 0x000e680000000200 */
[----:B------:R-:W-:Y:S01]  /*30b0*/  LDSM.16.M88.4 R8, [R185+0x2000] ;  /* 0x00200000b908783b */ /* 0x000fe20000000200 */
[C---:B--2---:R-:W-:Y:S06]  /*30c0*/  HMMA.16816.F32.BF16 R112, R20.reuse, R52, R100 ;  /* 0x000000341470723c */ /* 0x044fec0000041864 */
[C---:B------:R-:W-:Y:S01]  /*30d0*/  HMMA.16816.F32.BF16 R124, R20.reuse, R76, R28 ;  /* 0x0000004c147c723c */ /* 0x040fe2000004181c */
[----:B------:R-:W-:Y:S05]  /*30e0*/  LDSM.16.M88.4 R28, [R181] ;  /* 0x00000000b51c783b */ /* 0x000fea0000000200 */
[C---:B------:R-:W-:Y:S06]  /*30f0*/  HMMA.16816.F32.BF16 R116, R20.reuse, R48, R88 ;  /* 0x000000301474723c */ /* 0x040fec0000041858 */
[C---:B------:R-:W-:Y:S06]  /*3100*/  HMMA.16816.F32.BF16 R120, R20.reuse, R60, R84 ;  /* 0x0000003c1478723c */ /* 0x040fec0000041854 */
[C---:B------:R-:W-:Y:S01]  /*3110*/  HMMA.16816.F32.BF16 R56, R20.reuse, R54, R96 ;  /* 0x000000361438723c */ /* 0x040fe20000041860 */
[----:B------:R-:W-:Y:S05]  /*3120*/  LDSM.16.M88.4 R52, [R181+0x1800] ;  /* 0x00180000b534783b */ /* 0x000fea0000000200 */
[C---:B------:R-:W-:Y:S01]  /*3130*/  HMMA.16816.F32.BF16 R64, R20.reuse, R50, R92 ;  /* 0x000000321440723c */ /* 0x040fe2000004185c */
[----:B------:R-:W-:Y:S05]  /*3140*/  LDSM.16.M88.4 R48, [R181+0x1000] ;  /* 0x00100000b530783b */ /* 0x000fea0000000200 */
[C---:B------:R-:W-:Y:S06]  /*3150*/  HMMA.16816.F32.BF16 R72, R20.reuse, R62, R104 ;  /* 0x0000003e1448723c */ /* 0x040fec0000041868 */
[----:B------:R-:W-:Y:S01]  /*3160*/  HMMA.16816.F32.BF16 R76, R20, R78, R108 ;  /* 0x0000004e144c723c */ /* 0x000fe2000004186c */
[----:B------:R-:W2:Y:S01]  /*3170*/  LDSM.16.M88.4 R20, [R185] ;  /* 0x00000000b914783b */ /* 0x000ea20000000200 */
[----:B------:R-:W-:-:S04]  /*3180*/  DEPBAR.LE SB0, 0x0 ;  /* 0x000080000000791a */ /* 0x000fc80000000000 */
[-C--:B-1----:R-:W-:Y:S06]  /*3190*/  HMMA.16816.F32.BF16 R60, R16, R44.reuse, R112 ;  /* 0x0000002c103c723c */ /* 0x082fec0000041870 */
[C---:B------:R-:W-:Y:S06]  /*31a0*/  HMMA.16816.F32.BF16 R108, R12.reuse, R44, R152 ;  /* 0x0000002c0c6c723c */ /* 0x040fec0000041898 */
[-C--:B------:R-:W-:Y:S06]  /*31b0*/  HMMA.16816.F32.BF16 R104, R12, R46.reuse, R148 ;  /* 0x0000002e0c68723c */ /* 0x080fec0000041894 */
[----:B------:R-:W-:Y:S06]  /*31c0*/  HMMA.16816.F32.BF16 R44, R16, R46, R56 ;  /* 0x0000002e102c723c */ /* 0x000fec0000041838 */
[C---:B------:R-:W-:Y:S06]  /*31d0*/  HMMA.16816.F32.BF16 R100, R12.reuse, R40, R144 ;  /* 0x000000280c64723c */ /* 0x040fec0000041890 */
[----:B------:R-:W-:Y:S06]  /*31e0*/  HMMA.16816.F32.BF16 R96, R12, R42, R140 ;  /* 0x0000002a0c60723c */ /* 0x000fec000004188c */
[----:B--2---:R-:W-:Y:S06]  /*31f0*/  HMMA.16816.F32.BF16 R60, R20, R28, R60 ;  /* 0x0000001c143c723c */ /* 0x004fec000004183c */
[C---:B------:R-:W-:Y:S06]  /*3200*/  HMMA.16816.F32.BF16 R56, R16.reuse, R40, R116 ;  /* 0x000000281038723c */ /* 0x040fec0000041874 */
[C---:B------:R-:W-:Y:S06]  /*3210*/  HMMA.16816.F32.BF16 R40, R16.reuse, R42, R64 ;  /* 0x0000002a1028723c */ /* 0x040fec0000041840 */
[----:B------:R-:W-:Y:S06]  /*3220*/  HMMA.16816.F32.BF16 R64, R16, R32, R124 ;  /* 0x000000201040723c */ /* 0x000fec000004187c */
[----:B------:R-:W-:Y:S01]  /*3230*/  HMMA.16816.F32.BF16 R92, R12, R36, R136 ;  /* 0x000000240c5c723c */ /* 0x000fe20000041888 */
[----:B------:R-:W-:-:S05]  /*3240*/  FFMA.FTZ R7, R6, UR18, R61 ;  /* 0x0000001206077c23 */ /* 0x000fca000801003d */
[C---:B------:R-:W-:Y:S06]  /*3250*/  HMMA.16816.F32.BF16 R84, R12.reuse, R32, R128 ;  /* 0x000000200c54723c */ /* 0x040fec0000041880 */
[C---:B------:R-:W-:Y:S06]  /*3260*/  HMMA.16816.F32.BF16 R88, R12.reuse, R38, R132 ;  /* 0x000000260c58723c */ /* 0x040fec0000041884 */
[----:B------:R-:W-:Y:S06]  /*3270*/  HMMA.16816.F32.BF16 R68, R12, R34, R68 ;  /* 0x000000220c44723c */ /* 0x000fec0000041844 */
[C---:B------:R-:W-:Y:S06]  /*3280*/  HMMA.16816.F32.BF16 R108, R8.reuse, R28, R108 ;  /* 0x0000001c086c723c */ /* 0x040fec000004186c */
[-C--:B------:R-:W-:Y:S06]  /*3290*/  HMMA.16816.F32.BF16 R104, R8, R30.reuse, R104 ;  /* 0x0000001e0868723c */ /* 0x080fec0000041868 */
[----:B------:R-:W-:Y:S06]  /*32a0*/  HMMA.16816.F32.BF16 R28, R20, R30, R44 ;  /* 0x0000001e141c723c */ /* 0x000fec000004182c */
[----:B------:R-:W-:Y:S01]  /*32b0*/  HMMA.16816.F32.BF16 R12, R16, R36, R120 ;  /* 0x00000024100c723c */ /* 0x000fe20000041878 */
[----:B------:R-:W-:-:S02]  /*32c0*/  VIMNMX R44, R80, UR30, PT ;  /* 0x0000001e502c7c48 */ /* 0x000fc4000bfe0100 */
[C-C-:B------:R-:W-:Y:S02]  /*32d0*/  VIADDMNMX R45, R80.reuse, 0x8, R5.reuse, PT ;  /* 0x00000008502d7846 */ /* 0x140fe40003800105 */
[C-C-:B------:R-:W-:Y:S01]  /*32e0*/  VIADDMNMX R47, R80.reuse, 0x40, R5.reuse, PT ;  /* 0x00000040502f7846 */ /* 0x140fe20003800105 */
[C---:B------:R-:W-:Y:S01]  /*32f0*/  HMMA.16816.F32.BF16 R36, R16.reuse, R38, R72 ;  /* 0x000000261024723c */ /* 0x040fe20000041848 */
[----:B------:R-:W-:Y:S01]  /*3300*/  VIADDMNMX R46, R80, 0x48, R5, PT ;  /* 0x00000048502e7846 */ /* 0x000fe20003800105 */
[----:B------:R-:W-:Y:S01]  /*3310*/  VIADD R5, R0, 0x8 ;  /* 0x0000000800057836 */ /* 0x000fe20000000000 */
[CC--:B------:R-:W-:Y:S02]  /*3320*/  ISETP.GE.AND P1, PT, R2.reuse, R44.reuse, PT ;  /* 0x0000002c0200720c */ /* 0x0c0fe40003f26270 */
[----:B------:R-:W-:Y:S01]  /*3330*/  ISETP.GE.AND P0, PT, R2, R45, PT ;  /* 0x0000002d0200720c */ /* 0x000fe20003f06270 */
[----:B------:R-:W-:Y:S01]  /*3340*/  HMMA.16816.F32.BF16 R16, R16, R34, R76 ;  /* 0x000000221010723c */ /* 0x000fe2000004184c */
[----:B------:R-:W-:-:S02]  /*3350*/  ISETP.GE.AND P6, PT, R5, R44, PT ;  /* 0x0000002c0500720c */ /* 0x000fc40003fc6270 */
[C---:B------:R-:W-:Y:S02]  /*3360*/  ISETP.GE.AND P5, PT, R5.reuse, R45, PT ;  /* 0x0000002d0500720c */ /* 0x040fe40003fa6270 */
[-C--:B------:R-:W-:Y:S01]  /*3370*/  ISETP.GE.AND P3, PT, R5, R47.reuse, PT ;  /* 0x0000002f0500720c */ /* 0x080fe20003f66270 */
[C---:B------:R-:W-:Y:S01]  /*3380*/  HMMA.16816.F32.BF16 R100, R8.reuse, R24, R100 ;  /* 0x000000180864723c */ /* 0x040fe20000041864 */
[C---:B------:R-:W-:Y:S02]  /*3390*/  ISETP.GE.AND P4, PT, R2.reuse, R47, PT ;  /* 0x0000002f0200720c */ /* 0x040fe40003f86270 */
[-C--:B------:R-:W-:Y:S01]  /*33a0*/  ISETP.GE.AND P2, PT, R2, R46.reuse, PT ;  /* 0x0000002e0200720c */ /* 0x080fe20003f46270 */
[----:B------:R-:W-:Y:S02]  /*33b0*/  VIADD R2, R0, 0x9 ;  /* 0x0000000900027836 */ /* 0x000fe40000000000 */
[----:B------:R-:W-:Y:S06]  /*33c0*/  HMMA.16816.F32.BF16 R96, R8, R26, R96 ;  /* 0x0000001a0860723c */ /* 0x000fec0000041860 */
[C---:B------:R-:W-:Y:S06]  /*33d0*/  HMMA.16816.F32.BF16 R56, R20.reuse, R24, R56 ;  /* 0x000000181438723c */ /* 0x040fec0000041838 */
[C---:B------:R-:W-:Y:S06]  /*33e0*/  HMMA.16816.F32.BF16 R40, R20.reuse, R26, R40 ;  /* 0x0000001a1428723c */ /* 0x040fec0000041828 */
[----:B------:R-:W-:Y:S06]  /*33f0*/  HMMA.16816.F32.BF16 R24, R20, R52, R64 ;  /* 0x000000341418723c */ /* 0x000fec0000041840 */
[----:B------:R-:W-:Y:S01]  /*3400*/  HMMA.16816.F32.BF16 R92, R8, R48, R92 ;  /* 0x00000030085c723c */ /* 0x000fe2000004185c */
[----:B------:R-:W-:Y:S01]  /*3410*/  FSEL R65, R7, -INF , !P1 ;  /* 0xff80000007417808 */ /* 0x000fe20004800000 */
[----:B------:R-:W-:Y:S01]  /*3420*/  BAR.SYNC.DEFER_BLOCKING 0x0 ;  /* 0x0000000000007b1d */ /* 0x000fe20000010000 */
[----:B------:R-:W-:-:S02]  /*3430*/  ISETP.GE.AND P1, PT, R5, R46, PT ;  /* 0x0000002e0500720c */ /* 0x000fc40003f26270 */
[----:B------:R-:W-:Y:S01]  /*3440*/  I2FP.F32.S32 R5, R5 ;  /* 0x0000000500057245 */ /* 0x000fe20000201400 */
[C---:B------:R-:W-:Y:S04]  /*3450*/  HMMA.16816.F32.BF16 R88, R8.reuse, R50, R88 ;  /* 0x000000320858723c */ /* 0x040fe80000041858 */
[----:B------:R-:W-:Y:S02]  /*3460*/  FFMA.FTZ R7, R5, UR18, R28 ;  /* 0x0000001205077c23 */ /* 0x000fe4000801001c */
[C---:B------:R-:W-:Y:S03]  /*3470*/  HMMA.16816.F32.BF16 R84, R8.reuse, R52, R84 ;  /* 0x000000340854723c */ /* 0x040fe60000041854 */
[----:B------:R-:W-:Y:S01]  /*3480*/  FSEL R72, R7, -INF , !P6 ;  /* 0xff80000007487808 */ /* 0x000fe20007000000 */
[----:B------:R-:W-:Y:S01]  /*3490*/  FFMA.FTZ R7, R5, UR18, R106 ;  /* 0x0000001205077c23 */ /* 0x000fe2000801006a */
[----:B------:R-:W-:Y:S01]  /*34a0*/  ISETP.GE.AND P6, PT, R2, R46, PT ;  /* 0x0000002e0200720c */ /* 0x000fe20003fc6270 */
[----:B------:R-:W-:Y:S03]  /*34b0*/  HMMA.16816.F32.BF16 R68, R8, R54, R68 ;  /* 0x000000360844723c */ /* 0x000fe60000041844 */
[----:B------:R-:W-:-:S03]  /*34c0*/  FSEL R64, R7, -INF , !P1 ;  /* 0xff80000007407808 */ /* 0x000fc60004800000 */
[C---:B------:R-:W-:Y:S01]  /*34d0*/  HMMA.16816.F32.BF16 R16, R20.reuse, R54, R16 ;  /* 0x000000361410723c */ /* 0x040fe20000041810 */
[C---:B------:R-:W-:Y:S01]  /*34e0*/  FFMA.FTZ R9, R6.reuse, UR18, R63 ;  /* 0x0000001206097c23 */ /* 0x040fe2000801003f */
[C---:B------:R-:W-:Y:S01]  /*34f0*/  FFMA.FTZ R8, R6.reuse, UR18, R109 ;  /* 0x0000001206087c23 */ /* 0x040fe2000801006d */
[----:B------:R-:W-:Y:S01]  /*3500*/  FFMA.FTZ R6, R6, UR18, R111 ;  /* 0x0000001206067c23 */ /* 0x000fe2000801006f */
[----:B------:R-:W-:Y:S02]  /*3510*/  FFMA.FTZ R10, R5, UR18, R30 ;  /* 0x00000012050a7c23 */ /* 0x000fe4000801001e */
[----:B------:R-:W-:Y:S01]  /*3520*/  FSEL R32, R9, -INF , !P0 ;  /* 0xff80000009207808 */ /* 0x000fe20004000000 */
[----:B------:R-:W-:Y:S01]  /*3530*/  FFMA.FTZ R9, R5, UR18, R104 ;  /* 0x0000001205097c23 */ /* 0x000fe20008010068 */
[----:B------:R-:W-:Y:S01]  /*3540*/  FSEL R63, R6, -INF , !P2 ;  /* 0xff800000063f7808 */ /* 0x000fe20005000000 */
[----:B------:R-:W-:Y:S01]  /*3550*/  VIADD R5, R0, 0x10 ;  /* 0x0000001000057836 */ /* 0x000fe20000000000 */
[----:B------:R-:W-:Y:S01]  /*3560*/  I2FP.F32.S32 R6, R2 ;  /* 0x0000000200067245 */ /* 0x000fe20000201400 */
[----:B------:R-:W-:Y:S01]  /*3570*/  HMMA.16816.F32.BF16 R12, R20, R48, R12 ;  /* 0x00000030140c723c */ /* 0x000fe2000004180c */
[----:B------:R-:W-:-:S02]  /*3580*/  FSEL R54, R8, -INF , !P4 ;  /* 0xff80000008367808 */ /* 0x000fc40006000000 */
[-C--:B------:R-:W-:Y:S01]  /*3590*/  ISETP.GE.AND P0, PT, R2, R44.reuse, PT ;  /* 0x0000002c0200720c */ /* 0x080fe20003f06270 */
[----:B------:R-:W-:Y:S01]  /*35a0*/  FFMA.FTZ R8, R6, UR18, R29 ;  /* 0x0000001206087c23 */ /* 0x000fe2000801001d */
[----:B------:R-:W-:Y:S01]  /*35b0*/  FSEL R33, R10, -INF , !P5 ;  /* 0xff8000000a217808 */ /* 0x000fe20006800000 */
[----:B------:R-:W-:Y:S01]  /*35c0*/  FFMA.FTZ R11, R6, UR18, R31 ;  /* 0x00000012060b7c23 */ /* 0x000fe2000801001f */
[----:B------:R-:W-:Y:S01]  /*35d0*/  FSEL R61, R9, -INF , !P3 ;  /* 0xff800000093d7808 */ /* 0x000fe20005800000 */
[----:B------:R-:W-:Y:S01]  /*35e0*/  HMMA.16816.F32.BF16 R36, R20, R50, R36 ;  /* 0x000000321424723c */ /* 0x000fe20000041824 */
[----:B------:R-:W-:Y:S01]  /*35f0*/  FSEL R67, R8, -INF , !P0 ;  /* 0xff80000008437808 */ /* 0x000fe20004000000 */
[C---:B------:R-:W-:Y:S01]  /*3600*/  FFMA.FTZ R8, R6.reuse, UR18, R105 ;  /* 0x0000001206087c23 */ /* 0x040fe20008010069 */
[C---:B------:R-:W-:Y:S01]  /*3610*/  ISETP.GE.AND P5, PT, R5.reuse, R44, PT ;  /* 0x0000002c0500720c */ /* 0x040fe20003fa6270 */
[----:B------:R-:W-:Y:S01]  /*3620*/  FFMA.FTZ R6, R6, UR18, R107 ;  /* 0x0000001206067c23 */ /* 0x000fe2000801006b */
[----:B------:R-:W-:-:S02]  /*3630*/  ISETP.GE.AND P3, PT, R5, R45, PT ;  /* 0x0000002d0500720c */ /* 0x000fc40003f66270 */
[C---:B------:R-:W-:Y:S02]  /*3640*/  ISETP.GE.AND P1, PT, R5.reuse, R47, PT ;  /* 0x0000002f0500720c */ /* 0x040fe40003f26270 */
[----:B------:R-:W-:Y:S02]  /*3650*/  ISETP.GE.AND P0, PT, R5, R46, PT ;  /* 0x0000002e0500720c */ /* 0x000fe40003f06270 */
[C---:B------:R-:W-:Y:S02]  /*3660*/  ISETP.GE.AND P4, PT, R2.reuse, R45, PT ;  /* 0x0000002d0200720c */ /* 0x040fe40003f86270 */
[----:B------:R-:W-:Y:S01]  /*3670*/  ISETP.GE.AND P2, PT, R2, R47, PT ;  /* 0x0000002f0200720c */ /* 0x000fe20003f46270 */
[----:B------:R-:W-:Y:S01]  /*3680*/  VIADD R2, R0, 0x11 ;  /* 0x0000001100027836 */ /* 0x000fe20000000000 */
[----:B------:R-:W-:Y:S02]  /*3690*/  I2FP.F32.S32 R5, R5 ;  /* 0x0000000500057245 */ /* 0x000fe40000201400 */
[----:B------:R-:W-:-:S02]  /*36a0*/  FSEL R78, R6, -INF , !P6 ;  /* 0xff800000064e7808 */ /* 0x000fc40007000000 */
        /* <DEDUP_REMOVED lines=48> */
[C---:B------:R-:W-:Y:S02]  /*39b0*/  ISETP.GE.AND P4, PT, R5.reuse, R47, PT ;  /* 0x0000002f0500720c */ /* 0x040fe40003f86270 */
[-C--:B------:R-:W-:Y:S02]  /*39c0*/  ISETP.GE.AND P2, PT, R5, R46.reuse, PT ;  /* 0x0000002e0500720c */ /* 0x080fe40003f46270 */
        /* <DEDUP_REMOVED lines=30> */
[C---:B------:R-:W-:Y:S01]  /*3bb0*/  ISETP.GE.AND P3, PT, R2.reuse, R47, PT ;  /* 0x0000002f0200720c */ /* 0x040fe20003f66270 */
[----:B------:R-:W-:Y:S01]  /*3bc0*/  FFMA.FTZ R7, R5, UR18, R36 ;  /* 0x0000001205077c23 */ /* 0x000fe20008010024 */
[----:B------:R-:W-:Y:S01]  /*3bd0*/  ISETP.GE.AND P1, PT, R2, R46, PT ;  /* 0x0000002e0200720c */ /* 0x000fe20003f26270 */
        /* <DEDUP_REMOVED lines=11> */
[C---:B------:R-:W-:Y:S02]  /*3c90*/  ISETP.GE.AND P1, PT, R2.reuse, R47, PT ;  /* 0x0000002f0200720c */ /* 0x040fe40003f26270 */
[----:B------:R-:W-:Y:S02]  /*3ca0*/  ISETP.GE.AND P0, PT, R2, R46, PT ;  /* 0x0000002e0200720c */ /* 0x000fe40003f06270 */
[----:B------:R-:W-:Y:S01]  /*3cb0*/  I2FP.F32.S32 R7, R2 ;  /* 0x0000000200077245 */ /* 0x000fe20000201400 */
[----:B------:R-:W-:Y:S01]  /*3cc0*/  VIADD R2, R0, 0x30 ;  /* 0x0000003000027836 */ /* 0x000fe20000000000 */
[----:B------:R-:W-:Y:S02]  /*3cd0*/  FSEL R222, R6, -INF , !P6 ;  /* 0xff80000006de7808 */ /* 0x000fe40007000000 */
[----:B------:R-:W-:Y:S01]  /*3ce0*/  FSEL R179, R9, -INF , !P2 ;  /* 0xff80000009b37808 */ /* 0x000fe20005000000 */
[C---:B------:R-:W-:Y:S01]  /*3cf0*/  FFMA.FTZ R8, R7.reuse, UR18, R37 ;  /* 0x0000001207087c23 */ /* 0x040fe20008010025 */
[----:B------:R-:W-:Y:S01]  /*3d00*/  I2FP.F32.S32 R6, R2 ;  /* 0x0000000200067245 */ /* 0x000fe20000201400 */
[C---:B------:R-:W-:Y:S01]  /*3d10*/  FFMA.FTZ R11, R7.reuse, UR18, R39 ;  /* 0x00000012070b7c23 */ /* 0x040fe20008010027 */
[C---:B------:R-:W-:Y:S01]  /*3d20*/  FFMA.FTZ R9, R7.reuse, UR18, R89 ;  /* 0x0000001207097c23 */ /* 0x040fe20008010059 */
[----:B------:R-:W-:Y:S01]  /*3d30*/  FSEL R122, R10, -INF , !P4 ;  /* 0xff8000000a7a7808 */ /* 0x000fe20006000000 */
[----:B------:R-:W-:Y:S01]  /*3d40*/  FFMA.FTZ R7, R7, UR18, R91 ;  /* 0x0000001207077c23 */ /* 0x000fe2000801005b */
[----:B------:R-:W-:Y:S01]  /*3d50*/  FSEL R115, R8, -INF , !P5 ;  /* 0xff80000008737808 */ /* 0x000fe20006800000 */
[----:B------:R-:W-:Y:S01]  /*3d60*/  FFMA.FTZ R8, R6, UR18, R24 ;  /* 0x0000001206087c23 */ /* 0x000fe20008010018 */
[----:B------:R-:W-:-:S02]  /*3d70*/  ISETP.GE.AND P4, PT, R2, R44, PT ;  /* 0x0000002c0200720c */ /* 0x000fc40003f86270 */
[----:B------:R-:W-:Y:S02]  /*3d80*/  FSEL R119, R11, -INF , !P3 ;  /* 0xff8000000b777808 */ /* 0x000fe40005800000 */
[----:B------:R-:W-:Y:S02]  /*3d90*/  FSEL R178, R9, -INF , !P1 ;  /* 0xff80000009b27808 */ /* 0x000fe40004800000 */
[----:B------:R-:W-:Y:S01]  /*3da0*/  FSEL R220, R7, -INF , !P0 ;  /* 0xff80000007dc7808 */ /* 0x000fe20004000000 */
[----:B------:R-:W-:Y:S01]  /*3db0*/  FFMA.FTZ R7, R6, UR18, R26 ;  /* 0x0000001206077c23 */ /* 0x000fe2000801001a */
        /* <DEDUP_REMOVED lines=8> */
[----:B------:R-:W-:Y:S02]  /*3e40*/  I2FP.F32.S32 R5, R5 ;  /* 0x0000000500057245 */ /* 0x000fe40000201400 */
[----:B------:R-:W-:Y:S02]  /*3e50*/  FSEL R121, R7, -INF , !P2 ;  /* 0xff80000007797808 */ /* 0x000fe40005000000 */
[C---:B------:R-:W-:Y:S01]  /*3e60*/  ISETP.GE.AND P6, PT, R2.reuse, R47, PT ;  /* 0x0000002f0200720c */ /* 0x040fe20003fc6270 */
[C---:B------:R-:W-:Y:S01]  /*3e70*/  FFMA.FTZ R7, R5.reuse, UR18, R25 ;  /* 0x0000001205077c23 */ /* 0x040fe20008010019 */
[----:B------:R-:W-:Y:S01]  /*3e80*/  ISETP.GE.AND P5, PT, R2, R46, PT ;  /* 0x0000002e0200720c */ /* 0x000fe20003fa6270 */
[----:B------:R-:W-:Y:S01]  /*3e90*/  VIADD R2, R0, 0x38 ;  /* 0x0000003800027836 */ /* 0x000fe20000000000 */
[----:B------:R-:W-:Y:S01]  /*3ea0*/  FSEL R221, R8, -INF , !P6 ;  /* 0xff80000008dd7808 */ /* 0x000fe20007000000 */
[C---:B------:R-:W-:Y:S01]  /*3eb0*/  FFMA.FTZ R12, R5.reuse, UR18, R27 ;  /* 0x00000012050c7c23 */ /* 0x040fe2000801001b */
[----:B------:R-:W-:Y:S01]  /*3ec0*/  FSEL R229, R6, -INF , !P5 ;  /* 0xff80000006e57808 */ /* 0x000fe20006800000 */
[----:B------:R-:W-:Y:S01]  /*3ed0*/  FFMA.FTZ R10, R5, UR18, R85 ;  /* 0x00000012050a7c23 */ /* 0x000fe20008010055 */
[----:B------:R-:W-:Y:S01]  /*3ee0*/  FSEL R111, R7, -INF , !P3 ;  /* 0xff800000076f7808 */ /* 0x000fe20005800000 */
[----:B------:R-:W-:Y:S01]  /*3ef0*/  FFMA.FTZ R6, R5, UR18, R87 ;  /* 0x0000001205067c23 */ /* 0x000fe20008010057 */
[----:B------:R-:W-:-:S02]  /*3f00*/  ISETP.GE.AND P2, PT, R2, R44, PT ;  /* 0x0000002c0200720c */ /* 0x000fc40003f46270 */
[C---:B------:R-:W-:Y:S02]  /*3f10*/  ISETP.GE.AND P6, PT, R2.reuse, R45, PT ;  /* 0x0000002d0200720c */ /* 0x040fe40003fc6270 */
[C---:B------:R-:W-:Y:S02]  /*3f20*/  ISETP.GE.AND P5, PT, R2.reuse, R47, PT ;  /* 0x0000002f0200720c */ /* 0x040fe40003fa6270 */
[----:B------:R-:W-:Y:S02]  /*3f30*/  ISETP.GE.AND P3, PT, R2, R46, PT ;  /* 0x0000002e0200720c */ /* 0x000fe40003f66270 */
[----:B------:R-:W-:Y:S02]  /*3f40*/  I2FP.F32.S32 R2, R2 ;  /* 0x0000000200027245 */ /* 0x000fe40000201400 */
[----:B------:R-:W-:Y:S02]  /*3f50*/  I2FP.F32.S32 R5, R0 ;  /* 0x0000000000057245 */ /* 0x000fe40000201400 */
[----:B------:R-:W-:Y:S01]  /*3f60*/  FSEL R216, R10, -INF , !P0 ;  /* 0xff8000000ad87808 */ /* 0x000fe20004000000 */
[----:B------:R-:W-:Y:S01]  /*3f70*/  FFMA.FTZ R7, R2, UR18, R16 ;  /* 0x0000001202077c23 */ /* 0x000fe20008010010 */
[----:B------:R-:W-:Y:S01]  /*3f80*/  ISETP.GE.AND P0, PT, R0, R45, PT ;  /* 0x0000002d0000720c */ /* 0x000fe20003f06270 */
[C---:B------:R-:W-:Y:S01]  /*3f90*/  FFMA.FTZ R13, R5.reuse, UR18, R62 ;  /* 0x00000012050d7c23 */ /* 0x040fe2000801003e */
[C---:B------:R-:W-:Y:S01]  /*3fa0*/  FFMA.FTZ R9, R2.reuse, UR18, R68 ;  /* 0x0000001202097c23 */ /* 0x040fe20008010044 */
[----:B------:R-:W-:Y:S01]  /*3fb0*/  FFMA.FTZ R11, R2, UR18, R18 ;  /* 0x00000012020b7c23 */ /* 0x000fe20008010012 */
[----:B------:R-:W-:Y:S01]  /*3fc0*/  FSEL R112, R12, -INF , !P1 ;  /* 0xff8000000c707808 */ /* 0x000fe20004800000 */
[----:B------:R-:W-:Y:S01]  /*3fd0*/  FFMA.FTZ R2, R2, UR18, R70 ;  /* 0x0000001202027c23 */ /* 0x000fe20008010046 */
[----:B------:R-:W-:Y:S01]  /*3fe0*/  FSEL R227, R6, -INF , !P4 ;  /* 0xff80000006e37808 */ /* 0x000fe20006000000 */
[----:B------:R-:W-:Y:S01]  /*3ff0*/  FFMA.FTZ R8, R5, UR18, R60 ;  /* 0x0000001205087c23 */ /* 0x000fe2000801003c */
[----:B------:R-:W-:Y:S01]  /*4000*/  FSEL R113, R7, -INF , !P2 ;  /* 0xff80000007717808 */ /* 0x000fe20005000000 */
[C---:B------:R-:W-:Y:S01]  /*4010*/  FFMA.FTZ R10, R5.reuse, UR18, R108 ;  /* 0x00000012050a7c23 */ /* 0x040fe2000801006c */
[C---:B------:R-:W-:Y:S01]  /*4020*/  ISETP.GE.AND P1, PT, R0.reuse, R44, PT ;  /* 0x0000002c0000720c */ /* 0x040fe20003f26270 */
[----:B------:R-:W-:Y:S01]  /*4030*/  FFMA.FTZ R7, R5, UR18, R110 ;  /* 0x0000001205077c23 */ /* 0x000fe2000801006e */
[----:B------:R-:W-:-:S02]  /*4040*/  ISETP.GE.AND P4, PT, R0, R47, PT ;  /* 0x0000002f0000720c */ /* 0x000fc40003f86270 */
[C---:B------:R-:W-:Y:S01]  /*4050*/  ISETP.GE.AND P2, PT, R0.reuse, R46, PT ;  /* 0x0000002e0000720c */ /* 0x040fe20003f46270 */
[----:B------:R-:W-:Y:S01]  /*4060*/  VIADD R0, R0, 0x39 ;  /* 0x0000003900007836 */ /* 0x000fe20000000000 */
[----:B------:R-:W-:Y:S02]  /*4070*/  FSEL R20, R13, -INF , !P0 ;  /* 0xff8000000d147808 */ /* 0x000fe40004000000 */
[----:B------:R-:W-:Y:S02]  /*4080*/  PLOP3.LUT P0, PT, PT, PT, UP0, 0x80, 0x0 ;  /* 0x000000000000781c */ /* 0x000fe40003f0f008 */
[----:B------:R-:W-:Y:S02]  /*4090*/  FSEL R116, R11, -INF , !P6 ;  /* 0xff8000000b747808 */ /* 0x000fe40007000000 */
[----:B------:R-:W-:Y:S02]  /*40a0*/  FSEL R224, R9, -INF , !P5 ;  /* 0xff80000009e07808 */ /* 0x000fe40006800000 */
        /* <DEDUP_REMOVED lines=18> */
[----:B------:R-:W-:Y:S01]  /*41d0*/  ULDC UR6, c[0x0][0x2d0] ;  /* 0x0000b40000067ab9 */ /* 0x000fe20000000800 */
[----:B------:R-:W-:Y:S01]  /*41e0*/  IMAD.U32 R0, RZ, RZ, UR10 ;  /* 0x0000000aff007e24 */ /* 0x000fe2000f8e00ff */
[----:B------:R-:W-:Y:S01]  /*41f0*/  ISETP.GE.AND P1, PT, R232, UR6, PT ;  /* 0x00000006e8007c0c */ /* 0x000fe2000bf26270 */
[----:B------:R-:W-:Y:S01]  /*4200*/  UIADD3 UR6, UR16, -0x2, URZ ;  /* 0xfffffffe10067890 */ /* 0x000fe2000fffe03f */
[----:B------:R-:W-:Y:S01]  /*4210*/  IMAD.U32 R8, RZ, RZ, UR10 ;  /* 0x0000000aff087e24 */ /* 0x000fe2000f8e00ff */
[----:B------:R-:W-:Y:S01]  /*4220*/  BSSY B0, `(.L_x_1250) ;  /* 0x0000032000007945 */ /* 0x000fe20003800000 */
[----:B------:R-:W-:Y:S01]  /*4230*/  IMAD.U32 R5, RZ, RZ, UR11 ;  /* 0x0000000bff057e24 */ /* 0x000fe2000f8e00ff */
[----:B------:R-:W-:Y:S02]  /*4240*/  USHF.R.S32.HI UR7, URZ, 0x1f, UR6 ;  /* 0x0000001f3f077899 */ /* 0x000fe40008011406 */
[----:B------:R-:W-:Y:S01]  /*4250*/  IMAD.U32 R6, RZ, RZ, UR6 ;  /* 0x00000006ff067e24 */ /* 0x000fe2000f8e00ff */
[----:B------:R-:W-:-:S03]  /*4260*/  UIMAD UR6, UR31, UR6, URZ ;  /* 0x000000061f0672a4 */ /* 0x000fc6000f8e023f */
[----:B------:R-:W-:Y:S01]  /*4270*/  IMAD.WIDE.U32 R6, R6, UR34, R162 ;  /* 0x0000002206067c25 */ /* 0x000fe2000f8e00a2 */
[----:B------:R-:W-:Y:S01]  /*4280*/  UIMAD UR6, UR7, UR34, UR6 ;  /* 0x00000022070672a4 */ /* 0x000fe2000f8e0206 */
[----:B------:R-:W1:Y:S01]  /*4290*/  @!P1 LDC.64 R14, c[0x0][0x218] ;  /* 0x00008600ff0e9b82 */ /* 0x000e620000000a00 */
[----:B------:R2:W-:Y:S01]  /*42a0*/  @P1 STS.128 [R192+0x4000], RZ ;  /* 0x004000ffc0001388 */ /* 0x0005e20000000c00 */
[----:B------:R-:W-:-:S03]  /*42b0*/  @!P1 LEA R2, P3, R0, R6, 0x5 ;  /* 0x0000000600029211 */ /* 0x000fc600078628ff */
[----:B------:R-:W-:Y:S01]  /*42c0*/  VIADD R9, R7, UR6 ;  /* 0x0000000607097c36 */ /* 0x000fe20008000000 */
[----:B------:R-:W-:Y:S02]  /*42d0*/  @!P1 IADD3 R0, P2, R6, UR36, RZ ;  /* 0x0000002406009c10 */ /* 0x000fe4000ff5e0ff */
[----:B------:R-:W3:Y:S02]  /*42e0*/  @!P1 LDC.64 R12, c[0x0][0x218] ;  /* 0x00008600ff0c9b82 */ /* 0x000ee40000000a00 */
[----:B------:R-:W-:Y:S02]  /*42f0*/  @!P1 LEA.HI.X R11, R8, R9, R5, 0x5, P3 ;  /* 0x00000009080b9211 */ /* 0x000fe400018f2c05 */
[----:B------:R-:W-:-:S04]  /*4300*/  @!P1 IADD3.X R5, R9, UR35, RZ, P2, !PT ;  /* 0x0000002309059c10 */ /* 0x000fc800097fe4ff */
        /* <DEDUP_REMOVED lines=35> */
.L_x_1251:
[----:B------:R-:W-:Y:S05]  /*4540*/  BSYNC B0 ;  /* 0x0000000000007941 */ /* 0x000fea0003800000 */
.L_x_1250:
[----:B------:R-:W0:Y:S02]  /*4550*/  LDGDEPBAR ;  /* 0x00000000000079af */ /* 0x000e240000000000 */
.L_x_1249:
[----:B------:R-:W-:Y:S01]  /*4560*/  FMNMX.FTZ R2, R20, R32, !PT ;  /* 0x0000002014027209 */ /* 0x000fe20007810000 */
[----:B------:R-:W-:Y:S01]  /*4570*/  STL [R1+0x194], R186 ;  /* 0x000194ba01007387 */ /* 0x000fe20000100800 */
[----:B-1----:R-:W-:Y:S01]  /*4580*/  FMNMX.FTZ R6, R21, R54, !PT ;  /* 0x0000003615067209 */ /* 0x002fe20007810000 */
[C---:B------:R-:W-:Y:S01]  /*4590*/  VIADD R9, R180.reuse, 0x4 ;  /* 0x00000004b4097836 */ /* 0x040fe20000000000 */
[----:B------:R-:W-:Y:S01]  /*45a0*/  FMNMX.FTZ R2, R33, R2, !PT ;  /* 0x0000000221027209 */ /* 0x000fe20007810000 */
[----:B------:R-:W-:Y:S01]  /*45b0*/  STL [R1+0x190], R185 ;  /* 0x000190b901007387 */ /* 0x000fe20000100800 */
[----:B------:R-:W-:Y:S01]  /*45c0*/  FMNMX.FTZ R6, R61, R6, !PT ;  /* 0x000000063d067209 */ /* 0x000fe20007810000 */
[----:B------:R-:W-:Y:S01]  /*45d0*/  IMAD.WIDE.U32 R18, R180, -0x326172a9, RZ ;  /* 0xcd9e8d57b4127825 */ /* 0x000fe200078e00ff */
[----:B------:R-:W-:Y:S01]  /*45e0*/  FMNMX.FTZ R2, R31, R2, !PT ;  /* 0x000000021f027209 */ /* 0x000fe20007810000 */
[----:B------:R-:W-:Y:S01]  /*45f0*/  STL [R1+0x18c], R184 ;  /* 0x00018cb801007387 */ /* 0x000fe20000100800 */
[----:B------:R-:W-:Y:S01]  /*4600*/  LOP3.LUT R0, R157, 0x7ffffffc, RZ, 0xc0, !PT ;  /* 0x7ffffffc9d007812 */ /* 0x000fe200078ec0ff */
[----:B------:R-:W-:Y:S01]  /*4610*/  USHF.L.U32 UR6, UR19, 0x1, URZ ;  /* 0x0000000113067899 */ /* 0x000fe2000800063f */
[----:B------:R-:W-:Y:S01]  /*4620*/  FMNMX.FTZ R2, R30, R2, !PT ;  /* 0x000000021e027209 */ /* 0x000fe20007810000 */
[----:B------:R-:W-:Y:S01]  /*4630*/  STL [R1+0x188], R183 ;  /* 0x000188b701007387 */ /* 0x000fe20000100800 */
[----:B------:R-:W-:Y:S01]  /*4640*/  LOP3.LUT R8, R161, UR32, RZ, 0x3c, !PT ;  /* 0x00000020a1087c12 */ /* 0x000fe2000f8e3cff */
[----:B------:R-:W-:Y:S01]  /*4650*/  IMAD.IADD R0, R81, 0x1, -R0 ;  /* 0x0000000151007824 */ /* 0x000fe200078e0a00 */
[----:B------:R-:W-:Y:S01]  /*4660*/  FMNMX.FTZ R2, R29, R2, !PT ;  /* 0x000000021d027209 */ /* 0x000fe20007810000 */
[----:B------:R-:W-:Y:S01]  /*4670*/  STL [R1+0x184], R182 ;  /* 0x000184b601007387 */ /* 0x000fe20000100800 */
[----:B--2---:R-:W-:Y:S01]  /*4680*/  IMAD.WIDE.U32 R14, R9, -0x326172a9, RZ ;  /* 0xcd9e8d57090e7825 */ /* 0x004fe200078e00ff */
[----:B------:R-:W-:Y:S01]  /*4690*/  ULOP3.LUT UR7, UR6, UR33, URZ, 0x3c, !UPT ;  /* 0x0000002106077292 */ /* 0x000fe2000f8e3c3f */
[----:B------:R-:W-:Y:S01]  /*46a0*/  FMNMX.FTZ R2, R23, R2, !PT ;  /* 0x0000000217027209 */ /* 0x000fe20007810000 */
[----:B------:R-:W-:Y:S01]  /*46b0*/  STL [R1+0x180], R181 ;  /* 0x000180b501007387 */ /* 0x000fe20000100800 */
[----:B------:R-:W-:Y:S01]  /*46c0*/  IMAD.SHL.U32 R5, R0, 0x2, RZ ;  /* 0x0000000200057824 */ /* 0x000fe200078e00ff */
[----:B------:R-:W-:Y:S01]  /*46d0*/  UIADD3 UR6, UR6, 0x1, URZ ;  /* 0x0000000106067890 */ /* 0x000fe2000fffe03f */
[----:B------:R-:W-:Y:S01]  /*46e0*/  FMNMX.FTZ R2, R28, R2, !PT ;  /* 0x000000021c027209 */ /* 0x000fe20007810000 */
[----:B------:R-:W-:Y:S01]  /*46f0*/  STL [R1+0x17c], R176 ;  /* 0x00017cb001007387 */ /* 0x000fe20000100800 */
[----:B------:R-:W-:Y:S01]  /*4700*/  IMAD R230, R82, UR17, R5 ;  /* 0x0000001152e67c24 */ /* 0x000fe2000f8e0205 */
[----:B------:R-:W-:Y:S01]  /*4710*/  LOP3.LUT R5, R19, R8, RZ, 0x3c, !PT ;  /* 0x0000000813057212 */ /* 0x000fe200078e3cff */
[----:B------:R-:W-:Y:S01]  /*4720*/  IMAD.WIDE.U32 R12, R9, -0x326172a9, RZ ;  /* 0xcd9e8d57090c7825 */ /* 0x000fe200078e00ff */
[----:B------:R-:W-:Y:S01]  /*4730*/  FMNMX.FTZ R2, R123, R2, !PT ;  /* 0x000000027b027209 */ /* 0x000fe20007810000 */
[----:B------:R-:W-:Y:S01]  /*4740*/  STL [R1+0x178], R47 ;  /* 0x0001782f01007387 */ /* 0x000fe20000100800 */
[----:B------:R-:W-:Y:S01]  /*4750*/  UIADD3 UR41, UR33, -0x4498517b, URZ ;  /* 0xbb67ae8521297890 */ /* 0x000fe2000fffe03f */
[----:B------:R-:W-:Y:S01]  /*4760*/  IMAD.WIDE.U32 R234, R5, -0x2daee0ad, RZ ;  /* 0xd2511f5305ea7825 */ /* 0x000fe200078e00ff */
[----:B------:R-:W-:Y:S01]  /*4770*/  FMNMX.FTZ R2, R117, R2, !PT ;  /* 0x0000000275027209 */ /* 0x000fe20007810000 */
[----:B------:R-:W-:Y:S01]  /*4780*/  STL [R1+0x174], R46 ;  /* 0x0001742e01007387 */ /* 0x000fe20000100800 */
[----:B------:R-:W-:Y:S01]  /*4790*/  ULOP3.LUT UR6, UR6, UR33, URZ, 0x3c, !UPT ;  /* 0x0000002106067292 */ /* 0x000fe2000f8e3c3f */
        /* <DEDUP_REMOVED lines=8> */
[----:B------:R-:W-:Y:S01]  /*4820*/  LOP3.LUT R16, R235, UR41, R10, 0x96, !PT ;  /* 0x00000029eb107c12 */ /* 0x000fe2000f8e960a */
[----:B------:R-:W-:Y:S01]  /*4830*/  IMAD.IADD R0, R156, 0x1, R83 ;  /* 0x000000019c007824 */ /* 0x000fe200078e0253 */
[----:B------:R-:W-:Y:S01]  /*4840*/  FMNMX.FTZ R2, R121, R2, !PT ;  /* 0x0000000279027209 */ /* 0x000fe20007810000 */
[----:B------:R-:W-:Y:S01]  /*4850*/  STL [R1+0x90], R8 ;  /* 0x0000900801007387 */ /* 0x000fe20000100800 */
[----:B------:R-:W-:Y:S01]  /*4860*/  UIADD3 UR40, UR32, 0x3c6ef372, URZ ;  /* 0x3c6ef37220287890 */ /* 0x000fe2000fffe03f */
[----:B------:R-:W-:Y:S01]  /*4870*/  IMAD.WIDE.U32 R82, R16, -0x326172a9, RZ ;  /* 0xcd9e8d5710527825 */ /* 0x000fe200078e00ff */
[----:B------:R-:W-:Y:S01]  /*4880*/  FMNMX.FTZ R2, R112, R2, !PT ;  /* 0x0000000270027209 */ /* 0x000fe20007810000 */
[----:B------:R1:W-:Y:S01]  /*4890*/  STL [R1+0x118], R9 ;  /* 0x0001180901007387 */ /* 0x0003e20000100800 */
[----:B------:R-:W-:Y:S01]  /*48a0*/  ULDC UR43, c[0x0][0x2ec] ;  /* 0x0000bb00002b7ab9 */ /* 0x000fe20000000800 */
[----:B------:R-:W-:Y:S01]  /*48b0*/  UIADD3 UR39, UR33, 0x76cf5d0a, URZ ;  /* 0x76cf5d0a21277890 */ /* 0x000fe2000fffe03f */
[----:B------:R-:W-:Y:S01]  /*48c0*/  FMNMX.FTZ R2, R116, R2, !PT ;  /* 0x0000000274027209 */ /* 0x000fe20007810000 */
[----:B------:R-:W-:Y:S01]  /*48d0*/  UIADD3 UR37, UR33, 0x32370b8f, URZ ;  /* 0x32370b8f21257890 */ /* 0x000fe2000fffe03f */
[----:B------:R-:W-:Y:S01]  /*48e0*/  LEA R177, R0, UR4, 0x1 ;  /* 0x0000000400b17c11 */ /* 0x000fe2000f8e08ff */
[----:B------:R-:W-:Y:S01]  /*48f0*/  UIADD3 UR38, UR32, -0x255992d5, URZ ;  /* 0xdaa66d2b20267890 */ /* 0x000fe2000fffe03f */
[----:B------:R-:W-:Y:S01]  /*4900*/  FMNMX.FTZ R2, R108, R2, !PT ;  /* 0x000000026c027209 */ /* 0x000fe20007810000 */
[----:B------:R-:W-:-:S02]  /*4910*/  UIADD3 UR36, UR32, 0x78dde6e4, URZ ;  /* 0x78dde6e420247890 */ /* 0x000fc4000fffe03f */
[----:B------:R-:W-:Y:S01]  /*4920*/  UIADD3 UR35, UR33, -0x126145ec, URZ ;  /* 0xed9eba1421237890 */ /* 0x000fe2000fffe03f */
[----:B------:R-:W-:Y:S01]  /*4930*/  LDSM.16.MT88.4 R96, [R177+0x6000] ;  /* 0x00600000b160783b */ /* 0x000fe20000004200 */
[----:B------:R-:W-:Y:S02]  /*4940*/  UIADD3 UR30, UR32, 0x1715609d, URZ ;  /* 0x1715609d201e7890 */ /* 0x000fe4000fffe03f */
[----:B------:R-:W-:Y:S01]  /*4950*/  UIADD3 UR29, UR33, -0x56f99767, URZ ;  /* 0xa9066899211d7890 */ /* 0x000fe2000fffe03f */
[----:B------:R-:W2:Y:S04]  /*4960*/  SHFL.BFLY PT, R7, R2, 0x2, 0x1f ;  /* 0x0c401f0002077f89 */ /* 0x000ea800000e0000 */
[----:B------:R-:W-:Y:S01]  /*4970*/  LDSM.16.MT88.4 R88, [R177+0x6800] ;  /* 0x00680000b158783b */ /* 0x000fe20000004200 */
[----:B-1----:R-:W-:-:S02]  /*4980*/  LOP3.LUT R9, R15, R8, RZ, 0x3c, !PT ;  /* 0x000000080f097212 */ /* 0x002fc400078e3cff */
[----:B------:R-:W-:Y:S02]  /*4990*/  LOP3.LUT R8, R11, UR6, RZ, 0x3c, !PT ;  /* 0x000000060b087c12 */ /* 0x000fe4000f8e3cff */
[----:B------:R-:W-:Y:S01]  /*49a0*/  LOP3.LUT R15, R51, UR41, R10, 0x96, !PT ;  /* 0x00000029330f7c12 */ /* 0x000fe2000f8e960a */
[----:B------:R-:W-:-:S04]  /*49b0*/  IMAD.WIDE.U32 R40, R9, -0x2daee0ad, RZ ;  /* 0xd2511f5309287825 */ /* 0x000fc800078e00ff */
[----:B------:R-:W-:Y:S01]  /*49c0*/  IMAD.WIDE.U32 R8, R8, -0x326172a9, RZ ;  /* 0xcd9e8d5708087825 */ /* 0x000fe200078e00ff */
[----:B------:R-:W-:-:S03]  /*49d0*/  LOP3.LUT R5, R41, UR41, R10, 0x96, !PT ;  /* 0x0000002929057c12 */ /* 0x000fc6000f8e960a */
[----:B------:R-:W-:Y:S01]  /*49e0*/  IMAD.WIDE.U32 R48, R15, -0x326172a9, RZ ;  /* 0xcd9e8d570f307825 */ /* 0x000fe200078e00ff */
[----:B--2---:R-:W-:Y:S02]  /*49f0*/  FMNMX.FTZ R70, R2, R7, !PT ;  /* 0x0000000702467209 */ /* 0x004fe40007810000 */
[----:B------:R-:W-:Y:S01]  /*4a00*/  FMNMX.FTZ R2, R55, R6, !PT ;  /* 0x0000000637027209 */ /* 0x000fe20007810000 */
[----:B------:R-:W-:Y:S01]  /*4a10*/  IMAD.WIDE.U32 R38, R5, -0x326172a9, RZ ;  /* 0xcd9e8d5705267825 */ /* 0x000fe200078e00ff */
[----:B------:R-:W-:Y:S01]  /*4a20*/  LOP3.LUT R6, R11, UR7, RZ, 0x3c, !PT ;  /* 0x000000070b067c12 */ /* 0x000fe2000f8e3cff */
[----:B------:R-:W1:Y:S01]  /*4a30*/  SHFL.BFLY PT, R17, R70, 0x1, 0x1f ;  /* 0x0c201f0046117f89 */ /* 0x000e6200000e0000 */
[----:B------:R-:W-:Y:S02]  /*4a40*/  FMNMX.FTZ R2, R53, R2, !PT ;  /* 0x0000000235027209 */ /* 0x000fe40007810000 */
[----:B------:R-:W-:Y:S01]  /*4a50*/  LOP3.LUT R11, R11, UR6, RZ, 0x3c, !PT ;  /* 0x000000060b0b7c12 */ /* 0x000fe2000f8e3cff */
[----:B------:R-:W-:Y:S01]  /*4a60*/  IMAD.WIDE.U32 R6, R6, -0x326172a9, RZ ;  /* 0xcd9e8d5706067825 */ /* 0x000fe200078e00ff */
[----:B------:R-:W-:-:S02]  /*4a70*/  FMNMX.FTZ R2, R52, R2, !PT ;  /* 0x0000000234027209 */ /* 0x000fc40007810000 */
[----:B------:R-:W-:Y:S01]  /*4a80*/  FMNMX.FTZ R5, R27, R63, !PT ;  /* 0x0000003f1b057209 */ /* 0x000fe20007810000 */
[----:B------:R-:W-:Y:S01]  /*4a90*/  IMAD.WIDE.U32 R10, R11, -0x326172a9, RZ ;  /* 0xcd9e8d570b0a7825 */ /* 0x000fe200078e00ff */
[----:B------:R-:W-:Y:S02]  /*4aa0*/  FMNMX.FTZ R2, R43, R2, !PT ;  /* 0x000000022b027209 */ /* 0x000fe40007810000 */
[----:B------:R-:W-:Y:S02]  /*4ab0*/  FMNMX.FTZ R5, R64, R5, !PT ;  /* 0x0000000540057209 */ /* 0x000fe40007810000 */
[----:B------:R-:W-:Y:S02]  /*4ac0*/  FMNMX.FTZ R2, R42, R2, !PT ;  /* 0x000000022a027209 */ /* 0x000fe40007810000 */
[----:B------:R-:W-:Y:S02]  /*4ad0*/  LOP3.LUT R126, R9, UR42, R14, 0x96, !PT ;  /* 0x0000002a097e7c12 */ /* 0x000fe4000f8e960e */
[----:B------:R-:W-:-:S02]  /*4ae0*/  FMNMX.FTZ R2, R148, R2, !PT ;  /* 0x0000000294027209 */ /* 0x000fc40007810000 */
[--C-:B------:R-:W-:Y:S02]  /*4af0*/  LOP3.LUT R62, R9, UR42, R18.reuse, 0x96, !PT ;  /* 0x0000002a093e7c12 */ /* 0x100fe4000f8e9612 */
[----:B------:R-:W-:Y:S02]  /*4b00*/  FMNMX.FTZ R2, R147, R2, !PT ;  /* 0x0000000293027209 */ /* 0x000fe40007810000 */
[----:B------:R-:W-:Y:S02]  /*4b10*/  LOP3.LUT R79, R11, UR42, R18, 0x96, !PT ;  /* 0x0000002a0b4f7c12 */ /* 0x000fe4000f8e9612 */
[----:B------:R-:W-:Y:S02]  /*4b20*/  FMNMX.FTZ R2, R179, R2, !PT ;  /* 0x00000002b3027209 */ /* 0x000fe40007810000 */
[----:B-1----:R-:W-:Y:S02]  /*4b30*/  FMNMX.FTZ R70, R70, R17, !PT ;  /* 0x0000001146467209 */ /* 0x002fe40007810000 */
[----:B------:R-:W-:-:S02]  /*4b40*/  FMNMX.FTZ R2, R178, R2, !PT ;  /* 0x00000002b2027209 */ /* 0x000fc40007810000 */
[----:B------:R-:W-:Y:S02]  /*4b50*/  LOP3.LUT R129, R11, UR42, R12, 0x96, !PT ;  /* 0x0000002a0b817c12 */ /* 0x000fe4000f8e960c */
[----:B------:R-:W-:Y:S02]  /*4b60*/  FMNMX.FTZ R2, R221, R2, !PT ;  /* 0x00000002dd027209 */ /* 0x000fe40007810000 */
[--C-:B------:R-:W-:Y:S02]  /*4b70*/  LOP3.LUT R9, R83, UR40, R6.reuse, 0x96, !PT ;  /* 0x0000002853097c12 */ /* 0x100fe4000f8e9606 */
[----:B------:R-:W-:Y:S02]  /*4b80*/  FMNMX.FTZ R2, R216, R2, !PT ;  /* 0x00000002d8027209 */ /* 0x000fe40007810000 */
[----:B------:R-:W-:Y:S01]  /*4b90*/  LOP3.LUT R11, R39, UR40, R6, 0x96, !PT ;  /* 0x00000028270b7c12 */ /* 0x000fe2000f8e9606 */
[----:B------:R-:W-:Y:S01]  /*4ba0*/  FMUL.FTZ R6, R70, UR43 ;  /* 0x0000002b46067c20 */ /* 0x000fe20008410000 */
[----:B------:R-:W-:-:S02]  /*4bb0*/  FMNMX.FTZ R2, R224, R2, !PT ;  /* 0x00000002e0027209 */ /* 0x000fc40007810000 */
[----:B------:R-:W-:Y:S01]  /*4bc0*/  FMNMX.FTZ R5, R78, R5, !PT ;  /* 0x000000054e057209 */ /* 0x000fe20007810000 */
[----:B------:R-:W-:Y:S01]  /*4bd0*/  IMAD.WIDE.U32 R34, R11, -0x2daee0ad, RZ ;  /* 0xd2511f530b227825 */ /* 0x000fe200078e00ff */
[----:B------:R-:W-:Y:S02]  /*4be0*/  FMNMX.FTZ R2, R223, R2, !PT ;  /* 0x00000002df027209 */ /* 0x000fe40007810000 */
[----:B------:R-:W-:Y:S02]  /*4bf0*/  FSETP.NEU.FTZ.AND P1, PT, R70, -INF , PT ;  /* 0xff8000004600780b */ /* 0x000fe40003f3d000 */
[----:B------:R-:W-:Y:S01]  /*4c00*/  FMNMX.FTZ R5, R75, R5, !PT ;  /* 0x000000054b057209 */ /* 0x000fe20007810000 */
[----:B------:R-:W1:Y:S01]  /*4c10*/  SHFL.BFLY PT, R69, R2, 0x2, 0x1f ;  /* 0x0c401f0002457f89 */ /* 0x000e6200000e0000 */
[----:B------:R-:W-:Y:S02]  /*4c20*/  FSEL R24, R6, RZ, P1 ;  /* 0x000000ff06187208 */ /* 0x000fe40000800000 */
[----:B------:R-:W-:-:S02]  /*4c30*/  LOP3.LUT R41, R83, UR40, R8, 0x96, !PT ;  /* 0x0000002853297c12 */ /* 0x000fc4000f8e9608 */
[----:B------:R-:W-:Y:S02]  /*4c40*/  LOP3.LUT R125, R39, UR40, R8, 0x96, !PT ;  /* 0x00000028277d7c12 */ /* 0x000fe4000f8e9608 */
[----:B------:R-:W-:Y:S01]  /*4c50*/  LOP3.LUT R13, R7, UR42, R18, 0x96, !PT ;  /* 0x0000002a070d7c12 */ /* 0x000fe2000f8e9612 */
[----:B------:R-:W-:Y:S01]  /*4c60*/  IMAD.WIDE.U32 R18, R9, -0x2daee0ad, RZ ;  /* 0xd2511f5309127825 */ /* 0x000fe200078e00ff */
[----:B------:R-:W-:-:S03]  /*4c70*/  FMNMX.FTZ R8, R74, R5, !PT ;  /* 0x000000054a087209 */ /* 0x000fc60007810000 */
[----:B------:R-:W-:Y:S01]  /*4c80*/  FFMA.FTZ R5, R20, UR43, -R24 ;  /* 0x0000002b14057c23 */ /* 0x000fe20008010818 */
[C---:B------:R-:W-:Y:S02]  /*4c90*/  LOP3.LUT R51, R7.reuse, UR42, R14, 0x96, !PT ;  /* 0x0000002a07337c12 */ /* 0x040fe4000f8e960e */
[----:B------:R-:W-:Y:S01]  /*4ca0*/  LOP3.LUT R14, R7, UR42, R12, 0x96, !PT ;  /* 0x0000002a070e7c12 */ /* 0x000fe2000f8e960c */
[----:B------:R-:W-:Y:S01]  /*4cb0*/  IMAD.WIDE.U32 R6, R13, -0x2daee0ad, RZ ;  /* 0xd2511f530d067825 */ /* 0x000fe200078e00ff */
[----:B------:R2:W-:Y:S01]  /*4cc0*/  MUFU.EX2 R244, R5 ;  /* 0x0000000500f47308 */ /* 0x0005e20000000800 */
[--C-:B------:R-:W-:Y:S02]  /*4cd0*/  LOP3.LUT R60, R83, UR40, R10.reuse, 0x96, !PT ;  /* 0x00000028533c7c12 */ /* 0x100fe4000f8e960a */
[----:B------:R-:W-:Y:S02]  /*4ce0*/  LOP3.LUT R83, R49, UR40, R10, 0x96, !PT ;  /* 0x0000002831537c12 */ /* 0x000fe4000f8e960a */
[----:B------:R-:W-:-:S02]  /*4cf0*/  LOP3.LUT R10, R7, UR39, R234, 0x96, !PT ;  /* 0x00000027070a7c12 */ /* 0x000fc4000f8e96ea */
[----:B------:R-:W-:Y:S02]  /*4d00*/  LOP3.LUT R13, R7, UR39, R234, 0x96, !PT ;  /* 0x00000027070d7c12 */ /* 0x000fe4000f8e96ea */
[C-C-:B------:R-:W-:Y:S02]  /*4d10*/  LOP3.LUT R12, R19.reuse, UR37, R6.reuse, 0x96, !PT ;  /* 0x00000025130c7c12 */ /* 0x140fe4000f8e9606 */
[----:B------:R-:W-:Y:S01]  /*4d20*/  LOP3.LUT R22, R19, UR37, R6, 0x96, !PT ;  /* 0x0000002513167c12 */ /* 0x000fe2000f8e9606 */
[----:B------:R-:W-:Y:S01]  /*4d30*/  IMAD.WIDE.U32 R6, R14, -0x2daee0ad, RZ ;  /* 0xd2511f530e067825 */ /* 0x000fe200078e00ff */
[----:B-1----:R-:W-:-:S03]  /*4d40*/  FMNMX.FTZ R69, R2, R69, !PT ;  /* 0x0000004502457209 */ /* 0x002fc60007810000 */
[----:B------:R-:W-:Y:S01]  /*4d50*/  FFMA.FTZ R2, R32, UR43, -R24 ;  /* 0x0000002b20027c23 */ /* 0x000fe20008010818 */
[----:B------:R-:W-:Y:S01]  /*4d60*/  IMAD.WIDE.U32 R80, R12, -0x326172a9, RZ ;  /* 0xcd9e8d570c507825 */ /* 0x000fe200078e00ff */
[----:B--2---:R-:W-:Y:S02]  /*4d70*/  FMNMX.FTZ R5, R73, R8, !PT ;  /* 0x0000000849057209 */ /* 0x004fe40007810000 */
[----:B------:R1:W-:Y:S01]  /*4d80*/  MUFU.EX2 R231, R2 ;  /* 0x0000000200e77308 */ /* 0x0003e20000000800 */
[----:B------:R-:W-:Y:S02]  /*4d90*/  FMNMX.FTZ R8, R36, R65, !PT ;  /* 0x0000004124087209 */ /* 0x000fe40007810000 */
[----:B------:R-:W-:Y:S02]  /*4da0*/  FMNMX.FTZ R9, R59, R5, !PT ;  /* 0x000000053b097209 */ /* 0x000fe40007810000 */
[----:B------:R-:W-:Y:S02]  /*4db0*/  FMNMX.FTZ R5, R72, R8, !PT ;  /* 0x0000000848057209 */ /* 0x000fe40007810000 */
[----:B------:R-:W-:-:S02]  /*4dc0*/  LOP3.LUT R14, R7, UR39, R50, 0x96, !PT ;  /* 0x00000027070e7c12 */ /* 0x000fc4000f8e9632 */
[----:B------:R-:W-:Y:S02]  /*4dd0*/  FMNMX.FTZ R5, R67, R5, !PT ;  /* 0x0000000543057209 */ /* 0x000fe40007810000 */
[----:B------:R-:W-:Y:S02]  /*4de0*/  FMNMX.FTZ R7, R150, R9, !PT ;  /* 0x0000000996077209 */ /* 0x000fe40007810000 */
[----:B------:R-:W2:Y:S01]  /*4df0*/  SHFL.BFLY PT, R9, R69, 0x1, 0x1f ;  /* 0x0c201f0045097f89 */ /* 0x000ea200000e0000 */
[----:B------:R-:W-:Y:S02]  /*4e00*/  FMNMX.FTZ R5, R66, R5, !PT ;  /* 0x0000000542057209 */ /* 0x000fe40007810000 */
[----:B------:R-:W-:Y:S01]  /*4e10*/  LOP3.LUT R17, R35, UR37, R6, 0x96, !PT ;  /* 0x0000002523117c12 */ /* 0x000fe2000f8e9606 */
[--C-:B-1----:R-:W-:Y:S01]  /*4e20*/  FFMA.FTZ R2, R33, UR43, -R24.reuse ;  /* 0x0000002b21027c23 */ /* 0x102fe20008010818 */
[----:B------:R-:W-:Y:S01]  /*4e30*/  FMNMX.FTZ R5, R58, R5, !PT ;  /* 0x000000053a057209 */ /* 0x000fe20007810000 */
[----:B------:R-:W-:-:S02]  /*4e40*/  FFMA.FTZ R6, R31, UR43, -R24 ;  /* 0x0000002b1f067c23 */ /* 0x000fc40008010818 */
[----:B------:R1:W-:Y:S01]  /*4e50*/  MUFU.EX2 R184, R2 ;  /* 0x0000000200b87308 */ /* 0x0003e20000000800 */
[----:B------:R-:W-:Y:S01]  /*4e60*/  FMNMX.FTZ R8, R57, R5, !PT ;  /* 0x0000000539087209 */ /* 0x000fe20007810000 */
[----:B------:R-:W-:-:S06]  /*4e70*/  FFMA.FTZ R5, R30, UR43, -R24 ;  /* 0x0000002b1e057c23 */ /* 0x000fcc0008010818 */
[----:B------:R3:W-:Y:S08]  /*4e80*/  MUFU.EX2 R46, R5 ;  /* 0x00000005002e7308 */ /* 0x0007f00000000800 */
[----:B------:R4:W-:Y:S01]  /*4e90*/  MUFU.EX2 R181, R6 ;  /* 0x0000000600b57308 */ /* 0x0009e20000000800 */
[----:B-1----:R-:W-:Y:S02]  /*4ea0*/  FMNMX.FTZ R2, R149, R7, !PT ;  /* 0x0000000795027209 */ /* 0x002fe40007810000 */
[----:B--2---:R-:W-:-:S02]  /*4eb0*/  FMNMX.FTZ R69, R69, R9, !PT ;  /* 0x0000000945457209 */ /* 0x004fc40007810000 */
[----:B------:R-:W-:Y:S02]  /*4ec0*/  FMNMX.FTZ R2, R222, R2, !PT ;  /* 0x00000002de027209 */ /* 0x000fe40007810000 */
[----:B------:R-:W-:Y:S02]  /*4ed0*/  FSETP.NEU.FTZ.AND P1, PT, R69, -INF , PT ;  /* 0xff8000004500780b */ /* 0x000fe40003f3d000 */
[----:B---3--:R-:W-:Y:S01]  /*4ee0*/  FMNMX.FTZ R5, R56, R8, !PT ;  /* 0x0000000838057209 */ /* 0x008fe20007810000 */
[----:B------:R-:W-:Y:S01]  /*4ef0*/  FFMA.FTZ R8, R23, UR43, -R24 ;  /* 0x0000002b17087c23 */ /* 0x000fe20008010818 */
[----:B------:R-:W-:Y:S01]  /*4f00*/  FMNMX.FTZ R2, R220, R2, !PT ;  /* 0x00000002dc027209 */ /* 0x000fe20007810000 */
[----:B------:R-:W-:Y:S01]  /*4f10*/  IMAD.WIDE.U32 R22, R22, -0x326172a9, RZ ;  /* 0xcd9e8d5716167825 */ /* 0x000fe200078e00ff */
[----:B------:R-:W-:Y:S01]  /*4f20*/  FMNMX.FTZ R5, R124, R5, !PT ;  /* 0x000000057c057209 */ /* 0x000fe20007810000 */
[----:B------:R1:W2:Y:S01]  /*4f30*/  MUFU.EX2 R26, R8 ;  /* 0x00000008001a7308 */ /* 0x0002a20000000800 */
[----:B------:R-:W-:Y:S01]  /*4f40*/  FMNMX.FTZ R2, R229, R2, !PT ;  /* 0x00000002e5027209 */ /* 0x000fe20007810000 */
[----:B----4-:R-:W-:Y:S01]  /*4f50*/  IMAD.WIDE.U32 R6, R10, -0x326172a9, RZ ;  /* 0xcd9e8d570a067825 */ /* 0x010fe200078e00ff */
[----:B------:R-:W-:-:S02]  /*4f60*/  FMNMX.FTZ R5, R114, R5, !PT ;  /* 0x0000000572057209 */ /* 0x000fc40007810000 */
[----:B------:R-:W-:Y:S02]  /*4f70*/  FMNMX.FTZ R2, R227, R2, !PT ;  /* 0x00000002e3027209 */ /* 0x000fe40007810000 */
[----:B------:R-:W-:Y:S01]  /*4f80*/  LOP3.LUT R10, R7, UR38, R82, 0x96, !PT ;  /* 0x00000026070a7c12 */ /* 0x000fe2000f8e9652 */
[----:B------:R-:W-:Y:S01]  /*4f90*/  FFMA.FTZ R7, R29, UR43, -R24 ;  /* 0x0000002b1d077c23 */ /* 0x000fe20008010818 */
[----:B------:R-:W-:Y:S02]  /*4fa0*/  LOP3.LUT R16, R81, UR36, R6, 0x96, !PT ;  /* 0x0000002451107c12 */ /* 0x000fe4000f8e9606 */
[----:B------:R-:W-:Y:S01]  /*4fb0*/  FMNMX.FTZ R9, R120, R5, !PT ;  /* 0x0000000578097209 */ /* 0x000fe20007810000 */
[----:B------:R3:W-:Y:S01]  /*4fc0*/  MUFU.EX2 R87, R7 ;  /* 0x0000000700577308 */ /* 0x0007e20000000800 */
[----:B------:R-:W-:Y:S01]  /*4fd0*/  FMUL.FTZ R5, R69, UR43 ;  /* 0x0000002b45057c20 */ /* 0x000fe20008410000 */
[----:B------:R-:W-:Y:S01]  /*4fe0*/  FMNMX.FTZ R2, R226, R2, !PT ;  /* 0x00000002e2027209 */ /* 0x000fe20007810000 */
[----:B------:R-:W-:Y:S01]  /*4ff0*/  IMAD.WIDE.U32 R10, R10, -0x2daee0ad, RZ ;  /* 0xd2511f530a0a7825 */ /* 0x000fe200078e00ff */
[----:B------:R-:W-:-:S03]  /*5000*/  FMNMX.FTZ R9, R115, R9, !PT ;  /* 0x0000000973097209 */ /* 0x000fc60007810000 */
[----:B-1----:R-:W-:Y:S01]  /*5010*/  FFMA.FTZ R8, R28, UR43, -R24 ;  /* 0x0000002b1c087c23 */ /* 0x002fe20008010818 */
[----:B------:R-:W-:Y:S01]  /*5020*/  FSEL R25, R5, RZ, P1 ;  /* 0x000000ff05197208 */ /* 0x000fe20000800000 */
[----:B------:R-:W-:Y:S01]  /*5030*/  IMAD.WIDE.U32 R76, R16, -0x2daee0ad, RZ ;  /* 0xd2511f53104c7825 */ /* 0x000fe200078e00ff */
[----:B------:R-:W-:Y:S01]  /*5040*/  FMNMX.FTZ R5, R118, R9, !PT ;  /* 0x0000000976057209 */ /* 0x000fe20007810000 */
[----:B------:R1:W-:Y:S01]  /*5050*/  MUFU.EX2 R252, R8 ;  /* 0x0000000800fc7308 */ /* 0x0003e20000000800 */
[----:B------:R-:W-:Y:S01]  /*5060*/  FMNMX.FTZ R2, R225, R2, !PT ;  /* 0x00000002e1027209 */ /* 0x000fe20007810000 */
[----:B--2---:R-:W-:Y:S01]  /*5070*/  IMAD.MOV.U32 R49, RZ, RZ, R26 ;  /* 0x000000ffff317224 */ /* 0x004fe200078e001a */
[----:B------:R-:W-:Y:S02]  /*5080*/  FMNMX.FTZ R5, R111, R5, !PT ;  /* 0x000000056f057209 */ /* 0x000fe40007810000 */
[----:B------:R-:W-:Y:S01]  /*5090*/  LOP3.LUT R39, R11, UR35, R18, 0x96, !PT ;  /* 0x000000230b277c12 */ /* 0x000fe2000f8e9612 */
[----:B------:R-:W2:Y:S01]  /*50a0*/  SHFL.BFLY PT, R68, R2, 0x2, 0x1f ;  /* 0x0c401f0002447f89 */ /* 0x000ea200000e0000 */
[----:B------:R-:W-:Y:S01]  /*50b0*/  LOP3.LUT R37, R77, UR29, R10, 0x96, !PT ;  /* 0x0000001d4d257c12 */ /* 0x000fe2000f8e960a */
[----:B---3--:R-:W-:-:S05]  /*50c0*/  IMAD.WIDE.U32 R6, R13, -0x326172a9, RZ ;  /* 0xcd9e8d570d067825 */ /* 0x008fca00078e00ff */
[----:B------:R-:W-:Y:S01]  /*50d0*/  LOP3.LUT R12, R7, UR38, R82, 0x96, !PT ;  /* 0x00000026070c7c12 */ /* 0x000fe2000f8e9652 */
[----:B------:R-:W-:Y:S01]  /*50e0*/  FFMA.FTZ R7, R21, UR43, -R25 ;  /* 0x0000002b15077c23 */ /* 0x000fe20008010819 */
[----:B------:R-:W-:-:S03]  /*50f0*/  LOP3.LUT R15, R23, UR36, R6, 0x96, !PT ;  /* 0x00000024170f7c12 */ /* 0x000fc6000f8e9606 */
[----:B-1----:R-:W-:Y:S01]  /*5100*/  IMAD.WIDE.U32 R8, R12, -0x2daee0ad, RZ ;  /* 0xd2511f530c087825 */ /* 0x002fe200078e00ff */
[----:B------:R1:W-:Y:S03]  /*5110*/  MUFU.EX2 R246, R7 ;  /* 0x0000000700f67308 */ /* 0x0003e60000000800 */
[----:B------:R-:W-:Y:S01]  /*5120*/  IMAD.WIDE.U32 R20, R15, -0x2daee0ad, RZ ;  /* 0xd2511f530f147825 */ /* 0x000fe200078e00ff */
[----:B------:R-:W-:Y:S02]  /*5130*/  LOP3.LUT R11, R9, UR35, R18, 0x96, !PT ;  /* 0x00000023090b7c12 */ /* 0x000fe4000f8e9612 */
[----:B------:R-:W-:Y:S01]  /*5140*/  FMNMX.FTZ R9, R113, R5, !PT ;  /* 0x0000000571097209 */ /* 0x000fe20007810000 */
[--C-:B------:R-:W-:Y:S01]  /*5150*/  FFMA.FTZ R5, R54, UR43, -R25.reuse ;  /* 0x0000002b36057c23 */ /* 0x100fe20008010819 */
[----:B------:R-:W-:Y:S02]  /*5160*/  IMAD.WIDE.U32 R12, R17, -0x326172a9, RZ ;  /* 0xcd9e8d57110c7825 */ /* 0x000fe400078e00ff */
[----:B------:R-:W-:Y:S01]  /*5170*/  FMNMX.FTZ R71, R106, R9, !PT ;  /* 0x000000096a477209 */ /* 0x000fe20007810000 */
[----:B------:R3:W-:Y:S01]  /*5180*/  MUFU.EX2 R134, R5 ;  /* 0x0000000500867308 */ /* 0x0007e20000000800 */
[----:B--2---:R-:W-:Y:S01]  /*5190*/  FMNMX.FTZ R68, R2, R68, !PT ;  /* 0x0000004402447209 */ /* 0x004fe20007810000 */
[----:B------:R-:W-:Y:S01]  /*51a0*/  FFMA.FTZ R2, R61, UR43, -R25 ;  /* 0x0000002b3d027c23 */ /* 0x000fe20008010819 */
[----:B-1----:R-:W-:-:S03]  /*51b0*/  IMAD.WIDE.U32 R6, R14, -0x326172a9, RZ ;  /* 0xcd9e8d570e067825 */ /* 0x002fc600078e00ff */
[----:B------:R-:W1:Y:S02]  /*51c0*/  SHFL.BFLY PT, R23, R68, 0x1, 0x1f ;  /* 0x0c201f0044177f89 */ /* 0x000e6400000e0000 */
[----:B------:R2:W-:Y:S01]  /*51d0*/  MUFU.EX2 R135, R2 ;  /* 0x0000000200877308 */ /* 0x0005e20000000800 */
[----:B------:R-:W-:Y:S02]  /*51e0*/  LOP3.LUT R14, R7, UR38, R48, 0x96, !PT ;  /* 0x00000026070e7c12 */ /* 0x000fe4000f8e9630 */
[----:B------:R-:W-:Y:S02]  /*51f0*/  LOP3.LUT R18, R13, UR36, R6, 0x96, !PT ;  /* 0x000000240d127c12 */ /* 0x000fe4000f8e9606 */
[----:B------:R-:W-:Y:S01]  /*5200*/  LOP3.LUT R6, R21, UR29, R8, 0x96, !PT ;  /* 0x0000001d15067c12 */ /* 0x000fe2000f8e9608 */
[----:B------:R-:W-:Y:S01]  /*5210*/  IMAD.WIDE.U32 R14, R14, -0x2daee0ad, RZ ;  /* 0xd2511f530e0e7825 */ /* 0x000fe200078e00ff */
[----:B---3--:R-:W3:Y:S03]  /*5220*/  SHFL.BFLY PT, R5, R71, 0x2, 0x1f ;  /* 0x0c401f0047057f89 */ /* 0x008ee600000e0000 */
[----:B------:R-:W-:Y:S01]  /*5230*/  IMAD.WIDE.U32 R18, R18, -0x2daee0ad, RZ ;  /* 0xd2511f5312127825 */ /* 0x000fe200078e00ff */
[----:B------:R-:W-:-:S03]  /*5240*/  LOP3.LUT R16, R15, UR35, R34, 0x96, !PT ;  /* 0x000000230f107c12 */ /* 0x000fc6000f8e9622 */
[----:B------:R-:W-:-:S04]  /*5250*/  IMAD.WIDE.U32 R8, R11, -0x326172a9, RZ ;  /* 0xcd9e8d570b087825 */ /* 0x000fc800078e00ff */
[----:B--2---:R-:W-:Y:S01]  /*5260*/  FFMA.FTZ R2, R55, UR43, -R25 ;  /* 0x0000002b37027c23 */ /* 0x004fe20008010819 */
[----:B------:R-:W-:Y:S01]  /*5270*/  LOP3.LUT R14, R19, UR29, R14, 0x96, !PT ;  /* 0x0000001d130e7c12 */ /* 0x000fe2000f8e960e */
[----:B------:R-:W-:Y:S02]  /*5280*/  IMAD.WIDE.U32 R16, R16, -0x326172a9, RZ ;  /* 0xcd9e8d5710107825 */ /* 0x000fe400078e00ff */
[----:B------:R2:W-:Y:S01]  /*5290*/  MUFU.EX2 R176, R2 ;  /* 0x0000000200b07308 */ /* 0x0005e20000000800 */
[----:B------:R-:W-:Y:S01]  /*52a0*/  LOP3.LUT R9, R9, UR30, R22, 0x96, !PT ;  /* 0x0000001e09097c12 */ /* 0x000fe2000f8e9616 */
[----:B------:R-:W-:Y:S01]  /*52b0*/  IMAD.WIDE.U32 R6, R6, -0x326172a9, RZ ;  /* 0xcd9e8d5706067825 */ /* 0x000fe200078e00ff */
[----:B------:R-:W-:Y:S02]  /*52c0*/  LOP3.LUT R13, R17, UR30, R12, 0x96, !PT ;  /* 0x0000001e110d7c12 */ /* 0x000fe4000f8e960c */
[----:B-1----:R-:W-:Y:S02]  /*52d0*/  FMNMX.FTZ R68, R68, R23, !PT ;  /* 0x0000001744447209 */ /* 0x002fe40007810000 */
[----:B------:R-:W-:Y:S01]  /*52e0*/  LOP3.LUT R11, R7, UR22, R8, 0x96, !PT ;  /* 0x00000016070b7c12 */ /* 0x000fe2000f8e9608 */
[----:B------:R-:W-:Y:S01]  /*52f0*/  IMAD.WIDE.U32 R8, R9, -0x2daee0ad, RZ ;  /* 0xd2511f5309087825 */ /* 0x000fe200078e00ff */
[----:B------:R-:W-:-:S02]  /*5300*/  LOP3.LUT R15, R6, 0xffff, RZ, 0xc0, !PT ;  /* 0x0000ffff060f7812 */ /* 0x000fc400078ec0ff */
[----:B---3--:R-:W-:Y:S01]  /*5310*/  FMNMX.FTZ R71, R71, R5, !PT ;  /* 0x0000000547477209 */ /* 0x008fe20007810000 */
[--C-:B------:R-:W-:Y:S01]  /*5320*/  FFMA.FTZ R5, R42, UR43, -R25.reuse ;  /* 0x0000002b2a057c23 */ /* 0x100fe20008010819 */
[----:B------:R-:W-:Y:S02]  /*5330*/  LOP3.LUT R30, R6, 0xff, RZ, 0xc0, !PT ;  /* 0x000000ff061e7812 */ /* 0x000fe400078ec0ff */
[--C-:B------:R-:W-:Y:S01]  /*5340*/  SHF.R.U32.HI R31, RZ, 0x10, R6.reuse ;  /* 0x00000010ff1f7819 */ /* 0x100fe20000011606 */
[----:B------:R-:W1:Y:S01]  /*5350*/  SHFL.BFLY PT, R12, R71, 0x1, 0x1f ;  /* 0x0c201f00470c7f89 */ /* 0x000e6200000e0000 */
[----:B--2---:R-:W-:Y:S01]  /*5360*/  FFMA.FTZ R2, R53, UR43, -R25 ;  /* 0x0000002b35027c23 */ /* 0x004fe20008010819 */
[----:B------:R-:W-:Y:S01]  /*5370*/  SHF.R.U32.HI R32, RZ, 0x18, R6 ;  /* 0x00000018ff207819 */ /* 0x000fe20000011606 */
[----:B------:R-:W-:Y:S01]  /*5380*/  IMAD.WIDE.U32 R6, R14, -0x326172a9, RZ ;  /* 0xcd9e8d570e067825 */ /* 0x000fe200078e00ff */
[----:B------:R-:W-:Y:S01]  /*5390*/  FSETP.NEU.FTZ.AND P1, PT, R68, -INF , PT ;  /* 0xff8000004400780b */ /* 0x000fe20003f3d000 */
[----:B------:R2:W-:Y:S01]  /*53a0*/  MUFU.EX2 R45, R2 ;  /* 0x00000002002d7308 */ /* 0x0005e20000000800 */
[----:B------:R-:W-:-:S02]  /*53b0*/  LOP3.LUT R10, R9, UR25, R20, 0x96, !PT ;  /* 0x00000019090a7c12 */ /* 0x000fc4000f8e9614 */
[----:B------:R-:W-:Y:S02]  /*53c0*/  LOP3.LUT R17, R6, 0xffff, RZ, 0xc0, !PT ;  /* 0x0000ffff06117812 */ /* 0x000fe400078ec0ff */
[C---:B------:R-:W-:Y:S02]  /*53d0*/  LOP3.LUT R22, R8.reuse, 0xffff, RZ, 0xc0, !PT ;  /* 0x0000ffff08167812 */ /* 0x040fe400078ec0ff */
[----:B------:R-:W-:Y:S01]  /*53e0*/  LOP3.LUT R28, R8, 0xff, RZ, 0xc0, !PT ;  /* 0x000000ff081c7812 */ /* 0x000fe200078ec0ff */
[----:B------:R-:W3:Y:S01]  /*53f0*/  MUFU.EX2 R131, R5 ;  /* 0x0000000500837308 */ /* 0x000ee20000000800 */
[--C-:B------:R-:W-:Y:S02]  /*5400*/  SHF.R.U32.HI R26, RZ, 0x10, R8.reuse ;  /* 0x00000010ff1a7819 */ /* 0x100fe40000011608 */
[----:B------:R-:W-:Y:S01]  /*5410*/  SHF.R.U32.HI R29, RZ, 0x18, R8 ;  /* 0x00000018ff1d7819 */ /* 0x000fe20000011608 */
[----:B------:R-:W-:Y:S01]  /*5420*/  IMAD.WIDE.U32 R8, R13, -0x2daee0ad, RZ ;  /* 0xd2511f530d087825 */ /* 0x000fe200078e00ff */
[----:B------:R-:W-:-:S02]  /*5430*/  LOP3.LUT R23, R6, 0xff, RZ, 0xc0, !PT ;  /* 0x000000ff06177812 */ /* 0x000fc400078ec0ff */
[--C-:B------:R-:W-:Y:S01]  /*5440*/  SHF.R.U32.HI R21, RZ, 0x10, R6.reuse ;  /* 0x00000010ff157819 */ /* 0x100fe20000011606 */
[----:B--2---:R-:W-:Y:S01]  /*5450*/  FFMA.FTZ R2, R52, UR43, -R25 ;  /* 0x0000002b34027c23 */ /* 0x004fe20008010819 */
[----:B------:R-:W-:Y:S02]  /*5460*/  SHF.R.U32.HI R20, RZ, 0x18, R6 ;  /* 0x00000018ff147819 */ /* 0x000fe40000011606 */
[----:B-1----:R-:W-:Y:S01]  /*5470*/  FMNMX.FTZ R71, R71, R12, !PT ;  /* 0x0000000c47477209 */ /* 0x002fe20007810000 */
[----:B------:R1:W2:Y:S01]  /*5480*/  MUFU.EX2 R250, R2 ;  /* 0x0000000200fa7308 */ /* 0x0002a20000000800 */
[----:B------:R-:W-:Y:S02]  /*5490*/  SHF.R.U32.HI R12, RZ, 0x8, R15 ;  /* 0x00000008ff0c7819 */ /* 0x000fe4000001160f */
[C---:B------:R-:W-:Y:S01]  /*54a0*/  LOP3.LUT R14, R8.reuse, 0xffff, RZ, 0xc0, !PT ;  /* 0x0000ffff080e7812 */ /* 0x040fe200078ec0ff */
[----:B---3--:R-:W-:Y:S01]  /*54b0*/  IMAD.MOV.U32 R81, RZ, RZ, R131 ;  /* 0x000000ffff517224 */ /* 0x008fe200078e0083 */
[----:B------:R-:W-:Y:S01]  /*54c0*/  LOP3.LUT R5, R7, UR22, R16, 0x96, !PT ;  /* 0x0000001607057c12 */ /* 0x000fe2000f8e9610 */
[----:B------:R-:W-:Y:S01]  /*54d0*/  FMUL.FTZ R7, R71, UR43 ;  /* 0x0000002b47077c20 */ /* 0x000fe20008410000 */
[----:B------:R-:W-:-:S02]  /*54e0*/  LOP3.LUT R15, R8, 0xff, RZ, 0xc0, !PT ;  /* 0x000000ff080f7812 */ /* 0x000fc400078ec0ff */
[----:B------:R-:W-:Y:S02]  /*54f0*/  PRMT R33, R30, 0x5410, R12 ;  /* 0x000054101e217816 */ /* 0x000fe4000000000c */
[----:B------:R-:W-:Y:S02]  /*5500*/  LOP3.LUT R12, R11, 0xff, RZ, 0xc0, !PT ;  /* 0x000000ff0b0c7812 */ /* 0x000fe400078ec0ff */
[----:B------:R-:W-:Y:S01]  /*5510*/  LOP3.LUT R13, R31, 0xff, RZ, 0xc0, !PT ;  /* 0x000000ff1f0d7812 */ /* 0x000fe200078ec0ff */
[----:B-1----:R-:W-:-:S03]  /*5520*/  FFMA.FTZ R2, R43, UR43, -R25 ;  /* 0x0000002b2b027c23 */ /* 0x002fc60008010819 */
[----:B------:R-:W-:Y:S02]  /*5530*/  PRMT R31, R13, 0x5410, R32 ;  /* 0x000054100d1f7816 */ /* 0x000fe40000000020 */
[----:B------:R-:W-:Y:S01]  /*5540*/  SHF.R.U32.HI R13, RZ, 0x18, R10 ;  /* 0x00000018ff0d7819 */ /* 0x000fe2000001160a */
[----:B------:R1:W-:Y:S01]  /*5550*/  MUFU.EX2 R251, R2 ;  /* 0x0000000200fb7308 */ /* 0x0003e20000000800 */
[----:B--2---:R-:W-:-:S04]  /*5560*/  F2FP.BF16.F32.PACK_AB R0, R250, R45 ;  /* 0x0000002dfa00723e */ /* 0x004fc800000010ff */
[C---:B------:R-:W-:Y:S02]  /*5570*/  PRMT R199, R0.reuse, 0x7610, R199 ;  /* 0x0000761000c77816 */ /* 0x040fe400000000c7 */
[----:B------:R-:W-:Y:S01]  /*5580*/  PRMT R198, R0, 0x7632, R198 ;  /* 0x0000763200c67816 */ /* 0x000fe200000000c6 */
[----:B-1----:R-:W-:-:S05]  /*5590*/  FMUL.FTZ R2, R68, UR43 ;  /* 0x0000002b44027c20 */ /* 0x002fca0008410000 */
[----:B------:R-:W-:Y:S02]  /*55a0*/  FSEL R19, R2, RZ, P1 ;  /* 0x000000ff02137208 */ /* 0x000fe40000800000 */
[----:B------:R-:W-:-:S03]  /*55b0*/  FSETP.NEU.FTZ.AND P1, PT, R71, -INF , PT ;  /* 0xff8000004700780b */ /* 0x000fc60003f3d000 */
[--C-:B------:R-:W-:Y:S01]  /*55c0*/  FFMA.FTZ R2, R27, UR43, -R19.reuse ;  /* 0x0000002b1b027c23 */ /* 0x100fe20008010813 */
[----:B------:R-:W-:Y:S01]  /*55d0*/  FFMA.FTZ R6, R63, UR43, -R19 ;  /* 0x0000002b3f067c23 */ /* 0x000fe20008010813 */
[----:B------:R-:W-:Y:S02]  /*55e0*/  FSEL R16, R7, RZ, P1 ;  /* 0x000000ff07107208 */ /* 0x000fe40000800000 */
[----:B------:R1:W-:Y:S01]  /*55f0*/  MUFU.EX2 R245, R2 ;  /* 0x0000000200f57308 */ /* 0x0003e20000000800 */
[----:B------:R-:W-:Y:S02]  /*5600*/  SHF.R.U32.HI R27, RZ, 0x18, R8 ;  /* 0x00000018ff1b7819 */ /* 0x000fe40000011608 */
[----:B------:R-:W-:-:S04]  /*5610*/  SHF.R.U32.HI R7, RZ, 0x10, R11 ;  /* 0x00000010ff077819 */ /* 0x000fc8000001160b */
[----:B------:R-:W-:Y:S01]  /*5620*/  LOP3.LUT R7, R7, 0xff, RZ, 0xc0, !PT ;  /* 0x000000ff07077812 */ /* 0x000fe200078ec0ff */
[----:B------:R2:W-:Y:S01]  /*5630*/  MUFU.EX2 R249, R6 ;  /* 0x0000000600f97308 */ /* 0x0005e20000000800 */
[----:B-1----:R-:W-:Y:S02]  /*5640*/  LOP3.LUT R2, R9, UR25, R18, 0x96, !PT ;  /* 0x0000001909027c12 */ /* 0x002fe4000f8e9612 */
[----:B------:R-:W-:Y:S01]  /*5650*/  SHF.R.U32.HI R18, RZ, 0x10, R8 ;  /* 0x00000010ff127819 */ /* 0x000fe20000011608 */
[----:B------:R-:W-:-:S04]  /*5660*/  FFMA.FTZ R8, R36, UR43, -R16 ;  /* 0x0000002b24087c23 */ /* 0x000fc80008010810 */
[----:B------:R1:W-:Y:S01]  /*5670*/  MUFU.EX2 R133, R8 ;  /* 0x0000000800857308 */ /* 0x0003e20000000800 */
[----:B--2---:R-:W-:-:S07]  /*5680*/  FFMA.FTZ R6, R64, UR43, -R19 ;  /* 0x0000002b40067c23 */ /* 0x004fce0008010813 */
[----:B------:R2:W-:Y:S01]  /*5690*/  MUFU.EX2 R183, R6 ;  /* 0x0000000600b77308 */ /* 0x0005e20000000800 */
[----:B-1----:R-:W-:-:S07]  /*56a0*/  FFMA.FTZ R8, R65, UR43, -R16 ;  /* 0x0000002b41087c23 */ /* 0x002fce0008010810 */
[----:B------:R1:W3:Y:S01]  /*56b0*/  MUFU.EX2 R248, R8 ;  /* 0x0000000800f87308 */ /* 0x0002e20000000800 */
[----:B--2---:R-:W-:Y:S02]  /*56c0*/  LOP3.LUT R6, R11, 0xffff, RZ, 0xc0, !PT ;  /* 0x0000ffff0b067812 */ /* 0x004fe400078ec0ff */
[----:B------:R-:W-:Y:S02]  /*56d0*/  SHF.R.U32.HI R11, RZ, 0x18, R11 ;  /* 0x00000018ff0b7819 */ /* 0x000fe4000001160b */
[----:B------:R-:W-:Y:S02]  /*56e0*/  SHF.R.U32.HI R9, RZ, 0x8, R6 ;  /* 0x00000008ff097819 */ /* 0x000fe40000011606 */
[----:B------:R-:W-:Y:S02]  /*56f0*/  SHF.R.U32.HI R6, RZ, 0x8, R22 ;  /* 0x00000008ff067819 */ /* 0x000fe40000011616 */
[----:B------:R-:W-:Y:S01]  /*5700*/  PRMT R22, R7, 0x5410, R11 ;  /* 0x0000541007167816 */ /* 0x000fe2000000000b */
[----:B------:R-:W-:Y:S01]  /*5710*/  FFMA.FTZ R11, R72, UR43, -R16 ;  /* 0x0000002b480b7c23 */ /* 0x000fe20008010810 */
[----:B------:R-:W-:-:S02]  /*5720*/  LOP3.LUT R7, R21, 0xff, RZ, 0xc0, !PT ;  /* 0x000000ff15077812 */ /* 0x000fc400078ec0ff */
[----:B------:R-:W-:Y:S01]  /*5730*/  PRMT R28, R28, 0x5410, R6 ;  /* 0x000054101c1c7816 */ /* 0x000fe20000000006 */
[----:B------:R2:W-:Y:S01]  /*5740*/  MUFU.EX2 R182, R11 ;  /* 0x0000000b00b67308 */ /* 0x0005e20000000800 */
[----:B-1----:R-:W-:Y:S02]  /*5750*/  SHF.R.U32.HI R8, RZ, 0x8, R17 ;  /* 0x00000008ff087819 */ /* 0x002fe40000011611 */
[----:B------:R-:W-:Y:S02]  /*5760*/  SHF.R.U32.HI R6, RZ, 0x8, R14 ;  /* 0x00000008ff067819 */ /* 0x000fe4000001160e */
[----:B------:R-:W-:Y:S02]  /*5770*/  PRMT R23, R23, 0x5410, R8 ;  /* 0x0000541017177816 */ /* 0x000fe40000000008 */
[----:B------:R-:W-:Y:S02]  /*5780*/  LOP3.LUT R8, R10, 0xffff, RZ, 0xc0, !PT ;  /* 0x0000ffff0a087812 */ /* 0x000fe400078ec0ff */
[----:B------:R-:W-:-:S02]  /*5790*/  PRMT R30, R12, 0x5410, R9 ;  /* 0x000054100c1e7816 */ /* 0x000fc40000000009 */
[----:B------:R-:W-:Y:S01]  /*57a0*/  PRMT R17, R7, 0x5410, R20 ;  /* 0x0000541007117816 */ /* 0x000fe20000000014 */
[----:B------:R-:W-:Y:S01]  /*57b0*/  FFMA.FTZ R7, R66, UR43, -R16 ;  /* 0x0000002b42077c23 */ /* 0x000fe20008010810 */
[----:B------:R-:W-:Y:S02]  /*57c0*/  LOP3.LUT R9, R26, 0xff, RZ, 0xc0, !PT ;  /* 0x000000ff1a097812 */ /* 0x000fe400078ec0ff */
[----:B------:R-:W-:Y:S01]  /*57d0*/  PRMT R26, R15, 0x5410, R6 ;  /* 0x000054100f1a7816 */ /* 0x000fe20000000006 */
[----:B------:R-:W-:Y:S01]  /*57e0*/  FFMA.FTZ R6, R67, UR43, -R16 ;  /* 0x0000002b43067c23 */ /* 0x000fe20008010810 */
[----:B--2---:R-:W-:Y:S01]  /*57f0*/  SHF.R.U32.HI R11, RZ, 0x10, R10 ;  /* 0x00000010ff0b7819 */ /* 0x004fe2000001160a */
[----:B------:R1:W-:Y:S01]  /*5800*/  MUFU.EX2 R85, R7 ;  /* 0x0000000700557308 */ /* 0x0003e20000000800 */
[----:B------:R-:W-:Y:S02]  /*5810*/  LOP3.LUT R14, R10, 0xff, RZ, 0xc0, !PT ;  /* 0x000000ff0a0e7812 */ /* 0x000fe400078ec0ff */
[----:B------:R-:W-:-:S02]  /*5820*/  SHF.R.U32.HI R8, RZ, 0x8, R8 ;  /* 0x00000008ff087819 */ /* 0x000fc40000011608 */
[----:B------:R-:W-:Y:S02]  /*5830*/  LOP3.LUT R10, R11, 0xff, RZ, 0xc0, !PT ;  /* 0x000000ff0b0a7812 */ /* 0x000fe400078ec0ff */
[----:B------:R-:W-:Y:S01]  /*5840*/  PRMT R29, R9, 0x5410, R29 ;  /* 0x00005410091d7816 */ /* 0x000fe2000000001d */
[----:B------:R2:W4:Y:S01]  /*5850*/  MUFU.EX2 R180, R6 ;  /* 0x0000000600b47308 */ /* 0x0005220000000800 */
[----:B------:R-:W-:Y:S02]  /*5860*/  LOP3.LUT R9, R18, 0xff, RZ, 0xc0, !PT ;  /* 0x000000ff12097812 */ /* 0x000fe400078ec0ff */
[----:B------:R-:W-:Y:S02]  /*5870*/  PRMT R14, R14, 0x5410, R8 ;  /* 0x000054100e0e7816 */ /* 0x000fe40000000008 */
[----:B------:R-:W-:Y:S02]  /*5880*/  PRMT R13, R10, 0x5410, R13 ;  /* 0x000054100a0d7816 */ /* 0x000fe4000000000d */
[----:B------:R-:W-:Y:S01]  /*5890*/  LOP3.LUT R12, R5, 0xff, RZ, 0xc0, !PT ;  /* 0x000000ff050c7812 */ /* 0x000fe200078ec0ff */
[----:B-1----:R-:W-:Y:S01]  /*58a0*/  FFMA.FTZ R7, R58, UR43, -R16 ;  /* 0x0000002b3a077c23 */ /* 0x002fe20008010810 */
[----:B------:R-:W-:-:S02]  /*58b0*/  SHF.R.U32.HI R8, RZ, 0x10, R5 ;  /* 0x00000010ff087819 */ /* 0x000fc40000011605 */
[----:B------:R-:W-:Y:S01]  /*58c0*/  SHF.R.U32.HI R10, RZ, 0x18, R5 ;  /* 0x00000018ff0a7819 */ /* 0x000fe20000011605 */
[----:B------:R1:W4:Y:S01]  /*58d0*/  MUFU.EX2 R86, R7 ;  /* 0x0000000700567308 */ /* 0x0003220000000800 */
[----:B------:R-:W-:Y:S02]  /*58e0*/  PRMT R18, R9, 0x5410, R27 ;  /* 0x0000541009127816 */ /* 0x000fe4000000001b */
[----:B------:R-:W-:Y:S02]  /*58f0*/  LOP3.LUT R9, R8, 0xff, RZ, 0xc0, !PT ;  /* 0x000000ff08097812 */ /* 0x000fe400078ec0ff */
[----:B--2---:R-:W-:Y:S02]  /*5900*/  LOP3.LUT R6, R5, 0xffff, RZ, 0xc0, !PT ;  /* 0x0000ffff05067812 */ /* 0x004fe400078ec0ff */
[C---:B------:R-:W-:Y:S02]  /*5910*/  LOP3.LUT R5, R2.reuse, 0xffff, RZ, 0xc0, !PT ;  /* 0x0000ffff02057812 */ /* 0x040fe400078ec0ff */
[----:B------:R-:W-:-:S02]  /*5920*/  LOP3.LUT R11, R2, 0xff, RZ, 0xc0, !PT ;  /* 0x000000ff020b7812 */ /* 0x000fc400078ec0ff */
[----:B------:R-:W-:Y:S02]  /*5930*/  SHF.R.U32.HI R8, RZ, 0x8, R5 ;  /* 0x00000008ff087819 */ /* 0x000fe40000011605 */
[----:B------:R-:W-:Y:S02]  /*5940*/  SHF.R.U32.HI R5, RZ, 0x18, R2 ;  /* 0x00000018ff057819 */ /* 0x000fe40000011602 */
[----:B------:R-:W-:Y:S02]  /*5950*/  SHF.R.U32.HI R6, RZ, 0x8, R6 ;  /* 0x00000008ff067819 */ /* 0x000fe40000011606 */
[----:B-1----:R-:W-:Y:S02]  /*5960*/  SHF.R.U32.HI R7, RZ, 0x10, R2 ;  /* 0x00000010ff077819 */ /* 0x002fe40000011602 */
[----:B------:R-:W-:Y:S02]  /*5970*/  PRMT R9, R9, 0x5410, R10 ;  /* 0x0000541009097816 */ /* 0x000fe4000000000a */
[----:B------:R-:W-:-:S02]  /*5980*/  LOP3.LUT R2, R7, 0xff, RZ, 0xc0, !PT ;  /* 0x000000ff07027812 */ /* 0x000fc400078ec0ff */
[----:B------:R-:W-:Y:S01]  /*5990*/  PRMT R12, R12, 0x5410, R6 ;  /* 0x000054100c0c7816 */ /* 0x000fe20000000006 */
[----:B------:R-:W-:Y:S01]  /*59a0*/  FFMA.FTZ R6, R57, UR43, -R16 ;  /* 0x0000002b39067c23 */ /* 0x000fe20008010810 */
[----:B------:R-:W-:Y:S01]  /*59b0*/  PRMT R10, R2, 0x5410, R5 ;  /* 0x00005410020a7816 */ /* 0x000fe20000000005 */
[----:B------:R-:W-:Y:S01]  /*59c0*/  FFMA.FTZ R5, R78, UR43, -R19 ;  /* 0x0000002b4e057c23 */ /* 0x000fe20008010813 */
[----:B------:R-:W-:Y:S01]  /*59d0*/  F2FP.BF16.F32.PACK_AB R2, R231, R244 ;  /* 0x000000f4e702723e */ /* 0x000fe200000010ff */
[----:B------:R1:W-:Y:S01]  /*59e0*/  MUFU.EX2 R185, R6 ;  /* 0x0000000600b97308 */ /* 0x0003e20000000800 */
[----:B---3--:R-:W-:Y:S02]  /*59f0*/  F2FP.BF16.F32.PACK_AB R7, R248, R133 ;  /* 0x00000085f807723e */ /* 0x008fe400000010ff */
[C---:B------:R-:W-:Y:S02]  /*5a00*/  PRMT R197, R2.reuse, 0x7632, R197 ;  /* 0x0000763202c57816 */ /* 0x040fe400000000c5 */
[----:B------:R-:W-:-:S02]  /*5a10*/  PRMT R174, R2, 0x7610, R174 ;  /* 0x0000761002ae7816 */ /* 0x000fc400000000ae */
[----:B------:R-:W-:Y:S01]  /*5a20*/  F2FP.BF16.F32.PACK_AB R2, R181, R184 ;  /* 0x000000b8b502723e */ /* 0x000fe200000010ff */
[----:B------:R2:W3:Y:S01]  /*5a30*/  MUFU.EX2 R47, R5 ;  /* 0x00000005002f7308 */ /* 0x0004e20000000800 */
[----:B------:R-:W-:Y:S02]  /*5a40*/  PRMT R169, R7, 0x7610, R169 ;  /* 0x0000761007a97816 */ /* 0x000fe400000000a9 */
[C---:B------:R-:W-:Y:S02]  /*5a50*/  PRMT R213, R2.reuse, 0x7632, R213 ;  /* 0x0000763202d57816 */ /* 0x040fe400000000d5 */
[----:B------:R-:W-:Y:S02]  /*5a60*/  PRMT R212, R2, 0x7610, R212 ;  /* 0x0000761002d47816 */ /* 0x000fe400000000d4 */
[----:B------:R-:W-:Y:S01]  /*5a70*/  F2FP.BF16.F32.PACK_AB R2, R87, R46 ;  /* 0x0000002e5702723e */ /* 0x000fe200000010ff */
[----:B-1----:R-:W-:Y:S01]  /*5a80*/  FFMA.FTZ R6, R56, UR43, -R16 ;  /* 0x0000002b38067c23 */ /* 0x002fe20008010810 */
[----:B------:R-:W-:-:S02]  /*5a90*/  PRMT R168, R7, 0x7632, R168 ;  /* 0x0000763207a87816 */ /* 0x000fc400000000a8 */
[C---:B------:R-:W-:Y:S01]  /*5aa0*/  PRMT R210, R2.reuse, 0x7632, R210 ;  /* 0x0000763202d27816 */ /* 0x040fe200000000d2 */
[----:B------:R4:W1:Y:S01]  /*5ab0*/  MUFU.EX2 R84, R6 ;  /* 0x0000000600547308 */ /* 0x0008620000000800 */
[----:B------:R-:W-:Y:S02]  /*5ac0*/  PRMT R208, R2, 0x7610, R208 ;  /* 0x0000761002d07816 */ /* 0x000fe400000000d0 */
[----:B------:R-:W-:Y:S01]  /*5ad0*/  F2FP.BF16.F32.PACK_AB R2, R252, R49 ;  /* 0x00000031fc02723e */ /* 0x000fe200000010ff */
[----:B--2---:R-:W-:Y:S01]  /*5ae0*/  FFMA.FTZ R5, R75, UR43, -R19 ;  /* 0x0000002b4b057c23 */ /* 0x004fe20008010813 */
[----:B------:R-:W-:Y:S02]  /*5af0*/  PRMT R8, R11, 0x5410, R8 ;  /* 0x000054100b087816 */ /* 0x000fe40000000008 */
[C---:B------:R-:W-:Y:S01]  /*5b00*/  PRMT R205, R2.reuse, 0x7632, R205 ;  /* 0x0000763202cd7816 */ /* 0x040fe200000000cd */
[----:B------:R2:W-:Y:S01]  /*5b10*/  MUFU.EX2 R44, R5 ;  /* 0x00000005002c7308 */ /* 0x0005e20000000800 */
[----:B------:R-:W-:-:S02]  /*5b20*/  PRMT R204, R2, 0x7610, R204 ;  /* 0x0000761002cc7816 */ /* 0x000fc400000000cc */
[----:B------:R-:W-:-:S04]  /*5b30*/  F2FP.BF16.F32.PACK_AB R2, R249, R245 ;  /* 0x000000f5f902723e */ /* 0x000fc800000010ff */
[----:B------:R-:W-:Y:S02]  /*5b40*/  PRMT R194, R2, 0x7610, R194 ;  /* 0x0000761002c27816 */ /* 0x000fe400000000c2 */
[----:B----4-:R-:W-:Y:S02]  /*5b50*/  F2FP.BF16.F32.PACK_AB R6, R180, R182 ;  /* 0x000000b6b406723e */ /* 0x010fe400000010ff */
[----:B------:R-:W-:Y:S02]  /*5b60*/  PRMT R191, R2, 0x7632, R191 ;  /* 0x0000763202bf7816 */ /* 0x000fe400000000bf */
[C---:B------:R-:W-:Y:S02]  /*5b70*/  PRMT R211, R6.reuse, 0x7610, R211 ;  /* 0x0000761006d37816 */ /* 0x040fe400000000d3 */
[----:B------:R-:W-:Y:S01]  /*5b80*/  PRMT R209, R6, 0x7632, R209 ;  /* 0x0000763206d17816 */ /* 0x000fe200000000d1 */
[----:B--2---:R-:W-:Y:S01]  /*5b90*/  FFMA.FTZ R5, R74, UR43, -R19 ;  /* 0x0000002b4a057c23 */ /* 0x004fe20008010813 */
[----:B------:R-:W-:-:S02]  /*5ba0*/  F2FP.BF16.F32.PACK_AB R6, R86, R85 ;  /* 0x000000555606723e */ /* 0x000fc400000010ff */
[----:B---3--:R-:W-:Y:S01]  /*5bb0*/  F2FP.BF16.F32.PACK_AB R2, R47, R183 ;  /* 0x000000b72f02723e */ /* 0x008fe200000010ff */
[----:B------:R2:W3:Y:S01]  /*5bc0*/  MUFU.EX2 R54, R5 ;  /* 0x0000000500367308 */ /* 0x0004e20000000800 */
[C---:B------:R-:W-:Y:S02]  /*5bd0*/  PRMT R215, R6.reuse, 0x7610, R215 ;  /* 0x0000761006d77816 */ /* 0x040fe400000000d7 */
[----:B------:R-:W-:Y:S02]  /*5be0*/  PRMT R214, R6, 0x7632, R214 ;  /* 0x0000763206d67816 */ /* 0x000fe400000000d6 */
[----:B-1----:R-:W-:Y:S02]  /*5bf0*/  F2FP.BF16.F32.PACK_AB R6, R84, R185 ;  /* 0x000000b95406723e */ /* 0x002fe400000010ff */
[C---:B------:R-:W-:Y:S02]  /*5c00*/  PRMT R201, R2.reuse, 0x7610, R201 ;  /* 0x0000761002c97816 */ /* 0x040fe400000000c9 */
[----:B------:R-:W-:Y:S01]  /*5c10*/  PRMT R200, R2, 0x7632, R200 ;  /* 0x0000763202c87816 */ /* 0x000fe200000000c8 */
[----:B------:R-:W-:Y:S01]  /*5c20*/  IMAD.U32 R2, RZ, RZ, UR12 ;  /* 0x0000000cff027e24 */ /* 0x000fe2000f8e00ff */
[----:B------:R-:W-:-:S02]  /*5c30*/  PRMT R207, R6, 0x7610, R207 ;  /* 0x0000761006cf7816 */ /* 0x000fc400000000cf */
[----:B------:R-:W-:Y:S02]  /*5c40*/  PRMT R206, R6, 0x7632, R206 ;  /* 0x0000763206ce7816 */ /* 0x000fe400000000ce */
[----:B------:R-:W-:Y:S01]  /*5c50*/  F2FP.BF16.F32.PACK_AB R6, R134, R246 ;  /* 0x000000f68606723e */ /* 0x000fe200000010ff */
[----:B--2---:R-:W-:Y:S01]  /*5c60*/  FFMA.FTZ R5, R73, UR43, -R19 ;  /* 0x0000002b49057c23 */ /* 0x004fe20008010813 */
[----:B------:R-:W-:Y:S02]  /*5c70*/  LEA R0, R2, UR12, 0x10 ;  /* 0x0000000c02007c11 */ /* 0x000fe4000f8e80ff */
[C---:B------:R-:W-:Y:S01]  /*5c80*/  PRMT R171, R6.reuse, 0x7610, R171 ;  /* 0x0000761006ab7816 */ /* 0x040fe200000000ab */
[----:B------:R1:W-:Y:S01]  /*5c90*/  MUFU.EX2 R132, R5 ;  /* 0x0000000500847308 */ /* 0x0003e20000000800 */
[----:B------:R-:W-:Y:S02]  /*5ca0*/  PRMT R170, R6, 0x7632, R170 ;  /* 0x0000763206aa7816 */ /* 0x000fe400000000aa */
[----:B------:R-:W-:-:S02]  /*5cb0*/  F2FP.BF16.F32.PACK_AB R2, R131, R251 ;  /* 0x000000fb8302723e */ /* 0x000fc400000010ff */
[----:B------:R-:W-:Y:S02]  /*5cc0*/  F2FP.BF16.F32.PACK_AB R6, R176, R135 ;  /* 0x00000087b006723e */ /* 0x000fe400000010ff */
[C---:B------:R-:W-:Y:S02]  /*5cd0*/  PRMT R193, R2.reuse, 0x7610, R193 ;  /* 0x0000761002c17816 */ /* 0x040fe400000000c1 */
[----:B------:R-:W-:Y:S02]  /*5ce0*/  PRMT R175, R2, 0x7632, R175 ;  /* 0x0000763202af7816 */ /* 0x000fe400000000af */
[C---:B------:R-:W-:Y:S02]  /*5cf0*/  PRMT R203, R6.reuse, 0x7610, R203 ;  /* 0x0000761006cb7816 */ /* 0x040fe400000000cb */
[----:B------:R-:W-:Y:S02]  /*5d00*/  PRMT R202, R6, 0x7632, R202 ;  /* 0x0000763206ca7816 */ /* 0x000fe400000000ca */
[----:B------:R-:W-:Y:S01]  /*5d10*/  HSET2.LE.AND R2, R30, R0, PT ;  /* 0x000000001e027233 */ /* 0x000fe20003803000 */
[----:B-1----:R-:W-:Y:S01]  /*5d20*/  FFMA.FTZ R5, R59, UR43, -R19 ;  /* 0x0000002b3b057c23 */ /* 0x002fe20008010813 */
[----:B------:R-:W-:-:S03]  /*5d30*/  PRMT R6, R169, 0x5410, R168 ;  /* 0x00005410a9067816 */ /* 0x000fc600000000a8 */
[----:B------:R3:W1:Y:S01]  /*5d40*/  MUFU.EX2 R186, R5 ;  /* 0x0000000500ba7308 */ /* 0x0006620000000800 */
[----:B------:R-:W-:Y:S02]  /*5d50*/  LOP3.LUT R72, R2, R6, RZ, 0xc0, !PT ;  /* 0x0000000602487212 */ /* 0x000fe400078ec0ff */
[----:B------:R-:W-:Y:S02]  /*5d60*/  PRMT R6, R174, 0x5410, R197 ;  /* 0x00005410ae067816 */ /* 0x000fe400000000c5 */
[----:B------:R-:W-:Y:S02]  /*5d70*/  HSET2.LE.AND R2, R33, R0, PT ;  /* 0x0000000021027233 */ /* 0x000fe40003803000 */
[----:B---3--:R-:W-:-:S04]  /*5d80*/  F2FP.BF16.F32.PACK_AB R5, R54, R44 ;  /* 0x0000002c3605723e */ /* 0x008fc800000010ff */
        /* <DEDUP_REMOVED lines=16> */
[----:B------:R-:W-:Y:S01]  /*5e90*/  HMMA.16816.F32.BF16 R20, R72, R96, RZ ;  /* 0x000000604814723c */ /* 0x000fe200000418ff */
        /* <DEDUP_REMOVED lines=17> */
[--C-:B------:R-:W-:Y:S01]  /*5fb0*/  HSET2.LE.AND R6, R29, R0.reuse, PT ;  /* 0x000000001d067233 */ /* 0x100fe20003803000 */
[----:B------:R-:W-:Y:S01]  /*5fc0*/  IMAD.MOV.U32 R29, RZ, RZ, R84 ;  /* 0x000000ffff1d7224 */ /* 0x000fe200078e0054 */
[----:B------:R-:W-:Y:S02]  /*5fd0*/  LOP3.LUT R66, R2, R5, RZ, 0xc0, !PT ;  /* 0x0000000502427212 */ /* 0x000fe400078ec0ff */
[----:B------:R-:W-:Y:S01]  /*5fe0*/  PRMT R2, R204, 0x5410, R205 ;  /* 0x00005410cc027816 */ /* 0x000fe200000000cd */
[----:B------:R-:W-:Y:S01]  /*5ff0*/  IMAD.MOV.U32 R97, RZ, RZ, R54 ;  /* 0x000000ffff617224 */ /* 0x000fe200078e0036 */
        /* <DEDUP_REMOVED lines=10> */
[----:B------:R-:W-:Y:S01]  /*60a0*/  PRMT R6, R199, 0x5410, R198 ;  /* 0x00005410c7067816 */ /* 0x000fe200000000c6 */
[----:B------:R-:W-:Y:S01]  /*60b0*/  IMAD.WIDE.U32 R20, R60, -0x2daee0ad, RZ ;  /* 0xd2511f533c147825 */ /* 0x000fe200078e00ff */
[----:B------:R-:W-:Y:S02]  /*60c0*/  HSET2.LE.AND R2, R10, R0, PT ;  /* 0x000000000a027233 */ /* 0x000fe40003803000 */
[----:B------:R-:W-:Y:S01]  /*60d0*/  LOP3.LUT R52, R5, R6, RZ, 0xc0, !PT ;  /* 0x0000000605347212 */ /* 0x000fe200078ec0ff */
[----:B------:R-:W-:Y:S01]  /*60e0*/  IMAD.WIDE.U32 R10, R51, -0x2daee0ad, RZ ;  /* 0xd2511f53330a7825 */ /* 0x000fe200078e00ff */
[----:B------:R-:W-:Y:S02]  /*60f0*/  PRMT R5, R196, 0x5410, R195 ;  /* 0x00005410c4057816 */ /* 0x000fe400000000c3 */
[----:B------:R-:W-:Y:S01]  /*6100*/  LOP3.LUT R28, R9, UR30, R80, 0x96, !PT ;  /* 0x0000001e091c7c12 */ /* 0x000fe2000f8e9650 */
[----:B------:R-:W-:Y:S01]  /*6110*/  IMAD.WIDE.U32 R6, R37, -0x326172a9, RZ ;  /* 0xcd9e8d5725067825 */ /* 0x000fe200078e00ff */
[----:B------:R-:W-:-:S02]  /*6120*/  LOP3.LUT R23, R11, UR39, R40, 0x96, !PT ;  /* 0x000000270b177c12 */ /* 0x000fc4000f8e9628 */
[----:B------:R-:W-:Y:S01]  /*6130*/  LOP3.LUT R22, R35, UR37, R10, 0x96, !PT ;  /* 0x0000002523167c12 */ /* 0x000fe2000f8e960a */
[----:B------:R-:W-:Y:S01]  /*6140*/  IMAD.WIDE.U32 R10, R41, -0x2daee0ad, RZ ;  /* 0xd2511f53290a7825 */ /* 0x000fe200078e00ff */
[----:B------:R-:W-:Y:S02]  /*6150*/  LOP3.LUT R17, R7, UR22, R8, 0x96, !PT ;  /* 0x0000001607117c12 */ /* 0x000fe4000f8e9608 */
[----:B------:R-:W-:Y:S01]  /*6160*/  LOP3.LUT R53, R2, R5, RZ, 0xc0, !PT ;  /* 0x0000000502357212 */ /* 0x000fe200078ec0ff */
[----:B------:R-:W-:Y:S01]  /*6170*/  IMAD.WIDE.U32 R8, R62, -0x2daee0ad, RZ ;  /* 0xd2511f533e087825 */ /* 0x000fe200078e00ff */
[C---:B------:R-:W-:Y:S02]  /*6180*/  LOP3.LUT R27, R6.reuse, 0xff, RZ, 0xc0, !PT ;  /* 0x000000ff061b7812 */ /* 0x040fe400078ec0ff */
[----:B------:R-:W-:Y:S01]  /*6190*/  LOP3.LUT R39, R6, 0xffff, RZ, 0xc0, !PT ;  /* 0x0000ffff06277812 */ /* 0x000fe200078ec0ff */
[----:B------:R-:W-:Y:S01]  /*61a0*/  IMAD.MOV.U32 R80, RZ, RZ, R87 ;  /* 0x000000ffff507224 */ /* 0x000fe200078e0057 */
[--C-:B------:R-:W-:Y:S01]  /*61b0*/  SHF.R.U32.HI R42, RZ, 0x10, R6.reuse ;  /* 0x00000010ff2a7819 */ /* 0x100fe20000011606 */
[----:B------:R-:W-:Y:S01]  /*61c0*/  HMMA.16816.F32.BF16 R236, R52, R88, R12 ;  /* 0x0000005834ec723c */ /* 0x000fe2000004180c */
[----:B------:R-:W-:Y:S01]  /*61d0*/  SHF.R.U32.HI R26, RZ, 0x18, R6 ;  /* 0x00000018ff1a7819 */ /* 0x000fe20000011606 */
[----:B------:R-:W-:Y:S01]  /*61e0*/  IMAD.WIDE.U32 R6, R79, -0x2daee0ad, RZ ;  /* 0xd2511f534f067825 */ /* 0x000fe200078e00ff */
[----:B------:R-:W-:-:S02]  /*61f0*/  LOP3.LUT R9, R9, UR39, R234, 0x96, !PT ;  /* 0x0000002709097c12 */ /* 0x000fc4000f8e96ea */
[----:B------:R-:W-:Y:S01]  /*6200*/  LOP3.LUT R8, R11, UR37, R8, 0x96, !PT ;  /* 0x000000250b087c12 */ /* 0x000fe2000f8e9608 */
[----:B------:R-:W-:Y:S01]  /*6210*/  IMAD.MOV.U32 R62, RZ, RZ, R86 ;  /* 0x000000ffff3e7224 */ /* 0x000fe200078e0056 */
[----:B------:R-:W-:Y:S02]  /*6220*/  LOP3.LUT R5, R7, UR39, R234, 0x96, !PT ;  /* 0x0000002707057c12 */ /* 0x000fe4000f8e96ea */
[----:B------:R-:W-:Y:S01]  /*6230*/  LOP3.LUT R2, R21, UR37, R6, 0x96, !PT ;  /* 0x0000002515027c12 */ /* 0x000fe2000f8e9606 */
[----:B------:R-:W-:Y:S01]  /*6240*/  IMAD.WIDE.U32 R6, R9, -0x326172a9, RZ ;  /* 0xcd9e8d5709067825 */ /* 0x000fe200078e00ff */
[----:B------:R-:W-:Y:S02]  /*6250*/  ISETP.LE.U32.AND P5, PT, R27, UR12, PT ;  /* 0x0000000c1b007c0c */ /* 0x000fe4000bfa3070 */
[----:B------:R-:W-:Y:S01]  /*6260*/  ISETP.LE.U32.AND P3, PT, R26, UR12, PT ;  /* 0x0000000c1a007c0c */ /* 0x000fe2000bf63070 */
[----:B------:R-:W-:Y:S01]  /*6270*/  IMAD.WIDE.U32 R14, R8, -0x326172a9, RZ ;  /* 0xcd9e8d57080e7825 */ /* 0x000fe200078e00ff */
[----:B------:R-:W-:-:S03]  /*6280*/  LOP3.LUT R9, R7, UR38, R82, 0x96, !PT ;  /* 0x0000002607097c12 */ /* 0x000fc6000f8e9652 */
[----:B------:R-:W-:Y:S01]  /*6290*/  IMAD.WIDE.U32 R12, R2, -0x326172a9, RZ ;  /* 0xcd9e8d57020c7825 */ /* 0x000fe200078e00ff */
[----:B------:R-:W-:-:S03]  /*62a0*/  LOP3.LUT R8, R15, UR36, R6, 0x96, !PT ;  /* 0x000000240f087c12 */ /* 0x000fc6000f8e9606 */
[----:B------:R-:W-:-:S04]  /*62b0*/  IMAD.WIDE.U32 R6, R5, -0x326172a9, RZ ;  /* 0xcd9e8d5705067825 */ /* 0x000fc800078e00ff */
[----:B------:R-:W-:Y:S02]  /*62c0*/  @!P5 HFMA2.BF16_V2 R94, -RZ.H0_H0, RZ.H0_H0, -R211.H0_H0 ;  /* 0x200000ffff5ed231 */ /* 0x000fe400003409d3 */
[----:B------:R-:W-:Y:S01]  /*62d0*/  IMAD.WIDE.U32 R36, R8, -0x2daee0ad, RZ ;  /* 0xd2511f5308247825 */ /* 0x000fe200078e00ff */
[----:B------:R-:W-:-:S03]  /*62e0*/  LOP3.LUT R5, R7, UR38, R82, 0x96, !PT ;  /* 0x0000002607057c12 */ /* 0x000fc6000f8e9652 */
[----:B------:R-:W-:Y:S01]  /*62f0*/  @!P3 HFMA2.BF16_V2 R100, -RZ.H0_H0, RZ.H0_H0, -R213.H0_H0 ;  /* 0x200000ffff64b231 */ /* 0x000fe200003409d5 */
[----:B------:R-:W-:Y:S01]  /*6300*/  LOP3.LUT R2, R13, UR36, R6, 0x96, !PT ;  /* 0x000000240d027c12 */ /* 0x000fe2000f8e9606 */
[----:B------:R-:W-:Y:S01]  /*6310*/  IMAD.WIDE.U32 R6, R9, -0x2daee0ad, RZ ;  /* 0xd2511f5309067825 */ /* 0x000fe200078e00ff */
[----:B------:R-:W-:Y:S02]  /*6320*/  @!P5 PRMT R211, R94, 0x5410, RZ ;  /* 0x000054105ed3d816 */ /* 0x000fe400000000ff */
[----:B------:R-:W-:Y:S01]  /*6330*/  @!P3 PRMT R213, R100, 0x5410, RZ ;  /* 0x0000541064d5b816 */ /* 0x000fe200000000ff */
[----:B------:R-:W-:Y:S01]  /*6340*/  IMAD.MOV.U32 R82, RZ, RZ, R85 ;  /* 0x000000ffff527224 */ /* 0x000fe200078e0055 */
[----:B------:R-:W-:Y:S01]  /*6350*/  LOP3.LUT R8, R7, UR35, R10, 0x96, !PT ;  /* 0x0000002307087c12 */ /* 0x000fe2000f8e960a */
[----:B------:R-:W-:Y:S01]  /*6360*/  IMAD.WIDE.U32 R84, R2, -0x2daee0ad, RZ ;  /* 0xd2511f5302547825 */ /* 0x000fe200078e00ff */
[----:B------:R-:W-:-:S03]  /*6370*/  LOP3.LUT R10, R37, UR29, R6, 0x96, !PT ;  /* 0x0000001d250a7c12 */ /* 0x000fc6000f8e9606 */
[----:B------:R-:W-:-:S04]  /*6380*/  IMAD.WIDE.U32 R6, R5, -0x2daee0ad, RZ ;  /* 0xd2511f5305067825 */ /* 0x000fc800078e00ff */
[----:B------:R-:W-:Y:S01]  /*6390*/  IMAD.WIDE.U32 R8, R8, -0x326172a9, RZ ;  /* 0xcd9e8d5708087825 */ /* 0x000fe200078e00ff */
[----:B------:R-:W-:Y:S02]  /*63a0*/  LOP3.LUT R5, R7, UR35, R20, 0x96, !PT ;  /* 0x0000002307057c12 */ /* 0x000fe4000f8e9614 */
[----:B------:R-:W-:Y:S01]  /*63b0*/  LOP3.LUT R2, R85, UR29, R6, 0x96, !PT ;  /* 0x0000001d55027c12 */ /* 0x000fe2000f8e9606 */
[----:B------:R-:W-:Y:S01]  /*63c0*/  IMAD.WIDE.U32 R6, R10, -0x326172a9, RZ ;  /* 0xcd9e8d570a067825 */ /* 0x000fe200078e00ff */
[----:B------:R-:W-:-:S03]  /*63d0*/  LOP3.LUT R37, R9, UR30, R14, 0x96, !PT ;  /* 0x0000001e09257c12 */ /* 0x000fc6000f8e960e */
[----:B------:R-:W-:Y:S01]  /*63e0*/  IMAD.WIDE.U32 R10, R22, -0x326172a9, RZ ;  /* 0xcd9e8d57160a7825 */ /* 0x000fe200078e00ff */
[----:B------:R-:W-:Y:S02]  /*63f0*/  LOP3.LUT R18, R7, UR22, R8, 0x96, !PT ;  /* 0x0000001607127c12 */ /* 0x000fe4000f8e9608 */
[C---:B------:R-:W-:Y:S01]  /*6400*/  LOP3.LUT R20, R6.reuse, 0xff, RZ, 0xc0, !PT ;  /* 0x000000ff06147812 */ /* 0x040fe200078ec0ff */
[----:B------:R-:W-:Y:S01]  /*6410*/  IMAD.WIDE.U32 R8, R5, -0x326172a9, RZ ;  /* 0xcd9e8d5705087825 */ /* 0x000fe200078e00ff */
[----:B------:R-:W-:Y:S02]  /*6420*/  LOP3.LUT R60, R6, 0xffff, RZ, 0xc0, !PT ;  /* 0x0000ffff063c7812 */ /* 0x000fe400078ec0ff */
[--C-:B------:R-:W-:Y:S02]  /*6430*/  SHF.R.U32.HI R41, RZ, 0x10, R6.reuse ;  /* 0x00000010ff297819 */ /* 0x100fe40000011606 */
[----:B------:R-:W-:Y:S01]  /*6440*/  SHF.R.U32.HI R13, RZ, 0x18, R6 ;  /* 0x00000018ff0d7819 */ /* 0x000fe20000011606 */
[----:B------:R-:W-:Y:S01]  /*6450*/  IMAD.WIDE.U32 R6, R2, -0x326172a9, RZ ;  /* 0xcd9e8d5702067825 */ /* 0x000fe200078e00ff */
[----:B------:R-:W-:-:S02]  /*6460*/  LOP3.LUT R89, R9, UR30, R12, 0x96, !PT ;  /* 0x0000001e09597c12 */ /* 0x000fc4000f8e960c */
[----:B------:R-:W-:Y:S02]  /*6470*/  ISETP.LE.U32.AND P1, PT, R20, UR12, PT ;  /* 0x0000000c14007c0c */ /* 0x000fe4000bf23070 */
        /* <DEDUP_REMOVED lines=15> */
[--C-:B------:R-:W-:Y:S02]  /*6570*/  SHF.R.U32.HI R33, RZ, 0x10, R6.reuse ;  /* 0x00000010ff217819 */ /* 0x100fe40000011606 */
[----:B------:R-:W-:Y:S02]  /*6580*/  SHF.R.U32.HI R23, RZ, 0x18, R6 ;  /* 0x00000018ff177819 */ /* 0x000fe40000011606 */
[----:B------:R-:W-:Y:S02]  /*6590*/  LOP3.LUT R2, R15, UR29, R8, 0x96, !PT ;  /* 0x0000001d0f027c12 */ /* 0x000fe4000f8e9608 */
[----:B------:R-:W-:-:S02]  /*65a0*/  LOP3.LUT R15, R7, UR25, R76, 0x96, !PT ;  /* 0x00000019070f7c12 */ /* 0x000fc4000f8e964c */
[----:B------:R-:W-:Y:S01]  /*65b0*/  LOP3.LUT R5, R9, UR35, R34, 0x96, !PT ;  /* 0x0000002309057c12 */ /* 0x000fe2000f8e9622 */
[----:B------:R-:W-:Y:S01]  /*65c0*/  IMAD.WIDE.U32 R6, R2, -0x326172a9, RZ ;  /* 0xcd9e8d5702067825 */ /* 0x000fe200078e00ff */
[----:B------:R-:W-:-:S03]  /*65d0*/  LOP3.LUT R2, R17, 0xff, RZ, 0xc0, !PT ;  /* 0x000000ff11027812 */ /* 0x000fc600078ec0ff */
[----:B------:R-:W-:Y:S01]  /*65e0*/  IMAD.WIDE.U32 R8, R5, -0x326172a9, RZ ;  /* 0xcd9e8d5705087825 */ /* 0x000fe200078e00ff */
[----:B------:R-:W-:Y:S02]  /*65f0*/  ISETP.LE.U32.AND P4, PT, R2, UR12, PT ;  /* 0x0000000c02007c0c */ /* 0x000fe4000bf83070 */
[----:B------:R-:W-:Y:S02]  /*6600*/  LOP3.LUT R2, R17, 0xffff, RZ, 0xc0, !PT ;  /* 0x0000ffff11027812 */ /* 0x000fe400078ec0ff */
[----:B------:R-:W-:Y:S02]  /*6610*/  LOP3.LUT R20, R7, UR22, R8, 0x96, !PT ;  /* 0x0000001607147c12 */ /* 0x000fe4000f8e9608 */
[----:B------:R-:W-:Y:S02]  /*6620*/  SHF.R.U32.HI R2, RZ, 0x8, R2 ;  /* 0x00000008ff027819 */ /* 0x000fe40000011602 */
[----:B------:R-:W-:Y:S02]  /*6630*/  LOP3.LUT R35, R6, 0xff, RZ, 0xc0, !PT ;  /* 0x000000ff06237812 */ /* 0x000fe400078ec0ff */
[----:B------:R-:W-:-:S02]  /*6640*/  LOP3.LUT R2, R2, 0xffff, RZ, 0xc0, !PT ;  /* 0x0000ffff02027812 */ /* 0x000fc400078ec0ff */
[----:B------:R-:W-:Y:S01]  /*6650*/  LOP3.LUT R51, R6, 0xffff, RZ, 0xc0, !PT ;  /* 0x0000ffff06337812 */ /* 0x000fe200078ec0ff */
[----:B------:R-:W-:Y:S01]  /*6660*/  @!P4 HFMA2.BF16_V2 R61, -RZ.H0_H0, RZ.H0_H0, -R169.H0_H0 ;  /* 0x200000ffff3dc231 */ /* 0x000fe200003409a9 */
[----:B------:R-:W-:Y:S02]  /*6670*/  ISETP.LE.U32.AND P6, PT, R2, UR12, PT ;  /* 0x0000000c02007c0c */ /* 0x000fe4000bfc3070 */
[----:B------:R-:W-:Y:S02]  /*6680*/  SHF.R.U32.HI R2, RZ, 0x18, R17 ;  /* 0x00000018ff027819 */ /* 0x000fe40000011611 */
[----:B------:R-:W-:Y:S01]  /*6690*/  @!P4 PRMT R169, R61, 0x5410, RZ ;  /* 0x000054103da9c816 */ /* 0x000fe200000000ff */
[----:B------:R-:W-:Y:S01]  /*66a0*/  IMAD.MOV.U32 R61, RZ, RZ, R29 ;  /* 0x000000ffff3d7224 */ /* 0x000fe200078e001d */
[----:B------:R-:W-:Y:S02]  /*66b0*/  ISETP.LE.U32.AND P4, PT, R2, UR12, PT ;  /* 0x0000000c02007c0c */ /* 0x000fe4000bf83070 */
[----:B------:R-:W-:-:S02]  /*66c0*/  SHF.R.U32.HI R2, RZ, 0x10, R17 ;  /* 0x00000010ff027819 */ /* 0x000fc40000011611 */
[--C-:B------:R-:W-:Y:S02]  /*66d0*/  SHF.R.U32.HI R76, RZ, 0x10, R6.reuse ;  /* 0x00000010ff4c7819 */ /* 0x100fe40000011606 */
[----:B------:R-:W-:Y:S01]  /*66e0*/  LOP3.LUT R2, R2, 0xff, RZ, 0xc0, !PT ;  /* 0x000000ff02027812 */ /* 0x000fe200078ec0ff */
[----:B------:R-:W-:Y:S01]  /*66f0*/  @!P6 HFMA2.BF16_V2 R63, -RZ.H0_H0, RZ.H0_H0, -R168.H0_H0 ;  /* 0x200000ffff3fe231 */ /* 0x000fe200003409a8 */
[----:B------:R-:W-:Y:S01]  /*6700*/  SHF.R.U32.HI R34, RZ, 0x18, R6 ;  /* 0x00000018ff227819 */ /* 0x000fe20000011606 */
[----:B------:R-:W-:Y:S01]  /*6710*/  IMAD.WIDE.U32 R6, R126, -0x2daee0ad, RZ ;  /* 0xd2511f537e067825 */ /* 0x000fe200078e00ff */
[----:B------:R-:W-:Y:S02]  /*6720*/  LOP3.LUT R11, R9, UR30, R10, 0x96, !PT ;  /* 0x0000001e090b7c12 */ /* 0x000fe4000f8e960a */
[----:B------:R-:W-:Y:S01]  /*6730*/  @!P6 PRMT R168, R63, 0x5410, RZ ;  /* 0x000054103fa8e816 */ /* 0x000fe200000000ff */
[----:B------:R-:W-:Y:S01]  /*6740*/  @!P4 HFMA2.BF16_V2 R78, -RZ.H0_H0, RZ.H0_H0, -R197.H0_H0 ;  /* 0x200000ffff4ec231 */ /* 0x000fe200003409c5 */
[----:B------:R-:W-:Y:S01]  /*6750*/  ISETP.LE.U32.AND P6, PT, R2, UR12, PT ;  /* 0x0000000c02007c0c */ /* 0x000fe2000bfc3070 */
[----:B------:R-:W-:Y:S01]  /*6760*/  IMAD.MOV.U32 R63, RZ, RZ, R134 ;  /* 0x000000ffff3f7224 */ /* 0x000fe200078e0086 */
[----:B------:R-:W-:-:S02]  /*6770*/  LOP3.LUT R5, R7, UR39, R40, 0x96, !PT ;  /* 0x0000002707057c12 */ /* 0x000fc4000f8e9628 */
[----:B------:R-:W-:Y:S02]  /*6780*/  SHF.R.U32.HI R2, RZ, 0x8, R39 ;  /* 0x00000008ff027819 */ /* 0x000fe40000011627 */
[----:B------:R-:W-:Y:S01]  /*6790*/  LOP3.LUT R10, R13, UR37, R6, 0x96, !PT ;  /* 0x000000250d0a7c12 */ /* 0x000fe2000f8e9606 */
[----:B------:R-:W-:Y:S01]  /*67a0*/  IMAD.WIDE.U32 R8, R5, -0x326172a9, RZ ;  /* 0xcd9e8d5705087825 */ /* 0x000fe200078e00ff */
[----:B------:R-:W-:Y:S02]  /*67b0*/  LOP3.LUT R2, R2, 0xffff, RZ, 0xc0, !PT ;  /* 0x0000ffff02027812 */ /* 0x000fe400078ec0ff */
[----:B------:R-:W-:Y:S01]  /*67c0*/  @!P4 PRMT R197, R78, 0x5410, RZ ;  /* 0x000054104ec5c816 */ /* 0x000fe200000000ff */
[----:B------:R-:W-:Y:S01]  /*67d0*/  IMAD.WIDE.U32 R6, R11, -0x2daee0ad, RZ ;  /* 0xd2511f530b067825 */ /* 0x000fe200078e00ff */
[----:B------:R-:W-:-:S03]  /*67e0*/  LOP3.LUT R5, R9, UR38, R38, 0x96, !PT ;  /* 0x0000002609057c12 */ /* 0x000fc6000f8e9626 */
[----:B------:R-:W-:Y:S01]  /*67f0*/  @!P6 HFMA2.BF16_V2 R92, -RZ.H0_H0, RZ.H0_H0, -R174.H0_H0 ;  /* 0x200000ffff5ce231 */ /* 0x000fe200003409ae */
[----:B------:R-:W-:Y:S01]  /*6800*/  ISETP.LE.U32.AND P4, PT, R2, UR12, PT ;  /* 0x0000000c02007c0c */ /* 0x000fe2000bf83070 */
[----:B------:R-:W-:Y:S01]  /*6810*/  IMAD.WIDE.U32 R10, R10, -0x326172a9, RZ ;  /* 0xcd9e8d570a0a7825 */ /* 0x000fe200078e00ff */
[----:B------:R-:W-:Y:S02]  /*6820*/  LOP3.LUT R2, R42, 0xff, RZ, 0xc0, !PT ;  /* 0x000000ff2a027812 */ /* 0x000fe400078ec0ff */
[----:B------:R-:W-:Y:S01]  /*6830*/  LOP3.LUT R22, R7, UR25, R14, 0x96, !PT ;  /* 0x0000001907167c12 */ /* 0x000fe2000f8e960e */
[----:B------:R-:W-:Y:S01]  /*6840*/  IMAD.MOV.U32 R14, RZ, RZ, R49 ;  /* 0x000000ffff0e7224 */ /* 0x000fe200078e0031 */
[C---:B------:R-:W-:Y:S02]  /*6850*/  LOP3.LUT R49, R6.reuse, 0xff, RZ, 0xc0, !PT ;  /* 0x000000ff06317812 */ /* 0x040fe400078ec0ff */
[----:B------:R-:W-:Y:S02]  /*6860*/  LOP3.LUT R77, R6, 0xffff, RZ, 0xc0, !PT ;  /* 0x0000ffff064d7812 */ /* 0x000fe400078ec0ff */
[----:B------:R-:W-:-:S02]  /*6870*/  SHF.R.U32.HI R85, RZ, 0x10, R6 ;  /* 0x00000010ff557819 */ /* 0x000fc40000011606 */
[----:B------:R-:W-:Y:S01]  /*6880*/  SHF.R.U32.HI R43, RZ, 0x18, R6 ;  /* 0x00000018ff2b7819 */ /* 0x000fe20000011606 */
[----:B------:R-:W-:Y:S01]  /*6890*/  IMAD.WIDE.U32 R6, R5, -0x2daee0ad, RZ ;  /* 0xd2511f5305067825 */ /* 0x000fe200078e00ff */
[----:B------:R-:W-:-:S03]  /*68a0*/  @!P6 PRMT R174, R92, 0x5410, RZ ;  /* 0x000054105caee816 */ /* 0x000fc600000000ff */
[----:B------:R-:W-:Y:S01]  /*68b0*/  @!P4 HFMA2.BF16_V2 R93, -RZ.H0_H0, RZ.H0_H0, -R209.H0_H0 ;  /* 0x200000ffff5dc231 */ /* 0x000fe200003409d1 */
[----:B------:R-:W-:Y:S02]  /*68c0*/  ISETP.LE.U32.AND P6, PT, R2, UR12, PT ;  /* 0x0000000c02007c0c */ /* 0x000fe4000bfc3070 */
[----:B------:R-:W-:Y:S02]  /*68d0*/  LOP3.LUT R5, R11, UR36, R8, 0x96, !PT ;  /* 0x000000240b057c12 */ /* 0x000fe4000f8e9608 */
[----:B------:R-:W-:Y:S02]  /*68e0*/  LOP3.LUT R2, R15, 0xffff, RZ, 0xc0, !PT ;  /* 0x0000ffff0f027812 */ /* 0x000fe400078ec0ff */
[----:B------:R-:W-:Y:S01]  /*68f0*/  LOP3.LUT R7, R7, UR35, R12, 0x96, !PT ;  /* 0x0000002307077c12 */ /* 0x000fe2000f8e960c */
[----:B------:R-:W-:Y:S01]  /*6900*/  IMAD.WIDE.U32 R28, R5, -0x2daee0ad, RZ ;  /* 0xd2511f53051c7825 */ /* 0x000fe200078e00ff */
[----:B------:R-:W-:Y:S02]  /*6910*/  SHF.R.U32.HI R2, RZ, 0x8, R2 ;  /* 0x00000008ff027819 */ /* 0x000fe40000011602 */
[----:B------:R-:W-:Y:S01]  /*6920*/  @!P4 PRMT R209, R93, 0x5410, RZ ;  /* 0x000054105dd1c816 */ /* 0x000fe200000000ff */
[----:B------:R-:W-:Y:S01]  /*6930*/  IMAD.WIDE.U32 R8, R7, -0x326172a9, RZ ;  /* 0xcd9e8d5707087825 */ /* 0x000fe200078e00ff */
[----:B------:R-:W-:-:S03]  /*6940*/  LOP3.LUT R2, R2, 0xffff, RZ, 0xc0, !PT ;  /* 0x0000ffff02027812 */ /* 0x000fc600078ec0ff */
[----:B------:R-:W-:Y:S01]  /*6950*/  @!P6 HFMA2.BF16_V2 R101, -RZ.H0_H0, RZ.H0_H0, -R212.H0_H0 ;  /* 0x200000ffff65e231 */ /* 0x000fe200003409d4 */
[----:B------:R-:W-:Y:S02]  /*6960*/  LOP3.LUT R6, R29, UR29, R6, 0x96, !PT ;  /* 0x0000001d1d067c12 */ /* 0x000fe4000f8e9606 */
[----:B------:R-:W-:Y:S02]  /*6970*/  ISETP.LE.U32.AND P5, PT, R2, UR12, PT ;  /* 0x0000000c02007c0c */ /* 0x000fe4000bfa3070 */
[----:B------:R-:W-:Y:S01]  /*6980*/  LOP3.LUT R2, R15, 0xff, RZ, 0xc0, !PT ;  /* 0x000000ff0f027812 */ /* 0x000fe200078ec0ff */
[----:B------:R-:W-:Y:S01]  /*6990*/  IMAD.WIDE.U32 R6, R6, -0x326172a9, RZ ;  /* 0xcd9e8d5706067825 */ /* 0x000fe200078e00ff */
[----:B------:R-:W-:Y:S02]  /*69a0*/  LOP3.LUT R40, R9, UR30, R10, 0x96, !PT ;  /* 0x0000001e09287c12 */ /* 0x000fe4000f8e960a */
[----:B------:R-:W-:Y:S01]  /*69b0*/  ISETP.LE.U32.AND P4, PT, R2, UR12, PT ;  /* 0x0000000c02007c0c */ /* 0x000fe2000bf83070 */
[----:B------:R-:W-:Y:S01]  /*69c0*/  IMAD.WIDE.U32 R10, R83, -0x2daee0ad, RZ ;  /* 0xd2511f53530a7825 */ /* 0x000fe200078e00ff */
[----:B------:R-:W-:-:S02]  /*69d0*/  SHF.R.U32.HI R2, RZ, 0x18, R15 ;  /* 0x00000018ff027819 */ /* 0x000fc4000001160f */
[----:B------:R-:W-:Y:S01]  /*69e0*/  LOP3.LUT R21, R7, UR22, R8, 0x96, !PT ;  /* 0x0000001607157c12 */ /* 0x000fe2000f8e9608 */
[----:B------:R-:W-:Y:S01]  /*69f0*/  IMAD.MOV.U32 R83, RZ, RZ, R63 ;  /* 0x000000ffff537224 */ /* 0x000fe200078e003f */
[C---:B------:R-:W-:Y:S01]  /*6a00*/  LOP3.LUT R39, R6.reuse, 0xff, RZ, 0xc0, !PT ;  /* 0x000000ff06277812 */ /* 0x040fe200078ec0ff */
[----:B------:R-:W-:Y:S01]  /*6a10*/  @!P5 HFMA2.BF16_V2 R102, -RZ.H0_H0, RZ.H0_H0, -R214.H0_H0 ;  /* 0x200000ffff66d231 */ /* 0x000fe200003409d6 */
[----:B------:R-:W-:Y:S01]  /*6a20*/  LOP3.LUT R88, R6, 0xffff, RZ, 0xc0, !PT ;  /* 0x0000ffff06587812 */ /* 0x000fe200078ec0ff */
[----:B------:R-:W-:Y:S01]  /*6a30*/  IMAD.MOV.U32 R63, RZ, RZ, R82 ;  /* 0x000000ffff3f7224 */ /* 0x000fe200078e0052 */
[--C-:B------:R-:W-:Y:S01]  /*6a40*/  SHF.R.U32.HI R79, RZ, 0x10, R6.reuse ;  /* 0x00000010ff4f7819 */ /* 0x100fe20000011606 */
[----:B------:R-:W-:Y:S01]  /*6a50*/  IMAD.MOV.U32 R82, RZ, RZ, R97 ;  /* 0x000000ffff527224 */ /* 0x000fe200078e0061 */
[----:B------:R-:W-:Y:S01]  /*6a60*/  SHF.R.U32.HI R38, RZ, 0x18, R6 ;  /* 0x00000018ff267819 */ /* 0x000fe20000011606 */
[----:B------:R-:W-:Y:S01]  /*6a70*/  IMAD.WIDE.U32 R6, R129, -0x2daee0ad, RZ ;  /* 0xd2511f5381067825 */ /* 0x000fe200078e00ff */
[----:B------:R-:W-:-:S03]  /*6a80*/  ISETP.LE.U32.AND P3, PT, R2, UR12, PT ;  /* 0x0000000c02007c0c */ /* 0x000fc6000bf63070 */
[----:B------:R-:W-:Y:S01]  /*6a90*/  @!P4 HFMA2.BF16_V2 R103, -RZ.H0_H0, RZ.H0_H0, -R215.H0_H0 ;  /* 0x200000ffff67c231 */ /* 0x000fe200003409d7 */
[----:B------:R-:W-:Y:S01]  /*6aa0*/  SHF.R.U32.HI R2, RZ, 0x10, R15 ;  /* 0x00000010ff027819 */ /* 0x000fe2000001160f */
[----:B------:R-:W-:Y:S01]  /*6ab0*/  IMAD.MOV.U32 R129, RZ, RZ, R61 ;  /* 0x000000ffff817224 */ /* 0x000fe200078e003d */
[----:B------:R-:W-:Y:S01]  /*6ac0*/  LOP3.LUT R5, R7, UR39, R50, 0x96, !PT ;  /* 0x0000002707057c12 */ /* 0x000fe2000f8e9632 */
[----:B------:R-:W-:Y:S01]  /*6ad0*/  IMAD.MOV.U32 R61, RZ, RZ, R62 ;  /* 0x000000ffff3d7224 */ /* 0x000fe200078e003e */
[----:B------:R-:W-:Y:S01]  /*6ae0*/  LOP3.LUT R7, R11, UR37, R6, 0x96, !PT ;  /* 0x000000250b077c12 */ /* 0x000fe2000f8e9606 */
[----:B------:R-:W-:Y:S01]  /*6af0*/  IMAD.MOV.U32 R62, RZ, RZ, R186 ;  /* 0x000000ffff3e7224 */ /* 0x000fe200078e00ba */
[----:B------:R-:W-:Y:S01]  /*6b00*/  LOP3.LUT R2, R2, 0xff, RZ, 0xc0, !PT ;  /* 0x000000ff02027812 */ /* 0x000fe200078ec0ff */
[----:B------:R-:W-:Y:S01]  /*6b10*/  IMAD.WIDE.U32 R8, R5, -0x326172a9, RZ ;  /* 0xcd9e8d5705087825 */ /* 0x000fe200078e00ff */
[----:B------:R-:W-:Y:S02]  /*6b20*/  @!P6 PRMT R212, R101, 0x5410, RZ ;  /* 0x0000541065d4e816 */ /* 0x000fe400000000ff */
[----:B------:R-:W-:Y:S01]  /*6b30*/  ISETP.LE.U32.AND P6, PT, R2, UR12, PT ;  /* 0x0000000c02007c0c */ /* 0x000fe2000bfc3070 */
[----:B------:R-:W-:-:S04]  /*6b40*/  IMAD.WIDE.U32 R12, R7, -0x326172a9, RZ ;  /* 0xcd9e8d57070c7825 */ /* 0x000fc800078e00ff */
[----:B------:R-:W-:Y:S01]  /*6b50*/  @!P3 HFMA2.BF16_V2 R105, -RZ.H0_H0, RZ.H0_H0, -R210.H0_H0 ;  /* 0x200000ffff69b231 */ /* 0x000fe200003409d2 */
[----:B------:R-:W-:Y:S02]  /*6b60*/  LOP3.LUT R6, R9, UR38, R48, 0x96, !PT ;  /* 0x0000002609067c12 */ /* 0x000fe4000f8e9630 */
[----:B------:R-:W-:Y:S01]  /*6b70*/  LOP3.LUT R2, R41, 0xff, RZ, 0xc0, !PT ;  /* 0x000000ff29027812 */ /* 0x000fe200078ec0ff */
[----:B------:R-:W-:Y:S01]  /*6b80*/  IMAD.MOV.U32 R15, RZ, RZ, R63 ;  /* 0x000000ffff0f7224 */ /* 0x000fe200078e003f */
[----:B------:R-:W-:Y:S01]  /*6b90*/  LOP3.LUT R5, R13, UR36, R8, 0x96, !PT ;  /* 0x000000240d057c12 */ /* 0x000fe2000f8e9608 */
[----:B------:R-:W-:Y:S01]  /*6ba0*/  IMAD.WIDE.U32 R6, R6, -0x2daee0ad, RZ ;  /* 0xd2511f5306067825 */ /* 0x000fe200078e00ff */
[----:B------:R-:W-:Y:S02]  /*6bb0*/  @!P4 PRMT R215, R103, 0x5410, RZ ;  /* 0x0000541067d7c816 */ /* 0x000fe400000000ff */
[----:B------:R-:W-:Y:S01]  /*6bc0*/  ISETP.LE.U32.AND P4, PT, R31, UR12, PT ;  /* 0x0000000c1f007c0c */ /* 0x000fe2000bf83070 */
[----:B------:R-:W-:Y:S01]  /*6bd0*/  IMAD.WIDE.U32 R26, R5, -0x2daee0ad, RZ ;  /* 0xd2511f53051a7825 */ /* 0x000fe200078e00ff */
[----:B------:R-:W-:-:S03]  /*6be0*/  @!P3 PRMT R210, R105, 0x5410, RZ ;  /* 0x0000541069d2b816 */ /* 0x000fc600000000ff */
[----:B------:R-:W-:Y:S01]  /*6bf0*/  @!P6 HFMA2.BF16_V2 R104, -RZ.H0_H0, RZ.H0_H0, -R208.H0_H0 ;  /* 0x200000ffff68e231 */ /* 0x000fe200003409d0 */
[----:B------:R-:W-:Y:S02]  /*6c00*/  ISETP.LE.U32.AND P3, PT, R2, UR12, PT ;  /* 0x0000000c02007c0c */ /* 0x000fe4000bf63070 */
[----:B------:R-:W-:Y:S02]  /*6c10*/  SHF.R.U32.HI R2, RZ, 0x8, R32 ;  /* 0x00000008ff027819 */ /* 0x000fe40000011620 */
[----:B------:R-:W-:Y:S02]  /*6c20*/  LOP3.LUT R7, R7, UR35, R10, 0x96, !PT ;  /* 0x0000002307077c12 */ /* 0x000fe4000f8e960a */
[----:B------:R-:W-:Y:S02]  /*6c30*/  LOP3.LUT R2, R2, 0xffff, RZ, 0xc0, !PT ;  /* 0x0000ffff02027812 */ /* 0x000fe400078ec0ff */
[----:B------:R-:W-:Y:S01]  /*6c40*/  LOP3.LUT R6, R27, UR29, R6, 0x96, !PT ;  /* 0x0000001d1b067c12 */ /* 0x000fe2000f8e9606 */
[----:B------:R-:W-:Y:S01]  /*6c50*/  IMAD.WIDE.U32 R8, R7, -0x326172a9, RZ ;  /* 0xcd9e8d5707087825 */ /* 0x000fe200078e00ff */
[----:B------:R-:W-:-:S03]  /*6c60*/  @!P6 PRMT R208, R104, 0x5410, RZ ;  /* 0x0000541068d0e816 */ /* 0x000fc600000000ff */
[----:B------:R-:W-:Y:S01]  /*6c70*/  @!P4 HFMA2.BF16_V2 R107, -RZ.H0_H0, RZ.H0_H0, -R207.H0_H0 ;  /* 0x200000ffff6bc231 */ /* 0x000fe200003409cf */
[----:B------:R-:W-:Y:S01]  /*6c80*/  ISETP.LE.U32.AND P6, PT, R2, UR12, PT ;  /* 0x0000000c02007c0c */ /* 0x000fe2000bfc3070 */
[----:B------:R-:W-:Y:S01]  /*6c90*/  IMAD.WIDE.U32 R6, R6, -0x326172a9, RZ ;  /* 0xcd9e8d5706067825 */ /* 0x000fe200078e00ff */
[----:B------:R-:W-:Y:S02]  /*6ca0*/  LOP3.LUT R5, R33, 0xff, RZ, 0xc0, !PT ;  /* 0x000000ff21057812 */ /* 0x000fe400078ec0ff */
[----:B------:R-:W-:Y:S02]  /*6cb0*/  @!P4 PRMT R207, R107, 0x5410, RZ ;  /* 0x000054106bcfc816 */ /* 0x000fe400000000ff */
[----:B------:R-:W-:Y:S02]  /*6cc0*/  LOP3.LUT R17, R7, UR22, R8, 0x96, !PT ;  /* 0x0000001607117c12 */ /* 0x000fe4000f8e9608 */
[C---:B------:R-:W-:Y:S02]  /*6cd0*/  LOP3.LUT R42, R6.reuse, 0xffff, RZ, 0xc0, !PT ;  /* 0x0000ffff062a7812 */ /* 0x040fe400078ec0ff */
[----:B------:R-:W-:-:S02]  /*6ce0*/  LOP3.LUT R78, R6, 0xff, RZ, 0xc0, !PT ;  /* 0x000000ff064e7812 */ /* 0x000fc400078ec0ff */
[--C-:B------:R-:W-:Y:S01]  /*6cf0*/  SHF.R.U32.HI R48, RZ, 0x10, R6.reuse ;  /* 0x00000010ff307819 */ /* 0x100fe20000011606 */
[----:B------:R-:W-:Y:S01]  /*6d00*/  @!P6 HFMA2.BF16_V2 R109, -RZ.H0_H0, RZ.H0_H0, -R206.H0_H0 ;  /* 0x200000ffff6de231 */ /* 0x000fe200003409ce */
[----:B------:R-:W-:Y:S01]  /*6d10*/  SHF.R.U32.HI R50, RZ, 0x18, R6 ;  /* 0x00000018ff327819 */ /* 0x000fe20000011606 */
[----:B------:R-:W-:Y:S01]  /*6d20*/  IMAD.WIDE.U32 R6, R37, -0x2daee0ad, RZ ;  /* 0xd2511f5325067825 */ /* 0x000fe200078e00ff */
[----:B------:R-:W-:-:S03]  /*6d30*/  ISETP.LE.U32.AND P4, PT, R5, UR12, PT ;  /* 0x0000000c05007c0c */ /* 0x000fc6000bf83070 */
[----:B------:R-:W-:Y:S01]  /*6d40*/  FFMA.FTZ R5, R124, UR43, -R16 ;  /* 0x0000002b7c057c23 */ /* 0x000fe20008010810 */
[----:B------:R-:W-:Y:S01]  /*6d50*/  @!P5 PRMT R214, R102, 0x5410, RZ ;  /* 0x0000541066d6d816 */ /* 0x000fe200000000ff */
[----:B------:R-:W-:Y:S01]  /*6d60*/  IMAD.MOV.U32 R37, RZ, RZ, R133 ;  /* 0x000000ffff257224 */ /* 0x000fe200078e0085 */
[----:B------:R-:W-:Y:S01]  /*6d70*/  LOP3.LUT R29, R9, UR30, R12, 0x96, !PT ;  /* 0x0000001e091d7c12 */ /* 0x000fe2000f8e960c */
[----:B------:R1:W-:Y:S01]  /*6d80*/  MUFU.EX2 R125, R5 ;  /* 0x00000005007d7308 */ /* 0x0003e20000000800 */
[----:B------:R-:W-:Y:S01]  /*6d90*/  ISETP.LE.U32.AND P5, PT, R23, UR12, PT ;  /* 0x0000000c17007c0c */ /* 0x000fe2000bfa3070 */
        /* <DEDUP_REMOVED lines=14> */
[----:B------:R2:W3:Y:S01]  /*6e80*/  MUFU.EX2 R131, R6 ;  /* 0x0000000600837308 */ /* 0x0004e20000000800 */
[----:B-1----:R-:W-:Y:S01]  /*6e90*/  LOP3.LUT R5, R18, 0xff, RZ, 0xc0, !PT ;  /* 0x000000ff12057812 */ /* 0x002fe200078ec0ff */
[----:B------:R-:W-:Y:S01]  /*6ea0*/  @!P4 HFMA2.BF16_V2 R114, -RZ.H0_H0, RZ.H0_H0, -R204.H0_H0 ;  /* 0x200000ffff72c231 */ /* 0x000fe200003409cc */
[----:B------:R-:W-:Y:S01]  /*6eb0*/  @!P5 PRMT R205, R110, 0x5410, RZ ;  /* 0x000054106ecdd816 */ /* 0x000fe200000000ff */
[----:B------:R-:W-:Y:S01]  /*6ec0*/  IMAD.MOV.U32 R36, RZ, RZ, R135 ;  /* 0x000000ffff247224 */ /* 0x000fe200078e0087 */
[----:B------:R-:W-:Y:S02]  /*6ed0*/  ISETP.LE.U32.AND P6, PT, R5, UR12, PT ;  /* 0x0000000c05007c0c */ /* 0x000fe4000bfc3070 */
[----:B------:R-:W-:Y:S02]  /*6ee0*/  LOP3.LUT R5, R18, 0xffff, RZ, 0xc0, !PT ;  /* 0x0000ffff12057812 */ /* 0x000fe400078ec0ff */
[----:B------:R-:W-:-:S02]  /*6ef0*/  @!P4 PRMT R204, R114, 0x5410, RZ ;  /* 0x0000541072ccc816 */ /* 0x000fc400000000ff */
[----:B------:R-:W-:-:S04]  /*6f00*/  SHF.R.U32.HI R5, RZ, 0x8, R5 ;  /* 0x00000008ff057819 */ /* 0x000fc80000011605 */
[----:B------:R-:W-:Y:S01]  /*6f10*/  LOP3.LUT R5, R5, 0xffff, RZ, 0xc0, !PT ;  /* 0x0000ffff05057812 */ /* 0x000fe200078ec0ff */
[----:B--2---:R-:W-:-:S03]  /*6f20*/  FFMA.FTZ R6, R123, UR43, -R24 ;  /* 0x0000002b7b067c23 */ /* 0x004fc60008010818 */
[----:B------:R-:W-:Y:S01]  /*6f30*/  ISETP.LE.U32.AND P5, PT, R5, UR12, PT ;  /* 0x0000000c05007c0c */ /* 0x000fe2000bfa3070 */
[----:B------:R-:W-:Y:S01]  /*6f40*/  FFMA.FTZ R5, R117, UR43, -R24 ;  /* 0x0000002b75057c23 */ /* 0x000fe20008010818 */
[----:B------:R3:W-:Y:S08]  /*6f50*/  MUFU.EX2 R134, R6 ;  /* 0x0000000600867308 */ /* 0x0007f00000000800 */
[----:B------:R1:W2:Y:S01]  /*6f60*/  MUFU.EX2 R126, R5 ;  /* 0x00000005007e7308 */ /* 0x0002a20000000800 */
[----:B---3--:R-:W-:-:S04]  /*6f70*/  F2FP.BF16.F32.PACK_AB R6, R131, R125 ;  /* 0x0000007d8306723e */ /* 0x008fc800000010ff */
[C---:B------:R-:W-:Y:S02]  /*6f80*/  PRMT R167, R6.reuse, 0x7610, R167 ;  /* 0x0000761006a77816 */ /* 0x040fe400000000a7 */
[----:B------:R-:W-:Y:S02]  /*6f90*/  PRMT R166, R6, 0x7632, R166 ;  /* 0x0000763206a67816 */ /* 0x000fe400000000a6 */
[----:B-1----:R-:W-:Y:S01]  /*6fa0*/  SHF.R.U32.HI R5, RZ, 0x18, R18 ;  /* 0x00000018ff057819 */ /* 0x002fe20000011612 */
[----:B------:R-:W-:Y:S01]  /*6fb0*/  @!P6 HFMA2.BF16_V2 R117, -RZ.H0_H0, RZ.H0_H0, -R167.H0_H0 ;  /* 0x200000ffff75e231 */ /* 0x000fe200003409a7 */
[----:B------:R-:W-:Y:S01]  /*6fc0*/  PRMT R103, R167, 0x5410, R166 ;  /* 0x00005410a7677816 */ /* 0x000fe200000000a6 */
[----:B------:R-:W-:Y:S01]  /*6fd0*/  @!P5 HFMA2.BF16_V2 R123, -RZ.H0_H0, RZ.H0_H0, -R166.H0_H0 ;  /* 0x200000ffff7bd231 */ /* 0x000fe200003409a6 */
[----:B------:R-:W-:Y:S02]  /*6fe0*/  ISETP.LE.U32.AND P4, PT, R5, UR12, PT ;  /* 0x0000000c05007c0c */ /* 0x000fe4000bf83070 */
[----:B------:R-:W-:-:S02]  /*6ff0*/  SHF.R.U32.HI R5, RZ, 0x10, R18 ;  /* 0x00000010ff057819 */ /* 0x000fc40000011612 */
[----:B------:R-:W-:Y:S02]  /*7000*/  @!P6 PRMT R167, R117, 0x5410, RZ ;  /* 0x0000541075a7e816 */ /* 0x000fe400000000ff */
[----:B------:R-:W-:Y:S02]  /*7010*/  LOP3.LUT R5, R5, 0xff, RZ, 0xc0, !PT ;  /* 0x000000ff05057812 */ /* 0x000fe400078ec0ff */
[----:B--2---:R-:W-:Y:S02]  /*7020*/  F2FP.BF16.F32.PACK_AB R6, R126, R134 ;  /* 0x000000867e06723e */ /* 0x004fe400000010ff */
[----:B------:R-:W-:Y:S01]  /*7030*/  ISETP.LE.U32.AND P6, PT, R5, UR12, PT ;  /* 0x0000000c05007c0c */ /* 0x000fe2000bfc3070 */
[----:B------:R-:W-:Y:S01]  /*7040*/  FFMA.FTZ R5, R120, UR43, -R16 ;  /* 0x0000002b78057c23 */ /* 0x000fe20008010810 */
[C---:B------:R-:W-:Y:S02]  /*7050*/  PRMT R164, R6.reuse, 0x7610, R164 ;  /* 0x0000761006a47816 */ /* 0x040fe400000000a4 */
[----:B------:R-:W-:Y:S01]  /*7060*/  PRMT R165, R6, 0x7632, R165 ;  /* 0x0000763206a57816 */ /* 0x000fe200000000a5 */
[----:B------:R1:W2:Y:S01]  /*7070*/  MUFU.EX2 R92, R5 ;  /* 0x00000005005c7308 */ /* 0x0002a20000000800 */
[----:B------:R-:W-:Y:S01]  /*7080*/  @!P5 PRMT R166, R123, 0x5410, RZ ;  /* 0x000054107ba6d816 */ /* 0x000fe200000000ff */
[----:B------:R-:W-:Y:S01]  /*7090*/  IMAD.MOV.U32 R123, RZ, RZ, R131 ;  /* 0x000000ffff7b7224 */ /* 0x000fe200078e0083 */
[----:B------:R-:W-:-:S02]  /*70a0*/  PRMT R102, R164, 0x5410, R165 ;  /* 0x00005410a4667816 */ /* 0x000fc400000000a5 */
[----:B------:R-:W-:-:S03]  /*70b0*/  ISETP.LE.U32.AND P5, PT, R35, UR12, PT ;  /* 0x0000000c23007c0c */ /* 0x000fc6000bfa3070 */
[----:B------:R-:W-:-:S05]  /*70c0*/  @!P6 HFMA2.BF16_V2 R120, -RZ.H0_H0, RZ.H0_H0, -R164.H0_H0 ;  /* 0x200000ffff78e231 */ /* 0x000fca00003409a4 */
[----:B------:R-:W-:Y:S01]  /*70d0*/  @!P6 PRMT R164, R120, 0x5410, RZ ;  /* 0x0000541078a4e816 */ /* 0x000fe200000000ff */
[----:B-1----:R-:W-:Y:S01]  /*70e0*/  FFMA.FTZ R5, R115, UR43, -R16 ;  /* 0x0000002b73057c23 */ /* 0x002fe20008010810 */
[----:B------:R-:W-:-:S03]  /*70f0*/  @!P4 HFMA2.BF16_V2 R115, -RZ.H0_H0, RZ.H0_H0, -R165.H0_H0 ;  /* 0x200000ffff73c231 */ /* 0x000fc600003409a5 */
[----:B------:R-:W-:Y:S01]  /*7100*/  @!P5 HFMA2.BF16_V2 R136, -RZ.H0_H0, RZ.H0_H0, -R203.H0_H0 ;  /* 0x200000ffff88d231 */ /* 0x000fe200003409cb */
[----:B------:R1:W3:Y:S01]  /*7110*/  MUFU.EX2 R114, R5 ;  /* 0x0000000500727308 */ /* 0x0002e20000000800 */
[----:B------:R-:W-:Y:S01]  /*7120*/  @!P4 PRMT R165, R115, 0x5410, RZ ;  /* 0x0000541073a5c816 */ /* 0x000fe200000000ff */
[----:B--2---:R-:W-:Y:S01]  /*7130*/  IMAD.MOV.U32 R115, RZ, RZ, R92 ;  /* 0x000000ffff737224 */ /* 0x004fe200078e005c */
[----:B------:R-:W-:Y:S01]  /*7140*/  ISETP.LE.U32.AND P4, PT, R34, UR12, PT ;  /* 0x0000000c22007c0c */ /* 0x000fe2000bf83070 */
[----:B------:R-:W-:Y:S01]  /*7150*/  IMAD.MOV.U32 R92, RZ, RZ, R14 ;  /* 0x000000ffff5c7224 */ /* 0x000fe200078e000e */
[----:B------:R-:W-:Y:S01]  /*7160*/  @!P5 PRMT R203, R136, 0x5410, RZ ;  /* 0x0000541088cbd816 */ /* 0x000fe200000000ff */
[----:B------:R-:W-:Y:S01]  /*7170*/  IMAD.MOV.U32 R14, RZ, RZ, R80 ;  /* 0x000000ffff0e7224 */ /* 0x000fe200078e0050 */
[----:B------:R-:W-:Y:S01]  /*7180*/  ISETP.LE.U32.AND P5, PT, R38, UR12, PT ;  /* 0x0000000c26007c0c */ /* 0x000fe2000bfa3070 */
[----:B------:R-:W-:Y:S02]  /*7190*/  IMAD.MOV.U32 R80, RZ, RZ, R185 ;  /* 0x000000ffff507224 */ /* 0x000fe400078e00b9 */
[----:B------:R-:W-:-:S02]  /*71a0*/  IMAD.MOV.U32 R13, RZ, RZ, R92 ;  /* 0x000000ffff0d7224 */ /* 0x000fc400078e005c */
[----:B------:R-:W-:Y:S02]  /*71b0*/  IMAD.MOV.U32 R82, RZ, RZ, R80 ;  /* 0x000000ffff527224 */ /* 0x000fe400078e0050 */
[----:B------:R-:W-:Y:S01]  /*71c0*/  IMAD.MOV.U32 R80, RZ, RZ, R180 ;  /* 0x000000ffff507224 */ /* 0x000fe200078e00b4 */
[----:B-1----:R-:W-:Y:S01]  /*71d0*/  SHF.R.U32.HI R5, RZ, 0x8, R60 ;  /* 0x00000008ff057819 */ /* 0x002fe2000001163c */
[----:B------:R-:W-:Y:S01]  /*71e0*/  IMAD R180, R3, 0x2, R177 ;  /* 0x0000000203b47824 */ /* 0x000fe200078e02b1 */
[----:B---3--:R-:W-:Y:S01]  /*71f0*/  F2FP.BF16.F32.PACK_AB R6, R114, R115 ;  /* 0x000000737206723e */ /* 0x008fe200000010ff */
[----:B------:R-:W-:Y:S01]  /*7200*/  IMAD.MOV.U32 R83, RZ, RZ, R14 ;  /* 0x000000ffff537224 */ /* 0x000fe200078e000e */
[----:B------:R-:W-:Y:S01]  /*7210*/  LOP3.LUT R5, R5, 0xffff, RZ, 0xc0, !PT ;  /* 0x0000ffff05057812 */ /* 0x000fe200078ec0ff */
[----:B------:R-:W-:Y:S01]  /*7220*/  IMAD.MOV.U32 R14, RZ, RZ, R62 ;  /* 0x000000ffff0e7224 */ /* 0x000fe200078e003e */
[----:B------:R-:W-:Y:S01]  /*7230*/  PRMT R163, R6, 0x7610, R163 ;  /* 0x0000761006a37816 */ /* 0x000fe200000000a3 */
[----:B------:R-:W-:Y:S01]  /*7240*/  IMAD.MOV.U32 R104, RZ, RZ, R83 ;  /* 0x000000ffff687224 */ /* 0x000fe200078e0053 */
[----:B------:R-:W-:Y:S01]  /*7250*/  ISETP.LE.U32.AND P6, PT, R5, UR12, PT ;  /* 0x0000000c05007c0c */ /* 0x000fe2000bfc3070 */
[----:B------:R-:W-:Y:S01]  /*7260*/  FFMA.FTZ R5, R122, UR43, -R24 ;  /* 0x0000002b7a057c23 */ /* 0x000fe20008010818 */
[----:B------:R-:W-:Y:S01]  /*7270*/  PRMT R162, R6, 0x7632, R162 ;  /* 0x0000763206a27816 */ /* 0x000fe200000000a2 */
[----:B------:R-:W-:-:S02]  /*7280*/  @!P1 HFMA2.BF16_V2 R122, -RZ.H0_H0, RZ.H0_H0, -R163.H0_H0 ;  /* 0x200000ffff7a9231 */ /* 0x000fc400003409a3 */
[----:B------:R-:W-:Y:S01]  /*7290*/  IMAD.MOV.U32 R117, RZ, RZ, R82 ;  /* 0x000000ffff757224 */ /* 0x000fe200078e0052 */
[----:B------:R1:W-:Y:S01]  /*72a0*/  MUFU.EX2 R35, R5 ;  /* 0x0000000500237308 */ /* 0x0003e20000000800 */
[----:B------:R-:W-:Y:S01]  /*72b0*/  PRMT R101, R163, 0x5410, R162 ;  /* 0x00005410a3657816 */ /* 0x000fe200000000a2 */
[----:B------:R-:W-:Y:S01]  /*72c0*/  IMAD.MOV.U32 R110, RZ, RZ, R80 ;  /* 0x000000ffff6e7224 */ /* 0x000fe200078e0050 */
[----:B------:R-:W-:Y:S01]  /*72d0*/  @!P1 PRMT R163, R122, 0x5410, RZ ;  /* 0x000054107aa39816 */ /* 0x000fe200000000ff */
[----:B------:R-:W-:Y:S01]  /*72e0*/  @!P4 HFMA2.BF16_V2 R140, -RZ.H0_H0, RZ.H0_H0, -R200.H0_H0 ;  /* 0x200000ffff8cc231 */ /* 0x000fe200003409c8 */
[----:B------:R-:W-:Y:S01]  /*72f0*/  ISETP.LE.U32.AND P1, PT, R8, UR12, PT ;  /* 0x0000000c08007c0c */ /* 0x000fe2000bf23070 */
[----:B------:R-:W-:Y:S02]  /*7300*/  IMAD.MOV.U32 R122, RZ, RZ, R15 ;  /* 0x000000ffff7a7224 */ /* 0x000fe400078e000f */
[----:B------:R-:W-:Y:S01]  /*7310*/  IMAD.MOV.U32 R120, RZ, RZ, R14 ;  /* 0x000000ffff787224 */ /* 0x000fe200078e000e */
[----:B------:R-:W-:Y:S01]  /*7320*/  @!P4 PRMT R200, R140, 0x5410, RZ ;  /* 0x000054108cc8c816 */ /* 0x000fe200000000ff */
[----:B------:R-:W-:-:S04]  /*7330*/  IMAD.MOV.U32 R34, RZ, RZ, R134 ;  /* 0x000000ffff227224 */ /* 0x000fc800078e0086 */
[----:B------:R-:W-:Y:S02]  /*7340*/  IMAD.MOV.U32 R136, RZ, RZ, R34 ;  /* 0x000000ffff887224 */ /* 0x000fe400078e0022 */
[----:B-1----:R-:W-:Y:S01]  /*7350*/  FFMA.FTZ R5, R119, UR43, -R24 ;  /* 0x0000002b77057c23 */ /* 0x002fe20008010818 */
[----:B------:R-:W-:-:S03]  /*7360*/  @!P6 HFMA2.BF16_V2 R119, -RZ.H0_H0, RZ.H0_H0, -R162.H0_H0 ;  /* 0x200000ffff77e231 */ /* 0x000fc600003409a2 */
[----:B------:R1:W2:Y:S02]  /*7370*/  MUFU.EX2 R18, R5 ;  /* 0x0000000500127308 */ /* 0x0002a40000000800 */
[----:B------:R-:W-:Y:S02]  /*7380*/  @!P6 PRMT R162, R119, 0x5410, RZ ;  /* 0x0000541077a2e816 */ /* 0x000fe400000000ff */
[----:B------:R-:W-:Y:S01]  /*7390*/  ISETP.LE.U32.AND P6, PT, R7, UR12, PT ;  /* 0x0000000c07007c0c */ /* 0x000fe2000bfc3070 */
[----:B-1----:R-:W-:Y:S01]  /*73a0*/  FFMA.FTZ R5, R118, UR43, -R16 ;  /* 0x0000002b76057c23 */ /* 0x002fe20008010810 */
[----:B--2---:R-:W-:-:S03]  /*73b0*/  F2FP.BF16.F32.PACK_AB R6, R18, R35 ;  /* 0x000000231206723e */ /* 0x004fc600000010ff */
[----:B------:R1:W-:Y:S01]  /*73c0*/  MUFU.EX2 R32, R5 ;  /* 0x0000000500207308 */ /* 0x0003e20000000800 */
[C---:B------:R-:W-:Y:S02]  /*73d0*/  PRMT R160, R6.reuse, 0x7610, R160 ;  /* 0x0000761006a07816 */ /* 0x040fe400000000a0 */
[----:B------:R-:W-:Y:S02]  /*73e0*/  PRMT R161, R6, 0x7632, R161 ;  /* 0x0000763206a17816 */ /* 0x000fe400000000a1 */
[----:B------:R-:W-:Y:S01]  /*73f0*/  LOP3.LUT R6, R2, 0xff, RZ, 0xc0, !PT ;  /* 0x000000ff02067812 */ /* 0x000fe200078ec0ff */
[----:B------:R-:W-:Y:S01]  /*7400*/  @!P3 HFMA2.BF16_V2 R118, -RZ.H0_H0, RZ.H0_H0, -R160.H0_H0 ;  /* 0x200000ffff76b231 */ /* 0x000fe200003409a0 */
[----:B------:R-:W-:-:S04]  /*7410*/  PRMT R100, R160, 0x5410, R161 ;  /* 0x00005410a0647816 */ /* 0x000fc800000000a1 */
[----:B------:R-:W-:Y:S01]  /*7420*/  @!P3 PRMT R160, R118, 0x5410, RZ ;  /* 0x0000541076a0b816 */ /* 0x000fe200000000ff */
[----:B-1----:R-:W-:Y:S01]  /*7430*/  FFMA.FTZ R5, R111, UR43, -R16 ;  /* 0x0000002b6f057c23 */ /* 0x002fe20008010810 */
[----:B------:R-:W-:-:S03]  /*7440*/  @!P2 HFMA2.BF16_V2 R111, -RZ.H0_H0, RZ.H0_H0, -R161.H0_H0 ;  /* 0x200000ffff6fa231 */ /* 0x000fc600003409a1 */
[----:B------:R1:W2:Y:S02]  /*7450*/  MUFU.EX2 R185, R5 ;  /* 0x0000000500b97308 */ /* 0x0002a40000000800 */
[----:B------:R-:W-:Y:S02]  /*7460*/  @!P2 PRMT R161, R111, 0x5410, RZ ;  /* 0x000054106fa1a816 */ /* 0x000fe400000000ff */
[----:B------:R-:W-:Y:S02]  /*7470*/  ISETP.LE.U32.AND P2, PT, R6, UR12, PT ;  /* 0x0000000c06007c0c */ /* 0x000fe4000bf43070 */
[----:B-1----:R-:W-:Y:S02]  /*7480*/  LOP3.LUT R5, R2, 0xffff, RZ, 0xc0, !PT ;  /* 0x0000ffff02057812 */ /* 0x002fe400078ec0ff */
[----:B--2---:R-:W-:Y:S02]  /*7490*/  F2FP.BF16.F32.PACK_AB R6, R185, R32 ;  /* 0x00000020b906723e */ /* 0x004fe400000010ff */
[----:B------:R-:W-:-:S02]  /*74a0*/  SHF.R.U32.HI R5, RZ, 0x8, R5 ;  /* 0x00000008ff057819 */ /* 0x000fc40000011605 */
[C---:B------:R-:W-:Y:S02]  /*74b0*/  PRMT R159, R6.reuse, 0x7610, R159 ;  /* 0x00007610069f7816 */ /* 0x040fe4000000009f */
[----:B------:R-:W-:Y:S02]  /*74c0*/  LOP3.LUT R5, R5, 0xffff, RZ, 0xc0, !PT ;  /* 0x0000ffff05057812 */ /* 0x000fe400078ec0ff */
[----:B------:R-:W-:Y:S01]  /*74d0*/  PRMT R158, R6, 0x7632, R158 ;  /* 0x00007632069e7816 */ /* 0x000fe2000000009e */
[----:B------:R-:W-:Y:S01]  /*74e0*/  FFMA.FTZ R6, R113, UR43, -R16 ;  /* 0x0000002b71067c23 */ /* 0x000fe20008010810 */
[----:B------:R-:W-:Y:S01]  /*74f0*/  ISETP.LE.U32.AND P3, PT, R5, UR12, PT ;  /* 0x0000000c05007c0c */ /* 0x000fe2000bf63070 */
[----:B------:R-:W-:Y:S01]  /*7500*/  FFMA.FTZ R5, R121, UR43, -R24 ;  /* 0x0000002b79057c23 */ /* 0x000fe20008010818 */
[----:B------:R-:W-:Y:S01]  /*7510*/  PRMT R97, R159, 0x5410, R158 ;  /* 0x000054109f617816 */ /* 0x000fe2000000009e */
[----:B------:R1:W-:Y:S08]  /*7520*/  MUFU.EX2 R31, R6 ;  /* 0x00000006001f7308 */ /* 0x0003f00000000800 */
[----:B------:R2:W3:Y:S02]  /*7530*/  MUFU.EX2 R11, R5 ;  /* 0x00000005000b7308 */ /* 0x0004e40000000800 */
[----:B------:R-:W-:-:S05]  /*7540*/  @!P3 HFMA2.BF16_V2 R121, -RZ.H0_H0, RZ.H0_H0, -R158.H0_H0 ;  /* 0x200000ffff79b231 */ /* 0x000fca000034099e */
[----:B------:R-:W-:Y:S01]  /*7550*/  @!P3 PRMT R158, R121, 0x5410, RZ ;  /* 0x00005410799eb816 */ /* 0x000fe200000000ff */
[----:B-1----:R-:W-:-:S06]  /*7560*/  FFMA.FTZ R6, R108, UR43, -R24 ;  /* 0x0000002b6c067c23 */ /* 0x002fcc0008010818 */
[----:B------:R-:W-:Y:S01]  /*7570*/  MUFU.EX2 R6, R6 ;  /* 0x0000000600067308 */ /* 0x000fe20000000800 */
[----:B--2---:R-:W-:Y:S01]  /*7580*/  FFMA.FTZ R5, R112, UR43, -R24 ;  /* 0x0000002b70057c23 */ /* 0x004fe20008010818 */
[----:B------:R-:W-:-:S06]  /*7590*/  @!P2 HFMA2.BF16_V2 R112, -RZ.H0_H0, RZ.H0_H0, -R159.H0_H0 ;  /* 0x200000ffff70a231 */ /* 0x000fcc000034099f */
[----:B------:R1:W2:Y:S01]  /*75a0*/  MUFU.EX2 R186, R5 ;  /* 0x0000000500ba7308 */ /* 0x0002a20000000800 */
[----:B------:R-:W-:Y:S01]  /*75b0*/  @!P2 PRMT R159, R112, 0x5410, RZ ;  /* 0x00005410709fa816 */ /* 0x000fe200000000ff */
[----:B---3--:R-:W-:Y:S02]  /*75c0*/  IMAD.MOV.U32 R112, RZ, RZ, R11 ;  /* 0x000000ffff707224 */ /* 0x008fe400078e000b */
[----:B------:R-:W-:Y:S02]  /*75d0*/  IMAD.MOV.U32 R11, RZ, RZ, R81 ;  /* 0x000000ffff0b7224 */ /* 0x000fe400078e0051 */
[----:B------:R-:W-:Y:S02]  /*75e0*/  IMAD.MOV.U32 R81, RZ, RZ, R184 ;  /* 0x000000ffff517224 */ /* 0x000fe400078e00b8 */
[----:B------:R-:W-:Y:S02]  /*75f0*/  IMAD.MOV.U32 R27, RZ, RZ, R11 ;  /* 0x000000ffff1b7224 */ /* 0x000fe400078e000b */
[----:B------:R-:W-:-:S02]  /*7600*/  IMAD.MOV.U32 R11, RZ, RZ, R61 ;  /* 0x000000ffff0b7224 */ /* 0x000fc400078e003d */
[----:B------:R-:W3:Y:S01]  /*7610*/  LDSM.16.MT88.4 R60, [R180+0x6000] ;  /* 0x00600000b43c783b */ /* 0x000ee20000004200 */
[----:B------:R-:W-:Y:S02]  /*7620*/  IMAD.MOV.U32 R107, RZ, RZ, R81 ;  /* 0x000000ffff6b7224 */ /* 0x000fe400078e0051 */
[----:B------:R-:W-:Y:S01]  /*7630*/  IMAD.MOV.U32 R105, RZ, RZ, R11 ;  /* 0x000000ffff697224 */ /* 0x000fe200078e000b */
[----:B------:R-:W4:Y:S01]  /*7640*/  LDSM.16.MT88.4 R80, [R180+0x6800] ;  /* 0x00680000b450783b */ /* 0x000f220000004200 */
[--C-:B-1----:R-:W-:Y:S02]  /*7650*/  SHF.R.U32.HI R5, RZ, 0x18, R2.reuse ;  /* 0x00000018ff057819 */ /* 0x102fe40000011602 */
[----:B------:R-:W-:Y:S02]  /*7660*/  SHF.R.U32.HI R2, RZ, 0x10, R2 ;  /* 0x00000010ff027819 */ /* 0x000fe40000011602 */
[----:B------:R-:W-:Y:S01]  /*7670*/  ISETP.LE.U32.AND P2, PT, R5, UR12, PT ;  /* 0x0000000c05007c0c */ /* 0x000fe2000bf43070 */
[----:B------:R-:W-:Y:S01]  /*7680*/  FFMA.FTZ R5, R106, UR43, -R16 ;  /* 0x0000002b6a057c23 */ /* 0x000fe20008010810 */
[----:B------:R-:W-:-:S03]  /*7690*/  LOP3.LUT R2, R2, 0xff, RZ, 0xc0, !PT ;  /* 0x000000ff02027812 */ /* 0x000fc600078ec0ff */
[----:B------:R1:W1:Y:S01]  /*76a0*/  MUFU.EX2 R7, R5 ;  /* 0x0000000500077308 */ /* 0x0002620000000800 */
[----:B------:R-:W-:Y:S02]  /*76b0*/  ISETP.LE.U32.AND P3, PT, R2, UR12, PT ;  /* 0x0000000c02007c0c */ /* 0x000fe4000bf63070 */
[----:B--2---:R-:W-:-:S04]  /*76c0*/  F2FP.BF16.F32.PACK_AB R2, R186, R112 ;  /* 0x00000070ba02723e */ /* 0x004fc800000010ff */
[C---:B------:R-:W-:Y:S02]  /*76d0*/  PRMT R156, R2.reuse, 0x7610, R156 ;  /* 0x00007610029c7816 */ /* 0x040fe4000000009c */
[----:B------:R-:W-:Y:S02]  /*76e0*/  PRMT R157, R2, 0x7632, R157 ;  /* 0x00007632029d7816 */ /* 0x000fe4000000009d */
[----:B------:R-:W-:Y:S02]  /*76f0*/  LOP3.LUT R2, R9, 0xff, RZ, 0xc0, !PT ;  /* 0x000000ff09027812 */ /* 0x000fe400078ec0ff */
[----:B------:R-:W-:Y:S01]  /*7700*/  PRMT R94, R156, 0x5410, R157 ;  /* 0x000054109c5e7816 */ /* 0x000fe2000000009d */
[----:B------:R-:W-:Y:S02]  /*7710*/  @!P3 HFMA2.BF16_V2 R108, -RZ.H0_H0, RZ.H0_H0, -R156.H0_H0 ;  /* 0x200000ffff6cb231 */ /* 0x000fe4000034099c */
[----:B------:R-:W-:Y:S02]  /*7720*/  @!P2 HFMA2.BF16_V2 R106, -RZ.H0_H0, RZ.H0_H0, -R157.H0_H0 ;  /* 0x200000ffff6aa231 */ /* 0x000fe4000034099d */
[----:B-1----:R-:W-:Y:S01]  /*7730*/  FFMA.FTZ R5, R116, UR43, -R24 ;  /* 0x0000002b74057c23 */ /* 0x002fe20008010818 */
[----:B------:R-:W-:Y:S01]  /*7740*/  @!P3 PRMT R156, R108, 0x5410, RZ ;  /* 0x000054106c9cb816 */ /* 0x000fe200000000ff */
[----:B------:R-:W-:-:S02]  /*7750*/  IMAD.MOV.U32 R108, RZ, RZ, R7 ;  /* 0x000000ffff6c7224 */ /* 0x000fc400078e0007 */
[----:B------:R1:W2:Y:S01]  /*7760*/  MUFU.EX2 R184, R5 ;  /* 0x0000000500b87308 */ /* 0x0002a20000000800 */
[----:B------:R-:W-:Y:S01]  /*7770*/  @!P2 PRMT R157, R106, 0x5410, RZ ;  /* 0x000054106a9da816 */ /* 0x000fe200000000ff */
[----:B------:R-:W-:Y:S01]  /*7780*/  IMAD.MOV.U32 R106, RZ, RZ, R123 ;  /* 0x000000ffff6a7224 */ /* 0x000fe200078e007b */
[----:B------:R-:W-:Y:S02]  /*7790*/  ISETP.LE.U32.AND P2, PT, R2, UR12, PT ;  /* 0x0000000c02007c0c */ /* 0x000fe4000bf43070 */
[----:B------:R-:W-:Y:S02]  /*77a0*/  SHF.R.U32.HI R2, RZ, 0x8, R10 ;  /* 0x00000008ff027819 */ /* 0x000fe4000001160a */
[----:B---3--:R-:W-:Y:S02]  /*77b0*/  HMMA.16816.F32.BF16 R8, R56, R60, RZ ;  /* 0x0000003c3808723c */ /* 0x008fe400000418ff */
[----:B------:R-:W-:-:S04]  /*77c0*/  LOP3.LUT R2, R2, 0xffff, RZ, 0xc0, !PT ;  /* 0x0000ffff02027812 */ /* 0x000fc800078ec0ff */
[----:B------:R-:W-:Y:S02]  /*77d0*/  ISETP.LE.U32.AND P3, PT, R2, UR12, PT ;  /* 0x0000000c02007c0c */ /* 0x000fe4000bf63070 */
[----:B------:R-:W-:Y:S02]  /*77e0*/  LOP3.LUT R2, R20, 0xffff, RZ, 0xc0, !PT ;  /* 0x0000ffff14027812 */ /* 0x000fe400078ec0ff */
[----:B-1----:R-:W-:Y:S02]  /*77f0*/  F2FP.BF16.F32.PACK_AB R5, R108, R31 ;  /* 0x0000001f6c05723e */ /* 0x002fe400000010ff */
[----:B------:R-:W-:Y:S02]  /*7800*/  SHF.R.U32.HI R2, RZ, 0x8, R2 ;  /* 0x00000008ff027819 */ /* 0x000fe40000011602 */
[C---:B------:R-:W-:Y:S02]  /*7810*/  PRMT R155, R5.reuse, 0x7610, R155 ;  /* 0x00007610059b7816 */ /* 0x040fe4000000009b */
[----:B------:R-:W-:-:S02]  /*7820*/  PRMT R154, R5, 0x7632, R154 ;  /* 0x00007632059a7816 */ /* 0x000fc4000000009a */
[----:B------:R-:W-:Y:S01]  /*7830*/  LOP3.LUT R2, R2, 0xffff, RZ, 0xc0, !PT ;  /* 0x0000ffff02027812 */ /* 0x000fe200078ec0ff */
[----:B------:R-:W-:Y:S01]  /*7840*/  @!P1 HFMA2.BF16_V2 R113, -RZ.H0_H0, RZ.H0_H0, -R155.H0_H0 ;  /* 0x200000ffff719231 */ /* 0x000fe2000034099b */
[----:B------:R-:W-:Y:S01]  /*7850*/  PRMT R93, R155, 0x5410, R154 ;  /* 0x000054109b5d7816 */ /* 0x000fe2000000009a */
[----:B------:R-:W-:-:S03]  /*7860*/  @!P3 HFMA2.BF16_V2 R116, -RZ.H0_H0, RZ.H0_H0, -R154.H0_H0 ;  /* 0x200000ffff74b231 */ /* 0x000fc6000034099a */
[----:B------:R-:W-:Y:S01]  /*7870*/  @!P1 PRMT R155, R113, 0x5410, RZ ;  /* 0x00005410719b9816 */ /* 0x000fe200000000ff */
[----:B------:R-:W-:Y:S01]  /*7880*/  IMAD.MOV.U32 R113, RZ, RZ, R6 ;  /* 0x000000ffff717224 */ /* 0x000fe200078e0006 */
[----:B------:R-:W-:Y:S01]  /*7890*/  ISETP.LE.U32.AND P1, PT, R2, UR12, PT ;  /* 0x0000000c02007c0c */ /* 0x000fe2000bf23070 */
[----:B------:R-:W-:Y:S01]  /*78a0*/  IMAD.WIDE.U32 R6, R40, -0x2daee0ad, RZ ;  /* 0xd2511f5328067825 */ /* 0x000fe200078e00ff */
[----:B------:R-:W-:Y:S02]  /*78b0*/  LOP3.LUT R2, R20, 0xff, RZ, 0xc0, !PT ;  /* 0x000000ff14027812 */ /* 0x000fe400078ec0ff */
[----:B--2---:R-:W-:Y:S02]  /*78c0*/  F2FP.BF16.F32.PACK_AB R5, R113, R184 ;  /* 0x000000b87105723e */ /* 0x004fe400000010ff */
[----:B------:R-:W-:Y:S02]  /*78d0*/  @!P3 PRMT R154, R116, 0x5410, RZ ;  /* 0x00005410749ab816 */ /* 0x000fe400000000ff */
[----:B------:R-:W-:-:S02]  /*78e0*/  PRMT R153, R5, 0x7610, R153 ;  /* 0x0000761005997816 */ /* 0x000fc40000000099 */
[----:B------:R-:W-:Y:S02]  /*78f0*/  PRMT R152, R5, 0x7632, R152 ;  /* 0x0000763205987816 */ /* 0x000fe40000000098 */
[----:B------:R-:W-:Y:S01]  /*7900*/  ISETP.LE.U32.AND P3, PT, R2, UR12, PT ;  /* 0x0000000c02007c0c */ /* 0x000fe2000bf63070 */
[----:B------:R-:W-:Y:S01]  /*7910*/  @!P2 HFMA2.BF16_V2 R124, -RZ.H0_H0, RZ.H0_H0, -R153.H0_H0 ;  /* 0x200000ffff7ca231 */ /* 0x000fe20000340999 */
[----:B------:R-:W-:Y:S01]  /*7920*/  SHF.R.U32.HI R2, RZ, 0x18, R20 ;  /* 0x00000018ff027819 */ /* 0x000fe20000011614 */
[----:B------:R-:W-:Y:S01]  /*7930*/  @!P6 HFMA2.BF16_V2 R127, -RZ.H0_H0, RZ.H0_H0, -R152.H0_H0 ;  /* 0x200000ffff7fe231 */ /* 0x000fe20000340998 */
[----:B------:R-:W-:Y:S01]  /*7940*/  PRMT R92, R153, 0x5410, R152 ;  /* 0x00005410995c7816 */ /* 0x000fe20000000098 */
[----:B------:R-:W-:Y:S01]  /*7950*/  @!P1 HFMA2.BF16_V2 R128, -RZ.H0_H0, RZ.H0_H0, -R170.H0_H0 ;  /* 0x200000ffff809231 */ /* 0x000fe200003409aa */
[----:B------:R-:W-:Y:S01]  /*7960*/  @!P2 PRMT R153, R124, 0x5410, RZ ;  /* 0x000054107c99a816 */ /* 0x000fe200000000ff */
[----:B------:R-:W-:Y:S01]  /*7970*/  IMAD.MOV.U32 R124, RZ, RZ, R31 ;  /* 0x000000ffff7c7224 */ /* 0x000fe200078e001f */
[----:B------:R-:W-:-:S02]  /*7980*/  ISETP.LE.U32.AND P2, PT, R2, UR12, PT ;  /* 0x0000000c02007c0c */ /* 0x000fc4000bf43070 */
[----:B------:R-:W-:Y:S02]  /*7990*/  SHF.R.U32.HI R2, RZ, 0x10, R20 ;  /* 0x00000010ff027819 */ /* 0x000fe40000011614 */
[----:B------:R-:W-:Y:S01]  /*79a0*/  @!P6 PRMT R152, R127, 0x5410, RZ ;  /* 0x000054107f98e816 */ /* 0x000fe200000000ff */
[----:B------:R-:W-:Y:S01]  /*79b0*/  @!P3 HFMA2.BF16_V2 R130, -RZ.H0_H0, RZ.H0_H0, -R171.H0_H0 ;  /* 0x200000ffff82b231 */ /* 0x000fe200003409ab */
[----:B------:R-:W-:Y:S01]  /*79c0*/  LOP3.LUT R2, R2, 0xff, RZ, 0xc0, !PT ;  /* 0x000000ff02027812 */ /* 0x000fe200078ec0ff */
[----:B------:R-:W-:Y:S01]  /*79d0*/  IMAD.MOV.U32 R127, RZ, RZ, R32 ;  /* 0x000000ffff7f7224 */ /* 0x000fe200078e0020 */
[----:B------:R-:W-:Y:S01]  /*79e0*/  SHF.R.U32.HI R5, RZ, 0x8, R86 ;  /* 0x00000008ff057819 */ /* 0x000fe20000011656 */
[----:B------:R-:W-:Y:S01]  /*79f0*/  IMAD.MOV.U32 R32, RZ, RZ, R13 ;  /* 0x000000ffff207224 */ /* 0x000fe200078e000d */
[----:B------:R-:W-:Y:S01]  /*7a00*/  ISETP.LE.U32.AND P6, PT, R2, UR12, PT ;  /* 0x0000000c02007c0c */ /* 0x000fe2000bfc3070 */
[----:B------:R-:W-:Y:S01]  /*7a10*/  HMMA.16816.F32.BF16 R12, R72, R60, RZ ;  /* 0x0000003c480c723c */ /* 0x000fe200000418ff */
[----:B------:R-:W-:Y:S01]  /*7a20*/  SHF.R.U32.HI R2, RZ, 0x8, R51 ;  /* 0x00000008ff027819 */ /* 0x000fe20000011633 */
[----:B------:R-:W-:Y:S01]  /*7a30*/  @!P2 HFMA2.BF16_V2 R138, -RZ.H0_H0, RZ.H0_H0, -R191.H0_H0 ;  /* 0x200000ffff8aa231 */ /* 0x000fe200003409bf */
[----:B------:R-:W-:-:S02]  /*7a40*/  @!P3 PRMT R171, R130, 0x5410, RZ ;  /* 0x0000541082abb816 */ /* 0x000fc400000000ff */
[----:B------:R-:W-:Y:S02]  /*7a50*/  LOP3.LUT R2, R2, 0xffff, RZ, 0xc0, !PT ;  /* 0x0000ffff02027812 */ /* 0x000fe400078ec0ff */
[----:B------:R-:W-:Y:S02]  /*7a60*/  @!P1 PRMT R170, R128, 0x5410, RZ ;  /* 0x0000541080aa9816 */ /* 0x000fe400000000ff */
[----:B------:R-:W-:Y:S01]  /*7a70*/  ISETP.LE.U32.AND P3, PT, R2, UR12, PT ;  /* 0x0000000c02007c0c */ /* 0x000fe2000bf63070 */
[----:B----4-:R-:W-:Y:S01]  /*7a80*/  HMMA.16816.F32.BF16 R128, R52, R80, R8 ;  /* 0x000000503480723c */ /* 0x010fe20000041808 */
[----:B------:R-:W-:Y:S01]  /*7a90*/  LOP3.LUT R2, R76, 0xff, RZ, 0xc0, !PT ;  /* 0x000000ff4c027812 */ /* 0x000fe200078ec0ff */
[----:B------:R-:W-:Y:S01]  /*7aa0*/  @!P6 HFMA2.BF16_V2 R139, -RZ.H0_H0, RZ.H0_H0, -R194.H0_H0 ;  /* 0x200000ffff8be231 */ /* 0x000fe200003409c2 */
[----:B------:R-:W-:Y:S02]  /*7ab0*/  ISETP.LE.U32.AND P1, PT, R49, UR12, PT ;  /* 0x0000000c31007c0c */ /* 0x000fe4000bf23070 */
[----:B------:R-:W-:-:S02]  /*7ac0*/  SHF.R.U32.HI R24, RZ, 0x10, R6 ;  /* 0x00000010ff187819 */ /* 0x000fc40000011606 */
[----:B------:R-:W-:Y:S01]  /*7ad0*/  LOP3.LUT R10, R7, UR25, R28, 0x96, !PT ;  /* 0x00000019070a7c12 */ /* 0x000fe2000f8e961c */
[----:B------:R-:W-:Y:S01]  /*7ae0*/  IMAD.MOV.U32 R28, RZ, RZ, R109 ;  /* 0x000000ffff1c7224 */ /* 0x000fe200078e006d */
[C---:B------:R-:W-:Y:S01]  /*7af0*/  LOP3.LUT R9, R6.reuse, 0xff, RZ, 0xc0, !PT ;  /* 0x000000ff06097812 */ /* 0x040fe200078ec0ff */
[----:B------:R-:W-:Y:S01]  /*7b00*/  IMAD.MOV.U32 R109, RZ, RZ, R107 ;  /* 0x000000ffff6d7224 */ /* 0x000fe200078e006b */
[----:B------:R-:W-:Y:S01]  /*7b10*/  SHF.R.U32.HI R8, RZ, 0x18, R6 ;  /* 0x00000018ff087819 */ /* 0x000fe20000011606 */
[----:B------:R-:W-:Y:S02]  /*7b20*/  @!P3 HFMA2.BF16_V2 R137, -RZ.H0_H0, RZ.H0_H0, -R202.H0_H0 ;  /* 0x200000ffff89b231 */ /* 0x000fe400003409ca */
[----:B------:R-:W-:Y:S01]  /*7b30*/  IMAD.MOV.U32 R107, RZ, RZ, R27 ;  /* 0x000000ffff6b7224 */ /* 0x000fe200078e001b */
[----:B------:R-:W-:Y:S01]  /*7b40*/  LOP3.LUT R27, R6, 0xffff, RZ, 0xc0, !PT ;  /* 0x0000ffff061b7812 */ /* 0x000fe200078ec0ff */
[----:B------:R-:W-:Y:S01]  /*7b50*/  IMAD.WIDE.U32 R6, R89, -0x2daee0ad, RZ ;  /* 0xd2511f5359067825 */ /* 0x000fe200078e00ff */
[----:B------:R-:W-:Y:S01]  /*7b60*/  HMMA.16816.F32.BF16 R132, R64, R80, R12 ;  /* 0x000000504084723c */ /* 0x000fe2000004180c */
[----:B------:R-:W-:-:S02]  /*7b70*/  @!P3 PRMT R202, R137, 0x5410, RZ ;  /* 0x0000541089cab816 */ /* 0x000fc400000000ff */
[----:B------:R-:W-:Y:S01]  /*7b80*/  @!P1 HFMA2.BF16_V2 R146, -RZ.H0_H0, RZ.H0_H0, -R193.H0_H0 ;  /* 0x200000ffff929231 */ /* 0x000fe200003409c1 */
[----:B------:R-:W-:Y:S01]  /*7b90*/  ISETP.LE.U32.AND P3, PT, R2, UR12, PT ;  /* 0x0000000c02007c0c */ /* 0x000fe2000bf63070 */
[----:B------:R-:W-:Y:S01]  /*7ba0*/  IMAD.MOV.U32 R89, RZ, RZ, R18 ;  /* 0x000000ffff597224 */ /* 0x000fe200078e0012 */
[----:B------:R-:W-:Y:S01]  /*7bb0*/  LOP3.LUT R2, R87, 0xff, RZ, 0xc0, !PT ;  /* 0x000000ff57027812 */ /* 0x000fe200078ec0ff */
[----:B------:R-:W-:Y:S01]  /*7bc0*/  IMAD.MOV.U32 R137, RZ, RZ, R35 ;  /* 0x000000ffff897224 */ /* 0x000fe200078e0023 */
[----:B------:R-:W-:Y:S01]  /*7bd0*/  PRMT R87, R96, 0x5410, R5 ;  /* 0x0000541060577816 */ /* 0x000fe20000000005 */
[----:B------:R-:W-:Y:S01]  /*7be0*/  IMAD.MOV.U32 R96, RZ, RZ, R117 ;  /* 0x000000ffff607224 */ /* 0x000fe200078e0075 */
[----:B------:R-:W-:Y:S01]  /*7bf0*/  PRMT R86, R2, 0x5410, R95 ;  /* 0x0000541002567816 */ /* 0x000fe2000000005f */
[----:B------:R-:W-:Y:S01]  /*7c00*/  IMAD.MOV.U32 R95, RZ, RZ, R110 ;  /* 0x000000ffff5f7224 */ /* 0x000fe200078e006e */
[C---:B------:R-:W-:Y:S01]  /*7c10*/  LOP3.LUT R2, R22.reuse, 0xffff, RZ, 0xc0, !PT ;  /* 0x0000ffff16027812 */ /* 0x040fe200078ec0ff */
[----:B------:R-:W-:Y:S01]  /*7c20*/  IMAD.MOV.U32 R110, RZ, RZ, R41 ;  /* 0x000000ffff6e7224 */ /* 0x000fe200078e0029 */
[----:B------:R-:W-:Y:S01]  /*7c30*/  LOP3.LUT R5, R22, 0xff, RZ, 0xc0, !PT ;  /* 0x000000ff16057812 */ /* 0x000fe200078ec0ff */
[----:B------:R-:W-:Y:S01]  /*7c40*/  IMAD.MOV.U32 R41, RZ, RZ, R23 ;  /* 0x000000ffff297224 */ /* 0x000fe200078e0017 */
[----:B------:R-:W-:Y:S01]  /*7c50*/  SHF.R.U32.HI R2, RZ, 0x8, R2 ;  /* 0x00000008ff027819 */ /* 0x000fe20000011602 */
[----:B------:R-:W-:Y:S01]  /*7c60*/  @!P3 HFMA2.BF16_V2 R141, -RZ.H0_H0, RZ.H0_H0, -R201.H0_H0 ;  /* 0x200000ffff8db231 */ /* 0x000fe200003409c9 */
[----:B------:R-:W-:Y:S01]  /*7c70*/  LOP3.LUT R12, R7, UR25, R84, 0x96, !PT ;  /* 0x00000019070c7c12 */ /* 0x000fe2000f8e9654 */
[----:B------:R-:W-:Y:S01]  /*7c80*/  IMAD.MOV.U32 R117, RZ, RZ, R251 ;  /* 0x000000ffff757224 */ /* 0x000fe200078e00fb */
[----:B------:R-:W-:-:S02]  /*7c90*/  LOP3.LUT R2, R2, 0xffff, RZ, 0xc0, !PT ;  /* 0x0000ffff02027812 */ /* 0x000fc400078ec0ff */
[----:B------:R-:W-:Y:S02]  /*7ca0*/  @!P3 PRMT R201, R141, 0x5410, RZ ;  /* 0x000054108dc9b816 */ /* 0x000fe400000000ff */
[----:B------:R-:W-:Y:S01]  /*7cb0*/  ISETP.LE.U32.AND P3, PT, R5, UR12, PT ;  /* 0x0000000c05007c0c */ /* 0x000fe2000bf63070 */
[----:B------:R-:W-:Y:S01]  /*7cc0*/  FFMA.FTZ R5, R148, UR43, -R25 ;  /* 0x0000002b94057c23 */ /* 0x000fe20008010819 */
[----:B------:R-:W-:Y:S02]  /*7cd0*/  ISETP.LE.U32.AND P4, PT, R2, UR12, PT ;  /* 0x0000000c02007c0c */ /* 0x000fe4000bf83070 */
[----:B------:R-:W-:Y:S02]  /*7ce0*/  SHF.R.U32.HI R2, RZ, 0x10, R22 ;  /* 0x00000010ff027819 */ /* 0x000fe40000011616 */
[----:B------:R-:W-:Y:S02]  /*7cf0*/  LOP3.LUT R13, R6, 0xffff, RZ, 0xc0, !PT ;  /* 0x0000ffff060d7812 */ /* 0x000fe400078ec0ff */
[----:B------:R-:W-:-:S02]  /*7d00*/  LOP3.LUT R2, R2, 0xff, RZ, 0xc0, !PT ;  /* 0x000000ff02027812 */ /* 0x000fc400078ec0ff */
[----:B------:R-:W-:Y:S02]  /*7d10*/  LOP3.LUT R16, R6, 0xff, RZ, 0xc0, !PT ;  /* 0x000000ff06107812 */ /* 0x000fe400078ec0ff */
[--C-:B------:R-:W-:Y:S01]  /*7d20*/  SHF.R.U32.HI R15, RZ, 0x10, R6.reuse ;  /* 0x00000010ff0f7819 */ /* 0x100fe20000011606 */
[----:B------:R-:W-:Y:S01]  /*7d30*/  @!P3 HFMA2.BF16_V2 R142, -RZ.H0_H0, RZ.H0_H0, -R199.H0_H0 ;  /* 0x200000ffff8eb231 */ /* 0x000fe200003409c7 */
[----:B------:R-:W-:Y:S01]  /*7d40*/  SHF.R.U32.HI R14, RZ, 0x18, R6 ;  /* 0x00000018ff0e7819 */ /* 0x000fe20000011606 */
[----:B------:R-:W-:Y:S02]  /*7d50*/  @!P4 HFMA2.BF16_V2 R143, -RZ.H0_H0, RZ.H0_H0, -R198.H0_H0 ;  /* 0x200000ffff8fc231 */ /* 0x000fe400003409c6 */
[----:B------:R-:W-:Y:S01]  /*7d60*/  IMAD.WIDE.U32 R6, R29, -0x2daee0ad, RZ ;  /* 0xd2511f531d067825 */ /* 0x000fe200078e00ff */
[----:B------:R-:W-:-:S03]  /*7d70*/  @!P1 PRMT R193, R146, 0x5410, RZ ;  /* 0x0000541092c19816 */ /* 0x000fc600000000ff */
[----:B------:R-:W-:Y:S01]  /*7d80*/  FFMA.FTZ R29, R225, UR43, -R19 ;  /* 0x0000002be11d7c23 */ /* 0x000fe20008010813 */
[----:B------:R-:W-:Y:S02]  /*7d90*/  @!P3 PRMT R199, R142, 0x5410, RZ ;  /* 0x000054108ec7b816 */ /* 0x000fe400000000ff */
[----:B------:R-:W-:Y:S02]  /*7da0*/  ISETP.LE.U32.AND P3, PT, R2, UR12, PT ;  /* 0x0000000c02007c0c */ /* 0x000fe4000bf63070 */
[----:B------:R-:W-:Y:S02]  /*7db0*/  SHF.R.U32.HI R2, RZ, 0x18, R22 ;  /* 0x00000018ff027819 */ /* 0x000fe40000011616 */
[----:B------:R-:W-:Y:S02]  /*7dc0*/  @!P4 PRMT R198, R143, 0x5410, RZ ;  /* 0x000054108fc6c816 */ /* 0x000fe400000000ff */
[----:B------:R-:W-:Y:S02]  /*7dd0*/  ISETP.LE.U32.AND P4, PT, R2, UR12, PT ;  /* 0x0000000c02007c0c */ /* 0x000fe4000bf83070 */
[----:B------:R-:W-:-:S02]  /*7de0*/  SHF.R.U32.HI R2, RZ, 0x8, R77 ;  /* 0x00000008ff027819 */ /* 0x000fc4000001164d */
[----:B------:R-:W-:Y:S02]  /*7df0*/  LOP3.LUT R18, R6, 0xffff, RZ, 0xc0, !PT ;  /* 0x0000ffff06127812 */ /* 0x000fe400078ec0ff */
[----:B------:R-:W-:Y:S01]  /*7e00*/  LOP3.LUT R2, R2, 0xffff, RZ, 0xc0, !PT ;  /* 0x0000ffff02027812 */ /* 0x000fe200078ec0ff */
[----:B------:R-:W-:Y:S01]  /*7e10*/  @!P3 HFMA2.BF16_V2 R144, -RZ.H0_H0, RZ.H0_H0, -R196.H0_H0 ;  /* 0x200000ffff90b231 */ /* 0x000fe200003409c4 */
[----:B------:R-:W-:Y:S02]  /*7e20*/  LOP3.LUT R23, R6, 0xff, RZ, 0xc0, !PT ;  /* 0x000000ff06177812 */ /* 0x000fe400078ec0ff */
[----:B------:R-:W-:Y:S02]  /*7e30*/  SHF.R.U32.HI R22, RZ, 0x10, R6 ;  /* 0x00000010ff167819 */ /* 0x000fe40000011606 */
[----:B------:R-:W-:Y:S01]  /*7e40*/  @!P3 PRMT R196, R144, 0x5410, RZ ;  /* 0x0000541090c4b816 */ /* 0x000fe200000000ff */
[----:B------:R-:W-:Y:S01]  /*7e50*/  @!P4 HFMA2.BF16_V2 R145, -RZ.H0_H0, RZ.H0_H0, -R195.H0_H0 ;  /* 0x200000ffff91c231 */ /* 0x000fe200003409c3 */
[----:B------:R-:W-:Y:S01]  /*7e60*/  ISETP.LE.U32.AND P3, PT, R2, UR12, PT ;  /* 0x0000000c02007c0c */ /* 0x000fe2000bf63070 */
[----:B------:R-:W-:Y:S01]  /*7e70*/  IMAD.MOV.U32 R144, RZ, RZ, R114 ;  /* 0x000000ffff907224 */ /* 0x000fe200078e0072 */
[----:B------:R-:W-:Y:S01]  /*7e80*/  LOP3.LUT R2, R85, 0xff, RZ, 0xc0, !PT ;  /* 0x000000ff55027812 */ /* 0x000fe200078ec0ff */
[----:B------:R-:W-:Y:S01]  /*7e90*/  IMAD.MOV.U32 R114, RZ, RZ, R36 ;  /* 0x000000ffff727224 */ /* 0x000fe200078e0024 */
[----:B------:R-:W-:Y:S01]  /*7ea0*/  @!P4 PRMT R195, R145, 0x5410, RZ ;  /* 0x0000541091c3c816 */ /* 0x000fe200000000ff */
[----:B------:R-:W-:Y:S01]  /*7eb0*/  IMAD.MOV.U32 R36, RZ, RZ, R37 ;  /* 0x000000ffff247224 */ /* 0x000fe200078e0025 */
[----:B------:R-:W-:Y:S01]  /*7ec0*/  ISETP.LE.U32.AND P4, PT, R2, UR12, PT ;  /* 0x0000000c02007c0c */ /* 0x000fe2000bf83070 */
[----:B------:R-:W-:Y:S01]  /*7ed0*/  IMAD.MOV.U32 R37, RZ, RZ, R252 ;  /* 0x000000ffff257224 */ /* 0x000fe200078e00fc */
[----:B------:R-:W-:Y:S01]  /*7ee0*/  SHF.R.U32.HI R2, RZ, 0x10, R21 ;  /* 0x00000010ff027819 */ /* 0x000fe20000011615 */
[----:B------:R-:W-:Y:S01]  /*7ef0*/  IMAD.MOV.U32 R145, RZ, RZ, R110 ;  /* 0x000000ffff917224 */ /* 0x000fe200078e006e */
[----:B------:R-:W-:Y:S01]  /*7f00*/  SHF.R.U32.HI R20, RZ, 0x18, R6 ;  /* 0x00000018ff147819 */ /* 0x000fe20000011606 */
[----:B------:R-:W-:Y:S01]  /*7f10*/  IMAD.MOV.U32 R110, RZ, RZ, R109 ;  /* 0x000000ffff6e7224 */ /* 0x000fe200078e006d */
[----:B------:R-:W-:Y:S01]  /*7f20*/  LOP3.LUT R2, R2, 0xff, RZ, 0xc0, !PT ;  /* 0x000000ff02027812 */ /* 0x000fe200078ec0ff */
[----:B------:R1:W-:Y:S01]  /*7f30*/  MUFU.EX2 R6, R5 ;  /* 0x0000000500067308 */ /* 0x0003e20000000800 */
[----:B------:R-:W-:Y:S01]  /*7f40*/  @!P3 HFMA2.BF16_V2 R148, -RZ.H0_H0, RZ.H0_H0, -R175.H0_H0 ;  /* 0x200000ffff94b231 */ /* 0x000fe200003409af */
[----:B------:R-:W-:Y:S01]  /*7f50*/  @!P6 PRMT R194, R139, 0x5410, RZ ;  /* 0x000054108bc2e816 */ /* 0x000fe200000000ff */
[----:B------:R-:W-:Y:S01]  /*7f60*/  IMAD.MOV.U32 R109, RZ, RZ, R250 ;  /* 0x000000ffff6d7224 */ /* 0x000fe200078e00fa */
[----:B------:R-:W-:Y:S01]  /*7f70*/  ISETP.LE.U32.AND P1, PT, R2, UR12, PT ;  /* 0x0000000c02007c0c */ /* 0x000fe2000bf23070 */
[----:B------:R-:W-:Y:S01]  /*7f80*/  FFMA.FTZ R2, R147, UR43, -R25 ;  /* 0x0000002b93027c23 */ /* 0x000fe20008010819 */
[----:B------:R-:W-:Y:S01]  /*7f90*/  ISETP.LE.U32.AND P6, PT, R43, UR12, PT ;  /* 0x0000000c2b007c0c */ /* 0x000fe2000bfc3070 */
[----:B------:R-:W-:Y:S01]  /*7fa0*/  @!P4 HFMA2.BF16_V2 R147, -RZ.H0_H0, RZ.H0_H0, -R173.H0_H0 ;  /* 0x200000ffff93c231 */ /* 0x000fe200003409ad */
[----:B------:R-:W-:Y:S01]  /*7fb0*/  @!P3 PRMT R175, R148, 0x5410, RZ ;  /* 0x0000541094afb816 */ /* 0x000fe200000000ff */
[----:B------:R2:W3:Y:S01]  /*7fc0*/  MUFU.EX2 R252, R2 ;  /* 0x0000000200fc7308 */ /* 0x0004e20000000800 */
[----:B------:R-:W-:Y:S01]  /*7fd0*/  LOP3.LUT R11, R7, UR25, R26, 0x96, !PT ;  /* 0x00000019070b7c12 */ /* 0x000fe2000f8e961a */
[----:B------:R-:W-:Y:S01]  /*7fe0*/  IMAD.MOV.U32 R111, RZ, RZ, R37 ;  /* 0x000000ffff6f7224 */ /* 0x000fe200078e0025 */
[----:B------:R-:W-:Y:S01]  /*7ff0*/  @!P4 PRMT R173, R147, 0x5410, RZ ;  /* 0x0000541093adc816 */ /* 0x000fe200000000ff */
[----:B------:R-:W-:Y:S01]  /*8000*/  IMAD.MOV.U32 R139, RZ, RZ, R122 ;  /* 0x000000ffff8b7224 */ /* 0x000fe200078e007a */
[----:B------:R-:W-:Y:S01]  /*8010*/  SHF.R.U32.HI R7, RZ, 0x18, R30 ;  /* 0x00000018ff077819 */ /* 0x000fe2000001161e */
[----:B------:R-:W-:Y:S01]  /*8020*/  FFMA.FTZ R26, R224, UR43, -R25 ;  /* 0x0000002be01a7c23 */ /* 0x000fe20008010819 */
[----:B------:R-:W-:Y:S01]  /*8030*/  @!P2 PRMT R191, R138, 0x5410, RZ ;  /* 0x000054108abfa816 */ /* 0x000fe200000000ff */
[----:B-1----:R-:W-:Y:S01]  /*8040*/  FFMA.FTZ R5, R150, UR43, -R19 ;  /* 0x0000002b96057c23 */ /* 0x002fe20008010813 */
[----:B------:R-:W-:Y:S01]  /*8050*/  ISETP.LE.U32.AND P2, PT, R39, UR12, PT ;  /* 0x0000000c27007c0c */ /* 0x000fe2000bf43070 */
[----:B------:R-:W-:-:S02]  /*8060*/  IMAD.MOV.U32 R138, RZ, RZ, R120 ;  /* 0x000000ffff8a7224 */ /* 0x000fc400078e0078 */
[----:B------:R1:W-:Y:S01]  /*8070*/  MUFU.EX2 R251, R5 ;  /* 0x0000000500fb7308 */ /* 0x0003e20000000800 */
[----:B--2---:R-:W-:-:S04]  /*8080*/  LOP3.LUT R2, R21, 0xff, RZ, 0xc0, !PT ;  /* 0x000000ff15027812 */ /* 0x004fc800078ec0ff */
[----:B------:R-:W-:Y:S02]  /*8090*/  ISETP.LE.U32.AND P3, PT, R2, UR12, PT ;  /* 0x0000000c02007c0c */ /* 0x000fe4000bf63070 */
[----:B------:R-:W-:-:S04]  /*80a0*/  LOP3.LUT R2, R21, 0xffff, RZ, 0xc0, !PT ;  /* 0x0000ffff15027812 */ /* 0x000fc800078ec0ff */
[----:B------:R-:W-:Y:S01]  /*80b0*/  SHF.R.U32.HI R2, RZ, 0x8, R2 ;  /* 0x00000008ff027819 */ /* 0x000fe20000011602 */
[----:B-1----:R-:W-:Y:S01]  /*80c0*/  FFMA.FTZ R5, R149, UR43, -R19 ;  /* 0x0000002b95057c23 */ /* 0x002fe20008010813 */
[----:B------:R-:W-:Y:S02]  /*80d0*/  @!P6 HFMA2.BF16_V2 R149, -RZ.H0_H0, RZ.H0_H0, -R172.H0_H0 ;  /* 0x200000ffff95e231 */ /* 0x000fe400003409ac */
[----:B------:R-:W-:Y:S01]  /*80e0*/  LOP3.LUT R2, R2, 0xffff, RZ, 0xc0, !PT ;  /* 0x0000ffff02027812 */ /* 0x000fe200078ec0ff */
[----:B------:R3:W1:Y:S03]  /*80f0*/  MUFU.EX2 R250, R5 ;  /* 0x0000000500fa7308 */ /* 0x0006660000000800 */
[----:B------:R-:W-:Y:S02]  /*8100*/  ISETP.LE.U32.AND P4, PT, R2, UR12, PT ;  /* 0x0000000c02007c0c */ /* 0x000fe4000bf83070 */
[----:B------:R-:W-:Y:S01]  /*8110*/  SHF.R.U32.HI R2, RZ, 0x18, R21 ;  /* 0x00000018ff027819 */ /* 0x000fe20000011615 */
[----:B------:R-:W-:Y:S01]  /*8120*/  IMAD.MOV.U32 R21, RZ, RZ, R117 ;  /* 0x000000ffff157224 */ /* 0x000fe200078e0075 */
[----:B------:R-:W-:-:S02]  /*8130*/  @!P6 PRMT R172, R149, 0x5410, RZ ;  /* 0x0000541095ace816 */ /* 0x000fc400000000ff */
[----:B------:R-:W-:Y:S02]  /*8140*/  ISETP.LE.U32.AND P6, PT, R2, UR12, PT ;  /* 0x0000000c02007c0c */ /* 0x000fe4000bfc3070 */
[----:B---3--:R-:W-:Y:S02]  /*8150*/  F2FP.BF16.F32.PACK_AB R5, R252, R6 ;  /* 0x00000006fc05723e */ /* 0x008fe400000010ff */
[----:B-1----:R-:W-:Y:S02]  /*8160*/  F2FP.BF16.F32.PACK_AB R2, R250, R251 ;  /* 0x000000fbfa02723e */ /* 0x002fe400000010ff */
[C---:B------:R-:W-:Y:S02]  /*8170*/  PRMT R151, R5.reuse, 0x7610, R151 ;  /* 0x0000761005977816 */ /* 0x040fe40000000097 */
[----:B------:R-:W-:Y:S02]  /*8180*/  PRMT R150, R5, 0x7632, R150 ;  /* 0x0000763205967816 */ /* 0x000fe40000000096 */
[----:B------:R-:W-:Y:S01]  /*8190*/  LOP3.LUT R5, R79, 0xff, RZ, 0xc0, !PT ;  /* 0x000000ff4f057812 */ /* 0x000fe200078ec0ff */
[----:B------:R-:W-:Y:S01]  /*81a0*/  @!P3 HFMA2.BF16_V2 R217, -RZ.H0_H0, RZ.H0_H0, -R151.H0_H0 ;  /* 0x200000ffffd9b231 */ /* 0x000fe20000340997 */
[C---:B------:R-:W-:Y:S01]  /*81b0*/  PRMT R149, R2.reuse, 0x7610, R149 ;  /* 0x0000761002957816 */ /* 0x040fe20000000095 */
[----:B------:R-:W-:Y:S01]  /*81c0*/  @!P4 HFMA2.BF16_V2 R219, -RZ.H0_H0, RZ.H0_H0, -R150.H0_H0 ;  /* 0x200000ffffdbc231 */ /* 0x000fe20000340996 */
[----:B------:R-:W-:-:S02]  /*81d0*/  PRMT R148, R2, 0x7632, R148 ;  /* 0x0000763202947816 */ /* 0x000fc40000000094 */
[C---:B------:R-:W-:Y:S01]  /*81e0*/  LOP3.LUT R2, R30.reuse, 0xffff, RZ, 0xc0, !PT ;  /* 0x0000ffff1e027812 */ /* 0x040fe200078ec0ff */
[----:B------:R-:W-:Y:S01]  /*81f0*/  @!P1 HFMA2.BF16_V2 R218, -RZ.H0_H0, RZ.H0_H0, -R149.H0_H0 ;  /* 0x200000ffffda9231 */ /* 0x000fe20000340995 */
[----:B------:R-:W-:Y:S02]  /*8200*/  PRMT R85, R151, 0x5410, R150 ;  /* 0x0000541097557816 */ /* 0x000fe40000000096 */
[----:B------:R-:W-:Y:S01]  /*8210*/  @!P3 PRMT R151, R217, 0x5410, RZ ;  /* 0x00005410d997b816 */ /* 0x000fe200000000ff */
[----:B------:R-:W-:Y:S01]  /*8220*/  IMAD.MOV.U32 R217, RZ, RZ, R6 ;  /* 0x000000ffffd97224 */ /* 0x000fe200078e0006 */
[----:B------:R-:W-:Y:S01]  /*8230*/  ISETP.LE.U32.AND P3, PT, R5, UR12, PT ;  /* 0x0000000c05007c0c */ /* 0x000fe2000bf63070 */
[----:B------:R-:W-:Y:S01]  /*8240*/  FFMA.FTZ R6, R179, UR43, -R25 ;  /* 0x0000002bb3067c23 */ /* 0x000fe20008010819 */
[----:B------:R-:W-:Y:S02]  /*8250*/  SHF.R.U32.HI R5, RZ, 0x8, R2 ;  /* 0x00000008ff057819 */ /* 0x000fe40000011602 */
[----:B------:R-:W-:-:S02]  /*8260*/  LOP3.LUT R2, R30, 0xff, RZ, 0xc0, !PT ;  /* 0x000000ff1e027812 */ /* 0x000fc400078ec0ff */
[----:B------:R-:W-:Y:S02]  /*8270*/  PRMT R84, R149, 0x5410, R148 ;  /* 0x0000541095547816 */ /* 0x000fe40000000094 */
[----:B------:R-:W-:Y:S01]  /*8280*/  PRMT R80, R2, 0x5410, R5 ;  /* 0x0000541002507816 */ /* 0x000fe20000000005 */
[----:B------:R-:W-:Y:S01]  /*8290*/  FFMA.FTZ R5, R178, UR43, -R25 ;  /* 0x0000002bb2057c23 */ /* 0x000fe20008010819 */
[----:B------:R-:W-:Y:S01]  /*82a0*/  @!P1 PRMT R149, R218, 0x5410, RZ ;  /* 0x00005410da959816 */ /* 0x000fe200000000ff */
[----:B------:R-:W-:Y:S01]  /*82b0*/  IMAD.MOV.U32 R218, RZ, RZ, R110 ;  /* 0x000000ffffda7224 */ /* 0x000fe200078e006e */
[----:B------:R-:W-:Y:S01]  /*82c0*/  SHF.R.U32.HI R2, RZ, 0x10, R30 ;  /* 0x00000010ff027819 */ /* 0x000fe2000001161e */
[----:B------:R-:W-:Y:S02]  /*82d0*/  IMAD.MOV.U32 R110, RZ, RZ, R32 ;  /* 0x000000ffff6e7224 */ /* 0x000fe400078e0020 */
[----:B------:R-:W-:Y:S02]  /*82e0*/  @!P6 HFMA2.BF16_V2 R178, -RZ.H0_H0, RZ.H0_H0, -R148.H0_H0 ;  /* 0x200000ffffb2e231 */ /* 0x000fe40000340994 */
[----:B------:R-:W-:Y:S01]  /*82f0*/  IMAD.MOV.U32 R32, RZ, RZ, R249 ;  /* 0x000000ffff207224 */ /* 0x000fe200078e00f9 */
[----:B------:R-:W-:Y:S01]  /*8300*/  ISETP.LE.U32.AND P1, PT, R8, UR12, PT ;  /* 0x0000000c08007c0c */ /* 0x000fe2000bf23070 */
[----:B------:R-:W-:Y:S01]  /*8310*/  IMAD.MOV.U32 R30, RZ, RZ, R248 ;  /* 0x000000ffff1e7224 */ /* 0x000fe200078e00f8 */
[----:B------:R1:W-:Y:S01]  /*8320*/  MUFU.EX2 R249, R6 ;  /* 0x0000000600f97308 */ /* 0x0003e20000000800 */
[----:B------:R-:W-:Y:S01]  /*8330*/  @!P6 PRMT R148, R178, 0x5410, RZ ;  /* 0x00005410b294e816 */ /* 0x000fe200000000ff */
[----:B------:R-:W-:Y:S01]  /*8340*/  IMAD R178, R4, 0x2, R177 ;  /* 0x0000000204b27824 */ /* 0x000fe200078e02b1 */
[----:B------:R-:W-:-:S02]  /*8350*/  SHF.R.U32.HI R8, RZ, 0x18, R17 ;  /* 0x00000018ff087819 */ /* 0x000fc40000011611 */
[----:B------:R-:W-:Y:S01]  /*8360*/  @!P4 PRMT R150, R219, 0x5410, RZ ;  /* 0x00005410db96c816 */ /* 0x000fe200000000ff */
[----:B------:R-:W-:Y:S01]  /*8370*/  IMAD.MOV.U32 R219, RZ, RZ, R114 ;  /* 0x000000ffffdb7224 */ /* 0x000fe200078e0072 */
[----:B------:R-:W-:Y:S01]  /*8380*/  ISETP.LE.U32.AND P4, PT, R9, UR12, PT ;  /* 0x0000000c09007c0c */ /* 0x000fe2000bf83070 */
[----:B------:R2:W3:Y:S01]  /*8390*/  MUFU.EX2 R248, R5 ;  /* 0x0000000500f87308 */ /* 0x0004e20000000800 */
[----:B------:R-:W-:Y:S01]  /*83a0*/  LOP3.LUT R9, R17, 0xff, RZ, 0xc0, !PT ;  /* 0x000000ff11097812 */ /* 0x000fe200078ec0ff */
[----:B------:R-:W-:Y:S01]  /*83b0*/  IMAD.MOV.U32 R114, RZ, RZ, R33 ;  /* 0x000000ffff727224 */ /* 0x000fe200078e0021 */
[----:B-1----:R-:W-:Y:S02]  /*83c0*/  LOP3.LUT R6, R2, 0xff, RZ, 0xc0, !PT ;  /* 0x000000ff02067812 */ /* 0x002fe400078ec0ff */
[----:B------:R-:W-:Y:S02]  /*83d0*/  LOP3.LUT R2, R48, 0xff, RZ, 0xc0, !PT ;  /* 0x000000ff30027812 */ /* 0x000fe400078ec0ff */
[----:B------:R-:W-:Y:S01]  /*83e0*/  PRMT R79, R6, 0x5410, R7 ;  /* 0x00005410064f7816 */ /* 0x000fe20000000007 */
[----:B------:R-:W-:Y:S01]  /*83f0*/  FFMA.FTZ R6, R220, UR43, -R19 ;  /* 0x0000002bdc067c23 */ /* 0x000fe20008010813 */
[----:B------:R-:W-:-:S02]  /*8400*/  PRMT R77, R2, 0x5410, R50 ;  /* 0x00005410024d7816 */ /* 0x000fc40000000032 */
[----:B------:R-:W-:Y:S01]  /*8410*/  SHF.R.U32.HI R2, RZ, 0x8, R88 ;  /* 0x00000008ff027819 */ /* 0x000fe20000011658 */
[----:B------:R-:W-:Y:S01]  /*8420*/  IMAD.MOV.U32 R88, RZ, RZ, R36 ;  /* 0x000000ffff587224 */ /* 0x000fe200078e0024 */
[----:B--2---:R-:W-:Y:S01]  /*8430*/  SHF.R.U32.HI R5, RZ, 0x8, R42 ;  /* 0x00000008ff057819 */ /* 0x004fe2000001162a */
[----:B------:R-:W1:Y:S01]  /*8440*/  LDSM.16.MT88.4 R36, [R178+0x6000] ;  /* 0x00600000b224783b */ /* 0x000e620000004200 */
[----:B------:R-:W-:Y:S02]  /*8450*/  LOP3.LUT R2, R2, 0xffff, RZ, 0xc0, !PT ;  /* 0x0000ffff02027812 */ /* 0x000fe400078ec0ff */
[----:B------:R-:W-:Y:S02]  /*8460*/  PRMT R78, R78, 0x5410, R5 ;  /* 0x000054104e4e7816 */ /* 0x000fe40000000005 */
[----:B------:R-:W-:Y:S02]  /*8470*/  ISETP.LE.U32.AND P6, PT, R2, UR12, PT ;  /* 0x0000000c02007c0c */ /* 0x000fe4000bfc3070 */
[----:B---3--:R-:W-:-:S02]  /*8480*/  F2FP.BF16.F32.PACK_AB R2, R248, R249 ;  /* 0x000000f9f802723e */ /* 0x008fc400000010ff */
[----:B------:R-:W-:Y:S01]  /*8490*/  LOP3.LUT R5, R24, 0xff, RZ, 0xc0, !PT ;  /* 0x000000ff18057812 */ /* 0x000fe200078ec0ff */
[----:B------:R-:W-:Y:S01]  /*84a0*/  FFMA.FTZ R24, R227, UR43, -R19 ;  /* 0x0000002be3187c23 */ /* 0x000fe20008010813 */
[C---:B------:R-:W-:Y:S02]  /*84b0*/  PRMT R147, R2.reuse, 0x7610, R147 ;  /* 0x0000761002937816 */ /* 0x040fe40000000093 */
[----:B------:R-:W-:Y:S02]  /*84c0*/  PRMT R146, R2, 0x7632, R146 ;  /* 0x0000763202927816 */ /* 0x000fe40000000092 */
[----:B------:R-:W-:Y:S01]  /*84d0*/  SHF.R.U32.HI R2, RZ, 0x8, R13 ;  /* 0x00000008ff027819 */ /* 0x000fe2000001160d */
[----:B------:R-:W-:Y:S01]  /*84e0*/  @!P2 HFMA2.BF16_V2 R179, -RZ.H0_H0, RZ.H0_H0, -R147.H0_H0 ;  /* 0x200000ffffb3a231 */ /* 0x000fe20000340993 */
[----:B------:R-:W-:Y:S01]  /*84f0*/  PRMT R81, R147, 0x5410, R146 ;  /* 0x0000541093517816 */ /* 0x000fe20000000092 */
[----:B------:R-:W-:Y:S01]  /*8500*/  IMAD.MOV.U32 R13, RZ, RZ, R245 ;  /* 0x000000ffff0d7224 */ /* 0x000fe200078e00f5 */
[----:B------:R-:W-:Y:S01]  /*8510*/  PRMT R76, R16, 0x5410, R2 ;  /* 0x00005410104c7816 */ /* 0x000fe20000000002 */
[----:B------:R-:W-:Y:S01]  /*8520*/  MUFU.EX2 R245, R6 ;  /* 0x0000000600f57308 */ /* 0x000fe20000000800 */
[----:B------:R-:W-:Y:S01]  /*8530*/  LOP3.LUT R2, R15, 0xff, RZ, 0xc0, !PT ;  /* 0x000000ff0f027812 */ /* 0x000fe200078ec0ff */
[----:B------:R-:W-:Y:S01]  /*8540*/  @!P6 HFMA2.BF16_V2 R220, -RZ.H0_H0, RZ.H0_H0, -R146.H0_H0 ;  /* 0x200000ffffdce231 */ /* 0x000fe20000340992 */
[----:B------:R-:W-:Y:S01]  /*8550*/  @!P2 PRMT R147, R179, 0x5410, RZ ;  /* 0x00005410b393a816 */ /* 0x000fe200000000ff */
[----:B------:R-:W-:Y:S01]  /*8560*/  IMAD.MOV.U32 R15, RZ, RZ, R41 ;  /* 0x000000ffff0f7224 */ /* 0x000fe200078e0029 */
[----:B------:R-:W-:Y:S01]  /*8570*/  PRMT R61, R2, 0x5410, R14 ;  /* 0x00005410023d7816 */ /* 0x000fe2000000000e */
[----:B------:R-:W-:Y:S01]  /*8580*/  IMAD.MOV.U32 R14, RZ, RZ, R246 ;  /* 0x000000ffff0e7224 */ /* 0x000fe200078e00f6 */
[----:B------:R-:W-:Y:S01]  /*8590*/  ISETP.LE.U32.AND P2, PT, R5, UR12, PT ;  /* 0x0000000c05007c0c */ /* 0x000fe2000bf43070 */
[----:B------:R-:W-:Y:S01]  /*85a0*/  FFMA.FTZ R5, R222, UR43, -R19 ;  /* 0x0000002bde057c23 */ /* 0x000fe20008010813 */
[----:B------:R-:W-:Y:S01]  /*85b0*/  LOP3.LUT R2, R17, 0xffff, RZ, 0xc0, !PT ;  /* 0x0000ffff11027812 */ /* 0x000fe200078ec0ff */
[----:B------:R-:W2:Y:S01]  /*85c0*/  LDSM.16.MT88.4 R40, [R178+0x6800] ;  /* 0x00680000b228783b */ /* 0x000ea20000004200 */
[----:B------:R-:W-:Y:S01]  /*85d0*/  @!P6 PRMT R146, R220, 0x5410, RZ ;  /* 0x00005410dc92e816 */ /* 0x000fe200000000ff */
[----:B------:R3:W4:Y:S01]  /*85e0*/  MUFU.EX2 R246, R5 ;  /* 0x0000000500f67308 */ /* 0x0007220000000800 */
[----:B------:R-:W-:Y:S01]  /*85f0*/  SHF.R.U32.HI R7, RZ, 0x8, R2 ;  /* 0x00000008ff077819 */ /* 0x000fe20000011602 */
[----:B------:R-:W-:Y:S01]  /*8600*/  IMAD.MOV.U32 R179, RZ, RZ, R32 ;  /* 0x000000ffffb37224 */ /* 0x000fe200078e0020 */
[----:B------:R-:W-:Y:S01]  /*8610*/  SHF.R.U32.HI R2, RZ, 0x8, R18 ;  /* 0x00000008ff027819 */ /* 0x000fe20000011612 */
[----:B------:R-:W-:Y:S01]  /*8620*/  FFMA.FTZ R18, R223, UR43, -R25 ;  /* 0x0000002bdf127c23 */ /* 0x000fe20008010819 */
[----:B------:R-:W-:Y:S01]  /*8630*/  PRMT R50, R9, 0x5410, R7 ;  /* 0x0000541009327816 */ /* 0x000fe20000000007 */
[----:B------:R-:W-:Y:S01]  /*8640*/  FFMA.FTZ R16, R229, UR43, -R19 ;  /* 0x0000002be5107c23 */ /* 0x000fe20008010813 */
[----:B------:R-:W-:Y:S01]  /*8650*/  PRMT R48, R23, 0x5410, R2 ;  /* 0x0000541017307816 */ /* 0x000fe20000000002 */
[----:B------:R-:W-:Y:S01]  /*8660*/  IMAD.MOV.U32 R23, RZ, RZ, R231 ;  /* 0x000000ffff177224 */ /* 0x000fe200078e00e7 */
[----:B------:R-:W-:Y:S01]  /*8670*/  LOP3.LUT R2, R22, 0xff, RZ, 0xc0, !PT ;  /* 0x000000ff16027812 */ /* 0x000fe200078ec0ff */
[----:B------:R-:W-:Y:S01]  /*8680*/  IMAD.MOV.U32 R22, RZ, RZ, R30 ;  /* 0x000000ffff167224 */ /* 0x000fe200078e001e */
[----:B------:R-:W-:Y:S01]  /*8690*/  SHF.R.U32.HI R9, RZ, 0x18, R12 ;  /* 0x00000018ff097819 */ /* 0x000fe2000001160c */
[----:B------:R-:W-:Y:S01]  /*86a0*/  IMAD.MOV.U32 R30, RZ, RZ, R217 ;  /* 0x000000ffff1e7224 */ /* 0x000fe200078e00d9 */
[----:B------:R-:W-:Y:S01]  /*86b0*/  PRMT R35, R2, 0x5410, R20 ;  /* 0x0000541002237816 */ /* 0x000fe20000000014 */
[----:B------:R-:W-:Y:S01]  /*86c0*/  FFMA.FTZ R2, R216, UR43, -R25 ;  /* 0x0000002bd8027c23 */ /* 0x000fe20008010819 */
[----:B------:R-:W-:Y:S01]  /*86d0*/  SHF.R.U32.HI R7, RZ, 0x18, R11 ;  /* 0x00000018ff077819 */ /* 0x000fe2000001160b */
[----:B------:R-:W-:Y:S01]  /*86e0*/  IMAD.MOV.U32 R20, RZ, RZ, R15 ;  /* 0x000000ffff147224 */ /* 0x000fe200078e000f */
[----:B---3--:R-:W-:Y:S01]  /*86f0*/  SHF.R.U32.HI R5, RZ, 0x10, R17 ;  /* 0x00000010ff057819 */ /* 0x008fe20000011611 */
[----:B------:R-:W-:Y:S01]  /*8700*/  IMAD.MOV.U32 R17, RZ, RZ, R244 ;  /* 0x000000ffff117224 */ /* 0x000fe200078e00f4 */
[----:B----4-:R-:W-:Y:S01]  /*8710*/  F2FP.BF16.F32.PACK_AB R6, R245, R246 ;  /* 0x000000f6f506723e */ /* 0x010fe200000010ff */
[----:B------:R3:W-:Y:S01]  /*8720*/  MUFU.EX2 R244, R2 ;  /* 0x0000000200f47308 */ /* 0x0007e20000000800 */
[----:B------:R-:W-:Y:S01]  /*8730*/  LOP3.LUT R5, R5, 0xff, RZ, 0xc0, !PT ;  /* 0x000000ff05057812 */ /* 0x000fe200078ec0ff */
[----:B------:R-:W-:Y:S01]  /*8740*/  IMAD.MOV.U32 R15, RZ, RZ, R179 ;  /* 0x000000ffff0f7224 */ /* 0x000fe200078e00b3 */
[C---:B------:R-:W-:Y:S01]  /*8750*/  PRMT R143, R6.reuse, 0x7610, R143 ;  /* 0x00007610068f7816 */ /* 0x040fe2000000008f */
[----:B------:R-:W-:Y:S01]  /*8760*/  IMAD.MOV.U32 R217, RZ, RZ, R144 ;  /* 0x000000ffffd97224 */ /* 0x000fe200078e0090 */
[----:B------:R-:W-:Y:S01]  /*8770*/  PRMT R49, R5, 0x5410, R8 ;  /* 0x0000541005317816 */ /* 0x000fe20000000008 */
[----:B------:R-:W-:Y:S01]  /*8780*/  FFMA.FTZ R5, R221, UR43, -R25 ;  /* 0x0000002bdd057c23 */ /* 0x000fe20008010819 */
[----:B------:R-:W-:Y:S01]  /*8790*/  PRMT R142, R6, 0x7632, R142 ;  /* 0x00007632068e7816 */ /* 0x000fe2000000008e */
[----:B------:R-:W-:Y:S01]  /*87a0*/  @!P3 HFMA2.BF16_V2 R216, -RZ.H0_H0, RZ.H0_H0, -R143.H0_H0 ;  /* 0x200000ffffd8b231 */ /* 0x000fe2000034098f */
[----:B------:R-:W-:Y:S01]  /*87b0*/  LOP3.LUT R8, R11, 0xff, RZ, 0xc0, !PT ;  /* 0x000000ff0b087812 */ /* 0x000fe200078ec0ff */
[----:B------:R4:W1:Y:S01]  /*87c0*/  MUFU.EX2 R231, R5 ;  /* 0x0000000500e77308 */ /* 0x0008620000000800 */
[----:B------:R-:W-:Y:S01]  /*87d0*/  PRMT R60, R143, 0x5410, R142 ;  /* 0x000054108f3c7816 */ /* 0x000fe2000000008e */
[----:B------:R-:W-:Y:S01]  /*87e0*/  @!P5 HFMA2.BF16_V2 R221, -RZ.H0_H0, RZ.H0_H0, -R142.H0_H0 ;  /* 0x200000ffffddd231 */ /* 0x000fe2000034098e */
[----:B------:R-:W-:-:S02]  /*87f0*/  @!P3 PRMT R143, R216, 0x5410, RZ ;  /* 0x00005410d88fb816 */ /* 0x000fc400000000ff */
[----:B---3--:R-:W-:Y:S01]  /*8800*/  LOP3.LUT R2, R10, 0xffff, RZ, 0xc0, !PT ;  /* 0x0000ffff0a027812 */ /* 0x008fe200078ec0ff */
[----:B------:R-:W-:Y:S01]  /*8810*/  IMAD R179, R3, 0x2, R178 ;  /* 0x0000000203b37824 */ /* 0x000fe200078e02b2 */
[----:B------:R-:W-:Y:S01]  /*8820*/  @!P5 PRMT R142, R221, 0x5410, RZ ;  /* 0x00005410dd8ed816 */ /* 0x000fe200000000ff */
[----:B------:R-:W-:Y:S01]  /*8830*/  IMAD.MOV.U32 R144, RZ, RZ, R95 ;  /* 0x000000ffff907224 */ /* 0x000fe200078e005f */
[----:B------:R-:W-:Y:S01]  /*8840*/  SHF.R.U32.HI R2, RZ, 0x8, R2 ;  /* 0x00000008ff027819 */ /* 0x000fe20000011602 */
[----:B------:R-:W-:Y:S01]  /*8850*/  FFMA.FTZ R25, R226, UR43, -R19 ;  /* 0x0000002be2197c23 */ /* 0x000fe20008010813 */
[----:B----4-:R-:W-:Y:S01]  /*8860*/  LOP3.LUT R5, R10, 0xff, RZ, 0xc0, !PT ;  /* 0x000000ff0a057812 */ /* 0x010fe200078ec0ff */
[----:B------:R-:W-:Y:S01]  /*8870*/  IMAD.MOV.U32 R216, RZ, RZ, R30 ;  /* 0x000000ffffd87224 */ /* 0x000fe200078e001e */
[----:B------:R-:W-:Y:S01]  /*8880*/  LOP3.LUT R2, R2, 0xffff, RZ, 0xc0, !PT ;  /* 0x0000ffff02027812 */ /* 0x000fe200078ec0ff */
[----:B------:R-:W-:Y:S01]  /*8890*/  IMAD.MOV.U32 R95, RZ, RZ, R137 ;  /* 0x000000ffff5f7224 */ /* 0x000fe200078e0089 */
[----:B------:R-:W-:-:S02]  /*88a0*/  ISETP.LE.U32.AND P6, PT, R5, UR12, PT ;  /* 0x0000000c05007c0c */ /* 0x000fc4000bfc3070 */
[----:B-1----:R-:W-:Y:S02]  /*88b0*/  F2FP.BF16.F32.PACK_AB R5, R244, R231 ;  /* 0x000000e7f405723e */ /* 0x002fe400000010ff */
[----:B------:R-:W-:Y:S02]  /*88c0*/  ISETP.LE.U32.AND P3, PT, R2, UR12, PT ;  /* 0x0000000c02007c0c */ /* 0x000fe4000bf63070 */
[--C-:B------:R-:W-:Y:S02]  /*88d0*/  SHF.R.U32.HI R2, RZ, 0x18, R10.reuse ;  /* 0x00000018ff027819 */ /* 0x100fe4000001160a */
[C---:B------:R-:W-:Y:S02]  /*88e0*/  PRMT R141, R5.reuse, 0x7610, R141 ;  /* 0x00007610058d7816 */ /* 0x040fe4000000008d */
[----:B------:R-:W-:Y:S02]  /*88f0*/  ISETP.LE.U32.AND P5, PT, R2, UR12, PT ;  /* 0x0000000c02007c0c */ /* 0x000fe4000bfa3070 */
[----:B------:R-:W-:Y:S01]  /*8900*/  SHF.R.U32.HI R2, RZ, 0x10, R10 ;  /* 0x00000010ff027819 */ /* 0x000fe2000001160a */
[----:B------:R-:W-:Y:S01]  /*8910*/  @!P6 HFMA2.BF16_V2 R222, -RZ.H0_H0, RZ.H0_H0, -R141.H0_H0 ;  /* 0x200000ffffdee231 */ /* 0x000fe2000034098d */
[----:B------:R-:W-:-:S02]  /*8920*/  PRMT R140, R5, 0x7632, R140 ;  /* 0x00007632058c7816 */ /* 0x000fc4000000008c */
[----:B------:R-:W-:Y:S02]  /*8930*/  LOP3.LUT R2, R2, 0xff, RZ, 0xc0, !PT ;  /* 0x000000ff02027812 */ /* 0x000fe400078ec0ff */
[----:B------:R-:W-:Y:S01]  /*8940*/  PRMT R51, R141, 0x5410, R140 ;  /* 0x000054108d337816 */ /* 0x000fe2000000008c */
[----:B------:R-:W-:Y:S01]  /*8950*/  @!P3 HFMA2.BF16_V2 R228, -RZ.H0_H0, RZ.H0_H0, -R140.H0_H0 ;  /* 0x200000ffffe4b231 */ /* 0x000fe2000034098c */
[----:B------:R-:W-:Y:S02]  /*8960*/  @!P6 PRMT R141, R222, 0x5410, RZ ;  /* 0x00005410de8de816 */ /* 0x000fe400000000ff */
[----:B------:R-:W-:Y:S02]  /*8970*/  ISETP.LE.U32.AND P6, PT, R2, UR12, PT ;  /* 0x0000000c02007c0c */ /* 0x000fe4000bfc3070 */
[----:B------:R-:W-:Y:S02]  /*8980*/  SHF.R.U32.HI R2, RZ, 0x8, R27 ;  /* 0x00000008ff027819 */ /* 0x000fe4000001161b */
[----:B------:R-:W-:-:S02]  /*8990*/  @!P3 PRMT R140, R228, 0x5410, RZ ;  /* 0x00005410e48cb816 */ /* 0x000fc400000000ff */
[----:B------:R-:W-:Y:S02]  /*89a0*/  LOP3.LUT R2, R2, 0xffff, RZ, 0xc0, !PT ;  /* 0x0000ffff02027812 */ /* 0x000fe400078ec0ff */
[----:B------:R-:W-:Y:S02]  /*89b0*/  SHF.R.U32.HI R5, RZ, 0x10, R11 ;  /* 0x00000010ff057819 */ /* 0x000fe4000001160b */
[----:B------:R-:W-:Y:S02]  /*89c0*/  ISETP.LE.U32.AND P3, PT, R2, UR12, PT ;  /* 0x0000000c02007c0c */ /* 0x000fe4000bf63070 */
[----:B------:R-:W-:-:S04]  /*89d0*/  LOP3.LUT R2, R12, 0xffff, RZ, 0xc0, !PT ;  /* 0x0000ffff0c027812 */ /* 0x000fc800078ec0ff */
[----:B------:R-:W-:Y:S02]  /*89e0*/  SHF.R.U32.HI R4, RZ, 0x8, R2 ;  /* 0x00000008ff047819 */ /* 0x000fe40000011602 */
[----:B------:R-:W-:-:S04]  /*89f0*/  LOP3.LUT R2, R12, 0xff, RZ, 0xc0, !PT ;  /* 0x000000ff0c027812 */ /* 0x000fc800078ec0ff */
[----:B------:R-:W-:Y:S02]  /*8a00*/  PRMT R34, R2, 0x5410, R4 ;  /* 0x0000541002227816 */ /* 0x000fe40000000004 */
[----:B------:R-:W-:Y:S02]  /*8a10*/  SHF.R.U32.HI R4, RZ, 0x10, R12 ;  /* 0x00000010ff047819 */ /* 0x000fe4000001160c */
[----:B------:R-:W-:Y:S02]  /*8a20*/  LOP3.LUT R2, R11, 0xffff, RZ, 0xc0, !PT ;  /* 0x0000ffff0b027812 */ /* 0x000fe400078ec0ff */
[----:B------:R-:W-:Y:S02]  /*8a30*/  LOP3.LUT R6, R4, 0xff, RZ, 0xc0, !PT ;  /* 0x000000ff04067812 */ /* 0x000fe400078ec0ff */
[----:B------:R-:W-:Y:S02]  /*8a40*/  SHF.R.U32.HI R4, RZ, 0x8, R2 ;  /* 0x00000008ff047819 */ /* 0x000fe40000011602 */
[----:B------:R-:W-:-:S02]  /*8a50*/  LOP3.LUT R2, R5, 0xff, RZ, 0xc0, !PT ;  /* 0x000000ff05027812 */ /* 0x000fc400078ec0ff */
[----:B------:R-:W-:Y:S02]  /*8a60*/  PRMT R33, R6, 0x5410, R9 ;  /* 0x0000541006217816 */ /* 0x000fe40000000009 */
[----:B------:R-:W-:Y:S02]  /*8a70*/  PRMT R32, R8, 0x5410, R4 ;  /* 0x0000541008207816 */ /* 0x000fe40000000004 */
[----:B------:R-:W-:Y:S01]  /*8a80*/  PRMT R31, R2, 0x5410, R7 ;  /* 0x00005410021f7816 */ /* 0x000fe20000000007 */
[-C--:B------:R-:W-:Y:S06]  /*8a90*/  HMMA.16816.F32.BF16 R8, R72, R36.reuse, RZ ;  /* 0x000000244808723c */ /* 0x080fec00000418ff */
[----:B------:R-:W-:Y:S01]  /*8aa0*/  HMMA.16816.F32.BF16 R4, R56, R36, RZ ;  /* 0x000000243804723c */ /* 0x000fe200000418ff */
[----:B------:R-:W-:-:S15]  /*8ab0*/  FADD.FTZ R2, R14, R20 ;  /* 0x000000140e027221 */ /* 0x000fde0000010000 */
[----:B------:R-:W-:-:S02]  /*8ac0*/  NOP ;  /* 0x0000000000007918 */ /* 0x000fc40000000000 */
[-C--:B--2---:R-:W-:Y:S06]  /*8ad0*/  HMMA.16816.F32.BF16 R120, R64, R40.reuse, R8 ;  /* 0x000000284078723c */ /* 0x084fec0000041808 */
[----:B------:R-:W-:Y:S07]  /*8ae0*/  HMMA.16816.F32.BF16 R116, R52, R40, R4 ;  /* 0x000000283474723c */ /* 0x000fee0000041804 */
[----:B------:R-:W-:Y:S01]  /*8af0*/  FADD.FTZ R5, R13, R15 ;  /* 0x0000000f0d057221 */ /* 0x000fe20000010000 */
[----:B------:R-:W-:Y:S01]  /*8b00*/  FADD.FTZ R4, R17, R23 ;  /* 0x0000001711047221 */ /* 0x000fe20000010000 */
[----:B------:R-:W1:Y:S01]  /*8b10*/  LDSM.16.MT88.4 R12, [R179+0x6000] ;  /* 0x00600000b30c783b */ /* 0x000e620000004200 */
[----:B------:R-:W-:-:S02]  /*8b20*/  IMAD.MOV.U32 R23, RZ, RZ, R88 ;  /* 0x000000ffff177224 */ /* 0x000fc400078e0058 */
[----:B------:R-:W-:Y:S02]  /*8b30*/  IMAD.MOV.U32 R17, RZ, RZ, R218 ;  /* 0x000000ffff117224 */ /* 0x000fe400078e00da */
[----:B------:R-:W-:Y:S02]  /*8b40*/  IMAD.MOV.U32 R88, RZ, RZ, R219 ;  /* 0x000000ffff587224 */ /* 0x000fe400078e00db */
[----:B------:R-:W-:Y:S02]  /*8b50*/  IMAD.MOV.U32 R218, RZ, RZ, R21 ;  /* 0x000000ffffda7224 */ /* 0x000fe400078e0015 */
[----:B------:R-:W-:Y:S02]  /*8b60*/  IMAD.MOV.U32 R219, RZ, RZ, R145 ;  /* 0x000000ffffdb7224 */ /* 0x000fe400078e0091 */
[----:B------:R-:W-:Y:S02]  /*8b70*/  IMAD.MOV.U32 R21, RZ, RZ, R89 ;  /* 0x000000ffff157224 */ /* 0x000fe400078e0059 */
[----:B------:R-:W-:Y:S01]  /*8b80*/  FADD.FTZ R3, R88, R2 ;  /* 0x0000000258037221 */ /* 0x000fe20000010000 */
[----:B------:R-:W-:-:S02]  /*8b90*/  IMAD.MOV.U32 R88, RZ, RZ, R219 ;  /* 0x000000ffff587224 */ /* 0x000fc400078e00db */
[----:B------:R-:W-:Y:S01]  /*8ba0*/  FADD.FTZ R6, R23, R22 ;  /* 0x0000001617067221 */ /* 0x000fe20000010000 */
[----:B------:R-:W-:Y:S02]  /*8bb0*/  IMAD.MOV.U32 R219, RZ, RZ, R21 ;  /* 0x000000ffffdb7224 */ /* 0x000fe400078e0015 */
[----:B------:R-:W2:Y:S01]  /*8bc0*/  LDSM.16.MT88.4 R20, [R179+0x6800] ;  /* 0x00680000b314783b */ /* 0x000ea20000004200 */
[----:B------:R-:W-:Y:S01]  /*8bd0*/  FADD.FTZ R4, R17, R4 ;  /* 0x0000000411047221 */ /* 0x000fe20000010000 */
[----:B------:R-:W-:Y:S01]  /*8be0*/  FADD.FTZ R2, R183, R5 ;  /* 0x00000005b7027221 */ /* 0x000fe20000010000 */
[----:B------:R-:W-:Y:S01]  /*8bf0*/  FADD.FTZ R17, R182, R6 ;  /* 0x00000006b6117221 */ /* 0x000fe20000010000 */
[----:B------:R-:W-:Y:S02]  /*8c00*/  IMAD.MOV.U32 R145, RZ, RZ, R96 ;  /* 0x000000ffff917224 */ /* 0x000fe400078e0060 */
[----:B------:R-:W-:Y:S01]  /*8c10*/  FADD.FTZ R30, R181, R4 ;  /* 0x00000004b51e7221 */ /* 0x000fe20000010000 */
[----:B------:R-:W-:-:S02]  /*8c20*/  IMAD.MOV.U32 R89, RZ, RZ, R28 ;  /* 0x000000ffff597224 */ /* 0x000fc400078e001c */
[----:B------:R-:W-:Y:S02]  /*8c30*/  IMAD.MOV.U32 R220, RZ, RZ, R218 ;  /* 0x000000ffffdc7224 */ /* 0x000fe400078e00da */
[----:B------:R-:W-:Y:S01]  /*8c40*/  IMAD.MOV.U32 R96, RZ, RZ, R136 ;  /* 0x000000ffff607224 */ /* 0x000fe200078e0088 */
[-C--:B-1----:R-:W-:Y:S06]  /*8c50*/  HMMA.16816.F32.BF16 R8, R72, R12.reuse, RZ ;  /* 0x0000000c4808723c */ /* 0x082fec00000418ff */
[----:B------:R-:W-:Y:S01]  /*8c60*/  HMMA.16816.F32.BF16 R4, R56, R12, RZ ;  /* 0x0000000c3804723c */ /* 0x000fe200000418ff */
        /* <DEDUP_REMOVED lines=8> */
[----:B------:R-:W-:Y:S01]  /*8cf0*/  FADD.FTZ R28, R176, R3 ;  /* 0x00000003b01c7221 */ /* 0x000fe20000010000 */
[----:B------:R-:W-:Y:S02]  /*8d00*/  IMAD.MOV.U32 R127, RZ, RZ, R184 ;  /* 0x000000ffff7f7224 */ /* 0x000fe400078e00b8 */
[----:B------:R-:W-:Y:S01]  /*8d10*/  FADD.FTZ R27, R47, R2 ;  /* 0x000000022f1b7221 */ /* 0x000fe20000010000 */
        /* <DEDUP_REMOVED lines=11> */
[----:B------:R-:W-:Y:S01]  /*8dd0*/  IMAD.MOV.U32 R220, RZ, RZ, R217 ;  /* 0x000000ffffdc7224 */ /* 0x000fe200078e00d9 */
[----:B--2---:R-:W-:Y:S01]  /*8de0*/  HMMA.16816.F32.BF16 R124, R64, R20, R8 ;  /* 0x00000014407c723c */ /* 0x004fe20000041808 */
        /* <DEDUP_REMOVED lines=11> */
[----:B------:R-:W-:Y:S01]  /*8ea0*/  IMAD.MOV.U32 R10, RZ, RZ, R19 ;  /* 0x000000ffff0a7224 */ /* 0x000fe200078e0013 */
[----:B------:R1:W5:Y:S01]  /*8eb0*/  LDL.LU R186, [R1+0x194] ;  /* 0x0001940001ba7983 */ /* 0x0003620000300800 */
[----:B------:R-:W-:Y:S02]  /*8ec0*/  IMAD.MOV.U32 R137, RZ, RZ, R185 ;  /* 0x000000ffff897224 */ /* 0x000fe400078e00b9 */
[----:B------:R-:W-:Y:S01]  /*8ed0*/  IMAD.MOV.U32 R11, RZ, RZ, R41 ;  /* 0x000000ffff0b7224 */ /* 0x000fe200078e0029 */
[----:B------:R-:W-:Y:S01]  /*8ee0*/  HSET2.LE.AND R4, R80, R0, PT ;  /* 0x0000000050047233 */ /* 0x000fe20003803000 */
[----:B------:R1:W5:Y:S01]  /*8ef0*/  LDL.LU R185, [R1+0x190] ;  /* 0x0001900001b97983 */ /* 0x0003620000300800 */
[----:B------:R-:W-:Y:S02]  /*8f00*/  IMAD.MOV.U32 R41, RZ, RZ, R221 ;  /* 0x000000ffff297224 */ /* 0x000fe400078e00dd */
[----:B------:R-:W-:Y:S01]  /*8f10*/  IMAD.MOV.U32 R80, RZ, RZ, R8 ;  /* 0x000000ffff507224 */ /* 0x000fe200078e0008 */
[----:B------:R1:W5:Y:S01]  /*8f20*/  LDL.LU R184, [R1+0x18c] ;  /* 0x00018c0001b87983 */ /* 0x0003620000300800 */
[----:B------:R-:W-:-:S02]  /*8f30*/  IMAD.MOV.U32 R8, RZ, RZ, R9 ;  /* 0x000000ffff087224 */ /* 0x000fc400078e0009 */
[----:B------:R-:W-:Y:S01]  /*8f40*/  IMAD.MOV.U32 R9, RZ, RZ, R10 ;  /* 0x000000ffff097224 */ /* 0x000fe200078e000a */
[----:B------:R1:W5:Y:S01]  /*8f50*/  LDL.LU R183, [R1+0x188] ;  /* 0x0001880001b77983 */ /* 0x0003620000300800 */
[----:B------:R-:W-:Y:S01]  /*8f60*/  IMAD.MOV.U32 R10, RZ, RZ, R11 ;  /* 0x000000ffff0a7224 */ /* 0x000fe200078e000b */
[----:B------:R-:W-:Y:S01]  /*8f70*/  HSET2.LE.AND R3, R86, R0, PT ;  /* 0x0000000056037233 */ /* 0x000fe20003803000 */
[----:B------:R-:W-:Y:S01]  /*8f80*/  IMAD.MOV.U32 R11, RZ, RZ, R41 ;  /* 0x000000ffff0b7224 */ /* 0x000fe200078e0029 */
[----:B------:R1:W5:Y:S01]  /*8f90*/  LDL.LU R182, [R1+0x184] ;  /* 0x0001840001b67983 */ /* 0x0003620000300800 */
[----:B------:R2:W-:Y:S01]  /*8fa0*/  MUFU.EX2 R223, R26 ;  /* 0x0000001a00df7308 */ /* 0x0005e20000000800 */
[----:B------:R-:W-:Y:S02]  /*8fb0*/  IMAD.MOV.U32 R86, RZ, RZ, R217 ;  /* 0x000000ffff567224 */ /* 0x000fe400078e00d9 */
[----:B------:R1:W5:Y:S01]  /*8fc0*/  LDL.LU R181, [R1+0x180] ;  /* 0x0001800001b57983 */ /* 0x0003620000300800 */
[----:B------:R-:W-:-:S02]  /*8fd0*/  IMAD.MOV.U32 R41, RZ, RZ, R228 ;  /* 0x000000ffff297224 */ /* 0x000fc400078e00e4 */
[----:B------:R-:W-:Y:S01]  /*8fe0*/  FADD.FTZ R217, R46, R30 ;  /* 0x0000001e2ed97221 */ /* 0x000fe20000010000 */
[----:B------:R-:W-:Y:S01]  /*8ff0*/  IMAD.MOV.U32 R228, RZ, RZ, R216 ;  /* 0x000000ffffe47224 */ /* 0x000fe200078e00d8 */
[----:B------:R1:W5:Y:S01]  /*9000*/  LDL.LU R176, [R1+0x17c] ;  /* 0x00017c0001b07983 */ /* 0x0003620000300800 */
[----:B------:R-:W-:-:S03]  /*9010*/  FADD.FTZ R216, R45, R28 ;  /* 0x0000001c2dd87221 */ /* 0x000fc60000010000 */
[----:B------:R1:W5:Y:S01]  /*9020*/  LDL.LU R47, [R1+0x178] ;  /* 0x00017800012f7983 */ /* 0x0003620000300800 */
[--C-:B------:R-:W-:Y:S01]  /*9030*/  HSET2.LE.AND R5, R79, R0.reuse, PT ;  /* 0x000000004f057233 */ /* 0x100fe20003803000 */
[----:B------:R3:W-:Y:S01]  /*9040*/  MUFU.EX2 R221, R16 ;  /* 0x0000001000dd7308 */ /* 0x0007e20000000800 */
[--C-:B------:R-:W-:Y:S01]  /*9050*/  HSET2.LE.AND R2, R87, R0.reuse, PT ;  /* 0x0000000057027233 */ /* 0x100fe20003803000 */
[----:B------:R1:W5:Y:S01]  /*9060*/  LDL.LU R46, [R1+0x174] ;  /* 0x00017400012e7983 */ /* 0x0003620000300800 */
[--C-:B------:R-:W-:Y:S01]  /*9070*/  HSET2.LE.AND R6, R33, R0.reuse, PT ;  /* 0x0000000021067233 */ /* 0x100fe20003803000 */
[----:B--2---:R-:W-:Y:S01]  /*9080*/  IMAD.MOV.U32 R26, RZ, RZ, R13 ;  /* 0x000000ffff1a7224 */ /* 0x004fe200078e000d */
[--C-:B------:R-:W-:Y:S01]  /*9090*/  HSET2.LE.AND R13, R61, R0.reuse, PT ;  /* 0x000000003d0d7233 */ /* 0x100fe20003803000 */
[----:B------:R1:W5:Y:S01]  /*90a0*/  LDL.LU R45, [R1+0x170] ;  /* 0x00017000012d7983 */ /* 0x0003620000300800 */
[----:B------:R-:W-:Y:S01]  /*90b0*/  FADD.FTZ R61, R44, R27 ;  /* 0x0000001b2c3d7221 */ /* 0x000fe20000010000 */
[----:B------:R-:W-:Y:S01]  /*90c0*/  IMAD.MOV.U32 R79, RZ, RZ, R8 ;  /* 0x000000ffff4f7224 */ /* 0x000fe200078e0008 */
[----:B------:R2:W-:Y:S01]  /*90d0*/  MUFU.EX2 R222, R18 ;  /* 0x0000001200de7308 */ /* 0x0005e20000000800 */
[----:B------:R1:W5:Y:S01]  /*90e0*/  LDL.LU R44, [R1+0x16c] ;  /* 0x00016c00012c7983 */ /* 0x0003620000300800 */
[----:B------:R-:W-:Y:S01]  /*90f0*/  IMAD.MOV.U32 R8, RZ, RZ, R9 ;  /* 0x000000ffff087224 */ /* 0x000fe200078e0009 */
[--C-:B------:R-:W-:Y:S01]  /*9100*/  HSET2.LE.AND R7, R34, R0.reuse, PT ;  /* 0x0000000022077233 */ /* 0x100fe20003803000 */
[----:B------:R-:W-:Y:S01]  /*9110*/  IMAD.MOV.U32 R9, RZ, RZ, R10 ;  /* 0x000000ffff097224 */ /* 0x000fe200078e000a */
[--C-:B------:R-:W-:Y:S01]  /*9120*/  HSET2.LE.AND R20, R32, R0.reuse, PT ;  /* 0x0000000020147233 */ /* 0x100fe20003803000 */
[----:B------:R-:W-:Y:S01]  /*9130*/  IMAD.MOV.U32 R10, RZ, RZ, R11 ;  /* 0x000000ffff0a7224 */ /* 0x000fe200078e000b */
[--C-:B------:R-:W-:Y:S01]  /*9140*/  HSET2.LE.AND R12, R76, R0.reuse, PT ;  /* 0x000000004c0c7233 */ /* 0x100fe20003803000 */
[----:B------:R-:W-:Y:S01]  /*9150*/  IMAD.MOV.U32 R11, RZ, RZ, R218 ;  /* 0x000000ffff0b7224 */ /* 0x000fe200078e00da */
[----:B---3--:R-:W-:Y:S01]  /*9160*/  HSET2.LE.AND R16, R50, R0, PT ;  /* 0x0000000032107233 */ /* 0x008fe20003803000 */
[----:B------:R-:W-:-:S02]  /*9170*/  IMAD.MOV.U32 R87, RZ, RZ, R220 ;  /* 0x000000ffff577224 */ /* 0x000fc400078e00dc */
[----:B------:R-:W-:Y:S01]  /*9180*/  FADD.FTZ R144, R144, R17 ;  /* 0x0000001190907221 */ /* 0x000fe20000010000 */
[----:B------:R-:W-:Y:S01]  /*9190*/  IMAD.MOV.U32 R218, RZ, RZ, R219 ;  /* 0x000000ffffda7224 */ /* 0x000fe200078e00db */
[----:B------:R-:W3:Y:S01]  /*91a0*/  MUFU.EX2 R220, R24 ;  /* 0x0000001800dc7308 */ /* 0x000ee20000000800 */
[----:B------:R-:W-:Y:S01]  /*91b0*/  IMAD.MOV.U32 R34, RZ, RZ, R10 ;  /* 0x000000ffff227224 */ /* 0x000fe200078e000a */
[----:B------:R-:W-:Y:S01]  /*91c0*/  LOP3.LUT R76, R20, R51, RZ, 0xc0, !PT ;  /* 0x00000033144c7212 */ /* 0x000fe200078ec0ff */
[----:B------:R-:W-:Y:S01]  /*91d0*/  IMAD.MOV.U32 R33, RZ, RZ, R218 ;  /* 0x000000ffff217224 */ /* 0x000fe200078e00da */
[--C-:B--2---:R-:W-:Y:S01]  /*91e0*/  HSET2.LE.AND R18, R78, R0.reuse, PT ;  /* 0x000000004e127233 */ /* 0x104fe20003803000 */
[----:B------:R-:W-:Y:S01]  /*91f0*/  IMAD.MOV.U32 R32, RZ, RZ, R11 ;  /* 0x000000ffff207224 */ /* 0x000fe200078e000b */
[--C-:B------:R-:W-:Y:S02]  /*9200*/  HSET2.LE.AND R19, R77, R0.reuse, PT ;  /* 0x000000004d137233 */ /* 0x100fe40003803000 */
[----:B------:R-:W-:Y:S01]  /*9210*/  MUFU.EX2 R219, R25 ;  /* 0x0000001900db7308 */ /* 0x000fe20000000800 */
[----:B------:R-:W-:-:S02]  /*9220*/  HSET2.LE.AND R17, R49, R0, PT ;  /* 0x0000000031117233 */ /* 0x000fc40003803000 */
[----:B------:R-:W-:-:S05]  /*9230*/  HSET2.LE.AND R21, R48, R0, PT ;  /* 0x0000000030157233 */ /* 0x000fca0003803000 */
[----:B------:R-:W2:Y:S01]  /*9240*/  MUFU.EX2 R218, R29 ;  /* 0x0000001d00da7308 */ /* 0x000ea20000000800 */
[----:B------:R-:W-:Y:S02]  /*9250*/  LOP3.LUT R10, R2, R101, RZ, 0xc0, !PT ;  /* 0x00000065020a7212 */ /* 0x000fe400078ec0ff */
[----:B---3--:R-:W-:Y:S02]  /*9260*/  F2FP.BF16.F32.PACK_AB R2, R220, R221 ;  /* 0x000000dddc02723e */ /* 0x008fe400000010ff */
[----:B------:R-:W-:Y:S02]  /*9270*/  LOP3.LUT R11, R3, R100, RZ, 0xc0, !PT ;  /* 0x00000064030b7212 */ /* 0x000fe400078ec0ff */
[C---:B------:R-:W-:Y:S02]  /*9280*/  PRMT R51, R2.reuse, 0x7610, R51 ;  /* 0x0000761002337816 */ /* 0x040fe40000000033 */
[----:B------:R-:W-:Y:S02]  /*9290*/  PRMT R50, R2, 0x7632, R50 ;  /* 0x0000763202327816 */ /* 0x000fe40000000032 */
[----:B------:R-:W-:-:S02]  /*92a0*/  F2FP.BF16.F32.PACK_AB R3, R222, R223 ;  /* 0x000000dfde03723e */ /* 0x000fc400000010ff */
[--C-:B------:R-:W-:Y:S02]  /*92b0*/  HSET2.LE.AND R24, R35, R0.reuse, PT ;  /* 0x0000000023187233 */ /* 0x100fe40003803000 */
[----:B------:R-:W-:Y:S02]  /*92c0*/  HSET2.LE.AND R0, R31, R0, PT ;  /* 0x000000001f007233 */ /* 0x000fe40003803000 */
[----:B--2---:R-:W-:Y:S02]  /*92d0*/  F2FP.BF16.F32.PACK_AB R2, R218, R219 ;  /* 0x000000dbda02723e */ /* 0x004fe400000010ff */
[----:B------:R-:W-:Y:S02]  /*92e0*/  PRMT R49, R3, 0x7610, R49 ;  /* 0x0000761003317816 */ /* 0x000fe40000000031 */
[C---:B------:R-:W-:Y:S02]  /*92f0*/  PRMT R37, R2.reuse, 0x7610, R37 ;  /* 0x0000761002257816 */ /* 0x040fe40000000025 */
[----:B------:R-:W-:-:S02]  /*9300*/  PRMT R36, R2, 0x7632, R36 ;  /* 0x0000763202247816 */ /* 0x000fc40000000024 */
[----:B------:R-:W-:Y:S02]  /*9310*/  PRMT R2, R51, 0x5410, R50 ;  /* 0x0000541033027816 */ /* 0x000fe40000000032 */
[----:B------:R-:W-:Y:S01]  /*9320*/  PRMT R48, R3, 0x7632, R48 ;  /* 0x0000763203307816 */ /* 0x000fe20000000030 */
[----:B------:R-:W-:Y:S01]  /*9330*/  IMAD.MOV.U32 R78, RZ, RZ, R8 ;  /* 0x000000ffff4e7224 */ /* 0x000fe200078e0008 */
[----:B------:R-:W-:Y:S01]  /*9340*/  LOP3.LUT R77, R0, R2, RZ, 0xc0, !PT ;  /* 0x00000002004d7212 */ /* 0x000fe200078ec0ff */
[----:B------:R-:W-:Y:S01]  /*9350*/  IMAD.MOV.U32 R35, RZ, RZ, R9 ;  /* 0x000000ffff237224 */ /* 0x000fe200078e0009 */
[----:B------:R-:W-:Y:S01]  /*9360*/  PRMT R0, R49, 0x5410, R48 ;  /* 0x0000541031007816 */ /* 0x000fe20000000030 */
[----:B------:R-:W-:Y:S02]  /*9370*/  IMAD.MOV.U32 R2, RZ, RZ, R32 ;  /* 0x000000ffff027224 */ /* 0x000fe400078e0020 */
[----:B------:R-:W-:Y:S02]  /*9380*/  IMAD.MOV.U32 R32, RZ, RZ, R34 ;  /* 0x000000ffff207224 */ /* 0x000fe400078e0022 */
[----:B------:R-:W-:Y:S01]  /*9390*/  IMAD.MOV.U32 R34, RZ, RZ, R78 ;  /* 0x000000ffff227224 */ /* 0x000fe200078e004e */
[----:B------:R-:W-:Y:S01]  /*93a0*/  LOP3.LUT R78, R21, R0, RZ, 0xc0, !PT ;  /* 0x00000000154e7212 */ /* 0x000fe200078ec0ff */
[----:B------:R-:W-:Y:S01]  /*93b0*/  IMAD.MOV.U32 R31, RZ, RZ, R33 ;  /* 0x000000ffff1f7224 */ /* 0x000fe200078e0021 */
[----:B------:R-:W-:Y:S01]  /*93c0*/  PRMT R0, R37, 0x5410, R36 ;  /* 0x0000541025007816 */ /* 0x000fe20000000024 */
[----:B------:R-:W-:-:S02]  /*93d0*/  IMAD.MOV.U32 R33, RZ, RZ, R35 ;  /* 0x000000ffff217224 */ /* 0x000fc400078e0023 */
[----:B------:R-:W-:Y:S01]  /*93e0*/  IMAD.MOV.U32 R35, RZ, RZ, R79 ;  /* 0x000000ffff237224 */ /* 0x000fe200078e004f */
[----:B------:R-:W-:Y:S01]  /*93f0*/  LOP3.LUT R100, R7, R97, RZ, 0xc0, !PT ;  /* 0x0000006107647212 */ /* 0x000fe200078ec0ff */
        /* <DEDUP_REMOVED lines=12> */
[----:B------:R-:W-:Y:S01]  /*94c0*/  HMMA.16816.F32.BF16 R32, R56, R98, RZ ;  /* 0x000000623820723c */ /* 0x000fe200000418ff */
[----:B------:R-:W-:-:S02]  /*94d0*/  LOP3.LUT R5, R17, R84, RZ, 0xc0, !PT ;  /* 0x0000005411057212 */ /* 0x000fc400078ec0ff */
[----:B------:R-:W-:-:S03]  /*94e0*/  LOP3.LUT R6, R18, R81, RZ, 0xc0, !PT ;  /* 0x0000005112067212 */ /* 0x000fc600078ec0ff */
[C---:B------:R-:W-:Y:S06]  /*94f0*/  HMMA.16816.F32.BF16 R28, R56.reuse, R62, RZ ;  /* 0x0000003e381c723c */ /* 0x040fec00000418ff */
[C---:B------:R-:W-:Y:S06]  /*9500*/  HMMA.16816.F32.BF16 R24, R56.reuse, R38, RZ ;  /* 0x000000263818723c */ /* 0x040fec00000418ff */
[----:B------:R-:W-:Y:S01]  /*9510*/  HMMA.16816.F32.BF16 R16, R56, R14, RZ ;  /* 0x0000000e3810723c */ /* 0x000fe200000418ff */
[----:B------:R-:W-:Y:S01]  /*9520*/  IMAD.MOV.U32 R81, RZ, RZ, R80 ;  /* 0x000000ffff517224 */ /* 0x000fe200078e0050 */
[----:B------:R-:W-:Y:S01]  /*9530*/  LOP3.LUT R102, R12, R93, RZ, 0xc0, !PT ;  /* 0x0000005d0c667212 */ /* 0x000fe200078ec0ff */
[----:B------:R-:W-:Y:S01]  /*9540*/  IMAD.MOV.U32 R80, RZ, RZ, R40 ;  /* 0x000000ffff507224 */ /* 0x000fe200078e0028 */
[----:B------:R-:W-:Y:S01]  /*9550*/  LOP3.LUT R103, R13, R92, RZ, 0xc0, !PT ;  /* 0x0000005c0d677212 */ /* 0x000fe200078ec0ff */
[----:B------:R-:W-:-:S02]  /*9560*/  IMAD.MOV.U32 R13, RZ, RZ, R86 ;  /* 0x000000ffff0d7224 */ /* 0x000fc400078e0056 */
[----:B------:R-:W-:Y:S02]  /*9570*/  IMAD.MOV.U32 R12, RZ, RZ, R87 ;  /* 0x000000ffff0c7224 */ /* 0x000fe400078e0057 */
[----:B------:R-:W-:Y:S02]  /*9580*/  IMAD.MOV.U32 R40, RZ, RZ, R95 ;  /* 0x000000ffff287224 */ /* 0x000fe400078e005f */
[----:B------:R-:W-:Y:S01]  /*9590*/  IMAD.MOV.U32 R56, RZ, RZ, R106 ;  /* 0x000000ffff387224 */ /* 0x000fe200078e006a */
[C---:B------:R-:W-:Y:S01]  /*95a0*/  HMMA.16816.F32.BF16 R92, R52.reuse, R82, R28 ;  /* 0x00000052345c723c */ /* 0x040fe2000004181c */
[----:B------:R-:W-:Y:S02]  /*95b0*/  IMAD.MOV.U32 R57, RZ, RZ, R107 ;  /* 0x000000ffff397224 */ /* 0x000fe400078e006b */
[----:B------:R-:W-:Y:S02]  /*95c0*/  IMAD.MOV.U32 R58, RZ, RZ, R104 ;  /* 0x000000ffff3a7224 */ /* 0x000fe400078e0068 */
[----:B------:R-:W-:Y:S01]  /*95d0*/  IMAD.MOV.U32 R59, RZ, RZ, R105 ;  /* 0x000000ffff3b7224 */ /* 0x000fe200078e0069 */
[C---:B------:R-:W-:Y:S06]  /*95e0*/  HMMA.16816.F32.BF16 R84, R52.reuse, R42, R24 ;  /* 0x0000002a3454723c */ /* 0x040fec0000041818 */
[C---:B------:R-:W-:Y:S06]  /*95f0*/  HMMA.16816.F32.BF16 R104, R52.reuse, R90, R32 ;  /* 0x0000005a3468723c */ /* 0x040fec0000041820 */
[----:B------:R-:W-:Y:S06]  /*9600*/  HMMA.16816.F32.BF16 R52, R52, R22, R16 ;  /* 0x000000163434723c */ /* 0x000fec0000041810 */
[C---:B------:R-:W-:Y:S06]  /*9610*/  HMMA.16816.F32.BF16 R16, R72.reuse, R98, RZ ;  /* 0x000000624810723c */ /* 0x040fec00000418ff */
[C---:B------:R-:W-:Y:S06]  /*9620*/  HMMA.16816.F32.BF16 R28, R72.reuse, R62, RZ ;  /* 0x0000003e481c723c */ /* 0x040fec00000418ff */
[----:B------:R-:W-:-:S12]  /*9630*/  HMMA.16816.F32.BF16 R24, R72, R38, RZ ;  /* 0x000000264818723c */ /* 0x000fd800000418ff */
[----:B------:R-:W-:Y:S06]  /*9640*/  HMMA.16816.F32.BF16 R32, R64, R90, R16 ;  /* 0x0000005a4020723c */ /* 0x000fec0000041810 */
[----:B------:R-:W-:Y:S01]  /*9650*/  HMMA.16816.F32.BF16 R16, R72, R14, RZ ;  /* 0x0000000e4810723c */ /* 0x000fe200000418ff */
[----:B------:R-:W-:Y:S02]  /*9660*/  IMAD.MOV.U32 R90, RZ, RZ, R58 ;  /* 0x000000ffff5a7224 */ /* 0x000fe400078e003a */
[----:B------:R-:W-:-:S04]  /*9670*/  IMAD.MOV.U32 R58, RZ, RZ, R12 ;  /* 0x000000ffff3a7224 */ /* 0x000fc800078e000c */
[----:B------:R-:W-:Y:S02]  /*9680*/  IMAD.MOV.U32 R73, RZ, RZ, R57 ;  /* 0x000000ffff497224 */ /* 0x000fe400078e0039 */
[----:B------:R-:W-:Y:S02]  /*9690*/  IMAD.MOV.U32 R57, RZ, RZ, R13 ;  /* 0x000000ffff397224 */ /* 0x000fe400078e000d */
[----:B------:R-:W2:Y:S01]  /*96a0*/  LDSM.16.MT88.4 R12, [R177+0x7000] ;  /* 0x00700000b10c783b */ /* 0x000ea20000004200 */
        /* <DEDUP_REMOVED lines=21> */
[----:B------:R-:W-:Y:S01]  /*9800*/  IMAD.MOV.U32 R75, RZ, RZ, R111 ;  /* 0x000000ffff4b7224 */ /* 0x000fe200078e006f */
[----:B------:R-:W3:Y:S04]  /*9810*/  LDSM.16.MT88.4 R16, [R178+0x7000] ;  /* 0x00700000b210783b */ /* 0x000ee80000004200 */
[----:B--2---:R-:W-:Y:S01]  /*9820*/  HMMA.16816.F32.BF16 R136, R8, R12, R240 ;  /* 0x0000000c0888723c */ /* 0x004fe200000418f0 */
[----:B------:R-:W-:-:S02]  /*9830*/  IMAD.MOV.U32 R66, RZ, RZ, R62 ;  /* 0x000000ffff427224 */ /* 0x000fc400078e003e */
[----:B------:R-:W-:Y:S02]  /*9840*/  IMAD.MOV.U32 R67, RZ, RZ, R21 ;  /* 0x000000ffff437224 */ /* 0x000fe400078e0015 */
[----:B------:R-:W-:Y:S01]  /*9850*/  IMAD.MOV.U32 R62, RZ, RZ, R20 ;  /* 0x000000ffff3e7224 */ /* 0x000fe200078e0014 */
[-C--:B------:R-:W-:Y:S01]  /*9860*/  HMMA.16816.F32.BF16 R104, R4, R14.reuse, R104 ;  /* 0x0000000e0468723c */ /* 0x080fe20000041868 */
[----:B------:R-:W-:Y:S01]  /*9870*/  IMAD.MOV.U32 R243, RZ, RZ, R108 ;  /* 0x000000fffff37224 */ /* 0x000fe200078e006c */
[----:B------:R-:W2:Y:S01]  /*9880*/  LDSM.16.MT88.4 R20, [R180+0x7000] ;  /* 0x00700000b414783b */ /* 0x000ea20000004200 */
[----:B------:R-:W-:Y:S02]  /*9890*/  IMAD.MOV.U32 R242, RZ, RZ, R110 ;  /* 0x000000fffff27224 */ /* 0x000fe400078e006e */
[----:B------:R-:W-:Y:S01]  /*98a0*/  IMAD.MOV.U32 R241, RZ, RZ, R109 ;  /* 0x000000fffff17224 */ /* 0x000fe200078e006d */
[----:B------:R-:W-:Y:S06]  /*98b0*/  HMMA.16816.F32.BF16 R32, R8, R14, R32 ;  /* 0x0000000e0820723c */ /* 0x000fec0000041820 */
[----:B------:R-:W-:Y:S01]  /*98c0*/  HMMA.16816.F32.BF16 R108, R4, R12, R236 ;  /* 0x0000000c046c723c */ /* 0x000fe200000418ec */
[----:B------:R-:W4:Y:S01]  /*98d0*/  LDSM.16.MT88.4 R12, [R179+0x7000] ;  /* 0x00700000b30c783b */ /* 0x000f220000004200 */
        /* <DEDUP_REMOVED lines=12> */
[----:B---3--:R-:W-:Y:S01]  /*99a0*/  HMMA.16816.F32.BF16 R120, R8, R16, R120 ;  /* 0x000000100878723c */ /* 0x008fe20000041878 */
[----:B------:R-:W-:-:S02]  /*99b0*/  IMAD.MOV.U32 R237, RZ, RZ, R90 ;  /* 0x000000ffffed7224 */ /* 0x000fc400078e005a */
[----:B------:R-:W-:Y:S02]  /*99c0*/  IMAD.MOV.U32 R236, RZ, RZ, R91 ;  /* 0x000000ffffec7224 */ /* 0x000fe400078e005b */
[----:B------:R-:W-:Y:S01]  /*99d0*/  IMAD.MOV.U32 R56, RZ, RZ, R88 ;  /* 0x000000ffff387224 */ /* 0x000fe200078e0058 */
[----:B--2---:R-:W-:Y:S01]  /*99e0*/  HMMA.16816.F32.BF16 R96, R4, R20, R128 ;  /* 0x000000140460723c */ /* 0x004fe20000041880 */
[----:B------:R-:W-:-:S05]  /*99f0*/  IMAD.MOV.U32 R63, RZ, RZ, R89 ;  /* 0x000000ffff3f7224 */ /* 0x000fca00078e0059 */
[C---:B------:R-:W-:Y:S01]  /*9a00*/  HMMA.16816.F32.BF16 R88, R4.reuse, R16, R116 ;  /* 0x000000100458723c */ /* 0x040fe20000041874 */
[----:B------:R-:W-:Y:S05]  /*9a10*/  LDSM.16.MT88.4 R116, [R178+0x7800] ;  /* 0x00780000b274783b */ /* 0x000fea0000004200 */
[----:B----4-:R-:W-:Y:S06]  /*9a20*/  HMMA.16816.F32.BF16 R80, R4, R12, R112 ;  /* 0x0000000c0450723c */ /* 0x010fec0000041870 */
[C---:B------:R-:W-:Y:S01]  /*9a30*/  HMMA.16816.F32.BF16 R128, R8.reuse, R20, R132 ;  /* 0x000000140880723c */ /* 0x040fe20000041884 */
[----:B------:R-:W2:Y:S05]  /*9a40*/  LDSM.16.MT88.4 R132, [R177+0x7800] ;  /* 0x00780000b184783b */ /* 0x000eaa0000004200 */
[C---:B------:R-:W-:Y:S06]  /*9a50*/  HMMA.16816.F32.BF16 R28, R8.reuse, R22, R28 ;  /* 0x00000016081c723c */ /* 0x040fec000004181c */
[C---:B------:R-:W-:Y:S06]  /*9a60*/  HMMA.16816.F32.BF16 R40, R8.reuse, R18, R40 ;  /* 0x000000120828723c */ /* 0x040fec0000041828 */
[C---:B------:R-:W-:Y:S01]  /*9a70*/  HMMA.16816.F32.BF16 R112, R8.reuse, R12, R124 ;  /* 0x0000000c0870723c */ /* 0x040fe2000004187c */
[----:B------:R-:W3:Y:S05]  /*9a80*/  LDSM.16.MT88.4 R124, [R180+0x7800] ;  /* 0x00780000b47c783b */ /* 0x000eea0000004200 */
[----:B------:R-:W-:Y:S01]  /*9a90*/  HMMA.16816.F32.BF16 R24, R8, R14, R24 ;  /* 0x0000000e0818723c */ /* 0x000fe20000041818 */
[----:B------:R-:W4:Y:S01]  /*9aa0*/  LDSM.16.MT88.4 R8, [R179+0x7800] ;  /* 0x00780000b308783b */ /* 0x000f220000004200 */
[----:B------:R-:W-:-:S04]  /*9ab0*/  ULEA UR6, UR16, UR28, 0x6 ;  /* 0x0000001c10067291 */ /* 0x000fc8000f8e303f */
[C---:B------:R-:W-:Y:S06]  /*9ac0*/  HMMA.16816.F32.BF16 R92, R4.reuse, R22, R92 ;  /* 0x00000016045c723c */ /* 0x040fec000004185c */
[C---:B------:R-:W-:Y:S06]  /*9ad0*/  HMMA.16816.F32.BF16 R84, R4.reuse, R18, R84 ;  /* 0x000000120454723c */ /* 0x040fec0000041854 */
[----:B------:R-:W-:Y:S01]  /*9ae0*/  HMMA.16816.F32.BF16 R4, R4, R14, R52 ;  /* 0x0000000e0404723c */ /* 0x000fe20000041834 */
[----:B------:R-:W-:Y:S01]  /*9af0*/  @!P3 HFMA2.BF16_V2 R224, -RZ.H0_H0, RZ.H0_H0, -R48.H0_H0 ;  /* 0x200000ffffe0b231 */ /* 0x000fe20000340930 */
[----:B------:R-:W-:-:S05]  /*9b00*/  UIADD3 UR6, UR6, -0x40, URZ ;  /* 0xffffffc006067890 */ /* 0x000fca000fffe03f */
[----:B------:R-:W-:Y:S02]  /*9b10*/  IMAD.MOV.U32 R53, RZ, RZ, R237 ;  /* 0x000000ffff357224 */ /* 0x000fe400078e00ed */
[----:B------:R-:W-:Y:S01]  /*9b20*/  IMAD.MOV.U32 R237, RZ, RZ, R242 ;  /* 0x000000ffffed7224 */ /* 0x000fe200078e00f2 */
[----:B------:R-:W-:Y:S01]  /*9b30*/  USHF.R.S32.HI UR4, URZ, 0x1f, UR6 ;  /* 0x0000001f3f047899 */ /* 0x000fe20008011406 */
[----:B------:R-:W-:Y:S01]  /*9b40*/  IMAD.MOV.U32 R242, RZ, RZ, R73 ;  /* 0x000000fffff27224 */ /* 0x000fe200078e0049 */
[----:B------:R-:W-:Y:S01]  /*9b50*/  @!P3 PRMT R48, R224, 0x5410, RZ ;  /* 0x00005410e030b816 */ /* 0x000fe200000000ff */
[----:B------:R-:W-:Y:S02]  /*9b60*/  IMAD.MOV.U32 R73, RZ, RZ, R74 ;  /* 0x000000ffff497224 */ /* 0x000fe400078e004a */
[----:B------:R-:W-:Y:S01]  /*9b70*/  IMAD.MOV.U32 R74, RZ, RZ, R0 ;  /* 0x000000ffff4a7224 */ /* 0x000fe200078e0000 */
[----:B------:R-:W-:Y:S01]  /*9b80*/  IADD3 R0, P3, R230, UR6, RZ ;  /* 0x00000006e6007c10 */ /* 0x000fe2000ff7e0ff */
[----:B------:R-:W-:Y:S01]  /*9b90*/  IMAD.MOV.U32 R54, RZ, RZ, R241 ;  /* 0x000000ffff367224 */ /* 0x000fe200078e00f1 */
[----:B------:R-:W-:Y:S01]  /*9ba0*/  ULDC.64 UR6, c[0x0][0x2a8] ;  /* 0x0000aa0000067ab9 */ /* 0x000fe20000000a00 */
[----:B------:R-:W-:-:S02]  /*9bb0*/  IMAD.MOV.U32 R241, RZ, RZ, R243 ;  /* 0x000000fffff17224 */ /* 0x000fc400078e00f3 */
[----:B------:R-:W-:Y:S01]  /*9bc0*/  IMAD.MOV.U32 R243, RZ, RZ, R2 ;  /* 0x000000fffff37224 */ /* 0x000fe200078e0002 */
[----:B------:R-:W-:Y:S01]  /*9bd0*/  LEA.HI.X.SX32 R2, R230, UR4, 0x1, P3 ;  /* 0x00000004e6027c11 */ /* 0x000fe200098f0eff */
[----:B------:R-:W-:Y:S01]  /*9be0*/  FADD.FTZ R3, R3, R144 ;  /* 0x0000009003037221 */ /* 0x000fe20000010000 */
[----:B------:R-:W-:Y:S01]  /*9bf0*/  USHF.L.U32 UR4, UR17, 0x3, URZ ;  /* 0x0000000311047899 */ /* 0x000fe2000800063f */
[C---:B------:R-:W-:Y:S01]  /*9c00*/  LEA R144, P3, R0.reuse, UR6, 0x1 ;  /* 0x0000000600907c11 */ /* 0x040fe2000f8608ff */
[----:B------:R-:W-:Y:S01]  /*9c10*/  IMAD.MOV.U32 R55, RZ, RZ, R145 ;  /* 0x000000ffff377224 */ /* 0x000fe200078e0091 */
[----:B--2---:R-:W-:Y:S02]  /*9c20*/  HMMA.16816.F32.BF16 R108, R76, R132, R108 ;  /* 0x000000844c6c723c */ /* 0x004fe4000004186c */
[----:B------:R-:W-:Y:S01]  /*9c30*/  LEA.HI.X R145, R0, UR7, R2, 0x1, P3 ;  /* 0x0000000700917c11 */ /* 0x000fe200098f0c02 */
[----:B------:R-:W-:-:S03]  /*9c40*/  IMAD.U32 R2, RZ, RZ, UR4 ;  /* 0x00000004ff027e24 */ /* 0x000fc6000f8e00ff */
[----:B------:R-:W-:Y:S01]  /*9c50*/  HMMA.16816.F32.BF16 R104, R76, R134, R104 ;  /* 0x000000864c68723c */ /* 0x000fe20000041868 */
[----:B------:R-:W-:-:S05]  /*9c60*/  USHF.L.U32 UR4, UR17, 0x6, URZ ;  /* 0x0000000611047899 */ /* 0x000fca000800063f */
[----:B---3--:R-:W-:Y:S01]  /*9c70*/  HMMA.16816.F32.BF16 R96, R76, R124, R96 ;  /* 0x0000007c4c60723c */ /* 0x008fe20000041860 */
[----:B------:R-:W-:-:S05]  /*9c80*/  FADD.FTZ R0, R53, R217 ;  /* 0x000000d935007221 */ /* 0x000fca0000010000 */
[----:B------:R-:W-:Y:S01]  /*9c90*/  HMMA.16816.F32.BF16 R92, R76, R126, R92 ;  /* 0x0000007e4c5c723c */ /* 0x000fe2000004185c */
[----:B------:R-:W-:-:S05]  /*9ca0*/  UIMAD UR46, UR17, 0x48, URZ ;  /* 0x00000048112e78a4 */ /* 0x000fca000f8e023f */
[C---:B------:R-:W-:Y:S06]  /*9cb0*/  HMMA.16816.F32.BF16 R88, R76.reuse, R116, R88 ;  /* 0x000000744c58723c */ /* 0x040fec0000041858 */
[C---:B------:R-:W-:Y:S06]  /*9cc0*/  HMMA.16816.F32.BF16 R84, R76.reuse, R118, R84 ;  /* 0x000000764c54723c */ /* 0x040fec0000041854 */
[----:B----4-:R-:W-:Y:S01]  /*9cd0*/  HMMA.16816.F32.BF16 R80, R76, R8, R80 ;  /* 0x000000084c50723c */ /* 0x010fe20000041850 */
[----:B------:R-:W-:-:S05]  /*9ce0*/  FADD.FTZ R3, R236, R3 ;  /* 0x00000003ec037221 */ /* 0x000fca0000010000 */
[----:B------:R-:W-:Y:S07]  /*9cf0*/  HMMA.16816.F32.BF16 R76, R76, R10, R4 ;  /* 0x0000000a4c4c723c */ /* 0x000fee0000041804 */
[----:B------:R-:W-:Y:S01]  /*9d00*/  FADD.FTZ R4, R54, R216 ;  /* 0x000000d836047221 */ /* 0x000fe20000010000 */
[----:B------:R-:W-:-:S04]  /*9d10*/  IMAD.WIDE R6, R2, 0x2, R144 ;  /* 0x0000000202067825 */ /* 0x000fc800078e0290 */
[----:B------:R-:W-:Y:S01]  /*9d20*/  FADD.FTZ R2, R238, R4 ;  /* 0x00000004ee027221 */ /* 0x000fe20000010000 */
[----:B------:R-:W-:Y:S01]  /*9d30*/  FADD.FTZ R5, R55, R61 ;  /* 0x0000003d37057221 */ /* 0x000fe20000010000 */
[----:B------:R-:W-:Y:S01]  /*9d40*/  FADD.FTZ R12, R237, R0 ;  /* 0x00000000ed0c7221 */ /* 0x000fe20000010000 */
        /* <DEDUP_REMOVED lines=25> */
[----:B------:R-:W-:Y:S03]  /*9ee0*/  HMMA.16816.F32.BF16 R112, R100, R8, R112 ;  /* 0x000000086470723c */ /* 0x000fe60000041870 */
[----:B------:R-:W-:Y:S04]  /*9ef0*/  STG.E.U16 desc[UR26][R144.64+0x20], R215 ;  /* 0x000020d790007986 */ /* 0x000fe8000c10151a */
[----:B------:R-:W-:Y:S01]  /*9f00*/  STG.E.U16 desc[UR26][R144.64+0x22], R214 ;  /* 0x000022d690007986 */ /* 0x000fe2000c10151a */
[----:B------:R-:W-:-:S03]  /*9f10*/  FADD.FTZ R9, R243, R13 ;  /* 0x0000000df3097221 */ /* 0x000fc60000010000 */
[----:B------:R-:W-:Y:S04]  /*9f20*/  STG.E.U16 desc[UR26][R6.64+0x20], R208 ;  /* 0x000020d006007986 */ /* 0x000fe8000c10151a */
[----:B------:R-:W-:Y:S01]  /*9f30*/  STG.E.U16 desc[UR26][R6.64+0x22], R210 ;  /* 0x000022d206007986 */ /* 0x000fe2000c10151a */
[C---:B------:R-:W-:Y:S03]  /*9f40*/  HMMA.16816.F32.BF16 R136, R100.reuse, R132, R136 ;  /* 0x000000846488723c */ /* 0x040fe60000041888 */
[----:B------:R-:W-:Y:S04]  /*9f50*/  STG.E.U16 desc[UR26][R4.64+0x20], R199 ;  /* 0x000020c704007986 */ /* 0x000fe8000c10151a */
[----:B------:R-:W-:Y:S01]  /*9f60*/  STG.E.U16 desc[UR26][R4.64+0x22], R198 ;  /* 0x000022c604007986 */ /* 0x000fe2000c10151a */
[----:B------:R-:W-:Y:S03]  /*9f70*/  HMMA.16816.F32.BF16 R128, R100, R124, R128 ;  /* 0x0000007c6480723c */ /* 0x000fe60000041880 */
[----:B------:R-:W-:Y:S01]  /*9f80*/  STG.E.U16 desc[UR26][R2.64+0x20], R196 ;  /* 0x000020c402007986 */ /* 0x000fe2000c10151a */
[----:B------:R-:W-:-:S03]  /*9f90*/  FADD.FTZ R8, R65, R15 ;  /* 0x0000000f41087221 */ /* 0x000fc60000010000 */
[----:B------:R-:W-:Y:S01]  /*9fa0*/  STG.E.U16 desc[UR26][R2.64+0x22], R195 ;  /* 0x000022c302007986 */ /* 0x000fe2000c10151a */
[----:B------:R-:W-:Y:S03]  /*9fb0*/  HMMA.16816.F32.BF16 R120, R100, R116, R120 ;  /* 0x000000746478723c */ /* 0x000fe60000041878 */
[----:B------:R-:W-:Y:S01]  /*9fc0*/  STG.E.U16 desc[UR26][R144.64+0x30], R207 ;  /* 0x000030cf90007986 */ /* 0x000fe2000c10151a */
[----:B------:R-:W-:-:S03]  /*9fd0*/  FADD.FTZ R0, R66, R14 ;  /* 0x0000000e42007221 */ /* 0x000fc60000010000 */
[----:B------:R-:W-:Y:S01]  /*9fe0*/  STG.E.U16 desc[UR26][R144.64+0x32], R206 ;  /* 0x000032ce90007986 */ /* 0x000fe2000c10151a */
[C---:B------:R-:W-:Y:S03]  /*9ff0*/  HMMA.16816.F32.BF16 R132, R100.reuse, R134, R32 ;  /* 0x000000866484723c */ /* 0x040fe60000041820 */
[----:B------:R-:W-:Y:S01]  /*a000*/  STG.E.U16 desc[UR26][R6.64+0x30], R204 ;  /* 0x000030cc06007986 */ /* 0x000fe2000c10151a */
[----:B------:R-:W-:Y:S02]  /*a010*/  FADD.FTZ R9, R251, R9 ;  /* 0x00000009fb097221 */ /* 0x000fe40000010000 */
[----:B------:R-:W-:Y:S01]  /*a020*/  HMMA.16816.F32.BF16 R124, R100, R126, R28 ;  /* 0x0000007e647c723c */ /* 0x000fe2000004181c */
[----:B------:R2:W-:Y:S01]  /*a030*/  STG.E.U16 desc[UR26][R6.64+0x32], R205 ;  /* 0x000032cd06007986 */ /* 0x0005e2000c10151a */
[----:B------:R-:W-:-:S03]  /*a040*/  @!P6 HFMA2.BF16_V2 R227, -RZ.H0_H0, RZ.H0_H0, -R51.H0_H0 ;  /* 0x200000ffffe3e231 */ /* 0x000fc60000340933 */
[----:B------:R-:W-:Y:S01]  /*a050*/  STG.E.U16 desc[UR26][R4.64+0x30], R193 ;  /* 0x000030c104007986 */ /* 0x000fe2000c10151a */
[C---:B------:R-:W-:Y:S03]  /*a060*/  HMMA.16816.F32.BF16 R116, R100.reuse, R118, R40 ;  /* 0x000000766474723c */ /* 0x040fe60000041828 */
[----:B------:R-:W-:Y:S01]  /*a070*/  STG.E.U16 desc[UR26][R4.64+0x32], R175 ;  /* 0x000032af04007986 */ /* 0x000fe2000c10151a */
[----:B------:R-:W-:Y:S02]  /*a080*/  @!P5 HFMA2.BF16_V2 R226, -RZ.H0_H0, RZ.H0_H0, -R50.H0_H0 ;  /* 0x200000ffffe2d231 */ /* 0x000fe40000340932 */
[----:B------:R-:W-:Y:S01]  /*a090*/  HMMA.16816.F32.BF16 R100, R100, R10, R24 ;  /* 0x0000000a6464723c */ /* 0x000fe20000041818 */
[----:B------:R-:W-:Y:S04]  /*a0a0*/  STG.E.U16 desc[UR26][R2.64+0x30], R173 ;  /* 0x000030ad02007986 */ /* 0x000fe8000c10151a */
[----:B------:R-:W-:Y:S02]  /*a0b0*/  STG.E.U16 desc[UR26][R2.64+0x32], R172 ;  /* 0x000032ac02007986 */ /* 0x000fe4000c10151a */
[----:B------:R-:W-:-:S02]  /*a0c0*/  FADD.FTZ R11, R67, R12 ;  /* 0x0000000c430b7221 */ /* 0x000fc40000010000 */
[----:B------:R-:W-:Y:S01]  /*a0d0*/  STG.E.U16 desc[UR26][R144.64+0x40], R167 ;  /* 0x000040a790007986 */ /* 0x000fe2000c10151a */
[----:B------:R-:W-:-:S03]  /*a0e0*/  FADD.FTZ R10, R72, R8 ;  /* 0x00000008480a7221 */ /* 0x000fc60000010000 */
[----:B------:R-:W-:Y:S01]  /*a0f0*/  STG.E.U16 desc[UR26][R144.64+0x42], R166 ;  /* 0x000042a690007986 */ /* 0x000fe2000c10151a */
[----:B------:R-:W-:-:S03]  /*a100*/  FADD.FTZ R8, R252, R0 ;  /* 0x00000000fc087221 */ /* 0x000fc60000010000 */
[----:B------:R-:W-:Y:S01]  /*a110*/  STG.E.U16 desc[UR26][R6.64+0x40], R164 ;  /* 0x000040a406007986 */ /* 0x000fe2000c10151a */
[----:B------:R-:W-:-:S03]  /*a120*/  @!P4 HFMA2.BF16_V2 R225, -RZ.H0_H0, RZ.H0_H0, -R49.H0_H0 ;  /* 0x200000ffffe1c231 */ /* 0x000fc60000340931 */
[----:B------:R-:W-:Y:S01]  /*a130*/  STG.E.U16 desc[UR26][R6.64+0x42], R165 ;  /* 0x000042a506007986 */ /* 0x000fe2000c10151a */
[----:B------:R-:W-:Y:S01]  /*a140*/  FADD.FTZ R0, R250, R9 ;  /* 0x00000009fa007221 */ /* 0x000fe20000010000 */
[----:B------:R-:W-:Y:S02]  /*a150*/  FADD.FTZ R11, R73, R11 ;  /* 0x0000000b490b7221 */ /* 0x000fe40000010000 */
[----:B------:R-:W-:Y:S01]  /*a160*/  STG.E.U16 desc[UR26][R4.64+0x40], R151 ;  /* 0x0000409704007986 */ /* 0x000fe2000c10151a */
[----:B------:R-:W-:-:S03]  /*a170*/  @!P2 HFMA2.BF16_V2 R247, -RZ.H0_H0, RZ.H0_H0, -R37.H0_H0 ;  /* 0x200000fffff7a231 */ /* 0x000fc60000340925 */
[----:B------:R-:W-:Y:S01]  /*a180*/  STG.E.U16 desc[UR26][R4.64+0x42], R150 ;  /* 0x0000429604007986 */ /* 0x000fe2000c10151a */
[----:B------:R-:W-:-:S03]  /*a190*/  @!P1 HFMA2.BF16_V2 R229, -RZ.H0_H0, RZ.H0_H0, -R36.H0_H0 ;  /* 0x200000ffffe59231 */ /* 0x000fc60000340924 */
[----:B------:R-:W-:Y:S01]  /*a1a0*/  STG.E.U16 desc[UR26][R2.64+0x40], R149 ;  /* 0x0000409502007986 */ /* 0x000fe2000c10151a */
[----:B------:R-:W-:-:S03]  /*a1b0*/  @!P6 PRMT R51, R227, 0x5410, RZ ;  /* 0x00005410e333e816 */ /* 0x000fc600000000ff */
[----:B------:R-:W-:Y:S01]  /*a1c0*/  STG.E.U16 desc[UR26][R2.64+0x42], R148 ;  /* 0x0000429402007986 */ /* 0x000fe2000c10151a */
[----:B------:R-:W-:-:S03]  /*a1d0*/  @!P5 PRMT R50, R226, 0x5410, RZ ;  /* 0x00005410e232d816 */ /* 0x000fc600000000ff */
[----:B------:R-:W-:Y:S01]  /*a1e0*/  STG.E.U16 desc[UR26][R144.64+0x50], R163 ;  /* 0x000050a390007986 */ /* 0x000fe2000c10151a */
[----:B------:R-:W-:-:S03]  /*a1f0*/  FADD.FTZ R9, R74, R10 ;  /* 0x0000000a4a097221 */ /* 0x000fc60000010000 */
[----:B------:R-:W-:Y:S01]  /*a200*/  STG.E.U16 desc[UR26][R144.64+0x52], R162 ;  /* 0x000052a290007986 */ /* 0x000fe2000c10151a */
[----:B------:R-:W-:-:S03]  /*a210*/  FADD.FTZ R8, R249, R8 ;  /* 0x00000008f9087221 */ /* 0x000fc60000010000 */
[----:B------:R-:W-:Y:S01]  /*a220*/  STG.E.U16 desc[UR26][R6.64+0x50], R160 ;  /* 0x000050a006007986 */ /* 0x000fe2000c10151a */
[----:B------:R-:W-:-:S03]  /*a230*/  FADD.FTZ R0, R246, R0 ;  /* 0x00000000f6007221 */ /* 0x000fc60000010000 */
[----:B------:R-:W-:Y:S01]  /*a240*/  STG.E.U16 desc[UR26][R6.64+0x52], R161 ;  /* 0x000052a106007986 */ /* 0x000fe2000c10151a */
[----:B------:R-:W-:-:S03]  /*a250*/  FADD.FTZ R10, R75, R11 ;  /* 0x0000000b4b0a7221 */ /* 0x000fc60000010000 */
[----:B------:R-:W-:Y:S01]  /*a260*/  STG.E.U16 desc[UR26][R4.64+0x50], R147 ;  /* 0x0000509304007986 */ /* 0x000fe2000c10151a */
[----:B------:R-:W-:-:S03]  /*a270*/  @!P4 PRMT R49, R225, 0x5410, RZ ;  /* 0x00005410e131c816 */ /* 0x000fc600000000ff */
[----:B------:R-:W-:Y:S01]  /*a280*/  STG.E.U16 desc[UR26][R4.64+0x52], R146 ;  /* 0x0000529204007986 */ /* 0x000fe2000c10151a */
[----:B------:R-:W-:-:S03]  /*a290*/  @!P2 PRMT R37, R247, 0x5410, RZ ;  /* 0x00005410f725a816 */ /* 0x000fc600000000ff */
[----:B------:R-:W-:Y:S01]  /*a2a0*/  STG.E.U16 desc[UR26][R2.64+0x50], R143 ;  /* 0x0000508f02007986 */ /* 0x000fe2000c10151a */
[----:B------:R-:W-:-:S03]  /*a2b0*/  @!P1 PRMT R36, R229, 0x5410, RZ ;  /* 0x00005410e5249816 */ /* 0x000fc600000000ff */
[----:B------:R-:W-:Y:S04]  /*a2c0*/  STG.E.U16 desc[UR26][R2.64+0x52], R142 ;  /* 0x0000528e02007986 */ /* 0x000fe8000c10151a */
[----:B------:R-:W-:Y:S04]  /*a2d0*/  STG.E.U16 desc[UR26][R144.64+0x60], R159 ;  /* 0x0000609f90007986 */ /* 0x000fe8000c10151a */
[----:B------:R-:W-:Y:S01]  /*a2e0*/  STG.E.U16 desc[UR26][R144.64+0x62], R158 ;  /* 0x0000629e90007986 */ /* 0x000fe2000c10151a */
[----:B------:R-:W-:-:S03]  /*a2f0*/  FADD.FTZ R9, R38, R9 ;  /* 0x0000000926097221 */ /* 0x000fc60000010000 */
[----:B------:R-:W-:Y:S01]  /*a300*/  STG.E.U16 desc[UR26][R6.64+0x60], R156 ;  /* 0x0000609c06007986 */ /* 0x000fe2000c10151a */
[----:B------:R-:W-:-:S03]  /*a310*/  FADD.FTZ R8, R248, R8 ;  /* 0x00000008f8087221 */ /* 0x000fc60000010000 */
[----:B------:R-:W-:Y:S01]  /*a320*/  STG.E.U16 desc[UR26][R6.64+0x62], R157 ;  /* 0x0000629d06007986 */ /* 0x000fe2000c10151a */
[----:B------:R-:W-:Y:S01]  /*a330*/  FADD.FTZ R0, R245, R0 ;  /* 0x00000000f5007221 */ /* 0x000fe20000010000 */
[----:B------:R-:W-:Y:S02]  /*a340*/  FADD.FTZ R10, R39, R10 ;  /* 0x0000000a270a7221 */ /* 0x000fe40000010000 */
        /* <DEDUP_REMOVED lines=9> */
[----:B------:R-:W-:Y:S04]  /*a3e0*/  STG.E.U16 desc[UR26][R6.64+0x72], R152 ;  /* 0x0000729806007986 */ /* 0x000fe8000c10151a */
[----:B------:R-:W-:Y:S04]  /*a3f0*/  STG.E.U16 desc[UR26][R4.64+0x70], R49 ;  /* 0x0000703104007986 */ /* 0x000fe8000c10151a */
[----:B------:R3:W-:Y:S04]  /*a400*/  STG.E.U16 desc[UR26][R4.64+0x72], R48 ;  /* 0x0000723004007986 */ /* 0x0007e8000c10151a */
[----:B------:R-:W-:Y:S04]  /*a410*/  STG.E.U16 desc[UR26][R2.64+0x70], R37 ;  /* 0x0000702502007986 */ /* 0x000fe8000c10151a */
[----:B------:R4:W-:Y:S01]  /*a420*/  STG.E.U16 desc[UR26][R2.64+0x72], R36 ;  /* 0x0000722402007986 */ /* 0x0009e2000c10151a */
[----:B------:R-:W-:Y:S01]  /*a430*/  FADD.FTZ R0, R220, R0 ;  /* 0x00000000dc007221 */ /* 0x000fe20000010000 */
[----:B--2---:R-:W-:-:S03]  /*a440*/  IADD3 R205, P1, R144, -0x80, RZ ;  /* 0xffffff8090cd7810 */ /* 0x004fc60007f3e0ff */
[----:B------:R-:W-:Y:S01]  /*a450*/  FADD.FTZ R0, R219, R0 ;  /* 0x00000000db007221 */ /* 0x000fe20000010000 */
[----:B------:R-:W-:Y:S01]  /*a460*/  IADD3.X R204, R145, -0x1, RZ, P1, !PT ;  /* 0xffffffff91cc7810 */ /* 0x000fe20000ffe4ff */
[----:B---3--:R-:W-:-:S04]  /*a470*/  FADD.FTZ R4, R63, R10 ;  /* 0x0000000a3f047221 */ /* 0x008fc80000010000 */
[----:B------:R-:W-:Y:S01]  /*a480*/  FADD.FTZ R4, R57, R4 ;  /* 0x0000000439047221 */ /* 0x000fe20000010000 */
        /* <DEDUP_REMOVED lines=10> */
[----:B-1----:R-:W-:Y:S06]  /*a530*/  @!P0 BRA `(.L_x_1252) ;  /* 0x0000011000648947 */ /* 0x002fec0003800000 */
[----:B------:R-:W2:Y:S01]  /*a540*/  LDL.64 R58, [R1+0x110] ;  /* 0x00011000013a7983 */ /* 0x000ea20000100a00 */
[----:B------:R-:W-:Y:S01]  /*a550*/  ULDC UR4, c[0x0][0x2d0] ;  /* 0x0000b40000047ab9 */ /* 0x000fe20000000800 */
[----:B------:R-:W-:-:S04]  /*a560*/  DEPBAR.LE SB0, 0x0 ;  /* 0x000080000000791a */ /* 0x000fc80000000000 */
[----:B------:R-:W-:Y:S01]  /*a570*/  BAR.SYNC.DEFER_BLOCKING 0x0 ;  /* 0x0000000000007b1d */ /* 0x000fe20000010000 */
[----:B------:R-:W-:Y:S01]  /*a580*/  ISETP.GE.AND P1, PT, R232, UR4, PT ;  /* 0x00000004e8007c0c */ /* 0x000fe2000bf26270 */
[----:B------:R-:W-:Y:S01]  /*a590*/  UIADD3 UR4, UR16, -0x2, URZ ;  /* 0xfffffffe10047890 */ /* 0x000fe2000fffe03f */
[----:B------:R-:W-:Y:S01]  /*a5a0*/  IMAD.U32 R5, RZ, RZ, UR8 ;  /* 0x00000008ff057e24 */ /* 0x000fe2000f8e00ff */
[----:B------:R-:W-:Y:S02]  /*a5b0*/  UIMAD.WIDE.U32 UR44, UR8, 0x20, URZ ;  /* 0x00000020082c78a5 */ /* 0x000fe4000f8e003f */
[----:B------:R-:W-:Y:S02]  /*a5c0*/  USHF.R.S32.HI UR7, URZ, 0x1f, UR4 ;  /* 0x0000001f3f077899 */ /* 0x000fe40008011404 */
[----:B------:R-:W-:Y:S01]  /*a5d0*/  UIMAD UR6, UR20, UR4, URZ ;  /* 0x00000004140672a4 */ /* 0x000fe2000f8e023f */
[----:B------:R-:W-:Y:S01]  /*a5e0*/  IMAD.U32 R2, RZ, RZ, UR4 ;  /* 0x00000004ff027e24 */ /* 0x000fe2000f8e00ff */
[----:B------:R-:W-:Y:S01]  /*a5f0*/  USHF.L.U32 UR4, UR9, 0x5, URZ ;  /* 0x0000000509047899 */ /* 0x000fe2000800063f */
[----:B------:R-:W1:Y:S01]  /*a600*/  S2R R242, SR_TID.X ;  /* 0x0000000000f27919 */ /* 0x000e620000002100 */
[----:B------:R-:W-:-:S02]  /*a610*/  UIMAD UR6, UR7, UR21, UR6 ;  /* 0x00000015070672a4 */ /* 0x000fc4000f8e0206 */
[----:B------:R-:W3:Y:S01]  /*a620*/  @!P1 LDC.64 R10, c[0x0][0x220] ;  /* 0x00008800ff0a9b82 */ /* 0x000ee20000000a00 */
[----:B------:R-:W-:Y:S01]  /*a630*/  VOTEU.ALL UP0, P1 ;  /* 0x00000000003f7886 */ /* 0x000fe20000800000 */
[----:B------:R-:W-:Y:S01]  /*a640*/  IMAD.U32 R4, RZ, RZ, UR4 ;  /* 0x00000004ff047e24 */ /* 0x000fe2000f8e00ff */
[----:B------:R-:W-:Y:S02]  /*a650*/  UIADD3 UR19, UR16, -0x2, URZ ;  /* 0xfffffffe10137890 */ /* 0x000fe4000fffe03f */
[----:B------:R-:W-:Y:S02]  /*a660*/  UISETP.GE.AND UP1, UPT, UR16, 0x3, UPT ;  /* 0x000000031000788c */ /* 0x000fe4000bf26270 */
[----:B------:R-:W-:Y:S01]  /*a670*/  @!UP0 UIMAD UR4, UR9, 0x30, URZ ;  /* 0x00000030090488a4 */ /* 0x000fe2000f8e023f */
[----:B------:R-:W4:Y:S01]  /*a680*/  @!P1 LDC.64 R8, c[0x0][0x220] ;  /* 0x00008800ff089b82 */ /* 0x000f220000000a00 */
[----:B------:R-:W-:Y:S07]  /*a690*/  @P1 STS.128 [R192+0x6000], RZ ;  /* 0x006000ffc0001388 */ /* 0x000fee0000000c00 */
[----:B------:R-:W4:Y:S08]  /*a6a0*/  @!P1 LDC.64 R12, c[0x0][0x220] ;  /* 0x00008800ff0c9b82 */ /* 0x000f300000000a00 */
[----:B------:R-:W4:Y:S01]  /*a6b0*/  @!P1 LDC.64 R16, c[0x0][0x220] ;  /* 0x00008800ff109b82 */ /* 0x000f220000000a00 */
[----:B-1----:R-:W-:-:S05]  /*a6c0*/  IMAD.SHL.U32 R242, R242, 0x2, RZ ;  /* 0x00000002f2f27824 */ /* 0x002fca00078e00ff */
[----:B------:R-:W-:Y:S01]  /*a6d0*/  LOP3.LUT R242, R242, 0x6, RZ, 0xc0, !PT ;  /* 0x00000006f2f27812 */ /* 0x000fe200078ec0ff */
[----:B--2---:R-:W-:-:S04]  /*a6e0*/  IMAD.WIDE.U32 R2, R2, UR21, R58 ;  /* 0x0000001502027c25 */ /* 0x004fc8000f8e003a */
[----:B------:R-:W-:Y:S01]  /*a6f0*/  VIADD R3, R3, UR6 ;  /* 0x0000000603037c36 */ /* 0x000fe20008000000 */
[C---:B------:R-:W-:Y:S02]  /*a700*/  @!P1 IADD3 R0, P2, R2.reuse, UR24, RZ ;  /* 0x0000001802009c10 */ /* 0x040fe4000ff5e0ff */
[C---:B------:R-:W-:Y:S02]  /*a710*/  @!P1 IADD3 R7, P0, R2.reuse, UR44, RZ ;  /* 0x0000002c02079c10 */ /* 0x040fe4000ff1e0ff */
[C---:B------:R-:W-:Y:S02]  /*a720*/  @!P1 IADD3.X R14, R3.reuse, UR23, RZ, P2, !PT ;  /* 0x00000017030e9c10 */ /* 0x040fe400097fe4ff */
[----:B---3--:R-:W-:Y:S02]  /*a730*/  @!P1 LEA R10, P3, R2, R10, 0x1 ;  /* 0x0000000a020a9211 */ /* 0x008fe400078608ff */
[----:B------:R-:W-:Y:S01]  /*a740*/  @!P1 IADD3.X R15, R3, UR45, R4, P0, !PT ;  /* 0x0000002d030f9c10 */ /* 0x000fe200087fe404 */
[----:B------:R-:W-:Y:S01]  /*a750*/  @!P1 IMAD.WIDE.U32 R4, R5, 0x30, R2 ;  /* 0x0000003005049825 */ /* 0x000fe200078e0002 */
[----:B----4-:R-:W-:-:S02]  /*a760*/  @!P1 LEA R8, P2, R0, R8, 0x1 ;  /* 0x0000000800089211 */ /* 0x010fc400078408ff */
        /* <DEDUP_REMOVED lines=11> */
[----:B------:R-:W-:Y:S01]  /*a820*/  @!P1 LEA.HI.X R3, R4, R17, R0, 0x1, P0 ;  /* 0x0000001104039211 */ /* 0x000fe200000f0c00 */
[----:B------:R-:W-:Y:S02]  /*a830*/  IMAD.U32 R0, RZ, RZ, UR19 ;  /* 0x00000013ff007e24 */ /* 0x000fe4000f8e00ff */
[----:B------:R-:W-:Y:S01]  /*a840*/  @!PT LDS RZ, [RZ] ;  /* 0x00000000fffff984 */ /* 0x000fe20000000800 */
[----:B------:R-:W-:Y:S01]  /*a850*/  @!PT LDS RZ, [RZ] ;  /* 0x00000000fffff984 */ /* 0x000fe20000000800 */
[----:B------:R-:W-:Y:S01]  /*a860*/  @!PT LDS RZ, [RZ] ;  /* 0x00000000fffff984 */ /* 0x000fe20000000800 */
[----:B------:R1:W-:Y:S02]  /*a870*/  @!P1 LDGSTS.E.BYPASS.LTC128B.128 [R192+0x6800], desc[UR26][R8.64] ;  /* 0x0680000008c09fae */ /* 0x0003e4000b901d5a */
[----:B------:R-:W-:Y:S02]  /*a880*/  IMAD R0, R0, 0x40, R242 ;  /* 0x0000004000007824 */ /* 0x000fe400078e02f2 */
        /* <DEDUP_REMOVED lines=10> */
[----:B-----5:R-:W-:Y:S04]  /*a930*/  LDSM.16.M88.4 R12, [R183] ;  /* 0x00000000b70c783b */ /* 0x020fe80000000200 */
[----:B------:R-:W3:Y:S04]  /*a940*/  LDSM.16.M88.4 R16, [R176+0x4000] ;  /* 0x00400000b010783b */ /* 0x000ee80000000200 */
[----:B-1----:R-:W1:Y:S04]  /*a950*/  LDSM.16.M88.4 R8, [R183+0x2000] ;  /* 0x00200000b708783b */ /* 0x002e680000000200 */
[----:B------:R-:W4:Y:S04]  /*a960*/  LDSM.16.M88.4 R28, [R176+0x5000] ;  /* 0x00500000b01c783b */ /* 0x000f280000000200 */
[----:B------:R-:W4:Y:S04]  /*a970*/  LDSM.16.M88.4 R24, [R176+0x5800] ;  /* 0x00580000b018783b */ /* 0x000f280000000200 */
[----:B------:R-:W4:Y:S01]  /*a980*/  LDSM.16.M88.4 R32, [R176+0x4800] ;  /* 0x00480000b020783b */ /* 0x000f220000000200 */
[----:B--2---:R-:W-:-:S03]  /*a990*/  VIADD R3, R0, 0x1 ;  /* 0x0000000100037836 */ /* 0x004fc60000000000 */
[----:B------:R-:W-:Y:S01]  /*a9a0*/  LDSM.16.M88.4 R4, [R186+0x2000] ;  /* 0x00200000ba04783b */ /* 0x000fe20000000200 */
[----:B------:R-:W-:-:S03]  /*a9b0*/  VIADD R2, R0, 0x8 ;  /* 0x0000000800027836 */ /* 0x000fc60000000000 */
[----:B------:R-:W2:Y:S01]  /*a9c0*/  LDSM.16.M88.4 R48, [R182+0x5000] ;  /* 0x00500000b630783b */ /* 0x000ea20000000200 */
[C---:B------:R-:W-:Y:S02]  /*a9d0*/  ISETP.GE.AND P6, PT, R3.reuse, R44, PT ;  /* 0x0000002c0300720c */ /* 0x040fe40003fc6270 */
[C---:B------:R-:W-:Y:S01]  /*a9e0*/  ISETP.GE.AND P5, PT, R3.reuse, R45, PT ;  /* 0x0000002d0300720c */ /* 0x040fe20003fa6270 */
[----:B------:R-:W2:Y:S01]  /*a9f0*/  LDSM.16.M88.4 R56, [R182+0x5800] ;  /* 0x00580000b638783b */ /* 0x000ea20000000200 */
[C---:B------:R-:W-:Y:S02]  /*aa00*/  ISETP.GE.AND P4, PT, R3.reuse, R47, PT ;  /* 0x0000002f0300720c */ /* 0x040fe40003f86270 */
[----:B------:R-:W-:Y:S01]  /*aa10*/  ISETP.GE.AND P2, PT, R3, R46, PT ;  /* 0x0000002e0300720c */ /* 0x000fe20003f46270 */
[----:B------:R-:W2:Y:S01]  /*aa20*/  LDSM.16.M88.4 R40, [R182+0x4000] ;  /* 0x00400000b628783b */ /* 0x000ea20000000200 */
[C---:B------:R-:W-:Y:S02]  /*aa30*/  ISETP.GE.AND P0, PT, R2.reuse, R44, PT ;  /* 0x0000002c0200720c */ /* 0x040fe40003f06270 */
[----:B------:R-:W-:Y:S01]  /*aa40*/  ISETP.GE.AND P3, PT, R2, R45, PT ;  /* 0x0000002d0200720c */ /* 0x000fe20003f66270 */
[----:B------:R-:W2:Y:S01]  /*aa50*/  LDSM.16.M88.4 R52, [R182+0x4800] ;  /* 0x00480000b634783b */ /* 0x000ea20000000200 */
[-C--:B---3--:R-:W-:Y:S03]  /*aa60*/  HMMA.16816.F32.BF16 R152, R12, R16.reuse, RZ ;  /* 0x000000100c98723c */ /* 0x088fe600000418ff */
[----:B------:R-:W3:Y:S04]  /*aa70*/  LDSM.16.M88.4 R20, [R186] ;  /* 0x00000000ba14783b */ /* 0x000ee80000000200 */
[----:B------:R-:W0:Y:S01]  /*aa80*/  LDGDEPBAR ;  /* 0x00000000000079af */ /* 0x000e220000000000 */
[C---:B-1----:R-:W-:Y:S06]  /*aa90*/  HMMA.16816.F32.BF16 R72, R8.reuse, R16, RZ ;  /* 0x000000100848723c */ /* 0x042fec00000418ff */
[-C--:B------:R-:W-:Y:S06]  /*aaa0*/  HMMA.16816.F32.BF16 R64, R8, R18.reuse, RZ ;  /* 0x000000120840723c */ /* 0x080fec00000418ff */
[----:B------:R-:W-:Y:S06]  /*aab0*/  HMMA.16816.F32.BF16 R216, R12, R18, RZ ;  /* 0x000000120cd8723c */ /* 0x000fec00000418ff */
[C---:B----4-:R-:W-:Y:S06]  /*aac0*/  HMMA.16816.F32.BF16 R36, R8.reuse, R28, RZ ;  /* 0x0000001c0824723c */ /* 0x050fec00000418ff */
[C---:B------:R-:W-:Y:S06]  /*aad0*/  HMMA.16816.F32.BF16 R16, R8.reuse, R24, RZ ;  /* 0x000000180810723c */ /* 0x040fec00000418ff */
[C---:B------:R-:W-:Y:S06]  /*aae0*/  HMMA.16816.F32.BF16 R60, R8.reuse, R32, RZ ;  /* 0x00000020083c723c */ /* 0x040fec00000418ff */
[C---:B------:R-:W-:Y:S06]  /*aaf0*/  HMMA.16816.F32.BF16 R140, R8.reuse, R34, RZ ;  /* 0x00000022088c723c */ /* 0x040fec00000418ff */
[C---:B------:R-:W-:Y:S06]  /*ab00*/  HMMA.16816.F32.BF16 R148, R8.reuse, R30, RZ ;  /* 0x0000001e0894723c */ /* 0x040fec00000418ff */
[----:B------:R-:W-:Y:S06]  /*ab10*/  HMMA.16816.F32.BF16 R8, R8, R26, RZ ;  /* 0x0000001a0808723c */ /* 0x000fec00000418ff */
[C---:B------:R-:W-:Y:S06]  /*ab20*/  HMMA.16816.F32.BF16 R156, R12.reuse, R32, RZ ;  /* 0x000000200c9c723c */ /* 0x040fec00000418ff */
[C---:B------:R-:W-:Y:S06]  /*ab30*/  HMMA.16816.F32.BF16 R208, R12.reuse, R34, RZ ;  /* 0x000000220cd0723c */ /* 0x040fec00000418ff */
[----:B------:R-:W-:Y:S06]  /*ab40*/  HMMA.16816.F32.BF16 R32, R12, R28, RZ ;  /* 0x0000001c0c20723c */ /* 0x000fec00000418ff */
[C---:B--2---:R-:W-:Y:S01]  /*ab50*/  HMMA.16816.F32.BF16 R220, R4.reuse, R48, R36 ;  /* 0x0000003004dc723c */ /* 0x044fe20000041824 */
[----:B------:R-:W-:Y:S05]  /*ab60*/  LDSM.16.M88.4 R36, [R187] ;  /* 0x00000000bb24783b */ /* 0x000fea0000000200 */
[C---:B------:R-:W-:Y:S01]  /*ab70*/  HMMA.16816.F32.BF16 R228, R4.reuse, R56, R16 ;  /* 0x0000003804e4723c */ /* 0x040fe20000041810 */
[----:B------:R-:W1:Y:S05]  /*ab80*/  LDSM.16.M88.4 R16, [R184] ;  /* 0x00000000b810783b */ /* 0x000e6a0000000200 */
[C---:B------:R-:W-:Y:S06]  /*ab90*/  HMMA.16816.F32.BF16 R200, R4.reuse, R40, R72 ;  /* 0x0000002804c8723c */ /* 0x040fec0000041848 */
[C---:B------:R-:W-:Y:S01]  /*aba0*/  HMMA.16816.F32.BF16 R224, R4.reuse, R52, R60 ;  /* 0x0000003404e0723c */ /* 0x040fe2000004183c */
[----:B------:R-:W-:Y:S05]  /*abb0*/  LDSM.16.M88.4 R60, [R188] ;  /* 0x00000000bc3c783b */ /* 0x000fea0000000200 */
[C---:B------:R-:W-:Y:S06]  /*abc0*/  HMMA.16816.F32.BF16 R164, R4.reuse, R42, R64 ;  /* 0x0000002a04a4723c */ /* 0x040fec0000041840 */
[C---:B------:R-:W-:Y:S06]  /*abd0*/  HMMA.16816.F32.BF16 R196, R4.reuse, R54, R140 ;  /* 0x0000003604c4723c */ /* 0x040fec000004188c */
[C---:B------:R-:W-:Y:S06]  /*abe0*/  HMMA.16816.F32.BF16 R172, R4.reuse, R50, R148 ;  /* 0x0000003204ac723c */ /* 0x040fec0000041894 */
[----:B------:R-:W-:Y:S01]  /*abf0*/  HMMA.16816.F32.BF16 R160, R4, R58, R8 ;  /* 0x0000003a04a0723c */ /* 0x000fe20000041808 */
[----:B------:R-:W2:Y:S04]  /*ac00*/  LDSM.16.M88.4 R4, [R184+0x2000] ;  /* 0x00200000b804783b */ /* 0x000ea80000000200 */
[----:B------:R-:W-:Y:S01]  /*ac10*/  LDSM.16.M88.4 R8, [R185+0x2000] ;  /* 0x00200000b908783b */ /* 0x000fe20000000200 */
[C---:B---3--:R-:W-:Y:S06]  /*ac20*/  HMMA.16816.F32.BF16 R72, R20.reuse, R40, R152 ;  /* 0x000000281448723c */ /* 0x048fec0000041898 */
[----:B------:R-:W-:Y:S06]  /*ac30*/  HMMA.16816.F32.BF16 R152, R20, R52, R156 ;  /* 0x000000341498723c */ /* 0x000fec000004189c */
[C---:B------:R-:W-:Y:S01]  /*ac40*/  HMMA.16816.F32.BF16 R204, R12.reuse, R30, RZ ;  /* 0x0000001e0ccc723c */ /* 0x040fe200000418ff */
[----:B------:R-:W-:Y:S05]  /*ac50*/  LDSM.16.M88.4 R28, [R190] ;  /* 0x00000000be1c783b */ /* 0x000fea0000000200 */
[C---:B------:R-:W-:Y:S06]  /*ac60*/  HMMA.16816.F32.BF16 R168, R12.reuse, R24, RZ ;  /* 0x000000180ca8723c */ /* 0x040fec00000418ff */
[----:B------:R-:W-:Y:S01]  /*ac70*/  HMMA.16816.F32.BF16 R212, R12, R26, RZ ;  /* 0x0000001a0cd4723c */ /* 0x000fe200000418ff */
[----:B------:R-:W-:Y:S04]  /*ac80*/  LDSM.16.M88.4 R12, [R185] ;  /* 0x00000000b90c783b */ /* 0x000fe80000000200 */
[----:B------:R-:W-:Y:S01]  /*ac90*/  LDSM.16.M88.4 R24, [R189] ;  /* 0x00000000bd18783b */ /* 0x000fe20000000200 */
[C---:B------:R-:W-:Y:S03]  /*aca0*/  HMMA.16816.F32.BF16 R156, R20.reuse, R48, R32 ;  /* 0x00000030149c723c */ /* 0x040fe60000041820 */
[----:B------:R-:W3:Y:S03]  /*acb0*/  LDSM.16.M88.4 R32, [R181] ;  /* 0x00000000b520783b */ /* 0x000ee60000000200 */
[----:B------:R-:W-:Y:S06]  /*acc0*/  HMMA.16816.F32.BF16 R64, R20, R42, R216 ;  /* 0x0000002a1440723c */ /* 0x000fec00000418d8 */
[-C--:B-1----:R-:W-:Y:S06]  /*acd0*/  HMMA.16816.F32.BF16 R72, R16, R36.reuse, R72 ;  /* 0x000000241048723c */ /* 0x082fec0000041848 */
[----:B--2---:R-:W-:Y:S06]  /*ace0*/  HMMA.16816.F32.BF16 R40, R4, R36, R200 ;  /* 0x000000240428723c */ /* 0x004fec00000418c8 */
[----:B------:R-:W-:Y:S06]  /*acf0*/  HMMA.16816.F32.BF16 R148, R20, R54, R208 ;  /* 0x000000361494723c */ /* 0x000fec00000418d0 */
[-C--:B------:R-:W-:Y:S06]  /*ad00*/  HMMA.16816.F32.BF16 R52, R4, R38.reuse, R164 ;  /* 0x000000260434723c */ /* 0x080fec00000418a4 */
[----:B------:R-:W-:Y:S06]  /*ad10*/  HMMA.16816.F32.BF16 R36, R16, R38, R64 ;  /* 0x000000261024723c */ /* 0x000fec0000041840 */
[C---:B------:R-:W-:Y:S06]  /*ad20*/  HMMA.16816.F32.BF16 R168, R20.reuse, R56, R168 ;  /* 0x0000003814a8723c */ /* 0x040fec00000418a8 */
[C---:B------:R-:W-:Y:S06]  /*ad30*/  HMMA.16816.F32.BF16 R140, R20.reuse, R50, R204 ;  /* 0x00000032148c723c */ /* 0x040fec00000418cc */
[----:B------:R-:W-:Y:S01]  /*ad40*/  HMMA.16816.F32.BF16 R212, R20, R58, R212 ;  /* 0x0000003a14d4723c */ /* 0x000fe200000418d4 */
[----:B------:R-:W1:Y:S05]  /*ad50*/  LDSM.16.M88.4 R20, [R181+0x800] ;  /* 0x00080000b514783b */ /* 0x000e6a0000000200 */
[----:B---3--:R-:W-:Y:S06]  /*ad60*/  HMMA.16816.F32.BF16 R72, R12, R32, R72 ;  /* 0x000000200c48723c */ /* 0x008fec0000041848 */
[----:B------:R-:W-:Y:S06]  /*ad70*/  HMMA.16816.F32.BF16 R48, R16, R28, R152 ;  /* 0x0000001c1030723c */ /* 0x000fec0000041898 */
[----:B------:R-:W-:Y:S06]  /*ad80*/  HMMA.16816.F32.BF16 R64, R8, R32, R40 ;  /* 0x000000200840723c */ /* 0x000fec0000041828 */
[C---:B------:R-:W-:Y:S06]  /*ad90*/  HMMA.16816.F32.BF16 R56, R4.reuse, R28, R224 ;  /* 0x0000001c0438723c */ /* 0x040fec00000418e0 */
[-C--:B------:R-:W-:Y:S06]  /*ada0*/  HMMA.16816.F32.BF16 R196, R4, R30.reuse, R196 ;  /* 0x0000001e04c4723c */ /* 0x080fec00000418c4 */
[----:B------:R-:W-:Y:S06]  /*adb0*/  HMMA.16816.F32.BF16 R148, R16, R30, R148 ;  /* 0x0000001e1094723c */ /* 0x000fec0000041894 */
[----:B------:R-:W-:Y:S06]  /*adc0*/  HMMA.16816.F32.BF16 R28, R12, R34, R36 ;  /* 0x000000220c1c723c */ /* 0x000fec0000041824 */
[C---:B------:R-:W-:Y:S06]  /*add0*/  HMMA.16816.F32.BF16 R220, R4.reuse, R24, R220 ;  /* 0x0000001804dc723c */ /* 0x040fec00000418dc */
[C---:B------:R-:W-:Y:S06]  /*ade0*/  HMMA.16816.F32.BF16 R228, R4.reuse, R60, R228 ;  /* 0x0000003c04e4723c */ /* 0x040fec00000418e4 */
[C---:B------:R-:W-:Y:S06]  /*adf0*/  HMMA.16816.F32.BF16 R172, R4.reuse, R26, R172 ;  /* 0x0000001a04ac723c */ /* 0x040fec00000418ac */
[----:B------:R-:W-:Y:S06]  /*ae00*/  HMMA.16816.F32.BF16 R164, R4, R62, R160 ;  /* 0x0000003e04a4723c */ /* 0x000fec00000418a0 */
[----:B------:R-:W-:Y:S01]  /*ae10*/  HMMA.16816.F32.BF16 R32, R8, R34, R52 ;  /* 0x000000220820723c */ /* 0x000fe20000041834 */
[----:B------:R-:W-:-:S05]  /*ae20*/  I2FP.F32.S32 R4, R3 ;  /* 0x0000000300047245 */ /* 0x000fca0000201400 */
[C---:B------:R-:W-:Y:S01]  /*ae30*/  FFMA.FTZ R5, R4.reuse, UR18, R73 ;  /* 0x0000001204057c23 */ /* 0x040fe20008010049 */
[----:B------:R-:W-:Y:S01]  /*ae40*/  HMMA.16816.F32.BF16 R156, R16, R24, R156 ;  /* 0x00000018109c723c */ /* 0x000fe2000004189c */
[----:B------:R-:W-:-:S03]  /*ae50*/  FFMA.FTZ R3, R4, UR18, R75 ;  /* 0x0000001204037c23 */ /* 0x000fc6000801004b */
[----:B------:R-:W-:Y:S01]  /*ae60*/  FSEL R73, R5, -INF , !P6 ;  /* 0xff80000005497808 */ /* 0x000fe20007000000 */
[C---:B------:R-:W-:Y:S01]  /*ae70*/  FFMA.FTZ R5, R4.reuse, UR18, R65 ;  /* 0x0000001204057c23 */ /* 0x040fe20008010041 */
[----:B------:R-:W-:Y:S01]  /*ae80*/  HMMA.16816.F32.BF16 R140, R16, R26, R140 ;  /* 0x0000001a108c723c */ /* 0x000fe2000004188c */
[----:B------:R-:W2:Y:S01]  /*ae90*/  LDSM.16.M88.4 R24, [R181+0x1000] ;  /* 0x00100000b518783b */ /* 0x000ea20000000200 */
[----:B------:R-:W-:Y:S01]  /*aea0*/  FSEL R153, R3, -INF , !P5 ;  /* 0xff80000003997808 */ /* 0x000fe20006800000 */
[----:B------:R-:W-:Y:S01]  /*aeb0*/  FFMA.FTZ R4, R4, UR18, R67 ;  /* 0x0000001204047c23 */ /* 0x000fe20008010043 */
[C---:B------:R-:W-:Y:S02]  /*aec0*/  ISETP.GE.AND P6, PT, R2.reuse, R47, PT ;  /* 0x0000002f0200720c */ /* 0x040fe40003fc6270 */
[-C--:B-1----:R-:W-:Y:S01]  /*aed0*/  HMMA.16816.F32.BF16 R48, R12, R20.reuse, R48 ;  /* 0x000000140c30723c */ /* 0x082fe20000041830 */
[----:B------:R-:W-:Y:S02]  /*aee0*/  ISETP.GE.AND P5, PT, R2, R46, PT ;  /* 0x0000002e0200720c */ /* 0x000fe40003fa6270 */
[----:B------:R-:W-:Y:S01]  /*aef0*/  I2FP.F32.S32 R3, R2 ;  /* 0x0000000200037245 */ /* 0x000fe20000201400 */
[----:B------:R-:W-:Y:S01]  /*af00*/  VIADD R2, R0, 0x9 ;  /* 0x0000000900027836 */ /* 0x000fe20000000000 */
[----:B------:R-:W-:Y:S01]  /*af10*/  FSEL R207, R5, -INF , !P4 ;  /* 0xff80000005cf7808 */ /* 0x000fe20006000000 */
[----:B------:R-:W-:Y:S01]  /*af20*/  HMMA.16816.F32.BF16 R40, R8, R20, R56 ;  /* 0x000000140828723c */ /* 0x000fe20000041838 */
[----:B------:R-:W-:Y:S01]  /*af30*/  FSEL R217, R4, -INF , !P2 ;  /* 0xff80000004d97808 */ /* 0x000fe20005000000 */
[C---:B------:R-:W-:Y:S01]  /*af40*/  FFMA.FTZ R6, R3.reuse, UR18, R28 ;  /* 0x0000001203067c23 */ /* 0x040fe2000801001c */
[C---:B------:R-:W-:Y:S01]  /*af50*/  FFMA.FTZ R5, R3.reuse, UR18, R30 ;  /* 0x0000001203057c23 */ /* 0x040fe2000801001e */
[----:B------:R-:W-:Y:S01]  /*af60*/  I2FP.F32.S32 R4, R2 ;  /* 0x0000000200047245 */ /* 0x000fe20000201400 */
[----:B------:R-:W-:Y:S01]  /*af70*/  FFMA.FTZ R7, R3, UR18, R32 ;  /* 0x0000001203077c23 */ /* 0x000fe20008010020 */
[-C--:B------:R-:W-:Y:S01]  /*af80*/  ISETP.GE.AND P4, PT, R2, R44.reuse, PT ;  /* 0x0000002c0200720c */ /* 0x080fe20003f86270 */
[----:B------:R-:W-:Y:S01]  /*af90*/  HMMA.16816.F32.BF16 R52, R16, R60, R168 ;  /* 0x0000003c1034723c */ /* 0x000fe200000418a8 */
[----:B------:R-:W-:Y:S01]  /*afa0*/  FSEL R152, R6, -INF , !P0 ;  /* 0xff80000006987808 */ /* 0x000fe20004000000 */
[C---:B------:R-:W-:Y:S01]  /*afb0*/  FFMA.FTZ R6, R4.reuse, UR18, R29 ;  /* 0x0000001204067c23 */ /* 0x040fe2000801001d */
[----:B------:R-:W-:Y:S01]  /*afc0*/  FSEL R160, R5, -INF , !P3 ;  /* 0xff80000005a07808 */ /* 0x000fe20005800000 */
[----:B------:R-:W-:Y:S01]  /*afd0*/  FFMA.FTZ R5, R3, UR18, R34 ;  /* 0x0000001203057c23 */ /* 0x000fe20008010022 */
[----:B------:R-:W-:Y:S01]  /*afe0*/  FFMA.FTZ R20, R4, UR18, R31 ;  /* 0x0000001204147c23 */ /* 0x000fe2000801001f */
[-C--:B------:R-:W-:Y:S01]  /*aff0*/  ISETP.GE.AND P2, PT, R2, R45.reuse, PT ;  /* 0x0000002d0200720c */ /* 0x080fe20003f46270 */
[----:B------:R-:W-:Y:S01]  /*b000*/  VIADD R3, R0, 0x10 ;  /* 0x0000001000037836 */ /* 0x000fe20000000000 */
[----:B------:R-:W-:Y:S01]  /*b010*/  FSEL R205, R7, -INF , !P6 ;  /* 0xff80000007cd7808 */ /* 0x000fe20007000000 */
[-C--:B------:R-:W-:Y:S01]  /*b020*/  HMMA.16816.F32.BF16 R28, R12, R22.reuse, R148 ;  /* 0x000000160c1c723c */ /* 0x080fe20000041894 */
[----:B------:R-:W-:Y:S01]  /*b030*/  FSEL R216, R5, -INF , !P5 ;  /* 0xff80000005d87808 */ /* 0x000fe20006800000 */
[----:B------:R-:W-:Y:S01]  /*b040*/  FFMA.FTZ R5, R4, UR18, R33 ;  /* 0x0000001204057c23 */ /* 0x000fe20008010021 */
[----:B------:R-:W-:Y:S01]  /*b050*/  FSEL R67, R6, -INF , !P4 ;  /* 0xff80000006437808 */ /* 0x000fe20006000000 */
[----:B------:R-:W-:Y:S01]  /*b060*/  FFMA.FTZ R4, R4, UR18, R35 ;  /* 0x0000001204047c23 */ /* 0x000fe20008010023 */
[----:B------:R-:W-:Y:S01]  /*b070*/  FSEL R154, R20, -INF , !P2 ;  /* 0xff800000149a7808 */ /* 0x000fe20005000000 */
[----:B------:R-:W-:Y:S01]  /*b080*/  HMMA.16816.F32.BF16 R32, R8, R22, R196 ;  /* 0x000000160820723c */ /* 0x000fe200000418c4 */
[C---:B------:R-:W-:Y:S01]  /*b090*/  ISETP.GE.AND P6, PT, R3.reuse, R44, PT ;  /* 0x0000002c0300720c */ /* 0x040fe20003fc6270 */
[----:B------:R-:W1:Y:S01]  /*b0a0*/  LDSM.16.M88.4 R20, [R181+0x1800] ;  /* 0x00180000b514783b */ /* 0x000e620000000200 */
[----:B------:R-:W-:Y:S01]  /*b0b0*/  ISETP.GE.AND P5, PT, R3, R45, PT ;  /* 0x0000002d0300720c */ /* 0x000fe20003fa6270 */
[----:B------:R-:W-:-:S04]  /*b0c0*/  DEPBAR.LE SB0, 0x0 ;  /* 0x000080000000791a */ /* 0x000fc80000000000 */
[----:B------:R-:W-:Y:S01]  /*b0d0*/  BAR.SYNC.DEFER_BLOCKING 0x0 ;  /* 0x0000000000007b1d */ /* 0x000fe20000010000 */
[CC--:B------:R-:W-:Y:S01]  /*b0e0*/  ISETP.GE.AND P4, PT, R3.reuse, R47.reuse, PT ;  /* 0x0000002f0300720c */ /* 0x0c0fe20003f86270 */
[----:B--2---:R-:W-:Y:S01]  /*b0f0*/  HMMA.16816.F32.BF16 R36, R12, R24, R156 ;  /* 0x000000180c24723c */ /* 0x004fe2000004189c */
[-C--:B------:R-:W-:Y:S02]  /*b100*/  ISETP.GE.AND P2, PT, R3, R46.reuse, PT ;  /* 0x0000002e0300720c */ /* 0x080fe40003f46270 */
[C---:B------:R-:W-:Y:S02]  /*b110*/  ISETP.GE.AND P0, PT, R2.reuse, R47, PT ;  /* 0x0000002f0200720c */ /* 0x040fe40003f06270 */
[----:B------:R-:W-:Y:S01]  /*b120*/  ISETP.GE.AND P3, PT, R2, R46, PT ;  /* 0x0000002e0200720c */ /* 0x000fe20003f66270 */
[----:B------:R-:W-:Y:S01]  /*b130*/  VIADD R2, R0, 0x11 ;  /* 0x0000001100027836 */ /* 0x000fe20000000000 */
[----:B------:R-:W-:Y:S01]  /*b140*/  I2FP.F32.S32 R3, R3 ;  /* 0x0000000300037245 */ /* 0x000fe20000201400 */
[----:B------:R-:W-:Y:S01]  /*b150*/  HMMA.16816.F32.BF16 R60, R16, R62, R212 ;  /* 0x0000003e103c723c */ /* 0x000fe200000418d4 */
[----:B------:R-:W-:-:S02]  /*b160*/  FSEL R202, R5, -INF , !P0 ;  /* 0xff80000005ca7808 */ /* 0x000fc40004000000 */
[----:B------:R-:W-:Y:S01]  /*b170*/  FSEL R208, R4, -INF , !P3 ;  /* 0xff80000004d07808 */ /* 0x000fe20005800000 */
[C---:B------:R-:W-:Y:S01]  /*b180*/  FFMA.FTZ R5, R3.reuse, UR18, R50 ;  /* 0x0000001203057c23 */ /* 0x040fe20008010032 */
[C---:B------:R-:W-:Y:S01]  /*b190*/  FFMA.FTZ R6, R3.reuse, UR18, R48 ;  /* 0x0000001203067c23 */ /* 0x040fe20008010030 */
[----:B------:R-:W-:Y:S01]  /*b1a0*/  I2FP.F32.S32 R4, R2 ;  /* 0x0000000200047245 */ /* 0x000fe20000201400 */
[C---:B------:R-:W-:Y:S01]  /*b1b0*/  FFMA.FTZ R7, R3.reuse, UR18, R40 ;  /* 0x0000001203077c23 */ /* 0x040fe20008010028 */
[----:B------:R-:W-:Y:S01]  /*b1c0*/  ISETP.GE.AND P0, PT, R2, R44, PT ;  /* 0x0000002c0200720c */ /* 0x000fe20003f06270 */
[----:B------:R-:W-:Y:S01]  /*b1d0*/  FFMA.FTZ R3, R3, UR18, R42 ;  /* 0x0000001203037c23 */ /* 0x000fe2000801002a */
[----:B------:R-:W-:Y:S01]  /*b1e0*/  FSEL R151, R5, -INF , !P5 ;  /* 0xff80000005977808 */ /* 0x000fe20006800000 */
[----:B------:R-:W-:Y:S01]  /*b1f0*/  FFMA.FTZ R5, R4, UR18, R51 ;  /* 0x0000001204057c23 */ /* 0x000fe20008010033 */
[----:B------:R-:W-:Y:S01]  /*b200*/  FSEL R149, R6, -INF , !P6 ;  /* 0xff80000006957808 */ /* 0x000fe20007000000 */
[----:B------:R-:W-:Y:S01]  /*b210*/  FFMA.FTZ R6, R4, UR18, R49 ;  /* 0x0000001204067c23 */ /* 0x000fe20008010031 */
[C---:B------:R-:W-:Y:S01]  /*b220*/  ISETP.GE.AND P3, PT, R2.reuse, R45, PT ;  /* 0x0000002d0200720c */ /* 0x040fe20003f66270 */
[----:B------:R-:W-:Y:S01]  /*b230*/  HMMA.16816.F32.BF16 R48, R8, R24, R220 ;  /* 0x000000180830723c */ /* 0x000fe200000418dc */
[----:B------:R-:W-:-:S02]  /*b240*/  ISETP.GE.AND P6, PT, R2, R47, PT ;  /* 0x0000002f0200720c */ /* 0x000fc40003fc6270 */
[----:B------:R-:W-:Y:S01]  /*b250*/  ISETP.GE.AND P5, PT, R2, R46, PT ;  /* 0x0000002e0200720c */ /* 0x000fe20003fa6270 */
[----:B------:R-:W-:Y:S01]  /*b260*/  VIADD R2, R0, 0x18 ;  /* 0x0000001800027836 */ /* 0x000fe20000000000 */
[----:B------:R-:W-:Y:S01]  /*b270*/  FSEL R147, R5, -INF , !P3 ;  /* 0xff80000005937808 */ /* 0x000fe20005800000 */
[C---:B------:R-:W-:Y:S01]  /*b280*/  FFMA.FTZ R5, R4.reuse, UR18, R41 ;  /* 0x0000001204057c23 */ /* 0x040fe20008010029 */
[----:B------:R-:W-:Y:S01]  /*b290*/  FSEL R198, R7, -INF , !P4 ;  /* 0xff80000007c67808 */ /* 0x000fe20006000000 */
[----:B------:R-:W-:Y:S01]  /*b2a0*/  FFMA.FTZ R4, R4, UR18, R43 ;  /* 0x0000001204047c23 */ /* 0x000fe2000801002b */
[----:B------:R-:W-:Y:S01]  /*b2b0*/  FSEL R203, R3, -INF , !P2 ;  /* 0xff80000003cb7808 */ /* 0x000fe20005000000 */
[----:B------:R-:W-:Y:S01]  /*b2c0*/  HMMA.16816.F32.BF16 R16, R12, R26, R140 ;  /* 0x0000001a0c10723c */ /* 0x000fe2000004188c */
[----:B------:R-:W-:Y:S02]  /*b2d0*/  FSEL R40, R6, -INF , !P0 ;  /* 0xff80000006287808 */ /* 0x000fe40004000000 */
        /* <DEDUP_REMOVED lines=9> */
[C---:B------:R-:W-:Y:S01]  /*b370*/  FFMA.FTZ R5, R3.reuse, UR18, R30 ;  /* 0x0000001203057c23 */ /* 0x040fe2000801001e */
[----:B------:R-:W-:Y:S01]  /*b380*/  I2FP.F32.S32 R4, R2 ;  /* 0x0000000200047245 */ /* 0x000fe20000201400 */
[----:B------:R-:W-:Y:S01]  /*b390*/  FFMA.FTZ R7, R3, UR18, R32 ;  /* 0x0000001203077c23 */ /* 0x000fe20008010020 */
[----:B------:R-:W-:-:S02]  /*b3a0*/  ISETP.GE.AND P6, PT, R2, R44, PT ;  /* 0x0000002c0200720c */ /* 0x000fc40003fc6270 */
[----:B------:R-:W-:Y:S01]  /*b3b0*/  FSEL R146, R6, -INF , !P4 ;  /* 0xff80000006927808 */ /* 0x000fe20006000000 */
[C---:B------:R-:W-:Y:S01]  /*b3c0*/  FFMA.FTZ R6, R4.reuse, UR18, R29 ;  /* 0x0000001204067c23 */ /* 0x040fe2000801001d */
[----:B------:R-:W-:Y:S01]  /*b3d0*/  FSEL R148, R5, -INF , !P2 ;  /* 0xff80000005947808 */ /* 0x000fe20005000000 */
[----:B------:R-:W-:Y:S01]  /*b3e0*/  FFMA.FTZ R5, R3, UR18, R34 ;  /* 0x0000001203057c23 */ /* 0x000fe20008010022 */
[----:B------:R-:W-:Y:S01]  /*b3f0*/  FFMA.FTZ R24, R4, UR18, R31 ;  /* 0x0000001204187c23 */ /* 0x000fe2000801001f */
[----:B------:R-:W-:Y:S01]  /*b400*/  ISETP.GE.AND P5, PT, R2, R45, PT ;  /* 0x0000002d0200720c */ /* 0x000fe20003fa6270 */
[----:B------:R-:W-:Y:S01]  /*b410*/  VIADD R3, R0, 0x20 ;  /* 0x0000002000037836 */ /* 0x000fe20000000000 */
[----:B------:R-:W-:Y:S01]  /*b420*/  FSEL R191, R7, -INF , !P0 ;  /* 0xff80000007bf7808 */ /* 0x000fe20004000000 */
[-C--:B-1----:R-:W-:Y:S01]  /*b430*/  HMMA.16816.F32.BF16 R28, R8, R20.reuse, R228 ;  /* 0x00000014081c723c */ /* 0x082fe200000418e4 */
[----:B------:R-:W-:Y:S01]  /*b440*/  FSEL R197, R5, -INF , !P3 ;  /* 0xff80000005c57808 */ /* 0x000fe20005800000 */
[----:B------:R-:W-:Y:S01]  /*b450*/  FFMA.FTZ R5, R4, UR18, R33 ;  /* 0x0000001204057c23 */ /* 0x000fe20008010021 */
[----:B------:R-:W-:Y:S01]  /*b460*/  FSEL R43, R6, -INF , !P6 ;  /* 0xff800000062b7808 */ /* 0x000fe20007000000 */
[----:B------:R-:W-:Y:S01]  /*b470*/  FFMA.FTZ R4, R4, UR18, R35 ;  /* 0x0000001204047c23 */ /* 0x000fe20008010023 */
[----:B------:R-:W-:Y:S01]  /*b480*/  FSEL R75, R24, -INF , !P5 ;  /* 0xff800000184b7808 */ /* 0x000fe20006800000 */
[----:B------:R-:W-:Y:S01]  /*b490*/  HMMA.16816.F32.BF16 R32, R12, R20, R52 ;  /* 0x000000140c20723c */ /* 0x000fe20000041834 */
[----:B------:R-:W-:-:S02]  /*b4a0*/  ISETP.GE.AND P0, PT, R3, R44, PT ;  /* 0x0000002c0300720c */ /* 0x000fc40003f06270 */
[C---:B------:R-:W-:Y:S02]  /*b4b0*/  ISETP.GE.AND P3, PT, R3.reuse, R45, PT ;  /* 0x0000002d0300720c */ /* 0x040fe40003f66270 */
[CC--:B------:R-:W-:Y:S01]  /*b4c0*/  ISETP.GE.AND P6, PT, R3.reuse, R47.reuse, PT ;  /* 0x0000002f0300720c */ /* 0x0c0fe20003fc6270 */
[C---:B------:R-:W-:Y:S01]  /*b4d0*/  HMMA.16816.F32.BF16 R24, R8.reuse, R26, R172 ;  /* 0x0000001a0818723c */ /* 0x040fe200000418ac */
        /* <DEDUP_REMOVED lines=27> */
[----:B------:R-:W-:Y:S02]  /*b690*/  FSEL R172, R3, -INF , !P5 ;  /* 0xff80000003ac7808 */ /* 0x000fe40006800000 */
        /* <DEDUP_REMOVED lines=16> */
[C---:B------:R-:W-:Y:S01]  /*b7a0*/  FFMA.FTZ R6, R4.reuse, UR18, R17 ;  /* 0x0000001204067c23 */ /* 0x040fe20008010011 */
[----:B------:R-:W-:Y:S01]  /*b7b0*/  FSEL R161, R5, -INF , !P5 ;  /* 0xff80000005a17808 */ /* 0x000fe20006800000 */
[----:B------:R-:W-:Y:S01]  /*b7c0*/  FFMA.FTZ R5, R4, UR18, R19 ;  /* 0x0000001204057c23 */ /* 0x000fe20008010013 */
[----:B------:R-:W-:-:S02]  /*b7d0*/  ISETP.GE.AND P3, PT, R2, R45, PT ;  /* 0x0000002d0200720c */ /* 0x000fc40003f66270 */
[C---:B------:R-:W-:Y:S02]  /*b7e0*/  ISETP.GE.AND P6, PT, R2.reuse, R47, PT ;  /* 0x0000002f0200720c */ /* 0x040fe40003fc6270 */
[----:B------:R-:W-:Y:S01]  /*b7f0*/  ISETP.GE.AND P5, PT, R2, R46, PT ;  /* 0x0000002e0200720c */ /* 0x000fe20003fa6270 */
[----:B------:R-:W-:Y:S01]  /*b800*/  VIADD R2, R0, 0x30 ;  /* 0x0000003000027836 */ /* 0x000fe20000000000 */
[----:B------:R-:W-:Y:S01]  /*b810*/  FSEL R141, R6, -INF , !P0 ;  /* 0xff800000068d7808 */ /* 0x000fe20004000000 */
[C---:B------:R-:W-:Y:S01]  /*b820*/  FFMA.FTZ R6, R4.reuse, UR18, R25 ;  /* 0x0000001204067c23 */ /* 0x040fe20008010019 */
[----:B------:R-:W-:Y:S01]  /*b830*/  FSEL R163, R3, -INF , !P2 ;  /* 0xff80000003a37808 */ /* 0x000fe20005000000 */
[----:B------:R-:W-:Y:S01]  /*b840*/  FFMA.FTZ R4, R4, UR18, R27 ;  /* 0x0000001204047c23 */ /* 0x000fe2000801001b */
[----:B------:R-:W-:Y:S02]  /*b850*/  I2FP.F32.S32 R3, R2 ;  /* 0x0000000200037245 */ /* 0x000fe40000201400 */
[----:B------:R-:W-:-:S02]  /*b860*/  FSEL R162, R7, -INF , !P4 ;  /* 0xff80000007a27808 */ /* 0x000fc40006000000 */
[----:B------:R-:W-:Y:S01]  /*b870*/  FSEL R157, R5, -INF , !P3 ;  /* 0xff800000059d7808 */ /* 0x000fe20005800000 */
[C---:B------:R-:W-:Y:S01]  /*b880*/  FFMA.FTZ R5, R3.reuse, UR18, R32 ;  /* 0x0000001203057c23 */ /* 0x040fe20008010020 */
[C---:B------:R-:W-:Y:S02]  /*b890*/  ISETP.GE.AND P4, PT, R2.reuse, R44, PT ;  /* 0x0000002c0200720c */ /* 0x040fe40003f86270 */
[C---:B------:R-:W-:Y:S02]  /*b8a0*/  ISETP.GE.AND P2, PT, R2.reuse, R45, PT ;  /* 0x0000002d0200720c */ /* 0x040fe40003f46270 */
[C---:B------:R-:W-:Y:S02]  /*b8b0*/  ISETP.GE.AND P0, PT, R2.reuse, R47, PT ;  /* 0x0000002f0200720c */ /* 0x040fe40003f06270 */
[----:B------:R-:W-:Y:S01]  /*b8c0*/  ISETP.GE.AND P3, PT, R2, R46, PT ;  /* 0x0000002e0200720c */ /* 0x000fe20003f66270 */
[----:B------:R-:W-:Y:S01]  /*b8d0*/  VIADD R2, R0, 0x31 ;  /* 0x0000003100027836 */ /* 0x000fe20000000000 */
[----:B------:R-:W-:Y:S01]  /*b8e0*/  FSEL R156, R6, -INF , !P6 ;  /* 0xff800000069c7808 */ /* 0x000fe20007000000 */
[----:B------:R-:W-:Y:S01]  /*b8f0*/  FFMA.FTZ R6, R3, UR18, R34 ;  /* 0x0000001203067c23 */ /* 0x000fe20008010022 */
[----:B------:R-:W-:-:S02]  /*b900*/  FSEL R159, R4, -INF , !P5 ;  /* 0xff800000049f7808 */ /* 0x000fc40006800000 */
[----:B------:R-:W-:Y:S02]  /*b910*/  I2FP.F32.S32 R4, R2 ;  /* 0x0000000200047245 */ /* 0x000fe40000201400 */
        /* <DEDUP_REMOVED lines=8> */
[----:B------:R-:W-:-:S02]  /*b9a0*/  ISETP.GE.AND P4, PT, R2, R47, PT ;  /* 0x0000002f0200720c */ /* 0x000fc40003f86270 */
[----:B------:R-:W-:Y:S01]  /*b9b0*/  ISETP.GE.AND P2, PT, R2, R46, PT ;  /* 0x0000002e0200720c */ /* 0x000fe20003f46270 */
[----:B------:R-:W-:Y:S01]  /*b9c0*/  VIADD R2, R0, 0x38 ;  /* 0x0000003800027836 */ /* 0x000fe20000000000 */
[----:B------:R-:W-:Y:S02]  /*b9d0*/  FSEL R158, R3, -INF , !P3 ;  /* 0xff800000039e7808 */ /* 0x000fe40005800000 */
[----:B------:R-:W-:Y:S02]  /*b9e0*/  FSEL R142, R6, -INF , !P0 ;  /* 0xff800000068e7808 */ /* 0x000fe40004000000 */
[----:B------:R-:W-:Y:S02]  /*b9f0*/  I2FP.F32.S32 R3, R2 ;  /* 0x0000000200037245 */ /* 0x000fe40000201400 */
[----:B------:R-:W-:Y:S01]  /*ba00*/  FSEL R58, R5, -INF , !P6 ;  /* 0xff800000053a7808 */ /* 0x000fe20007000000 */
[----:B------:R-:W-:Y:S01]  /*ba10*/  FFMA.FTZ R5, R4, UR18, R29 ;  /* 0x0000001204057c23 */ /* 0x000fe2000801001d */
[----:B------:R-:W-:Y:S01]  /*ba20*/  FSEL R62, R7, -INF , !P5 ;  /* 0xff800000073e7808 */ /* 0x000fe20006800000 */
[C---:B------:R-:W-:Y:S01]  /*ba30*/  FFMA.FTZ R8, R3.reuse, UR18, R8 ;  /* 0x0000001203087c23 */ /* 0x040fe20008010008 */
[C---:B------:R-:W-:Y:S01]  /*ba40*/  ISETP.GE.AND P0, PT, R2.reuse, R44, PT ;  /* 0x0000002c0200720c */ /* 0x040fe20003f06270 */
[C---:B------:R-:W-:Y:S01]  /*ba50*/  FFMA.FTZ R6, R3.reuse, UR18, R12 ;  /* 0x0000001203067c23 */ /* 0x040fe2000801000c */
[C---:B------:R-:W-:Y:S01]  /*ba60*/  ISETP.GE.AND P3, PT, R2.reuse, R45, PT ;  /* 0x0000002d0200720c */ /* 0x040fe20003f66270 */
[----:B------:R-:W-:Y:S01]  /*ba70*/  FFMA.FTZ R7, R3, UR18, R10 ;  /* 0x0000001203077c23 */ /* 0x000fe2000801000a */
[----:B------:R-:W-:-:S02]  /*ba80*/  ISETP.GE.AND P6, PT, R2, R47, PT ;  /* 0x0000002f0200720c */ /* 0x000fc40003fc6270 */
[----:B------:R-:W-:Y:S01]  /*ba90*/  ISETP.GE.AND P5, PT, R2, R46, PT ;  /* 0x0000002e0200720c */ /* 0x000fe20003fa6270 */
[----:B------:R-:W-:Y:S01]  /*baa0*/  FFMA.FTZ R2, R4, UR18, R31 ;  /* 0x0000001204027c23 */ /* 0x000fe2000801001f */
[----:B------:R-:W-:Y:S01]  /*bab0*/  FFMA.FTZ R4, R3, UR18, R14 ;  /* 0x0000001203047c23 */ /* 0x000fe2000801000e */
[----:B------:R-:W-:Y:S02]  /*bac0*/  I2FP.F32.S32 R3, R0 ;  /* 0x0000000000037245 */ /* 0x000fe40000201400 */
[----:B------:R-:W-:Y:S02]  /*bad0*/  FSEL R50, R6, -INF , !P0 ;  /* 0xff80000006327808 */ /* 0x000fe40004000000 */
[----:B------:R-:W-:Y:S01]  /*bae0*/  ISETP.GE.AND P0, PT, R0, R47, PT ;  /* 0x0000002f0000720c */ /* 0x000fe20003f06270 */
[----:B------:R-:W-:Y:S01]  /*baf0*/  FFMA.FTZ R6, R3, UR18, R64 ;  /* 0x0000001203067c23 */ /* 0x000fe20008010040 */
[----:B------:R-:W-:Y:S02]  /*bb00*/  FSEL R63, R5, -INF , !P4 ;  /* 0xff800000053f7808 */ /* 0x000fe40006000000 */
[----:B------:R-:W-:Y:S01]  /*bb10*/  FSEL R143, R2, -INF , !P2 ;  /* 0xff800000028f7808 */ /* 0x000fe20005000000 */
[C---:B------:R-:W-:Y:S01]  /*bb20*/  FFMA.FTZ R2, R3.reuse, UR18, R72 ;  /* 0x0000001203027c23 */ /* 0x040fe20008010048 */
        /* <DEDUP_REMOVED lines=10> */
[----:B------:R-:W-:Y:S02]  /*bbd0*/  I2FP.F32.S32 R2, R0 ;  /* 0x0000000000027245 */ /* 0x000fe40000201400 */
[----:B------:R-:W-:-:S02]  /*bbe0*/  FSEL R60, R8, -INF , !P6 ;  /* 0xff800000083c7808 */ /* 0x000fc40007000000 */
[----:B------:R-:W-:Y:S01]  /*bbf0*/  FSEL R72, R7, -INF , !P5 ;  /* 0xff80000007487808 */ /* 0x000fe20006800000 */
[----:B------:R-:W-:Y:S01]  /*bc00*/  FFMA.FTZ R5, R2, UR18, R13 ;  /* 0x0000001202057c23 */ /* 0x000fe2000801000d */
[----:B------:R-:W-:Y:S01]  /*bc10*/  FSEL R23, R4, -INF , !P2 ;  /* 0xff80000004177808 */ /* 0x000fe20005000000 */
[----:B------:R-:W-:Y:S01]  /*bc20*/  FFMA.FTZ R4, R2, UR18, R15 ;  /* 0x0000001202047c23 */ /* 0x000fe2000801000f */
[C---:B------:R-:W-:Y:S02]  /*bc30*/  ISETP.GE.AND P6, PT, R0.reuse, R44, PT ;  /* 0x0000002c0000720c */ /* 0x040fe40003fc6270 */
[C---:B------:R-:W-:Y:S02]  /*bc40*/  ISETP.GE.AND P5, PT, R0.reuse, R45, PT ;  /* 0x0000002d0000720c */ /* 0x040fe40003fa6270 */
[C---:B------:R-:W-:Y:S02]  /*bc50*/  ISETP.GE.AND P4, PT, R0.reuse, R47, PT ;  /* 0x0000002f0000720c */ /* 0x040fe40003f86270 */
[----:B------:R-:W-:Y:S01]  /*bc60*/  ISETP.GE.AND P2, PT, R0, R46, PT ;  /* 0x0000002e0000720c */ /* 0x000fe20003f46270 */
[C---:B------:R-:W-:Y:S01]  /*bc70*/  FFMA.FTZ R0, R2.reuse, UR18, R9 ;  /* 0x0000001202007c23 */ /* 0x040fe20008010009 */
[----:B------:R-:W-:Y:S01]  /*bc80*/  FFMA.FTZ R2, R2, UR18, R11 ;  /* 0x0000001202027c23 */ /* 0x000fe2000801000b */
[----:B------:R-:W-:-:S02]  /*bc90*/  FSEL R49, R3, -INF , !P3 ;  /* 0xff80000003317808 */ /* 0x000fc40005800000 */
[----:B------:R-:W-:Y:S02]  /*bca0*/  FSEL R35, R5, -INF , !P6 ;  /* 0xff80000005237808 */ /* 0x000fe40007000000 */
[----:B------:R-:W-:Y:S02]  /*bcb0*/  FSEL R42, R4, -INF , !P5 ;  /* 0xff800000042a7808 */ /* 0x000fe40006800000 */
[----:B------:R-:W-:Y:S02]  /*bcc0*/  FSEL R48, R0, -INF , !P4 ;  /* 0xff80000000307808 */ /* 0x000fe40006000000 */
[----:B------:R-:W-:Y:S01]  /*bcd0*/  FSEL R59, R2, -INF , !P2 ;  /* 0xff800000023b7808 */ /* 0x000fe20005000000 */
[----:B------:R-:W-:Y:S06]  /*bce0*/  @!P0 BRA `(.L_x_1253) ;  /* 0x0000000000f88947 */ /* 0x000fec0003800000 */
        /* <DEDUP_REMOVED lines=60> */
.L_x_1255:
[----:B------:R-:W-:Y:S05]  /*c0b0*/  BSYNC B0 ;  /* 0x0000000000007941 */ /* 0x000fea0003800000 */
.L_x_1254:
[----:B------:R-:W0:Y:S02]  /*c0c0*/  LDGDEPBAR ;  /* 0x00000000000079af */ /* 0x000e240000000000 */
.L_x_1253:
[----:B-1----:R-:W3:Y:S04]  /*c0d0*/  LDL R7, [R1+0x168] ;  /* 0x0001680001077983 */ /* 0x002ee80000100800 */
[----:B------:R-:W4:Y:S04]  /*c0e0*/  LDL R5, [R1+0x80] ;  /* 0x0000800001057983 */ /* 0x000f280000100800 */
[----:B------:R-:W4:Y:S01]  /*c0f0*/  LDL R4, [R1+0x90] ;  /* 0x0000900001047983 */ /* 0x000f220000100800 */
[----:B------:R-:W-:-:S04]  /*c100*/  FMNMX.FTZ R0, R71, R22, !PT ;  /* 0x0000001647007209 */ /* 0x000fc80007810000 */
[----:B------:R-:W-:-:S04]  /*c110*/  FMNMX.FTZ R0, R73, R0, !PT ;  /* 0x0000000049007209 */ /* 0x000fc80007810000 */
[----:B------:R-:W-:-:S04]  /*c120*/  FMNMX.FTZ R0, R152, R0, !PT ;  /* 0x0000000098007209 */ /* 0x000fc80007810000 */
[----:B------:R-:W-:-:S04]  /*c130*/  FMNMX.FTZ R0, R67, R0, !PT ;  /* 0x0000000043007209 */ /* 0x000fc80007810000 */
[----:B------:R-:W-:-:S04]  /*c140*/  FMNMX.FTZ R0, R149, R0, !PT ;  /* 0x0000000095007209 */ /* 0x000fc80007810000 */
        /* <DEDUP_REMOVED lines=21> */
[----:B------:R-:W1:Y:S01]  /*c2a0*/  SHFL.BFLY PT, R3, R0, 0x2, 0x1f ;  /* 0x0c401f0000037f89 */ /* 0x000e6200000e0000 */
[----:B------:R-:W-:-:S04]  /*c2b0*/  FMNMX.FTZ R6, R161, R6, !PT ;  /* 0x00000006a1067209 */ /* 0x000fc80007810000 */
[----:B------:R-:W-:-:S04]  /*c2c0*/  FMNMX.FTZ R6, R157, R6, !PT ;  /* 0x000000069d067209 */ /* 0x000fc80007810000 */
[----:B------:R-:W-:-:S04]  /*c2d0*/  FMNMX.FTZ R6, R140, R6, !PT ;  /* 0x000000068c067209 */ /* 0x000fc80007810000 */
[----:B------:R-:W-:Y:S01]  /*c2e0*/  FMNMX.FTZ R6, R62, R6, !PT ;  /* 0x000000063e067209 */ /* 0x000fe20007810000 */
[----:B------:R-:W-:-:S03]  /*c2f0*/  USHF.L.U32 UR6, UR19, 0x1, URZ ;  /* 0x0000000113067899 */ /* 0x000fc6000800063f */
[----:B------:R-:W-:Y:S01]  /*c300*/  FMNMX.FTZ R6, R57, R6, !PT ;  /* 0x0000000639067209 */ /* 0x000fe20007810000 */
[----:B------:R-:W-:-:S03]  /*c310*/  IMAD.U32 R2, RZ, RZ, UR33 ;  /* 0x00000021ff027e24 */ /* 0x000fc6000f8e00ff */
[----:B------:R-:W-:Y:S01]  /*c320*/  FMNMX.FTZ R6, R42, R6, !PT ;  /* 0x000000062a067209 */ /* 0x000fe20007810000 */
[----:B------:R-:W-:Y:S01]  /*c330*/  STL [R1+0x1cc], R74 ;  /* 0x0001cc4a01007387 */ /* 0x000fe20000100800 */
[----:B-1----:R-:W-:-:S03]  /*c340*/  FMNMX.FTZ R0, R0, R3, !PT ;  /* 0x0000000300007209 */ /* 0x002fc60007810000 */
[----:B------:R-:W1:Y:S04]  /*c350*/  SHFL.BFLY PT, R18, R6, 0x2, 0x1f ;  /* 0x0c401f0006127f89 */ /* 0x000e6800000e0000 */
[----:B------:R-:W-:Y:S04]  /*c360*/  STL [R1+0x1c8], R144 ;  /* 0x0001c89001007387 */ /* 0x000fe80000100800 */
[----:B------:R-:W-:Y:S04]  /*c370*/  STL [R1+0x1c4], R145 ;  /* 0x0001c49101007387 */ /* 0x000fe80000100800 */
[----:B------:R-:W-:Y:S04]  /*c380*/  STL [R1+0x1c0], R177 ;  /* 0x0001c0b101007387 */ /* 0x000fe80000100800 */
[----:B------:R-:W-:Y:S04]  /*c390*/  STL [R1+0x1bc], R180 ;  /* 0x0001bcb401007387 */ /* 0x000fe80000100800 */
[----:B------:R-:W2:Y:S01]  /*c3a0*/  SHFL.BFLY PT, R10, R0, 0x1, 0x1f ;  /* 0x0c201f00000a7f89 */ /* 0x000ea200000e0000 */
[----:B------:R-:W-:-:S04]  /*c3b0*/  ULEA UR4, UR19, 0x1, 0x1 ;  /* 0x0000000113047891 */ /* 0x000fc8000f8e083f */
[----:B------:R-:W-:Y:S01]  /*c3c0*/  ULOP3.LUT UR4, UR4, UR33, URZ, 0x3c, !UPT ;  /* 0x0000002104047292 */ /* 0x000fe2000f8e3c3f */
[----:B-1----:R-:W-:-:S05]  /*c3d0*/  FMNMX.FTZ R18, R6, R18, !PT ;  /* 0x0000001206127209 */ /* 0x002fca0007810000 */
[----:B------:R-:W1:Y:S01]  /*c3e0*/  SHFL.BFLY PT, R19, R18, 0x1, 0x1f ;  /* 0x0c201f0012137f89 */ /* 0x000e6200000e0000 */
[----:B--2---:R-:W-:-:S04]  /*c3f0*/  FMNMX.FTZ R244, R0, R10, !PT ;  /* 0x0000000a00f47209 */ /* 0x004fc80007810000 */
[----:B------:R-:W-:Y:S02]  /*c400*/  FSETP.NEU.FTZ.AND P2, PT, R244, -INF , PT ;  /* 0xff800000f400780b */ /* 0x000fe40003f5d000 */
[----:B-1----:R-:W-:-:S04]  /*c410*/  FMNMX.FTZ R242, R18, R19, !PT ;  /* 0x0000001312f27209 */ /* 0x002fc80007810000 */
[----:B------:R-:W-:Y:S01]  /*c420*/  FSETP.NEU.FTZ.AND P4, PT, R242, -INF , PT ;  /* 0xff800000f200780b */ /* 0x000fe20003f9d000 */
[----:B------:R-:W-:Y:S04]  /*c430*/  STL [R1+0x1b8], R178 ;  /* 0x0001b8b201007387 */ /* 0x000fe80000100800 */
[----:B------:R-:W-:Y:S01]  /*c440*/  STL [R1+0x1b4], R179 ;  /* 0x0001b4b301007387 */ /* 0x000fe20000100800 */
[----:B------:R-:W-:-:S03]  /*c450*/  FSEL R66, R244, RZ, P2 ;  /* 0x000000fff4427208 */ /* 0x000fc60001000000 */
[----:B------:R-:W-:Y:S04]  /*c460*/  STL [R1+0x1b0], R233 ;  /* 0x0001b0e901007387 */ /* 0x000fe80000100800 */
[----:B------:R-:W-:Y:S04]  /*c470*/  STL [R1+0x1ac], R232 ;  /* 0x0001ace801007387 */ /* 0x000fe80000100800 */
[----:B------:R-:W-:Y:S04]  /*c480*/  STL [R1+0x1a8], R192 ;  /* 0x0001a8c001007387 */ /* 0x000fe80000100800 */
[----:B------:R-:W-:Y:S04]  /*c490*/  STL [R1+0x1a4], R190 ;  /* 0x0001a4be01007387 */ /* 0x000fe80000100800 */
[----:B------:R-:W-:Y:S04]  /*c4a0*/  STL [R1+0x1a0], R189 ;  /* 0x0001a0bd01007387 */ /* 0x000fe80000100800 */
[----:B------:R-:W-:Y:S04]  /*c4b0*/  STL [R1+0x19c], R188 ;  /* 0x00019cbc01007387 */ /* 0x000fe80000100800 */
[----:B------:R-:W-:Y:S04]  /*c4c0*/  STL [R1+0x198], R187 ;  /* 0x000198bb01007387 */ /* 0x000fe80000100800 */
[----:B------:R1:W-:Y:S01]  /*c4d0*/  STL [R1+0x194], R186 ;  /* 0x000194ba01007387 */ /* 0x0003e20000100800 */
[----:B---3--:R-:W-:-:S05]  /*c4e0*/  IMAD.WIDE.U32 R220, R7, -0x2daee0ad, RZ ;  /* 0xd2511f5307dc7825 */ /* 0x008fca00078e00ff */
[----:B------:R-:W-:Y:S02]  /*c4f0*/  LOP3.LUT R225, R221, UR6, R2, 0x96, !PT ;  /* 0x00000006dde17c12 */ /* 0x000fe4000f8e9602 */
[----:B------:R-:W-:Y:S01]  /*c500*/  LOP3.LUT R2, R235, UR41, R220, 0x96, !PT ;  /* 0x00000029eb027c12 */ /* 0x000fe2000f8e96dc */
[----:B----4-:R-:W-:Y:S02]  /*c510*/  IMAD R180, R5, -0x326172a9, RZ ;  /* 0xcd9e8d5705b47824 */ /* 0x010fe400078e02ff */
[----:B------:R-:W-:-:S04]  /*c520*/  IMAD.WIDE.U32 R20, R225, -0x326172a9, RZ ;  /* 0xcd9e8d57e1147825 */ /* 0x000fc800078e00ff */
[----:B------:R-:W-:-:S04]  /*c530*/  IMAD.WIDE.U32 R2, R2, -0x326172a9, RZ ;  /* 0xcd9e8d5702027825 */ /* 0x000fc800078e00ff */
[----:B------:R-:W-:Y:S01]  /*c540*/  IMAD.MOV.U32 R226, RZ, RZ, R4 ;  /* 0x000000ffffe27224 */ /* 0x000fe200078e0004 */
[----:B------:R-:W-:Y:S02]  /*c550*/  LOP3.LUT R4, R21, UR42, R180, 0x96, !PT ;  /* 0x0000002a15047c12 */ /* 0x000fe4000f8e96b4 */
[----:B------:R-:W-:-:S03]  /*c560*/  LOP3.LUT R8, R3, UR40, R20, 0x96, !PT ;  /* 0x0000002803087c12 */ /* 0x000fc6000f8e9614 */
[----:B------:R-:W-:-:S04]  /*c570*/  IMAD.WIDE.U32 R4, R4, -0x2daee0ad, RZ ;  /* 0xd2511f5304047825 */ /* 0x000fc800078e00ff */
[----:B------:R-:W-:Y:S01]  /*c580*/  IMAD.WIDE.U32 R8, R8, -0x2daee0ad, RZ ;  /* 0xd2511f5308087825 */ /* 0x000fe200078e00ff */
[----:B------:R-:W-:Y:S02]  /*c590*/  LOP3.LUT R7, R221, UR4, RZ, 0x3c, !PT ;  /* 0x00000004dd077c12 */ /* 0x000fe4000f8e3cff */
[----:B------:R-:W-:Y:S02]  /*c5a0*/  LOP3.LUT R5, R5, UR39, R234, 0x96, !PT ;  /* 0x0000002705057c12 */ /* 0x000fe4000f8e96ea */
[----:B------:R-:W-:Y:S01]  /*c5b0*/  LOP3.LUT R14, R9, UR37, R4, 0x96, !PT ;  /* 0x00000025090e7c12 */ /* 0x000fe2000f8e9604 */
[----:B------:R-:W-:-:S04]  /*c5c0*/  IMAD.WIDE.U32 R166, R7, -0x326172a9, RZ ;  /* 0xcd9e8d5707a67825 */ /* 0x000fc800078e00ff */
[----:B------:R-:W-:-:S04]  /*c5d0*/  IMAD.WIDE.U32 R4, R5, -0x326172a9, RZ ;  /* 0xcd9e8d5705047825 */ /* 0x000fc800078e00ff */
[----:B------:R-:W-:Y:S01]  /*c5e0*/  IMAD.WIDE.U32 R14, R14, -0x326172a9, RZ ;  /* 0xcd9e8d570e0e7825 */ /* 0x000fe200078e00ff */
[----:B------:R-:W-:Y:S02]  /*c5f0*/  LOP3.LUT R0, R167, UR42, R180, 0x96, !PT ;  /* 0x0000002aa7007c12 */ /* 0x000fe4000f8e96b4 */
[----:B------:R-:W-:Y:S02]  /*c600*/  LOP3.LUT R12, R3, UR40, R166, 0x96, !PT ;  /* 0x00000028030c7c12 */ /* 0x000fe4000f8e96a6 */
[----:B------:R-:W-:Y:S02]  /*c610*/  LOP3.LUT R6, R5, UR38, R2, 0x96, !PT ;  /* 0x0000002605067c12 */ /* 0x000fe4000f8e9602 */
[----:B------:R-:W-:Y:S01]  /*c620*/  LOP3.LUT R16, R15, UR36, R4, 0x96, !PT ;  /* 0x000000240f107c12 */ /* 0x000fe2000f8e9604 */
[----:B------:R-:W-:-:S04]  /*c630*/  IMAD.WIDE.U32 R4, R0, -0x2daee0ad, RZ ;  /* 0xd2511f5300047825 */ /* 0x000fc800078e00ff */
[----:B------:R-:W-:Y:S01]  /*c640*/  FMUL.FTZ R0, R244, UR43 ;  /* 0x0000002bf4007c20 */ /* 0x000fe20008410000 */
[----:B------:R-:W-:-:S04]  /*c650*/  IMAD.WIDE.U32 R12, R12, -0x2daee0ad, RZ ;  /* 0xd2511f530c0c7825 */ /* 0x000fc800078e00ff */
[----:B------:R-:W-:-:S04]  /*c660*/  IMAD.WIDE.U32 R6, R6, -0x2daee0ad, RZ ;  /* 0xd2511f5306067825 */ /* 0x000fc800078e00ff */
[----:B------:R-:W-:Y:S01]  /*c670*/  IMAD.WIDE.U32 R16, R16, -0x2daee0ad, RZ ;  /* 0xd2511f5310107825 */ /* 0x000fe200078e00ff */
[----:B------:R-:W-:Y:S02]  /*c680*/  LOP3.LUT R3, R5, UR39, R234, 0x96, !PT ;  /* 0x0000002705037c12 */ /* 0x000fe4000f8e96ea */
[----:B------:R-:W-:Y:S02]  /*c690*/  LOP3.LUT R10, R13, UR37, R4, 0x96, !PT ;  /* 0x000000250d0a7c12 */ /* 0x000fe4000f8e9604 */
[----:B------:R-:W-:Y:S02]  /*c6a0*/  FSEL R0, R0, RZ, P2 ;  /* 0x000000ff00007208 */ /* 0x000fe40001000000 */
[----:B------:R-:W-:Y:S02]  /*c6b0*/  LOP3.LUT R8, R7, UR35, R8, 0x96, !PT ;  /* 0x0000002307087c12 */ /* 0x000fe4000f8e9608 */
[----:B------:R-:W-:Y:S01]  /*c6c0*/  LOP3.LUT R4, R17, UR29, R6, 0x96, !PT ;  /* 0x0000001d11047c12 */ /* 0x000fe2000f8e9606 */
[----:B------:R-:W-:-:S04]  /*c6d0*/  IMAD.WIDE.U32 R6, R3, -0x326172a9, RZ ;  /* 0xcd9e8d5703067825 */ /* 0x000fc800078e00ff */
[----:B------:R-:W-:Y:S01]  /*c6e0*/  FFMA.FTZ R3, R22, UR43, -R0 ;  /* 0x0000002b16037c23 */ /* 0x000fe20008010800 */
[----:B------:R-:W-:-:S04]  /*c6f0*/  IMAD.WIDE.U32 R8, R8, -0x326172a9, RZ ;  /* 0xcd9e8d5708087825 */ /* 0x000fc800078e00ff */
[----:B------:R-:W-:Y:S01]  /*c700*/  IMAD.WIDE.U32 R4, R4, -0x326172a9, RZ ;  /* 0xcd9e8d5704047825 */ /* 0x000fe200078e00ff */
[----:B------:R2:W-:Y:S01]  /*c710*/  MUFU.EX2 R165, R3 ;  /* 0x0000000300a57308 */ /* 0x0005e20000000800 */
[----:B------:R-:W-:Y:S02]  /*c720*/  LOP3.LUT R7, R7, UR38, R2, 0x96, !PT ;  /* 0x0000002607077c12 */ /* 0x000fe4000f8e9602 */
[----:B------:R-:W-:-:S05]  /*c730*/  IMAD.WIDE.U32 R10, R10, -0x326172a9, RZ ;  /* 0xcd9e8d570a0a7825 */ /* 0x000fca00078e00ff */
[----:B------:R-:W-:Y:S01]  /*c740*/  LOP3.LUT R11, R11, UR36, R6, 0x96, !PT ;  /* 0x000000240b0b7c12 */ /* 0x000fe2000f8e9606 */
[----:B------:R-:W-:Y:S01]  /*c750*/  IMAD.WIDE.U32 R6, R7, -0x2daee0ad, RZ ;  /* 0xd2511f5307067825 */ /* 0x000fe200078e00ff */
[----:B--2---:R-:W-:-:S03]  /*c760*/  LOP3.LUT R3, R5, UR22, R8, 0x96, !PT ;  /* 0x0000001605037c12 */ /* 0x004fc6000f8e9608 */
[----:B------:R-:W-:-:S04]  /*c770*/  FFMA.FTZ R8, R73, UR43, -R0 ;  /* 0x0000002b49087c23 */ /* 0x000fc80008010800 */
[----:B------:R2:W3:Y:S01]  /*c780*/  MUFU.EX2 R74, R8 ;  /* 0x00000008004a7308 */ /* 0x0004e20000000800 */
[----:B------:R-:W-:Y:S01]  /*c790*/  LOP3.LUT R2, R3, 0xffff, RZ, 0xc0, !PT ;  /* 0x0000ffff03027812 */ /* 0x000fe200078ec0ff */
[----:B------:R-:W-:Y:S01]  /*c7a0*/  IMAD.WIDE.U32 R18, R11, -0x2daee0ad, RZ ;  /* 0xd2511f530b127825 */ /* 0x000fe200078e00ff */
[----:B------:R-:W-:Y:S02]  /*c7b0*/  LOP3.LUT R15, R7, UR35, R12, 0x96, !PT ;  /* 0x00000023070f7c12 */ /* 0x000fe4000f8e960c */
[----:B------:R-:W-:Y:S02]  /*c7c0*/  SHF.R.U32.HI R7, RZ, 0x8, R2 ;  /* 0x00000008ff077819 */ /* 0x000fe40000011602 */
[----:B------:R-:W-:Y:S01]  /*c7d0*/  LOP3.LUT R13, R19, UR29, R6, 0x96, !PT ;  /* 0x0000001d130d7c12 */ /* 0x000fe2000f8e9606 */
[----:B--2---:R-:W-:-:S05]  /*c7e0*/  FMUL.FTZ R8, R242, UR43 ;  /* 0x0000002bf2087c20 */ /* 0x004fca0008410000 */
[----:B------:R-:W-:Y:S02]  /*c7f0*/  FSEL R2, R8, RZ, P4 ;  /* 0x000000ff08027208 */ /* 0x000fe40002000000 */
[----:B------:R-:W-:-:S03]  /*c800*/  LOP3.LUT R8, R3, 0xff, RZ, 0xc0, !PT ;  /* 0x000000ff03087812 */ /* 0x000fc600078ec0ff */
[--C-:B------:R-:W-:Y:S01]  /*c810*/  FFMA.FTZ R6, R23, UR43, -R2.reuse ;  /* 0x0000002b17067c23 */ /* 0x100fe20008010802 */
[----:B------:R-:W-:Y:S02]  /*c820*/  ISETP.LE.U32.AND P3, PT, R8, UR12, PT ;  /* 0x0000000c08007c0c */ /* 0x000fe4000bf63070 */
[----:B------:R-:W-:Y:S01]  /*c830*/  LOP3.LUT R7, R7, 0xffff, RZ, 0xc0, !PT ;  /* 0x0000ffff07077812 */ /* 0x000fe200078ec0ff */
[----:B------:R3:W-:Y:S01]  /*c840*/  MUFU.EX2 R164, R6 ;  /* 0x0000000600a47308 */ /* 0x0007e20000000800 */
[C---:B------:R-:W-:Y:S01]  /*c850*/  LOP3.LUT R12, R4.reuse, 0xffff, RZ, 0xc0, !PT ;  /* 0x0000ffff040c7812 */ /* 0x040fe200078ec0ff */
[----:B------:R-:W-:Y:S01]  /*c860*/  FFMA.FTZ R5, R153, UR43, -R2 ;  /* 0x0000002b99057c23 */ /* 0x000fe20008010802 */
[----:B------:R-:W-:Y:S02]  /*c870*/  ISETP.LE.U32.AND P5, PT, R7, UR12, PT ;  /* 0x0000000c07007c0c */ /* 0x000fe4000bfa3070 */
[----:B------:R-:W-:Y:S02]  /*c880*/  LOP3.LUT R7, R4, 0xff, RZ, 0xc0, !PT ;  /* 0x000000ff04077812 */ /* 0x000fe400078ec0ff */
[--C-:B------:R-:W-:Y:S01]  /*c890*/  SHF.R.U32.HI R11, RZ, 0x10, R4.reuse ;  /* 0x00000010ff0b7819 */ /* 0x100fe20000011604 */
[----:B------:R2:W4:Y:S01]  /*c8a0*/  MUFU.EX2 R153, R5 ;  /* 0x0000000500997308 */ /* 0x0005220000000800 */
[----:B------:R-:W-:-:S02]  /*c8b0*/  SHF.R.U32.HI R4, RZ, 0x18, R4 ;  /* 0x00000018ff047819 */ /* 0x000fc40000011604 */
[----:B---3--:R-:W-:-:S04]  /*c8c0*/  F2FP.BF16.F32.PACK_AB R6, R74, R165 ;  /* 0x000000a54a06723e */ /* 0x008fc800000010ff */
[C---:B------:R-:W-:Y:S02]  /*c8d0*/  PRMT R30, R6.reuse, 0x7610, R30 ;  /* 0x00007610061e7816 */ /* 0x040fe4000000001e */
[----:B------:R-:W-:Y:S02]  /*c8e0*/  PRMT R29, R6, 0x7632, R29 ;  /* 0x00007632061d7816 */ /* 0x000fe4000000001d */
[----:B------:R-:W-:Y:S01]  /*c8f0*/  ISETP.LE.U32.AND P2, PT, R4, UR12, PT ;  /* 0x0000000c04007c0c */ /* 0x000fe2000bf43070 */
[----:B------:R-:W-:Y:S01]  /*c900*/  @!P3 HFMA2.BF16_V2 R22, -RZ.H0_H0, RZ.H0_H0, -R30.H0_H0 ;  /* 0x200000ffff16b231 */ /* 0x000fe2000034091e */
[--C-:B------:R-:W-:Y:S02]  /*c910*/  SHF.R.U32.HI R4, RZ, 0x10, R3.reuse ;  /* 0x00000010ff047819 */ /* 0x100fe40000011603 */
[----:B------:R-:W-:Y:S02]  /*c920*/  SHF.R.U32.HI R3, RZ, 0x18, R3 ;  /* 0x00000018ff037819 */ /* 0x000fe40000011603 */
[----:B-1----:R-:W-:-:S02]  /*c930*/  PRMT R186, R30, 0x5410, R29 ;  /* 0x000054101eba7816 */ /* 0x002fc4000000001d */
[----:B------:R-:W-:Y:S02]  /*c940*/  @!P3 PRMT R30, R22, 0x5410, RZ ;  /* 0x00005410161eb816 */ /* 0x000fe400000000ff */
[----:B------:R-:W-:Y:S01]  /*c950*/  ISETP.LE.U32.AND P3, PT, R3, UR12, PT ;  /* 0x0000000c03007c0c */ /* 0x000fe2000bf63070 */
[--C-:B------:R-:W-:Y:S01]  /*c960*/  FFMA.FTZ R3, R152, UR43, -R0.reuse ;  /* 0x0000002b98037c23 */ /* 0x100fe20008010800 */
[----:B------:R-:W-:Y:S01]  /*c970*/  @!P5 HFMA2.BF16_V2 R23, -RZ.H0_H0, RZ.H0_H0, -R29.H0_H0 ;  /* 0x200000ffff17d231 */ /* 0x000fe2000034091d */
[----:B------:R-:W-:Y:S02]  /*c980*/  LOP3.LUT R4, R4, 0xff, RZ, 0xc0, !PT ;  /* 0x000000ff04047812 */ /* 0x000fe400078ec0ff */
[----:B------:R4:W-:Y:S01]  /*c990*/  MUFU.EX2 R144, R3 ;  /* 0x0000000300907308 */ /* 0x0009e20000000800 */
[----:B------:R-:W-:Y:S01]  /*c9a0*/  FFMA.FTZ R8, R67, UR43, -R0 ;  /* 0x0000002b43087c23 */ /* 0x000fe20008010800 */
[----:B------:R-:W-:Y:S02]  /*c9b0*/  @!P5 PRMT R29, R23, 0x5410, RZ ;  /* 0x00005410171dd816 */ /* 0x000fe400000000ff */
[----:B------:R-:W-:Y:S01]  /*c9c0*/  ISETP.LE.U32.AND P5, PT, R4, UR12, PT ;  /* 0x0000000c04007c0c */ /* 0x000fe2000bfa3070 */
[----:B--2---:R-:W-:Y:S01]  /*c9d0*/  IMAD.WIDE.U32 R4, R13, -0x326172a9, RZ ;  /* 0xcd9e8d570d047825 */ /* 0x004fe200078e00ff */
[----:B------:R-:W-:-:S02]  /*c9e0*/  ISETP.LE.U32.AND P6, PT, R7, UR12, PT ;  /* 0x0000000c07007c0c */ /* 0x000fc4000bfc3070 */
[----:B------:R-:W1:Y:S01]  /*c9f0*/  MUFU.EX2 R179, R8 ;  /* 0x0000000800b37308 */ /* 0x000e620000000800 */
[----:B----4-:R-:W-:-:S04]  /*ca00*/  F2FP.BF16.F32.PACK_AB R3, R153, R164 ;  /* 0x000000a49903723e */ /* 0x010fc800000010ff */
[----:B------:R-:W-:Y:S01]  /*ca10*/  PRMT R28, R3, 0x7632, R28 ;  /* 0x00007632031c7816 */ /* 0x000fe2000000001c */
[----:B------:R-:W-:Y:S01]  /*ca20*/  IMAD.WIDE.U32 R6, R15, -0x326172a9, RZ ;  /* 0xcd9e8d570f067825 */ /* 0x000fe200078e00ff */
[----:B------:R-:W-:Y:S02]  /*ca30*/  PRMT R27, R3, 0x7610, R27 ;  /* 0x00007610031b7816 */ /* 0x000fe4000000001b */
[----:B------:R-:W-:Y:S01]  /*ca40*/  LOP3.LUT R14, R9, UR30, R14, 0x96, !PT ;  /* 0x0000001e090e7c12 */ /* 0x000fe2000f8e960e */
[----:B------:R-:W-:Y:S01]  /*ca50*/  @!P3 HFMA2.BF16_V2 R24, -RZ.H0_H0, RZ.H0_H0, -R28.H0_H0 ;  /* 0x200000ffff18b231 */ /* 0x000fe2000034091c */
[C---:B------:R-:W-:Y:S02]  /*ca60*/  LOP3.LUT R9, R4.reuse, 0xff, RZ, 0xc0, !PT ;  /* 0x000000ff04097812 */ /* 0x040fe400078ec0ff */
[----:B------:R-:W-:Y:S02]  /*ca70*/  LOP3.LUT R17, R4, 0xffff, RZ, 0xc0, !PT ;  /* 0x0000ffff04117812 */ /* 0x000fe400078ec0ff */
[----:B------:R-:W-:-:S02]  /*ca80*/  SHF.R.U32.HI R15, RZ, 0x10, R4 ;  /* 0x00000010ff0f7819 */ /* 0x000fc40000011604 */
[----:B------:R-:W-:Y:S02]  /*ca90*/  SHF.R.U32.HI R13, RZ, 0x18, R4 ;  /* 0x00000018ff0d7819 */ /* 0x000fe40000011604 */
[----:B------:R-:W-:Y:S02]  /*caa0*/  LOP3.LUT R3, R11, 0xff, RZ, 0xc0, !PT ;  /* 0x000000ff0b037812 */ /* 0x000fe400078ec0ff */
[----:B------:R-:W-:Y:S02]  /*cab0*/  SHF.R.U32.HI R4, RZ, 0x8, R12 ;  /* 0x00000008ff047819 */ /* 0x000fe4000001160c */
[----:B------:R-:W-:Y:S02]  /*cac0*/  PRMT R177, R27, 0x5410, R28 ;  /* 0x000054101bb17816 */ /* 0x000fe4000000001c */
[----:B------:R-:W-:Y:S02]  /*cad0*/  @!P3 PRMT R28, R24, 0x5410, RZ ;  /* 0x00005410181cb816 */ /* 0x000fe400000000ff */
[----:B------:R-:W-:-:S02]  /*cae0*/  ISETP.LE.U32.AND P3, PT, R3, UR12, PT ;  /* 0x0000000c03007c0c */ /* 0x000fc4000bf63070 */
[----:B------:R-:W-:Y:S01]  /*caf0*/  LOP3.LUT R19, R7, UR30, R10, 0x96, !PT ;  /* 0x0000001e07137c12 */ /* 0x000fe2000f8e960a */
[--C-:B------:R-:W-:Y:S01]  /*cb00*/  FFMA.FTZ R7, R154, UR43, -R2.reuse ;  /* 0x0000002b9a077c23 */ /* 0x100fe20008010802 */
[----:B------:R-:W-:Y:S01]  /*cb10*/  LOP3.LUT R3, R4, 0xffff, RZ, 0xc0, !PT ;  /* 0x0000ffff04037812 */ /* 0x000fe200078ec0ff */
[----:B------:R-:W-:Y:S02]  /*cb20*/  FFMA.FTZ R4, R160, UR43, -R2 ;  /* 0x0000002ba0047c23 */ /* 0x000fe40008010802 */
[----:B------:R-:W-:Y:S01]  /*cb30*/  MUFU.EX2 R154, R7 ;  /* 0x00000007009a7308 */ /* 0x000fe20000000800 */
[----:B------:R-:W-:Y:S01]  /*cb40*/  LOP3.LUT R6, R5, UR22, R6, 0x96, !PT ;  /* 0x0000001605067c12 */ /* 0x000fe2000f8e9606 */
[----:B------:R-:W-:Y:S01]  /*cb50*/  STL [R1+0x190], R185 ;  /* 0x000190b901007387 */ /* 0x000fe20000100800 */
[----:B-1----:R-:W-:-:S05]  /*cb60*/  F2FP.BF16.F32.PACK_AB R8, R179, R144 ;  /* 0x00000090b308723e */ /* 0x002fca00000010ff */
[----:B------:R1:W2:Y:S01]  /*cb70*/  MUFU.EX2 R152, R4 ;  /* 0x0000000400987308 */ /* 0x0002a20000000800 */
[----:B------:R-:W-:Y:S01]  /*cb80*/  STL [R1+0x18c], R184 ;  /* 0x00018cb801007387 */ /* 0x000fe20000100800 */
[C---:B------:R-:W-:Y:S01]  /*cb90*/  PRMT R26, R8.reuse, 0x7610, R26 ;  /* 0x00007610081a7816 */ /* 0x040fe2000000001a */
[----:B------:R-:W-:Y:S01]  /*cba0*/  @!P5 HFMA2.BF16_V2 R25, -RZ.H0_H0, RZ.H0_H0, -R27.H0_H0 ;  /* 0x200000ffff19d231 */ /* 0x000fe2000034091b */
[----:B------:R-:W-:Y:S01]  /*cbb0*/  PRMT R32, R8, 0x7632, R32 ;  /* 0x0000763208207816 */ /* 0x000fe20000000020 */
[----:B------:R-:W-:Y:S04]  /*cbc0*/  STL [R1+0x188], R183 ;  /* 0x000188b701007387 */ /* 0x000fe80000100800 */
[----:B------:R-:W-:Y:S01]  /*cbd0*/  STL [R1+0x184], R182 ;  /* 0x000184b601007387 */ /* 0x000fe20000100800 */
[----:B-1----:R-:W-:-:S03]  /*cbe0*/  IMAD.WIDE.U32 R4, R14, -0x2daee0ad, RZ ;  /* 0xd2511f530e047825 */ /* 0x002fc600078e00ff */
[----:B------:R-:W-:Y:S01]  /*cbf0*/  STL [R1+0x180], R181 ;  /* 0x000180b501007387 */ /* 0x000fe20000100800 */
[----:B------:R-:W-:-:S03]  /*cc00*/  LOP3.LUT R11, R4, 0xff, RZ, 0xc0, !PT ;  /* 0x000000ff040b7812 */ /* 0x000fc600078ec0ff */
[----:B------:R-:W-:Y:S01]  /*cc10*/  STL [R1+0x17c], R176 ;  /* 0x00017cb001007387 */ /* 0x000fe20000100800 */
[----:B------:R-:W-:Y:S02]  /*cc20*/  LOP3.LUT R10, R4, 0xffff, RZ, 0xc0, !PT ;  /* 0x0000ffff040a7812 */ /* 0x000fe400078ec0ff */
[--C-:B------:R-:W-:Y:S02]  /*cc30*/  SHF.R.U32.HI R12, RZ, 0x10, R4.reuse ;  /* 0x00000010ff0c7819 */ /* 0x100fe40000011604 */
[----:B------:R-:W-:Y:S01]  /*cc40*/  SHF.R.U32.HI R8, RZ, 0x18, R4 ;  /* 0x00000018ff087819 */ /* 0x000fe20000011604 */
[----:B------:R-:W-:Y:S01]  /*cc50*/  FFMA.FTZ R4, R149, UR43, -R0 ;  /* 0x0000002b95047c23 */ /* 0x000fe20008010800 */
[----:B------:R-:W-:Y:S01]  /*cc60*/  STL [R1+0x178], R47 ;  /* 0x0001782f01007387 */ /* 0x000fe20000100800 */
[----:B------:R-:W-:-:S03]  /*cc70*/  @!P5 PRMT R27, R25, 0x5410, RZ ;  /* 0x00005410191bd816 */ /* 0x000fc600000000ff */
[----:B------:R-:W-:Y:S01]  /*cc80*/  STL [R1+0x174], R46 ;  /* 0x0001742e01007387 */ /* 0x000fe20000100800 */
[----:B------:R-:W-:-:S03]  /*cc90*/  ISETP.LE.U32.AND P5, PT, R3, UR12, PT ;  /* 0x0000000c03007c0c */ /* 0x000fc6000bfa3070 */
[----:B------:R1:W-:Y:S01]  /*cca0*/  STL [R1+0x170], R45 ;  /* 0x0001702d01007387 */ /* 0x0003e20000100800 */
[----:B------:R-:W-:Y:S02]  /*ccb0*/  LOP3.LUT R3, R5, UR25, R16, 0x96, !PT ;  /* 0x0000001905037c12 */ /* 0x000fe4000f8e9610 */
[----:B--2---:R-:W-:-:S04]  /*ccc0*/  F2FP.BF16.F32.PACK_AB R5, R154, R152 ;  /* 0x000000989a05723e */ /* 0x004fc800000010ff */
[C---:B------:R-:W-:Y:S02]  /*ccd0*/  PRMT R224, R5.reuse, 0x7632, R224 ;  /* 0x0000763205e07816 */ /* 0x040fe400000000e0 */
[----:B------:R-:W-:Y:S01]  /*cce0*/  PRMT R222, R5, 0x7610, R222 ;  /* 0x0000761005de7816 */ /* 0x000fe200000000de */
[----:B------:R-:W-:Y:S02]  /*ccf0*/  @!P5 HFMA2.BF16_V2 R33, -RZ.H0_H0, RZ.H0_H0, -R32.H0_H0 ;  /* 0x200000ffff21d231 */ /* 0x000fe40000340920 */
[----:B------:R-:W-:Y:S01]  /*cd00*/  @!P2 HFMA2.BF16_V2 R34, -RZ.H0_H0, RZ.H0_H0, -R224.H0_H0 ;  /* 0x200000ffff22a231 */ /* 0x000fe200003409e0 */
[----:B-1----:R1:W-:Y:S01]  /*cd10*/  MUFU.EX2 R45, R4 ;  /* 0x00000004002d7308 */ /* 0x0023e20000000800 */
[----:B------:R-:W-:Y:S01]  /*cd20*/  LOP3.LUT R5, R3, 0xff, RZ, 0xc0, !PT ;  /* 0x000000ff03057812 */ /* 0x000fe200078ec0ff */
[----:B-1----:R-:W-:-:S06]  /*cd30*/  FFMA.FTZ R4, R40, UR43, -R0 ;  /* 0x0000002b28047c23 */ /* 0x002fcc0008010800 */
[----:B------:R1:W2:Y:S01]  /*cd40*/  MUFU.EX2 R239, R4 ;  /* 0x0000000400ef7308 */ /* 0x0002a20000000800 */
[----:B------:R-:W-:Y:S02]  /*cd50*/  PRMT R252, R222, 0x5410, R224 ;  /* 0x00005410defc7816 */ /* 0x000fe400000000e0 */
[----:B------:R-:W-:Y:S01]  /*cd60*/  @!P2 PRMT R224, R34, 0x5410, RZ ;  /* 0x0000541022e0a816 */ /* 0x000fe200000000ff */
[----:B------:R-:W-:Y:S01]  /*cd70*/  FFMA.FTZ R7, R151, UR43, -R2 ;  /* 0x0000002b97077c23 */ /* 0x000fe20008010802 */
[----:B------:R-:W-:Y:S02]  /*cd80*/  PRMT R182, R26, 0x5410, R32 ;  /* 0x000054101ab67816 */ /* 0x000fe40000000020 */
[----:B-1----:R-:W-:-:S04]  /*cd90*/  LOP3.LUT R4, R3, 0xffff, RZ, 0xc0, !PT ;  /* 0x0000ffff03047812 */ /* 0x002fc800078ec0ff */
[----:B------:R-:W-:-:S04]  /*cda0*/  SHF.R.U32.HI R4, RZ, 0x8, R4 ;  /* 0x00000008ff047819 */ /* 0x000fc80000011604 */
[----:B------:R-:W-:Y:S02]  /*cdb0*/  LOP3.LUT R4, R4, 0xffff, RZ, 0xc0, !PT ;  /* 0x0000ffff04047812 */ /* 0x000fe400078ec0ff */
[----:B------:R-:W-:Y:S02]  /*cdc0*/  @!P5 PRMT R32, R33, 0x5410, RZ ;  /* 0x000054102120d816 */ /* 0x000fe400000000ff */
[----:B------:R-:W-:Y:S01]  /*cdd0*/  ISETP.LE.U32.AND P2, PT, R4, UR12, PT ;  /* 0x0000000c04007c0c */ /* 0x000fe2000bf43070 */
[----:B------:R-:W-:Y:S01]  /*cde0*/  FFMA.FTZ R4, R147, UR43, -R2 ;  /* 0x0000002b93047c23 */ /* 0x000fe20008010802 */
        /* <DEDUP_REMOVED lines=14> */
[----:B--2---:R-:W-:Y:S02]  /*ced0*/  F2FP.BF16.F32.PACK_AB R3, R237, R151 ;  /* 0x00000097ed03723e */ /* 0x004fe400000010ff */
[----:B------:R-:W-:Y:S02]  /*cee0*/  @!P3 PRMT R222, R37, 0x5410, RZ ;  /* 0x0000541025deb816 */ /* 0x000fe400000000ff */
[----:B------:R-:W-:Y:S01]  /*cef0*/  ISETP.LE.U32.AND P3, PT, R4, UR12, PT ;  /* 0x0000000c04007c0c */ /* 0x000fe2000bf63070 */
[----:B------:R-:W-:Y:S01]  /*cf00*/  FFMA.FTZ R4, R146, UR43, -R0 ;  /* 0x0000002b92047c23 */ /* 0x000fe20008010800 */
[----:B------:R-:W-:-:S02]  /*cf10*/  PRMT R218, R3, 0x7632, R218 ;  /* 0x0000763203da7816 */ /* 0x000fc400000000da */
[----:B------:R-:W-:Y:S01]  /*cf20*/  PRMT R215, R3, 0x7610, R215 ;  /* 0x0000761003d77816 */ /* 0x000fe200000000d7 */
[----:B------:R-:W-:Y:S01]  /*cf30*/  FFMA.FTZ R3, R43, UR43, -R0 ;  /* 0x0000002b2b037c23 */ /* 0x000fe20008010800 */
[----:B------:R1:W-:Y:S01]  /*cf40*/  MUFU.EX2 R238, R4 ;  /* 0x0000000400ee7308 */ /* 0x0003e20000000800 */
[----:B------:R-:W-:-:S07]  /*cf50*/  @!P2 HFMA2.BF16_V2 R40, -RZ.H0_H0, RZ.H0_H0, -R219.H0_H0 ;  /* 0x200000ffff28a231 */ /* 0x000fce00003409db */
[----:B------:R2:W3:Y:S01]  /*cf60*/  MUFU.EX2 R232, R3 ;  /* 0x0000000300e87308 */ /* 0x0004e20000000800 */
[----:B------:R-:W-:Y:S01]  /*cf70*/  @!P5 HFMA2.BF16_V2 R38, -RZ.H0_H0, RZ.H0_H0, -R215.H0_H0 ;  /* 0x200000ffff26d231 */ /* 0x000fe200003409d7 */
[----:B------:R-:W-:Y:S02]  /*cf80*/  @!P2 PRMT R219, R40, 0x5410, RZ ;  /* 0x0000541028dba816 */ /* 0x000fe400000000ff */
[----:B------:R-:W-:Y:S02]  /*cf90*/  ISETP.LE.U32.AND P2, PT, R11, UR12, PT ;  /* 0x0000000c0b007c0c */ /* 0x000fe4000bf43070 */
[----:B------:R-:W-:Y:S01]  /*cfa0*/  PRMT R183, R215, 0x5410, R218 ;  /* 0x00005410d7b77816 */ /* 0x000fe200000000da */
[----:B-1----:R-:W-:Y:S01]  /*cfb0*/  FFMA.FTZ R4, R148, UR43, -R2 ;  /* 0x0000002b94047c23 */ /* 0x002fe20008010802 */
[----:B------:R-:W-:Y:S02]  /*cfc0*/  @!P5 PRMT R215, R38, 0x5410, RZ ;  /* 0x0000541026d7d816 */ /* 0x000fe400000000ff */
[----:B--2---:R-:W-:-:S04]  /*cfd0*/  SHF.R.U32.HI R3, RZ, 0x8, R10 ;  /* 0x00000008ff037819 */ /* 0x004fc8000001160a */
[----:B------:R-:W-:Y:S01]  /*cfe0*/  LOP3.LUT R3, R3, 0xffff, RZ, 0xc0, !PT ;  /* 0x0000ffff03037812 */ /* 0x000fe200078ec0ff */
[----:B------:R1:W-:Y:S03]  /*cff0*/  MUFU.EX2 R47, R4 ;  /* 0x00000004002f7308 */ /* 0x0003e60000000800 */
[----:B------:R-:W-:Y:S02]  /*d000*/  ISETP.LE.U32.AND P5, PT, R3, UR12, PT ;  /* 0x0000000c03007c0c */ /* 0x000fe4000bfa3070 */
[----:B---3--:R-:W-:-:S04]  /*d010*/  F2FP.BF16.F32.PACK_AB R3, R232, R238 ;  /* 0x000000eee803723e */ /* 0x008fc800000010ff */
[----:B------:R-:W-:Y:S01]  /*d020*/  PRMT R214, R3, 0x7610, R214 ;  /* 0x0000761003d67816 */ /* 0x000fe200000000d6 */
[----:B-1----:R-:W-:-:S04]  /*d030*/  FFMA.FTZ R4, R75, UR43, -R2 ;  /* 0x0000002b4b047c23 */ /* 0x002fc80008010802 */
[----:B------:R1:W2:Y:S01]  /*d040*/  MUFU.EX2 R189, R4 ;  /* 0x0000000400bd7308 */ /* 0x0002a20000000800 */
[----:B------:R-:W-:Y:S01]  /*d050*/  @!P2 HFMA2.BF16_V2 R43, -RZ.H0_H0, RZ.H0_H0, -R214.H0_H0 ;  /* 0x200000ffff2ba231 */ /* 0x000fe200003409d6 */
[----:B------:R-:W-:Y:S02]  /*d060*/  PRMT R213, R3, 0x7632, R213 ;  /* 0x0000763203d57816 */ /* 0x000fe400000000d5 */
[----:B------:R-:W-:Y:S01]  /*d070*/  LOP3.LUT R3, R12, 0xff, RZ, 0xc0, !PT ;  /* 0x000000ff0c037812 */ /* 0x000fe200078ec0ff */
[----:B------:R-:W-:Y:S01]  /*d080*/  @!P3 HFMA2.BF16_V2 R39, -RZ.H0_H0, RZ.H0_H0, -R218.H0_H0 ;  /* 0x200000ffff27b231 */ /* 0x000fe200003409da */
[----:B------:R-:W-:Y:S02]  /*d090*/  PRMT R247, R214, 0x5410, R213 ;  /* 0x00005410d6f77816 */ /* 0x000fe400000000d5 */
[----:B------:R-:W-:Y:S02]  /*d0a0*/  @!P2 PRMT R214, R43, 0x5410, RZ ;  /* 0x000054102bd6a816 */ /* 0x000fe400000000ff */
[----:B------:R-:W-:Y:S01]  /*d0b0*/  ISETP.LE.U32.AND P2, PT, R3, UR12, PT ;  /* 0x0000000c03007c0c */ /* 0x000fe2000bf43070 */
[----:B------:R-:W-:Y:S01]  /*d0c0*/  FFMA.FTZ R3, R56, UR43, -R0 ;  /* 0x0000002b38037c23 */ /* 0x000fe20008010800 */
[----:B------:R-:W-:-:S02]  /*d0d0*/  @!P3 PRMT R218, R39, 0x5410, RZ ;  /* 0x0000541027dab816 */ /* 0x000fc400000000ff */
[----:B------:R-:W-:Y:S01]  /*d0e0*/  ISETP.LE.U32.AND P3, PT, R8, UR12, PT ;  /* 0x0000000c08007c0c */ /* 0x000fe2000bf63070 */
[----:B------:R2:W-:Y:S01]  /*d0f0*/  MUFU.EX2 R192, R3 ;  /* 0x0000000300c07308 */ /* 0x0005e20000000800 */
[----:B-1----:R-:W-:-:S07]  /*d100*/  FFMA.FTZ R4, R52, UR43, -R0 ;  /* 0x0000002b34047c23 */ /* 0x002fce0008010800 */
[----:B------:R1:W3:Y:S01]  /*d110*/  MUFU.EX2 R145, R4 ;  /* 0x0000000400917308 */ /* 0x0002e20000000800 */
[----:B------:R-:W-:Y:S01]  /*d120*/  @!P5 HFMA2.BF16_V2 R51, -RZ.H0_H0, RZ.H0_H0, -R213.H0_H0 ;  /* 0x200000ffff33d231 */ /* 0x000fe200003409d5 */
[----:B--2---:R-:W-:-:S04]  /*d130*/  F2FP.BF16.F32.PACK_AB R3, R189, R47 ;  /* 0x0000002fbd03723e */ /* 0x004fc800000010ff */
[C---:B------:R-:W-:Y:S02]  /*d140*/  PRMT R212, R3.reuse, 0x7632, R212 ;  /* 0x0000763203d47816 */ /* 0x040fe400000000d4 */
[----:B------:R-:W-:Y:S02]  /*d150*/  PRMT R211, R3, 0x7610, R211 ;  /* 0x0000761003d37816 */ /* 0x000fe400000000d3 */
[C---:B------:R-:W-:Y:S01]  /*d160*/  LOP3.LUT R3, R6.reuse, 0xffff, RZ, 0xc0, !PT ;  /* 0x0000ffff06037812 */ /* 0x040fe200078ec0ff */
[----:B------:R-:W-:Y:S01]  /*d170*/  @!P3 HFMA2.BF16_V2 R52, -RZ.H0_H0, RZ.H0_H0, -R212.H0_H0 ;  /* 0x200000ffff34b231 */ /* 0x000fe200003409d4 */
[----:B-1----:R-:W-:Y:S02]  /*d180*/  LOP3.LUT R4, R6, 0xff, RZ, 0xc0, !PT ;  /* 0x000000ff06047812 */ /* 0x002fe400078ec0ff */
[----:B------:R-:W-:Y:S02]  /*d190*/  SHF.R.U32.HI R3, RZ, 0x8, R3 ;  /* 0x00000008ff037819 */ /* 0x000fe40000011603 */
[----:B------:R-:W-:-:S02]  /*d1a0*/  @!P5 PRMT R213, R51, 0x5410, RZ ;  /* 0x0000541033d5d816 */ /* 0x000fc400000000ff */
[----:B------:R-:W-:Y:S02]  /*d1b0*/  LOP3.LUT R3, R3, 0xffff, RZ, 0xc0, !PT ;  /* 0x0000ffff03037812 */ /* 0x000fe400078ec0ff */
[----:B------:R-:W-:Y:S02]  /*d1c0*/  ISETP.LE.U32.AND P5, PT, R4, UR12, PT ;  /* 0x0000000c04007c0c */ /* 0x000fe4000bfa3070 */
[----:B------:R-:W-:Y:S02]  /*d1d0*/  PRMT R246, R211, 0x5410, R212 ;  /* 0x00005410d3f67816 */ /* 0x000fe400000000d4 */
        /* <DEDUP_REMOVED lines=25> */
[----:B------:R-:W-:Y:S01]  /*d370*/  FMNMX.FTZ R3, R196, R3, !PT ;  /* 0x00000003c4037209 */ /* 0x000fe20007810000 */
[----:B------:R2:W-:Y:S03]  /*d380*/  STL [R1+0x16c], R44 ;  /* 0x00016c2c01007387 */ /* 0x0005e60000100800 */
[----:B------:R-:W-:Y:S01]  /*d390*/  FMNMX.FTZ R3, R191, R3, !PT ;  /* 0x00000003bf037209 */ /* 0x000fe20007810000 */
[----:B-1----:R-:W-:-:S04]  /*d3a0*/  FFMA.FTZ R4, R65, UR43, -R2 ;  /* 0x0000002b41047c23 */ /* 0x002fc80008010802 */
[----:B--2---:R1:W2:Y:S02]  /*d3b0*/  MUFU.EX2 R44, R4 ;  /* 0x00000004002c7308 */ /* 0x0042a40000000800 */
        /* <DEDUP_REMOVED lines=11> */
[----:B--2---:R-:W-:Y:S02]  /*d470*/  F2FP.BF16.F32.PACK_AB R6, R44, R178 ;  /* 0x000000b22c06723e */ /* 0x004fe400000010ff */
[----:B------:R-:W-:Y:S02]  /*d480*/  FMNMX.FTZ R3, R199, R3, !PT ;  /* 0x00000003c7037209 */ /* 0x000fe40007810000 */
[----:B------:R-:W-:Y:S02]  /*d490*/  FMNMX.FTZ R5, R63, R4, !PT ;  /* 0x000000043f057209 */ /* 0x000fe40007810000 */
[----:B------:R-:W-:Y:S02]  /*d4a0*/  PRMT R206, R6, 0x7632, R206 ;  /* 0x0000763206ce7816 */ /* 0x000fe400000000ce */
[----:B------:R-:W-:Y:S02]  /*d4b0*/  FMNMX.FTZ R4, R197, R3, !PT ;  /* 0x00000003c5047209 */ /* 0x000fe40007810000 */
[----:B------:R-:W-:Y:S01]  /*d4c0*/  FMNMX.FTZ R5, R60, R5, !PT ;  /* 0x000000053c057209 */ /* 0x000fe20007810000 */
[----:B------:R-:W-:Y:S01]  /*d4d0*/  @!P6 HFMA2.BF16_V2 R31, -RZ.H0_H0, RZ.H0_H0, -R26.H0_H0 ;  /* 0x200000ffff1fe231 */ /* 0x000fe2000034091a */
[----:B------:R-:W-:Y:S01]  /*d4e0*/  SHF.R.U32.HI R3, RZ, 0x8, R17 ;  /* 0x00000008ff037819 */ /* 0x000fe20000011611 */
[----:B------:R-:W-:Y:S01]  /*d4f0*/  @!P3 HFMA2.BF16_V2 R56, -RZ.H0_H0, RZ.H0_H0, -R206.H0_H0 ;  /* 0x200000ffff38b231 */ /* 0x000fe200003409ce */
[----:B------:R-:W-:-:S02]  /*d500*/  PRMT R204, R6, 0x7610, R204 ;  /* 0x0000761006cc7816 */ /* 0x000fc400000000cc */
[----:B------:R-:W-:Y:S02]  /*d510*/  FMNMX.FTZ R6, R48, R5, !PT ;  /* 0x0000000530067209 */ /* 0x000fe40007810000 */
[----:B------:R-:W-:Y:S02]  /*d520*/  LOP3.LUT R3, R3, 0xffff, RZ, 0xc0, !PT ;  /* 0x0000ffff03037812 */ /* 0x000fe400078ec0ff */
[----:B------:R-:W-:Y:S02]  /*d530*/  FMNMX.FTZ R4, R195, R4, !PT ;  /* 0x00000004c3047209 */ /* 0x000fe40007810000 */
[----:B------:R-:W-:Y:S02]  /*d540*/  @!P6 PRMT R26, R31, 0x5410, RZ ;  /* 0x000054101f1ae816 */ /* 0x000fe400000000ff */
[----:B------:R-:W-:Y:S02]  /*d550*/  PRMT R190, R204, 0x5410, R206 ;  /* 0x00005410ccbe7816 */ /* 0x000fe400000000ce */
[----:B------:R-:W-:-:S02]  /*d560*/  ISETP.LE.U32.AND P6, PT, R9, UR12, PT ;  /* 0x0000000c09007c0c */ /* 0x000fc4000bfc3070 */
[----:B------:R-:W-:Y:S01]  /*d570*/  @!P3 PRMT R206, R56, 0x5410, RZ ;  /* 0x0000541038ceb816 */ /* 0x000fe200000000ff */
[----:B------:R-:W1:Y:S01]  /*d580*/  SHFL.BFLY PT, R9, R6, 0x2, 0x1f ;  /* 0x0c401f0006097f89 */ /* 0x000e6200000e0000 */
[----:B------:R-:W-:Y:S02]  /*d590*/  ISETP.LE.U32.AND P3, PT, R3, UR12, PT ;  /* 0x0000000c03007c0c */ /* 0x000fe4000bf63070 */
[----:B------:R-:W-:-:S04]  /*d5a0*/  FMNMX.FTZ R3, R172, R4, !PT ;  /* 0x00000004ac037209 */ /* 0x000fc80007810000 */
[----:B------:R-:W-:-:S04]  /*d5b0*/  FMNMX.FTZ R3, R170, R3, !PT ;  /* 0x00000003aa037209 */ /* 0x000fc80007810000 */
[----:B------:R-:W-:-:S04]  /*d5c0*/  FMNMX.FTZ R3, R163, R3, !PT ;  /* 0x00000003a3037209 */ /* 0x000fc80007810000 */
[----:B------:R-:W-:Y:S01]  /*d5d0*/  FMNMX.FTZ R7, R159, R3, !PT ;  /* 0x000000039f077209 */ /* 0x000fe20007810000 */
[----:B------:R-:W-:-:S03]  /*d5e0*/  IMAD.WIDE.U32 R4, R19, -0x2daee0ad, RZ ;  /* 0xd2511f5313047825 */ /* 0x000fc600078e00ff */
[----:B------:R-:W-:Y:S01]  /*d5f0*/  FMNMX.FTZ R8, R158, R7, !PT ;  /* 0x000000079e087209 */ /* 0x000fe20007810000 */
[----:B------:R-:W-:Y:S01]  /*d600*/  FFMA.FTZ R7, R155, UR43, -R0 ;  /* 0x0000002b9b077c23 */ /* 0x000fe20008010800 */
[----:B------:R-:W-:Y:S02]  /*d610*/  LOP3.LUT R3, R5, UR25, R18, 0x96, !PT ;  /* 0x0000001905037c12 */ /* 0x000fe4000f8e9612 */
[----:B------:R-:W-:Y:S02]  /*d620*/  FMNMX.FTZ R8, R143, R8, !PT ;  /* 0x000000088f087209 */ /* 0x000fe40007810000 */
[----:B-1----:R-:W-:Y:S01]  /*d630*/  FMNMX.FTZ R6, R6, R9, !PT ;  /* 0x0000000906067209 */ /* 0x002fe20007810000 */
[----:B------:R1:W-:Y:S01]  /*d640*/  MUFU.EX2 R46, R7 ;  /* 0x00000007002e7308 */ /* 0x0003e20000000800 */
[----:B------:R-:W-:Y:S01]  /*d650*/  FMNMX.FTZ R9, R72, R8, !PT ;  /* 0x0000000848097209 */ /* 0x000fe20007810000 */
[----:B------:R-:W-:-:S06]  /*d660*/  FFMA.FTZ R8, R141, UR43, -R0 ;  /* 0x0000002b8d087c23 */ /* 0x000fcc0008010800 */
[----:B------:R2:W3:Y:S01]  /*d670*/  MUFU.EX2 R185, R8 ;  /* 0x0000000800b97308 */ /* 0x0004e20000000800 */
[----:B-1----:R-:W-:Y:S01]  /*d680*/  LOP3.LUT R7, R3, 0xffff, RZ, 0xc0, !PT ;  /* 0x0000ffff03077812 */ /* 0x002fe200078ec0ff */
[----:B------:R-:W1:Y:S03]  /*d690*/  SHFL.BFLY PT, R10, R6, 0x1, 0x1f ;  /* 0x0c201f00060a7f89 */ /* 0x000e6600000e0000 */
[----:B--2---:R-:W-:Y:S02]  /*d6a0*/  SHF.R.U32.HI R8, RZ, 0x8, R7 ;  /* 0x00000008ff087819 */ /* 0x004fe40000011607 */
[----:B------:R-:W-:-:S05]  /*d6b0*/  FMNMX.FTZ R7, R59, R9, !PT ;  /* 0x000000093b077209 */ /* 0x000fca0007810000 */
[----:B------:R-:W2:Y:S01]  /*d6c0*/  SHFL.BFLY PT, R9, R7, 0x2, 0x1f ;  /* 0x0c401f0007097f89 */ /* 0x000ea200000e0000 */
[--C-:B------:R-:W-:Y:S01]  /*d6d0*/  FFMA.FTZ R16, R61, UR43, -R0.reuse ;  /* 0x0000002b3d107c23 */ /* 0x100fe20008010800 */
[--C-:B------:R-:W-:Y:S01]  /*d6e0*/  FFMA.FTZ R15, R58, UR43, -R0.reuse ;  /* 0x0000002b3a0f7c23 */ /* 0x100fe20008010800 */
[--C-:B------:R-:W-:Y:S01]  /*d6f0*/  FFMA.FTZ R14, R50, UR43, -R0.reuse ;  /* 0x0000002b320e7c23 */ /* 0x100fe20008010800 */
[----:B------:R-:W-:Y:S01]  /*d700*/  FFMA.FTZ R17, R35, UR43, -R0 ;  /* 0x0000002b23117c23 */ /* 0x000fe20008010800 */
[----:B------:R-:W-:Y:S01]  /*d710*/  @!P2 HFMA2.BF16_V2 R54, -RZ.H0_H0, RZ.H0_H0, -R211.H0_H0 ;  /* 0x200000ffff36a231 */ /* 0x000fe200003409d3 */
[----:B---3--:R-:W-:Y:S02]  /*d720*/  F2FP.BF16.F32.PACK_AB R0, R185, R46 ;  /* 0x0000002eb900723e */ /* 0x008fe400000010ff */
[----:B-1----:R-:W-:Y:S02]  /*d730*/  FMNMX.FTZ R241, R6, R10, !PT ;  /* 0x0000000a06f17209 */ /* 0x002fe40007810000 */
[----:B------:R-:W-:-:S02]  /*d740*/  PRMT R201, R0, 0x7610, R201 ;  /* 0x0000761000c97816 */ /* 0x000fc400000000c9 */
[----:B------:R-:W-:Y:S01]  /*d750*/  @!P2 PRMT R211, R54, 0x5410, RZ ;  /* 0x0000541036d3a816 */ /* 0x000fe200000000ff */
[--C-:B------:R-:W-:Y:S01]  /*d760*/  FFMA.FTZ R11, R140, UR43, -R2.reuse ;  /* 0x0000002b8c0b7c23 */ /* 0x100fe20008010802 */
[----:B------:R-:W-:Y:S02]  /*d770*/  ISETP.LE.U32.AND P2, PT, R13, UR12, PT ;  /* 0x0000000c0d007c0c */ /* 0x000fe4000bf43070 */
[----:B--2---:R-:W-:Y:S01]  /*d780*/  FMNMX.FTZ R6, R7, R9, !PT ;  /* 0x0000000907067209 */ /* 0x004fe20007810000 */
        /* <DEDUP_REMOVED lines=11> */
[----:B------:R-:W2:Y:S01]  /*d840*/  MUFU.EX2 R229, R7 ;  /* 0x0000000700e57308 */ /* 0x000ea20000000800 */
        /* <DEDUP_REMOVED lines=19> */
[----:B--2---:R-:W-:Y:S01]  /*d980*/  F2FP.BF16.F32.PACK_AB R0, R229, R187 ;  /* 0x000000bbe500723e */ /* 0x004fe200000010ff */
[----:B------:R-:W-:Y:S01]  /*d990*/  @!P3 HFMA2.BF16_V2 R62, -RZ.H0_H0, RZ.H0_H0, -R200.H0_H0 ;  /* 0x200000ffff3eb231 */ /* 0x000fe200003409c8 */
[----:B-1----:R-:W-:-:S02]  /*d9a0*/  FMNMX.FTZ R240, R6, R2, !PT ;  /* 0x0000000206f07209 */ /* 0x002fc40007810000 */
[C---:B------:R-:W-:Y:S02]  /*d9b0*/  PRMT R196, R0.reuse, 0x7610, R196 ;  /* 0x0000761000c47816 */ /* 0x040fe400000000c4 */
[----:B------:R-:W-:Y:S01]  /*d9c0*/  PRMT R191, R0, 0x7632, R191 ;  /* 0x0000763200bf7816 */ /* 0x000fe200000000bf */
[----:B------:R-:W-:Y:S02]  /*d9d0*/  FMUL.FTZ R2, R240, UR43 ;  /* 0x0000002bf0027c20 */ /* 0x000fe40008410000 */
[----:B------:R-:W-:Y:S01]  /*d9e0*/  @!P5 HFMA2.BF16_V2 R42, -RZ.H0_H0, RZ.H0_H0, -R196.H0_H0 ;  /* 0x200000ffff2ad231 */ /* 0x000fe200003409c4 */
[----:B------:R-:W-:Y:S01]  /*d9f0*/  @!P3 PRMT R200, R62, 0x5410, RZ ;  /* 0x000054103ec8b816 */ /* 0x000fe200000000ff */
[----:B------:R-:W-:Y:S01]  /*da00*/  IMAD.MOV.U32 R228, RZ, RZ, R226 ;  /* 0x000000ffffe47224 */ /* 0x000fe200078e00e2 */
[----:B------:R-:W-:Y:S02]  /*da10*/  LOP3.LUT R0, R4, 0xff, RZ, 0xc0, !PT ;  /* 0x000000ff04007812 */ /* 0x000fe400078ec0ff */
[----:B------:R-:W-:-:S02]  /*da20*/  FSETP.NEU.FTZ.AND P3, PT, R240, -INF , PT ;  /* 0xff800000f000780b */ /* 0x000fc40003f7d000 */
[----:B------:R-:W-:Y:S02]  /*da30*/  PRMT R226, R196, 0x5410, R191 ;  /* 0x00005410c4e27816 */ /* 0x000fe400000000bf */
[----:B------:R-:W-:Y:S02]  /*da40*/  @!P5 PRMT R196, R42, 0x5410, RZ ;  /* 0x000054102ac4d816 */ /* 0x000fe400000000ff */
[----:B------:R-:W-:Y:S02]  /*da50*/  ISETP.LE.U32.AND P5, PT, R0, UR12, PT ;  /* 0x0000000c00007c0c */ /* 0x000fe4000bfa3070 */
[----:B------:R-:W-:Y:S01]  /*da60*/  FSEL R0, R2, RZ, P3 ;  /* 0x000000ff02007208 */ /* 0x000fe20001800000 */
[----:B------:R-:W-:Y:S01]  /*da70*/  @!P4 HFMA2.BF16_V2 R64, -RZ.H0_H0, RZ.H0_H0, -R204.H0_H0 ;  /* 0x200000ffff40c231 */ /* 0x000fe200003409cc */
[----:B------:R-:W-:Y:S03]  /*da80*/  MUFU.EX2 R16, R16 ;  /* 0x0000001000107308 */ /* 0x000fe60000000800 */
[----:B------:R-:W-:Y:S01]  /*da90*/  FFMA.FTZ R33, R216, UR43, -R0 ;  /* 0x0000002bd8217c23 */ /* 0x000fe20008010800 */
[----:B------:R-:W-:Y:S01]  /*daa0*/  IMAD.MOV.U32 R216, RZ, RZ, R46 ;  /* 0x000000ffffd87224 */ /* 0x000fe200078e002e */
[----:B------:R-:W-:-:S03]  /*dab0*/  @!P4 PRMT R204, R64, 0x5410, RZ ;  /* 0x0000541040ccc816 */ /* 0x000fc600000000ff */
[----:B------:R-:W1:Y:S01]  /*dac0*/  MUFU.EX2 R46, R15 ;  /* 0x0000000f002e7308 */ /* 0x000e620000000800 */
[----:B------:R-:W-:Y:S02]  /*dad0*/  @!P2 HFMA2.BF16_V2 R67, -RZ.H0_H0, RZ.H0_H0, -R191.H0_H0 ;  /* 0x200000ffff43a231 */ /* 0x000fe400003409bf */
        /* <DEDUP_REMOVED lines=15> */
[----:B------:R-:W-:-:S02]  /*dbd0*/  LOP3.LUT R0, R3, 0xff, RZ, 0xc0, !PT ;  /* 0x000000ff03007812 */ /* 0x000fc400078ec0ff */
[----:B------:R-:W-:Y:S02]  /*dbe0*/  @!P2 PRMT R191, R67, 0x5410, RZ ;  /* 0x0000541043bfa816 */ /* 0x000fe400000000ff */
[----:B------:R-:W-:Y:S02]  /*dbf0*/  LOP3.LUT R8, R8, 0xffff, RZ, 0xc0, !PT ;  /* 0x0000ffff08087812 */ /* 0x000fe400078ec0ff */
[----:B------:R-:W-:Y:S02]  /*dc00*/  ISETP.LE.U32.AND P2, PT, R0, UR12, PT ;  /* 0x0000000c00007c0c */ /* 0x000fe4000bf43070 */
[----:B------:R-:W-:Y:S01]  /*dc10*/  SHF.R.U32.HI R0, RZ, 0x18, R3 ;  /* 0x00000018ff007819 */ /* 0x000fe20000011603 */
[----:B------:R2:W-:Y:S01]  /*dc20*/  MUFU.EX2 R181, R14 ;  /* 0x0000000e00b57308 */ /* 0x0005e20000000800 */
[----:B------:R-:W-:Y:S01]  /*dc30*/  ISETP.LE.U32.AND P4, PT, R8, UR12, PT ;  /* 0x0000000c08007c0c */ /* 0x000fe2000bf83070 */
[----:B------:R-:W-:Y:S01]  /*dc40*/  IMAD.MOV.U32 R208, RZ, RZ, R45 ;  /* 0x000000ffffd07224 */ /* 0x000fe200078e002d */
[----:B-1----:R-:W-:-:S05]  /*dc50*/  F2FP.BF16.F32.PACK_AB R2, R46, R16 ;  /* 0x000000102e02723e */ /* 0x002fca00000010ff */
[----:B------:R-:W-:Y:S01]  /*dc60*/  MUFU.EX2 R188, R11 ;  /* 0x0000000b00bc7308 */ /* 0x000fe20000000800 */
[----:B------:R-:W-:Y:S02]  /*dc70*/  LOP3.LUT R8, R4, 0xffff, RZ, 0xc0, !PT ;  /* 0x0000ffff04087812 */ /* 0x000fe400078ec0ff */
[----:B--2---:R-:W-:Y:S02]  /*dc80*/  FSEL R14, R241, RZ, P6 ;  /* 0x000000fff10e7208 */ /* 0x004fe40003000000 */
        /* <DEDUP_REMOVED lines=10> */
[----:B------:R-:W-:Y:S02]  /*dd30*/  LOP3.LUT R2, R0, 0xffff, RZ, 0xc0, !PT ;  /* 0x0000ffff00027812 */ /* 0x000fe400078ec0ff */
[----:B------:R-:W-:Y:S02]  /*dd40*/  PRMT R202, R175, 0x5410, R174 ;  /* 0x00005410afca7816 */ /* 0x000fe400000000ae */
[--C-:B------:R-:W-:Y:S02]  /*dd50*/  SHF.R.U32.HI R10, RZ, 0x10, R4.reuse ;  /* 0x00000010ff0a7819 */ /* 0x100fe40000011604 */
[----:B------:R-:W-:Y:S01]  /*dd60*/  SHF.R.U32.HI R5, RZ, 0x18, R4 ;  /* 0x00000018ff057819 */ /* 0x000fe20000011604 */
[----:B------:R-:W-:Y:S01]  /*dd70*/  FADD.FTZ R4, R71, -R66 ;  /* 0x8000004247047221 */ /* 0x000fe20000010000 */
[----:B------:R-:W-:Y:S02]  /*dd80*/  @!P4 PRMT R174, R63, 0x5410, RZ ;  /* 0x000054103faec816 */ /* 0x000fe400000000ff */
[----:B------:R-:W-:-:S02]  /*dd90*/  ISETP.LE.U32.AND P4, PT, R2, UR12, PT ;  /* 0x0000000c02007c0c */ /* 0x000fc4000bf83070 */
[----:B-1----:R-:W-:Y:S01]  /*dda0*/  F2FP.BF16.F32.PACK_AB R2, R45, R188 ;  /* 0x000000bc2d02723e */ /* 0x002fe200000010ff */
[----:B------:R-:W-:-:S03]  /*ddb0*/  FMUL.FTZ R4, R4, UR43 ;  /* 0x0000002b04047c20 */ /* 0x000fc60008410000 */
[C---:B------:R-:W-:Y:S01]  /*ddc0*/  PRMT R173, R2.reuse, 0x7610, R173 ;  /* 0x0000761002ad7816 */ /* 0x040fe200000000ad */
[----:B------:R1:W-:Y:S01]  /*ddd0*/  MUFU.EX2 R0, R4 ;  /* 0x0000000400007308 */ /* 0x0003e20000000800 */
[----:B------:R-:W-:Y:S02]  /*dde0*/  PRMT R172, R2, 0x7632, R172 ;  /* 0x0000763202ac7816 */ /* 0x000fe400000000ac */
[----:B------:R-:W-:Y:S02]  /*ddf0*/  LOP3.LUT R2, R10, 0xff, RZ, 0xc0, !PT ;  /* 0x000000ff0a027812 */ /* 0x000fe400078ec0ff */
[----:B------:R-:W-:Y:S01]  /*de00*/  PRMT R203, R173, 0x5410, R172 ;  /* 0x00005410adcb7816 */ /* 0x000fe200000000ac */
[----:B-1----:R-:W-:Y:S01]  /*de10*/  FADD.FTZ R4, R68, -R6 ;  /* 0x8000000644047221 */ /* 0x002fe20000010000 */
[----:B------:R-:W-:-:S05]  /*de20*/  @!P3 HFMA2.BF16_V2 R68, -RZ.H0_H0, RZ.H0_H0, -R173.H0_H0 ;  /* 0x200000ffff44b231 */ /* 0x000fca00003409ad */
[----:B------:R-:W-:Y:S02]  /*de30*/  @!P3 PRMT R173, R68, 0x5410, RZ ;  /* 0x0000541044adb816 */ /* 0x000fe400000000ff */
[----:B------:R-:W-:Y:S01]  /*de40*/  ISETP.LE.U32.AND P3, PT, R2, UR12, PT ;  /* 0x0000000c02007c0c */ /* 0x000fe2000bf63070 */
[----:B------:R-:W-:Y:S01]  /*de50*/  FMUL.FTZ R2, R4, UR43 ;  /* 0x0000002b04027c20 */ /* 0x000fe20008410000 */
[----:B------:R-:W-:Y:S08]  /*de60*/  MUFU.EX2 R9, R9 ;  /* 0x0000000900097308 */ /* 0x000ff00000000800 */
[----:B------:R-:W1:Y:S08]  /*de70*/  MUFU.EX2 R2, R2 ;  /* 0x0000000200027308 */ /* 0x000e700000000800 */
[----:B------:R-:W2:Y:S01]  /*de80*/  MUFU.EX2 R18, R18 ;  /* 0x0000001200127308 */ /* 0x000ea20000000800 */
[----:B------:R-:W-:-:S02]  /*de90*/  IMAD.MOV.U32 R198, RZ, RZ, R47 ;  /* 0x000000ffffc67224 */ /* 0x000fc400078e002f */
[----:B------:R-:W-:-:S05]  /*dea0*/  FADD.FTZ R7, R70, -R24 ;  /* 0x8000001846077221 */ /* 0x000fca0000010000 */
[----:B------:R3:W-:Y:S01]  /*deb0*/  MUFU.EX2 R47, R19 ;  /* 0x00000013002f7308 */ /* 0x0007e20000000800 */
[----:B-1----:R-:W-:Y:S01]  /*dec0*/  FFMA.FTZ R194, R194, R2, R9 ;  /* 0x00000002c2c27223 */ /* 0x002fe20000010009 */
[----:B--2---:R-:W-:Y:S01]  /*ded0*/  F2FP.BF16.F32.PACK_AB R24, R18, R9 ;  /* 0x000000091218723e */ /* 0x004fe200000010ff */
[----:B---3--:R-:W-:-:S04]  /*dee0*/  IMAD.MOV.U32 R19, RZ, RZ, R16 ;  /* 0x000000ffff137224 */ /* 0x008fc800078e0010 */
[----:B------:R-:W-:Y:S02]  /*def0*/  IMAD.MOV.U32 R9, RZ, RZ, R19 ;  /* 0x000000ffff097224 */ /* 0x000fe400078e0013 */
[----:B------:R-:W-:Y:S02]  /*df00*/  IMAD.MOV.U32 R19, RZ, RZ, R233 ;  /* 0x000000ffff137224 */ /* 0x000fe400078e00e9 */
[----:B------:R-:W2:Y:S01]  /*df10*/  LDL R233, [R1+0x118] ;  /* 0x0001180001e97983 */ /* 0x000ea20000100800 */
[----:B------:R-:W1:Y:S01]  /*df20*/  MUFU.EX2 R12, R12 ;  /* 0x0000000c000c7308 */ /* 0x000e620000000800 */
[----:B------:R-:W-:-:S07]  /*df30*/  FMUL.FTZ R3, R7, UR43 ;  /* 0x0000002b07037c20 */ /* 0x000fce0008410000 */
[----:B------:R-:W3:Y:S01]  /*df40*/  MUFU.EX2 R176, R17 ;  /* 0x0000001100b07308 */ /* 0x000ee20000000800 */
[----:B------:R-:W-:-:S07]  /*df50*/  @!P2 HFMA2.BF16_V2 R65, -RZ.H0_H0, RZ.H0_H0, -R175.H0_H0 ;  /* 0x200000ffff41a231 */ /* 0x000fce00003409af */
[----:B------:R-:W4:Y:S01]  /*df60*/  MUFU.EX2 R3, R3 ;  /* 0x0000000300037308 */ /* 0x000f220000000800 */
[----:B-1----:R-:W-:Y:S02]  /*df70*/  F2FP.BF16.F32.PACK_AB R4, R47, R12 ;  /* 0x0000000c2f04723e */ /* 0x002fe400000010ff */
[----:B------:R-:W-:Y:S02]  /*df80*/  @!P2 PRMT R175, R65, 0x5410, RZ ;  /* 0x0000541041afa816 */ /* 0x000fe400000000ff */
[----:B------:R-:W-:Y:S02]  /*df90*/  ISETP.LE.U32.AND P2, PT, R5, UR12, PT ;  /* 0x0000000c05007c0c */ /* 0x000fe4000bf43070 */
[----:B------:R-:W-:Y:S02]  /*dfa0*/  PRMT R169, R4, 0x7610, R169 ;  /* 0x0000761004a97816 */ /* 0x000fe400000000a9 */
[----:B---3--:R-:W-:Y:S02]  /*dfb0*/  F2FP.BF16.F32.PACK_AB R5, R176, R181 ;  /* 0x000000b5b005723e */ /* 0x008fe400000010ff */
[----:B------:R-:W-:Y:S01]  /*dfc0*/  PRMT R168, R4, 0x7632, R168 ;  /* 0x0000763204a87816 */ /* 0x000fe200000000a8 */
[----:B------:R-:W-:Y:S01]  /*dfd0*/  FADD.FTZ R4, R69, -R14 ;  /* 0x8000000e45047221 */ /* 0x000fe20000010000 */
[----:B------:R-:W-:-:S02]  /*dfe0*/  PRMT R171, R5, 0x7610, R171 ;  /* 0x0000761005ab7816 */ /* 0x000fc400000000ab */
[----:B------:R-:W-:Y:S01]  /*dff0*/  PRMT R170, R5, 0x7632, R170 ;  /* 0x0000763205aa7816 */ /* 0x000fe200000000aa */
[----:B------:R-:W-:Y:S01]  /*e000*/  FMUL.FTZ R5, R4, UR43 ;  /* 0x0000002b04057c20 */ /* 0x000fe20008410000 */
[----:B------:R-:W-:Y:S02]  /*e010*/  IMAD.MOV.U32 R16, RZ, RZ, R145 ;  /* 0x000000ffff107224 */ /* 0x000fe400078e0091 */
[----:B------:R-:W-:Y:S01]  /*e020*/  FADD.FTZ R43, R18, R194 ;  /* 0x000000c2122b7221 */ /* 0x000fe20000010000 */
[-C--:B------:R-:W-:Y:S01]  /*e030*/  FFMA.FTZ R7, R243, R0.reuse, R165 ;  /* 0x00000000f3077223 */ /* 0x080fe200000100a5 */
[----:B----4-:R-:W-:Y:S01]  /*e040*/  FFMA.FTZ R6, R245, R3, R164 ;  /* 0x00000003f5067223 */ /* 0x010fe200000100a4 */
[----:B------:R-:W-:Y:S02]  /*e050*/  IMAD.MOV.U32 R14, RZ, RZ, R229 ;  /* 0x000000ffff0e7224 */ /* 0x000fe400078e00e5 */
[----:B------:R-:W-:Y:S01]  /*e060*/  FMUL.FTZ R145, R116, R0 ;  /* 0x0000000074917220 */ /* 0x000fe20000410000 */
[----:B------:R-:W-:-:S02]  /*e070*/  IMAD.MOV.U32 R199, RZ, RZ, R180 ;  /* 0x000000ffffc77224 */ /* 0x000fc400078e00b4 */
        /* <DEDUP_REMOVED lines=16> */
[----:B------:R-:W1:Y:S02]  /*e180*/  MUFU.EX2 R0, R5 ;  /* 0x0000000500007308 */ /* 0x000e640000000800 */
[----:B-1----:R-:W-:Y:S01]  /*e190*/  FMUL.FTZ R113, R97, R0 ;  /* 0x0000000061717220 */ /* 0x002fe20000410000 */
[----:B------:R-:W-:Y:S02]  /*e1a0*/  IMAD.MOV.U32 R97, RZ, RZ, R18 ;  /* 0x000000ffff617224 */ /* 0x000fe400078e0012 */
[----:B------:R-:W-:Y:S02]  /*e1b0*/  IMAD.MOV.U32 R18, RZ, RZ, R14 ;  /* 0x000000ffff127224 */ /* 0x000fe400078e000e */
[----:B------:R-:W-:Y:S02]  /*e1c0*/  FADD.FTZ R14, R74, R7 ;  /* 0x000000074a0e7221 */ /* 0x000fe40000010000 */
[----:B------:R1:W3:Y:S01]  /*e1d0*/  LDL.LU R74, [R1+0x1cc] ;  /* 0x0001cc00014a7983 */ /* 0x0002e20000300800 */
[----:B------:R-:W4:Y:S01]  /*e1e0*/  MUFU.EX2 R4, R22 ;  /* 0x0000001600047308 */ /* 0x000f220000000800 */
[----:B------:R-:W-:-:S02]  /*e1f0*/  @!P6 HFMA2.BF16_V2 R71, -RZ.H0_H0, RZ.H0_H0, -R172.H0_H0 ;  /* 0x200000ffff47e231 */ /* 0x000fc400003409ac */
[----:B------:R-:W-:Y:S02]  /*e200*/  @!P5 HFMA2.BF16_V2 R75, -RZ.H0_H0, RZ.H0_H0, -R171.H0_H0 ;  /* 0x200000ffff4bd231 */ /* 0x000fe400003409ab */
[----:B------:R-:W-:Y:S01]  /*e210*/  IMAD.MOV.U32 R11, RZ, RZ, R185 ;  /* 0x000000ffff0b7224 */ /* 0x000fe200078e00b9 */
[----:B------:R-:W-:Y:S01]  /*e220*/  PRMT R67, R171, 0x5410, R170 ;  /* 0x00005410ab437816 */ /* 0x000fe200000000aa */
[----:B------:R-:W-:Y:S01]  /*e230*/  IMAD.MOV.U32 R65, RZ, RZ, R190 ;  /* 0x000000ffff417224 */ /* 0x000fe200078e00be */
[----:B------:R-:W-:Y:S01]  /*e240*/  @!P6 PRMT R172, R71, 0x5410, RZ ;  /* 0x0000541047ace816 */ /* 0x000fe200000000ff */
[----:B------:R-:W-:Y:S01]  /*e250*/  IMAD.MOV.U32 R207, RZ, RZ, R189 ;  /* 0x000000ffffcf7224 */ /* 0x000fe200078e00bd */
[----:B------:R-:W-:Y:S01]  /*e260*/  @!P5 PRMT R171, R75, 0x5410, RZ ;  /* 0x000054104babd816 */ /* 0x000fe200000000ff */
        /* <DEDUP_REMOVED lines=18> */
[----:B------:R-:W-:-:S02]  /*e390*/  IMAD.MOV.U32 R139, RZ, RZ, R237 ;  /* 0x000000ffff8b7224 */ /* 0x000fc400078e00ed */
[-C--:B----4-:R-:W-:Y:S01]  /*e3a0*/  FFMA.FTZ R3, R193, R0.reuse, R4 ;  /* 0x00000000c1037223 */ /* 0x090fe20000010004 */
        /* <DEDUP_REMOVED lines=16> */
[----:B------:R4:W1:Y:S01]  /*e4b0*/  MUFU.EX2 R0, R23 ;  /* 0x0000001700007308 */ /* 0x0008620000000800 */
[----:B------:R-:W-:Y:S01]  /*e4c0*/  FMUL.FTZ R115, R99, R2 ;  /* 0x0000000263737220 */ /* 0x000fe20000410000 */
[----:B------:R-:W-:Y:S02]  /*e4d0*/  IMAD.MOV.U32 R99, RZ, RZ, R118 ;  /* 0x000000ffff637224 */ /* 0x000fe400078e0076 */
[----:B------:R-:W-:Y:S02]  /*e4e0*/  IMAD.MOV.U32 R22, RZ, RZ, R208 ;  /* 0x000000ffff167224 */ /* 0x000fe400078e00d0 */
[----:B------:R-:W-:Y:S02]  /*e4f0*/  IMAD.MOV.U32 R119, RZ, RZ, R17 ;  /* 0x000000ffff777224 */ /* 0x000fe400078e0011 */
[----:B------:R-:W-:Y:S02]  /*e500*/  IMAD.MOV.U32 R118, RZ, RZ, R16 ;  /* 0x000000ffff767224 */ /* 0x000fe400078e0010 */
[----:B------:R-:W-:-:S02]  /*e510*/  IMAD.MOV.U32 R102, RZ, RZ, R9 ;  /* 0x000000ffff667224 */ /* 0x000fc400078e0009 */
[----:B----4-:R-:W-:Y:S01]  /*e520*/  IMAD.MOV.U32 R23, RZ, RZ, R22 ;  /* 0x000000ffff177224 */ /* 0x010fe200078e0016 */
[C---:B-1----:R-:W-:Y:S01]  /*e530*/  F2FP.BF16.F32.PACK_AB R15, R0.reuse, R4 ;  /* 0x00000004000f723e */ /* 0x042fe200000010ff */
[----:B------:R-:W-:Y:S01]  /*e540*/  FADD.FTZ R22, R0, R3 ;  /* 0x0000000300167221 */ /* 0x000fe20000010000 */
[----:B------:R-:W-:Y:S02]  /*e550*/  IMAD.MOV.U32 R9, RZ, RZ, R13 ;  /* 0x000000ffff097224 */ /* 0x000fe400078e000d */
[----:B------:R-:W-:Y:S02]  /*e560*/  IMAD.MOV.U32 R7, RZ, RZ, R12 ;  /* 0x000000ffff077224 */ /* 0x000fe400078e000c */
[----:B------:R-:W-:Y:S02]  /*e570*/  IMAD.MOV.U32 R136, RZ, RZ, R216 ;  /* 0x000000ffff887224 */ /* 0x000fe400078e00d8 */
        /* <DEDUP_REMOVED lines=19> */
[----:B------:R-:W-:Y:S02]  /*e6b0*/  IMAD.MOV.U32 R5, RZ, RZ, R10 ;  /* 0x000000ffff057224 */ /* 0x000fe400078e000a */
[----:B------:R-:W-:Y:S02]  /*e6c0*/  IMAD.MOV.U32 R103, RZ, RZ, R11 ;  /* 0x000000ffff677224 */ /* 0x000fe400078e000b */
[----:B------:R-:W-:Y:S02]  /*e6d0*/  IMAD.MOV.U32 R98, RZ, RZ, R139 ;  /* 0x000000ffff627224 */ /* 0x000fe400078e008b */
[----:B------:R-:W-:Y:S02]  /*e6e0*/  IMAD.MOV.U32 R139, RZ, RZ, R136 ;  /* 0x000000ffff8b7224 */ /* 0x000fe400078e0088 */
[----:B------:R-:W-:Y:S02]  /*e6f0*/  IMAD.MOV.U32 R136, RZ, RZ, R18 ;  /* 0x000000ffff887224 */ /* 0x000fe400078e0012 */
[----:B------:R-:W-:Y:S01]  /*e700*/  FADD.FTZ R18, R153, R6 ;  /* 0x0000000699127221 */ /* 0x000fe20000010000 */
[----:B------:R-:W-:-:S05]  /*e710*/  @!P4 HFMA2.BF16_V2 R142, -RZ.H0_H0, RZ.H0_H0, -R170.H0_H0 ;  /* 0x200000ffff8ec231 */ /* 0x000fca00003409aa */
[----:B------:R-:W-:Y:S01]  /*e720*/  @!P4 PRMT R170, R142, 0x5410, RZ ;  /* 0x000054108eaac816 */ /* 0x000fe200000000ff */
[----:B------:R-:W-:Y:S01]  /*e730*/  @!P2 HFMA2.BF16_V2 R140, -RZ.H0_H0, RZ.H0_H0, -R168.H0_H0 ;  /* 0x200000ffff8ca231 */ /* 0x000fe200003409a8 */
[----:B------:R-:W-:Y:S01]  /*e740*/  PRMT R66, R169, 0x5410, R168 ;  /* 0x00005410a9427816 */ /* 0x000fe200000000a8 */
[----:B------:R-:W-:-:S03]  /*e750*/  @!P3 HFMA2.BF16_V2 R141, -RZ.H0_H0, RZ.H0_H0, -R169.H0_H0 ;  /* 0x200000ffff8db231 */ /* 0x000fc600003409a9 */
[----:B------:R-:W-:Y:S02]  /*e760*/  @!P2 PRMT R168, R140, 0x5410, RZ ;  /* 0x000054108ca8a816 */ /* 0x000fe400000000ff */
[----:B------:R-:W-:Y:S01]  /*e770*/  @!P3 PRMT R169, R141, 0x5410, RZ ;  /* 0x000054108da9b816 */ /* 0x000fe200000000ff */
[----:B--2---:R-:W-:-:S05]  /*e780*/  IMAD.WIDE.U32 R16, R233, -0x326172a9, RZ ;  /* 0xcd9e8d57e9107825 */ /* 0x004fca00078e00ff */
[----:B------:R-:W-:-:S05]  /*e790*/  LOP3.LUT R0, R17, R97, RZ, 0x3c, !PT ;  /* 0x0000006111007212 */ /* 0x000fca00078e3cff */
[----:B------:R-:W-:Y:S01]  /*e7a0*/  IMAD.WIDE.U32 R12, R0, -0x2daee0ad, RZ ;  /* 0xd2511f53000c7825 */ /* 0x000fe200078e00ff */
[----:B------:R-:W-:-:S04]  /*e7b0*/  LOP3.LUT R2, R21, UR42, R16, 0x96, !PT ;  /* 0x0000002a15027c12 */ /* 0x000fc8000f8e9610 */
[----:B------:R-:W-:Y:S01]  /*e7c0*/  LOP3.LUT R0, R13, UR41, R220, 0x96, !PT ;  /* 0x000000290d007c12 */ /* 0x000fe2000f8e96dc */
[----:B------:R-:W-:-:S04]  /*e7d0*/  IMAD.WIDE.U32 R2, R2, -0x2daee0ad, RZ ;  /* 0xd2511f5302027825 */ /* 0x000fc800078e00ff */
[----:B------:R-:W-:Y:S01]  /*e7e0*/  IMAD.WIDE.U32 R10, R0, -0x326172a9, RZ ;  /* 0xcd9e8d57000a7825 */ /* 0x000fe200078e00ff */
[----:B------:R-:W-:-:S04]  /*e7f0*/  LOP3.LUT R0, R3, UR39, R12, 0x96, !PT ;  /* 0x0000002703007c12 */ /* 0x000fc8000f8e960c */
[----:B------:R-:W-:Y:S01]  /*e800*/  LOP3.LUT R3, R11, UR40, R20, 0x96, !PT ;  /* 0x000000280b037c12 */ /* 0x000fe2000f8e9614 */
[----:B------:R-:W-:Y:S02]  /*e810*/  IMAD.MOV.U32 R20, RZ, RZ, R98 ;  /* 0x000000ffff147224 */ /* 0x000fe400078e0062 */
[----:B------:R-:W-:Y:S02]  /*e820*/  IMAD.MOV.U32 R98, RZ, RZ, R5 ;  /* 0x000000ffff627224 */ /* 0x000fe400078e0005 */
[----:B------:R-:W-:-:S04]  /*e830*/  IMAD.WIDE.U32 R4, R3, -0x2daee0ad, RZ ;  /* 0xd2511f5303047825 */ /* 0x000fc800078e00ff */
[----:B------:R-:W-:Y:S02]  /*e840*/  IMAD.MOV.U32 R13, RZ, RZ, R99 ;  /* 0x000000ffff0d7224 */ /* 0x000fe400078e0063 */
        /* <DEDUP_REMOVED lines=13> */
[----:B------:R-:W-:-:S04]  /*e920*/  IMAD.WIDE.U32 R4, R3, -0x326172a9, RZ ;  /* 0xcd9e8d5703047825 */ /* 0x000fc800078e00ff */
[----:B------:R-:W-:-:S05]  /*e930*/  IMAD.WIDE.U32 R2, R2, -0x326172a9, RZ ;  /* 0xcd9e8d5702027825 */ /* 0x000fca00078e00ff */
[----:B------:R-:W-:-:S04]  /*e940*/  LOP3.LUT R0, R3, UR22, R4, 0x96, !PT ;  /* 0x0000001603007c12 */ /* 0x000fc8000f8e9604 */
[----:B------:R-:W-:-:S04]  /*e950*/  LOP3.LUT R4, R0, 0xff, RZ, 0xc0, !PT ;  /* 0x000000ff00047812 */ /* 0x000fc800078ec0ff */
        /* <DEDUP_REMOVED lines=9> */
[----:B------:R-:W-:Y:S01]  /*e9f0*/  LOP3.LUT R6, R5, UR30, R6, 0x96, !PT ;  /* 0x0000001e05067c12 */ /* 0x000fe2000f8e9606 */
[----:B------:R-:W-:Y:S02]  /*ea00*/  IMAD.MOV.U32 R5, RZ, RZ, R13 ;  /* 0x000000ffff057224 */ /* 0x000fe400078e000d */
[--C-:B------:R-:W-:Y:S01]  /*ea10*/  FADD.FTZ R13, R144, R14.reuse ;  /* 0x0000000e900d7221 */ /* 0x100fe20000010000 */
[----:B------:R-:W-:Y:S01]  /*ea20*/  ISETP.LE.U32.AND P5, PT, R0, UR12, PT ;  /* 0x0000000c00007c0c */ /* 0x000fe2000bfa3070 */
[----:B------:R-:W-:Y:S01]  /*ea30*/  @!P4 HFMA2.BF16_V2 R48, -RZ.H0_H0, RZ.H0_H0, -R15.H0_H0 ;  /* 0x200000ffff30c231 */ /* 0x000fe2000034090f */
[----:B------:R-:W-:Y:S01]  /*ea40*/  PRMT R14, R15, 0x7632, R14 ;  /* 0x000076320f0e7816 */ /* 0x000fe2000000000e */
[----:B------:R-:W2:Y:S01]  /*ea50*/  LDL.LU R144, [R1+0x1c8] ;  /* 0x0001c80001907983 */ /* 0x000ea20000300800 */
[----:B------:R-:W-:Y:S01]  /*ea60*/  LOP3.LUT R0, R2, 0xffff, RZ, 0xc0, !PT ;  /* 0x0000ffff02007812 */ /* 0x000fe200078ec0ff */
[----:B------:R-:W-:-:S02]  /*ea70*/  IMAD.MOV.U32 R3, RZ, RZ, R19 ;  /* 0x000000ffff037224 */ /* 0x000fc400078e0013 */
[----:B------:R1:W-:Y:S02]  /*ea80*/  MUFU.EX2 R19, R31 ;  /* 0x0000001f00137308 */ /* 0x0003e40000000800 */
[----:B-1----:R-:W-:Y:S01]  /*ea90*/  IMAD.MOV.U32 R31, RZ, RZ, R65 ;  /* 0x000000ffff1f7224 */ /* 0x002fe200078e0041 */
[----:B------:R-:W-:Y:S02]  /*eaa0*/  PRMT R65, R15, 0x5410, R14 ;  /* 0x000054100f417816 */ /* 0x000fe4000000000e */
[----:B------:R-:W-:Y:S01]  /*eab0*/  @!P4 PRMT R15, R48, 0x5410, RZ ;  /* 0x00005410300fc816 */ /* 0x000fe200000000ff */
[----:B------:R-:W-:Y:S02]  /*eac0*/  IMAD.MOV.U32 R48, RZ, RZ, R145 ;  /* 0x000000ffff307224 */ /* 0x000fe400078e0091 */
[----:B------:R-:W4:Y:S01]  /*ead0*/  LDL.LU R145, [R1+0x1c4] ;  /* 0x0001c40001917983 */ /* 0x000f220000300800 */
[----:B------:R-:W-:-:S04]  /*eae0*/  LOP3.LUT R4, R4, 0xff, RZ, 0xc0, !PT ;  /* 0x000000ff04047812 */ /* 0x000fc800078ec0ff */
[----:B------:R-:W-:Y:S02]  /*eaf0*/  ISETP.LE.U32.AND P6, PT, R4, UR12, PT ;  /* 0x0000000c04007c0c */ /* 0x000fe4000bfc3070 */
[----:B------:R1:W3:Y:S01]  /*eb00*/  MUFU.EX2 R4, R25 ;  /* 0x0000001900047308 */ /* 0x0002e20000000800 */
[----:B------:R-:W-:Y:S01]  /*eb10*/  @!P2 HFMA2.BF16_V2 R49, -RZ.H0_H0, RZ.H0_H0, -R14.H0_H0 ;  /* 0x200000ffff31a231 */ /* 0x000fe2000034090e */
[----:B------:R-:W-:Y:S02]  /*eb20*/  SHF.R.U32.HI R0, RZ, 0x8, R0 ;  /* 0x00000008ff007819 */ /* 0x000fe40000011600 */
[----:B------:R-:W-:Y:S02]  /*eb30*/  PRMT R17, R24, 0x7632, R17 ;  /* 0x0000763218117816 */ /* 0x000fe40000000011 */
[----:B------:R-:W-:Y:S01]  /*eb40*/  @!P2 PRMT R14, R49, 0x5410, RZ ;  /* 0x00005410310ea816 */ /* 0x000fe200000000ff */
[----:B------:R-:W-:Y:S01]  /*eb50*/  IMAD.MOV.U32 R49, RZ, RZ, R177 ;  /* 0x000000ffff317224 */ /* 0x000fe200078e00b1 */
[----:B------:R-:W-:Y:S01]  /*eb60*/  LOP3.LUT R0, R0, 0xffff, RZ, 0xc0, !PT ;  /* 0x0000ffff00007812 */ /* 0x000fe200078ec0ff */
[----:B------:R-:W-:Y:S01]  /*eb70*/  @!P3 HFMA2.BF16_V2 R50, -RZ.H0_H0, RZ.H0_H0, -R17.H0_H0 ;  /* 0x200000ffff32b231 */ /* 0x000fe20000340911 */
[----:B------:R-:W-:Y:S01]  /*eb80*/  LOP3.LUT R7, R167, UR42, R16, 0x96, !PT ;  /* 0x0000002aa7077c12 */ /* 0x000fe2000f8e9610 */
[----:B------:R-:W-:Y:S01]  /*eb90*/  FADD.FTZ R18, R152, R18 ;  /* 0x0000001298127221 */ /* 0x000fe20000010000 */
[----:B------:R-:W-:Y:S01]  /*eba0*/  PRMT R16, R24, 0x7610, R16 ;  /* 0x0000761018107816 */ /* 0x000fe20000000010 */
[----:B------:R-:W-:Y:S01]  /*ebb0*/  MUFU.EX2 R54, R54 ;  /* 0x0000003600367308 */ /* 0x000fe20000000800 */
[----:B------:R-:W-:Y:S01]  /*ebc0*/  ISETP.LE.U32.AND P2, PT, R0, UR12, PT ;  /* 0x0000000c00007c0c */ /* 0x000fe2000bf43070 */
[----:B------:R-:W-:Y:S01]  /*ebd0*/  IMAD.MOV.U32 R0, RZ, RZ, R49 ;  /* 0x000000ffff007224 */ /* 0x000fe200078e0031 */
[----:B------:R-:W-:Y:S01]  /*ebe0*/  PRMT R49, R16, 0x5410, R17 ;  /* 0x0000541010317816 */ /* 0x000fe20000000011 */
[----:B-1----:R-:W-:Y:S01]  /*ebf0*/  IMAD.MOV.U32 R25, RZ, RZ, R5 ;  /* 0x000000ffff197224 */ /* 0x002fe200078e0005 */
[--C-:B------:R-:W-:Y:S01]  /*ec00*/  SHF.R.U32.HI R5, RZ, 0x10, R2.reuse ;  /* 0x00000010ff057819 */ /* 0x100fe20000011602 */
[----:B------:R-:W-:Y:S01]  /*ec10*/  USHF.L.U32 UR4, UR17, 0x3, URZ ;  /* 0x0000000311047899 */ /* 0x000fe2000800063f */
[----:B------:R-:W-:Y:S01]  /*ec20*/  SHF.R.U32.HI R2, RZ, 0x18, R2 ;  /* 0x00000018ff027819 */ /* 0x000fe20000011602 */
[----:B------:R-:W4:Y:S01]  /*ec30*/  LDL.LU R177, [R1+0x1c0] ;  /* 0x0001c00001b17983 */ /* 0x000f220000300800 */
[----:B------:R-:W-:Y:S01]  /*ec40*/  @!P3 PRMT R17, R50, 0x5410, RZ ;  /* 0x000054103211b816 */ /* 0x000fe200000000ff */
[----:B------:R-:W-:-:S02]  /*ec50*/  IMAD.MOV.U32 R50, RZ, RZ, R9 ;  /* 0x000000ffff327224 */ /* 0x000fc400078e0009 */
[----:B---3--:R-:W-:Y:S01]  /*ec60*/  FADD.FTZ R9, R4, R22 ;  /* 0x0000001604097221 */ /* 0x008fe20000010000 */
[----:B------:R-:W-:Y:S01]  /*ec70*/  IMAD.MOV.U32 R22, RZ, RZ, R3 ;  /* 0x000000ffff167224 */ /* 0x000fe200078e0003 */
[----:B------:R-:W-:Y:S01]  /*ec80*/  ISETP.LE.U32.AND P4, PT, R2, UR12, PT ;  /* 0x0000000c02007c0c */ /* 0x000fe2000bf83070 */
[----:B------:R-:W-:Y:S02]  /*ec90*/  IMAD.WIDE.U32 R2, R6, -0x2daee0ad, RZ ;  /* 0xd2511f5306027825 */ /* 0x000fe400078e00ff */
[----:B------:R1:W3:Y:S01]  /*eca0*/  MUFU.EX2 R6, R33 ;  /* 0x0000002100067308 */ /* 0x0002e20000000800 */
[----:B------:R-:W-:Y:S01]  /*ecb0*/  F2FP.BF16.F32.PACK_AB R4, R19, R4 ;  /* 0x000000041304723e */ /* 0x000fe200000010ff */
[----:B------:R-:W-:Y:S01]  /*ecc0*/  @!P6 HFMA2.BF16_V2 R57, -RZ.H0_H0, RZ.H0_H0, -R16.H0_H0 ;  /* 0x200000ffff39e231 */ /* 0x000fe20000340910 */
[----:B------:R-:W-:Y:S02]  /*ecd0*/  LOP3.LUT R11, R11, UR40, R166, 0x96, !PT ;  /* 0x000000280b0b7c12 */ /* 0x000fe4000f8e96a6 */
[----:B------:R-:W-:-:S02]  /*ece0*/  PRMT R167, R4, 0x7610, R167 ;  /* 0x0000761004a77816 */ /* 0x000fc400000000a7 */
[----:B------:R-:W-:Y:S01]  /*ecf0*/  PRMT R166, R4, 0x7632, R166 ;  /* 0x0000763204a67816 */ /* 0x000fe200000000a6 */
[----:B-1----:R-:W-:Y:S02]  /*ed00*/  IMAD.MOV.U32 R33, RZ, RZ, R22 ;  /* 0x000000ffff217224 */ /* 0x002fe400078e0016 */
[----:B------:R-:W-:Y:S02]  /*ed10*/  IMAD.MOV.U32 R22, RZ, RZ, R50 ;  /* 0x000000ffff167224 */ /* 0x000fe400078e0032 */
[----:B------:R-:W-:Y:S01]  /*ed20*/  IMAD.MOV.U32 R50, RZ, RZ, R0 ;  /* 0x000000ffff327224 */ /* 0x000fe200078e0000 */
[----:B------:R-:W-:-:S04]  /*ed30*/  LOP3.LUT R0, R3, UR25, R8, 0x96, !PT ;  /* 0x0000001903007c12 */ /* 0x000fc8000f8e9608 */
[----:B------:R-:W-:Y:S02]  /*ed40*/  SHF.R.U32.HI R4, RZ, 0x10, R0 ;  /* 0x00000010ff047819 */ /* 0x000fe40000011600 */
[----:B------:R-:W-:Y:S01]  /*ed50*/  @!P6 PRMT R16, R57, 0x5410, RZ ;  /* 0x000054103910e816 */ /* 0x000fe200000000ff */
[----:B------:R-:W-:Y:S01]  /*ed60*/  IMAD.MOV.U32 R57, RZ, RZ, R23 ;  /* 0x000000ffff397224 */ /* 0x000fe200078e0017 */
[----:B------:R-:W-:Y:S01]  /*ed70*/  LOP3.LUT R4, R4, 0xff, RZ, 0xc0, !PT ;  /* 0x000000ff04047812 */ /* 0x000fe200078ec0ff */
[----:B------:R-:W-:Y:S01]  /*ed80*/  @!P2 HFMA2.BF16_V2 R59, -RZ.H0_H0, RZ.H0_H0, -R166.H0_H0 ;  /* 0x200000ffff3ba231 */ /* 0x000fe200003409a6 */
[----:B------:R1:W3:Y:S02]  /*ed90*/  MUFU.EX2 R23, R34 ;  /* 0x0000002200177308 */ /* 0x0002e40000000800 */
[----:B------:R-:W-:Y:S01]  /*eda0*/  ISETP.LE.U32.AND P3, PT, R4, UR12, PT ;  /* 0x0000000c04007c0c */ /* 0x000fe2000bf63070 */
[----:B------:R-:W-:Y:S02]  /*edb0*/  IMAD.MOV.U32 R4, RZ, RZ, R20 ;  /* 0x000000ffff047224 */ /* 0x000fe400078e0014 */
[----:B------:R-:W-:-:S02]  /*edc0*/  @!P5 HFMA2.BF16_V2 R58, -RZ.H0_H0, RZ.H0_H0, -R167.H0_H0 ;  /* 0x200000ffff3ad231 */ /* 0x000fc400003409a7 */
[----:B-1----:R-:W-:Y:S02]  /*edd0*/  IMAD.MOV.U32 R34, RZ, RZ, R57 ;  /* 0x000000ffff227224 */ /* 0x002fe400078e0039 */
[----:B------:R-:W-:Y:S01]  /*ede0*/  IMAD.MOV.U32 R57, RZ, RZ, R48 ;  /* 0x000000ffff397224 */ /* 0x000fe200078e0030 */
[----:B------:R-:W-:Y:S02]  /*edf0*/  PRMT R48, R167, 0x5410, R166 ;  /* 0x00005410a7307816 */ /* 0x000fe400000000a6 */
[----:B------:R-:W-:Y:S01]  /*ee00*/  @!P2 PRMT R166, R59, 0x5410, RZ ;  /* 0x000054103ba6a816 */ /* 0x000fe200000000ff */
[----:B------:R-:W-:Y:S01]  /*ee10*/  IMAD.MOV.U32 R59, RZ, RZ, R4 ;  /* 0x000000ffff3b7224 */ /* 0x000fe200078e0004 */
[----:B------:R-:W-:Y:S02]  /*ee20*/  LOP3.LUT R4, R0, 0xff, RZ, 0xc0, !PT ;  /* 0x000000ff00047812 */ /* 0x000fe400078ec0ff */
[----:B------:R-:W-:Y:S02]  /*ee30*/  @!P5 PRMT R167, R58, 0x5410, RZ ;  /* 0x000054103aa7d816 */ /* 0x000fe400000000ff */
[----:B------:R-:W-:Y:S01]  /*ee40*/  ISETP.LE.U32.AND P5, PT, R4, UR12, PT ;  /* 0x0000000c04007c0c */ /* 0x000fe2000bfa3070 */
[----:B------:R-:W-:-:S02]  /*ee50*/  IMAD.MOV.U32 R4, RZ, RZ, R22 ;  /* 0x000000ffff047224 */ /* 0x000fc400078e0016 */
[----:B---3--:R-:W-:Y:S01]  /*ee60*/  FADD.FTZ R22, R6, R43 ;  /* 0x0000002b06167221 */ /* 0x008fe20000010000 */
[----:B------:R-:W-:Y:S01]  /*ee70*/  LOP3.LUT R5, R5, 0xff, RZ, 0xc0, !PT ;  /* 0x000000ff05057812 */ /* 0x000fe200078ec0ff */
[----:B------:R-:W-:Y:S01]  /*ee80*/  IMAD.MOV.U32 R43, RZ, RZ, R4 ;  /* 0x000000ffff2b7224 */ /* 0x000fe200078e0004 */
[----:B------:R-:W-:Y:S01]  /*ee90*/  SHF.R.U32.HI R4, RZ, 0x18, R0 ;  /* 0x00000018ff047819 */ /* 0x000fe20000011600 */
[----:B------:R-:W-:Y:S01]  /*eea0*/  IMAD.MOV.U32 R58, RZ, RZ, R233 ;  /* 0x000000ffff3a7224 */ /* 0x000fe200078e00e9 */
[----:B------:R-:W-:Y:S02]  /*eeb0*/  ISETP.LE.U32.AND P6, PT, R5, UR12, PT ;  /* 0x0000000c05007c0c */ /* 0x000fe4000bfc3070 */
[----:B------:R-:W-:Y:S01]  /*eec0*/  ISETP.LE.U32.AND P2, PT, R4, UR12, PT ;  /* 0x0000000c04007c0c */ /* 0x000fe2000bf43070 */
[----:B------:R-:W-:Y:S01]  /*eed0*/  IMAD.MOV.U32 R4, RZ, RZ, R59 ;  /* 0x000000ffff047224 */ /* 0x000fe200078e003b */
[----:B------:R-:W-:Y:S01]  /*eee0*/  F2FP.BF16.F32.PACK_AB R5, R23, R6 ;  /* 0x000000061705723e */ /* 0x000fe200000010ff */
[----:B------:R-:W-:-:S02]  /*eef0*/  IMAD.MOV.U32 R59, RZ, RZ, R58 ;  /* 0x000000ffff3b7224 */ /* 0x000fc400078e003a */
[----:B------:R-:W-:Y:S02]  /*ef00*/  IMAD.MOV.U32 R58, RZ, RZ, R57 ;  /* 0x000000ffff3a7224 */ /* 0x000fe400078e0039 */
[----:B------:R-:W-:Y:S01]  /*ef10*/  IMAD.MOV.U32 R57, RZ, RZ, R25 ;  /* 0x000000ffff397224 */ /* 0x000fe200078e0019 */
[C---:B------:R-:W-:Y:S01]  /*ef20*/  PRMT R165, R5.reuse, 0x7632, R165 ;  /* 0x0000763205a57816 */ /* 0x040fe200000000a5 */
[----:B------:R-:W-:Y:S01]  /*ef30*/  MUFU.EX2 R25, R35 ;  /* 0x0000002300197308 */ /* 0x000fe20000000800 */
[----:B------:R-:W-:Y:S01]  /*ef40*/  LOP3.LUT R0, R0, 0xffff, RZ, 0xc0, !PT ;  /* 0x0000ffff00007812 */ /* 0x000fe200078ec0ff */
[----:B------:R-:W-:Y:S01]  /*ef50*/  IMAD.MOV.U32 R24, RZ, RZ, R180 ;  /* 0x000000ffff187224 */ /* 0x000fe200078e00b4 */
[----:B------:R-:W-:-:S05]  /*ef60*/  PRMT R164, R5, 0x7610, R164 ;  /* 0x0000761005a47816 */ /* 0x000fca00000000a4 */
[----:B------:R1:W3:Y:S01]  /*ef70*/  MUFU.EX2 R35, R38 ;  /* 0x0000002600237308 */ /* 0x0002e20000000800 */
[----:B------:R-:W-:Y:S01]  /*ef80*/  @!P4 HFMA2.BF16_V2 R60, -RZ.H0_H0, RZ.H0_H0, -R165.H0_H0 ;  /* 0x200000ffff3cc231 */ /* 0x000fe200003409a5 */
[----:B------:R-:W-:Y:S01]  /*ef90*/  SHF.R.U32.HI R0, RZ, 0x8, R0 ;  /* 0x00000008ff007819 */ /* 0x000fe20000011600 */
[----:B------:R-:W-:Y:S02]  /*efa0*/  IMAD.MOV.U32 R5, RZ, RZ, R34 ;  /* 0x000000ffff057224 */ /* 0x000fe400078e0022 */
[----:B------:R-:W-:Y:S01]  /*efb0*/  IMAD.MOV.U32 R8, RZ, RZ, R178 ;  /* 0x000000ffff087224 */ /* 0x000fe200078e00b2 */
[----:B------:R-:W-:Y:S01]  /*efc0*/  LOP3.LUT R0, R0, 0xffff, RZ, 0xc0, !PT ;  /* 0x0000ffff00007812 */ /* 0x000fe200078ec0ff */
[----:B------:R-:W-:Y:S01]  /*efd0*/  IMAD.WIDE.U32 R6, R7, -0x2daee0ad, RZ ;  /* 0xd2511f5307067825 */ /* 0x000fe200078e00ff */
[----:B------:R3:W-:Y:S03]  /*efe0*/  MUFU.EX2 R34, R37 ;  /* 0x0000002500227308 */ /* 0x0007e60000000800 */
[----:B------:R-:W-:Y:S01]  /*eff0*/  FADD.FTZ R19, R19, R9 ;  /* 0x0000000913137221 */ /* 0x000fe20000010000 */
[----:B------:R-:W-:Y:S01]  /*f000*/  FADD.FTZ R20, R179, R13 ;  /* 0x0000000db3147221 */ /* 0x000fe20000010000 */
[----:B------:R-:W4:Y:S01]  /*f010*/  LDL.LU R180, [R1+0x1bc] ;  /* 0x0001bc0001b47983 */ /* 0x000f220000300800 */
[----:B-1----:R-:W-:Y:S01]  /*f020*/  PRMT R38, R164, 0x5410, R165 ;  /* 0x00005410a4267816 */ /* 0x002fe200000000a5 */
[----:B------:R-:W-:Y:S01]  /*f030*/  @!P6 HFMA2.BF16_V2 R61, -RZ.H0_H0, RZ.H0_H0, -R164.H0_H0 ;  /* 0x200000ffff3de231 */ /* 0x000fe200003409a4 */
[----:B------:R-:W-:Y:S01]  /*f040*/  @!P4 PRMT R165, R60, 0x5410, RZ ;  /* 0x000054103ca5c816 */ /* 0x000fe200000000ff */
[----:B------:R-:W-:Y:S01]  /*f050*/  IMAD.MOV.U32 R60, RZ, RZ, R24 ;  /* 0x000000ffff3c7224 */ /* 0x000fe200078e0018 */
[----:B------:R-:W-:Y:S01]  /*f060*/  LOP3.LUT R7, R7, UR39, R12, 0x96, !PT ;  /* 0x0000002707077c12 */ /* 0x000fe2000f8e960c */
[----:B------:R1:W1:Y:S01]  /*f070*/  MUFU.EX2 R24, R36 ;  /* 0x0000002400187308 */ /* 0x0002620000000800 */
[----:B------:R-:W-:Y:S01]  /*f080*/  ISETP.LE.U32.AND P4, PT, R0, UR12, PT ;  /* 0x0000000c00007c0c */ /* 0x000fe2000bf83070 */
[----:B------:R-:W-:Y:S01]  /*f090*/  UIADD3 UR6, UR6, 0x1, URZ ;  /* 0x0000000106067890 */ /* 0x000fe2000fffe03f */
[----:B---3--:R-:W-:Y:S01]  /*f0a0*/  F2FP.BF16.F32.PACK_AB R0, R35, R25 ;  /* 0x000000192300723e */ /* 0x008fe200000010ff */
[----:B------:R-:W-:Y:S01]  /*f0b0*/  IMAD.MOV.U32 R37, RZ, RZ, R60 ;  /* 0x000000ffff257224 */ /* 0x000fe200078e003c */
[----:B------:R-:W3:Y:S02]  /*f0c0*/  LDL.LU R178, [R1+0x1b8] ;  /* 0x0001b80001b27983 */ /* 0x000ee40000300800 */
[C---:B------:R-:W-:Y:S01]  /*f0d0*/  PRMT R163, R0.reuse, 0x7610, R163 ;  /* 0x0000761000a37816 */ /* 0x040fe200000000a3 */
[----:B------:R-:W-:Y:S01]  /*f0e0*/  IMAD.MOV.U32 R60, RZ, RZ, R5 ;  /* 0x000000ffff3c7224 */ /* 0x000fe200078e0005 */
[----:B------:R-:W-:Y:S01]  /*f0f0*/  PRMT R162, R0, 0x7632, R162 ;  /* 0x0000763200a27816 */ /* 0x000fe200000000a2 */
[----:B------:R-:W3:Y:S01]  /*f100*/  LDL.LU R179, [R1+0x1b4] ;  /* 0x0001b40001b37983 */ /* 0x000ee20000300800 */
[----:B-1----:R-:W-:-:S02]  /*f110*/  IMAD.MOV.U32 R36, RZ, RZ, R8 ;  /* 0x000000ffff247224 */ /* 0x002fc400078e0008 */
[----:B------:R-:W-:Y:S02]  /*f120*/  @!P5 HFMA2.BF16_V2 R69, -RZ.H0_H0, RZ.H0_H0, -R163.H0_H0 ;  /* 0x200000ffff45d231 */ /* 0x000fe400003409a3 */
[----:B------:R-:W-:Y:S02]  /*f130*/  IMAD.MOV.U32 R8, RZ, RZ, R21 ;  /* 0x000000ffff087224 */ /* 0x000fe400078e0015 */
[----:B------:R-:W-:Y:S01]  /*f140*/  FADD.FTZ R21, R154, R18 ;  /* 0x000000129a157221 */ /* 0x000fe20000010000 */
[----:B------:R-:W-:Y:S01]  /*f150*/  IMAD.MOV.U32 R18, RZ, RZ, R4 ;  /* 0x000000ffff127224 */ /* 0x000fe200078e0004 */
[----:B------:R-:W-:Y:S01]  /*f160*/  @!P6 PRMT R164, R61, 0x5410, RZ ;  /* 0x000054103da4e816 */ /* 0x000fe200000000ff */
[----:B------:R-:W-:Y:S01]  /*f170*/  IMAD.WIDE.U32 R4, R11, -0x2daee0ad, RZ ;  /* 0xd2511f530b047825 */ /* 0x000fe200078e00ff */
[----:B------:R-:W-:-:S03]  /*f180*/  F2FP.BF16.F32.PACK_AB R0, R34, R24 ;  /* 0x000000182200723e */ /* 0x000fc600000010ff */
[----:B------:R-:W-:Y:S01]  /*f190*/  @!P4 HFMA2.BF16_V2 R70, -RZ.H0_H0, RZ.H0_H0, -R162.H0_H0 ;  /* 0x200000ffff46c231 */ /* 0x000fe200003409a2 */
[----:B------:R1:W5:Y:S01]  /*f1a0*/  LDL.LU R233, [R1+0x1b0] ;  /* 0x0001b00001e97983 */ /* 0x0003620000300800 */
[----:B------:R-:W-:Y:S01]  /*f1b0*/  IMAD.MOV.U32 R61, RZ, RZ, R119 ;  /* 0x000000ffff3d7224 */ /* 0x000fe200078e0077 */
[----:B------:R-:W-:Y:S02]  /*f1c0*/  LOP3.LUT R6, R5, UR37, R6, 0x96, !PT ;  /* 0x0000002505067c12 */ /* 0x000fe4000f8e9606 */
[----:B------:R-:W-:Y:S02]  /*f1d0*/  PRMT R119, R163, 0x5410, R162 ;  /* 0x00005410a3777816 */ /* 0x000fe400000000a2 */
[----:B------:R-:W-:Y:S01]  /*f1e0*/  @!P5 PRMT R163, R69, 0x5410, RZ ;  /* 0x0000541045a3d816 */ /* 0x000fe200000000ff */
[----:B------:R-:W-:Y:S01]  /*f1f0*/  IMAD.MOV.U32 R69, RZ, RZ, R8 ;  /* 0x000000ffff457224 */ /* 0x000fe200078e0008 */
[----:B------:R-:W-:Y:S01]  /*f200*/  PRMT R161, R0, 0x7632, R161 ;  /* 0x0000763200a17816 */ /* 0x000fe200000000a1 */
[----:B------:R-:W-:-:S04]  /*f210*/  IMAD.WIDE.U32 R8, R7, -0x326172a9, RZ ;  /* 0xcd9e8d5707087825 */ /* 0x000fc800078e00ff */
[----:B------:R-:W-:Y:S01]  /*f220*/  IMAD.WIDE.U32 R6, R6, -0x326172a9, RZ ;  /* 0xcd9e8d5706067825 */ /* 0x000fe200078e00ff */
[----:B------:R-:W-:-:S03]  /*f230*/  PRMT R160, R0, 0x7610, R160 ;  /* 0x0000761000a07816 */ /* 0x000fc600000000a0 */
[----:B------:R-:W-:Y:S01]  /*f240*/  @!P2 HFMA2.BF16_V2 R72, -RZ.H0_H0, RZ.H0_H0, -R161.H0_H0 ;  /* 0x200000ffff48a231 */ /* 0x000fe200003409a1 */
[----:B------:R-:W-:Y:S02]  /*f250*/  @!P4 PRMT R162, R70, 0x5410, RZ ;  /* 0x0000541046a2c816 */ /* 0x000fe400000000ff */
[----:B------:R-:W-:Y:S01]  /*f260*/  LOP3.LUT R0, R7, UR36, R8, 0x96, !PT ;  /* 0x0000002407007c12 */ /* 0x000fe2000f8e9608 */
[----:B------:R-:W-:Y:S01]  /*f270*/  IMAD.MOV.U32 R70, RZ, RZ, R118 ;  /* 0x000000ffff467224 */ /* 0x000fe200078e0076 */
[----:B------:R-:W-:Y:S02]  /*f280*/  LOP3.LUT R5, R9, UR38, R10, 0x96, !PT ;  /* 0x0000002609057c12 */ /* 0x000fe4000f8e960a */
[----:B------:R-:W-:Y:S01]  /*f290*/  PRMT R118, R160, 0x5410, R161 ;  /* 0x00005410a0767816 */ /* 0x000fe200000000a1 */
[----:B------:R-:W-:Y:S01]  /*f2a0*/  IMAD.WIDE.U32 R8, R0, -0x2daee0ad, RZ ;  /* 0xd2511f5300087825 */ /* 0x000fe200078e00ff */
[----:B------:R-:W-:Y:S02]  /*f2b0*/  @!P2 PRMT R161, R72, 0x5410, RZ ;  /* 0x0000541048a1a816 */ /* 0x000fe400000000ff */
[----:B------:R-:W-:Y:S01]  /*f2c0*/  LOP3.LUT R0, R2, 0xff, RZ, 0xc0, !PT ;  /* 0x000000ff02007812 */ /* 0x000fe200078ec0ff */
[----:B------:R-:W-:-:S02]  /*f2d0*/  IMAD.MOV.U32 R72, RZ, RZ, R18 ;  /* 0x000000ffff487224 */ /* 0x000fc400078e0012 */
[----:B------:R-:W-:Y:S02]  /*f2e0*/  IMAD.MOV.U32 R18, RZ, RZ, R61 ;  /* 0x000000ffff127224 */ /* 0x000fe400078e003d */
[----:B------:R-:W-:Y:S02]  /*f2f0*/  IMAD.MOV.U32 R12, RZ, RZ, R60 ;  /* 0x000000ffff0c7224 */ /* 0x000fe400078e003c */
[----:B------:R-:W-:-:S04]  /*f300*/  IMAD.WIDE.U32 R10, R5, -0x2daee0ad, RZ ;  /* 0xd2511f53050a7825 */ /* 0x000fc800078e00ff */
[----:B------:R-:W-:Y:S02]  /*f310*/  @!P3 HFMA2.BF16_V2 R74, -RZ.H0_H0, RZ.H0_H0, -R160.H0_H0 ;  /* 0x200000ffff4ab231 */ /* 0x000fe400003409a0 */
[----:B------:R-:W-:Y:S02]  /*f320*/  IMAD.MOV.U32 R61, RZ, RZ, R33 ;  /* 0x000000ffff3d7224 */ /* 0x000fe400078e0021 */
[----:B------:R-:W-:Y:S01]  /*f330*/  IMAD.MOV.U32 R60, RZ, RZ, R31 ;  /* 0x000000ffff3c7224 */ /* 0x000fe200078e001f */
[----:B------:R-:W-:Y:S01]  /*f340*/  MUFU.EX2 R33, R41 ;  /* 0x0000002900217308 */ /* 0x000fe20000000800 */
[----:B------:R-:W-:Y:S02]  /*f350*/  ISETP.LE.U32.AND P5, PT, R0, UR12, PT ;  /* 0x0000000c00007c0c */ /* 0x000fe4000bfa3070 */
[----:B------:R-:W-:Y:S02]  /*f360*/  LOP3.LUT R7, R9, UR29, R10, 0x96, !PT ;  /* 0x0000001d09077c12 */ /* 0x000fe4000f8e960a */
[----:B------:R-:W-:-:S03]  /*f370*/  SHF.R.U32.HI R0, RZ, 0x18, R2 ;  /* 0x00000018ff007819 */ /* 0x000fc60000011602 */
[----:B------:R-:W1:Y:S01]  /*f380*/  MUFU.EX2 R31, R39 ;  /* 0x00000027001f7308 */ /* 0x000e620000000800 */
[----:B------:R-:W-:Y:S02]  /*f390*/  LOP3.LUT R9, R2, 0xffff, RZ, 0xc0, !PT ;  /* 0x0000ffff02097812 */ /* 0x000fe400078ec0ff */
[----:B------:R-:W-:Y:S02]  /*f3a0*/  @!P3 PRMT R160, R74, 0x5410, RZ ;  /* 0x000054104aa0b816 */ /* 0x000fe400000000ff */
[----:B------:R-:W-:Y:S02]  /*f3b0*/  ISETP.LE.U32.AND P3, PT, R0, UR12, PT ;  /* 0x0000000c00007c0c */ /* 0x000fe4000bf63070 */
[----:B------:R-:W-:Y:S02]  /*f3c0*/  SHF.R.U32.HI R0, RZ, 0x8, R9 ;  /* 0x00000008ff007819 */ /* 0x000fe40000011609 */
[----:B------:R-:W-:Y:S02]  /*f3d0*/  LOP3.LUT R4, R11, UR35, R4, 0x96, !PT ;  /* 0x000000230b047c12 */ /* 0x000fe4000f8e9604 */
[----:B------:R-:W-:Y:S01]  /*f3e0*/  LOP3.LUT R0, R0, 0xffff, RZ, 0xc0, !PT ;  /* 0x0000ffff00007812 */ /* 0x000fe200078ec0ff */
[----:B------:R-:W-:Y:S01]  /*f3f0*/  FADD.FTZ R11, R23, R22 ;  /* 0x00000016170b7221 */ /* 0x000fe20000010000 */
[----:B------:R-:W-:Y:S01]  /*f400*/  SHF.R.U32.HI R10, RZ, 0x10, R2 ;  /* 0x00000010ff0a7819 */ /* 0x000fe20000011602 */
[----:B------:R-:W-:Y:S01]  /*f410*/  IMAD.WIDE.U32 R4, R4, -0x326172a9, RZ ;  /* 0xcd9e8d5704047825 */ /* 0x000fe200078e00ff */
[----:B------:R-:W-:-:S03]  /*f420*/  ISETP.LE.U32.AND P6, PT, R0, UR12, PT ;  /* 0x0000000c00007c0c */ /* 0x000fc6000bfc3070 */
[----:B------:R-:W-:Y:S01]  /*f430*/  FADD.FTZ R12, R12, R20 ;  /* 0x000000140c0c7221 */ /* 0x000fe20000010000 */
[----:B-1----:R-:W-:Y:S01]  /*f440*/  F2FP.BF16.F32.PACK_AB R0, R33, R31 ;  /* 0x0000001f2100723e */ /* 0x002fe200000010ff */
[----:B------:R-:W-:Y:S01]  /*f450*/  IMAD.WIDE.U32 R2, R7, -0x326172a9, RZ ;  /* 0xcd9e8d5707027825 */ /* 0x000fe200078e00ff */
[----:B------:R-:W-:Y:S01]  /*f460*/  MUFU.EX2 R20, R40 ;  /* 0x0000002800147308 */ /* 0x000fe20000000800 */
[----:B------:R-:W-:Y:S02]  /*f470*/  LOP3.LUT R6, R5, UR30, R6, 0x96, !PT ;  /* 0x0000001e05067c12 */ /* 0x000fe4000f8e9606 */
[----:B------:R-:W-:Y:S01]  /*f480*/  IMAD.MOV.U32 R23, RZ, RZ, R70 ;  /* 0x000000ffff177224 */ /* 0x000fe200078e0046 */
[----:B------:R-:W-:-:S04]  /*f490*/  PRMT R159, R0, 0x7610, R159 ;  /* 0x00007610009f7816 */ /* 0x000fc8000000009f */
[----:B------:R1:W2:Y:S01]  /*f4a0*/  MUFU.EX2 R22, R42 ;  /* 0x0000002a00167308 */ /* 0x0002a20000000800 */
[C---:B------:R-:W-:Y:S01]  /*f4b0*/  LOP3.LUT R5, R2.reuse, 0xff, RZ, 0xc0, !PT ;  /* 0x000000ff02057812 */ /* 0x040fe200078ec0ff */
[----:B------:R-:W-:Y:S01]  /*f4c0*/  IMAD.MOV.U32 R70, RZ, RZ, R69 ;  /* 0x000000ffff467224 */ /* 0x000fe200078e0045 */
[----:B------:R-:W-:Y:S01]  /*f4d0*/  LOP3.LUT R13, R2, 0xffff, RZ, 0xc0, !PT ;  /* 0x0000ffff020d7812 */ /* 0x000fe200078ec0ff */
[----:B------:R-:W-:Y:S01]  /*f4e0*/  IMAD.MOV.U32 R69, RZ, RZ, R37 ;  /* 0x000000ffff457224 */ /* 0x000fe200078e0025 */
[----:B------:R-:W-:Y:S01]  /*f4f0*/  SHF.R.U32.HI R7, RZ, 0x10, R2 ;  /* 0x00000010ff077819 */ /* 0x000fe20000011602 */
[----:B------:R-:W-:Y:S01]  /*f500*/  IMAD.MOV.U32 R37, RZ, RZ, R36 ;  /* 0x000000ffff257224 */ /* 0x000fe200078e0024 */
[----:B------:R-:W-:Y:S01]  /*f510*/  SHF.R.U32.HI R2, RZ, 0x18, R2 ;  /* 0x00000018ff027819 */ /* 0x000fe20000011602 */
[----:B------:R-:W-:Y:S01]  /*f520*/  IMAD.MOV.U32 R36, RZ, RZ, R43 ;  /* 0x000000ffff247224 */ /* 0x000fe200078e002b */
[----:B------:R-:W-:Y:S01]  /*f530*/  PRMT R158, R0, 0x7632, R158 ;  /* 0x00007632009e7816 */ /* 0x000fe2000000009e */
[----:B------:R-:W-:-:S02]  /*f540*/  IMAD.MOV.U32 R43, RZ, RZ, R97 ;  /* 0x000000ffff2b7224 */ /* 0x000fc400078e0061 */
[----:B------:R-:W-:Y:S01]  /*f550*/  @!P5 HFMA2.BF16_V2 R76, -RZ.H0_H0, RZ.H0_H0, -R159.H0_H0 ;  /* 0x200000ffff4cd231 */ /* 0x000fe2000034099f */
[----:B------:R-:W-:Y:S01]  /*f560*/  LOP3.LUT R4, R3, UR22, R4, 0x96, !PT ;  /* 0x0000001603047c12 */ /* 0x000fe2000f8e9604 */
[----:B------:R-:W-:Y:S01]  /*f570*/  IMAD.MOV.U32 R97, RZ, RZ, R96 ;  /* 0x000000ffff617224 */ /* 0x000fe200078e0060 */
[----:B------:R-:W-:Y:S01]  /*f580*/  ISETP.LE.U32.AND P4, PT, R2, UR12, PT ;  /* 0x0000000c02007c0c */ /* 0x000fe2000bf83070 */
[----:B------:R-:W-:Y:S01]  /*f590*/  IMAD.MOV.U32 R96, RZ, RZ, R100 ;  /* 0x000000ffff607224 */ /* 0x000fe200078e0064 */
[----:B------:R-:W-:Y:S01]  /*f5a0*/  LOP3.LUT R0, R10, 0xff, RZ, 0xc0, !PT ;  /* 0x000000ff0a007812 */ /* 0x000fe200078ec0ff */
[----:B------:R-:W-:-:S04]  /*f5b0*/  IMAD.WIDE.U32 R2, R6, -0x2daee0ad, RZ ;  /* 0xd2511f5306027825 */ /* 0x000fc800078e00ff */
[----:B------:R-:W-:Y:S02]  /*f5c0*/  @!P6 HFMA2.BF16_V2 R77, -RZ.H0_H0, RZ.H0_H0, -R158.H0_H0 ;  /* 0x200000ffff4de231 */ /* 0x000fe4000034099e */
[----:B------:R-:W-:Y:S01]  /*f5d0*/  IMAD.MOV.U32 R100, RZ, RZ, R117 ;  /* 0x000000ffff647224 */ /* 0x000fe200078e0075 */
[----:B------:R-:W-:Y:S02]  /*f5e0*/  PRMT R117, R159, 0x5410, R158 ;  /* 0x000054109f757816 */ /* 0x000fe4000000009e */
[----:B------:R-:W-:Y:S01]  /*f5f0*/  @!P5 PRMT R159, R76, 0x5410, RZ ;  /* 0x000054104c9fd816 */ /* 0x000fe200000000ff */
[----:B-1----:R-:W-:Y:S01]  /*f600*/  IMAD.MOV.U32 R42, RZ, RZ, R18 ;  /* 0x000000ffff2a7224 */ /* 0x002fe200078e0012 */
[----:B------:R-:W-:Y:S02]  /*f610*/  ISETP.LE.U32.AND P5, PT, R0, UR12, PT ;  /* 0x0000000c00007c0c */ /* 0x000fe4000bfa3070 */
[----:B------:R-:W-:Y:S02]  /*f620*/  ISETP.LE.U32.AND P2, PT, R5, UR12, PT ;  /* 0x0000000c05007c0c */ /* 0x000fe4000bf43070 */
[----:B------:R-:W-:-:S02]  /*f630*/  LOP3.LUT R0, R3, UR25, R8, 0x96, !PT ;  /* 0x0000001903007c12 */ /* 0x000fc4000f8e9608 */
[C---:B------:R-:W-:Y:S02]  /*f640*/  LOP3.LUT R6, R2.reuse, 0xff, RZ, 0xc0, !PT ;  /* 0x000000ff02067812 */ /* 0x040fe400078ec0ff */
[----:B------:R-:W-:Y:S02]  /*f650*/  LOP3.LUT R18, R2, 0xffff, RZ, 0xc0, !PT ;  /* 0x0000ffff02127812 */ /* 0x000fe400078ec0ff */
[--C-:B------:R-:W-:Y:S02]  /*f660*/  SHF.R.U32.HI R8, RZ, 0x10, R2.reuse ;  /* 0x00000010ff087819 */ /* 0x100fe40000011602 */
[----:B------:R-:W-:Y:S02]  /*f670*/  SHF.R.U32.HI R5, RZ, 0x18, R2 ;  /* 0x00000018ff057819 */ /* 0x000fe40000011602 */
[----:B------:R-:W-:Y:S01]  /*f680*/  @!P6 PRMT R158, R77, 0x5410, RZ ;  /* 0x000054104d9ee816 */ /* 0x000fe200000000ff */
[----:B------:R-:W-:Y:S01]  /*f690*/  IMAD.MOV.U32 R77, RZ, RZ, R36 ;  /* 0x000000ffff4d7224 */ /* 0x000fe200078e0024 */
[----:B--2---:R-:W-:Y:S01]  /*f6a0*/  F2FP.BF16.F32.PACK_AB R2, R22, R20 ;  /* 0x000000141602723e */ /* 0x004fe200000010ff */
[----:B------:R-:W1:Y:S01]  /*f6b0*/  MUFU.EX2 R36, R53 ;  /* 0x0000003500247308 */ /* 0x000e620000000800 */
[----:B------:R-:W-:-:S02]  /*f6c0*/  LOP3.LUT R3, R7, 0xff, RZ, 0xc0, !PT ;  /* 0x000000ff07037812 */ /* 0x000fc400078ec0ff */
[C---:B------:R-:W-:Y:S02]  /*f6d0*/  PRMT R156, R2.reuse, 0x7632, R156 ;  /* 0x00007632029c7816 */ /* 0x040fe4000000009c */
[----:B------:R-:W-:Y:S02]  /*f6e0*/  PRMT R157, R2, 0x7610, R157 ;  /* 0x00007610029d7816 */ /* 0x000fe4000000009d */
[C---:B------:R-:W-:Y:S01]  /*f6f0*/  LOP3.LUT R2, R4.reuse, 0xffff, RZ, 0xc0, !PT ;  /* 0x0000ffff04027812 */ /* 0x040fe200078ec0ff */
[----:B------:R-:W-:Y:S01]  /*f700*/  @!P3 HFMA2.BF16_V2 R78, -RZ.H0_H0, RZ.H0_H0, -R156.H0_H0 ;  /* 0x200000ffff4eb231 */ /* 0x000fe2000034099c */
        /* <DEDUP_REMOVED lines=9> */
[----:B------:R-:W-:Y:S02]  /*f7a0*/  @!P5 PRMT R157, R79, 0x5410, RZ ;  /* 0x000054104f9dd816 */ /* 0x000fe400000000ff */
[----:B------:R-:W-:Y:S01]  /*f7b0*/  ISETP.LE.U32.AND P5, PT, R2, UR12, PT ;  /* 0x0000000c02007c0c */ /* 0x000fe2000bfa3070 */
[----:B------:R-:W-:Y:S01]  /*f7c0*/  IMAD.MOV.U32 R74, RZ, RZ, R97 ;  /* 0x000000ffff4a7224 */ /* 0x000fe200078e0061 */
[----:B-1----:R-:W-:Y:S01]  /*f7d0*/  F2FP.BF16.F32.PACK_AB R2, R54, R36 ;  /* 0x000000243602723e */ /* 0x002fe200000010ff */
[----:B------:R-:W-:Y:S01]  /*f7e0*/  MUFU.EX2 R97, R55 ;  /* 0x0000003700617308 */ /* 0x000fe20000000800 */
[----:B------:R-:W-:-:S02]  /*f7f0*/  FADD.FTZ R10, R151, R21 ;  /* 0x00000015970a7221 */ /* 0x000fc40000010000 */
[----:B------:R-:W-:Y:S01]  /*f800*/  PRMT R155, R2, 0x7610, R155 ;  /* 0x00007610029b7816 */ /* 0x000fe2000000009b */
[----:B------:R-:W-:-:S04]  /*f810*/  IMAD.MOV.U32 R21, RZ, RZ, R37 ;  /* 0x000000ffff157224 */ /* 0x000fc800078e0025 */
[----:B------:R-:W1:Y:S01]  /*f820*/  MUFU.EX2 R40, R56 ;  /* 0x0000003800287308 */ /* 0x000e620000000800 */
[----:B------:R-:W-:Y:S01]  /*f830*/  PRMT R154, R2, 0x7632, R154 ;  /* 0x00007632029a7816 */ /* 0x000fe2000000009a */
[----:B------:R-:W-:Y:S01]  /*f840*/  IMAD.MOV.U32 R37, RZ, RZ, R96 ;  /* 0x000000ffff257224 */ /* 0x000fe200078e0060 */
[----:B------:R-:W-:Y:S01]  /*f850*/  SHF.R.U32.HI R2, RZ, 0x8, R13 ;  /* 0x00000008ff027819 */ /* 0x000fe2000001160d */
[----:B------:R-:W-:Y:S02]  /*f860*/  @!P3 HFMA2.BF16_V2 R80, -RZ.H0_H0, RZ.H0_H0, -R155.H0_H0 ;  /* 0x200000ffff50b231 */ /* 0x000fe4000034099b */
[----:B------:R-:W-:Y:S02]  /*f870*/  IMAD.MOV.U32 R76, RZ, RZ, R43 ;  /* 0x000000ffff4c7224 */ /* 0x000fe400078e002b */
[----:B------:R-:W-:Y:S01]  /*f880*/  MUFU.EX2 R96, R51 ;  /* 0x0000003300607308 */ /* 0x000fe20000000800 */
[----:B------:R-:W-:Y:S01]  /*f890*/  IMAD.MOV.U32 R43, RZ, RZ, R243 ;  /* 0x000000ffff2b7224 */ /* 0x000fe200078e00f3 */
[----:B------:R-:W-:Y:S01]  /*f8a0*/  LOP3.LUT R2, R2, 0xffff, RZ, 0xc0, !PT ;  /* 0x0000ffff02027812 */ /* 0x000fe200078ec0ff */
[----:B------:R-:W-:-:S05]  /*f8b0*/  IMAD.MOV.U32 R243, RZ, RZ, R199 ;  /* 0x000000fffff37224 */ /* 0x000fca00078e00c7 */
[----:B------:R-:W2:Y:S01]  /*f8c0*/  MUFU.EX2 R39, R52 ;  /* 0x0000003400277308 */ /* 0x000ea20000000800 */
[----:B------:R-:W-:Y:S02]  /*f8d0*/  PRMT R199, R155, 0x5410, R154 ;  /* 0x000054109bc77816 */ /* 0x000fe4000000009a */
[----:B------:R-:W-:Y:S02]  /*f8e0*/  @!P3 PRMT R155, R80, 0x5410, RZ ;  /* 0x00005410509bb816 */ /* 0x000fe400000000ff */
[----:B------:R-:W-:Y:S02]  /*f8f0*/  ISETP.LE.U32.AND P3, PT, R2, UR12, PT ;  /* 0x0000000c02007c0c */ /* 0x000fe4000bf63070 */
[----:B-1----:R-:W-:-:S04]  /*f900*/  F2FP.BF16.F32.PACK_AB R3, R40, R97 ;  /* 0x000000612803723e */ /* 0x002fc800000010ff */
[C---:B------:R-:W-:Y:S02]  /*f910*/  PRMT R152, R3.reuse, 0x7632, R152 ;  /* 0x0000763203987816 */ /* 0x040fe40000000098 */
[----:B------:R-:W-:Y:S02]  /*f920*/  PRMT R153, R3, 0x7610, R153 ;  /* 0x0000761003997816 */ /* 0x000fe40000000099 */
[----:B--2---:R-:W-:-:S03]  /*f930*/  F2FP.BF16.F32.PACK_AB R2, R39, R96 ;  /* 0x000000602702723e */ /* 0x004fc600000010ff */
[----:B------:R-:W-:Y:S02]  /*f940*/  @!P3 HFMA2.BF16_V2 R85, -RZ.H0_H0, RZ.H0_H0, -R152.H0_H0 ;  /* 0x200000ffff55b231 */ /* 0x000fe40000340998 */
[----:B------:R-:W-:Y:S01]  /*f950*/  IMAD.MOV.U32 R53, RZ, RZ, R42 ;  /* 0x000000ffff357224 */ /* 0x000fe200078e002a */
[C---:B------:R-:W-:Y:S01]  /*f960*/  PRMT R151, R2.reuse, 0x7610, R151 ;  /* 0x0000761002977816 */ /* 0x040fe20000000097 */
[----:B------:R-:W-:Y:S01]  /*f970*/  IMAD.MOV.U32 R78, RZ, RZ, R72 ;  /* 0x000000ffff4e7224 */ /* 0x000fe200078e0048 */
        /* <DEDUP_REMOVED lines=9> */
[----:B------:R-:W-:Y:S02]  /*fa10*/  @!P4 HFMA2.BF16_V2 R83, -RZ.H0_H0, RZ.H0_H0, -R150.H0_H0 ;  /* 0x200000ffff53c231 */ /* 0x000fe40000340996 */
[----:B------:R-:W-:Y:S01]  /*fa20*/  IMAD.MOV.U32 R79, RZ, RZ, R23 ;  /* 0x000000ffff4f7224 */ /* 0x000fe200078e0017 */
[----:B------:R-:W-:Y:S02]  /*fa30*/  LOP3.LUT R3, R0, 0xff, RZ, 0xc0, !PT ;  /* 0x000000ff00037812 */ /* 0x000fe400078ec0ff */
[----:B------:R-:W-:Y:S01]  /*fa40*/  SHF.R.U32.HI R2, RZ, 0x8, R2 ;  /* 0x00000008ff027819 */ /* 0x000fe20000011602 */
[----:B------:R-:W-:Y:S02]  /*fa50*/  IMAD.MOV.U32 R23, RZ, RZ, R139 ;  /* 0x000000ffff177224 */ /* 0x000fe400078e008b */
[----:B------:R-:W-:Y:S01]  /*fa60*/  @!P6 HFMA2.BF16_V2 R84, -RZ.H0_H0, RZ.H0_H0, -R151.H0_H0 ;  /* 0x200000ffff54e231 */ /* 0x000fe20000340997 */
[----:B------:R-:W-:-:S02]  /*fa70*/  PRMT R139, R151, 0x5410, R150 ;  /* 0x00005410978b7816 */ /* 0x000fc40000000096 */
[----:B------:R-:W-:Y:S02]  /*fa80*/  @!P4 PRMT R150, R83, 0x5410, RZ ;  /* 0x000054105396c816 */ /* 0x000fe400000000ff */
[----:B------:R-:W-:Y:S02]  /*fa90*/  LOP3.LUT R2, R2, 0xffff, RZ, 0xc0, !PT ;  /* 0x0000ffff02027812 */ /* 0x000fe400078ec0ff */
[----:B------:R-:W-:Y:S01]  /*faa0*/  ISETP.LE.U32.AND P4, PT, R3, UR12, PT ;  /* 0x0000000c03007c0c */ /* 0x000fe2000bf83070 */
[----:B------:R-:W-:Y:S01]  /*fab0*/  @!P2 HFMA2.BF16_V2 R81, -RZ.H0_H0, RZ.H0_H0, -R153.H0_H0 ;  /* 0x200000ffff51a231 */ /* 0x000fe20000340999 */
[----:B------:R-:W-:Y:S02]  /*fac0*/  @!P6 PRMT R151, R84, 0x5410, RZ ;  /* 0x000054105497e816 */ /* 0x000fe400000000ff */
[----:B------:R-:W-:Y:S01]  /*fad0*/  ISETP.LE.U32.AND P6, PT, R2, UR12, PT ;  /* 0x0000000c02007c0c */ /* 0x000fe2000bfc3070 */
[----:B------:R-:W-:Y:S01]  /*fae0*/  FADD.FTZ R9, R25, R19 ;  /* 0x0000001319097221 */ /* 0x000fe20000010000 */
[----:B-1----:R-:W-:Y:S01]  /*faf0*/  F2FP.BF16.F32.PACK_AB R2, R72, R42 ;  /* 0x0000002a4802723e */ /* 0x002fe200000010ff */
[----:B------:R-:W-:Y:S01]  /*fb00*/  IMAD.MOV.U32 R25, RZ, RZ, R53 ;  /* 0x000000ffff197224 */ /* 0x000fe200078e0035 */
[----:B------:R-:W-:Y:S01]  /*fb10*/  @!P2 PRMT R153, R81, 0x5410, RZ ;  /* 0x000054105199a816 */ /* 0x000fe200000000ff */
[----:B------:R1:W-:Y:S01]  /*fb20*/  MUFU.EX2 R53, R149 ;  /* 0x0000009500357308 */ /* 0x0003e20000000800 */
[----:B------:R-:W-:-:S07]  /*fb30*/  @!P5 HFMA2.BF16_V2 R82, -RZ.H0_H0, RZ.H0_H0, -R154.H0_H0 ;  /* 0x200000ffff52d231 */ /* 0x000fce000034099a */
[----:B------:R2:W4:Y:S01]  /*fb40*/  MUFU.EX2 R81, R148 ;  /* 0x0000009400517308 */ /* 0x0005220000000800 */
[----:B------:R-:W-:Y:S01]  /*fb50*/  IMAD.MOV.U32 R80, RZ, RZ, R216 ;  /* 0x000000ffff507224 */ /* 0x000fe200078e00d8 */
[----:B-1----:R-:W-:-:S05]  /*fb60*/  PRMT R149, R2, 0x7610, R149 ;  /* 0x0000761002957816 */ /* 0x002fca0000000095 */
[----:B------:R-:W-:Y:S01]  /*fb70*/  @!P4 HFMA2.BF16_V2 R87, -RZ.H0_H0, RZ.H0_H0, -R149.H0_H0 ;  /* 0x200000ffff57c231 */ /* 0x000fe20000340995 */
[----:B--2---:R-:W-:Y:S02]  /*fb80*/  PRMT R148, R2, 0x7632, R148 ;  /* 0x0000763202947816 */ /* 0x004fe40000000094 */
[----:B------:R-:W-:Y:S02]  /*fb90*/  SHF.R.U32.HI R2, RZ, 0x8, R18 ;  /* 0x00000008ff027819 */ /* 0x000fe40000011612 */
[----:B------:R-:W-:Y:S02]  /*fba0*/  PRMT R216, R149, 0x5410, R148 ;  /* 0x0000541095d87816 */ /* 0x000fe40000000094 */
[----:B------:R-:W-:Y:S01]  /*fbb0*/  LOP3.LUT R2, R2, 0xffff, RZ, 0xc0, !PT ;  /* 0x0000ffff02027812 */ /* 0x000fe200078ec0ff */
[----:B------:R-:W-:Y:S01]  /*fbc0*/  @!P6 HFMA2.BF16_V2 R86, -RZ.H0_H0, RZ.H0_H0, -R148.H0_H0 ;  /* 0x200000ffff56e231 */ /* 0x000fe20000340994 */
[----:B------:R-:W-:Y:S02]  /*fbd0*/  @!P4 PRMT R149, R87, 0x5410, RZ ;  /* 0x000054105795c816 */ /* 0x000fe400000000ff */
[----:B------:R-:W-:-:S02]  /*fbe0*/  ISETP.LE.U32.AND P4, PT, R2, UR12, PT ;  /* 0x0000000c02007c0c */ /* 0x000fc4000bf83070 */
[----:B------:R-:W-:Y:S02]  /*fbf0*/  @!P5 PRMT R154, R82, 0x5410, RZ ;  /* 0x00005410529ad816 */ /* 0x000fe400000000ff */
[----:B------:R-:W-:Y:S01]  /*fc00*/  SHF.R.U32.HI R2, RZ, 0x18, R4 ;  /* 0x00000018ff027819 */ /* 0x000fe20000011604 */
[----:B------:R-:W-:Y:S01]  /*fc10*/  MUFU.EX2 R55, R62 ;  /* 0x0000003e00377308 */ /* 0x000fe20000000800 */
[----:B------:R-:W-:Y:S02]  /*fc20*/  ISETP.LE.U32.AND P5, PT, R6, UR12, PT ;  /* 0x0000000c06007c0c */ /* 0x000fe4000bfa3070 */
[----:B------:R-:W-:Y:S02]  /*fc30*/  @!P6 PRMT R148, R86, 0x5410, RZ ;  /* 0x000054105694e816 */ /* 0x000fe400000000ff */
[----:B------:R-:W-:-:S03]  /*fc40*/  ISETP.LE.U32.AND P6, PT, R2, UR12, PT ;  /* 0x0000000c02007c0c */ /* 0x000fc6000bfc3070 */
[----:B------:R-:W1:Y:S01]  /*fc50*/  MUFU.EX2 R52, R64 ;  /* 0x0000004000347308 */ /* 0x000e620000000800 */
[----:B----4-:R-:W-:Y:S01]  /*fc60*/  F2FP.BF16.F32.PACK_AB R2, R53, R81 ;  /* 0x000000513502723e */ /* 0x010fe200000010ff */
[----:B------:R-:W-:Y:S01]  /*fc70*/  FADD.FTZ R3, R78, R10 ;  /* 0x0000000a4e037221 */ /* 0x000fe20000010000 */
[----:B------:R-:W-:Y:S02]  /*fc80*/  IMAD.MOV.U32 R78, RZ, RZ, R77 ;  /* 0x000000ffff4e7224 */ /* 0x000fe400078e004d */
[C---:B------:R-:W-:Y:S01]  /*fc90*/  PRMT R147, R2.reuse, 0x7610, R147 ;  /* 0x0000761002937816 */ /* 0x040fe20000000093 */
[----:B------:R-:W-:Y:S01]  /*fca0*/  IMAD.MOV.U32 R77, RZ, RZ, R74 ;  /* 0x000000ffff4d7224 */ /* 0x000fe200078e004a */
[----:B------:R-:W-:Y:S01]  /*fcb0*/  PRMT R146, R2, 0x7632, R146 ;  /* 0x0000763202927816 */ /* 0x000fe20000000092 */
[----:B------:R-:W-:Y:S01]  /*fcc0*/  IMAD.MOV.U32 R74, RZ, RZ, R43 ;  /* 0x000000ffff4a7224 */ /* 0x000fe200078e002b */
[----:B------:R-:W-:Y:S01]  /*fcd0*/  SHF.R.U32.HI R2, RZ, 0x10, R4 ;  /* 0x00000010ff027819 */ /* 0x000fe20000011604 */
[----:B------:R-:W-:-:S02]  /*fce0*/  IMAD.MOV.U32 R43, RZ, RZ, R245 ;  /* 0x000000ffff2b7224 */ /* 0x000fc400078e00f5 */
[----:B------:R-:W-:Y:S01]  /*fcf0*/  @!P5 HFMA2.BF16_V2 R89, -RZ.H0_H0, RZ.H0_H0, -R147.H0_H0 ;  /* 0x200000ffff59d231 */ /* 0x000fe20000340993 */
[----:B------:R-:W-:Y:S01]  /*fd00*/  MUFU.EX2 R51, R195 ;  /* 0x000000c300337308 */ /* 0x000fe20000000800 */
[----:B------:R-:W-:Y:S01]  /*fd10*/  FADD.FTZ R11, R24, R11 ;  /* 0x0000000b180b7221 */ /* 0x000fe20000010000 */
[----:B------:R-:W-:Y:S01]  /*fd20*/  LOP3.LUT R2, R2, 0xff, RZ, 0xc0, !PT ;  /* 0x000000ff02027812 */ /* 0x000fe200078ec0ff */
[----:B------:R-:W-:Y:S01]  /*fd30*/  IMAD.MOV.U32 R24, RZ, RZ, R208 ;  /* 0x000000ffff187224 */ /* 0x000fe200078e00d0 */
[----:B------:R-:W-:-:S04]  /*fd40*/  PRMT R208, R147, 0x5410, R146 ;  /* 0x0000541093d07816 */ /* 0x000fc80000000092 */
[----:B------:R-:W2:Y:S01]  /*fd50*/  MUFU.EX2 R245, R143 ;  /* 0x0000008f00f57308 */ /* 0x000ea20000000800 */
[----:B------:R-:W-:Y:S02]  /*fd60*/  @!P5 PRMT R147, R89, 0x5410, RZ ;  /* 0x000054105993d816 */ /* 0x000fe400000000ff */
[----:B-1----:R-:W-:Y:S02]  /*fd70*/  F2FP.BF16.F32.PACK_AB R137, R52, R55 ;  /* 0x000000373489723e */ /* 0x002fe400000010ff */
[----:B------:R-:W-:Y:S02]  /*fd80*/  ISETP.LE.U32.AND P5, PT, R2, UR12, PT ;  /* 0x0000000c02007c0c */ /* 0x000fe4000bfa3070 */
[--C-:B------:R-:W-:Y:S02]  /*fd90*/  SHF.R.U32.HI R2, RZ, 0x18, R0.reuse ;  /* 0x00000018ff027819 */ /* 0x100fe40000011600 */
[----:B------:R-:W-:Y:S01]  /*fda0*/  SHF.R.U32.HI R0, RZ, 0x10, R0 ;  /* 0x00000010ff007819 */ /* 0x000fe20000011600 */
[----:B------:R-:W-:Y:S01]  /*fdb0*/  @!P3 HFMA2.BF16_V2 R90, -RZ.H0_H0, RZ.H0_H0, -R137.H0_H0 ;  /* 0x200000ffff5ab231 */ /* 0x000fe20000340989 */
[----:B------:R-:W-:-:S02]  /*fdc0*/  @P3 PRMT R194, R137, 0x7610, R194 ;  /* 0x0000761089c23816 */ /* 0x000fc400000000c2 */
[----:B------:R-:W-:Y:S01]  /*fdd0*/  LOP3.LUT R0, R0, 0xff, RZ, 0xc0, !PT ;  /* 0x000000ff00007812 */ /* 0x000fe200078ec0ff */
[----:B------:R-:W-:Y:S01]  /*fde0*/  IMAD.MOV.U32 R19, RZ, RZ, R21 ;  /* 0x000000ffff137224 */ /* 0x000fe200078e0015 */
[----:B------:R-:W-:Y:S01]  /*fdf0*/  @!P3 PRMT R194, R90, 0x5410, RZ ;  /* 0x000054105ac2b816 */ /* 0x000fe200000000ff */
[----:B------:R-:W-:Y:S01]  /*fe00*/  IMAD.MOV.U32 R21, RZ, RZ, R76 ;  /* 0x000000ffff157224 */ /* 0x000fe200078e004c */
[----:B------:R-:W-:Y:S01]  /*fe10*/  ISETP.LE.U32.AND P3, PT, R0, UR12, PT ;  /* 0x0000000c00007c0c */ /* 0x000fe2000bf63070 */
[----:B------:R-:W-:Y:S01]  /*fe20*/  IMAD.MOV.U32 R76, RZ, RZ, R37 ;  /* 0x000000ffff4c7224 */ /* 0x000fe200078e0025 */
[----:B--2---:R-:W-:Y:S01]  /*fe30*/  F2FP.BF16.F32.PACK_AB R0, R245, R51 ;  /* 0x00000033f500723e */ /* 0x004fe200000010ff */
[----:B------:R-:W-:Y:S02]  /*fe40*/  IMAD.MOV.U32 R37, RZ, RZ, R101 ;  /* 0x000000ffff257224 */ /* 0x000fe400078e0065 */
[----:B------:R-:W-:Y:S01]  /*fe50*/  IMAD.MOV.U32 R56, RZ, RZ, R243 ;  /* 0x000000ffff387224 */ /* 0x000fe200078e00f3 */
[----:B------:R-:W-:Y:S01]  /*fe60*/  MUFU.EX2 R101, R73 ;  /* 0x0000004900657308 */ /* 0x000fe20000000800 */
[C---:B------:R-:W-:Y:S01]  /*fe70*/  PRMT R141, R0.reuse, 0x7610, R141 ;  /* 0x00007610008d7816 */ /* 0x040fe2000000008d */
[----:B------:R-:W-:Y:S01]  /*fe80*/  IMAD.MOV.U32 R8, RZ, RZ, R23 ;  /* 0x000000ffff087224 */ /* 0x000fe200078e0017 */
[----:B------:R-:W-:Y:S01]  /*fe90*/  PRMT R140, R0, 0x7632, R140 ;  /* 0x00007632008c7816 */ /* 0x000fe2000000008c */
[----:B------:R-:W-:-:S04]  /*fea0*/  IMAD.U32 R0, RZ, RZ, UR4 ;  /* 0x00000004ff007e24 */ /* 0x000fc8000f8e00ff */
[----:B------:R-:W1:Y:S01]  /*feb0*/  MUFU.EX2 R243, R197 ;  /* 0x000000c500f37308 */ /* 0x000e620000000800 */
[----:B------:R-:W-:Y:S01]  /*fec0*/  IMAD.MOV.U32 R23, RZ, RZ, R63 ;  /* 0x000000ffff177224 */ /* 0x000fe200078e003f */
[----:B------:R-:W-:Y:S01]  /*fed0*/  USHF.L.U32 UR4, UR17, 0x6, URZ ;  /* 0x0000000611047899 */ /* 0x000fe2000800063f */
[----:B------:R-:W-:Y:S01]  /*fee0*/  FADD.FTZ R7, R7, R12 ;  /* 0x0000000c07077221 */ /* 0x000fe20000010000 */
[----:B------:R-:W-:Y:S02]  /*fef0*/  IMAD.MOV.U32 R62, RZ, RZ, R144 ;  /* 0x000000ffff3e7224 */ /* 0x000fe400078e0090 */
[----:B------:R-:W-:Y:S02]  /*ff00*/  IMAD.MOV.U32 R63, RZ, RZ, R145 ;  /* 0x000000ffff3f7224 */ /* 0x000fe400078e0091 */
[----:B------:R-:W-:Y:S02]  /*ff10*/  IMAD.MOV.U32 R12, RZ, RZ, R25 ;  /* 0x000000ffff0c7224 */ /* 0x000fe400078e0019 */
[----:B------:R-:W-:-:S02]  /*ff20*/  IMAD.MOV.U32 R25, RZ, RZ, R79 ;  /* 0x000000ffff197224 */ /* 0x000fc400078e004f */
[----:B------:R-:W-:Y:S02]  /*ff30*/  IMAD.MOV.U32 R85, RZ, RZ, R61 ;  /* 0x000000ffff557224 */ /* 0x000fe400078e003d */
[----:B------:R-:W-:Y:S01]  /*ff40*/  IMAD.MOV.U32 R79, RZ, RZ, R60 ;  /* 0x000000ffff4f7224 */ /* 0x000fe200078e003c */
[----:B------:R-:W-:Y:S01]  /*ff50*/  ISETP.LE.U32.AND P2, PT, R5, UR12, PT ;  /* 0x0000000c05007c0c */ /* 0x000fe2000bf43070 */
[----:B------:R-:W-:-:S04]  /*ff60*/  IMAD.WIDE R60, R0, 0x2, R62 ;  /* 0x00000002003c7825 */ /* 0x000fc800078e023e */
[----:B------:R-:W-:Y:S02]  /*ff70*/  @!P4 HFMA2.BF16_V2 R88, -RZ.H0_H0, RZ.H0_H0, -R146.H0_H0 ;  /* 0x200000ffff58c231 */ /* 0x000fe40000340992 */
[----:B------:R-:W-:Y:S01]  /*ff80*/  FADD.FTZ R5, R34, R11 ;  /* 0x0000000b22057221 */ /* 0x000fe20000010000 */
[----:B------:R-:W-:Y:S02]  /*ff90*/  IMAD.U32 R0, RZ, RZ, UR4 ;  /* 0x00000004ff007e24 */ /* 0x000fe4000f8e00ff */
[----:B------:R-:W-:Y:S01]  /*ffa0*/  FADD.FTZ R3, R24, R3 ;  /* 0x0000000318037221 */ /* 0x000fe20000010000 */
[----:B------:R-:W-:Y:S02]  /*ffb0*/  IMAD.MOV.U32 R84, RZ, RZ, R59 ;  /* 0x000000ffff547224 */ /* 0x000fe400078e003b */
[----:B------:R-:W-:Y:S01]  /*ffc0*/  IMAD.MOV.U32 R24, RZ, RZ, R58 ;  /* 0x000000ffff187224 */ /* 0x000fe200078e003a */
[----:B------:R-:W-:Y:S01]  /*ffd0*/  @!P4 PRMT R146, R88, 0x5410, RZ ;  /* 0x000054105892c816 */ /* 0x000fe200000000ff */
[----:B------:R-:W-:-:S04]  /*ffe0*/  IMAD.WIDE R58, R0, 0x2, R62 ;  /* 0x00000002003a7825 */ /* 0x000fc800078e023e */
[----:B------:R-:W-:Y:S01]  /*fff0*/  FADD.FTZ R0, R20, R5 ;  /* 0x0000000514007221 */ /* 0x000fe20000010000 */
[----:B------:R-:W-:Y:S01]  /*10000*/  ISETP.LE.U32.AND P4, PT, R2, UR12, PT ;  /* 0x0000000c02007c0c */ /* 0x000fe2000bf83070 */
[----:B------:R-:W-:Y:S01]  /*10010*/  IMAD.U32 R5, RZ, RZ, UR46 ;  /* 0x0000002eff057e24 */ /* 0x000fe2000f8e00ff */
[----:B-1----:R-:W-:Y:S01]  /*10020*/  F2FP.BF16.F32.PACK_AB R2, R243, R101 ;  /* 0x00000065f302723e */ /* 0x002fe200000010ff */
[----:B------:R-:W-:Y:S01]  /*10030*/  FADD.FTZ R6, R35, R9 ;  /* 0x0000000923067221 */ /* 0x000fe20000010000 */
[----:B------:R-:W-:Y:S01]  /*10040*/  IMAD.MOV.U32 R34, RZ, RZ, R56 ;  /* 0x000000ffff227224 */ /* 0x000fe200078e0038 */
[----:B------:R-:W-:Y:S01]  /*10050*/  STG.E.U16 desc[UR26][R62.64+-0x80], R30 ;  /* 0xffff801e3e007986 */ /* 0x000fe2000c10151a */
[----:B------:R-:W-:Y:S01]  /*10060*/  IMAD.MOV.U32 R82, RZ, RZ, R57 ;  /* 0x000000ffff527224 */ /* 0x000fe200078e0039 */
[C---:B------:R-:W-:Y:S01]  /*10070*/  PRMT R143, R2.reuse, 0x7610, R143 ;  /* 0x00007610028f7816 */ /* 0x040fe2000000008f */
[----:B------:R-:W-:Y:S01]  /*10080*/  IMAD.WIDE R56, R5, 0x2, R62 ;  /* 0x0000000205387825 */ /* 0x000fe200078e023e */
[----:B------:R-:W-:Y:S01]  /*10090*/  STG.E.U16 desc[UR26][R62.64+-0x7e], R29 ;  /* 0xffff821d3e007986 */ /* 0x000fe2000c10151a */
[----:B------:R-:W-:-:S02]  /*100a0*/  PRMT R142, R2, 0x7632, R142 ;  /* 0x00007632028e7816 */ /* 0x000fc4000000008e */
[----:B------:R-:W-:Y:S01]  /*100b0*/  FADD.FTZ R2, R31, R6 ;  /* 0x000000061f027221 */ /* 0x000fe20000010000 */
[----:B------:R-:W-:Y:S01]  /*100c0*/  IMAD.MOV.U32 R73, RZ, RZ, R19 ;  /* 0x000000ffff497224 */ /* 0x000fe200078e0013 */
[----:B------:R-:W-:Y:S01]  /*100d0*/  STG.E.U16 desc[UR26][R60.64+-0x80], R27 ;  /* 0xffff801b3c007986 */ /* 0x000fe2000c10151a */
[----:B------:R-:W-:-:S03]  /*100e0*/  IMAD.MOV.U32 R19, RZ, RZ, R77 ;  /* 0x000000ffff137224 */ /* 0x000fc600078e004d */
[----:B------:R-:W-:Y:S01]  /*100f0*/  STG.E.U16 desc[UR26][R60.64+-0x7e], R28 ;  /* 0xffff821c3c007986 */ /* 0x000fe2000c10151a */
[----:B------:R-:W-:-:S03]  /*10100*/  IMAD.MOV.U32 R77, RZ, RZ, R76 ;  /* 0x000000ffff4d7224 */ /* 0x000fc600078e004c */
[----:B------:R-:W-:Y:S01]  /*10110*/  STG.E.U16 desc[UR26][R58.64+-0x80], R15 ;  /* 0xffff800f3a007986 */ /* 0x000fe2000c10151a */
[----:B------:R-:W-:-:S03]  /*10120*/  IMAD.MOV.U32 R76, RZ, RZ, R74 ;  /* 0x000000ffff4c7224 */ /* 0x000fc600078e004a */
[----:B------:R1:W-:Y:S01]  /*10130*/  STG.E.U16 desc[UR26][R58.64+-0x7e], R14 ;  /* 0xffff820e3a007986 */ /* 0x0003e2000c10151a */
[----:B------:R-:W-:Y:S02]  /*10140*/  IMAD.MOV.U32 R74, RZ, RZ, R37 ;  /* 0x000000ffff4a7224 */ /* 0x000fe400078e0025 */
[----:B------:R-:W-:Y:S01]  /*10150*/  IMAD.MOV.U32 R37, RZ, RZ, R217 ;  /* 0x000000ffff257224 */ /* 0x000fe200078e00d9 */
[----:B------:R2:W-:Y:S01]  /*10160*/  STG.E.U16 desc[UR26][R56.64+-0x7e], R17 ;  /* 0xffff821138007986 */ /* 0x0005e2000c10151a */
[----:B------:R-:W-:Y:S02]  /*10170*/  IMAD.MOV.U32 R83, RZ, RZ, R207 ;  /* 0x000000ffff537224 */ /* 0x000fe400078e00cf */
[----:B------:R-:W-:Y:S01]  /*10180*/  FADD.FTZ R217, R22, R0 ;  /* 0x0000000016d97221 */ /* 0x000fe20000010000 */
[----:B------:R-:W-:Y:S01]  /*10190*/  LOP3.LUT R0, R235, UR41, R220, 0x96, !PT ;  /* 0x00000029eb007c12 */ /* 0x000fe2000f8e96dc */
[----:B------:R4:W-:Y:S04]  /*101a0*/  STG.E.U16 desc[UR26][R56.64+-0x80], R16 ;  /* 0xffff801038007986 */ /* 0x0009e8000c10151a */
[----:B------:R-:W-:-:S04]  /*101b0*/  IMAD.WIDE.U32 R10, R0, -0x326172a9, RZ ;  /* 0xcd9e8d57000a7825 */ /* 0x000fc800078e00ff */
[----:B-1----:R-:W-:-:S04]  /*101c0*/  IMAD.WIDE.U32 R14, R225, -0x326172a9, RZ ;  /* 0xcd9e8d57e10e7825 */ /* 0x002fc800078e00ff */
[----:B--2---:R-:W-:Y:S01]  /*101d0*/  FADD.FTZ R17, R33, R2 ;  /* 0x0000000221117221 */ /* 0x004fe20000010000 */
[----:B------:R-:W-:Y:S01]  /*101e0*/  LOP3.LUT R2, R15, UR42, R34, 0x96, !PT ;  /* 0x0000002a0f027c12 */ /* 0x000fe2000f8e9622 */
[----:B----4-:R-:W-:-:S04]  /*101f0*/  FADD.FTZ R16, R83, R3 ;  /* 0x0000000353107221 */ /* 0x010fc80000010000 */
[----:B------:R-:W-:-:S04]  /*10200*/  IMAD.WIDE.U32 R2, R2, -0x2daee0ad, RZ ;  /* 0xd2511f5302027825 */ /* 0x000fc800078e00ff */
[----:B------:R-:W-:Y:S01]  /*10210*/  FADD.FTZ R4, R80, R7 ;  /* 0x0000000750047221 */ /* 0x000fe20000010000 */
[----:B------:R-:W-:Y:S01]  /*10220*/  IMAD.MOV.U32 R13, RZ, RZ, R232 ;  /* 0x000000ffff0d7224 */ /* 0x000fe200078e00e8 */
[----:B------:R-:W-:Y:S01]  /*10230*/  LOP3.LUT R0, R3, UR39, R234, 0x96, !PT ;  /* 0x0000002703007c12 */ /* 0x000fe2000f8e96ea */
[----:B------:R-:W-:Y:S01]  /*10240*/  IMAD.MOV.U32 R83, RZ, RZ, R84 ;  /* 0x000000ffff537224 */ /* 0x000fe200078e0054 */
[----:B------:R-:W-:Y:S01]  /*10250*/  LOP3.LUT R3, R11, UR40, R14, 0x96, !PT ;  /* 0x000000280b037c12 */ /* 0x000fe2000f8e960e */
[----:B------:R-:W-:Y:S01]  /*10260*/  FADD.FTZ R13, R13, R4 ;  /* 0x000000040d0d7221 */ /* 0x000fe20000010000 */
[----:B------:R-:W-:Y:S02]  /*10270*/  IMAD.MOV.U32 R84, RZ, RZ, R85 ;  /* 0x000000ffff547224 */ /* 0x000fe400078e0055 */
[----:B------:R-:W-:Y:S02]  /*10280*/  IMAD.MOV.U32 R18, RZ, RZ, R12 ;  /* 0x000000ffff127224 */ /* 0x000fe400078e000c */
[----:B------:R-:W-:-:S02]  /*10290*/  IMAD.MOV.U32 R87, RZ, RZ, R21 ;  /* 0x000000ffff577224 */ /* 0x000fc400078e0015 */
[----:B------:R-:W-:Y:S02]  /*102a0*/  IMAD.MOV.U32 R197, RZ, RZ, R73 ;  /* 0x000000ffffc57224 */ /* 0x000fe400078e0049 */
[----:B------:R-:W-:Y:S01]  /*102b0*/  IMAD.MOV.U32 R86, RZ, RZ, R41 ;  /* 0x000000ffff567224 */ /* 0x000fe200078e0029 */
[----:B------:R1:W-:Y:S01]  /*102c0*/  STG.E.U16 desc[UR26][R62.64+-0x70], R26 ;  /* 0xffff901a3e007986 */ /* 0x0003e2000c10151a */
[----:B------:R-:W-:-:S04]  /*102d0*/  IMAD.WIDE.U32 R4, R3, -0x2daee0ad, RZ ;  /* 0xd2511f5303047825 */ /* 0x000fc800078e00ff */
[----:B------:R-:W-:Y:S01]  /*102e0*/  FADD.FTZ R195, R36, R17 ;  /* 0x0000001124c37221 */ /* 0x000fe20000010000 */
[----:B------:R-:W-:Y:S01]  /*102f0*/  @!P2 HFMA2.BF16_V2 R91, -RZ.H0_H0, RZ.H0_H0, -R137.H1_H1 ;  /* 0x200000ffff5ba231 */ /* 0x000fe20000360989 */
[----:B------:R-:W-:Y:S01]  /*10300*/  @P2 PRMT R193, R137, 0x7632, R193 ;  /* 0x0000763289c12816 */ /* 0x000fe200000000c1 */
[----:B------:R-:W-:Y:S02]  /*10310*/  IMAD.MOV.U32 R85, RZ, RZ, R8 ;  /* 0x000000ffff557224 */ /* 0x000fe400078e0008 */
[----:B------:R-:W-:Y:S02]  /*10320*/  @!P3 HFMA2.BF16_V2 R94, -RZ.H0_H0, RZ.H0_H0, -R141.H0_H0 ;  /* 0x200000ffff5eb231 */ /* 0x000fe4000034098d */
[----:B------:R-:W-:Y:S01]  /*10330*/  IMAD.WIDE.U32 R8, R0, -0x326172a9, RZ ;  /* 0xcd9e8d5700087825 */ /* 0x000fe200078e00ff */
[----:B------:R-:W-:-:S03]  /*10340*/  LOP3.LUT R0, R5, UR37, R2, 0x96, !PT ;  /* 0x0000002505007c12 */ /* 0x000fc6000f8e9602 */
[----:B------:R-:W-:Y:S01]  /*10350*/  @!P5 HFMA2.BF16_V2 R92, -RZ.H0_H0, RZ.H0_H0, -R143.H0_H0 ;  /* 0x200000ffff5cd231 */ /* 0x000fe2000034098f */
[----:B------:R-:W-:Y:S01]  /*10360*/  PRMT R207, R141, 0x5410, R140 ;  /* 0x000054108dcf7816 */ /* 0x000fe2000000008c */
[----:B------:R-:W-:Y:S02]  /*10370*/  IMAD.MOV.U32 R80, RZ, RZ, R99 ;  /* 0x000000ffff507224 */ /* 0x000fe400078e0063 */
[----:B------:R-:W-:Y:S02]  /*10380*/  @!P6 HFMA2.BF16_V2 R95, -RZ.H0_H0, RZ.H0_H0, -R142.H0_H0 ;  /* 0x200000ffff5fe231 */ /* 0x000fe4000034098e */
[----:B------:R-:W-:Y:S01]  /*10390*/  IMAD.WIDE.U32 R6, R0, -0x326172a9, RZ ;  /* 0xcd9e8d5700067825 */ /* 0x000fe200078e00ff */
[----:B------:R-:W-:Y:S01]  /*103a0*/  LOP3.LUT R3, R9, UR38, R10, 0x96, !PT ;  /* 0x0000002609037c12 */ /* 0x000fe2000f8e960a */
[----:B------:R2:W-:Y:S03]  /*103b0*/  STG.E.U16 desc[UR26][R62.64+-0x6e], R32 ;  /* 0xffff92203e007986 */ /* 0x0005e6000c10151a */
[----:B------:R-:W-:Y:S01]  /*103c0*/  LOP3.LUT R0, R7, UR36, R8, 0x96, !PT ;  /* 0x0000002407007c12 */ /* 0x000fe2000f8e9608 */
[----:B------:R-:W-:-:S04]  /*103d0*/  IMAD.WIDE.U32 R2, R3, -0x2daee0ad, RZ ;  /* 0xd2511f5303027825 */ /* 0x000fc800078e00ff */
[----:B------:R-:W-:Y:S01]  /*103e0*/  @!P4 HFMA2.BF16_V2 R93, -RZ.H0_H0, RZ.H0_H0, -R140.H0_H0 ;  /* 0x200000ffff5dc231 */ /* 0x000fe2000034098c */
[----:B------:R4:W5:Y:S01]  /*103f0*/  LDL.LU R232, [R1+0x1ac] ;  /* 0x0001ac0001e87983 */ /* 0x0009620000300800 */
        /* <DEDUP_REMOVED lines=12> */
[----:B------:R-:W-:Y:S02]  /*104c0*/  LOP3.LUT R2, R5, 0xff, RZ, 0xc0, !PT ;  /* 0x000000ff05027812 */ /* 0x000fe400078ec0ff */
        /* <DEDUP_REMOVED lines=21> */
[----:B------:R-:W-:Y:S01]  /*10620*/  IMAD.U32 R0, RZ, RZ, UR12 ;  /* 0x0000000cff007e24 */ /* 0x000fe2000f8e00ff */
[----:B------:R-:W-:-:S04]  /*10630*/  LOP3.LUT R2, R4, 0xffff, RZ, 0xc0, !PT ;  /* 0x0000ffff04027812 */ /* 0x000fc800078ec0ff */
[----:B------:R-:W-:Y:S02]  /*10640*/  PRMT R0, R0, R3, UR12 ;  /* 0x0000000c00007e16 */ /* 0x000fe40008000003 */
[----:B------:R-:W-:Y:S02]  /*10650*/  SHF.R.U32.HI R3, RZ, 0x8, R2 ;  /* 0x00000008ff037819 */ /* 0x000fe40000011602 */
[----:B------:R-:W-:Y:S01]  /*10660*/  LOP3.LUT R2, R4, 0xff, RZ, 0xc0, !PT ;  /* 0x000000ff04027812 */ /* 0x000fe200078ec0ff */
[----:B------:R-:W-:-:S03]  /*10670*/  IMAD.MOV.U32 R73, RZ, RZ, R24 ;  /* 0x000000ffff497224 */ /* 0x000fc600078e0018 */
[----:B------:R-:W-:Y:S01]  /*10680*/  PRMT R24, R2, 0x5410, R3 ;  /* 0x0000541002187816 */ /* 0x000fe20000000003 */
[----:B------:R-:W-:Y:S01]  /*10690*/  IMAD.MOV.U32 R64, RZ, RZ, R83 ;  /* 0x000000ffff407224 */ /* 0x000fe200078e0053 */
[--C-:B------:R-:W-:Y:S01]  /*106a0*/  SHF.R.U32.HI R2, RZ, 0x10, R4.reuse ;  /* 0x00000010ff027819 */ /* 0x100fe20000011604 */
[----:B------:R-:W-:Y:S01]  /*106b0*/  IMAD.MOV.U32 R35, RZ, RZ, R87 ;  /* 0x000000ffff237224 */ /* 0x000fe200078e0057 */
[----:B------:R-:W-:Y:S01]  /*106c0*/  SHF.R.U32.HI R3, RZ, 0x18, R4 ;  /* 0x00000018ff037819 */ /* 0x000fe20000011604 */
[----:B------:R-:W-:Y:S01]  /*106d0*/  IMAD.MOV.U32 R89, RZ, RZ, R64 ;  /* 0x000000ffff597224 */ /* 0x000fe200078e0040 */
[----:B------:R-:W-:Y:S01]  /*106e0*/  LOP3.LUT R2, R2, 0xff, RZ, 0xc0, !PT ;  /* 0x000000ff02027812 */ /* 0x000fe200078ec0ff */
[----:B------:R-:W-:Y:S02]  /*106f0*/  IMAD.MOV.U32 R87, RZ, RZ, R80 ;  /* 0x000000ffff577224 */ /* 0x000fe400078e0050 */
[----:B------:R-:W-:Y:S02]  /*10700*/  IMAD.MOV.U32 R64, RZ, RZ, R35 ;  /* 0x000000ffff407224 */ /* 0x000fe400078e0023 */
[----:B------:R-:W-:-:S02]  /*10710*/  IMAD.U32 R4, RZ, RZ, UR33 ;  /* 0x00000021ff047e24 */ /* 0x000fc4000f8e00ff */
[----:B------:R-:W-:Y:S01]  /*10720*/  IMAD.MOV.U32 R80, RZ, RZ, R23 ;  /* 0x000000ffff507224 */ /* 0x000fe200078e0017 */
[----:B------:R-:W-:Y:S01]  /*10730*/  PRMT R23, R2, 0x5410, R3 ;  /* 0x0000541002177816 */ /* 0x000fe20000000003 */
[----:B------:R-:W-:Y:S01]  /*10740*/  IMAD.MOV.U32 R35, RZ, RZ, R86 ;  /* 0x000000ffff237224 */ /* 0x000fe200078e0056 */
[----:B------:R-:W-:Y:S01]  /*10750*/  HSET2.LE.AND R2, R9, R0, PT ;  /* 0x0000000009027233 */ /* 0x000fe20003803000 */
[----:B------:R-:W-:Y:S02]  /*10760*/  IMAD.MOV.U32 R86, RZ, RZ, R19 ;  /* 0x000000ffff567224 */ /* 0x000fe400078e0013 */
[----:B------:R-:W-:Y:S02]  /*10770*/  IMAD.MOV.U32 R19, RZ, RZ, R77 ;  /* 0x000000ffff137224 */ /* 0x000fe400078e004d */
[----:B------:R-:W-:Y:S01]  /*10780*/  IMAD.MOV.U32 R88, RZ, RZ, R89 ;  /* 0x000000ffff587224 */ /* 0x000fe200078e0059 */
[----:B------:R-:W-:Y:S01]  /*10790*/  LOP3.LUT R4, R221, UR6, R4, 0x96, !PT ;  /* 0x00000006dd047c12 */ /* 0x000fe2000f8e9604 */
[----:B------:R-:W-:-:S02]  /*107a0*/  IMAD.MOV.U32 R89, RZ, RZ, R64 ;  /* 0x000000ffff597224 */ /* 0x000fc400078e0040 */
[----:B------:R-:W-:Y:S02]  /*107b0*/  IMAD.MOV.U32 R64, RZ, RZ, R35 ;  /* 0x000000ffff407224 */ /* 0x000fe400078e0023 */
[----:B------:R-:W-:Y:S01]  /*107c0*/  IMAD.MOV.U32 R35, RZ, RZ, R86 ;  /* 0x000000ffff237224 */ /* 0x000fe200078e0056 */
[--C-:B------:R-:W-:Y:S01]  /*107d0*/  HSET2.LE.AND R3, R12, R0.reuse, PT ;  /* 0x000000000c037233 */ /* 0x100fe20003803000 */
[----:B------:R-:W-:Y:S01]  /*107e0*/  IMAD.MOV.U32 R86, RZ, RZ, R19 ;  /* 0x000000ffff567224 */ /* 0x000fe200078e0013 */
[----:B------:R-:W-:Y:S01]  /*107f0*/  LOP3.LUT R19, R2, R252, RZ, 0xc0, !PT ;  /* 0x000000fc02137212 */ /* 0x000fe200078ec0ff */
[----:B------:R-:W-:Y:S01]  /*10800*/  IMAD.MOV.U32 R252, RZ, RZ, R34 ;  /* 0x000000fffffc7224 */ /* 0x000fe200078e0022 */
[--C-:B------:R-:W-:Y:S01]  /*10810*/  HSET2.LE.AND R2, R6, R0.reuse, PT ;  /* 0x0000000006027233 */ /* 0x100fe20003803000 */
[----:B------:R-:W-:Y:S01]  /*10820*/  IMAD.WIDE.U32 R28, R4, -0x326172a9, RZ ;  /* 0xcd9e8d57041c7825 */ /* 0x000fe200078e00ff */
[----:B------:R-:W-:Y:S02]  /*10830*/  LOP3.LUT R18, R3, R18, RZ, 0xc0, !PT ;  /* 0x0000001203127212 */ /* 0x000fe400078ec0ff */
[----:B------:R-:W-:-:S02]  /*10840*/  HSET2.LE.AND R3, R5, R0, PT ;  /* 0x0000000005037233 */ /* 0x000fc40003803000 */
[----:B------:R-:W-:Y:S02]  /*10850*/  LOP3.LUT R27, R2, R246, RZ, 0xc0, !PT ;  /* 0x000000f6021b7212 */ /* 0x000fe400078ec0ff */
[----:B------:R-:W-:Y:S02]  /*10860*/  LOP3.LUT R2, R29, UR42, R252, 0x96, !PT ;  /* 0x0000002a1d027c12 */ /* 0x000fe4000f8e96fc */
[----:B-1----:R-:W-:-:S03]  /*10870*/  LOP3.LUT R26, R3, R247, RZ, 0xc0, !PT ;  /* 0x000000f7031a7212 */ /* 0x002fc600078ec0ff */
        /* <DEDUP_REMOVED lines=17> */
[C---:B------:R-:W-:Y:S01]  /*10990*/  LOP3.LUT R3, R2.reuse, 0xffff, RZ, 0xc0, !PT ;  /* 0x0000ffff02037812 */ /* 0x040fe200078ec0ff */
[----:B------:R-:W-:Y:S02]  /*109a0*/  IMAD.MOV.U32 R41, RZ, RZ, R43 ;  /* 0x000000ffff297224 */ /* 0x000fe400078e002b */
[----:B------:R-:W-:Y:S01]  /*109b0*/  IMAD.MOV.U32 R43, RZ, RZ, R205 ;  /* 0x000000ffff2b7224 */ /* 0x000fe200078e00cd */
[----:B------:R-:W-:Y:S01]  /*109c0*/  SHF.R.U32.HI R4, RZ, 0x8, R3 ;  /* 0x00000008ff047819 */ /* 0x000fe20000011603 */
[----:B------:R-:W-:Y:S01]  /*109d0*/  IMAD.MOV.U32 R205, RZ, RZ, R192 ;  /* 0x000000ffffcd7224 */ /* 0x000fe200078e00c0 */
[----:B------:R-:W-:Y:S01]  /*109e0*/  LOP3.LUT R3, R2, 0xff, RZ, 0xc0, !PT ;  /* 0x000000ff02037812 */ /* 0x000fe200078ec0ff */
[----:B------:R-:W-:Y:S02]  /*109f0*/  IMAD.MOV.U32 R34, RZ, RZ, R88 ;  /* 0x000000ffff227224 */ /* 0x000fe400078e0058 */
[----:B------:R-:W-:Y:S01]  /*10a00*/  FADD.FTZ R197, R197, R16 ;  /* 0x00000010c5c57221 */ /* 0x000fe20000010000 */
[----:B------:R-:W-:Y:S01]  /*10a10*/  FADD.FTZ R205, R205, R13 ;  /* 0x0000000dcdcd7221 */ /* 0x000fe20000010000 */
[----:B------:R-:W-:Y:S01]  /*10a20*/  PRMT R13, R3, 0x5410, R4 ;  /* 0x00005410030d7816 */ /* 0x000fe20000000004 */
[----:B------:R-:W-:Y:S01]  /*10a30*/  IMAD.MOV.U32 R83, RZ, RZ, R82 ;  /* 0x000000ffff537224 */ /* 0x000fe200078e0052 */
[----:B------:R-:W-:-:S02]  /*10a40*/  SHF.R.U32.HI R4, RZ, 0x10, R2 ;  /* 0x00000010ff047819 */ /* 0x000fc40000011602 */
[----:B------:R-:W-:Y:S01]  /*10a50*/  @!P2 PRMT R193, R91, 0x5410, RZ ;  /* 0x000054105bc1a816 */ /* 0x000fe200000000ff */
[----:B------:R-:W-:Y:S01]  /*10a60*/  IMAD.MOV.U32 R99, RZ, RZ, R98 ;  /* 0x000000ffff637224 */ /* 0x000fe200078e0062 */
[----:B------:R-:W-:Y:S01]  /*10a70*/  SHF.R.U32.HI R3, RZ, 0x18, R2 ;  /* 0x00000018ff037819 */ /* 0x000fe20000011602 */
[----:B------:R-:W-:Y:S01]  /*10a80*/  IMAD.MOV.U32 R77, RZ, RZ, R41 ;  /* 0x000000ffff4d7224 */ /* 0x000fe200078e0029 */
[----:B------:R-:W-:Y:S01]  /*10a90*/  LOP3.LUT R2, R4, 0xff, RZ, 0xc0, !PT ;  /* 0x000000ff04027812 */ /* 0x000fe200078ec0ff */
[----:B------:R-:W-:Y:S01]  /*10aa0*/  IMAD.MOV.U32 R225, RZ, RZ, R81 ;  /* 0x000000ffffe17224 */ /* 0x000fe200078e0051 */
[----:B------:R-:W-:Y:S01]  /*10ab0*/  @!P3 PRMT R141, R94, 0x5410, RZ ;  /* 0x000054105e8db816 */ /* 0x000fe200000000ff */
[----:B------:R4:W5:Y:S01]  /*10ac0*/  LDL.LU R192, [R1+0x1a8] ;  /* 0x0001a80001c07983 */ /* 0x0009620000300800 */
[----:B------:R-:W-:Y:S01]  /*10ad0*/  PRMT R11, R2, 0x5410, R3 ;  /* 0x00005410020b7816 */ /* 0x000fe20000000003 */
[----:B------:R-:W-:-:S05]  /*10ae0*/  IMAD.WIDE.U32 R2, R6, -0x2daee0ad, RZ ;  /* 0xd2511f5306027825 */ /* 0x000fca00078e00ff */
[----:B------:R-:W-:Y:S02]  /*10af0*/  LOP3.LUT R4, R3, UR25, R8, 0x96, !PT ;  /* 0x0000001903047c12 */ /* 0x000fe4000f8e9608 */
[C---:B------:R-:W-:Y:S01]  /*10b00*/  LOP3.LUT R3, R2.reuse, 0xffff, RZ, 0xc0, !PT ;  /* 0x0000ffff02037812 */ /* 0x040fe200078ec0ff */
[----:B------:R-:W-:Y:S02]  /*10b10*/  IMAD.MOV.U32 R88, RZ, RZ, R89 ;  /* 0x000000ffff587224 */ /* 0x000fe400078e0059 */
[----:B------:R-:W-:Y:S01]  /*10b20*/  IMAD.MOV.U32 R247, RZ, RZ, R34 ;  /* 0x000000fffff77224 */ /* 0x000fe200078e0022 */
[----:B------:R-:W-:Y:S01]  /*10b30*/  SHF.R.U32.HI R6, RZ, 0x8, R3 ;  /* 0x00000008ff067819 */ /* 0x000fe20000011603 */
[----:B------:R-:W-:Y:S01]  /*10b40*/  IMAD.MOV.U32 R34, RZ, RZ, R88 ;  /* 0x000000ffff227224 */ /* 0x000fe200078e0058 */
[----:B------:R-:W-:-:S03]  /*10b50*/  LOP3.LUT R3, R2, 0xff, RZ, 0xc0, !PT ;  /* 0x000000ff02037812 */ /* 0x000fc600078ec0ff */
[----:B------:R-:W-:Y:S01]  /*10b60*/  IMAD.MOV.U32 R246, RZ, RZ, R34 ;  /* 0x000000fffff67224 */ /* 0x000fe200078e0022 */
[----:B------:R-:W-:Y:S01]  /*10b70*/  PRMT R12, R3, 0x5410, R6 ;  /* 0x00005410030c7816 */ /* 0x000fe20000000006 */
[----:B------:R-:W-:Y:S01]  /*10b80*/  IMAD.MOV.U32 R34, RZ, RZ, R186 ;  /* 0x000000ffff227224 */ /* 0x000fe200078e00ba */
[--C-:B------:R-:W-:Y:S02]  /*10b90*/  SHF.R.U32.HI R3, RZ, 0x10, R2.reuse ;  /* 0x00000010ff037819 */ /* 0x100fe40000011602 */
[----:B------:R-:W-:Y:S02]  /*10ba0*/  SHF.R.U32.HI R6, RZ, 0x18, R2 ;  /* 0x00000018ff067819 */ /* 0x000fe40000011602 */
[----:B------:R-:W-:Y:S02]  /*10bb0*/  HSET2.LE.AND R2, R20, R0, PT ;  /* 0x0000000014027233 */ /* 0x000fe40003803000 */
[----:B------:R-:W-:-:S03]  /*10bc0*/  LOP3.LUT R3, R3, 0xff, RZ, 0xc0, !PT ;  /* 0x000000ff03037812 */ /* 0x000fc600078ec0ff */
[----:B------:R-:W-:Y:S02]  /*10bd0*/  LOP3.LUT R16, R2, R34, RZ, 0xc0, !PT ;  /* 0x0000002202107212 */ /* 0x000fe400078ec0ff */
[----:B------:R-:W-:Y:S02]  /*10be0*/  LOP3.LUT R2, R5, 0xffff, RZ, 0xc0, !PT ;  /* 0x0000ffff05027812 */ /* 0x000fe400078ec0ff */
[----:B------:R-:W-:Y:S02]  /*10bf0*/  PRMT R10, R3, 0x5410, R6 ;  /* 0x00005410030a7816 */ /* 0x000fe40000000006 */
[----:B------:R-:W-:Y:S01]  /*10c00*/  SHF.R.U32.HI R3, RZ, 0x8, R2 ;  /* 0x00000008ff037819 */ /* 0x000fe20000011602 */
[----:B------:R-:W-:Y:S01]  /*10c10*/  IMAD.MOV.U32 R89, RZ, RZ, R50 ;  /* 0x000000ffff597224 */ /* 0x000fe200078e0032 */
[----:B------:R-:W-:-:S03]  /*10c20*/  LOP3.LUT R2, R5, 0xff, RZ, 0xc0, !PT ;  /* 0x000000ff05027812 */ /* 0x000fc600078ec0ff */
[----:B------:R-:W-:Y:S01]  /*10c30*/  IMAD.MOV.U32 R34, RZ, RZ, R89 ;  /* 0x000000ffff227224 */ /* 0x000fe200078e0059 */
        /* <DEDUP_REMOVED lines=14> */
[----:B------:R-:W-:Y:S01]  /*10d20*/  SHF.R.U32.HI R2, RZ, 0x10, R4 ;  /* 0x00000010ff027819 */ /* 0x000fe20000011604 */
[----:B------:R-:W-:Y:S01]  /*10d30*/  IMAD.MOV.U32 R34, RZ, RZ, R88 ;  /* 0x000000ffff227224 */ /* 0x000fe200078e0058 */
[----:B------:R-:W-:Y:S01]  /*10d40*/  SHF.R.U32.HI R3, RZ, 0x18, R4 ;  /* 0x00000018ff037819 */ /* 0x000fe20000011604 */
[----:B------:R-:W-:Y:S01]  /*10d50*/  IMAD.MOV.U32 R84, RZ, RZ, R85 ;  /* 0x000000ffff547224 */ /* 0x000fe200078e0055 */
[----:B------:R-:W-:Y:S01]  /*10d60*/  HSET2.LE.AND R4, R24, R0, PT ;  /* 0x0000000018047233 */ /* 0x000fe20003803000 */
[----:B------:R-:W-:Y:S01]  /*10d70*/  IMAD.MOV.U32 R88, RZ, RZ, R64 ;  /* 0x000000ffff587224 */ /* 0x000fe200078e0040 */
[----:B------:R-:W-:Y:S01]  /*10d80*/  LOP3.LUT R2, R2, 0xff, RZ, 0xc0, !PT ;  /* 0x000000ff02027812 */ /* 0x000fe200078ec0ff */
[----:B------:R-:W-:-:S02]  /*10d90*/  IMAD.MOV.U32 R85, RZ, RZ, R25 ;  /* 0x000000ffff557224 */ /* 0x000fc400078e0019 */
[----:B------:R-:W-:Y:S02]  /*10da0*/  IMAD.MOV.U32 R64, RZ, RZ, R35 ;  /* 0x000000ffff407224 */ /* 0x000fe400078e0023 */
[----:B------:R-:W-:Y:S02]  /*10db0*/  IMAD.MOV.U32 R25, RZ, RZ, R70 ;  /* 0x000000ffff197224 */ /* 0x000fe400078e0046 */
[----:B------:R-:W-:Y:S02]  /*10dc0*/  IMAD.MOV.U32 R35, RZ, RZ, R87 ;  /* 0x000000ffff237224 */ /* 0x000fe400078e0057 */
[----:B------:R-:W-:Y:S01]  /*10dd0*/  IMAD.MOV.U32 R87, RZ, RZ, R73 ;  /* 0x000000ffff577224 */ /* 0x000fe200078e0049 */
[----:B------:R-:W-:Y:S01]  /*10de0*/  LOP3.LUT R24, R4, R34, RZ, 0xc0, !PT ;  /* 0x0000002204187212 */ /* 0x000fe200078ec0ff */
[----:B------:R-:W-:Y:S01]  /*10df0*/  IMAD.MOV.U32 R73, RZ, RZ, R83 ;  /* 0x000000ffff497224 */ /* 0x000fe200078e0053 */
[----:B------:R-:W-:Y:S01]  /*10e00*/  PRMT R22, R2, 0x5410, R3 ;  /* 0x0000541002167816 */ /* 0x000fe20000000003 */
[----:B------:R-:W-:Y:S01]  /*10e10*/  IMAD.MOV.U32 R83, RZ, RZ, R85 ;  /* 0x000000ffff537224 */ /* 0x000fe200078e0055 */
[----:B------:R-:W-:Y:S01]  /*10e20*/  HSET2.LE.AND R3, R23, R0, PT ;  /* 0x0000000017037233 */ /* 0x000fe20003803000 */
[----:B------:R-:W-:-:S02]  /*10e30*/  IMAD.MOV.U32 R85, RZ, RZ, R25 ;  /* 0x000000ffff557224 */ /* 0x000fc400078e0019 */
[----:B------:R-:W-:Y:S02]  /*10e40*/  IMAD.MOV.U32 R34, RZ, RZ, R64 ;  /* 0x000000ffff227224 */ /* 0x000fe400078e0040 */
[----:B------:R-:W-:Y:S02]  /*10e50*/  IMAD.MOV.U32 R25, RZ, RZ, R78 ;  /* 0x000000ffff197224 */ /* 0x000fe400078e004e */
[----:B------:R-:W-:Y:S02]  /*10e60*/  IMAD.MOV.U32 R64, RZ, RZ, R35 ;  /* 0x000000ffff407224 */ /* 0x000fe400078e0023 */
[----:B------:R-:W-:Y:S02]  /*10e70*/  IMAD.MOV.U32 R35, RZ, RZ, R87 ;  /* 0x000000ffff237224 */ /* 0x000fe400078e0057 */
[----:B------:R-:W-:Y:S01]  /*10e80*/  IMAD.WIDE.U32 R4, R247, -0x326172a9, RZ ;  /* 0xcd9e8d57f7047825 */ /* 0x000fe200078e00ff */
[----:B------:R-:W-:-:S03]  /*10e90*/  HSET2.LE.AND R2, R13, R0, PT ;  /* 0x000000000d027233 */ /* 0x000fc60003803000 */
[----:B------:R-:W-:Y:S02]  /*10ea0*/  IMAD.MOV.U32 R87, RZ, RZ, R73 ;  /* 0x000000ffff577224 */ /* 0x000fe400078e0049 */
[----:B------:R-:W-:Y:S02]  /*10eb0*/  IMAD.MOV.U32 R73, RZ, RZ, R85 ;  /* 0x000000ffff497224 */ /* 0x000fe400078e0055 */
[----:B------:R-:W-:Y:S01]  /*10ec0*/  IMAD.MOV.U32 R85, RZ, RZ, R25 ;  /* 0x000000ffff557224 */ /* 0x000fe200078e0019 */
[----:B------:R-:W-:Y:S02]  /*10ed0*/  LOP3.LUT R25, R3, R183, RZ, 0xc0, !PT ;  /* 0x000000b703197212 */ /* 0x000fe400078ec0ff */
[----:B------:R-:W-:Y:S01]  /*10ee0*/  LOP3.LUT R3, R5, R246, RZ, 0x3c, !PT ;  /* 0x000000f605037212 */ /* 0x000fe200078e3cff */
[----:B------:R-:W-:Y:S01]  /*10ef0*/  IMAD.MOV.U32 R91, RZ, RZ, R34 ;  /* 0x000000ffff5b7224 */ /* 0x000fe200078e0022 */
[----:B------:R-:W-:Y:S01]  /*10f00*/  LOP3.LUT R30, R2, R227, RZ, 0xc0, !PT ;  /* 0x000000e3021e7212 */ /* 0x000fe200078ec0ff */
[----:B------:R-:W-:Y:S01]  /*10f10*/  IMAD.MOV.U32 R90, RZ, RZ, R35 ;  /* 0x000000ffff5a7224 */ /* 0x000fe200078e0023 */
[----:B------:R-:W-:Y:S01]  /*10f20*/  HSET2.LE.AND R2, R11, R0, PT ;  /* 0x000000000b027233 */ /* 0x000fe20003803000 */
[----:B------:R-:W-:-:S04]  /*10f30*/  IMAD.WIDE.U32 R34, R3, -0x2daee0ad, RZ ;  /* 0xd2511f5303227825 */ /* 0x000fc800078e00ff */
[----:B------:R-:W-:Y:S02]  /*10f40*/  LOP3.LUT R31, R2, R226, RZ, 0xc0, !PT ;  /* 0x000000e2021f7212 */ /* 0x000fe400078ec0ff */
[----:B------:R-:W-:Y:S01]  /*10f50*/  LOP3.LUT R2, R35, UR41, R220, 0x96, !PT ;  /* 0x0000002923027c12 */ /* 0x000fe2000f8e96dc */
[----:B------:R-:W-:Y:S02]  /*10f60*/  IMAD.MOV.U32 R78, RZ, RZ, R184 ;  /* 0x000000ffff4e7224 */ /* 0x000fe400078e00b8 */
[----:B------:R-:W-:Y:S01]  /*10f70*/  IMAD.MOV.U32 R98, RZ, RZ, R138 ;  /* 0x000000ffff627224 */ /* 0x000fe200078e008a */
[----:B------:R-:W-:Y:S01]  /*10f80*/  PRMT R138, R143, 0x5410, R142 ;  /* 0x000054108f8a7816 */ /* 0x000fe2000000008e */
[----:B------:R-:W-:Y:S01]  /*10f90*/  IMAD.MOV.U32 R50, RZ, RZ, R188 ;  /* 0x000000ffff327224 */ /* 0x000fe200078e00bc */
[----:B------:R-:W-:Y:S01]  /*10fa0*/  @!P5 PRMT R143, R92, 0x5410, RZ ;  /* 0x000054105c8fd816 */ /* 0x000fe200000000ff */
[----:B--2---:R-:W-:Y:S01]  /*10fb0*/  IMAD.WIDE.U32 R32, R2, -0x326172a9, RZ ;  /* 0xcd9e8d5702207825 */ /* 0x004fe200078e00ff */
[----:B------:R-:W-:-:S02]  /*10fc0*/  HSET2.LE.AND R3, R12, R0, PT ;  /* 0x000000000c037233 */ /* 0x000fc40003803000 */
[----:B------:R-:W-:Y:S01]  /*10fd0*/  HSET2.LE.AND R2, R10, R0, PT ;  /* 0x000000000a027233 */ /* 0x000fe20003803000 */
[----:B------:R-:W-:Y:S02]  /*10fe0*/  IMAD.MOV.U32 R94, RZ, RZ, R78 ;  /* 0x000000ffff5e7224 */ /* 0x000fe400078e004e */
[----:B------:R-:W-:Y:S02]  /*10ff0*/  IMAD.MOV.U32 R41, RZ, RZ, R189 ;  /* 0x000000ffff297224 */ /* 0x000fe400078e00bd */
[----:B------:R-:W-:Y:S02]  /*11000*/  IMAD.MOV.U32 R92, RZ, RZ, R87 ;  /* 0x000000ffff5c7224 */ /* 0x000fe400078e0057 */
[----:B------:R-:W-:Y:S01]  /*11010*/  IMAD.MOV.U32 R78, RZ, RZ, R77 ;  /* 0x000000ffff4e7224 */ /* 0x000fe200078e004d */
[----:B------:R-:W-:Y:S01]  /*11020*/  @!P6 PRMT R142, R95, 0x5410, RZ ;  /* 0x000054105f8ee816 */ /* 0x000fe200000000ff */
[----:B------:R-:W-:Y:S02]  /*11030*/  IMAD.MOV.U32 R87, RZ, RZ, R73 ;  /* 0x000000ffff577224 */ /* 0x000fe400078e0049 */
[----:B------:R-:W-:-:S02]  /*11040*/  IMAD.MOV.U32 R77, RZ, RZ, R37 ;  /* 0x000000ffff4d7224 */ /* 0x000fc400078e0025 */
[----:B------:R-:W-:Y:S02]  /*11050*/  IMAD.MOV.U32 R73, RZ, RZ, R43 ;  /* 0x000000ffff497224 */ /* 0x000fe400078e002b */
[----:B------:R-:W-:Y:S02]  /*11060*/  IMAD.MOV.U32 R37, RZ, RZ, R50 ;  /* 0x000000ffff257224 */ /* 0x000fe400078e0032 */
[----:B------:R-:W-:Y:S02]  /*11070*/  IMAD.MOV.U32 R95, RZ, RZ, R79 ;  /* 0x000000ffff5f7224 */ /* 0x000fe400078e004f */
[----:B------:R-:W-:Y:S01]  /*11080*/  IMAD.MOV.U32 R50, RZ, RZ, R103 ;  /* 0x000000ffff327224 */ /* 0x000fe200078e0067 */
[----:B------:R-:W-:Y:S01]  /*11090*/  LOP3.LUT R103, R2, R66, RZ, 0xc0, !PT ;  /* 0x0000004202677212 */ /* 0x000fe200078ec0ff */
[----:B------:R-:W-:Y:S01]  /*110a0*/  IMAD.MOV.U32 R43, RZ, RZ, R102 ;  /* 0x000000ffff2b7224 */ /* 0x000fe200078e0066 */
[----:B------:R-:W-:Y:S01]  /*110b0*/  LOP3.LUT R102, R3, R67, RZ, 0xc0, !PT ;  /* 0x0000004303667212 */ /* 0x000fe200078ec0ff */
[----:B------:R-:W-:Y:S01]  /*110c0*/  IMAD.MOV.U32 R79, RZ, RZ, R41 ;  /* 0x000000ffff4f7224 */ /* 0x000fe200078e0029 */
[--C-:B------:R-:W-:Y:S01]  /*110d0*/  HSET2.LE.AND R3, R8, R0.reuse, PT ;  /* 0x0000000008037233 */ /* 0x100fe20003803000 */
[----:B------:R-:W-:Y:S01]  /*110e0*/  IMAD.MOV.U32 R41, RZ, RZ, R136 ;  /* 0x000000ffff297224 */ /* 0x000fe200078e0088 */
[----:B------:R-:W-:-:S02]  /*110f0*/  HSET2.LE.AND R2, R7, R0, PT ;  /* 0x0000000007027233 */ /* 0x000fc40003803000 */
[--C-:B------:R-:W-:Y:S02]  /*11100*/  LOP3.LUT R6, R15, UR42, R4.reuse, 0x96, !PT ;  /* 0x0000002a0f067c12 */ /* 0x100fe4000f8e9604 */
[----:B------:R-:W-:Y:S02]  /*11110*/  LOP3.LUT R136, R29, UR42, R4, 0x96, !PT ;  /* 0x0000002a1d887c12 */ /* 0x000fe4000f8e9604 */
[----:B------:R-:W-:Y:S01]  /*11120*/  HSET2.LE.AND R4, R9, R0, PT ;  /* 0x0000000009047233 */ /* 0x000fe20003803000 */
[----:B------:R-:W-:Y:S01]  /*11130*/  IMAD.MOV.U32 R66, RZ, RZ, R100 ;  /* 0x000000ffff427224 */ /* 0x000fe200078e0064 */
[----:B------:R-:W-:Y:S01]  /*11140*/  LOP3.LUT R5, R33, UR40, R14, 0x96, !PT ;  /* 0x0000002821057c12 */ /* 0x000fe2000f8e960e */
[----:B------:R-:W1:Y:S01]  /*11150*/  LDSM.16.MT88.4 R8, [R177+0x6000] ;  /* 0x00600000b108783b */ /* 0x000e620000004200 */
[----:B------:R-:W-:Y:S02]  /*11160*/  LOP3.LUT R29, R3, R95, RZ, 0xc0, !PT ;  /* 0x0000005f031d7212 */ /* 0x000fe400078ec0ff */
[----:B------:R-:W-:Y:S01]  /*11170*/  LOP3.LUT R100, R2, R202, RZ, 0xc0, !PT ;  /* 0x000000ca02647212 */ /* 0x000fe200078ec0ff */
[----:B------:R-:W-:Y:S01]  /*11180*/  IMAD.WIDE.U32 R2, R6, -0x2daee0ad, RZ ;  /* 0xd2511f5306027825 */ /* 0x000fe200078e00ff */
[----:B------:R-:W-:-:S02]  /*11190*/  LOP3.LUT R33, R33, UR40, R28, 0x96, !PT ;  /* 0x0000002821217c12 */ /* 0x000fc4000f8e961c */
[----:B------:R-:W-:Y:S01]  /*111a0*/  LOP3.LUT R28, R4, R94, RZ, 0xc0, !PT ;  /* 0x0000005e041c7212 */ /* 0x000fe200078ec0ff */
        /* <DEDUP_REMOVED lines=10> */
[----:B------:R-:W-:Y:S02]  /*11250*/  HSET2.LE.AND R3, R22, R0, PT ;  /* 0x0000000016037233 */ /* 0x000fe40003803000 */
[----:B------:R-:W-:Y:S01]  /*11260*/  LOP3.LUT R2, R21, UR29, R2, 0x96, !PT ;  /* 0x0000001d15027c12 */ /* 0x000fe2000f8e9602 */
[----:B------:R-:W-:Y:S02]  /*11270*/  IMAD.MOV.U32 R202, RZ, RZ, R101 ;  /* 0x000000ffffca7224 */ /* 0x000fe400078e0065 */
[----:B------:R-:W-:Y:S01]  /*11280*/  LOP3.LUT R101, R3, R203, RZ, 0xc0, !PT ;  /* 0x000000cb03657212 */ /* 0x000fe200078ec0ff */
        /* <DEDUP_REMOVED lines=8> */
[----:B------:R-:W-:Y:S02]  /*11310*/  LOP3.LUT R2, R6, 0xff, RZ, 0xc0, !PT ;  /* 0x000000ff06027812 */ /* 0x000fe400078ec0ff */
        /* <DEDUP_REMOVED lines=10> */
[----:B------:R-:W-:Y:S02]  /*113c0*/  PRMT R12, R2, 0x5410, R3 ;  /* 0x00005410020c7816 */ /* 0x000fe40000000003 */
[--C-:B------:R-:W-:Y:S02]  /*113d0*/  HSET2.LE.AND R2, R7, R0.reuse, PT ;  /* 0x0000000007027233 */ /* 0x100fe40003803000 */
[--C-:B------:R-:W-:Y:S02]  /*113e0*/  HSET2.LE.AND R3, R6, R0.reuse, PT ;  /* 0x0000000006037233 */ /* 0x100fe40003803000 */
[--C-:B------:R-:W-:Y:S02]  /*113f0*/  HSET2.LE.AND R4, R5, R0.reuse, PT ;  /* 0x0000000005047233 */ /* 0x100fe40003803000 */
[----:B------:R-:W-:Y:S02]  /*11400*/  LOP3.LUT R6, R2, R48, RZ, 0xc0, !PT ;  /* 0x0000003002067212 */ /* 0x000fe400078ec0ff */
[----:B------:R-:W-:Y:S01]  /*11410*/  HSET2.LE.AND R2, R12, R0, PT ;  /* 0x000000000c027233 */ /* 0x000fe20003803000 */
[----:B------:R-:W-:Y:S01]  /*11420*/  IMAD.MOV.U32 R82, RZ, RZ, R99 ;  /* 0x000000ffff527224 */ /* 0x000fe200078e0063 */
[----:B------:R-:W-:-:S02]  /*11430*/  LOP3.LUT R7, R3, R38, RZ, 0xc0, !PT ;  /* 0x0000002603077212 */ /* 0x000fc400078ec0ff */
[----:B------:R-:W-:Y:S02]  /*11440*/  LOP3.LUT R4, R4, R65, RZ, 0xc0, !PT ;  /* 0x0000004104047212 */ /* 0x000fe400078ec0ff */
[----:B------:R-:W-:Y:S01]  /*11450*/  LOP3.LUT R5, R2, R49, RZ, 0xc0, !PT ;  /* 0x0000003102057212 */ /* 0x000fe200078ec0ff */
[----:B------:R-:W-:Y:S01]  /*11460*/  IMAD.MOV.U32 R99, RZ, RZ, R190 ;  /* 0x000000ffff637224 */ /* 0x000fe200078e00be */
[----:B------:R-:W-:Y:S01]  /*11470*/  @!P4 PRMT R140, R93, 0x5410, RZ ;  /* 0x000054105d8cc816 */ /* 0x000fe200000000ff */
[----:B------:R-:W-:Y:S01]  /*11480*/  IMAD.MOV.U32 R22, RZ, RZ, R83 ;  /* 0x000000ffff167224 */ /* 0x000fe200078e0053 */
[----:B------:R4:W5:Y:S01]  /*11490*/  LDL.LU R190, [R1+0x1a4] ;  /* 0x0001a40001be7983 */ /* 0x0009620000300800 */
[----:B------:R-:W-:Y:S02]  /*114a0*/  IMAD.MOV.U32 R81, RZ, RZ, R82 ;  /* 0x000000ffff517224 */ /* 0x000fe400078e0052 */
[----:B------:R-:W-:Y:S01]  /*114b0*/  IMAD.MOV.U32 R227, RZ, RZ, R92 ;  /* 0x000000ffffe37224 */ /* 0x000fe200078e005c */
[----:B------:R4:W5:Y:S01]  /*114c0*/  LDL.LU R189, [R1+0x1a0] ;  /* 0x0001a00001bd7983 */ /* 0x0009620000300800 */
[----:B------:R-:W-:Y:S01]  /*114d0*/  IMAD.MOV.U32 R13, RZ, RZ, R91 ;  /* 0x000000ffff0d7224 */ /* 0x000fe200078e005b */
[----:B-1----:R-:W-:Y:S01]  /*114e0*/  HMMA.16816.F32.BF16 R92, R4, R8, R108 ;  /* 0x00000008045c723c */ /* 0x002fe2000004186c */
[----:B------:R-:W-:Y:S01]  /*114f0*/  IMAD.MOV.U32 R226, RZ, RZ, R90 ;  /* 0x000000ffffe27224 */ /* 0x000fe200078e005a */
[----:B------:R4:W5:Y:S01]  /*11500*/  LDL.LU R188, [R1+0x19c] ;  /* 0x00019c0001bc7983 */ /* 0x0009620000300800 */
[----:B------:R-:W-:-:S02]  /*11510*/  IMAD.MOV.U32 R67, RZ, RZ, R88 ;  /* 0x000000ffff437224 */ /* 0x000fc400078e0058 */
[----:B------:R-:W-:Y:S02]  /*11520*/  IMAD.MOV.U32 R14, RZ, RZ, R89 ;  /* 0x000000ffff0e7224 */ /* 0x000fe400078e0059 */
[----:B------:R-:W-:Y:S01]  /*11530*/  IMAD.MOV.U32 R15, RZ, RZ, R86 ;  /* 0x000000ffff0f7224 */ /* 0x000fe200078e0056 */
[-C--:B------:R-:W-:Y:S01]  /*11540*/  HMMA.16816.F32.BF16 R88, R4, R10.reuse, R104 ;  /* 0x0000000a0458723c */ /* 0x080fe20000041868 */
        /* <DEDUP_REMOVED lines=9> */
[----:B------:R-:W1:Y:S01]  /*115e0*/  LDSM.16.MT88.4 R8, [R180+0x6000] ;  /* 0x00600000b408783b */ /* 0x000e620000004200 */
[----:B------:R-:W-:Y:S02]  /*115f0*/  IMAD.MOV.U32 R70, RZ, RZ, R187 ;  /* 0x000000ffff467224 */ /* 0x000fe400078e00bb */
[----:B------:R-:W-:Y:S01]  /*11600*/  IMAD.MOV.U32 R12, RZ, RZ, R226 ;  /* 0x000000ffff0c7224 */ /* 0x000fe200078e00e2 */
[----:B------:R4:W5:Y:S02]  /*11610*/  LDL.LU R187, [R1+0x198] ;  /* 0x0001980001bb7983 */ /* 0x0009640000300800 */
[----:B------:R-:W-:-:S02]  /*11620*/  IMAD.MOV.U32 R228, RZ, RZ, R202 ;  /* 0x000000ffffe47224 */ /* 0x000fc400078e00ca */
[----:B------:R4:W5:Y:S01]  /*11630*/  LDL.LU R186, [R1+0x194] ;  /* 0x0001940001ba7983 */ /* 0x0009620000300800 */
[----:B------:R-:W-:Y:S02]  /*11640*/  IMAD.MOV.U32 R202, RZ, RZ, R76 ;  /* 0x000000ffffca7224 */ /* 0x000fe400078e004c */
[----:B------:R-:W-:Y:S01]  /*11650*/  IMAD.MOV.U32 R111, RZ, RZ, R203 ;  /* 0x000000ffff6f7224 */ /* 0x000fe200078e00cb */
[----:B------:R4:W5:Y:S01]  /*11660*/  LDL.LU R185, [R1+0x190] ;  /* 0x0001900001b97983 */ /* 0x0009620000300800 */
[----:B------:R-:W-:Y:S02]  /*11670*/  IMAD.MOV.U32 R229, RZ, RZ, R66 ;  /* 0x000000ffffe57224 */ /* 0x000fe400078e0042 */
        /* <DEDUP_REMOVED lines=8> */
[----:B------:R-:W-:Y:S02]  /*11700*/  IMAD.MOV.U32 R67, RZ, RZ, R77 ;  /* 0x000000ffff437224 */ /* 0x000fe400078e004d */
[----:B------:R-:W-:Y:S02]  /*11710*/  IMAD.MOV.U32 R38, RZ, RZ, R13 ;  /* 0x000000ffff267224 */ /* 0x000fe400078e000d */
[----:B------:R-:W-:Y:S02]  /*11720*/  IMAD.MOV.U32 R15, RZ, RZ, R182 ;  /* 0x000000ffff0f7224 */ /* 0x000fe400078e00b6 */
[----:B------:R4:W5:Y:S01]  /*11730*/  LDL.LU R182, [R1+0x184] ;  /* 0x0001840001b67983 */ /* 0x0009620000300800 */
[----:B------:R-:W-:-:S02]  /*11740*/  IMAD.MOV.U32 R13, RZ, RZ, R181 ;  /* 0x000000ffff0d7224 */ /* 0x000fc400078e00b5 */
[----:B------:R-:W-:Y:S01]  /*11750*/  IMAD.MOV.U32 R2, RZ, RZ, R48 ;  /* 0x000000ffff027224 */ /* 0x000fe200078e0030 */
[----:B------:R4:W5:Y:S01]  /*11760*/  LDL.LU R181, [R1+0x180] ;  /* 0x0001800001b57983 */ /* 0x0009620000300800 */
[----:B-1----:R-:W-:Y:S01]  /*11770*/  HMMA.16816.F32.BF16 R76, R4, R8, R112 ;  /* 0x00000008044c723c */ /* 0x002fe20000041870 */
[----:B------:R-:W-:Y:S02]  /*11780*/  IMAD.MOV.U32 R231, RZ, RZ, R14 ;  /* 0x000000ffffe77224 */ /* 0x000fe400078e000e */
[----:B------:R-:W-:Y:S02]  /*11790*/  IMAD.MOV.U32 R65, RZ, RZ, R227 ;  /* 0x000000ffff417224 */ /* 0x000fe400078e00e3 */
[----:B------:R-:W-:Y:S02]  /*117a0*/  IMAD.MOV.U32 R48, RZ, RZ, R64 ;  /* 0x000000ffff307224 */ /* 0x000fe400078e0040 */
[----:B------:R-:W-:Y:S02]  /*117b0*/  IMAD.MOV.U32 R112, RZ, RZ, R202 ;  /* 0x000000ffff707224 */ /* 0x000fe400078e00ca */
[----:B------:R-:W-:-:S02]  /*117c0*/  IMAD.MOV.U32 R115, RZ, RZ, R226 ;  /* 0x000000ffff737224 */ /* 0x000fc400078e00e2 */
[----:B------:R-:W-:Y:S02]  /*117d0*/  IMAD.MOV.U32 R202, RZ, RZ, R176 ;  /* 0x000000ffffca7224 */ /* 0x000fe400078e00b0 */
[----:B------:R4:W5:Y:S01]  /*117e0*/  LDL.LU R176, [R1+0x17c] ;  /* 0x00017c0001b07983 */ /* 0x0009620000300800 */
[----:B------:R-:W-:Y:S02]  /*117f0*/  IMAD.MOV.U32 R226, RZ, RZ, R47 ;  /* 0x000000ffffe27224 */ /* 0x000fe400078e002f */
[----:B------:R-:W-:Y:S01]  /*11800*/  IMAD.MOV.U32 R64, RZ, RZ, R73 ;  /* 0x000000ffff407224 */ /* 0x000fe200078e0049 */
[----:B------:R4:W5:Y:S01]  /*11810*/  LDL.LU R47, [R1+0x178] ;  /* 0x00017800012f7983 */ /* 0x0009620000300800 */
[----:B------:R-:W-:Y:S02]  /*11820*/  IMAD.MOV.U32 R14, RZ, RZ, R74 ;  /* 0x000000ffff0e7224 */ /* 0x000fe400078e004a */
[----:B------:R-:W-:Y:S02]  /*11830*/  IMAD.MOV.U32 R227, RZ, RZ, R72 ;  /* 0x000000ffffe37224 */ /* 0x000fe400078e0048 */
[----:B------:R-:W-:Y:S01]  /*11840*/  IMAD.MOV.U32 R250, RZ, RZ, R46 ;  /* 0x000000fffffa7224 */ /* 0x000fe200078e002e */
[----:B------:R-:W-:Y:S01]  /*11850*/  HMMA.16816.F32.BF16 R72, R4, R10, R120 ;  /* 0x0000000a0448723c */ /* 0x000fe20000041878 */
[----:B------:R4:W5:Y:S01]  /*11860*/  LDL.LU R46, [R1+0x174] ;  /* 0x00017400012e7983 */ /* 0x0009620000300800 */
[----:B------:R-:W-:-:S03]  /*11870*/  IMAD.MOV.U32 R251, RZ, RZ, R45 ;  /* 0x000000fffffb7224 */ /* 0x000fc600078e002d */
[----:B------:R4:W5:Y:S02]  /*11880*/  LDL.LU R45, [R1+0x170] ;  /* 0x00017000012d7983 */ /* 0x0009640000300800 */
[----:B------:R-:W-:Y:S02]  /*11890*/  IMAD.MOV.U32 R122, RZ, RZ, R44 ;  /* 0x000000ffff7a7224 */ /* 0x000fe400078e002c */
[----:B------:R4:W5:Y:S01]  /*118a0*/  LDL.LU R44, [R1+0x16c] ;  /* 0x00016c00012c7983 */ /* 0x0009620000300800 */
[----:B------:R-:W-:Y:S02]  /*118b0*/  IMAD.MOV.U32 R108, RZ, RZ, R229 ;  /* 0x000000ffff6c7224 */ /* 0x000fe400078e00e5 */
[----:B------:R-:W-:Y:S02]  /*118c0*/  IMAD.MOV.U32 R104, RZ, RZ, R12 ;  /* 0x000000ffff687224 */ /* 0x000fe400078e000c */
[----:B------:R-:W-:Y:S02]  /*118d0*/  IMAD.MOV.U32 R113, RZ, RZ, R14 ;  /* 0x000000ffff717224 */ /* 0x000fe400078e000e */
[----:B------:R-:W-:-:S02]  /*118e0*/  IMAD.MOV.U32 R114, RZ, RZ, R15 ;  /* 0x000000ffff727224 */ /* 0x000fc400078e000f */
[----:B------:R-:W-:Y:S02]  /*118f0*/  IMAD.MOV.U32 R229, RZ, RZ, R13 ;  /* 0x000000ffffe57224 */ /* 0x000fe400078e000d */
[----:B---3--:R-:W1:Y:S01]  /*11900*/  LDSM.16.MT88.4 R12, [R178+0x6000] ;  /* 0x00600000b20c783b */ /* 0x008e620000004200 */
[C---:B------:R-:W-:Y:S06]  /*11910*/  HMMA.16816.F32.BF16 R80, R16.reuse, R8, R80 ;  /* 0x000000081050723c */ /* 0x040fec0000041850 */
[----:B------:R-:W-:Y:S01]  /*11920*/  HMMA.16816.F32.BF16 R68, R16, R10, R68 ;  /* 0x0000000a1044723c */ /* 0x000fe20000041844 */
[----:B------:R-:W2:Y:S01]  /*11930*/  LDSM.16.MT88.4 R8, [R179+0x6000] ;  /* 0x00600000b308783b */ /* 0x000ea20000004200 */
        /* <DEDUP_REMOVED lines=15> */
[----:B-1----:R-:W-:Y:S01]  /*11a30*/  HMMA.16816.F32.BF16 R52, R4, R12, R124 ;  /* 0x0000000c0434723c */ /* 0x002fe2000004187c */
[----:B------:R-:W-:Y:S02]  /*11a40*/  IMAD.MOV.U32 R106, RZ, RZ, R38 ;  /* 0x000000ffff6a7224 */ /* 0x000fe400078e0026 */
[----:B------:R-:W-:-:S04]  /*11a50*/  IMAD.MOV.U32 R230, RZ, RZ, R36 ;  /* 0x000000ffffe67224 */ /* 0x000fc800078e0024 */
[----:B------:R-:W-:Y:S02]  /*11a60*/  IMAD.MOV.U32 R124, RZ, RZ, R40 ;  /* 0x000000ffff7c7224 */ /* 0x000fe400078e0028 */
[----:B------:R-:W-:Y:S02]  /*11a70*/  IMAD.MOV.U32 R127, RZ, RZ, R50 ;  /* 0x000000ffff7f7224 */ /* 0x000fe400078e0032 */
[----:B------:R-:W-:Y:S01]  /*11a80*/  IMAD.MOV.U32 R125, RZ, RZ, R41 ;  /* 0x000000ffff7d7224 */ /* 0x000fe200078e0029 */
[----:B------:R-:W-:Y:S01]  /*11a90*/  HMMA.16816.F32.BF16 R48, R4, R14, R128 ;  /* 0x0000000e0430723c */ /* 0x000fe20000041880 */
[----:B------:R-:W-:-:S06]  /*11aa0*/  IMAD.MOV.U32 R126, RZ, RZ, R39 ;  /* 0x000000ffff7e7224 */ /* 0x000fcc00078e0027 */
[----:B------:R-:W-:Y:S02]  /*11ab0*/  IMAD.MOV.U32 R130, RZ, RZ, R37 ;  /* 0x000000ffff827224 */ /* 0x000fe400078e0025 */
[----:B--2---:R-:W-:Y:S07]  /*11ac0*/  HMMA.16816.F32.BF16 R36, R4, R10, R236 ;  /* 0x0000000a0424723c */ /* 0x004fee00000418ec */
[----:B------:R-:W-:Y:S02]  /*11ad0*/  IMAD.MOV.U32 R236, RZ, RZ, R124 ;  /* 0x000000ffffec7224 */ /* 0x000fe400078e007c */
[----:B------:R-:W-:-:S02]  /*11ae0*/  IMAD.MOV.U32 R124, RZ, RZ, R125 ;  /* 0x000000ffff7c7224 */ /* 0x000fc400078e007d */
[----:B------:R-:W-:Y:S02]  /*11af0*/  IMAD.MOV.U32 R237, RZ, RZ, R126 ;  /* 0x000000ffffed7224 */ /* 0x000fe400078e007e */
[----:B------:R-:W-:Y:S02]  /*11b00*/  IMAD.MOV.U32 R125, RZ, RZ, R127 ;  /* 0x000000ffff7d7224 */ /* 0x000fe400078e007f */
[----:B------:R-:W-:Y:S02]  /*11b10*/  IMAD.MOV.U32 R126, RZ, RZ, R120 ;  /* 0x000000ffff7e7224 */ /* 0x000fe400078e0078 */
[----:B------:R-:W-:Y:S02]  /*11b20*/  IMAD.MOV.U32 R120, RZ, RZ, R2 ;  /* 0x000000ffff787224 */ /* 0x000fe400078e0002 */
[----:B------:R-:W-:Y:S02]  /*11b30*/  IMAD.MOV.U32 R127, RZ, RZ, R3 ;  /* 0x000000ffff7f7224 */ /* 0x000fe400078e0003 */
[----:B------:R-:W-:-:S04]  /*11b40*/  IMAD.WIDE.U32 R2, R21, -0x2daee0ad, RZ ;  /* 0xd2511f5315027825 */ /* 0x000fc800078e00ff */
[----:B------:R-:W-:Y:S02]  /*11b50*/  IMAD.MOV.U32 R248, RZ, RZ, R42 ;  /* 0x000000fffff87224 */ /* 0x000fe400078e002a */
[----:B------:R-:W-:Y:S02]  /*11b60*/  IMAD.MOV.U32 R131, RZ, RZ, R43 ;  /* 0x000000ffff837224 */ /* 0x000fe400078e002b */
[----:B------:R-:W-:Y:S07]  /*11b70*/  HMMA.16816.F32.BF16 R40, R4, R8, R132 ;  /* 0x000000080428723c */ /* 0x000fee0000041884 */
[----:B------:R-:W-:-:S02]  /*11b80*/  LOP3.LUT R4, R3, UR25, R20, 0x96, !PT ;  /* 0x0000001903047c12 */ /* 0x000fc4000f8e9614 */
[C---:B------:R-:W-:Y:S02]  /*11b90*/  LOP3.LUT R3, R2.reuse, 0xffff, RZ, 0xc0, !PT ;  /* 0x0000ffff02037812 */ /* 0x040fe400078ec0ff */
[--C-:B------:R-:W-:Y:S02]  /*11ba0*/  SHF.R.U32.HI R6, RZ, 0x10, R2.reuse ;  /* 0x00000010ff067819 */ /* 0x100fe40000011602 */
[----:B------:R-:W-:Y:S02]  /*11bb0*/  LOP3.LUT R7, R2, 0xff, RZ, 0xc0, !PT ;  /* 0x000000ff02077812 */ /* 0x000fe400078ec0ff */
[----:B------:R-:W-:Y:S02]  /*11bc0*/  SHF.R.U32.HI R5, RZ, 0x18, R2 ;  /* 0x00000018ff057819 */ /* 0x000fe40000011602 */
[----:B------:R-:W-:Y:S02]  /*11bd0*/  SHF.R.U32.HI R3, RZ, 0x8, R3 ;  /* 0x00000008ff037819 */ /* 0x000fe40000011603 */
[----:B------:R-:W-:Y:S01]  /*11be0*/  LOP3.LUT R2, R6, 0xff, RZ, 0xc0, !PT ;  /* 0x000000ff06027812 */ /* 0x000fe200078ec0ff */
[----:B------:R-:W-:Y:S01]  /*11bf0*/  HMMA.16816.F32.BF16 R108, R16, R8, R108 ;  /* 0x00000008106c723c */ /* 0x000fe2000004186c */
[----:B------:R-:W-:-:S02]  /*11c00*/  PRMT R7, R7, 0x5410, R3 ;  /* 0x0000541007077816 */ /* 0x000fc40000000003 */
[----:B------:R-:W-:-:S04]  /*11c10*/  SHF.R.U32.HI R3, RZ, 0x10, R4 ;  /* 0x00000010ff037819 */ /* 0x000fc80000011604 */
[----:B------:R-:W-:Y:S02]  /*11c20*/  PRMT R8, R2, 0x5410, R5 ;  /* 0x0000541002087816 */ /* 0x000fe40000000005 */
[C---:B------:R-:W-:Y:S02]  /*11c30*/  LOP3.LUT R2, R4.reuse, 0xffff, RZ, 0xc0, !PT ;  /* 0x0000ffff04027812 */ /* 0x040fe400078ec0ff */
[----:B------:R-:W-:Y:S02]  /*11c40*/  LOP3.LUT R6, R4, 0xff, RZ, 0xc0, !PT ;  /* 0x000000ff04067812 */ /* 0x000fe400078ec0ff */
[----:B------:R-:W-:Y:S02]  /*11c50*/  SHF.R.U32.HI R5, RZ, 0x18, R4 ;  /* 0x00000018ff057819 */ /* 0x000fe40000011604 */
[----:B------:R-:W-:Y:S02]  /*11c60*/  SHF.R.U32.HI R4, RZ, 0x8, R2 ;  /* 0x00000008ff047819 */ /* 0x000fe40000011602 */
[----:B------:R-:W-:-:S02]  /*11c70*/  LOP3.LUT R3, R3, 0xff, RZ, 0xc0, !PT ;  /* 0x000000ff03037812 */ /* 0x000fc400078ec0ff */
[----:B------:R-:W-:Y:S02]  /*11c80*/  PRMT R4, R6, 0x5410, R4 ;  /* 0x0000541006047816 */ /* 0x000fe40000000004 */
[----:B------:R-:W-:Y:S02]  /*11c90*/  PRMT R5, R3, 0x5410, R5 ;  /* 0x0000541003057816 */ /* 0x000fe40000000005 */
[--C-:B------:R-:W-:Y:S01]  /*11ca0*/  HSET2.LE.AND R2, R7, R0.reuse, PT ;  /* 0x0000000007027233 */ /* 0x100fe20003803000 */
[C---:B------:R-:W-:Y:S01]  /*11cb0*/  HMMA.16816.F32.BF16 R64, R16.reuse, R12, R64 ;  /* 0x0000000c1040723c */ /* 0x040fe20000041840 */
[--C-:B------:R-:W-:Y:S02]  /*11cc0*/  HSET2.LE.AND R3, R4, R0.reuse, PT ;  /* 0x0000000004037233 */ /* 0x100fe40003803000 */
[--C-:B------:R-:W-:Y:S02]  /*11cd0*/  HSET2.LE.AND R5, R5, R0.reuse, PT ;  /* 0x0000000005057233 */ /* 0x100fe40003803000 */
[----:B------:R-:W-:Y:S01]  /*11ce0*/  LOP3.LUT R6, R2, R117, RZ, 0xc0, !PT ;  /* 0x0000007502067212 */ /* 0x000fe200078ec0ff */
[----:B------:R-:W-:Y:S01]  /*11cf0*/  HMMA.16816.F32.BF16 R104, R16, R14, R104 ;  /* 0x0000000e1068723c */ /* 0x000fe20000041868 */
[----:B------:R-:W-:Y:S01]  /*11d00*/  HSET2.LE.AND R2, R8, R0, PT ;  /* 0x0000000008027233 */ /* 0x000fe20003803000 */
[----:B------:R-:W1:Y:S01]  /*11d10*/  LDSM.16.MT88.4 R12, [R177+0x6800] ;  /* 0x00680000b10c783b */ /* 0x000e620000004200 */
[----:B------:R-:W-:-:S03]  /*11d20*/  LOP3.LUT R4, R3, R119, RZ, 0xc0, !PT ;  /* 0x0000007703047212 */ /* 0x000fc600078ec0ff */
[----:B------:R-:W-:Y:S01]  /*11d30*/  HMMA.16816.F32.BF16 R112, R16, R10, R112 ;  /* 0x0000000a1070723c */ /* 0x000fe20000041870 */
[----:B------:R-:W2:Y:S01]  /*11d40*/  LDSM.16.MT88.4 R8, [R180+0x6800] ;  /* 0x00680000b408783b */ /* 0x000ea20000004200 */
[----:B------:R-:W-:-:S03]  /*11d50*/  LOP3.LUT R5, R5, R118, RZ, 0xc0, !PT ;  /* 0x0000007605057212 */ /* 0x000fc600078ec0ff */
[----:B------:R-:W3:Y:S01]  /*11d60*/  LDSM.16.MT88.4 R16, [R178+0x6800] ;  /* 0x00680000b210783b */ /* 0x000ee20000004200 */
[----:B------:R-:W-:Y:S02]  /*11d70*/  IMAD.MOV.U32 R3, RZ, RZ, R22 ;  /* 0x000000ffff037224 */ /* 0x000fe400078e0016 */
[----:B------:R-:W-:Y:S02]  /*11d80*/  IMAD.MOV.U32 R118, RZ, RZ, R23 ;  /* 0x000000ffff767224 */ /* 0x000fe400078e0017 */
[----:B------:R-:W4:Y:S01]  /*11d90*/  LDSM.16.MT88.4 R20, [R179+0x6800] ;  /* 0x00680000b314783b */ /* 0x000f220000004200 */
[----:B------:R-:W-:Y:S01]  /*11da0*/  LOP3.LUT R7, R2, R116, RZ, 0xc0, !PT ;  /* 0x0000007402077212 */ /* 0x000fe200078ec0ff */
[----:B------:R-:W-:Y:S02]  /*11db0*/  IMAD.MOV.U32 R239, RZ, RZ, R130 ;  /* 0x000000ffffef7224 */ /* 0x000fe400078e0082 */
[----:B------:R-:W-:Y:S02]  /*11dc0*/  IMAD.MOV.U32 R238, RZ, RZ, R131 ;  /* 0x000000ffffee7224 */ /* 0x000fe400078e0083 */
[----:B------:R-:W-:-:S02]  /*11dd0*/  IMAD.MOV.U32 R117, RZ, RZ, R124 ;  /* 0x000000ffff757224 */ /* 0x000fc400078e007c */
[----:B------:R-:W-:Y:S02]  /*11de0*/  IMAD.MOV.U32 R116, RZ, RZ, R125 ;  /* 0x000000ffff747224 */ /* 0x000fe400078e007d */
[----:B------:R-:W-:Y:S02]  /*11df0*/  IMAD.MOV.U32 R2, RZ, RZ, R126 ;  /* 0x000000ffff027224 */ /* 0x000fe400078e007e */
[----:B------:R-:W-:Y:S01]  /*11e00*/  IMAD.MOV.U32 R119, RZ, RZ, R127 ;  /* 0x000000ffff777224 */ /* 0x000fe200078e007f */
[C---:B-1----:R-:W-:Y:S06]  /*11e10*/  HMMA.16816.F32.BF16 R128, R4.reuse, R14, R88 ;  /* 0x0000000e0480723c */ /* 0x042fec0000041858 */
[C---:B--2---:R-:W-:Y:S06]  /*11e20*/  HMMA.16816.F32.BF16 R124, R4.reuse, R8, R76 ;  /* 0x00000008047c723c */ /* 0x044fec000004184c */
[----:B---3--:R-:W-:Y:S01]  /*11e30*/  HMMA.16816.F32.BF16 R88, R4, R16, R52 ;  /* 0x000000100458723c */ /* 0x008fe20000041834 */
[----:B------:R-:W-:-:S06]  /*11e40*/  IMAD.MOV.U32 R79, RZ, RZ, R120 ;  /* 0x000000ffff4f7224 */ /* 0x000fcc00078e0078 */
[----:B------:R-:W-:Y:S02]  /*11e50*/  IMAD.MOV.U32 R53, RZ, RZ, R121 ;  /* 0x000000ffff357224 */ /* 0x000fe400078e0079 */
[----:B------:R-:W-:Y:S02]  /*11e60*/  IMAD.MOV.U32 R54, RZ, RZ, R122 ;  /* 0x000000ffff367224 */ /* 0x000fe400078e007a */
[----:B------:R-:W-:Y:S02]  /*11e70*/  IMAD.MOV.U32 R55, RZ, RZ, R123 ;  /* 0x000000ffff377224 */ /* 0x000fe400078e007b */
[C---:B------:R-:W-:Y:S06]  /*11e80*/  HMMA.16816.F32.BF16 R120, R4.reuse, R18, R48 ;  /* 0x000000120478723c */ /* 0x040fec0000041830 */
[----:B------:R-:W-:Y:S01]  /*11e90*/  HMMA.16816.F32.BF16 R132, R4, R12, R92 ;  /* 0x0000000c0484723c */ /* 0x000fe2000004185c */
[----:B------:R-:W-:-:S02]  /*11ea0*/  IMAD.MOV.U32 R51, RZ, RZ, R118 ;  /* 0x000000ffff337224 */ /* 0x000fc400078e0076 */
[----:B------:R-:W-:Y:S02]  /*11eb0*/  IMAD.MOV.U32 R48, RZ, RZ, R119 ;  /* 0x000000ffff307224 */ /* 0x000fe400078e0077 */
[----:B------:R-:W-:Y:S02]  /*11ec0*/  IMAD.MOV.U32 R49, RZ, RZ, R116 ;  /* 0x000000ffff317224 */ /* 0x000fe400078e0074 */
[----:B------:R-:W-:Y:S01]  /*11ed0*/  IMAD.MOV.U32 R50, RZ, RZ, R117 ;  /* 0x000000ffff327224 */ /* 0x000fe200078e0075 */
[C---:B------:R-:W-:Y:S06]  /*11ee0*/  HMMA.16816.F32.BF16 R92, R4.reuse, R10, R72 ;  /* 0x0000000a045c723c */ /* 0x040fec0000041848 */
[----:B----4-:R-:W-:Y:S06]  /*11ef0*/  HMMA.16816.F32.BF16 R116, R4, R20, R40 ;  /* 0x000000140474723c */ /* 0x010fec0000041828 */
[----:B------:R-:W-:Y:S01]  /*11f00*/  HMMA.16816.F32.BF16 R72, R24, R12, R96 ;  /* 0x0000000c1848723c */ /* 0x000fe20000041860 */
[----:B------:R-:W-:-:S05]  /*11f10*/  IMAD.MOV.U32 R43, RZ, RZ, R79 ;  /* 0x000000ffff2b7224 */ /* 0x000fca00078e004f */
[----:B------:R-:W-:Y:S01]  /*11f20*/  HMMA.16816.F32.BF16 R76, R4, R22, R36 ;  /* 0x00000016044c723c */ /* 0x000fe20000041824 */
[----:B------:R-:W-:Y:S02]  /*11f30*/  IMAD.MOV.U32 R97, RZ, RZ, R3 ;  /* 0x000000ffff617224 */ /* 0x000fe400078e0003 */
[----:B------:R-:W-:Y:S02]  /*11f40*/  IMAD.MOV.U32 R96, RZ, RZ, R2 ;  /* 0x000000ffff607224 */ /* 0x000fe400078e0002 */
[----:B------:R-:W-:-:S04]  /*11f50*/  IMAD.WIDE.U32 R2, R33, -0x2daee0ad, RZ ;  /* 0xd2511f5321027825 */ /* 0x000fc800078e00ff */
        /* <DEDUP_REMOVED lines=18> */
[----:B------:R-:W-:Y:S03]  /*12080*/  HMMA.16816.F32.BF16 R68, R24, R10, R68 ;  /* 0x0000000a1844723c */ /* 0x000fe60000041844 */
[----:B------:R-:W-:-:S02]  /*12090*/  PRMT R6, R8, 0x5410, R6 ;  /* 0x0000541008067816 */ /* 0x000fc40000000006 */
[----:B------:R-:W1:Y:S01]  /*120a0*/  LDSM.16.MT88.4 R8, [R178+0x7000] ;  /* 0x00700000b208783b */ /* 0x000e620000004200 */
[----:B------:R-:W-:Y:S01]  /*120b0*/  IMAD.MOV.U32 R136, RZ, RZ, R53 ;  /* 0x000000ffff887224 */ /* 0x000fe200078e0035 */
[C---:B------:R-:W-:Y:S01]  /*120c0*/  HMMA.16816.F32.BF16 R64, R24.reuse, R16, R64 ;  /* 0x000000101840723c */ /* 0x040fe20000041840 */
[----:B------:R-:W-:Y:S02]  /*120d0*/  IMAD.MOV.U32 R99, RZ, RZ, R54 ;  /* 0x000000ffff637224 */ /* 0x000fe400078e0036 */
[----:B------:R-:W-:Y:S01]  /*120e0*/  IMAD.MOV.U32 R98, RZ, RZ, R55 ;  /* 0x000000ffff627224 */ /* 0x000fe200078e0037 */
[----:B------:R-:W-:Y:S01]  /*120f0*/  LOP3.LUT R5, R4, 0xffff, RZ, 0xc0, !PT ;  /* 0x0000ffff04057812 */ /* 0x000fe200078ec0ff */
[----:B------:R-:W-:Y:S01]  /*12100*/  IMAD.MOV.U32 R38, RZ, RZ, R49 ;  /* 0x000000ffff267224 */ /* 0x000fe200078e0031 */
[C---:B------:R-:W-:Y:S01]  /*12110*/  HMMA.16816.F32.BF16 R52, R24.reuse, R18, R104 ;  /* 0x000000121834723c */ /* 0x040fe20000041868 */
[----:B------:R-:W-:Y:S01]  /*12120*/  IMAD.MOV.U32 R39, RZ, RZ, R50 ;  /* 0x000000ffff277224 */ /* 0x000fe200078e0032 */
[----:B------:R-:W2:Y:S04]  /*12130*/  LDSM.16.MT88.4 R16, [R177+0x7000] ;  /* 0x00700000b110783b */ /* 0x000ea80000004200 */
[----:B------:R-:W-:Y:S01]  /*12140*/  HMMA.16816.F32.BF16 R84, R24, R14, R84 ;  /* 0x0000000e1854723c */ /* 0x000fe20000041854 */
[----:B------:R-:W-:Y:S01]  /*12150*/  IMAD.MOV.U32 R107, RZ, RZ, R43 ;  /* 0x000000ffff6b7224 */ /* 0x000fe200078e002b */
[----:B------:R-:W3:Y:S01]  /*12160*/  LDSM.16.MT88.4 R12, [R180+0x7000] ;  /* 0x00700000b40c783b */ /* 0x000ee20000004200 */
[----:B------:R-:W-:-:S02]  /*12170*/  IMAD.MOV.U32 R106, RZ, RZ, R48 ;  /* 0x000000ffff6a7224 */ /* 0x000fc400078e0030 */
[----:B------:R-:W-:Y:S01]  /*12180*/  IMAD.MOV.U32 R105, RZ, RZ, R51 ;  /* 0x000000ffff697224 */ /* 0x000fe200078e0033 */
[----:B------:R-:W-:Y:S01]  /*12190*/  HMMA.16816.F32.BF16 R40, R24, R22, R112 ;  /* 0x000000161828723c */ /* 0x000fe20000041870 */
[----:B------:R-:W-:-:S05]  /*121a0*/  LOP3.LUT R7, R4, 0xff, RZ, 0xc0, !PT ;  /* 0x000000ff04077812 */ /* 0x000fca00078ec0ff */
[----:B------:R-:W-:Y:S01]  /*121b0*/  HMMA.16816.F32.BF16 R48, R24, R20, R108 ;  /* 0x000000141830723c */ /* 0x000fe2000004186c */
[----:B------:R-:W4:Y:S01]  /*121c0*/  LDSM.16.MT88.4 R20, [R179+0x7000] ;  /* 0x00700000b314783b */ /* 0x000f220000004200 */
[----:B------:R-:W-:-:S05]  /*121d0*/  SHF.R.U32.HI R3, RZ, 0x8, R5 ;  /* 0x00000008ff037819 */ /* 0x000fca0000011605 */
        /* <DEDUP_REMOVED lines=15> */
[----:B------:R-:W-:Y:S02]  /*122d0*/  LOP3.LUT R6, R3, R198, RZ, 0xc0, !PT ;  /* 0x000000c603067212 */ /* 0x000fe400078ec0ff */
[----:B------:R-:W-:Y:S01]  /*122e0*/  LOP3.LUT R7, R7, R139, RZ, 0xc0, !PT ;  /* 0x0000008b07077212 */ /* 0x000fe200078ec0ff */
[----:B------:R-:W-:Y:S01]  /*122f0*/  IMAD.MOV.U32 R3, RZ, RZ, R96 ;  /* 0x000000ffff037224 */ /* 0x000fe200078e0060 */
[----:B------:R-:W-:Y:S01]  /*12300*/  LOP3.LUT R2, R37, UR30, R34, 0x96, !PT ;  /* 0x0000001e25027c12 */ /* 0x000fe2000f8e9622 */
[----:B-1----:R-:W-:Y:S01]  /*12310*/  HMMA.16816.F32.BF16 R52, R28, R10, R52 ;  /* 0x0000000a1c34723c */ /* 0x002fe20000041834 */
[----:B------:R-:W-:-:S05]  /*12320*/  IMAD.MOV.U32 R138, RZ, RZ, R105 ;  /* 0x000000ffff8a7224 */ /* 0x000fca00078e0069 */
[----:B------:R-:W-:Y:S01]  /*12330*/  HMMA.16816.F32.BF16 R120, R4, R10, R120 ;  /* 0x0000000a0478723c */ /* 0x000fe20000041878 */
[----:B------:R-:W-:Y:S02]  /*12340*/  IMAD.MOV.U32 R199, RZ, RZ, R106 ;  /* 0x000000ffffc77224 */ /* 0x000fe400078e006a */
[----:B------:R-:W-:-:S04]  /*12350*/  IMAD.MOV.U32 R198, RZ, RZ, R107 ;  /* 0x000000ffffc67224 */ /* 0x000fc800078e006b */
[----:B------:R-:W-:Y:S02]  /*12360*/  IMAD.MOV.U32 R11, RZ, RZ, R3 ;  /* 0x000000ffff0b7224 */ /* 0x000fe400078e0003 */
[----:B------:R-:W-:Y:S01]  /*12370*/  IMAD.WIDE.U32 R2, R2, -0x2daee0ad, RZ ;  /* 0xd2511f5302027825 */ /* 0x000fe200078e00ff */
[----:B--2---:R-:W-:Y:S03]  /*12380*/  HMMA.16816.F32.BF16 R108, R4, R16, R132 ;  /* 0x00000010046c723c */ /* 0x004fe60000041884 */
[----:B------:R-:W-:-:S03]  /*12390*/  IMAD.MOV.U32 R139, RZ, RZ, R97 ;  /* 0x000000ffff8b7224 */ /* 0x000fc600078e0061 */
[----:B------:R-:W-:Y:S01]  /*123a0*/  HMMA.16816.F32.BF16 R104, R4, R18, R128 ;  /* 0x000000120468723c */ /* 0x000fe20000041880 */
[----:B------:R-:W-:Y:S02]  /*123b0*/  IMAD.MOV.U32 R134, RZ, RZ, R98 ;  /* 0x000000ffff867224 */ /* 0x000fe400078e0062 */
[----:B------:R-:W-:-:S03]  /*123c0*/  IMAD.MOV.U32 R135, RZ, RZ, R99 ;  /* 0x000000ffff877224 */ /* 0x000fc600078e0063 */
[C---:B---3--:R-:W-:Y:S06]  /*123d0*/  HMMA.16816.F32.BF16 R96, R4.reuse, R12, R124 ;  /* 0x0000000c0460723c */ /* 0x048fec000004187c */
[C---:B------:R-:W-:Y:S06]  /*123e0*/  HMMA.16816.F32.BF16 R92, R4.reuse, R14, R92 ;  /* 0x0000000e045c723c */ /* 0x040fec000004185c */
[C---:B------:R-:W-:Y:S06]  /*123f0*/  HMMA.16816.F32.BF16 R88, R4.reuse, R8, R88 ;  /* 0x000000080458723c */ /* 0x040fec0000041858 */
[C---:B----4-:R-:W-:Y:S06]  /*12400*/  HMMA.16816.F32.BF16 R112, R4.reuse, R20, R116 ;  /* 0x000000140470723c */ /* 0x050fec0000041874 */
[----:B------:R-:W-:Y:S01]  /*12410*/  HMMA.16816.F32.BF16 R24, R4, R22, R76 ;  /* 0x000000160418723c */ /* 0x000fe2000004184c */
[----:B------:R-:W-:Y:S01]  /*12420*/  IMAD.MOV.U32 R34, RZ, RZ, R134 ;  /* 0x000000ffff227224 */ /* 0x000fe200078e0086 */
[----:B------:R-:W1:Y:S04]  /*12430*/  LDSM.16.MT88.4 R116, [R178+0x7800] ;  /* 0x00780000b274783b */ /* 0x000e680000004200 */
[----:B------:R-:W-:Y:S01]  /*12440*/  HMMA.16816.F32.BF16 R64, R28, R8, R64 ;  /* 0x000000081c40723c */ /* 0x000fe20000041840 */
[C---:B------:R-:W-:Y:S01]  /*12450*/  LOP3.LUT R4, R2.reuse, 0xffff, RZ, 0xc0, !PT ;  /* 0x0000ffff02047812 */ /* 0x040fe200078ec0ff */
[----:B------:R-:W-:Y:S01]  /*12460*/  IMAD.MOV.U32 R37, RZ, RZ, R135 ;  /* 0x000000ffff257224 */ /* 0x000fe200078e0087 */
[----:B------:R-:W-:Y:S01]  /*12470*/  LOP3.LUT R5, R2, 0xff, RZ, 0xc0, !PT ;  /* 0x000000ff02057812 */ /* 0x000fe200078ec0ff */
[----:B------:R-:W2:Y:S01]  /*12480*/  LDSM.16.MT88.4 R132, [R177+0x7800] ;  /* 0x00780000b184783b */ /* 0x000ea20000004200 */
[----:B------:R-:W-:-:S02]  /*12490*/  SHF.R.U32.HI R4, RZ, 0x8, R4 ;  /* 0x00000008ff047819 */ /* 0x000fc40000011604 */
[----:B------:R-:W-:Y:S01]  /*124a0*/  LOP3.LUT R3, R3, UR25, R32, 0x96, !PT ;  /* 0x0000001903037c12 */ /* 0x000fe2000f8e9620 */
[C---:B------:R-:W-:Y:S01]  /*124b0*/  HMMA.16816.F32.BF16 R128, R28.reuse, R12, R80 ;  /* 0x0000000c1c80723c */ /* 0x040fe20000041850 */
[--C-:B------:R-:W-:Y:S01]  /*124c0*/  SHF.R.U32.HI R6, RZ, 0x10, R2.reuse ;  /* 0x00000010ff067819 */ /* 0x100fe20000011602 */
[----:B------:R-:W3:Y:S01]  /*124d0*/  LDSM.16.MT88.4 R124, [R180+0x7800] ;  /* 0x00780000b47c783b */ /* 0x000ee20000004200 */
[----:B------:R-:W-:Y:S02]  /*124e0*/  SHF.R.U32.HI R9, RZ, 0x18, R2 ;  /* 0x00000018ff097819 */ /* 0x000fe40000011602 */
[----:B------:R-:W-:Y:S02]  /*124f0*/  PRMT R10, R5, 0x5410, R4 ;  /* 0x00005410050a7816 */ /* 0x000fe40000000004 */
[C---:B------:R-:W-:Y:S02]  /*12500*/  LOP3.LUT R2, R3.reuse, 0xffff, RZ, 0xc0, !PT ;  /* 0x0000ffff03027812 */ /* 0x040fe400078ec0ff */
[----:B------:R-:W-:Y:S01]  /*12510*/  SHF.R.U32.HI R4, RZ, 0x10, R3 ;  /* 0x00000010ff047819 */ /* 0x000fe20000011603 */
[----:B------:R-:W-:Y:S01]  /*12520*/  HMMA.16816.F32.BF16 R68, R28, R14, R68 ;  /* 0x0000000e1c44723c */ /* 0x000fe20000041844 */
[----:B------:R-:W4:Y:S01]  /*12530*/  LDSM.16.MT88.4 R12, [R179+0x7800] ;  /* 0x00780000b30c783b */ /* 0x000f220000004200 */
[----:B------:R-:W-:-:S02]  /*12540*/  LOP3.LUT R8, R3, 0xff, RZ, 0xc0, !PT ;  /* 0x000000ff03087812 */ /* 0x000fc400078ec0ff */
[----:B------:R-:W-:Y:S02]  /*12550*/  SHF.R.U32.HI R7, RZ, 0x18, R3 ;  /* 0x00000018ff077819 */ /* 0x000fe40000011603 */
[----:B------:R-:W-:Y:S02]  /*12560*/  LOP3.LUT R6, R6, 0xff, RZ, 0xc0, !PT ;  /* 0x000000ff06067812 */ /* 0x000fe400078ec0ff */
[----:B------:R-:W-:Y:S02]  /*12570*/  SHF.R.U32.HI R5, RZ, 0x8, R2 ;  /* 0x00000008ff057819 */ /* 0x000fe40000011602 */
[----:B------:R-:W-:Y:S02]  /*12580*/  LOP3.LUT R3, R4, 0xff, RZ, 0xc0, !PT ;  /* 0x000000ff04037812 */ /* 0x000fe400078ec0ff */
[----:B------:R-:W-:Y:S02]  /*12590*/  PRMT R2, R6, 0x5410, R9 ;  /* 0x0000541006027816 */ /* 0x000fe40000000009 */
[----:B------:R-:W-:-:S02]  /*125a0*/  PRMT R5, R8, 0x5410, R5 ;  /* 0x0000541008057816 */ /* 0x000fc40000000005 */
[----:B------:R-:W-:Y:S02]  /*125b0*/  PRMT R4, R3, 0x5410, R7 ;  /* 0x0000541003047816 */ /* 0x000fe40000000007 */
[--C-:B------:R-:W-:Y:S02]  /*125c0*/  HSET2.LE.AND R2, R2, R0.reuse, PT ;  /* 0x0000000002027233 */ /* 0x100fe40003803000 */
[--C-:B------:R-:W-:Y:S02]  /*125d0*/  HSET2.LE.AND R3, R5, R0.reuse, PT ;  /* 0x0000000005037233 */ /* 0x100fe40003803000 */
[--C-:B------:R-:W-:Y:S01]  /*125e0*/  HSET2.LE.AND R4, R4, R0.reuse, PT ;  /* 0x0000000004047233 */ /* 0x100fe20003803000 */
[----:B------:R-:W-:Y:S01]  /*125f0*/  HMMA.16816.F32.BF16 R48, R28, R20, R48 ;  /* 0x000000141c30723c */ /* 0x000fe20000041830 */
[----:B------:R-:W-:Y:S01]  /*12600*/  HSET2.LE.AND R0, R10, R0, PT ;  /* 0x000000000a007233 */ /* 0x000fe20003803000 */
[----:B------:R-:W-:Y:S02]  /*12610*/  IMAD.MOV.U32 R5, RZ, RZ, R137 ;  /* 0x000000ffff057224 */ /* 0x000fe400078e0089 */
[----:B------:R-:W-:-:S03]  /*12620*/  IMAD.MOV.U32 R36, RZ, RZ, R139 ;  /* 0x000000ffff247224 */ /* 0x000fc600078e008b */
[----:B------:R-:W-:Y:S01]  /*12630*/  IMAD.MOV.U32 R21, RZ, RZ, R136 ;  /* 0x000000ffff157224 */ /* 0x000fe200078e0088 */
[C---:B------:R-:W-:Y:S01]  /*12640*/  HMMA.16816.F32.BF16 R72, R28.reuse, R16, R72 ;  /* 0x000000101c48723c */ /* 0x040fe20000041848 */
[----:B------:R-:W-:Y:S01]  /*12650*/  LOP3.LUT R78, R0, R208, RZ, 0xc0, !PT ;  /* 0x000000d0004e7212 */ /* 0x000fe200078ec0ff */
[----:B------:R-:W-:Y:S01]  /*12660*/  STG.E.U16 desc[UR26][R60.64+-0x70], R222 ;  /* 0xffff90de3c007986 */ /* 0x000fe2000c10151a */
[----:B------:R-:W-:Y:S01]  /*12670*/  FADD.FTZ R0, R21, R217 ;  /* 0x000000d915007221 */ /* 0x000fe20000010000 */
[----:B------:R-:W-:Y:S02]  /*12680*/  LOP3.LUT R79, R2, R5, RZ, 0xc0, !PT ;  /* 0x00000005024f7212 */ /* 0x000fe400078ec0ff */
[C---:B------:R-:W-:Y:S01]  /*12690*/  HMMA.16816.F32.BF16 R16, R28.reuse, R18, R84 ;  /* 0x000000121c10723c */ /* 0x040fe20000041854 */
[----:B------:R-:W-:Y:S01]  /*126a0*/  STG.E.U16 desc[UR26][R60.64+-0x6e], R224 ;  /* 0xffff92e03c007986 */ /* 0x000fe2000c10151a */
[----:B------:R-:W-:Y:S01]  /*126b0*/  LOP3.LUT R76, R3, R216, RZ, 0xc0, !PT ;  /* 0x000000d8034c7212 */ /* 0x000fe200078ec0ff */
[----:B------:R-:W-:Y:S01]  /*126c0*/  FADD.FTZ R2, R37, R197 ;  /* 0x000000c525027221 */ /* 0x000fe20000010000 */
[----:B------:R-:W-:Y:S01]  /*126d0*/  IMAD.MOV.U32 R35, RZ, RZ, R138 ;  /* 0x000000ffff237224 */ /* 0x000fe200078e008a */
[----:B------:R-:W-:Y:S01]  /*126e0*/  STG.E.U16 desc[UR26][R58.64+-0x70], R167 ;  /* 0xffff90a73a007986 */ /* 0x000fe2000c10151a */
[----:B------:R-:W-:Y:S01]  /*126f0*/  HMMA.16816.F32.BF16 R40, R28, R22, R40 ;  /* 0x000000161c28723c */ /* 0x000fe20000041828 */
[----:B------:R-:W-:Y:S01]  /*12700*/  LOP3.LUT R77, R4, R207, RZ, 0xc0, !PT ;  /* 0x000000cf044d7212 */ /* 0x000fe200078ec0ff */
[----:B------:R-:W-:Y:S01]  /*12710*/  FADD.FTZ R3, R36, R205 ;  /* 0x000000cd24037221 */ /* 0x000fe20000010000 */
[----:B------:R-:W-:Y:S01]  /*12720*/  STG.E.U16 desc[UR26][R58.64+-0x6e], R166 ;  /* 0xffff92a63a007986 */ /* 0x000fe2000c10151a */
[----:B------:R-:W-:Y:S01]  /*12730*/  FADD.FTZ R5, R34, R195 ;  /* 0x000000c322057221 */ /* 0x000fe20000010000 */
[----:B------:R-:W-:-:S02]  /*12740*/  FADD.FTZ R4, R243, R0 ;  /* 0x00000000f3047221 */ /* 0x000fc40000010000 */
        /* <DEDUP_REMOVED lines=29> */
[----:B------:R4:W-:Y:S01]  /*12920*/  STG.E.U16 desc[UR26][R60.64+-0x40], R204 ;  /* 0xffffc0cc3c007986 */ /* 0x0009e2000c10151a */
        /* <DEDUP_REMOVED lines=17> */
[----:B------:R-:W-:Y:S01]  /*12a40*/  STG.E.U16 desc[UR26][R58.64+-0x2e], R152 ;  /* 0xffffd2983a007986 */ /* 0x000fe2000c10151a */
[C---:B-1----:R-:W-:Y:S03]  /*12a50*/  HMMA.16816.F32.BF16 R84, R76.reuse, R118, R120 ;  /* 0x000000764c54723c */ /* 0x042fe60000041878 */
[----:B------:R-:W-:Y:S04]  /*12a60*/  STG.E.U16 desc[UR26][R56.64+-0x30], R151 ;  /* 0xffffd09738007986 */ /* 0x000fe8000c10151a */
[----:B------:R-:W-:Y:S01]  /*12a70*/  STG.E.U16 desc[UR26][R56.64+-0x2e], R150 ;  /* 0xffffd29638007986 */ /* 0x000fe2000c10151a */
[C---:B--2---:R-:W-:Y:S03]  /*12a80*/  HMMA.16816.F32.BF16 R108, R76.reuse, R132, R108 ;  /* 0x000000844c6c723c */ /* 0x044fe6000004186c */
[----:B------:R-:W-:Y:S04]  /*12a90*/  STG.E.U16 desc[UR26][R62.64+-0x20], R175 ;  /* 0xffffe0af3e007986 */ /* 0x000fe8000c10151a */
[----:B------:R-:W-:Y:S01]  /*12aa0*/  STG.E.U16 desc[UR26][R62.64+-0x1e], R174 ;  /* 0xffffe2ae3e007986 */ /* 0x000fe2000c10151a */
[----:B------:R-:W-:Y:S03]  /*12ab0*/  HMMA.16816.F32.BF16 R104, R76, R134, R104 ;  /* 0x000000864c68723c */ /* 0x000fe60000041868 */
[----:B------:R-:W-:Y:S01]  /*12ac0*/  STG.E.U16 desc[UR26][R60.64+-0x20], R173 ;  /* 0xffffe0ad3c007986 */ /* 0x000fe2000c10151a */
[----:B------:R-:W-:-:S03]  /*12ad0*/  FADD.FTZ R243, R229, R243 ;  /* 0x000000f3e5f37221 */ /* 0x000fc60000010000 */
[----:B------:R-:W-:Y:S01]  /*12ae0*/  STG.E.U16 desc[UR26][R60.64+-0x1e], R172 ;  /* 0xffffe2ac3c007986 */ /* 0x000fe2000c10151a */
[C---:B---3--:R-:W-:Y:S01]  /*12af0*/  HMMA.16816.F32.BF16 R96, R76.reuse, R124, R96 ;  /* 0x0000007c4c60723c */ /* 0x048fe20000041860 */
[----:B------:R-:W-:Y:S02]  /*12b00*/  FADD.FTZ R3, R230, R3 ;  /* 0x00000003e6037221 */ /* 0x000fe40000010000 */
[----:B------:R-:W-:Y:S01]  /*12b10*/  STG.E.U16 desc[UR26][R58.64+-0x20], R149 ;  /* 0xffffe0953a007986 */ /* 0x000fe2000c10151a */
[----:B------:R-:W-:Y:S01]  /*12b20*/  FADD.FTZ R2, R231, R2 ;  /* 0x00000002e7027221 */ /* 0x000fe20000010000 */
[----:B------:R-:W-:Y:S01]  /*12b30*/  FADD.FTZ R0, R203, R0 ;  /* 0x00000000cb007221 */ /* 0x000fe20000010000 */
[----:B------:R-:W-:Y:S01]  /*12b40*/  HMMA.16816.F32.BF16 R92, R76, R126, R92 ;  /* 0x0000007e4c5c723c */ /* 0x000fe2000004185c */
[----:B------:R-:W-:Y:S01]  /*12b50*/  STG.E.U16 desc[UR26][R58.64+-0x1e], R148 ;  /* 0xffffe2943a007986 */ /* 0x000fe2000c10151a */
[----:B------:R-:W-:-:S03]  /*12b60*/  IADD3 R205, P2, R144, -0x100, RZ ;  /* 0xffffff0090cd7810 */ /* 0x000fc60007f5e0ff */
[----:B------:R-:W-:Y:S01]  /*12b70*/  STG.E.U16 desc[UR26][R56.64+-0x20], R141 ;  /* 0xffffe08d38007986 */ /* 0x000fe2000c10151a */
[C---:B------:R-:W-:Y:S03]  /*12b80*/  HMMA.16816.F32.BF16 R88, R76.reuse, R116, R88 ;  /* 0x000000744c58723c */ /* 0x040fe60000041858 */
[----:B------:R-:W-:Y:S03]  /*12b90*/  STG.E.U16 desc[UR26][R56.64+-0x1e], R140 ;  /* 0xffffe28c38007986 */ /* 0x000fe6000c10151a */
[----:B----4-:R-:W-:Y:S01]  /*12ba0*/  HMMA.16816.F32.BF16 R80, R76, R12, R112 ;  /* 0x0000000c4c50723c */ /* 0x010fe20000041870 */
[----:B------:R-:W-:Y:S04]  /*12bb0*/  STG.E.U16 desc[UR26][R62.64+-0x10], R171 ;  /* 0xfffff0ab3e007986 */ /* 0x000fe8000c10151a */
[----:B------:R-:W-:Y:S01]  /*12bc0*/  STG.E.U16 desc[UR26][R62.64+-0xe], R170 ;  /* 0xfffff2aa3e007986 */ /* 0x000fe2000c10151a */
[C---:B------:R-:W-:Y:S03]  /*12bd0*/  HMMA.16816.F32.BF16 R136, R100.reuse, R132, R72 ;  /* 0x000000846488723c */ /* 0x040fe60000041848 */
[----:B------:R-:W-:Y:S03]  /*12be0*/  STG.E.U16 desc[UR26][R60.64+-0x10], R169 ;  /* 0xfffff0a93c007986 */ /* 0x000fe6000c10151a */
[C---:B------:R-:W-:Y:S01]  /*12bf0*/  HMMA.16816.F32.BF16 R128, R100.reuse, R124, R128 ;  /* 0x0000007c6480723c */ /* 0x040fe20000041880 */
[----:B------:R-:W-:Y:S05]  /*12c00*/  STG.E.U16 desc[UR26][R60.64+-0xe], R168 ;  /* 0xfffff2a83c007986 */ /* 0x000fea000c10151a */
[----:B------:R-:W-:Y:S01]  /*12c10*/  HMMA.16816.F32.BF16 R120, R100, R116, R64 ;  /* 0x000000746478723c */ /* 0x000fe20000041840 */
[----:B------:R-:W-:Y:S01]  /*12c20*/  STG.E.U16 desc[UR26][R58.64+-0x10], R147 ;  /* 0xfffff0933a007986 */ /* 0x000fe2000c10151a */
[----:B------:R-:W-:-:S04]  /*12c30*/  FADD.FTZ R243, R202, R243 ;  /* 0x000000f3caf37221 */ /* 0x000fc80000010000 */
[----:B------:R-:W-:Y:S01]  /*12c40*/  HMMA.16816.F32.BF16 R132, R100, R134, R16 ;  /* 0x000000866484723c */ /* 0x000fe20000041810 */
[----:B------:R-:W-:Y:S01]  /*12c50*/  STG.E.U16 desc[UR26][R58.64+-0xe], R146 ;  /* 0xfffff2923a007986 */ /* 0x000fe2000c10151a */
[----:B------:R-:W-:-:S04]  /*12c60*/  FADD.FTZ R245, R226, R3 ;  /* 0x00000003e2f57221 */ /* 0x000fc80000010000 */
[----:B------:R-:W-:Y:S01]  /*12c70*/  HMMA.16816.F32.BF16 R124, R100, R126, R68 ;  /* 0x0000007e647c723c */ /* 0x000fe20000041844 */
[----:B------:R1:W-:Y:S01]  /*12c80*/  STG.E.U16 desc[UR26][R56.64+-0x10], R194 ;  /* 0xfffff0c238007986 */ /* 0x0003e2000c10151a */
[----:B------:R-:W-:-:S04]  /*12c90*/  IADD3.X R204, R145, -0x1, RZ, P2, !PT ;  /* 0xffffffff91cc7810 */ /* 0x000fc800017fe4ff */
[----:B------:R-:W-:Y:S01]  /*12ca0*/  HMMA.16816.F32.BF16 R116, R100, R118, R52 ;  /* 0x000000766474723c */ /* 0x000fe20000041834 */
[----:B------:R2:W-:Y:S01]  /*12cb0*/  STG.E.U16 desc[UR26][R56.64+-0xe], R193 ;  /* 0xfffff2c138007986 */ /* 0x0005e2000c10151a */
[----:B------:R-:W-:-:S04]  /*12cc0*/  IMAD.MOV.U32 R70, RZ, RZ, R242 ;  /* 0x000000ffff467224 */ /* 0x000fc800078e00f2 */
[----:B------:R-:W-:Y:S01]  /*12cd0*/  HMMA.16816.F32.BF16 R112, R100, R12, R48 ;  /* 0x0000000c6470723c */ /* 0x000fe20000041830 */
[----:B------:R-:W-:Y:S02]  /*12ce0*/  IMAD.MOV.U32 R71, RZ, RZ, R244 ;  /* 0x000000ffff477224 */ /* 0x000fe400078e00f4 */
[----:B------:R-:W-:-:S03]  /*12cf0*/  IMAD.MOV.U32 R68, RZ, RZ, R240 ;  /* 0x000000ffff447224 */ /* 0x000fc600078e00f0 */
[----:B------:R-:W-:Y:S01]  /*12d00*/  HMMA.16816.F32.BF16 R76, R76, R14, R24 ;  /* 0x0000000e4c4c723c */ /* 0x000fe20000041818 */
[----:B------:R-:W-:-:S05]  /*12d10*/  IMAD.MOV.U32 R69, RZ, RZ, R241 ;  /* 0x000000ffff457224 */ /* 0x000fca00078e00f1 */
[----:B------:R-:W-:Y:S01]  /*12d20*/  HMMA.16816.F32.BF16 R100, R100, R14, R40 ;  /* 0x0000000e6464723c */ /* 0x000fe20000041828 */
[----:B-1----:R-:W-:Y:S01]  /*12d30*/  FADD.FTZ R194, R225, R0 ;  /* 0x00000000e1c27221 */ /* 0x002fe20000010000 */
[----:B--2---:R-:W-:Y:S01]  /*12d40*/  FADD.FTZ R193, R227, R2 ;  /* 0x00000002e3c17221 */ /* 0x004fe20000010000 */
[----:B------:R-:W-:-:S06]  /*12d50*/  NOP ;  /* 0x0000000000007918 */ /* 0x000fcc0000000000 */
[----:B------:R-:W-:-:S15]  /*12d60*/  @!P0 BRA `(.L_x_1252) ;  /* 0x0000008800588947 */ /* 0x000fde0003800000 */
        /* <DEDUP_REMOVED lines=13> */
[----:B------:R-:W1:Y:S01]  /*12e40*/  S2R R195, SR_TID.X ;  /* 0x0000000000c37919 */ /* 0x000e620000002100 */
[----:B------:R-:W-:Y:S01]  /*12e50*/  IMAD.U32 R5, RZ, RZ, UR7 ;  /* 0x00000007ff057e24 */ /* 0x000fe2000f8e00ff */
[----:B------:R-:W-:Y:S01]  /*12e60*/  UIADD3 UR4, UR7, UR4, URZ ;  /* 0x0000000407047290 */ /* 0x000fe2000fffe03f */
[----:B------:R-:W-:Y:S02]  /*12e70*/  IMAD.U32 R5, RZ, RZ, UR8 ;  /* 0x00000008ff057e24 */ /* 0x000fe4000f8e00ff */
[----:B------:R-:W4:Y:S03]  /*12e80*/  @!P1 LDC.64 R16, c[0x0][0x220] ;  /* 0x00008800ff109b82 */ /* 0x000f260000000a00 */
[----:B------:R-:W-:Y:S01]  /*12e90*/  IMAD.U32 R0, RZ, RZ, UR4 ;  /* 0x00000004ff007e24 */ /* 0x000fe2000f8e00ff */
[----:B------:R-:W-:-:S02]  /*12ea0*/  @!UP0 UIMAD UR4, UR9, 0x30, URZ ;  /* 0x00000030090488a4 */ /* 0x000fc4000f8e023f */
[----:B------:R-:W-:Y:S02]  /*12eb0*/  UISETP.GE.AND UP0, UPT, UR16, 0x4, UPT ;  /* 0x000000041000788c */ /* 0x000fe4000bf06270 */
[----:B------:R-:W4:Y:S01]  /*12ec0*/  @!P1 LDC.64 R18, c[0x0][0x220] ;  /* 0x00008800ff129b82 */ /* 0x000f220000000a00 */
[----:B-----5:R-:W-:Y:S01]  /*12ed0*/  @P1 STS.128 [R192+0x6000], RZ ;  /* 0x006000ffc0001388 */ /* 0x020fe20000000c00 */
[----:B-1----:R-:W-:-:S05]  /*12ee0*/  IMAD.SHL.U32 R195, R195, 0x2, RZ ;  /* 0x00000002c3c37824 */ /* 0x002fca00078e00ff */
[----:B------:R-:W-:Y:S02]  /*12ef0*/  LOP3.LUT R195, R195, 0x6, RZ, 0xc0, !PT ;  /* 0x00000006c3c37812 */ /* 0x000fe400078ec0ff */
[----:B--2---:R-:W-:-:S04]  /*12f00*/  LEA R2, P0, R4, R202, 0x6 ;  /* 0x000000ca04027211 */ /* 0x004fc800078030ff */
[----:B---3--:R-:W-:Y:S01]  /*12f10*/  LEA.HI.X R3, R4, R227, R0, 0x6, P0 ;  /* 0x000000e304037211 */ /* 0x008fe200000f3400 */
[----:B------:R-:W-:Y:S01]  /*12f20*/  IMAD.U32 R4, RZ, RZ, UR9 ;  /* 0x00000009ff047e24 */ /* 0x000fe2000f8e00ff */
[----:B------:R-:W-:Y:S02]  /*12f30*/  @!P1 LEA R7, P0, R7, R2, 0x5 ;  /* 0x0000000207079211 */ /* 0x000fe400078028ff */
[C---:B------:R-:W-:Y:S02]  /*12f40*/  @!P1 IADD3 R0, P3, R2.reuse, UR24, RZ ;  /* 0x0000001802009c10 */ /* 0x040fe4000ff7e0ff */
[----:B------:R-:W-:Y:S01]  /*12f50*/  @!P1 LEA.HI.X R12, R5, R3, R4, 0x5, P0 ;  /* 0x00000003050c9211 */ /* 0x000fe200000f2c04 */
[----:B------:R-:W-:Y:S01]  /*12f60*/  IMAD.U32 R4, RZ, RZ, UR8 ;  /* 0x00000008ff047e24 */ /* 0x000fe2000f8e00ff */
[----:B------:R-:W-:Y:S02]  /*12f70*/  @!P1 LEA R10, P4, R2, R10, 0x1 ;  /* 0x0000000a020a9211 */ /* 0x000fe400078808ff */
        /* <DEDUP_REMOVED lines=21> */
[----:B------:R-:W-:Y:S03]  /*130d0*/  @P1 STS.128 [R192+0x7000], RZ ;  /* 0x007000ffc0001388 */ /* 0x000fe60000000c00 */
[C---:B------:R-:W-:Y:S01]  /*130e0*/  ISETP.GE.AND P6, PT, R0.reuse, R44, PT ;  /* 0x0000002c0000720c */ /* 0x040fe20003fc6270 */
[----:B------:R-:W-:Y:S01]  /*130f0*/  @!PT LDS RZ, [RZ] ;  /* 0x00000000fffff984 */ /* 0x000fe20000000800 */
[----:B------:R-:W-:Y:S01]  /*13100*/  @!PT LDS RZ, [RZ] ;  /* 0x00000000fffff984 */ /* 0x000fe20000000800 */
[----:B------:R-:W-:Y:S01]  /*13110*/  @!PT LDS RZ, [RZ] ;  /* 0x00000000fffff984 */ /* 0x000fe20000000800 */
[----:B------:R2:W-:Y:S01]  /*13120*/  @!P1 LDGSTS.E.BYPASS.LTC128B.128 [R192+0x7000], desc[UR26][R6.64] ;  /* 0x0700000006c09fae */ /* 0x0005e2000b901d5a */
[----:B------:R-:W-:-:S02]  /*13130*/  ISETP.GE.AND P5, PT, R0, R45, PT ;  /* 0x0000002d0000720c */ /* 0x000fc40003fa6270 */
[C---:B------:R-:W-:Y:S01]  /*13140*/  ISETP.GE.AND P3, PT, R0.reuse, R47, PT ;  /* 0x0000002f0000720c */ /* 0x040fe20003f66270 */
[----:B------:R-:W-:Y:S01]  /*13150*/  @P1 STS.128 [R192+0x7800], RZ ;  /* 0x007800ffc0001388 */ /* 0x000fe20000000c00 */
[----:B------:R-:W-:-:S03]  /*13160*/  ISETP.GE.AND P2, PT, R0, R46, PT ;  /* 0x0000002e0000720c */ /* 0x000fc60003f46270 */
[----:B------:R-:W-:Y:S01]  /*13170*/  @!PT LDS RZ, [RZ] ;  /* 0x00000000fffff984 */ /* 0x000fe20000000800 */
[----:B------:R-:W-:Y:S01]  /*13180*/  @!PT LDS RZ, [RZ] ;  /* 0x00000000fffff984 */ /* 0x000fe20000000800 */
[----:B------:R-:W-:Y:S01]  /*13190*/  @!PT LDS RZ, [RZ] ;  /* 0x00000000fffff984 */ /* 0x000fe20000000800 */
[----:B------:R3:W-:Y:S04]  /*131a0*/  @!P1 LDGSTS.E.BYPASS.LTC128B.128 [R192+0x7800], desc[UR26][R2.64] ;  /* 0x0780000002c09fae */ /* 0x0007e8000b901d5a */
[----:B------:R-:W-:Y:S04]  /*131b0*/  LDSM.16.M88.4 R12, [R183] ;  /* 0x00000000b70c783b */ /* 0x000fe80000000200 */
[----:B------:R-:W4:Y:S04]  /*131c0*/  LDSM.16.M88.4 R28, [R176+0x4000] ;  /* 0x00400000b01c783b */ /* 0x000f280000000200 */
[----:B------:R-:W3:Y:S04]  /*131d0*/  LDSM.16.M88.4 R24, [R176+0x4800] ;  /* 0x00480000b018783b */ /* 0x000ee80000000200 */
[----:B------:R-:W3:Y:S04]  /*131e0*/  LDSM.16.M88.4 R16, [R176+0x5000] ;  /* 0x00500000b010783b */ /* 0x000ee80000000200 */
[----:B------:R-:W3:Y:S04]  /*131f0*/  LDSM.16.M88.4 R32, [R176+0x5800] ;  /* 0x00580000b020783b */ /* 0x000ee80000000200 */
[----:B-1----:R-:W1:Y:S04]  /*13200*/  LDSM.16.M88.4 R8, [R183+0x2000] ;  /* 0x00200000b708783b */ /* 0x002e680000000200 */
[----:B------:R-:W-:Y:S04]  /*13210*/  LDSM.16.M88.4 R52, [R182+0x5800] ;  /* 0x00580000b634783b */ /* 0x000fe80000000200 */
[----:B------:R-:W1:Y:S04]  /*13220*/  LDSM.16.M88.4 R20, [R186+0x2000] ;  /* 0x00200000ba14783b */ /* 0x000e680000000200 */
[----:B--2---:R-:W-:Y:S04]  /*13230*/  LDSM.16.M88.4 R4, [R186] ;  /* 0x00000000ba04783b */ /* 0x004fe80000000200 */
[----:B------:R-:W2:Y:S04]  /*13240*/  LDSM.16.M88.4 R36, [R182+0x4000] ;  /* 0x00400000b624783b */ /* 0x000ea80000000200 */
[----:B------:R-:W2:Y:S01]  /*13250*/  LDSM.16.M88.4 R48, [R182+0x4800] ;  /* 0x00480000b630783b */ /* 0x000ea20000000200 */
[C---:B----4-:R-:W-:Y:S03]  /*13260*/  HMMA.16816.F32.BF16 R152, R12.reuse, R28, RZ ;  /* 0x0000001c0c98723c */ /* 0x050fe600000418ff */
[----:B------:R-:W4:Y:S04]  /*13270*/  LDSM.16.M88.4 R40, [R182+0x5000] ;  /* 0x00500000b628783b */ /* 0x000f280000000200 */
[----:B------:R-:W-:Y:S01]  /*13280*/  LDSM.16.M88.4 R224, [R188] ;  /* 0x00000000bce0783b */ /* 0x000fe20000000200 */
[C---:B---3--:R-:W-:Y:S03]  /*13290*/  HMMA.16816.F32.BF16 R172, R12.reuse, R24, RZ ;  /* 0x000000180cac723c */ /* 0x048fe600000418ff */
[----:B------:R-:W-:Y:S03]  /*132a0*/  LDSM.16.M88.4 R216, [R189] ;  /* 0x00000000bdd8783b */ /* 0x000fe60000000200 */
[C---:B------:R-:W-:Y:S01]  /*132b0*/  HMMA.16816.F32.BF16 R164, R12.reuse, R16, RZ ;  /* 0x000000100ca4723c */ /* 0x040fe200000418ff */
[----:B------:R-:W0:Y:S05]  /*132c0*/  LDGDEPBAR ;  /* 0x00000000000079af */ /* 0x000e2a0000000000 */
[C---:B------:R-:W-:Y:S06]  /*132d0*/  HMMA.16816.F32.BF16 R156, R12.reuse, R32, RZ ;  /* 0x000000200c9c723c */ /* 0x040fec00000418ff */
[C---:B------:R-:W-:Y:S06]  /*132e0*/  HMMA.16816.F32.BF16 R196, R12.reuse, R30, RZ ;  /* 0x0000001e0cc4723c */ /* 0x040fec00000418ff */
[C---:B------:R-:W-:Y:S06]  /*132f0*/  HMMA.16816.F32.BF16 R168, R12.reuse, R26, RZ ;  /* 0x0000001a0ca8723c */ /* 0x040fec00000418ff */
[C---:B------:R-:W-:Y:S06]  /*13300*/  HMMA.16816.F32.BF16 R160, R12.reuse, R18, RZ ;  /* 0x000000120ca0723c */ /* 0x040fec00000418ff */
[----:B------:R-:W-:Y:S06]  /*13310*/  HMMA.16816.F32.BF16 R148, R12, R34, RZ ;  /* 0x000000220c94723c */ /* 0x000fec00000418ff */
[C---:B-1----:R-:W-:Y:S06]  /*13320*/  HMMA.16816.F32.BF16 R12, R8.reuse, R32, RZ ;  /* 0x00000020080c723c */ /* 0x042fec00000418ff */
[C---:B------:R-:W-:Y:S06]  /*13330*/  HMMA.16816.F32.BF16 R140, R8.reuse, R28, RZ ;  /* 0x0000001c088c723c */ /* 0x040fec00000418ff */
[C---:B------:R-:W-:Y:S01]  /*13340*/  HMMA.16816.F32.BF16 R72, R8.reuse, R30, RZ ;  /* 0x0000001e0848723c */ /* 0x040fe200000418ff */
[----:B------:R-:W-:Y:S05]  /*13350*/  LDSM.16.M88.4 R28, [R187] ;  /* 0x00000000bb1c783b */ /* 0x000fea0000000200 */
[----:B------:R-:W-:Y:S06]  /*13360*/  HMMA.16816.F32.BF16 R56, R8, R16, RZ ;  /* 0x000000100838723c */ /* 0x000fec00000418ff */
[----:B------:R-:W-:Y:S01]  /*13370*/  HMMA.16816.F32.BF16 R236, R20, R52, R12 ;  /* 0x0000003414ec723c */ /* 0x000fe2000004180c */
[----:B------:R-:W-:Y:S05]  /*13380*/  LDSM.16.M88.4 R12, [R184+0x2000] ;  /* 0x00200000b80c783b */ /* 0x000fea0000000200 */
[C---:B------:R-:W-:Y:S01]  /*13390*/  HMMA.16816.F32.BF16 R60, R8.reuse, R18, RZ ;  /* 0x00000012083c723c */ /* 0x040fe200000418ff */
[----:B------:R-:W1:Y:S05]  /*133a0*/  LDSM.16.M88.4 R16, [R184] ;  /* 0x00000000b810783b */ /* 0x000e6a0000000200 */
[C---:B------:R-:W-:Y:S06]  /*133b0*/  HMMA.16816.F32.BF16 R64, R8.reuse, R24, RZ ;  /* 0x000000180840723c */ /* 0x040fec00000418ff */
[C---:B------:R-:W-:Y:S01]  /*133c0*/  HMMA.16816.F32.BF16 R68, R8.reuse, R26, RZ ;  /* 0x0000001a0844723c */ /* 0x040fe200000418ff */
[----:B------:R-:W3:Y:S05]  /*133d0*/  LDSM.16.M88.4 R24, [R190] ;  /* 0x00000000be18783b */ /* 0x000eea0000000200 */
[----:B------:R-:W-:Y:S01]  /*133e0*/  HMMA.16816.F32.BF16 R228, R8, R34, RZ ;  /* 0x0000002208e4723c */ /* 0x000fe200000418ff */
[----:B------:R-:W-:-:S02]  /*133f0*/  IMAD.MOV.U32 R3, RZ, RZ, R237 ;  /* 0x000000ffff037224 */ /* 0x000fc400078e00ed */
[----:B------:R-:W-:Y:S02]  /*13400*/  IMAD.MOV.U32 R2, RZ, RZ, R236 ;  /* 0x000000ffff027224 */ /* 0x000fe400078e00ec */
[----:B------:R-:W-:Y:S01]  /*13410*/  IMAD.MOV.U32 R223, RZ, RZ, R238 ;  /* 0x000000ffffdf7224 */ /* 0x000fe200078e00ee */
[----:B--2---:R-:W-:Y:S01]  /*13420*/  HMMA.16816.F32.BF16 R8, R4, R36, R152 ;  /* 0x000000240408723c */ /* 0x004fe20000041898 */
[----:B------:R-:W-:-:S05]  /*13430*/  IMAD.MOV.U32 R222, RZ, RZ, R239 ;  /* 0x000000ffffde7224 */ /* 0x000fca00078e00ef */
[C---:B------:R-:W-:Y:S06]  /*13440*/  HMMA.16816.F32.BF16 R196, R4.reuse, R38, R196 ;  /* 0x0000002604c4723c */ /* 0x040fec00000418c4 */
[C---:B------:R-:W-:Y:S06]  /*13450*/  HMMA.16816.F32.BF16 R172, R4.reuse, R48, R172 ;  /* 0x0000003004ac723c */ /* 0x040fec00000418ac */
[C---:B----4-:R-:W-:Y:S06]  /*13460*/  HMMA.16816.F32.BF16 R204, R4.reuse, R40, R164 ;  /* 0x0000002804cc723c */ /* 0x050fec00000418a4 */
[C---:B------:R-:W-:Y:S01]  /*13470*/  HMMA.16816.F32.BF16 R200, R4.reuse, R52, R156 ;  /* 0x0000003404c8723c */ /* 0x040fe2000004189c */
[----:B------:R-:W-:Y:S05]  /*13480*/  LDSM.16.M88.4 R156, [R181+0x1000] ;  /* 0x00100000b59c783b */ /* 0x000fea0000000200 */
[C---:B------:R-:W-:Y:S01]  /*13490*/  HMMA.16816.F32.BF16 R212, R4.reuse, R50, R168 ;  /* 0x0000003204d4723c */ /* 0x040fe200000418a8 */
[----:B------:R-:W-:Y:S05]  /*134a0*/  LDSM.16.M88.4 R168, [R181+0x1800] ;  /* 0x00180000b5a8783b */ /* 0x000fea0000000200 */
[C---:B------:R-:W-:Y:S06]  /*134b0*/  HMMA.16816.F32.BF16 R208, R4.reuse, R42, R160 ;  /* 0x0000002a04d0723c */ /* 0x040fec00000418a0 */
[----:B------:R-:W-:Y:S01]  /*134c0*/  HMMA.16816.F32.BF16 R32, R4, R54, R148 ;  /* 0x000000360420723c */ /* 0x000fe20000041894 */
[----:B------:R-:W-:Y:S05]  /*134d0*/  LDSM.16.M88.4 R4, [R185] ;  /* 0x00000000b904783b */ /* 0x000fea0000000200 */
[C---:B------:R-:W-:Y:S06]  /*134e0*/  HMMA.16816.F32.BF16 R248, R20.reuse, R40, R56 ;  /* 0x0000002814f8723c */ /* 0x040fec0000041838 */
[C---:B------:R-:W-:Y:S01]  /*134f0*/  HMMA.16816.F32.BF16 R236, R20.reuse, R42, R60 ;  /* 0x0000002a14ec723c */ /* 0x040fe2000004183c */
[----:B------:R-:W2:Y:S05]  /*13500*/  LDSM.16.M88.4 R40, [R181] ;  /* 0x00000000b528783b */ /* 0x000eaa0000000200 */
[C---:B------:R-:W-:Y:S06]  /*13510*/  HMMA.16816.F32.BF16 R160, R20.reuse, R48, R64 ;  /* 0x0000003014a0723c */ /* 0x040fec0000041840 */
[C---:B------:R-:W-:Y:S01]  /*13520*/  HMMA.16816.F32.BF16 R148, R20.reuse, R50, R68 ;  /* 0x000000321494723c */ /* 0x040fe20000041844 */
[----:B------:R-:W4:Y:S05]  /*13530*/  LDSM.16.M88.4 R48, [R181+0x800] ;  /* 0x00080000b530783b */ /* 0x000f2a0000000200 */
[----:B------:R-:W-:Y:S06]  /*13540*/  HMMA.16816.F32.BF16 R164, R20, R36, R140 ;  /* 0x0000002414a4723c */ /* 0x000fec000004188c */
[----:B-1----:R-:W-:Y:S01]  /*13550*/  HMMA.16816.F32.BF16 R140, R16, R28, R8 ;  /* 0x0000001c108c723c */ /* 0x002fe20000041808 */
[----:B------:R-:W1:Y:S01]  /*13560*/  LDSM.16.M88.4 R8, [R185+0x2000] ;  /* 0x00200000b908783b */ /* 0x000e620000000200 */
[----:B------:R-:W-:-:S04]  /*13570*/  DEPBAR.LE SB0, 0x0 ;  /* 0x000080000000791a */ /* 0x000fc80000000000 */
[----:B------:R-:W-:Y:S06]  /*13580*/  HMMA.16816.F32.BF16 R152, R20, R38, R72 ;  /* 0x000000261498723c */ /* 0x000fec0000041848 */
[C---:B------:R-:W-:Y:S06]  /*13590*/  HMMA.16816.F32.BF16 R72, R16.reuse, R30, R196 ;  /* 0x0000001e1048723c */ /* 0x040fec00000418c4 */
[C---:B---3--:R-:W-:Y:S06]  /*135a0*/  HMMA.16816.F32.BF16 R68, R16.reuse, R24, R172 ;  /* 0x000000181044723c */ /* 0x048fec00000418ac */
[C---:B------:R-:W-:Y:S06]  /*135b0*/  HMMA.16816.F32.BF16 R36, R16.reuse, R224, R200 ;  /* 0x000000e01024723c */ /* 0x040fec00000418c8 */
[----:B------:R-:W-:Y:S06]  /*135c0*/  HMMA.16816.F32.BF16 R64, R16, R26, R212 ;  /* 0x0000001a1040723c */ /* 0x000fec00000418d4 */
[----:B------:R-:W-:Y:S01]  /*135d0*/  HMMA.16816.F32.BF16 R228, R20, R54, R228 ;  /* 0x0000003614e4723c */ /* 0x000fe200000418e4 */
[----:B------:R-:W-:-:S02]  /*135e0*/  IMAD.MOV.U32 R215, RZ, RZ, R2 ;  /* 0x000000ffffd77224 */ /* 0x000fc400078e0002 */
[----:B------:R-:W-:-:S03]  /*135f0*/  VIADD R2, R0, 0x38 ;  /* 0x0000003800027836 */ /* 0x000fc60000000000 */
[C---:B------:R-:W-:Y:S01]  /*13600*/  HMMA.16816.F32.BF16 R60, R16.reuse, R216, R204 ;  /* 0x000000d8103c723c */ /* 0x040fe200000418cc */
[C---:B------:R-:W-:Y:S02]  /*13610*/  VIADD R21, R0.reuse, 0x9 ;  /* 0x0000000900157836 */ /* 0x040fe40000000000 */
[C---:B------:R-:W-:Y:S02]  /*13620*/  VIADD R23, R0.reuse, 0x1 ;  /* 0x0000000100177836 */ /* 0x040fe40000000000 */
[C---:B------:R-:W-:Y:S01]  /*13630*/  VIADD R22, R0.reuse, 0x8 ;  /* 0x0000000800167836 */ /* 0x040fe20000000000 */
[C---:B------:R-:W-:Y:S01]  /*13640*/  HMMA.16816.F32.BF16 R56, R16.reuse, R218, R208 ;  /* 0x000000da1038723c */ /* 0x040fe200000418d0 */
[----:B------:R-:W-:Y:S01]  /*13650*/  VIADD R20, R0, 0x10 ;  /* 0x0000001000147836 */ /* 0x000fe20000000000 */
[-C--:B------:R-:W-:Y:S01]  /*13660*/  ISETP.GE.AND P0, PT, R23, R44.reuse, PT ;  /* 0x0000002c1700720c */ /* 0x080fe20003f06270 */
[----:B------:R-:W-:Y:S01]  /*13670*/  IMAD.MOV.U32 R207, RZ, RZ, R3 ;  /* 0x000000ffffcf7224 */ /* 0x000fe200078e0003 */
[----:B------:R-:W-:Y:S01]  /*13680*/  ISETP.GE.AND P4, PT, R22, R44, PT ;  /* 0x0000002c1600720c */ /* 0x000fe20003f86270 */
[----:B------:R-:W-:Y:S01]  /*13690*/  VIADD R3, R0, 0x31 ;  /* 0x0000003100037836 */ /* 0x000fe20000000000 */
[----:B------:R-:W-:Y:S06]  /*136a0*/  HMMA.16816.F32.BF16 R32, R16, R226, R32 ;  /* 0x000000e21020723c */ /* 0x000fec0000041820 */
[----:B--2---:R-:W-:Y:S06]  /*136b0*/  HMMA.16816.F32.BF16 R52, R4, R40, R140 ;  /* 0x000000280434723c */ /* 0x004fec000004188c */
[----:B------:R-:W-:Y:S06]  /*136c0*/  HMMA.16816.F32.BF16 R16, R12, R28, R164 ;  /* 0x0000001c0c10723c */ /* 0x000fec00000418a4 */
[C---:B------:R-:W-:Y:S06]  /*136d0*/  HMMA.16816.F32.BF16 R140, R4.reuse, R42, R72 ;  /* 0x0000002a048c723c */ /* 0x040fec0000041848 */
[----:B----4-:R-:W-:Y:S06]  /*136e0*/  HMMA.16816.F32.BF16 R72, R4, R48, R68 ;  /* 0x000000300448723c */ /* 0x010fec0000041844 */
[----:B------:R-:W-:Y:S06]  /*136f0*/  HMMA.16816.F32.BF16 R196, R12, R26, R148 ;  /* 0x0000001a0cc4723c */ /* 0x000fec0000041894 */
[C---:B------:R-:W-:Y:S06]  /*13700*/  HMMA.16816.F32.BF16 R64, R4.reuse, R50, R64 ;  /* 0x000000320440723c */ /* 0x040fec0000041840 */
[----:B------:R-:W-:Y:S06]  /*13710*/  HMMA.16816.F32.BF16 R148, R4, R168, R36 ;  /* 0x000000a80494723c */ /* 0x000fec0000041824 */
[----:B------:R-:W-:Y:S01]  /*13720*/  HMMA.16816.F32.BF16 R172, R12, R24, R160 ;  /* 0x000000180cac723c */ /* 0x000fe200000418a0 */
[----:B------:R-:W-:-:S02]  /*13730*/  I2FP.F32.S32 R39, R0 ;  /* 0x0000000000277245 */ /* 0x000fc40000201400 */
[----:B------:R-:W-:Y:S02]  /*13740*/  I2FP.F32.S32 R36, R21 ;  /* 0x0000001500247245 */ /* 0x000fe40000201400 */
[----:B------:R-:W-:Y:S01]  /*13750*/  I2FP.F32.S32 R38, R23 ;  /* 0x0000001700267245 */ /* 0x000fe20000201400 */
[----:B------:R-:W-:Y:S01]  /*13760*/  HMMA.16816.F32.BF16 R60, R4, R156, R60 ;  /* 0x0000009c043c723c */ /* 0x000fe2000004183c */
[----:B------:R-:W-:Y:S01]  /*13770*/  FFMA.FTZ R24, R39, UR18, R52 ;  /* 0x0000001227187c23 */ /* 0x000fe20008010034 */
[----:B------:R-:W-:Y:S02]  /*13780*/  I2FP.F32.S32 R37, R22 ;  /* 0x0000001600257245 */ /* 0x000fe40000201400 */
[C---:B------:R-:W-:Y:S01]  /*13790*/  FFMA.FTZ R25, R38.reuse, UR18, R53 ;  /* 0x0000001226197c23 */ /* 0x040fe20008010035 */
[----:B------:R-:W-:Y:S01]  /*137a0*/  FFMA.FTZ R55, R38, UR18, R55 ;  /* 0x0000001226377c23 */ /* 0x000fe20008010037 */
[----:B-1----:R-:W-:Y:S01]  /*137b0*/  HMMA.16816.F32.BF16 R160, R8, R40, R16 ;  /* 0x0000002808a0723c */ /* 0x002fe20000041810 */
[----:B------:R-:W-:Y:S01]  /*137c0*/  FSEL R146, R24, -INF , !P6 ;  /* 0xff80000018927808 */ /* 0x000fe20007000000 */
[----:B------:R-:W-:Y:S01]  /*137d0*/  FFMA.FTZ R24, R36, UR18, R141 ;  /* 0x0000001224187c23 */ /* 0x000fe2000801008d */
[-C--:B------:R-:W-:Y:S01]  /*137e0*/  ISETP.GE.AND P6, PT, R21, R44.reuse, PT ;  /* 0x0000002c1500720c */ /* 0x080fe20003fc6270 */
[----:B------:R-:W-:Y:S01]  /*137f0*/  FFMA.FTZ R26, R37, UR18, R140 ;  /* 0x00000012251a7c23 */ /* 0x000fe2000801008c */
[----:B------:R-:W-:Y:S01]  /*13800*/  FSEL R140, R25, -INF , !P0 ;  /* 0xff800000198c7808 */ /* 0x000fe20004000000 */
[----:B------:R-:W-:Y:S01]  /*13810*/  HMMA.16816.F32.BF16 R56, R4, R158, R56 ;  /* 0x0000009e0438723c */ /* 0x000fe20000041838 */
[----:B------:R-:W-:Y:S01]  /*13820*/  VIADD R19, R0, 0x11 ;  /* 0x0000001100137836 */ /* 0x000fe20000000000 */
[----:B------:R-:W-:Y:S01]  /*13830*/  FSEL R191, R24, -INF , !P6 ;  /* 0xff80000018bf7808 */ /* 0x000fe20007000000 */
[----:B------:R-:W-:Y:S01]  /*13840*/  VIADD R17, R0, 0x19 ;  /* 0x0000001900117836 */ /* 0x000fe20000000000 */
[----:B------:R-:W-:Y:S01]  /*13850*/  FSEL R147, R26, -INF , !P4 ;  /* 0xff8000001a937808 */ /* 0x000fe20006000000 */
[C---:B------:R-:W-:Y:S01]  /*13860*/  VIADD R18, R0.reuse, 0x18 ;  /* 0x0000001800127836 */ /* 0x040fe20000000000 */
[----:B------:R-:W-:Y:S01]  /*13870*/  HMMA.16816.F32.BF16 R164, R12, R30, R152 ;  /* 0x0000001e0ca4723c */ /* 0x000fe20000041898 */
[----:B------:R-:W-:Y:S01]  /*13880*/  BAR.SYNC.DEFER_BLOCKING 0x0 ;  /* 0x0000000000007b1d */ /* 0x000fe20000010000 */
[-C--:B------:R-:W-:Y:S01]  /*13890*/  ISETP.GE.AND P4, PT, R19, R44.reuse, PT ;  /* 0x0000002c1300720c */ /* 0x080fe20003f86270 */
[----:B------:R-:W-:Y:S01]  /*138a0*/  VIADD R16, R0, 0x20 ;  /* 0x0000002000107836 */ /* 0x000fe20000000000 */
[-C--:B------:R-:W-:Y:S01]  /*138b0*/  ISETP.GE.AND P0, PT, R20, R44.reuse, PT ;  /* 0x0000002c1400720c */ /* 0x080fe20003f06270 */
[----:B------:R-:W-:Y:S01]  /*138c0*/  FFMA.FTZ R53, R36, UR18, R143 ;  /* 0x0000001224357c23 */ /* 0x000fe2000801008f */
[----:B------:R-:W-:Y:S01]  /*138d0*/  HMMA.16816.F32.BF16 R152, R4, R170, R32 ;  /* 0x000000aa0498723c */ /* 0x000fe20000041820 */
[----:B------:R-:W-:-:S02]  /*138e0*/  ISETP.GE.AND P6, PT, R18, R44, PT ;  /* 0x0000002c1200720c */ /* 0x000fc40003fc6270 */
[----:B------:R-:W-:-:S04]  /*138f0*/  I2FP.F32.S32 R31, R16 ;  /* 0x00000010001f7245 */ /* 0x000fc80000201400 */
[----:B------:R-:W-:Y:S01]  /*13900*/  I2FP.F32.S32 R34, R19 ;  /* 0x0000001300227245 */ /* 0x000fe20000201400 */
[C---:B------:R-:W-:Y:S01]  /*13910*/  VIADD R7, R0.reuse, 0x21 ;  /* 0x0000002100077836 */ /* 0x040fe20000000000 */
[----:B------:R-:W-:Y:S01]  /*13920*/  I2FP.F32.S32 R35, R20 ;  /* 0x0000001400237245 */ /* 0x000fe20000201400 */
[----:B------:R-:W-:Y:S01]  /*13930*/  VIADD R6, R0, 0x28 ;  /* 0x0000002800067836 */ /* 0x000fe20000000000 */
[----:B------:R-:W-:Y:S01]  /*13940*/  I2FP.F32.S32 R32, R17 ;  /* 0x0000001100207245 */ /* 0x000fe20000201400 */
[----:B------:R-:W-:Y:S01]  /*13950*/  FFMA.FTZ R24, R34, UR18, R73 ;  /* 0x0000001222187c23 */ /* 0x000fe20008010049 */
[----:B------:R-:W-:Y:S01]  /*13960*/  I2FP.F32.S32 R33, R18 ;  /* 0x0000001200217245 */ /* 0x000fe20000201400 */
[----:B------:R-:W-:Y:S01]  /*13970*/  FFMA.FTZ R25, R35, UR18, R72 ;  /* 0x0000001223197c23 */ /* 0x000fe20008010048 */
[----:B------:R-:W-:Y:S01]  /*13980*/  I2FP.F32.S32 R30, R7 ;  /* 0x00000007001e7245 */ /* 0x000fe20000201400 */
[----:B------:R-:W-:Y:S01]  /*13990*/  VIADD R4, R0, 0x30 ;  /* 0x0000003000047836 */ /* 0x000fe20000000000 */
[----:B------:R-:W-:Y:S01]  /*139a0*/  FSEL R200, R24, -INF , !P4 ;  /* 0xff80000018c87808 */ /* 0x000fe20006000000 */
[----:B------:R-:W-:Y:S01]  /*139b0*/  FFMA.FTZ R24, R32, UR18, R65 ;  /* 0x0000001220187c23 */ /* 0x000fe20008010041 */
[----:B------:R-:W-:Y:S01]  /*139c0*/  FSEL R195, R25, -INF , !P0 ;  /* 0xff80000019c37808 */ /* 0x000fe20004000000 */
[----:B------:R-:W-:Y:S01]  /*139d0*/  FFMA.FTZ R25, R33, UR18, R64 ;  /* 0x0000001221197c23 */ /* 0x000fe20008010040 */
[----:B------:R-:W-:Y:S01]  /*139e0*/  ISETP.GE.AND P0, PT, R17, R44, PT ;  /* 0x0000002c1100720c */ /* 0x000fe20003f06270 */
[C---:B------:R-:W-:Y:S01]  /*139f0*/  VIADD R5, R0.reuse, 0x29 ;  /* 0x0000002900057836 */ /* 0x040fe20000000000 */
[----:B------:R-:W-:Y:S01]  /*13a00*/  I2FP.F32.S32 R29, R6 ;  /* 0x00000006001d7245 */ /* 0x000fe20000201400 */
[----:B------:R-:W-:Y:S01]  /*13a10*/  VIADD R0, R0, 0x39 ;  /* 0x0000003900007836 */ /* 0x000fe20000000000 */
[----:B------:R-:W-:Y:S01]  /*13a20*/  FSEL R201, R24, -INF , !P0 ;  /* 0xff80000018c97808 */ /* 0x000fe20004000000 */
[----:B------:R-:W-:Y:S01]  /*13a30*/  FFMA.FTZ R24, R30, UR18, R61 ;  /* 0x000000121e187c23 */ /* 0x000fe2000801003d */
[----:B------:R-:W-:Y:S01]  /*13a40*/  FSEL R202, R25, -INF , !P6 ;  /* 0xff80000019ca7808 */ /* 0x000fe20007000000 */
[----:B------:R-:W-:Y:S01]  /*13a50*/  FFMA.FTZ R25, R31, UR18, R60 ;  /* 0x000000121f197c23 */ /* 0x000fe2000801003c */
[----:B------:R-:W-:Y:S01]  /*13a60*/  ISETP.GE.AND P6, PT, R7, R44, PT ;  /* 0x0000002c0700720c */ /* 0x000fe20003fc6270 */
[----:B------:R-:W-:Y:S01]  /*13a70*/  FFMA.FTZ R26, R29, UR18, R56 ;  /* 0x000000121d1a7c23 */ /* 0x000fe20008010038 */
[----:B------:R-:W-:Y:S01]  /*13a80*/  I2FP.F32.S32 R27, R4 ;  /* 0x00000004001b7245 */ /* 0x000fe20000201400 */
[----:B------:R-:W-:Y:S01]  /*13a90*/  FFMA.FTZ R56, R39, UR18, R54 ;  /* 0x0000001227387c23 */ /* 0x000fe20008010036 */
[-C--:B------:R-:W-:Y:S01]  /*13aa0*/  ISETP.GE.AND P4, PT, R16, R44.reuse, PT ;  /* 0x0000002c1000720c */ /* 0x080fe20003f86270 */
[----:B------:R-:W-:Y:S01]  /*13ab0*/  HMMA.16816.F32.BF16 R68, R8, R42, R164 ;  /* 0x0000002a0844723c */ /* 0x000fe200000418a4 */
        /* <DEDUP_REMOVED lines=10> */
[----:B------:R-:W-:Y:S01]  /*13b60*/  FSEL R205, R26, -INF , !P0 ;  /* 0xff8000001acd7808 */ /* 0x000fe20004000000 */
[----:B------:R-:W-:Y:S01]  /*13b70*/  FFMA.FTZ R42, R32, UR18, R67 ;  /* 0x00000012202a7c23 */ /* 0x000fe20008010043 */
[----:B------:R-:W-:Y:S01]  /*13b80*/  ISETP.GE.AND P4, PT, R5, R44, PT ;  /* 0x0000002c0500720c */ /* 0x000fe20003f86270 */
[----:B------:R-:W-:Y:S01]  /*13b90*/  FFMA.FTZ R40, R30, UR18, R63 ;  /* 0x000000121e287c23 */ /* 0x000fe2000801003f */
[----:B------:R-:W-:Y:S01]  /*13ba0*/  I2FP.F32.S32 R26, R3 ;  /* 0x00000003001a7245 */ /* 0x000fe20000201400 */
[----:B------:R-:W-:Y:S01]  /*13bb0*/  FFMA.FTZ R60, R28, UR18, R59 ;  /* 0x000000121c3c7c23 */ /* 0x000fe2000801003b */
[----:B------:R-:W-:Y:S01]  /*13bc0*/  FSEL R213, R24, -INF , !P6 ;  /* 0xff80000018d57808 */ /* 0x000fe20007000000 */
[----:B------:R-:W-:Y:S01]  /*13bd0*/  FFMA.FTZ R24, R29, UR18, R58 ;  /* 0x000000121d187c23 */ /* 0x000fe2000801003a */
[----:B------:R-:W-:Y:S01]  /*13be0*/  FSEL R206, R25, -INF , !P4 ;  /* 0xff80000019ce7808 */ /* 0x000fe20006000000 */
        /* <DEDUP_REMOVED lines=9> */
[----:B------:R-:W-:Y:S01]  /*13c80*/  ISETP.GE.AND P4, PT, R2, R44, PT ;  /* 0x0000002c0200720c */ /* 0x000fe20003f86270 */
[----:B------:R-:W-:Y:S01]  /*13c90*/  HMMA.16816.F32.BF16 R64, R12, R218, R236 ;  /* 0x000000da0c40723c */ /* 0x000fe200000418ec */
[----:B------:R-:W-:-:S02]  /*13ca0*/  ISETP.GE.AND P0, PT, R23, R45, PT ;  /* 0x0000002d1700720c */ /* 0x000fc40003f06270 */
[-C--:B------:R-:W-:Y:S02]  /*13cb0*/  ISETP.GE.AND P5, PT, R21, R45.reuse, PT ;  /* 0x0000002d1500720c */ /* 0x080fe40003fa6270 */
[----:B------:R-:W-:Y:S01]  /*13cc0*/  ISETP.GE.AND P6, PT, R0, R44, PT ;  /* 0x0000002c0000720c */ /* 0x000fe20003fc6270 */
[----:B------:R-:W-:Y:S01]  /*13cd0*/  FFMA.FTZ R44, R34, UR18, R75 ;  /* 0x00000012222c7c23 */ /* 0x000fe2000801004b */
[----:B------:R-:W-:Y:S02]  /*13ce0*/  FSEL R212, R57, -INF , !P4 ;  /* 0xff80000039d47808 */ /* 0x000fe40006000000 */
[----:B------:R-:W-:Y:S02]  /*13cf0*/  FSEL R73, R55, -INF , !P0 ;  /* 0xff80000037497808 */ /* 0x000fe40004000000 */
[----:B------:R-:W-:Y:S02]  /*13d00*/  FSEL R75, R53, -INF , !P5 ;  /* 0xff800000354b7808 */ /* 0x000fe40006800000 */
[----:B------:R-:W-:-:S02]  /*13d10*/  ISETP.GE.AND P4, PT, R22, R45, PT ;  /* 0x0000002d1600720c */ /* 0x000fc40003f86270 */
[-C--:B------:R-:W-:Y:S02]  /*13d20*/  ISETP.GE.AND P0, PT, R20, R45.reuse, PT ;  /* 0x0000002d1400720c */ /* 0x080fe40003f06270 */
[-C--:B------:R-:W-:Y:S02]  /*13d30*/  ISETP.GE.AND P5, PT, R18, R45.reuse, PT ;  /* 0x0000002d1200720c */ /* 0x080fe40003fa6270 */
[----:B------:R-:W-:Y:S02]  /*13d40*/  FSEL R74, R54, -INF , !P4 ;  /* 0xff800000364a7808 */ /* 0x000fe40006000000 */
[----:B------:R-:W-:Y:S02]  /*13d50*/  FSEL R141, R52, -INF , !P0 ;  /* 0xff800000348d7808 */ /* 0x000fe40004000000 */
[----:B------:R-:W-:Y:S01]  /*13d60*/  FSEL R142, R43, -INF , !P5 ;  /* 0xff8000002b8e7808 */ /* 0x000fe20006800000 */
[----:B------:R-:W-:Y:S01]  /*13d70*/  HMMA.16816.F32.BF16 R52, R8, R48, R172 ;  /* 0x000000300834723c */ /* 0x000fe200000418ac */
[----:B------:R-:W-:-:S02]  /*13d80*/  ISETP.GE.AND P4, PT, R19, R45, PT ;  /* 0x0000002d1300720c */ /* 0x000fc40003f86270 */
[-C--:B------:R-:W-:Y:S02]  /*13d90*/  ISETP.GE.AND P0, PT, R17, R45.reuse, PT ;  /* 0x0000002d1100720c */ /* 0x080fe40003f06270 */
[-C--:B------:R-:W-:Y:S02]  /*13da0*/  ISETP.GE.AND P5, PT, R7, R45.reuse, PT ;  /* 0x0000002d0700720c */ /* 0x080fe40003fa6270 */
[----:B------:R-:W-:Y:S02]  /*13db0*/  FSEL R44, R44, -INF , !P4 ;  /* 0xff8000002c2c7808 */ /* 0x000fe40006000000 */
[----:B------:R-:W-:Y:S02]  /*13dc0*/  FSEL R143, R42, -INF , !P0 ;  /* 0xff8000002a8f7808 */ /* 0x000fe40004000000 */
[----:B------:R-:W-:Y:S02]  /*13dd0*/  FSEL R152, R40, -INF , !P5 ;  /* 0xff80000028987808 */ /* 0x000fe40006800000 */
[----:B------:R-:W-:-:S02]  /*13de0*/  ISETP.GE.AND P4, PT, R16, R45, PT ;  /* 0x0000002d1000720c */ /* 0x000fc40003f86270 */
[-C--:B------:R-:W-:Y:S02]  /*13df0*/  ISETP.GE.AND P0, PT, R6, R45.reuse, PT ;  /* 0x0000002d0600720c */ /* 0x080fe40003f06270 */
[-C--:B------:R-:W-:Y:S02]  /*13e00*/  ISETP.GE.AND P5, PT, R4, R45.reuse, PT ;  /* 0x0000002d0400720c */ /* 0x080fe40003fa6270 */
[----:B------:R-:W-:Y:S01]  /*13e10*/  FSEL R150, R41, -INF , !P4 ;  /* 0xff80000029967808 */ /* 0x000fe20006000000 */
[----:B------:R-:W-:Y:S01]  /*13e20*/  FFMA.FTZ R41, R25, UR18, R154 ;  /* 0x0000001219297c23 */ /* 0x000fe2000801009a */
[----:B------:R-:W-:Y:S02]  /*13e30*/  FSEL R164, R24, -INF , !P0 ;  /* 0xff80000018a47808 */ /* 0x000fe40004000000 */
[----:B------:R-:W-:Y:S02]  /*13e40*/  FSEL R211, R59, -INF , !P5 ;  /* 0xff8000003bd37808 */ /* 0x000fe40006800000 */
[----:B------:R-:W-:Y:S01]  /*13e50*/  ISETP.GE.AND P4, PT, R5, R45, PT ;  /* 0x0000002d0500720c */ /* 0x000fe20003f86270 */
[----:B------:R-:W-:Y:S01]  /*13e60*/  HMMA.16816.F32.BF16 R56, R12, R216, R248 ;  /* 0x000000d80c38723c */ /* 0x000fe200000418f8 */
[----:B------:R-:W-:-:S02]  /*13e70*/  I2FP.F32.S32 R24, R0 ;  /* 0x0000000000187245 */ /* 0x000fc40000201400 */
[----:B------:R-:W-:Y:S02]  /*13e80*/  FSEL R165, R60, -INF , !P4 ;  /* 0xff8000003ca57808 */ /* 0x000fe40006000000 */
[-C--:B------:R-:W-:Y:S01]  /*13e90*/  ISETP.GE.AND P0, PT, R3, R45.reuse, PT ;  /* 0x0000002d0300720c */ /* 0x080fe20003f06270 */
[----:B------:R-:W-:Y:S01]  /*13ea0*/  FFMA.FTZ R42, R24, UR18, R153 ;  /* 0x00000012182a7c23 */ /* 0x000fe20008010099 */
[-C--:B------:R-:W-:Y:S01]  /*13eb0*/  ISETP.GE.AND P4, PT, R2, R45.reuse, PT ;  /* 0x0000002d0200720c */ /* 0x080fe20003f86270 */
[----:B------:R-:W-:Y:S01]  /*13ec0*/  FFMA.FTZ R40, R24, UR18, R155 ;  /* 0x0000001218287c23 */ /* 0x000fe2000801009b */
[----:B------:R-:W-:Y:S01]  /*13ed0*/  ISETP.GE.AND P5, PT, R0, R45, PT ;  /* 0x0000002d0000720c */ /* 0x000fe20003fa6270 */
[----:B------:R-:W-:Y:S01]  /*13ee0*/  IMAD.MOV.U32 R248, RZ, RZ, R215 ;  /* 0x000000fffff87224 */ /* 0x000fe200078e00d7 */
[----:B------:R-:W-:Y:S01]  /*13ef0*/  FSEL R210, R61, -INF , !P0 ;  /* 0xff8000003dd27808 */ /* 0x000fe20004000000 */
[----:B------:R-:W-:Y:S01]  /*13f00*/  IMAD.MOV.U32 R249, RZ, RZ, R207 ;  /* 0x000000fffff97224 */ /* 0x000fe200078e00cf */
[----:B------:R-:W-:Y:S01]  /*13f10*/  FSEL R209, R41, -INF , !P4 ;  /* 0xff80000029d17808 */ /* 0x000fe20006000000 */
[----:B------:R-:W-:Y:S01]  /*13f20*/  IMAD.MOV.U32 R250, RZ, RZ, R223 ;  /* 0x000000fffffa7224 */ /* 0x000fe200078e00df */
[CC--:B------:R-:W-:Y:S01]  /*13f30*/  ISETP.GE.AND P0, PT, R23.reuse, R47.reuse, PT ;  /* 0x0000002f1700720c */ /* 0x0c0fe20003f06270 */
[----:B------:R-:W-:Y:S01]  /*13f40*/  IMAD.MOV.U32 R251, RZ, RZ, R222 ;  /* 0x000000fffffb7224 */ /* 0x000fe200078e00de */
[-C--:B------:R-:W-:Y:S01]  /*13f50*/  ISETP.GE.AND P4, PT, R23, R46.reuse, PT ;  /* 0x0000002e1700720c */ /* 0x080fe20003f86270 */
[C---:B------:R-:W-:Y:S01]  /*13f60*/  FFMA.FTZ R23, R39.reuse, UR18, R162 ;  /* 0x0000001227177c23 */ /* 0x040fe200080100a2 */
[----:B------:R-:W-:Y:S01]  /*13f70*/  FSEL R167, R42, -INF , !P6 ;  /* 0xff8000002aa77808 */ /* 0x000fe20007000000 */
[----:B------:R-:W-:Y:S01]  /*13f80*/  HMMA.16816.F32.BF16 R60, R8, R50, R196 ;  /* 0x00000032083c723c */ /* 0x000fe200000418c4 */
[----:B------:R-:W-:Y:S01]  /*13f90*/  FSEL R207, R40, -INF , !P5 ;  /* 0xff80000028cf7808 */ /* 0x000fe20006800000 */
[----:B------:R-:W-:Y:S01]  /*13fa0*/  FFMA.FTZ R40, R39, UR18, R160 ;  /* 0x0000001227287c23 */ /* 0x000fe200080100a0 */
[----:B------:R-:W-:Y:S01]  /*13fb0*/  ISETP.GE.AND P6, PT, R22, R47, PT ;  /* 0x0000002f1600720c */ /* 0x000fe20003fc6270 */
[----:B------:R-:W-:Y:S01]  /*13fc0*/  FFMA.FTZ R39, R38, UR18, R161 ;  /* 0x0000001226277c23 */ /* 0x000fe200080100a1 */
[----:B------:R-:W-:Y:S01]  /*13fd0*/  ISETP.GE.AND P5, PT, R22, R46, PT ;  /* 0x0000002e1600720c */ /* 0x000fe20003fa6270 */
[----:B------:R-:W-:Y:S01]  /*13fe0*/  FFMA.FTZ R22, R38, UR18, R163 ;  /* 0x0000001226167c23 */ /* 0x000fe200080100a3 */
[----:B------:R-:W-:Y:S01]  /*13ff0*/  HMMA.16816.F32.BF16 R48, R12, R224, R248 ;  /* 0x000000e00c30723c */ /* 0x000fe200000418f8 */
[----:B------:R-:W-:-:S02]  /*14000*/  FSEL R161, R40, -INF , !P3 ;  /* 0xff80000028a17808 */ /* 0x000fc40005800000 */
[----:B------:R-:W-:Y:S01]  /*14010*/  FSEL R172, R23, -INF , !P2 ;  /* 0xff80000017ac7808 */ /* 0x000fe20005000000 */
[----:B------:R-:W-:Y:S01]  /*14020*/  FFMA.FTZ R23, R37, UR18, R68 ;  /* 0x0000001225177c23 */ /* 0x000fe20008010044 */
[----:B------:R-:W-:Y:S01]  /*14030*/  FSEL R162, R39, -INF , !P0 ;  /* 0xff80000027a27808 */ /* 0x000fe20004000000 */
[----:B------:R-:W-:Y:S01]  /*14040*/  HMMA.16816.F32.BF16 R40, R8, R156, R56 ;  /* 0x0000009c0828723c */ /* 0x000fe20000041838 */
[----:B------:R-:W-:Y:S01]  /*14050*/  FSEL R173, R22, -INF , !P4 ;  /* 0xff80000016ad7808 */ /* 0x000fe20006000000 */
[----:B------:R-:W-:Y:S01]  /*14060*/  FFMA.FTZ R22, R36, UR18, R69 ;  /* 0x0000001224167c23 */ /* 0x000fe20008010045 */
[CC--:B------:R-:W-:Y:S02]  /*14070*/  ISETP.GE.AND P3, PT, R21.reuse, R47.reuse, PT ;  /* 0x0000002f1500720c */ /* 0x0c0fe40003f66270 */
[----:B------:R-:W-:Y:S01]  /*14080*/  ISETP.GE.AND P2, PT, R21, R46, PT ;  /* 0x0000002e1500720c */ /* 0x000fe20003f46270 */
[----:B------:R-:W-:Y:S01]  /*14090*/  FFMA.FTZ R21, R37, UR18, R70 ;  /* 0x0000001225157c23 */ /* 0x000fe20008010046 */
[----:B------:R-:W-:-:S02]  /*140a0*/  ISETP.GE.AND P0, PT, R20, R47, PT ;  /* 0x0000002f1400720c */ /* 0x000fc40003f06270 */
[----:B------:R-:W-:Y:S01]  /*140b0*/  ISETP.GE.AND P4, PT, R20, R46, PT ;  /* 0x0000002e1400720c */ /* 0x000fe20003f86270 */
[----:B------:R-:W-:Y:S01]  /*140c0*/  FFMA.FTZ R20, R36, UR18, R71 ;  /* 0x0000001224147c23 */ /* 0x000fe20008010047 */
[----:B------:R-:W-:Y:S01]  /*140d0*/  FSEL R166, R21, -INF , !P5 ;  /* 0xff80000015a67808 */ /* 0x000fe20006800000 */
[----:B------:R-:W-:Y:S01]  /*140e0*/  FFMA.FTZ R21, R35, UR18, R52 ;  /* 0x0000001223157c23 */ /* 0x000fe20008010034 */
[----:B------:R-:W-:Y:S01]  /*140f0*/  FSEL R160, R23, -INF , !P6 ;  /* 0xff80000017a07808 */ /* 0x000fe20007000000 */
[----:B------:R-:W-:Y:S01]  /*14100*/  HMMA.16816.F32.BF16 R36, R12, R226, R228 ;  /* 0x000000e20c24723c */ /* 0x000fe200000418e4 */
[----:B------:R-:W-:Y:S01]  /*14110*/  FSEL R163, R20, -INF , !P2 ;  /* 0xff80000014a37808 */ /* 0x000fe20005000000 */
[----:B------:R-:W-:Y:S01]  /*14120*/  FFMA.FTZ R20, R34, UR18, R53 ;  /* 0x0000001222147c23 */ /* 0x000fe20008010035 */
[----:B------:R-:W-:Y:S02]  /*14130*/  ISETP.GE.AND P6, PT, R19, R47, PT ;  /* 0x0000002f1300720c */ /* 0x000fe40003fc6270 */
[----:B------:R-:W-:-:S02]  /*14140*/  FSEL R155, R22, -INF , !P3 ;  /* 0xff800000169b7808 */ /* 0x000fc40005800000 */
[-C--:B------:R-:W-:Y:S01]  /*14150*/  ISETP.GE.AND P5, PT, R19, R46.reuse, PT ;  /* 0x0000002e1300720c */ /* 0x080fe20003fa6270 */
[----:B------:R-:W-:Y:S01]  /*14160*/  FFMA.FTZ R19, R35, UR18, R54 ;  /* 0x0000001223137c23 */ /* 0x000fe20008010036 */
[----:B------:R-:W-:Y:S01]  /*14170*/  ISETP.GE.AND P3, PT, R18, R47, PT ;  /* 0x0000002f1200720c */ /* 0x000fe20003f66270 */
[----:B------:R-:W-:Y:S01]  /*14180*/  FFMA.FTZ R14, R32, UR18, R61 ;  /* 0x00000012200e7c23 */ /* 0x000fe2000801003d */
[----:B------:R-:W-:Y:S01]  /*14190*/  ISETP.GE.AND P2, PT, R18, R46, PT ;  /* 0x0000002e1200720c */ /* 0x000fe20003f46270 */
[----:B------:R-:W-:Y:S01]  /*141a0*/  FFMA.FTZ R18, R34, UR18, R55 ;  /* 0x0000001222127c23 */ /* 0x000fe20008010037 */
[----:B------:R-:W-:Y:S01]  /*141b0*/  FSEL R153, R21, -INF , !P0 ;  /* 0xff80000015997808 */ /* 0x000fe20004000000 */
[----:B------:R-:W-:Y:S01]  /*141c0*/  FFMA.FTZ R12, R32, UR18, R63 ;  /* 0x00000012200c7c23 */ /* 0x000fe2000801003f */
[----:B------:R-:W-:Y:S01]  /*141d0*/  FSEL R149, R20, -INF , !P6 ;  /* 0xff80000014957808 */ /* 0x000fe20007000000 */
[----:B------:R-:W-:Y:S01]  /*141e0*/  FFMA.FTZ R15, R33, UR18, R60 ;  /* 0x00000012210f7c23 */ /* 0x000fe2000801003c */
[----:B------:R-:W-:Y:S01]  /*141f0*/  HMMA.16816.F32.BF16 R20, R8, R158, R64 ;  /* 0x0000009e0814723c */ /* 0x000fe20000041840 */
[----:B------:R-:W-:Y:S01]  /*14200*/  FSEL R156, R19, -INF , !P4 ;  /* 0xff800000139c7808 */ /* 0x000fe20006000000 */
[----:B------:R-:W-:Y:S01]  /*14210*/  FFMA.FTZ R13, R33, UR18, R62 ;  /* 0x00000012210d7c23 */ /* 0x000fe2000801003e */
[----:B------:R-:W-:-:S02]  /*14220*/  FSEL R154, R18, -INF , !P5 ;  /* 0xff800000129a7808 */ /* 0x000fc40006800000 */
[CC--:B------:R-:W-:Y:S02]  /*14230*/  ISETP.GE.AND P0, PT, R17.reuse, R47.reuse, PT ;  /* 0x0000002f1100720c */ /* 0x0c0fe40003f06270 */
[-C--:B------:R-:W-:Y:S02]  /*14240*/  ISETP.GE.AND P4, PT, R17, R46.reuse, PT ;  /* 0x0000002e1100720c */ /* 0x080fe40003f86270 */
[CC--:B------:R-:W-:Y:S02]  /*14250*/  ISETP.GE.AND P6, PT, R16.reuse, R47.reuse, PT ;  /* 0x0000002f1000720c */ /* 0x0c0fe40003fc6270 */
[-C--:B------:R-:W-:Y:S02]  /*14260*/  ISETP.GE.AND P5, PT, R16, R46.reuse, PT ;  /* 0x0000002e1000720c */ /* 0x080fe40003fa6270 */
[C---:B------:R-:W-:Y:S01]  /*14270*/  HMMA.16816.F32.BF16 R16, R8.reuse, R168, R48 ;  /* 0x000000a80810723c */ /* 0x040fe20000041830 */
[----:B------:R-:W-:Y:S02]  /*14280*/  FSEL R66, R14, -INF , !P0 ;  /* 0xff8000000e427808 */ /* 0x000fe40004000000 */
[----:B------:R-:W-:Y:S01]  /*14290*/  FSEL R148, R12, -INF , !P4 ;  /* 0xff8000000c947808 */ /* 0x000fe20006000000 */
[----:B------:R-:W-:Y:S01]  /*142a0*/  FFMA.FTZ R12, R30, UR18, R41 ;  /* 0x000000121e0c7c23 */ /* 0x000fe20008010029 */
[C---:B------:R-:W-:Y:S01]  /*142b0*/  ISETP.GE.AND P0, PT, R6.reuse, R47, PT ;  /* 0x0000002f0600720c */ /* 0x040fe20003f06270 */
[----:B------:R-:W-:Y:S01]  /*142c0*/  HMMA.16816.F32.BF16 R8, R8, R170, R36 ;  /* 0x000000aa0808723c */ /* 0x000fe20000041824 */
[----:B------:R-:W-:Y:S01]  /*142d0*/  ISETP.GE.AND P4, PT, R6, R46, PT ;  /* 0x0000002e0600720c */ /* 0x000fe20003f86270 */
[----:B------:R-:W-:Y:S01]  /*142e0*/  FFMA.FTZ R6, R30, UR18, R43 ;  /* 0x000000121e067c23 */ /* 0x000fe2000801002b */
[----:B------:R-:W-:-:S02]  /*142f0*/  FSEL R67, R15, -INF , !P3 ;  /* 0xff8000000f437808 */ /* 0x000fc40005800000 */
[----:B------:R-:W-:Y:S01]  /*14300*/  FSEL R151, R13, -INF , !P2 ;  /* 0xff8000000d977808 */ /* 0x000fe20005000000 */
[----:B------:R-:W-:Y:S01]  /*14310*/  FFMA.FTZ R13, R31, UR18, R40 ;  /* 0x000000121f0d7c23 */ /* 0x000fe20008010028 */
[CC--:B------:R-:W-:Y:S02]  /*14320*/  ISETP.GE.AND P3, PT, R7.reuse, R47.reuse, PT ;  /* 0x0000002f0700720c */ /* 0x0c0fe40003f66270 */
[----:B------:R-:W-:Y:S01]  /*14330*/  ISETP.GE.AND P2, PT, R7, R46, PT ;  /* 0x0000002e0700720c */ /* 0x000fe20003f46270 */
[----:B------:R-:W-:Y:S01]  /*14340*/  FFMA.FTZ R7, R31, UR18, R42 ;  /* 0x000000121f077c23 */ /* 0x000fe2000801002a */
[----:B------:R-:W-:Y:S02]  /*14350*/  FSEL R61, R12, -INF , !P3 ;  /* 0xff8000000c3d7808 */ /* 0x000fe40005800000 */
[----:B------:R-:W-:Y:S01]  /*14360*/  FSEL R64, R6, -INF , !P2 ;  /* 0xff80000006407808 */ /* 0x000fe20005000000 */
[----:B------:R-:W-:Y:S01]  /*14370*/  FFMA.FTZ R6, R28, UR18, R21 ;  /* 0x000000121c067c23 */ /* 0x000fe20008010015 */
[----:B------:R-:W-:-:S02]  /*14380*/  ISETP.GE.AND P3, PT, R4, R47, PT ;  /* 0x0000002f0400720c */ /* 0x000fc40003f66270 */
[-C--:B------:R-:W-:Y:S01]  /*14390*/  ISETP.GE.AND P2, PT, R4, R46.reuse, PT ;  /* 0x0000002e0400720c */ /* 0x080fe20003f46270 */
[----:B------:R-:W-:Y:S01]  /*143a0*/  FFMA.FTZ R4, R28, UR18, R23 ;  /* 0x000000121c047c23 */ /* 0x000fe20008010017 */
[----:B------:R-:W-:Y:S01]  /*143b0*/  FSEL R65, R7, -INF , !P5 ;  /* 0xff80000007417808 */ /* 0x000fe20006800000 */
[----:B------:R-:W-:Y:S01]  /*143c0*/  FFMA.FTZ R7, R29, UR18, R20 ;  /* 0x000000121d077c23 */ /* 0x000fe20008010014 */
[----:B------:R-:W-:Y:S02]  /*143d0*/  ISETP.GE.AND P5, PT, R5, R46, PT ;  /* 0x0000002e0500720c */ /* 0x000fe40003fa6270 */
[----:B------:R-:W-:Y:S02]  /*143e0*/  FSEL R62, R13, -INF , !P6 ;  /* 0xff8000000d3e7808 */ /* 0x000fe40007000000 */
[----:B------:R-:W-:Y:S01]  /*143f0*/  FSEL R57, R4, -INF , !P5 ;  /* 0xff80000004397808 */ /* 0x000fe20006800000 */
[----:B------:R-:W-:Y:S01]  /*14400*/  FFMA.FTZ R4, R27, UR18, R16 ;  /* 0x000000121b047c23 */ /* 0x000fe20008010010 */
[----:B------:R-:W-:Y:S01]  /*14410*/  ISETP.GE.AND P6, PT, R5, R47, PT ;  /* 0x0000002f0500720c */ /* 0x000fe20003fc6270 */
[----:B------:R-:W-:Y:S01]  /*14420*/  FFMA.FTZ R5, R29, UR18, R22 ;  /* 0x000000121d057c23 */ /* 0x000fe20008010016 */
[----:B------:R-:W-:-:S02]  /*14430*/  FSEL R54, R7, -INF , !P0 ;  /* 0xff80000007367808 */ /* 0x000fc40004000000 */
[----:B------:R-:W-:Y:S01]  /*14440*/  FSEL R52, R4, -INF , !P3 ;  /* 0xff80000004347808 */ /* 0x000fe20005800000 */
[----:B------:R-:W-:Y:S01]  /*14450*/  FFMA.FTZ R4, R26, UR18, R17 ;  /* 0x000000121a047c23 */ /* 0x000fe20008010011 */
[----:B------:R-:W-:Y:S02]  /*14460*/  ISETP.GE.AND P0, PT, R3, R47, PT ;  /* 0x0000002f0300720c */ /* 0x000fe40003f06270 */
[----:B------:R-:W-:Y:S02]  /*14470*/  FSEL R59, R5, -INF , !P4 ;  /* 0xff800000053b7808 */ /* 0x000fe40006000000 */
[----:B------:R-:W-:Y:S02]  /*14480*/  FSEL R45, R4, -INF , !P0 ;  /* 0xff800000042d7808 */ /* 0x000fe40004000000 */
[----:B------:R-:W-:Y:S02]  /*14490*/  PLOP3.LUT P0, PT, PT, PT, UP0, 0x80, 0x0 ;  /* 0x000000000000781c */ /* 0x000fe40003f0f008 */
[----:B------:R-:W-:Y:S01]  /*144a0*/  ISETP.GE.AND P4, PT, R3, R46, PT ;  /* 0x0000002e0300720c */ /* 0x000fe20003f86270 */
[----:B------:R-:W-:Y:S01]  /*144b0*/  FFMA.FTZ R3, R27, UR18, R18 ;  /* 0x000000121b037c23 */ /* 0x000fe20008010012 */
[----:B------:R-:W-:-:S02]  /*144c0*/  FSEL R53, R6, -INF , !P6 ;  /* 0xff80000006357808 */ /* 0x000fc40007000000 */
[CC--:B------:R-:W-:Y:S02]  /*144d0*/  ISETP.GE.AND P5, PT, R0.reuse, R47.reuse, PT ;  /* 0x0000002f0000720c */ /* 0x0c0fe40003fa6270 */
[----:B------:R-:W-:Y:S01]  /*144e0*/  FSEL R55, R3, -INF , !P2 ;  /* 0xff80000003377808 */ /* 0x000fe20005000000 */
[C---:B------:R-:W-:Y:S01]  /*144f0*/  FFMA.FTZ R3, R25.reuse, UR18, R8 ;  /* 0x0000001219037c23 */ /* 0x040fe20008010008 */
[-C--:B------:R-:W-:Y:S01]  /*14500*/  ISETP.GE.AND P2, PT, R0, R46.reuse, PT ;  /* 0x0000002e0000720c */ /* 0x080fe20003f46270 */
[----:B------:R-:W-:Y:S01]  /*14510*/  FFMA.FTZ R0, R24, UR18, R9 ;  /* 0x0000001218007c23 */ /* 0x000fe20008010009 */
[C---:B------:R-:W-:Y:S01]  /*14520*/  ISETP.GE.AND P6, PT, R2.reuse, R47, PT ;  /* 0x0000002f0200720c */ /* 0x040fe20003fc6270 */
[----:B------:R-:W-:Y:S01]  /*14530*/  FFMA.FTZ R25, R25, UR18, R10 ;  /* 0x0000001219197c23 */ /* 0x000fe2000801000a */
[----:B------:R-:W-:Y:S01]  /*14540*/  ISETP.GE.AND P3, PT, R2, R46, PT ;  /* 0x0000002e0200720c */ /* 0x000fe20003f66270 */
[----:B------:R-:W-:Y:S01]  /*14550*/  FFMA.FTZ R2, R26, UR18, R19 ;  /* 0x000000121a027c23 */ /* 0x000fe20008010013 */
[----:B------:R-:W-:Y:S01]  /*14560*/  FFMA.FTZ R24, R24, UR18, R11 ;  /* 0x0000001218187c23 */ /* 0x000fe2000801000b */
[----:B------:R-:W-:-:S02]  /*14570*/  FSEL R43, R3, -INF , !P6 ;  /* 0xff800000032b7808 */ /* 0x000fc40007000000 */
[----:B------:R-:W-:Y:S02]  /*14580*/  FSEL R42, R0, -INF , !P5 ;  /* 0xff800000002a7808 */ /* 0x000fe40006800000 */
[----:B------:R-:W-:Y:S02]  /*14590*/  FSEL R50, R2, -INF , !P4 ;  /* 0xff80000002327808 */ /* 0x000fe40006000000 */
[----:B------:R-:W-:Y:S02]  /*145a0*/  FSEL R49, R25, -INF , !P3 ;  /* 0xff80000019317808 */ /* 0x000fe40005800000 */
[----:B------:R-:W-:Y:S01]  /*145b0*/  FSEL R46, R24, -INF , !P2 ;  /* 0xff800000182e7808 */ /* 0x000fe20005000000 */
        /* <DEDUP_REMOVED lines=62> */
.L_x_1258:
[----:B------:R-:W-:Y:S05]  /*149a0*/  BSYNC B0 ;  /* 0x0000000000007941 */ /* 0x000fea0003800000 */
.L_x_1257:
[----:B------:R-:W0:Y:S02]  /*149b0*/  LDGDEPBAR ;  /* 0x00000000000079af */ /* 0x000e240000000000 */
.L_x_1256:
[----:B------:R-:W-:Y:S01]  /*149c0*/  FMNMX.FTZ R0, R244, R146, !PT ;  /* 0x00000092f4007209 */ /* 0x000fe20007810000 */
[----:B------:R-:W-:Y:S01]  /*149d0*/  STL [R1+0x1dc], R170 ;  /* 0x0001dcaa01007387 */ /* 0x000fe20000100800 */
[----:B------:R-:W-:Y:S01]  /*149e0*/  USHF.L.U32 UR6, UR19, 0x1, URZ ;  /* 0x0000000113067899 */ /* 0x000fe2000800063f */
[----:B------:R-:W-:Y:S01]  /*149f0*/  LOP3.LUT R3, R235, UR41, R220, 0x96, !PT ;  /* 0x00000029eb037c12 */ /* 0x000fe2000f8e96dc */
[----:B------:R-:W-:Y:S01]  /*14a00*/  ULEA UR4, UR19, 0x1, 0x1 ;  /* 0x0000000113047891 */ /* 0x000fe2000f8e083f */
[----:B------:R-:W-:Y:S01]  /*14a10*/  FMNMX.FTZ R0, R140, R0, !PT ;  /* 0x000000008c007209 */ /* 0x000fe20007810000 */
[----:B------:R-:W-:Y:S02]  /*14a20*/  STL [R1+0x1d8], R169 ;  /* 0x0001d8a901007387 */ /* 0x000fe40000100800 */
[----:B------:R-:W-:Y:S01]  /*14a30*/  ULOP3.LUT UR4, UR4, UR33, URZ, 0x3c, !UPT ;  /* 0x0000002104047292 */ /* 0x000fe2000f8e3c3f */
[----:B------:R-:W-:Y:S01]  /*14a40*/  FMNMX.FTZ R0, R147, R0, !PT ;  /* 0x0000000093007209 */ /* 0x000fe20007810000 */
[----:B------:R-:W-:Y:S03]  /*14a50*/  STL [R1+0x1d4], R168 ;  /* 0x0001d4a801007387 */ /* 0x000fe60000100800 */
[----:B------:R-:W-:Y:S01]  /*14a60*/  FMNMX.FTZ R0, R191, R0, !PT ;  /* 0x00000000bf007209 */ /* 0x000fe20007810000 */
[----:B------:R-:W-:Y:S01]  /*14a70*/  STL [R1+0x1d0], R144 ;  /* 0x0001d09001007387 */ /* 0x000fe20000100800 */
[----:B-12---:R-:W-:-:S02]  /*14a80*/  LOP3.LUT R5, R221, UR4, RZ, 0x3c, !PT ;  /* 0x00000004dd057c12 */ /* 0x006fc4000f8e3cff */
[----:B------:R-:W-:Y:S01]  /*14a90*/  FMNMX.FTZ R2, R195, R0, !PT ;  /* 0x00000000c3027209 */ /* 0x000fe20007810000 */
[----:B------:R-:W-:Y:S01]  /*14aa0*/  STL [R1+0x1cc], R145 ;  /* 0x0001cc9101007387 */ /* 0x000fe20000100800 */
[----:B------:R-:W-:Y:S01]  /*14ab0*/  FMNMX.FTZ R0, R242, R72, !PT ;  /* 0x00000048f2007209 */ /* 0x000fe20007810000 */
[----:B------:R-:W-:Y:S01]  /*14ac0*/  IMAD.WIDE.U32 R20, R5, -0x326172a9, RZ ;  /* 0xcd9e8d5705147825 */ /* 0x000fe200078e00ff */
        /* <DEDUP_REMOVED lines=19> */
[----:B------:R1:W-:Y:S01]  /*14c00*/  STL [R1+0x198], R192 ;  /* 0x000198c001007387 */ /* 0x0003e20000100800 */
        /* <DEDUP_REMOVED lines=11> */
[----:B------:R-:W-:Y:S01]  /*14cc0*/  IMAD.U32 R2, RZ, RZ, UR33 ;  /* 0x00000021ff027e24 */ /* 0x000fe2000f8e00ff */
[----:B------:R-:W-:Y:S01]  /*14cd0*/  FMNMX.FTZ R10, R165, R10, !PT ;  /* 0x0000000aa50a7209 */ /* 0x000fe20007810000 */
[----:B------:R-:W-:Y:S03]  /*14ce0*/  STL [R1+0x188], R187 ;  /* 0x000188bb01007387 */ /* 0x000fe60000100800 */
[----:B------:R-:W-:Y:S01]  /*14cf0*/  FMNMX.FTZ R10, R211, R10, !PT ;  /* 0x0000000ad30a7209 */ /* 0x000fe20007810000 */
[----:B------:R-:W2:Y:S01]  /*14d00*/  SHFL.BFLY PT, R4, R0, 0x2, 0x1f ;  /* 0x0c401f0000047f89 */ /* 0x000ea200000e0000 */
[----:B------:R-:W-:-:S02]  /*14d10*/  LOP3.LUT R2, R221, UR6, R2, 0x96, !PT ;  /* 0x00000006dd027c12 */ /* 0x000fc4000f8e9602 */
[----:B------:R-:W-:Y:S01]  /*14d20*/  FMNMX.FTZ R10, R210, R10, !PT ;  /* 0x0000000ad20a7209 */ /* 0x000fe20007810000 */
[----:B-1----:R-:W-:Y:S01]  /*14d30*/  IMAD.MOV.U32 R192, RZ, RZ, R252 ;  /* 0x000000ffffc07224 */ /* 0x002fe200078e00fc */
[----:B------:R-:W-:Y:S01]  /*14d40*/  STL [R1+0x184], R186 ;  /* 0x000184ba01007387 */ /* 0x000fe20000100800 */
[----:B------:R-:W-:Y:S01]  /*14d50*/  IMAD.WIDE.U32 R238, R2, -0x326172a9, RZ ;  /* 0xcd9e8d5702ee7825 */ /* 0x000fe200078e00ff */
[----:B------:R-:W-:Y:S02]  /*14d60*/  FMNMX.FTZ R10, R209, R10, !PT ;  /* 0x0000000ad10a7209 */ /* 0x000fe40007810000 */
[----:B------:R-:W-:Y:S01]  /*14d70*/  LOP3.LUT R6, R21, UR42, R192, 0x96, !PT ;  /* 0x0000002a15067c12 */ /* 0x000fe2000f8e96c0 */
[----:B------:R-:W-:Y:S01]  /*14d80*/  IMAD.WIDE.U32 R2, R3, -0x326172a9, RZ ;  /* 0xcd9e8d5703027825 */ /* 0x000fe200078e00ff */
[----:B------:R-:W-:Y:S01]  /*14d90*/  FMNMX.FTZ R10, R207, R10, !PT ;  /* 0x0000000acf0a7209 */ /* 0x000fe20007810000 */
[----:B------:R-:W-:Y:S02]  /*14da0*/  STL [R1+0x180], R185 ;  /* 0x000180b901007387 */ /* 0x000fe40000100800 */
[----:B------:R-:W-:Y:S01]  /*14db0*/  IMAD.WIDE.U32 R6, R6, -0x2daee0ad, RZ ;  /* 0xd2511f5306067825 */ /* 0x000fe200078e00ff */
[C---:B------:R-:W-:Y:S01]  /*14dc0*/  LOP3.LUT R8, R3.reuse, UR40, R238, 0x96, !PT ;  /* 0x0000002803087c12 */ /* 0x040fe2000f8e96ee */
[----:B------:R-:W1:Y:S01]  /*14dd0*/  SHFL.BFLY PT, R70, R10, 0x2, 0x1f ;  /* 0x0c401f000a467f89 */ /* 0x000e6200000e0000 */
[----:B------:R-:W-:-:S02]  /*14de0*/  LOP3.LUT R12, R3, UR40, R20, 0x96, !PT ;  /* 0x00000028030c7c12 */ /* 0x000fc4000f8e9614 */
[----:B------:R-:W-:Y:S01]  /*14df0*/  LOP3.LUT R7, R7, UR39, R234, 0x96, !PT ;  /* 0x0000002707077c12 */ /* 0x000fe2000f8e96ea */
[----:B------:R-:W-:Y:S01]  /*14e00*/  IMAD.WIDE.U32 R8, R8, -0x2daee0ad, RZ ;  /* 0xd2511f5308087825 */ /* 0x000fe200078e00ff */
[----:B------:R-:W-:Y:S01]  /*14e10*/  STL [R1+0x17c], R184 ;  /* 0x00017cb801007387 */ /* 0x000fe20000100800 */
[----:B--2---:R-:W-:Y:S02]  /*14e20*/  FMNMX.FTZ R0, R0, R4, !PT ;  /* 0x0000000400007209 */ /* 0x004fe40007810000 */
[----:B------:R-:W-:Y:S01]  /*14e30*/  IMAD.WIDE.U32 R12, R12, -0x2daee0ad, RZ ;  /* 0xd2511f530c0c7825 */ /* 0x000fe200078e00ff */
[----:B------:R-:W-:Y:S01]  /*14e40*/  LOP3.LUT R4, R239, UR42, R192, 0x96, !PT ;  /* 0x0000002aef047c12 */ /* 0x000fe2000f8e96c0 */
[----:B------:R-:W-:Y:S03]  /*14e50*/  STL [R1+0x178], R183 ;  /* 0x000178b701007387 */ /* 0x000fe60000100800 */
[----:B------:R-:W-:Y:S01]  /*14e60*/  LOP3.LUT R14, R13, UR37, R6, 0x96, !PT ;  /* 0x000000250d0e7c12 */ /* 0x000fe2000f8e9606 */
[----:B------:R-:W2:Y:S01]  /*14e70*/  SHFL.BFLY PT, R71, R0, 0x1, 0x1f ;  /* 0x0c201f0000477f89 */ /* 0x000ea200000e0000 */
[----:B------:R-:W-:-:S03]  /*14e80*/  IMAD.WIDE.U32 R4, R4, -0x2daee0ad, RZ ;  /* 0xd2511f5304047825 */ /* 0x000fc600078e00ff */
[----:B------:R-:W-:Y:S01]  /*14e90*/  STL [R1+0x174], R182 ;  /* 0x000174b601007387 */ /* 0x000fe20000100800 */
[----:B------:R-:W-:Y:S01]  /*14ea0*/  IMAD.WIDE.U32 R6, R7, -0x326172a9, RZ ;  /* 0xcd9e8d5707067825 */ /* 0x000fe200078e00ff */
[----:B------:R-:W-:Y:S02]  /*14eb0*/  LOP3.LUT R5, R5, UR39, R234, 0x96, !PT ;  /* 0x0000002705057c12 */ /* 0x000fe4000f8e96ea */
[----:B------:R-:W-:Y:S01]  /*14ec0*/  LOP3.LUT R11, R9, UR37, R4, 0x96, !PT ;  /* 0x00000025090b7c12 */ /* 0x000fe2000f8e9604 */
[----:B------:R-:W-:Y:S01]  /*14ed0*/  IMAD.WIDE.U32 R14, R14, -0x326172a9, RZ ;  /* 0xcd9e8d570e0e7825 */ /* 0x000fe200078e00ff */
[----:B-1----:R-:W-:Y:S01]  /*14ee0*/  FMNMX.FTZ R70, R10, R70, !PT ;  /* 0x000000460a467209 */ /* 0x002fe20007810000 */
[----:B------:R-:W-:Y:S01]  /*14ef0*/  STL [R1+0x170], R181 ;  /* 0x000170b501007387 */ /* 0x000fe20000100800 */
[----:B------:R-:W-:Y:S01]  /*14f00*/  LOP3.LUT R7, R7, UR38, R2, 0x96, !PT ;  /* 0x0000002607077c12 */ /* 0x000fe2000f8e9602 */
[----:B------:R-:W-:Y:S01]  /*14f10*/  IMAD.WIDE.U32 R4, R5, -0x326172a9, RZ ;  /* 0xcd9e8d5705047825 */ /* 0x000fe200078e00ff */
[----:B------:R-:W-:Y:S01]  /*14f20*/  LOP3.LUT R3, R15, UR36, R6, 0x96, !PT ;  /* 0x000000240f037c12 */ /* 0x000fe2000f8e9606 */
[----:B------:R-:W1:Y:S02]  /*14f30*/  SHFL.BFLY PT, R13, R70, 0x1, 0x1f ;  /* 0x0c201f00460d7f89 */ /* 0x000e6400000e0000 */
[----:B------:R-:W-:Y:S01]  /*14f40*/  IMAD.WIDE.U32 R10, R11, -0x326172a9, RZ ;  /* 0xcd9e8d570b0a7825 */ /* 0x000fe200078e00ff */
[----:B------:R-:W-:Y:S01]  /*14f50*/  LOP3.LUT R5, R5, UR38, R2, 0x96, !PT ;  /* 0x0000002605057c12 */ /* 0x000fe2000f8e9602 */
[----:B------:R-:W-:Y:S02]  /*14f60*/  STL [R1+0x16c], R176 ;  /* 0x00016cb001007387 */ /* 0x000fe40000100800 */
[----:B------:R-:W-:Y:S01]  /*14f70*/  IMAD.WIDE.U32 R6, R7, -0x2daee0ad, RZ ;  /* 0xd2511f5307067825 */ /* 0x000fe200078e00ff */
[----:B------:R-:W-:Y:S01]  /*14f80*/  LOP3.LUT R16, R11, UR36, R4, 0x96, !PT ;  /* 0x000000240b107c12 */ /* 0x000fe2000f8e9604 */
[----:B------:R-:W-:Y:S01]  /*14f90*/  STL [R1+0x1e0], R192 ;  /* 0x0001e0c001007387 */ /* 0x000fe20000100800 */
[----:B--2---:R-:W-:Y:S01]  /*14fa0*/  FMNMX.FTZ R71, R0, R71, !PT ;  /* 0x0000004700477209 */ /* 0x004fe20007810000 */
[----:B------:R-:W-:Y:S01]  /*14fb0*/  IMAD.WIDE.U32 R4, R5, -0x2daee0ad, RZ ;  /* 0xd2511f5305047825 */ /* 0x000fe200078e00ff */
[----:B------:R-:W-:Y:S01]  /*14fc0*/  LOP3.LUT R12, R7, UR35, R12, 0x96, !PT ;  /* 0x00000023070c7c12 */ /* 0x000fe2000f8e960c */
[----:B------:R2:W-:Y:S01]  /*14fd0*/  STL [R1+0x1c8], R234 ;  /* 0x0001c8ea01007387 */ /* 0x0005e20000100800 */
[----:B------:R-:W-:Y:S01]  /*14fe0*/  FSETP.NEU.FTZ.AND P4, PT, R71, -INF , PT ;  /* 0xff8000004700780b */ /* 0x000fe20003f9d000 */
[----:B------:R-:W-:-:S04]  /*14ff0*/  IMAD.WIDE.U32 R16, R16, -0x2daee0ad, RZ ;  /* 0xd2511f5310107825 */ /* 0x000fc800078e00ff */
[----:B------:R-:W-:Y:S01]  /*15000*/  FMUL.FTZ R0, R71, UR43 ;  /* 0x0000002b47007c20 */ /* 0x000fe20008410000 */
[----:B------:R-:W-:Y:S01]  /*15010*/  LOP3.LUT R8, R5, UR35, R8, 0x96, !PT ;  /* 0x0000002305087c12 */ /* 0x000fe2000f8e9608 */
[----:B------:R3:W-:Y:S01]  /*15020*/  STL [R1+0x1c4], R235 ;  /* 0x0001c4eb01007387 */ /* 0x0007e20000100800 */
[----:B------:R-:W-:Y:S01]  /*15030*/  IMAD.WIDE.U32 R18, R3, -0x2daee0ad, RZ ;  /* 0xd2511f5303127825 */ /* 0x000fe200078e00ff */
[----:B------:R-:W-:Y:S02]  /*15040*/  LOP3.LUT R2, R17, UR29, R4, 0x96, !PT ;  /* 0x0000001d11027c12 */ /* 0x000fe4000f8e9604 */
[----:B------:R-:W-:Y:S01]  /*15050*/  FSEL R4, R0, RZ, P4 ;  /* 0x000000ff00047208 */ /* 0x000fe20002000000 */
[----:B------:R-:W-:Y:S01]  /*15060*/  IMAD.WIDE.U32 R8, R8, -0x326172a9, RZ ;  /* 0xcd9e8d5708087825 */ /* 0x000fe200078e00ff */
[----:B------:R-:W-:Y:S01]  /*15070*/  LOP3.LUT R7, R19, UR29, R6, 0x96, !PT ;  /* 0x0000001d13077c12 */ /* 0x000fe2000f8e9606 */
[----:B------:R-:W-:Y:S01]  /*15080*/  STL [R1+0x1a8], R71 ;  /* 0x0001a84701007387 */ /* 0x000fe20000100800 */
[----:B-1----:R-:W-:Y:S01]  /*15090*/  FMNMX.FTZ R70, R70, R13, !PT ;  /* 0x0000000d46467209 */ /* 0x002fe20007810000 */
[----:B------:R-:W-:-:S04]  /*150a0*/  IMAD.WIDE.U32 R2, R2, -0x326172a9, RZ ;  /* 0xcd9e8d5702027825 */ /* 0x000fc800078e00ff */
[--C-:B------:R-:W-:Y:S01]  /*150b0*/  FFMA.FTZ R5, R146, UR43, -R4.reuse ;  /* 0x0000002b92057c23 */ /* 0x100fe20008010804 */
[----:B------:R-:W-:Y:S01]  /*150c0*/  FFMA.FTZ R6, R140, UR43, -R4 ;  /* 0x0000002b8c067c23 */ /* 0x000fe20008010804 */
[----:B------:R-:W-:Y:S02]  /*150d0*/  FSETP.NEU.FTZ.AND P5, PT, R70, -INF , PT ;  /* 0xff8000004600780b */ /* 0x000fe40003fbd000 */
[----:B------:R1:W-:Y:S01]  /*150e0*/  MUFU.EX2 R146, R5 ;  /* 0x0000000500927308 */ /* 0x0003e20000000800 */
[----:B------:R-:W-:Y:S02]  /*150f0*/  LOP3.LUT R13, R2, 0xffff, RZ, 0xc0, !PT ;  /* 0x0000ffff020d7812 */ /* 0x000fe400078ec0ff */
[----:B------:R-:W-:Y:S02]  /*15100*/  SHF.R.U32.HI R11, RZ, 0x10, R2 ;  /* 0x00000010ff0b7819 */ /* 0x000fe40000011602 */
[----:B------:R-:W-:Y:S01]  /*15110*/  LOP3.LUT R0, R3, UR22, R8, 0x96, !PT ;  /* 0x0000001603007c12 */ /* 0x000fe2000f8e9608 */
[----:B------:R-:W-:Y:S01]  /*15120*/  FMUL.FTZ R3, R70, UR43 ;  /* 0x0000002b46037c20 */ /* 0x000fe20008410000 */
[----:B------:R-:W-:Y:S01]  /*15130*/  LOP3.LUT R15, R9, UR30, R10, 0x96, !PT ;  /* 0x0000001e090f7c12 */ /* 0x000fe2000f8e960a */
[----:B------:R4:W2:Y:S01]  /*15140*/  MUFU.EX2 R157, R6 ;  /* 0x00000006009d7308 */ /* 0x0008a20000000800 */
[----:B------:R-:W-:Y:S01]  /*15150*/  IMAD.WIDE.U32 R8, R12, -0x326172a9, RZ ;  /* 0xcd9e8d570c087825 */ /* 0x000fe200078e00ff */
[----:B------:R-:W-:-:S02]  /*15160*/  FSEL R51, R71, RZ, P4 ;  /* 0x000000ff47337208 */ /* 0x000fc40002000000 */
[----:B------:R-:W-:Y:S02]  /*15170*/  FSEL R3, R3, RZ, P5 ;  /* 0x000000ff03037208 */ /* 0x000fe40002800000 */
[----:B------:R-:W-:Y:S02]  /*15180*/  LOP3.LUT R19, R9, UR30, R14, 0x96, !PT ;  /* 0x0000001e09137c12 */ /* 0x000fe4000f8e960e */
[----:B-1----:R-:W-:Y:S01]  /*15190*/  LOP3.LUT R5, R2, 0xff, RZ, 0xc0, !PT ;  /* 0x000000ff02057812 */ /* 0x002fe200078ec0ff */
[----:B------:R-:W-:Y:S01]  /*151a0*/  FFMA.FTZ R10, R72, UR43, -R3 ;  /* 0x0000002b480a7c23 */ /* 0x000fe20008010803 */
[----:B------:R-:W-:Y:S02]  /*151b0*/  SHF.R.U32.HI R2, RZ, 0x18, R2 ;  /* 0x00000018ff027819 */ /* 0x000fe40000011602 */
[----:B------:R-:W-:Y:S01]  /*151c0*/  ISETP.LE.U32.AND P3, PT, R5, UR12, PT ;  /* 0x0000000c05007c0c */ /* 0x000fe2000bf63070 */
[----:B------:R1:W-:Y:S01]  /*151d0*/  MUFU.EX2 R140, R10 ;  /* 0x0000000a008c7308 */ /* 0x0003e20000000800 */
[----:B------:R-:W-:Y:S01]  /*151e0*/  ISETP.LE.U32.AND P1, PT, R2, UR12, PT ;  /* 0x0000000c02007c0c */ /* 0x000fe2000bf23070 */
[----:B----4-:R-:W-:Y:S01]  /*151f0*/  IMAD.WIDE.U32 R6, R7, -0x326172a9, RZ ;  /* 0xcd9e8d5707067825 */ /* 0x010fe200078e00ff */
[----:B------:R-:W-:-:S02]  /*15200*/  LOP3.LUT R2, R0, 0xff, RZ, 0xc0, !PT ;  /* 0x000000ff00027812 */ /* 0x000fc400078ec0ff */
[----:B------:R-:W-:Y:S02]  /*15210*/  LOP3.LUT R5, R0, 0xffff, RZ, 0xc0, !PT ;  /* 0x0000ffff00057812 */ /* 0x000fe400078ec0ff */
[----:B------:R-:W-:Y:S02]  /*15220*/  ISETP.LE.U32.AND P6, PT, R2, UR12, PT ;  /* 0x0000000c02007c0c */ /* 0x000fe4000bfc3070 */
[----:B------:R-:W-:Y:S02]  /*15230*/  SHF.R.U32.HI R5, RZ, 0x8, R5 ;  /* 0x00000008ff057819 */ /* 0x000fe40000011605 */
[----:B------:R-:W-:Y:S01]  /*15240*/  LOP3.LUT R2, R7, UR22, R8, 0x96, !PT ;  /* 0x0000001607027c12 */ /* 0x000fe2000f8e9608 */
[----:B------:R-:W-:Y:S01]  /*15250*/  FFMA.FTZ R8, R73, UR43, -R3 ;  /* 0x0000002b49087c23 */ /* 0x000fe20008010803 */
[----:B------:R-:W-:Y:S02]  /*15260*/  LOP3.LUT R5, R5, 0xffff, RZ, 0xc0, !PT ;  /* 0x0000ffff05057812 */ /* 0x000fe400078ec0ff */
[----:B------:R-:W-:Y:S01]  /*15270*/  LOP3.LUT R12, R6, 0xff, RZ, 0xc0, !PT ;  /* 0x000000ff060c7812 */ /* 0x000fe200078ec0ff */
[----:B------:R4:W3:Y:S01]  /*15280*/  MUFU.EX2 R158, R8 ;  /* 0x00000008009e7308 */ /* 0x0008e20000000800 */
[----:B------:R-:W-:-:S02]  /*15290*/  ISETP.LE.U32.AND P2, PT, R5, UR12, PT ;  /* 0x0000000c05007c0c */ /* 0x000fc4000bf43070 */
[----:B--2---:R-:W-:Y:S02]  /*152a0*/  F2FP.BF16.F32.PACK_AB R5, R157, R146 ;  /* 0x000000929d05723e */ /* 0x004fe400000010ff */
[----:B------:R-:W-:Y:S01]  /*152b0*/  LOP3.LUT R24, R6, 0xffff, RZ, 0xc0, !PT ;  /* 0x0000ffff06187812 */ /* 0x000fe200078ec0ff */
[----:B------:R-:W-:Y:S01]  /*152c0*/  FFMA.FTZ R7, R147, UR43, -R4 ;  /* 0x0000002b93077c23 */ /* 0x000fe20008010804 */
[C---:B------:R-:W-:Y:S02]  /*152d0*/  PRMT R29, R5.reuse, 0x7610, R29 ;  /* 0x00007610051d7816 */ /* 0x040fe4000000001d */
[----:B------:R-:W-:Y:S01]  /*152e0*/  PRMT R28, R5, 0x7632, R28 ;  /* 0x00007632051c7816 */ /* 0x000fe2000000001c */
[----:B------:R2:W-:Y:S01]  /*152f0*/  MUFU.EX2 R159, R7 ;  /* 0x00000007009f7308 */ /* 0x0005e20000000800 */
[----:B------:R-:W-:Y:S01]  /*15300*/  SHF.R.U32.HI R5, RZ, 0x18, R0 ;  /* 0x00000018ff057819 */ /* 0x000fe20000011600 */
[----:B------:R-:W-:Y:S01]  /*15310*/  @!P6 HFMA2.BF16_V2 R22, -RZ.H0_H0, RZ.H0_H0, -R29.H0_H0 ;  /* 0x200000ffff16e231 */ /* 0x000fe2000034091d */
[--C-:B------:R-:W-:Y:S01]  /*15320*/  SHF.R.U32.HI R17, RZ, 0x10, R6.reuse ;  /* 0x00000010ff117819 */ /* 0x100fe20000011606 */
[----:B------:R-:W-:Y:S01]  /*15330*/  @!P2 HFMA2.BF16_V2 R23, -RZ.H0_H0, RZ.H0_H0, -R28.H0_H0 ;  /* 0x200000ffff17a231 */ /* 0x000fe2000034091c */
[----:B-1----:R-:W-:-:S02]  /*15340*/  SHF.R.U32.HI R10, RZ, 0x18, R6 ;  /* 0x00000018ff0a7819 */ /* 0x002fc40000011606 */
[----:B------:R-:W-:Y:S01]  /*15350*/  SHF.R.U32.HI R6, RZ, 0x10, R0 ;  /* 0x00000010ff067819 */ /* 0x000fe20000011600 */
[----:B------:R-:W-:Y:S01]  /*15360*/  FFMA.FTZ R0, R191, UR43, -R4 ;  /* 0x0000002bbf007c23 */ /* 0x000fe20008010804 */
[----:B------:R-:W-:Y:S01]  /*15370*/  ISETP.LE.U32.AND P4, PT, R5, UR12, PT ;  /* 0x0000000c05007c0c */ /* 0x000fe2000bf83070 */
[--C-:B------:R-:W-:Y:S01]  /*15380*/  FFMA.FTZ R5, R74, UR43, -R3.reuse ;  /* 0x0000002b4a057c23 */ /* 0x100fe20008010803 */
[----:B----4-:R-:W-:Y:S01]  /*15390*/  FFMA.FTZ R8, R75, UR43, -R3 ;  /* 0x0000002b4b087c23 */ /* 0x010fe20008010803 */
[----:B------:R3:W1:Y:S01]  /*153a0*/  MUFU.EX2 R169, R0 ;  /* 0x0000000000a97308 */ /* 0x0006620000000800 */
[----:B------:R-:W-:Y:S02]  /*153b0*/  LOP3.LUT R6, R6, 0xff, RZ, 0xc0, !PT ;  /* 0x000000ff06067812 */ /* 0x000fe400078ec0ff */
[----:B------:R-:W-:Y:S02]  /*153c0*/  PRMT R248, R29, 0x5410, R28 ;  /* 0x000054101df87816 */ /* 0x000fe4000000001c */
[----:B------:R-:W-:-:S02]  /*153d0*/  @!P6 PRMT R29, R22, 0x5410, RZ ;  /* 0x00005410161de816 */ /* 0x000fc400000000ff */
[----:B------:R-:W-:Y:S01]  /*153e0*/  ISETP.LE.U32.AND P6, PT, R6, UR12, PT ;  /* 0x0000000c06007c0c */ /* 0x000fe2000bfc3070 */
[----:B------:R4:W-:Y:S01]  /*153f0*/  MUFU.EX2 R147, R5 ;  /* 0x0000000500937308 */ /* 0x0009e20000000800 */
[----:B--2---:R-:W-:Y:S01]  /*15400*/  IMAD.WIDE.U32 R6, R15, -0x2daee0ad, RZ ;  /* 0xd2511f530f067825 */ /* 0x004fe200078e00ff */
[----:B------:R-:W-:Y:S02]  /*15410*/  @!P2 PRMT R28, R23, 0x5410, RZ ;  /* 0x00005410171ca816 */ /* 0x000fe400000000ff */
[----:B------:R-:W-:-:S04]  /*15420*/  LOP3.LUT R9, R6, 0xffff, RZ, 0xc0, !PT ;  /* 0x0000ffff06097812 */ /* 0x000fc800078ec0ff */
[----:B------:R1:W2:Y:S01]  /*15430*/  MUFU.EX2 R252, R8 ;  /* 0x0000000800fc7308 */ /* 0x0002a20000000800 */
[----:B---3--:R-:W-:Y:S02]  /*15440*/  F2FP.BF16.F32.PACK_AB R0, R158, R140 ;  /* 0x0000008c9e00723e */ /* 0x008fe400000010ff */
[----:B------:R-:W-:Y:S02]  /*15450*/  SHF.R.U32.HI R14, RZ, 0x10, R6 ;  /* 0x00000010ff0e7819 */ /* 0x000fe40000011606 */
[C---:B------:R-:W-:Y:S02]  /*15460*/  PRMT R27, R0.reuse, 0x7632, R27 ;  /* 0x00007632001b7816 */ /* 0x040fe4000000001b */
[----:B------:R-:W-:Y:S02]  /*15470*/  PRMT R26, R0, 0x7610, R26 ;  /* 0x00007610001a7816 */ /* 0x000fe4000000001a */
[----:B----4-:R-:W-:Y:S01]  /*15480*/  SHF.R.U32.HI R5, RZ, 0x8, R13 ;  /* 0x00000008ff057819 */ /* 0x010fe2000001160d */
[----:B------:R-:W-:Y:S01]  /*15490*/  @!P4 HFMA2.BF16_V2 R25, -RZ.H0_H0, RZ.H0_H0, -R27.H0_H0 ;  /* 0x200000ffff19c231 */ /* 0x000fe2000034091b */
[----:B------:R-:W-:Y:S01]  /*154a0*/  PRMT R170, R26, 0x5410, R27 ;  /* 0x000054101aaa7816 */ /* 0x000fe2000000001b */
[----:B------:R-:W-:Y:S01]  /*154b0*/  @!P6 HFMA2.BF16_V2 R30, -RZ.H0_H0, RZ.H0_H0, -R26.H0_H0 ;  /* 0x200000ffff1ee231 */ /* 0x000fe2000034091a */
[----:B------:R-:W-:-:S02]  /*154c0*/  LOP3.LUT R5, R5, 0xffff, RZ, 0xc0, !PT ;  /* 0x0000ffff05057812 */ /* 0x000fc400078ec0ff */
[----:B------:R-:W-:Y:S02]  /*154d0*/  @!P4 PRMT R27, R25, 0x5410, RZ ;  /* 0x00005410191bc816 */ /* 0x000fe400000000ff */
[----:B------:R-:W-:Y:S01]  /*154e0*/  ISETP.LE.U32.AND P4, PT, R5, UR12, PT ;  /* 0x0000000c05007c0c */ /* 0x000fe2000bf83070 */
[----:B------:R-:W-:Y:S01]  /*154f0*/  FFMA.FTZ R5, R195, UR43, -R4 ;  /* 0x0000002bc3057c23 */ /* 0x000fe20008010804 */
[----:B-1----:R-:W-:Y:S02]  /*15500*/  F2FP.BF16.F32.PACK_AB R8, R169, R159 ;  /* 0x0000009fa908723e */ /* 0x002fe400000010ff */
[----:B------:R-:W-:Y:S01]  /*15510*/  LOP3.LUT R0, R11, 0xff, RZ, 0xc0, !PT ;  /* 0x000000ff0b007812 */ /* 0x000fe200078ec0ff */
[----:B------:R2:W-:Y:S01]  /*15520*/  MUFU.EX2 R231, R5 ;  /* 0x0000000500e77308 */ /* 0x0005e20000000800 */
[----:B------:R-:W-:Y:S02]  /*15530*/  PRMT R226, R8, 0x7632, R226 ;  /* 0x0000763208e27816 */ /* 0x000fe400000000e2 */
[----:B------:R-:W-:-:S02]  /*15540*/  ISETP.LE.U32.AND P2, PT, R0, UR12, PT ;  /* 0x0000000c00007c0c */ /* 0x000fc4000bf43070 */
[----:B------:R-:W-:Y:S02]  /*15550*/  LOP3.LUT R11, R6, 0xff, RZ, 0xc0, !PT ;  /* 0x000000ff060b7812 */ /* 0x000fe400078ec0ff */
[----:B------:R-:W-:Y:S01]  /*15560*/  SHF.R.U32.HI R13, RZ, 0x18, R6 ;  /* 0x00000018ff0d7819 */ /* 0x000fe20000011606 */
[----:B------:R-:W-:Y:S01]  /*15570*/  FFMA.FTZ R6, R200, UR43, -R4 ;  /* 0x0000002bc8067c23 */ /* 0x000fe20008010804 */
[----:B------:R-:W-:Y:S01]  /*15580*/  LOP3.LUT R0, R7, UR25, R16, 0x96, !PT ;  /* 0x0000001907007c12 */ /* 0x000fe2000f8e9610 */
[----:B------:R-:W-:Y:S01]  /*15590*/  @!P4 HFMA2.BF16_V2 R31, -RZ.H0_H0, RZ.H0_H0, -R226.H0_H0 ;  /* 0x200000ffff1fc231 */ /* 0x000fe200003409e2 */
[----:B------:R-:W-:Y:S01]  /*155a0*/  PRMT R227, R8, 0x7610, R227 ;  /* 0x0000761008e37816 */ /* 0x000fe200000000e3 */
[----:B------:R1:W3:Y:S01]  /*155b0*/  MUFU.EX2 R232, R6 ;  /* 0x0000000600e87308 */ /* 0x0002e20000000800 */
[----:B------:R-:W-:Y:S01]  /*155c0*/  FFMA.FTZ R7, R141, UR43, -R3 ;  /* 0x0000002b8d077c23 */ /* 0x000fe20008010803 */
[----:B------:R-:W-:Y:S02]  /*155d0*/  @!P6 PRMT R26, R30, 0x5410, RZ ;  /* 0x000054101e1ae816 */ /* 0x000fe400000000ff */
[----:B------:R-:W-:Y:S01]  /*155e0*/  PRMT R180, R227, 0x5410, R226 ;  /* 0x00005410e3b47816 */ /* 0x000fe200000000e2 */
[----:B------:R-:W-:Y:S01]  /*155f0*/  @!P3 HFMA2.BF16_V2 R33, -RZ.H0_H0, RZ.H0_H0, -R227.H0_H0 ;  /* 0x200000ffff21b231 */ /* 0x000fe200003409e3 */
[----:B--2---:R-:W-:-:S02]  /*15600*/  F2FP.BF16.F32.PACK_AB R5, R252, R147 ;  /* 0x00000093fc05723e */ /* 0x004fc400000010ff */
[----:B------:R-:W-:Y:S01]  /*15610*/  @!P4 PRMT R226, R31, 0x5410, RZ ;  /* 0x000054101fe2c816 */ /* 0x000fe200000000ff */
[----:B------:R3:W-:Y:S01]  /*15620*/  MUFU.EX2 R141, R7 ;  /* 0x00000007008d7308 */ /* 0x0007e20000000800 */
[C---:B------:R-:W-:Y:S02]  /*15630*/  PRMT R225, R5.reuse, 0x7632, R225 ;  /* 0x0000763205e17816 */ /* 0x040fe400000000e1 */
[----:B------:R-:W-:Y:S02]  /*15640*/  PRMT R224, R5, 0x7610, R224 ;  /* 0x0000761005e07816 */ /* 0x000fe400000000e0 */
[----:B------:R-:W-:Y:S01]  /*15650*/  LOP3.LUT R5, R0, 0xffff, RZ, 0xc0, !PT ;  /* 0x0000ffff00057812 */ /* 0x000fe200078ec0ff */
[----:B------:R-:W-:Y:S01]  /*15660*/  @!P1 HFMA2.BF16_V2 R32, -RZ.H0_H0, RZ.H0_H0, -R225.H0_H0 ;  /* 0x200000ffff209231 */ /* 0x000fe200003409e1 */
[----:B------:R-:W-:Y:S01]  /*15670*/  PRMT R249, R224, 0x5410, R225 ;  /* 0x00005410e0f97816 */ /* 0x000fe200000000e1 */
[----:B------:R-:W-:Y:S01]  /*15680*/  @!P2 HFMA2.BF16_V2 R34, -RZ.H0_H0, RZ.H0_H0, -R224.H0_H0 ;  /* 0x200000ffff22a231 */ /* 0x000fe200003409e0 */
[----:B-1----:R-:W-:-:S02]  /*15690*/  LOP3.LUT R6, R0, 0xff, RZ, 0xc0, !PT ;  /* 0x000000ff00067812 */ /* 0x002fc400078ec0ff */
[----:B------:R-:W-:Y:S02]  /*156a0*/  SHF.R.U32.HI R5, RZ, 0x8, R5 ;  /* 0x00000008ff057819 */ /* 0x000fe40000011605 */
[----:B------:R-:W-:Y:S01]  /*156b0*/  ISETP.LE.U32.AND P4, PT, R6, UR12, PT ;  /* 0x0000000c06007c0c */ /* 0x000fe2000bf83070 */
[----:B------:R-:W-:Y:S01]  /*156c0*/  FFMA.FTZ R6, R44, UR43, -R3 ;  /* 0x0000002b2c067c23 */ /* 0x000fe20008010803 */
[----:B------:R-:W-:Y:S02]  /*156d0*/  LOP3.LUT R5, R5, 0xffff, RZ, 0xc0, !PT ;  /* 0x0000ffff05057812 */ /* 0x000fe400078ec0ff */
[----:B------:R-:W-:Y:S01]  /*156e0*/  @!P1 PRMT R225, R32, 0x5410, RZ ;  /* 0x0000541020e19816 */ /* 0x000fe200000000ff */
[----:B------:R1:W2:Y:S01]  /*156f0*/  MUFU.EX2 R145, R6 ;  /* 0x0000000600917308 */ /* 0x0002a20000000800 */
[----:B------:R-:W-:Y:S02]  /*15700*/  ISETP.LE.U32.AND P1, PT, R5, UR12, PT ;  /* 0x0000000c05007c0c */ /* 0x000fe4000bf23070 */
[----:B------:R-:W-:-:S02]  /*15710*/  SHF.R.U32.HI R5, RZ, 0x10, R0 ;  /* 0x00000010ff057819 */ /* 0x000fc40000011600 */
[----:B---3--:R-:W-:Y:S02]  /*15720*/  F2FP.BF16.F32.PACK_AB R7, R232, R231 ;  /* 0x000000e7e807723e */ /* 0x008fe400000010ff */
[----:B------:R-:W-:Y:S02]  /*15730*/  LOP3.LUT R5, R5, 0xff, RZ, 0xc0, !PT ;  /* 0x000000ff05057812 */ /* 0x000fe400078ec0ff */
[----:B------:R-:W-:Y:S02]  /*15740*/  @!P2 PRMT R224, R34, 0x5410, RZ ;  /* 0x0000541022e0a816 */ /* 0x000fe400000000ff */
[----:B------:R-:W-:Y:S01]  /*15750*/  ISETP.LE.U32.AND P2, PT, R5, UR12, PT ;  /* 0x0000000c05007c0c */ /* 0x000fe2000bf43070 */
[----:B------:R-:W-:Y:S01]  /*15760*/  FFMA.FTZ R5, R201, UR43, -R4 ;  /* 0x0000002bc9057c23 */ /* 0x000fe20008010804 */
[C---:B------:R-:W-:Y:S02]  /*15770*/  PRMT R223, R7.reuse, 0x7610, R223 ;  /* 0x0000761007df7816 */ /* 0x040fe400000000df */
[----:B------:R-:W-:Y:S01]  /*15780*/  PRMT R222, R7, 0x7632, R222 ;  /* 0x0000763207de7816 */ /* 0x000fe200000000de */
[----:B------:R3:W-:Y:S01]  /*15790*/  MUFU.EX2 R229, R5 ;  /* 0x0000000500e57308 */ /* 0x0007e20000000800 */
[----:B-1----:R-:W-:Y:S01]  /*157a0*/  FFMA.FTZ R6, R202, UR43, -R4 ;  /* 0x0000002bca067c23 */ /* 0x002fe20008010804 */
[----:B------:R-:W-:Y:S01]  /*157b0*/  @!P4 HFMA2.BF16_V2 R35, -RZ.H0_H0, RZ.H0_H0, -R223.H0_H0 ;  /* 0x200000ffff23c231 */ /* 0x000fe200003409df */
[----:B------:R-:W-:Y:S01]  /*157c0*/  SHF.R.U32.HI R0, RZ, 0x18, R0 ;  /* 0x00000018ff007819 */ /* 0x000fe20000011600 */
[----:B------:R-:W-:Y:S01]  /*157d0*/  @!P1 HFMA2.BF16_V2 R36, -RZ.H0_H0, RZ.H0_H0, -R222.H0_H0 ;  /* 0x200000ffff249231 */ /* 0x000fe200003409de */
[----:B------:R-:W-:-:S02]  /*157e0*/  PRMT R15, R223, 0x5410, R222 ;  /* 0x00005410df0f7816 */ /* 0x000fc400000000de */
[----:B------:R-:W-:Y:S01]  /*157f0*/  @!P4 PRMT R223, R35, 0x5410, RZ ;  /* 0x0000541023dfc816 */ /* 0x000fe200000000ff */
[----:B------:R2:W1:Y:S01]  /*15800*/  MUFU.EX2 R183, R6 ;  /* 0x0000000600b77308 */ /* 0x0004620000000800 */
[----:B------:R-:W-:Y:S02]  /*15810*/  ISETP.LE.U32.AND P4, PT, R0, UR12, PT ;  /* 0x0000000c00007c0c */ /* 0x000fe4000bf83070 */
[----:B------:R-:W-:Y:S02]  /*15820*/  SHF.R.U32.HI R0, RZ, 0x8, R9 ;  /* 0x00000008ff007819 */ /* 0x000fe40000011609 */
[----:B------:R-:W-:Y:S02]  /*15830*/  @!P1 PRMT R222, R36, 0x5410, RZ ;  /* 0x0000541024de9816 */ /* 0x000fe400000000ff */
[----:B------:R-:W-:Y:S01]  /*15840*/  LOP3.LUT R0, R0, 0xffff, RZ, 0xc0, !PT ;  /* 0x0000ffff00007812 */ /* 0x000fe200078ec0ff */
[----:B---3--:R-:W-:Y:S01]  /*15850*/  FFMA.FTZ R5, R142, UR43, -R3 ;  /* 0x0000002b8e057c23 */ /* 0x008fe20008010803 */
[----:B------:R-:W-:-:S02]  /*15860*/  ISETP.LE.U32.AND P1, PT, R11, UR12, PT ;  /* 0x0000000c0b007c0c */ /* 0x000fc4000bf23070 */
[----:B------:R-:W-:Y:S01]  /*15870*/  ISETP.LE.U32.AND P6, PT, R12, UR12, PT ;  /* 0x0000000c0c007c0c */ /* 0x000fe2000bfc3070 */
[----:B------:R3:W-:Y:S01]  /*15880*/  MUFU.EX2 R234, R5 ;  /* 0x0000000500ea7308 */ /* 0x0007e20000000800 */
[----:B------:R-:W-:Y:S02]  /*15890*/  @!P3 PRMT R227, R33, 0x5410, RZ ;  /* 0x0000541021e3b816 */ /* 0x000fe400000000ff */
[----:B------:R-:W-:Y:S02]  /*158a0*/  ISETP.LE.U32.AND P3, PT, R10, UR12, PT ;  /* 0x0000000c0a007c0c */ /* 0x000fe4000bf63070 */
[----:B--2---:R-:W-:Y:S01]  /*158b0*/  F2FP.BF16.F32.PACK_AB R6, R145, R141 ;  /* 0x0000008d9106723e */ /* 0x004fe200000010ff */
[----:B------:R-:W-:Y:S01]  /*158c0*/  STL [R1+0x1ac], R227 ;  /* 0x0001ace301007387 */ /* 0x000fe20000100800 */
[----:B------:R-:W-:Y:S02]  /*158d0*/  FSEL R10, R70, RZ, P5 ;  /* 0x000000ff460a7208 */ /* 0x000fe40002800000 */
[C---:B------:R-:W-:Y:S01]  /*158e0*/  PRMT R219, R6.reuse, 0x7610, R219 ;  /* 0x0000761006db7816 */ /* 0x040fe200000000db */
[----:B------:R-:W-:Y:S01]  /*158f0*/  STL [R1+0x1b0], R226 ;  /* 0x0001b0e201007387 */ /* 0x000fe20000100800 */
[----:B------:R-:W-:Y:S01]  /*15900*/  PRMT R218, R6, 0x7632, R218 ;  /* 0x0000763206da7816 */ /* 0x000fe200000000da */
[----:B------:R-:W-:-:S04]  /*15910*/  IMAD.WIDE.U32 R6, R19, -0x2daee0ad, RZ ;  /* 0xd2511f5313067825 */ /* 0x000fc800078e00ff */
[----:B------:R-:W-:Y:S01]  /*15920*/  @!P2 HFMA2.BF16_V2 R37, -RZ.H0_H0, RZ.H0_H0, -R219.H0_H0 ;  /* 0x200000ffff25a231 */ /* 0x000fe200003409db */
[----:B------:R-:W-:Y:S01]  /*15930*/  PRMT R235, R219, 0x5410, R218 ;  /* 0x00005410dbeb7816 */ /* 0x000fe200000000da */
[----:B------:R-:W-:Y:S02]  /*15940*/  @!P4 HFMA2.BF16_V2 R38, -RZ.H0_H0, RZ.H0_H0, -R218.H0_H0 ;  /* 0x200000ffff26c231 */ /* 0x000fe400003409da */
[----:B---3--:R-:W-:Y:S01]  /*15950*/  FFMA.FTZ R5, R143, UR43, -R3 ;  /* 0x0000002b8f057c23 */ /* 0x008fe20008010803 */
[----:B------:R-:W-:Y:S01]  /*15960*/  LOP3.LUT R8, R6, 0xff, RZ, 0xc0, !PT ;  /* 0x000000ff06087812 */ /* 0x000fe200078ec0ff */
[----:B------:R-:W-:Y:S01]  /*15970*/  STL [R1+0x1b4], R225 ;  /* 0x0001b4e101007387 */ /* 0x000fe20000100800 */
[----:B------:R-:W-:Y:S01]  /*15980*/  @!P2 PRMT R219, R37, 0x5410, RZ ;  /* 0x0000541025dba816 */ /* 0x000fe200000000ff */
[----:B------:R-:W2:Y:S01]  /*15990*/  MUFU.EX2 R250, R5 ;  /* 0x0000000500fa7308 */ /* 0x000ea20000000800 */
[----:B------:R-:W-:Y:S02]  /*159a0*/  ISETP.LE.U32.AND P2, PT, R0, UR12, PT ;  /* 0x0000000c00007c0c */ /* 0x000fe4000bf43070 */
[----:B-1----:R-:W-:-:S02]  /*159b0*/  F2FP.BF16.F32.PACK_AB R0, R229, R183 ;  /* 0x000000b7e500723e */ /* 0x002fc400000010ff */
[----:B------:R-:W-:Y:S02]  /*159c0*/  @!P4 PRMT R218, R38, 0x5410, RZ ;  /* 0x0000541026dac816 */ /* 0x000fe400000000ff */
[C---:B------:R-:W-:Y:S02]  /*159d0*/  PRMT R217, R0.reuse, 0x7610, R217 ;  /* 0x0000761000d97816 */ /* 0x040fe400000000d9 */
[----:B------:R-:W-:Y:S02]  /*159e0*/  PRMT R216, R0, 0x7632, R216 ;  /* 0x0000763200d87816 */ /* 0x000fe400000000d8 */
[----:B------:R-:W-:Y:S01]  /*159f0*/  LOP3.LUT R0, R17, 0xff, RZ, 0xc0, !PT ;  /* 0x000000ff11007812 */ /* 0x000fe200078ec0ff */
[----:B------:R-:W-:Y:S01]  /*15a00*/  @!P1 HFMA2.BF16_V2 R39, -RZ.H0_H0, RZ.H0_H0, -R217.H0_H0 ;  /* 0x200000ffff279231 */ /* 0x000fe200003409d9 */
[----:B------:R-:W-:Y:S01]  /*15a10*/  PRMT R178, R217, 0x5410, R216 ;  /* 0x00005410d9b27816 */ /* 0x000fe200000000d8 */
[----:B------:R-:W-:Y:S01]  /*15a20*/  @!P2 HFMA2.BF16_V2 R40, -RZ.H0_H0, RZ.H0_H0, -R216.H0_H0 ;  /* 0x200000ffff28a231 */ /* 0x000fe200003409d8 */
[----:B------:R-:W-:-:S02]  /*15a30*/  ISETP.LE.U32.AND P4, PT, R13, UR12, PT ;  /* 0x0000000c0d007c0c */ /* 0x000fc4000bf83070 */
[----:B------:R-:W-:Y:S02]  /*15a40*/  @!P1 PRMT R217, R39, 0x5410, RZ ;  /* 0x0000541027d99816 */ /* 0x000fe400000000ff */
[----:B------:R-:W-:Y:S02]  /*15a50*/  ISETP.LE.U32.AND P1, PT, R0, UR12, PT ;  /* 0x0000000c00007c0c */ /* 0x000fe4000bf23070 */
[----:B------:R-:W-:Y:S02]  /*15a60*/  LOP3.LUT R0, R14, 0xff, RZ, 0xc0, !PT ;  /* 0x000000ff0e007812 */ /* 0x000fe400078ec0ff */
[----:B------:R-:W-:Y:S02]  /*15a70*/  @!P2 PRMT R216, R40, 0x5410, RZ ;  /* 0x0000541028d8a816 */ /* 0x000fe400000000ff */
[----:B------:R-:W-:Y:S02]  /*15a80*/  ISETP.LE.U32.AND P2, PT, R0, UR12, PT ;  /* 0x0000000c00007c0c */ /* 0x000fe4000bf43070 */
[----:B--2---:R-:W-:-:S02]  /*15a90*/  F2FP.BF16.F32.PACK_AB R0, R250, R234 ;  /* 0x000000eafa00723e */ /* 0x004fc400000010ff */
[----:B------:R-:W-:Y:S02]  /*15aa0*/  LOP3.LUT R14, R6, 0xffff, RZ, 0xc0, !PT ;  /* 0x0000ffff060e7812 */ /* 0x000fe400078ec0ff */
[--C-:B------:R-:W-:Y:S02]  /*15ab0*/  SHF.R.U32.HI R13, RZ, 0x10, R6.reuse ;  /* 0x00000010ff0d7819 */ /* 0x100fe40000011606 */
[----:B------:R-:W-:Y:S01]  /*15ac0*/  SHF.R.U32.HI R9, RZ, 0x18, R6 ;  /* 0x00000018ff097819 */ /* 0x000fe20000011606 */
[----:B------:R-:W-:Y:S01]  /*15ad0*/  FFMA.FTZ R6, R204, UR43, -R4 ;  /* 0x0000002bcc067c23 */ /* 0x000fe20008010804 */
[C---:B------:R-:W-:Y:S02]  /*15ae0*/  PRMT R215, R0.reuse, 0x7610, R215 ;  /* 0x0000761000d77816 */ /* 0x040fe400000000d7 */
[----:B------:R-:W-:Y:S01]  /*15af0*/  PRMT R214, R0, 0x7632, R214 ;  /* 0x0000763200d67816 */ /* 0x000fe200000000d6 */
[----:B------:R-:W-:Y:S01]  /*15b00*/  FFMA.FTZ R0, R203, UR43, -R4 ;  /* 0x0000002bcb007c23 */ /* 0x000fe20008010804 */
[----:B------:R1:W-:Y:S01]  /*15b10*/  MUFU.EX2 R179, R6 ;  /* 0x0000000600b37308 */ /* 0x0003e20000000800 */
[----:B------:R-:W-:Y:S01]  /*15b20*/  @!P2 HFMA2.BF16_V2 R41, -RZ.H0_H0, RZ.H0_H0, -R215.H0_H0 ;  /* 0x200000ffff29a231 */ /* 0x000fe200003409d7 */
[----:B------:R-:W-:Y:S01]  /*15b30*/  PRMT R22, R215, 0x5410, R214 ;  /* 0x00005410d7167816 */ /* 0x000fe200000000d6 */
[----:B------:R-:W-:Y:S01]  /*15b40*/  @!P4 HFMA2.BF16_V2 R44, -RZ.H0_H0, RZ.H0_H0, -R214.H0_H0 ;  /* 0x200000ffff2cc231 */ /* 0x000fe200003409d6 */
[----:B------:R-:W-:-:S02]  /*15b50*/  LOP3.LUT R5, R7, UR25, R18, 0x96, !PT ;  /* 0x0000001907057c12 */ /* 0x000fc4000f8e9612 */
[----:B------:R-:W-:Y:S02]  /*15b60*/  @!P2 PRMT R215, R41, 0x5410, RZ ;  /* 0x0000541029d7a816 */ /* 0x000fe400000000ff */
[----:B------:R2:W3:Y:S01]  /*15b70*/  MUFU.EX2 R233, R0 ;  /* 0x0000000000e97308 */ /* 0x0004e20000000800 */
[----:B------:R-:W-:Y:S02]  /*15b80*/  @!P4 PRMT R214, R44, 0x5410, RZ ;  /* 0x000054102cd6c816 */ /* 0x000fe400000000ff */
[----:B-1----:R-:W-:-:S04]  /*15b90*/  LOP3.LUT R6, R2, 0xff, RZ, 0xc0, !PT ;  /* 0x000000ff02067812 */ /* 0x002fc800078ec0ff */
[----:B------:R-:W-:Y:S02]  /*15ba0*/  ISETP.LE.U32.AND P2, PT, R6, UR12, PT ;  /* 0x0000000c06007c0c */ /* 0x000fe4000bf43070 */
[----:B--2---:R-:W-:-:S04]  /*15bb0*/  LOP3.LUT R0, R2, 0xffff, RZ, 0xc0, !PT ;  /* 0x0000ffff02007812 */ /* 0x004fc800078ec0ff */
[----:B------:R-:W-:-:S04]  /*15bc0*/  SHF.R.U32.HI R0, RZ, 0x8, R0 ;  /* 0x00000008ff007819 */ /* 0x000fc80000011600 */
[----:B------:R-:W-:-:S04]  /*15bd0*/  LOP3.LUT R0, R0, 0xffff, RZ, 0xc0, !PT ;  /* 0x0000ffff00007812 */ /* 0x000fc800078ec0ff */
[----:B------:R-:W-:Y:S02]  /*15be0*/  ISETP.LE.U32.AND P4, PT, R0, UR12, PT ;  /* 0x0000000c00007c0c */ /* 0x000fe4000bf83070 */
[----:B---3--:R-:W-:-:S04]  /*15bf0*/  F2FP.BF16.F32.PACK_AB R0, R233, R179 ;  /* 0x000000b3e900723e */ /* 0x008fc800000010ff */
[C---:B------:R-:W-:Y:S02]  /*15c00*/  PRMT R204, R0.reuse, 0x7610, R204 ;  /* 0x0000761000cc7816 */ /* 0x040fe400000000cc */
[----:B------:R-:W-:Y:S02]  /*15c10*/  PRMT R203, R0, 0x7632, R203 ;  /* 0x0000763200cb7816 */ /* 0x000fe400000000cb */
[----:B------:R-:W-:Y:S01]  /*15c20*/  SHF.R.U32.HI R0, RZ, 0x18, R2 ;  /* 0x00000018ff007819 */ /* 0x000fe20000011602 */
[----:B------:R-:W-:Y:S01]  /*15c30*/  @!P2 HFMA2.BF16_V2 R47, -RZ.H0_H0, RZ.H0_H0, -R204.H0_H0 ;  /* 0x200000ffff2fa231 */ /* 0x000fe200003409cc */
[----:B------:R-:W-:Y:S01]  /*15c40*/  PRMT R228, R204, 0x5410, R203 ;  /* 0x00005410cce47816 */ /* 0x000fe200000000cb */
[----:B------:R-:W-:-:S03]  /*15c50*/  @!P4 HFMA2.BF16_V2 R48, -RZ.H0_H0, RZ.H0_H0, -R203.H0_H0 ;  /* 0x200000ffff30c231 */ /* 0x000fc600003409cb */
[----:B------:R-:W-:Y:S02]  /*15c60*/  @!P2 PRMT R204, R47, 0x5410, RZ ;  /* 0x000054102fcca816 */ /* 0x000fe400000000ff */
[----:B------:R-:W-:Y:S02]  /*15c70*/  ISETP.LE.U32.AND P2, PT, R0, UR12, PT ;  /* 0x0000000c00007c0c */ /* 0x000fe4000bf43070 */
[----:B------:R-:W-:Y:S02]  /*15c80*/  SHF.R.U32.HI R0, RZ, 0x10, R2 ;  /* 0x00000010ff007819 */ /* 0x000fe40000011602 */
[----:B------:R-:W-:Y:S02]  /*15c90*/  FMNMX.FTZ R2, R241, R161, !PT ;  /* 0x000000a1f1027209 */ /* 0x000fe40007810000 */
[----:B------:R-:W-:Y:S02]  /*15ca0*/  LOP3.LUT R0, R0, 0xff, RZ, 0xc0, !PT ;  /* 0x000000ff00007812 */ /* 0x000fe400078ec0ff */
[----:B------:R-:W-:-:S02]  /*15cb0*/  @!P4 PRMT R203, R48, 0x5410, RZ ;  /* 0x0000541030cbc816 */ /* 0x000fc400000000ff */
[----:B------:R-:W-:Y:S02]  /*15cc0*/  ISETP.LE.U32.AND P4, PT, R0, UR12, PT ;  /* 0x0000000c00007c0c */ /* 0x000fe4000bf83070 */
[----:B------:R-:W-:Y:S02]  /*15cd0*/  FMNMX.FTZ R2, R162, R2, !PT ;  /* 0x00000002a2027209 */ /* 0x000fe40007810000 */
        /* <DEDUP_REMOVED lines=15> */
[----:B-1----:R-:W-:Y:S01]  /*15dd0*/  FFMA.FTZ R2, R152, UR43, -R3 ;  /* 0x0000002b98027c23 */ /* 0x002fe20008010803 */
[----:B------:R-:W-:Y:S02]  /*15de0*/  FMNMX.FTZ R69, R62, R69, !PT ;  /* 0x000000453e457209 */ /* 0x000fe40007810000 */
[----:B------:R-:W-:Y:S01]  /*15df0*/  FMNMX.FTZ R0, R148, R0, !PT ;  /* 0x0000000094007209 */ /* 0x000fe20007810000 */
[----:B------:R1:W2:Y:S01]  /*15e00*/  MUFU.EX2 R190, R2 ;  /* 0x0000000200be7308 */ /* 0x0002a20000000800 */
        /* <DEDUP_REMOVED lines=9> */
[--C-:B-1----:R-:W-:Y:S01]  /*15ea0*/  FFMA.FTZ R2, R206, UR43, -R4.reuse ;  /* 0x0000002bce027c23 */ /* 0x102fe20008010804 */
[----:B------:R-:W-:Y:S01]  /*15eb0*/  FMNMX.FTZ R0, R55, R0, !PT ;  /* 0x0000000037007209 */ /* 0x000fe20007810000 */
[----:B------:R-:W-:Y:S01]  /*15ec0*/  IMAD.MOV.U32 R206, RZ, RZ, R169 ;  /* 0x000000ffffce7224 */ /* 0x000fe200078e00a9 */
[----:B------:R-:W-:Y:S01]  /*15ed0*/  FMNMX.FTZ R69, R43, R69, !PT ;  /* 0x000000452b457209 */ /* 0x000fe20007810000 */
[----:B------:R-:W-:Y:S01]  /*15ee0*/  MUFU.EX2 R251, R2 ;  /* 0x0000000200fb7308 */ /* 0x000fe20000000800 */
[----:B------:R-:W-:Y:S02]  /*15ef0*/  FMNMX.FTZ R0, R50, R0, !PT ;  /* 0x0000000032007209 */ /* 0x000fe40007810000 */
[----:B------:R-:W-:Y:S02]  /*15f00*/  FMNMX.FTZ R69, R42, R69, !PT ;  /* 0x000000452a457209 */ /* 0x000fe40007810000 */
[----:B------:R-:W-:Y:S01]  /*15f10*/  FMNMX.FTZ R68, R49, R0, !PT ;  /* 0x0000000031447209 */ /* 0x000fe20007810000 */
[----:B------:R-:W-:-:S02]  /*15f20*/  FFMA.FTZ R0, R205, UR43, -R4 ;  /* 0x0000002bcd007c23 */ /* 0x000fc40008010804 */
[----:B------:R-:W1:Y:S01]  /*15f30*/  SHFL.BFLY PT, R6, R69, 0x2, 0x1f ;  /* 0x0c401f0045067f89 */ /* 0x000e6200000e0000 */
[----:B------:R-:W-:Y:S01]  /*15f40*/  FMNMX.FTZ R68, R46, R68, !PT ;  /* 0x000000442e447209 */ /* 0x000fe20007810000 */
[----:B------:R2:W3:Y:S04]  /*15f50*/  MUFU.EX2 R181, R0 ;  /* 0x0000000000b57308 */ /* 0x0004e80000000800 */
[----:B------:R-:W4:Y:S01]  /*15f60*/  SHFL.BFLY PT, R7, R68, 0x2, 0x1f ;  /* 0x0c401f0044077f89 */ /* 0x000f2200000e0000 */
[----:B--2---:R-:W-:-:S04]  /*15f70*/  F2FP.BF16.F32.PACK_AB R0, R190, R176 ;  /* 0x000000b0be00723e */ /* 0x004fc800000010ff */
[C---:B------:R-:W-:Y:S02]  /*15f80*/  PRMT R202, R0.reuse, 0x7632, R202 ;  /* 0x0000763200ca7816 */ /* 0x040fe400000000ca */
[----:B-1----:R-:W-:Y:S02]  /*15f90*/  FMNMX.FTZ R69, R69, R6, !PT ;  /* 0x0000000645457209 */ /* 0x002fe40007810000 */
[----:B------:R-:W-:Y:S01]  /*15fa0*/  PRMT R201, R0, 0x7610, R201 ;  /* 0x0000761000c97816 */ /* 0x000fe200000000c9 */
[----:B------:R-:W-:Y:S01]  /*15fb0*/  @!P2 HFMA2.BF16_V2 R58, -RZ.H0_H0, RZ.H0_H0, -R202.H0_H0 ;  /* 0x200000ffff3aa231 */ /* 0x000fe200003409ca */
[----:B------:R-:W-:Y:S01]  /*15fc0*/  SHF.R.U32.HI R0, RZ, 0x8, R24 ;  /* 0x00000008ff007819 */ /* 0x000fe20000011618 */
[----:B------:R-:W1:Y:S01]  /*15fd0*/  SHFL.BFLY PT, R2, R69, 0x1, 0x1f ;  /* 0x0c201f0045027f89 */ /* 0x000e6200000e0000 */
[----:B----4-:R-:W-:Y:S01]  /*15fe0*/  FMNMX.FTZ R68, R68, R7, !PT ;  /* 0x0000000744447209 */ /* 0x010fe20007810000 */
[----:B------:R-:W-:Y:S01]  /*15ff0*/  @!P4 HFMA2.BF16_V2 R56, -RZ.H0_H0, RZ.H0_H0, -R201.H0_H0 ;  /* 0x200000ffff38c231 */ /* 0x000fe200003409c9 */
[----:B------:R-:W-:-:S02]  /*16000*/  LOP3.LUT R0, R0, 0xffff, RZ, 0xc0, !PT ;  /* 0x0000ffff00007812 */ /* 0x000fc400078ec0ff */
[----:B------:R-:W-:Y:S01]  /*16010*/  PRMT R230, R201, 0x5410, R202 ;  /* 0x00005410c9e67816 */ /* 0x000fe200000000ca */
[----:B------:R-:W2:Y:S01]  /*16020*/  SHFL.BFLY PT, R6, R68, 0x1, 0x1f ;  /* 0x0c201f0044067f89 */ /* 0x000ea200000e0000 */
[----:B------:R-:W-:Y:S02]  /*16030*/  @!P2 PRMT R202, R58, 0x5410, RZ ;  /* 0x000054103acaa816 */ /* 0x000fe400000000ff */
[----:B------:R-:W-:Y:S02]  /*16040*/  ISETP.LE.U32.AND P2, PT, R0, UR12, PT ;  /* 0x0000000c00007c0c */ /* 0x000fe4000bf43070 */
[----:B---3--:R-:W-:Y:S02]  /*16050*/  F2FP.BF16.F32.PACK_AB R0, R251, R181 ;  /* 0x000000b5fb00723e */ /* 0x008fe400000010ff */
[----:B------:R-:W-:Y:S02]  /*16060*/  @!P4 PRMT R201, R56, 0x5410, RZ ;  /* 0x0000541038c9c816 */ /* 0x000fe400000000ff */
[----:B------:R-:W-:-:S02]  /*16070*/  PRMT R200, R0, 0x7610, R200 ;  /* 0x0000761000c87816 */ /* 0x000fc400000000c8 */
[----:B------:R-:W-:Y:S02]  /*16080*/  PRMT R199, R0, 0x7632, R199 ;  /* 0x0000763200c77816 */ /* 0x000fe400000000c7 */
[----:B------:R-:W-:Y:S01]  /*16090*/  SHF.R.U32.HI R0, RZ, 0x10, R5 ;  /* 0x00000010ff007819 */ /* 0x000fe20000011605 */
[----:B------:R-:W-:Y:S01]  /*160a0*/  @!P6 HFMA2.BF16_V2 R60, -RZ.H0_H0, RZ.H0_H0, -R200.H0_H0 ;  /* 0x200000ffff3ce231 */ /* 0x000fe200003409c8 */
[----:B------:R-:W-:Y:S01]  /*160b0*/  PRMT R187, R200, 0x5410, R199 ;  /* 0x00005410c8bb7816 */ /* 0x000fe200000000c7 */
[----:B------:R-:W-:Y:S01]  /*160c0*/  @!P2 HFMA2.BF16_V2 R63, -RZ.H0_H0, RZ.H0_H0, -R199.H0_H0 ;  /* 0x200000ffff3fa231 */ /* 0x000fe200003409c7 */
[----:B------:R-:W-:Y:S02]  /*160d0*/  LOP3.LUT R0, R0, 0xff, RZ, 0xc0, !PT ;  /* 0x000000ff00007812 */ /* 0x000fe400078ec0ff */
[----:B------:R-:W-:Y:S02]  /*160e0*/  @!P6 PRMT R200, R60, 0x5410, RZ ;  /* 0x000054103cc8e816 */ /* 0x000fe400000000ff */
[----:B------:R-:W-:Y:S01]  /*160f0*/  ISETP.LE.U32.AND P6, PT, R0, UR12, PT ;  /* 0x0000000c00007c0c */ /* 0x000fe2000bfc3070 */
[----:B------:R-:W-:Y:S01]  /*16100*/  FFMA.FTZ R0, R164, UR43, -R3 ;  /* 0x0000002ba4007c23 */ /* 0x000fe20008010803 */
[----:B-1----:R-:W-:-:S02]  /*16110*/  FMNMX.FTZ R69, R69, R2, !PT ;  /* 0x0000000245457209 */ /* 0x002fc40007810000 */
[----:B------:R-:W-:Y:S01]  /*16120*/  @!P2 PRMT R199, R63, 0x5410, RZ ;  /* 0x000054103fc7a816 */ /* 0x000fe200000000ff */
[----:B------:R1:W-:Y:S01]  /*16130*/  MUFU.EX2 R71, R0 ;  /* 0x0000000000477308 */ /* 0x0003e20000000800 */
[----:B--2---:R-:W-:Y:S01]  /*16140*/  FMNMX.FTZ R68, R68, R6, !PT ;  /* 0x0000000644447209 */ /* 0x004fe20007810000 */
[C---:B------:R-:W-:Y:S01]  /*16150*/  FMUL.FTZ R2, R69.reuse, UR43 ;  /* 0x0000002b45027c20 */ /* 0x040fe20008410000 */
[----:B------:R-:W-:Y:S02]  /*16160*/  FSETP.NEU.FTZ.AND P2, PT, R69, -INF , PT ;  /* 0xff8000004500780b */ /* 0x000fe40003f5d000 */
[----:B------:R-:W-:Y:S02]  /*16170*/  LOP3.LUT R6, R5, 0xff, RZ, 0xc0, !PT ;  /* 0x000000ff05067812 */ /* 0x000fe400078ec0ff */
[----:B------:R-:W-:Y:S02]  /*16180*/  FSEL R2, R2, RZ, P2 ;  /* 0x000000ff02027208 */ /* 0x000fe40001000000 */
[----:B------:R-:W-:-:S02]  /*16190*/  FSEL R12, R69, RZ, P2 ;  /* 0x000000ff450c7208 */ /* 0x000fc40001000000 */
[----:B------:R-:W-:Y:S01]  /*161a0*/  FSETP.NEU.FTZ.AND P2, PT, R68, -INF , PT ;  /* 0xff8000004400780b */ /* 0x000fe20003f5d000 */
[----:B------:R-:W-:Y:S01]  /*161b0*/  FFMA.FTZ R38, R67, UR43, -R2 ;  /* 0x0000002b43267c23 */ /* 0x000fe20008010802 */
[----:B------:R-:W-:Y:S01]  /*161c0*/  ISETP.LE.U32.AND P4, PT, R8, UR12, PT ;  /* 0x0000000c08007c0c */ /* 0x000fe2000bf83070 */
[----:B------:R-:W-:Y:S01]  /*161d0*/  FFMA.FTZ R8, R167, UR43, -R4 ;  /* 0x0000002ba7087c23 */ /* 0x000fe20008010804 */
[----:B------:R-:W-:Y:S01]  /*161e0*/  FSEL R11, R68, RZ, P2 ;  /* 0x000000ff440b7208 */ /* 0x000fe20001000000 */
[--C-:B------:R-:W-:Y:S01]  /*161f0*/  FFMA.FTZ R39, R66, UR43, -R2.reuse ;  /* 0x0000002b42277c23 */ /* 0x100fe20008010802 */
[----:B-1----:R-:W-:Y:S01]  /*16200*/  FFMA.FTZ R0, R165, UR43, -R3 ;  /* 0x0000002ba5007c23 */ /* 0x002fe20008010803 */
        /* <DEDUP_REMOVED lines=8> */
[----:B------:R2:W3:Y:S01]  /*16290*/  MUFU.EX2 R25, R0 ;  /* 0x0000000000197308 */ /* 0x0004e20000000800 */
[--C-:B------:R-:W-:Y:S01]  /*162a0*/  FFMA.FTZ R56, R53, UR43, -R2.reuse ;  /* 0x0000002b35387c23 */ /* 0x100fe20008010802 */
[--C-:B------:R-:W-:Y:S01]  /*162b0*/  FFMA.FTZ R66, R45, UR43, -R2.reuse ;  /* 0x0000002b2d427c23 */ /* 0x100fe20008010802 */
[--C-:B------:R-:W-:Y:S01]  /*162c0*/  FFMA.FTZ R67, R43, UR43, -R2.reuse ;  /* 0x0000002b2b437c23 */ /* 0x100fe20008010802 */
[----:B-1----:R-:W-:-:S04]  /*162d0*/  FFMA.FTZ R8, R161, UR43, -R2 ;  /* 0x0000002ba1087c23 */ /* 0x002fc80008010802 */
[----:B------:R-:W-:Y:S01]  /*162e0*/  MUFU.EX2 R37, R8 ;  /* 0x0000000800257308 */ /* 0x000fe20000000800 */
[----:B--2---:R-:W-:Y:S01]  /*162f0*/  FMUL.FTZ R0, R68, UR43 ;  /* 0x0000002b44007c20 */ /* 0x004fe20008410000 */
[----:B---3--:R-:W-:-:S04]  /*16300*/  F2FP.BF16.F32.PACK_AB R7, R25, R71 ;  /* 0x000000471907723e */ /* 0x008fc800000010ff */
[----:B------:R-:W-:Y:S02]  /*16310*/  FSEL R0, R0, RZ, P2 ;  /* 0x000000ff00007208 */ /* 0x000fe40001000000 */
[----:B------:R-:W-:Y:S02]  /*16320*/  ISETP.LE.U32.AND P2, PT, R6, UR12, PT ;  /* 0x0000000c06007c0c */ /* 0x000fe4000bf43070 */
[----:B------:R-:W-:Y:S01]  /*16330*/  SHF.R.U32.HI R6, RZ, 0x18, R5 ;  /* 0x00000018ff067819 */ /* 0x000fe20000011605 */
[--C-:B------:R-:W-:Y:S01]  /*16340*/  FFMA.FTZ R23, R173, UR43, -R0.reuse ;  /* 0x0000002bad177c23 */ /* 0x100fe20008010800 */
[----:B------:R-:W-:Y:S01]  /*16350*/  LOP3.LUT R5, R5, 0xffff, RZ, 0xc0, !PT ;  /* 0x0000ffff05057812 */ /* 0x000fe200078ec0ff */
[----:B------:R-:W-:Y:S01]  /*16360*/  FFMA.FTZ R31, R166, UR43, -R0 ;  /* 0x0000002ba61f7c23 */ /* 0x000fe20008010800 */
[----:B------:R-:W-:Y:S01]  /*16370*/  ISETP.LE.U32.AND P5, PT, R6, UR12, PT ;  /* 0x0000000c06007c0c */ /* 0x000fe2000bfa3070 */
[----:B------:R-:W-:Y:S01]  /*16380*/  FFMA.FTZ R6, R213, UR43, -R4 ;  /* 0x0000002bd5067c23 */ /* 0x000fe20008010804 */
[----:B------:R-:W-:Y:S01]  /*16390*/  PRMT R197, R7, 0x7632, R197 ;  /* 0x0000763207c57816 */ /* 0x000fe200000000c5 */
[----:B------:R-:W-:Y:S01]  /*163a0*/  FFMA.FTZ R32, R163, UR43, -R0 ;  /* 0x0000002ba3207c23 */ /* 0x000fe20008010800 */
[----:B------:R-:W-:Y:S01]  /*163b0*/  SHF.R.U32.HI R5, RZ, 0x8, R5 ;  /* 0x00000008ff057819 */ /* 0x000fe20000011605 */
[----:B------:R1:W-:Y:S01]  /*163c0*/  MUFU.EX2 R189, R6 ;  /* 0x0000000600bd7308 */ /* 0x0003e20000000800 */
[----:B------:R-:W-:Y:S01]  /*163d0*/  PRMT R198, R7, 0x7610, R198 ;  /* 0x0000761007c67816 */ /* 0x000fe200000000c6 */
[----:B------:R-:W-:Y:S01]  /*163e0*/  @!P3 HFMA2.BF16_V2 R72, -RZ.H0_H0, RZ.H0_H0, -R197.H0_H0 ;  /* 0x200000ffff48b231 */ /* 0x000fe200003409c5 */
[----:B------:R-:W-:Y:S01]  /*163f0*/  LOP3.LUT R5, R5, 0xffff, RZ, 0xc0, !PT ;  /* 0x0000ffff05057812 */ /* 0x000fe200078ec0ff */
[----:B------:R-:W-:Y:S01]  /*16400*/  FFMA.FTZ R7, R210, UR43, -R3 ;  /* 0x0000002bd2077c23 */ /* 0x000fe20008010803 */
[----:B------:R-:W-:Y:S01]  /*16410*/  PRMT R184, R198, 0x5410, R197 ;  /* 0x00005410c6b87816 */ /* 0x000fe200000000c5 */
[----:B------:R-:W-:Y:S01]  /*16420*/  @!P1 HFMA2.BF16_V2 R73, -RZ.H0_H0, RZ.H0_H0, -R198.H0_H0 ;  /* 0x200000ffff499231 */ /* 0x000fe200003409c6 */
[----:B------:R-:W-:Y:S01]  /*16430*/  @!P3 PRMT R197, R72, 0x5410, RZ ;  /* 0x0000541048c5b816 */ /* 0x000fe200000000ff */
[----:B------:R-:W-:Y:S01]  /*16440*/  FFMA.FTZ R72, R42, UR43, -R2 ;  /* 0x0000002b2a487c23 */ /* 0x000fe20008010802 */
[----:B------:R-:W-:Y:S01]  /*16450*/  ISETP.LE.U32.AND P3, PT, R5, UR12, PT ;  /* 0x0000000c05007c0c */ /* 0x000fe2000bf63070 */
[----:B------:R-:W-:Y:S01]  /*16460*/  FFMA.FTZ R5, R212, UR43, -R4 ;  /* 0x0000002bd4057c23 */ /* 0x000fe20008010804 */
[----:B------:R-:W-:Y:S01]  /*16470*/  @!P1 PRMT R198, R73, 0x5410, RZ ;  /* 0x0000541049c69816 */ /* 0x000fe200000000ff */
[--C-:B------:R-:W-:Y:S01]  /*16480*/  FFMA.FTZ R34, R156, UR43, -R0.reuse ;  /* 0x0000002b9c227c23 */ /* 0x100fe20008010800 */
[----:B------:R-:W-:Y:S01]  /*16490*/  ISETP.LE.U32.AND P1, PT, R9, UR12, PT ;  /* 0x0000000c09007c0c */ /* 0x000fe2000bf23070 */
[----:B------:R-:W-:Y:S01]  /*164a0*/  FFMA.FTZ R9, R207, UR43, -R3 ;  /* 0x0000002bcf097c23 */ /* 0x000fe20008010803 */
[----:B------:R2:W-:Y:S01]  /*164b0*/  MUFU.EX2 R227, R5 ;  /* 0x0000000500e37308 */ /* 0x0005e20000000800 */
[----:B------:R-:W-:Y:S01]  /*164c0*/  FFMA.FTZ R35, R154, UR43, -R0 ;  /* 0x0000002b9a237c23 */ /* 0x000fe20008010800 */
[----:B-1----:R-:W-:Y:S01]  /*164d0*/  FFMA.FTZ R6, R208, UR43, -R4 ;  /* 0x0000002bd0067c23 */ /* 0x002fe20008010804 */
[--C-:B------:R-:W-:Y:S01]  /*164e0*/  FFMA.FTZ R40, R151, UR43, -R0.reuse ;  /* 0x0000002b97287c23 */ /* 0x100fe20008010800 */
[--C-:B------:R-:W-:Y:S01]  /*164f0*/  FFMA.FTZ R41, R148, UR43, -R0.reuse ;  /* 0x0000002b94297c23 */ /* 0x100fe20008010800 */
[--C-:B------:R-:W-:Y:S01]  /*16500*/  FFMA.FTZ R44, R65, UR43, -R0.reuse ;  /* 0x0000002b412c7c23 */ /* 0x100fe20008010800 */
[--C-:B------:R-:W-:Y:S01]  /*16510*/  FFMA.FTZ R48, R64, UR43, -R0.reuse ;  /* 0x0000002b40307c23 */ /* 0x100fe20008010800 */
[--C-:B------:R-:W-:Y:S01]  /*16520*/  FFMA.FTZ R53, R57, UR43, -R0.reuse ;  /* 0x0000002b39357c23 */ /* 0x100fe20008010800 */
[----:B------:R-:W1:Y:S01]  /*16530*/  MUFU.EX2 R225, R6 ;  /* 0x0000000600e17308 */ /* 0x000e620000000800 */
[--C-:B------:R-:W-:Y:S01]  /*16540*/  FFMA.FTZ R58, R55, UR43, -R0.reuse ;  /* 0x0000002b373a7c23 */ /* 0x100fe20008010800 */
[--C-:B------:R-:W-:Y:S01]  /*16550*/  FFMA.FTZ R60, R50, UR43, -R0.reuse ;  /* 0x0000002b323c7c23 */ /* 0x100fe20008010800 */
[--C-:B------:R-:W-:Y:S01]  /*16560*/  FFMA.FTZ R62, R49, UR43, -R0.reuse ;  /* 0x0000002b313e7c23 */ /* 0x100fe20008010800 */
[----:B------:R-:W-:Y:S01]  /*16570*/  FFMA.FTZ R63, R46, UR43, -R0 ;  /* 0x0000002b2e3f7c23 */ /* 0x000fe20008010800 */
[----:B------:R-:W-:-:S02]  /*16580*/  IMAD.MOV.U32 R213, RZ, RZ, R247 ;  /* 0x000000ffffd57224 */ /* 0x000fc400078e00f7 */
[----:B------:R-:W-:Y:S01]  /*16590*/  IMAD.MOV.U32 R212, RZ, RZ, R246 ;  /* 0x000000ffffd47224 */ /* 0x000fe200078e00f6 */
[----:B------:R-:W-:Y:S01]  /*165a0*/  MUFU.EX2 R185, R9 ;  /* 0x0000000900b97308 */ /* 0x000fe20000000800 */
[----:B--2---:R-:W-:Y:S01]  /*165b0*/  FADD.FTZ R5, R242, -R10 ;  /* 0x8000000af2057221 */ /* 0x004fe20000010000 */
[----:B------:R-:W-:Y:S02]  /*165c0*/  IMAD.MOV.U32 R210, RZ, RZ, R238 ;  /* 0x000000ffffd27224 */ /* 0x000fe400078e00ee */
[----:B------:R-:W-:-:S04]  /*165d0*/  IMAD.MOV.U32 R207, RZ, RZ, R249 ;  /* 0x000000ffffcf7224 */ /* 0x000fc800078e00f9 */
[----:B------:R-:W-:Y:S01]  /*165e0*/  MUFU.EX2 R226, R7 ;  /* 0x0000000700e27308 */ /* 0x000fe20000000800 */
[----:B-1----:R-:W-:Y:S01]  /*165f0*/  F2FP.BF16.F32.PACK_AB R4, R225, R189 ;  /* 0x000000bde104723e */ /* 0x002fe200000010ff */
[----:B------:R-:W-:-:S03]  /*16600*/  FFMA.FTZ R6, R209, UR43, -R3 ;  /* 0x0000002bd1067c23 */ /* 0x000fc60008010803 */
[C---:B------:R-:W-:Y:S02]  /*16610*/  PRMT R196, R4.reuse, 0x7610, R196 ;  /* 0x0000761004c47816 */ /* 0x040fe400000000c4 */
[----:B------:R-:W-:Y:S01]  /*16620*/  PRMT R195, R4, 0x7632, R195 ;  /* 0x0000763204c37816 */ /* 0x000fe200000000c3 */
[----:B------:R-:W-:Y:S01]  /*16630*/  MUFU.EX2 R182, R6 ;  /* 0x0000000600b67308 */ /* 0x000fe20000000800 */
[----:B------:R-:W-:Y:S01]  /*16640*/  LOP3.LUT R4, R13, 0xff, RZ, 0xc0, !PT ;  /* 0x000000ff0d047812 */ /* 0x000fe200078ec0ff */
[----:B------:R-:W-:Y:S01]  /*16650*/  @!P2 HFMA2.BF16_V2 R75, -RZ.H0_H0, RZ.H0_H0, -R196.H0_H0 ;  /* 0x200000ffff4ba231 */ /* 0x000fe200003409c4 */
[----:B------:R-:W-:Y:S01]  /*16660*/  PRMT R186, R196, 0x5410, R195 ;  /* 0x00005410c4ba7816 */ /* 0x000fe200000000c3 */
[----:B------:R-:W-:-:S03]  /*16670*/  @!P3 HFMA2.BF16_V2 R74, -RZ.H0_H0, RZ.H0_H0, -R195.H0_H0 ;  /* 0x200000ffff4ab231 */ /* 0x000fc600003409c3 */
[----:B------:R-:W-:Y:S02]  /*16680*/  @!P2 PRMT R196, R75, 0x5410, RZ ;  /* 0x000054104bc4a816 */ /* 0x000fe400000000ff */
[----:B------:R-:W-:Y:S02]  /*16690*/  ISETP.LE.U32.AND P2, PT, R4, UR12, PT ;  /* 0x0000000c04007c0c */ /* 0x000fe4000bf43070 */
[----:B------:R-:W-:Y:S02]  /*166a0*/  SHF.R.U32.HI R4, RZ, 0x8, R14 ;  /* 0x00000008ff047819 */ /* 0x000fe4000001160e */
[----:B------:R-:W-:Y:S02]  /*166b0*/  @!P3 PRMT R195, R74, 0x5410, RZ ;  /* 0x000054104ac3b816 */ /* 0x000fe400000000ff */
[----:B------:R-:W-:-:S04]  /*166c0*/  LOP3.LUT R4, R4, 0xffff, RZ, 0xc0, !PT ;  /* 0x0000ffff04047812 */ /* 0x000fc800078ec0ff */
[----:B------:R-:W-:Y:S01]  /*166d0*/  ISETP.LE.U32.AND P3, PT, R4, UR12, PT ;  /* 0x0000000c04007c0c */ /* 0x000fe2000bf63070 */
[----:B------:R-:W-:Y:S01]  /*166e0*/  FFMA.FTZ R4, R211, UR43, -R3 ;  /* 0x0000002bd3047c23 */ /* 0x000fe20008010803 */
[----:B------:R-:W-:Y:S01]  /*166f0*/  FADD.FTZ R3, R244, -R51 ;  /* 0x80000033f4037221 */ /* 0x000fe20000010000 */
[--C-:B------:R-:W-:Y:S01]  /*16700*/  FFMA.FTZ R51, R61, UR43, -R2.reuse ;  /* 0x0000002b3d337c23 */ /* 0x100fe20008010802 */
[----:B------:R-:W-:Y:S01]  /*16710*/  FFMA.FTZ R61, R52, UR43, -R2 ;  /* 0x0000002b343d7c23 */ /* 0x000fe20008010802 */
[----:B------:R-:W-:Y:S01]  /*16720*/  MUFU.EX2 R188, R4 ;  /* 0x0000000400bc7308 */ /* 0x000fe20000000800 */
[----:B------:R-:W-:Y:S01]  /*16730*/  FMUL.FTZ R3, R3, UR43 ;  /* 0x0000002b03037c20 */ /* 0x000fe20008410000 */
[----:B------:R-:W-:Y:S01]  /*16740*/  FADD.FTZ R2, R241, -R12 ;  /* 0x8000000cf1027221 */ /* 0x000fe20000010000 */
[----:B------:R-:W-:Y:S01]  /*16750*/  FFMA.FTZ R52, R59, UR43, -R0 ;  /* 0x0000002b3b347c23 */ /* 0x000fe20008010800 */
[----:B------:R-:W-:Y:S02]  /*16760*/  IMAD.MOV.U32 R211, RZ, RZ, R239 ;  /* 0x000000ffffd37224 */ /* 0x000fe400078e00ef */
[----:B------:R-:W-:-:S02]  /*16770*/  FMUL.FTZ R2, R2, UR43 ;  /* 0x0000002b02027c20 */ /* 0x000fc40008410000 */
[----:B------:R1:W2:Y:S08]  /*16780*/  MUFU.EX2 R4, R3 ;  /* 0x0000000300047308 */ /* 0x0002b00000000800 */
[----:B------:R-:W3:Y:S01]  /*16790*/  MUFU.EX2 R2, R2 ;  /* 0x0000000200027308 */ /* 0x000ee20000000800 */
[----:B-1----:R-:W-:Y:S01]  /*167a0*/  FMUL.FTZ R3, R5, UR43 ;  /* 0x0000002b05037c20 */ /* 0x002fe20008410000 */
[----:B------:R-:W-:Y:S01]  /*167b0*/  FFMA.FTZ R5, R172, UR43, -R0 ;  /* 0x0000002bac057c23 */ /* 0x000fe20008010800 */
[----:B------:R-:W-:Y:S01]  /*167c0*/  FADD.FTZ R0, R240, -R11 ;  /* 0x8000000bf0007221 */ /* 0x000fe20000010000 */
[-C--:B--2---:R-:W-:Y:S01]  /*167d0*/  FMUL.FTZ R14, R124, R4.reuse ;  /* 0x000000047c0e7220 */ /* 0x084fe20000410000 */
[-C--:B------:R-:W-:Y:S01]  /*167e0*/  FMUL.FTZ R144, R125, R4.reuse ;  /* 0x000000047d907220 */ /* 0x080fe20000410000 */
[----:B------:R-:W-:-:S02]  /*167f0*/  FMUL.FTZ R7, R121, R4 ;  /* 0x0000000479077220 */ /* 0x000fc40000410000 */
[----:B------:R-:W1:Y:S01]  /*16800*/  MUFU.EX2 R3, R3 ;  /* 0x0000000300037308 */ /* 0x000e620000000800 */
[----:B------:R-:W-:Y:S01]  /*16810*/  FMUL.FTZ R0, R0, UR43 ;  /* 0x0000002b00007c20 */ /* 0x000fe20008410000 */
[----:B------:R-:W-:Y:S02]  /*16820*/  IMAD.MOV.U32 R125, RZ, RZ, R177 ;  /* 0x000000ffff7d7224 */ /* 0x000fe400078e00b1 */
[-C--:B------:R-:W-:Y:S01]  /*16830*/  FMUL.FTZ R124, R120, R4.reuse ;  /* 0x00000004787c7220 */ /* 0x080fe20000410000 */
[-C--:B------:R-:W-:Y:S01]  /*16840*/  FMUL.FTZ R12, R116, R4.reuse ;  /* 0x00000004740c7220 */ /* 0x080fe20000410000 */
[----:B------:R-:W-:Y:S01]  /*16850*/  FMUL.FTZ R18, R113, R4 ;  /* 0x0000000471127220 */ /* 0x000fe20000410000 */
[----:B---3--:R-:W-:Y:S01]  /*16860*/  FMUL.FTZ R116, R108, R2 ;  /* 0x000000026c747220 */ /* 0x008fe20000410000 */
[----:B------:R-:W-:Y:S01]  /*16870*/  IMAD.MOV.U32 R108, RZ, RZ, R213 ;  /* 0x000000ffff6c7224 */ /* 0x000fe200078e00d5 */
[----:B------:R-:W2:Y:S01]  /*16880*/  MUFU.EX2 R0, R0 ;  /* 0x0000000000007308 */ /* 0x000ea20000000800 */
[-C--:B------:R-:W-:Y:S01]  /*16890*/  FFMA.FTZ R6, R243, R4.reuse, R146 ;  /* 0x00000004f3067223 */ /* 0x080fe20000010092 */
[-C--:B------:R-:W-:Y:S01]  /*168a0*/  FMUL.FTZ R236, R136, R4.reuse ;  /* 0x0000000488ec7220 */ /* 0x080fe20000410000 */
[-C--:B------:R-:W-:Y:S01]  /*168b0*/  FMUL.FTZ R237, R137, R4.reuse ;  /* 0x0000000489ed7220 */ /* 0x080fe20000410000 */
[-C--:B------:R-:W-:Y:S01]  /*168c0*/  FMUL.FTZ R244, R132, R4.reuse ;  /* 0x0000000484f47220 */ /* 0x080fe20000410000 */
[-C--:B------:R-:W-:Y:S01]  /*168d0*/  FMUL.FTZ R168, R128, R4.reuse ;  /* 0x0000000480a87220 */ /* 0x080fe20000410000 */
[-C--:B------:R-:W-:Y:S01]  /*168e0*/  FMUL.FTZ R75, R129, R4.reuse ;  /* 0x00000004814b7220 */ /* 0x080fe20000410000 */
[-C--:B------:R-:W-:Y:S01]  /*168f0*/  FMUL.FTZ R10, R117, R4.reuse ;  /* 0x00000004750a7220 */ /* 0x080fe20000410000 */
[----:B------:R-:W-:Y:S01]  /*16900*/  FMUL.FTZ R120, R100, R4 ;  /* 0x0000000464787220 */ /* 0x000fe20000410000 */
[----:B-1----:R-:W-:Y:S01]  /*16910*/  FMUL.FTZ R9, R126, R3 ;  /* 0x000000037e097220 */ /* 0x002fe20000410000 */
[----:B------:R-:W-:-:S02]  /*16920*/  IMAD.MOV.U32 R126, RZ, RZ, R25 ;  /* 0x000000ffff7e7224 */ /* 0x000fc400078e0019 */
[-C--:B------:R-:W-:Y:S01]  /*16930*/  FMUL.FTZ R13, R127, R3.reuse ;  /* 0x000000037f0d7220 */ /* 0x080fe20000410000 */
[----:B------:R-:W1:Y:S01]  /*16940*/  MUFU.EX2 R25, R5 ;  /* 0x0000000500197308 */ /* 0x000e620000000800 */
[-C--:B------:R-:W-:Y:S01]  /*16950*/  FFMA.FTZ R16, R245, R3.reuse, R140 ;  /* 0x00000003f5107223 */ /* 0x080fe2000001008c */
        /* <DEDUP_REMOVED lines=20> */
[----:B------:R-:W-:Y:S01]  /*16aa0*/  FMUL.FTZ R121, R103, R3 ;  /* 0x0000000367797220 */ /* 0x000fe20000410000 */
        /* <DEDUP_REMOVED lines=16> */
[-C--:B--2---:R-:W-:Y:S01]  /*16bb0*/  FMUL.FTZ R118, R110, R0.reuse ;  /* 0x000000006e767220 */ /* 0x084fe20000410000 */
[----:B------:R-:W-:Y:S01]  /*16bc0*/  FMUL.FTZ R119, R111, R0 ;  /* 0x000000006f777220 */ /* 0x000fe20000410000 */
[----:B------:R-:W-:Y:S01]  /*16bd0*/  IMAD.MOV.U32 R11, RZ, RZ, R124 ;  /* 0x000000ffff0b7224 */ /* 0x000fe200078e007c */
[----:B------:R-:W-:Y:S01]  /*16be0*/  F2FP.BF16.F32.PACK_AB R3, R226, R188 ;  /* 0x000000bce203723e */ /* 0x000fe200000010ff */
[----:B------:R-:W-:Y:S01]  /*16bf0*/  IMAD.MOV.U32 R7, RZ, RZ, R212 ;  /* 0x000000ffff077224 */ /* 0x000fe200078e00d4 */
[----:B------:R-:W-:Y:S01]  /*16c00*/  F2FP.BF16.F32.PACK_AB R2, R125, R227 ;  /* 0x000000e37d02723e */ /* 0x000fe200000010ff */
        /* <DEDUP_REMOVED lines=22> */
[----:B-1----:R-:W-:Y:S01]  /*16d70*/  FFMA.FTZ R18, R194, R0, R25 ;  /* 0x00000000c2127223 */ /* 0x002fe20000010019 */
[----:B------:R-:W-:Y:S01]  /*16d80*/  F2FP.BF16.F32.PACK_AB R0, R185, R182 ;  /* 0x000000b6b900723e */ /* 0x000fe200000010ff */
[----:B------:R-:W-:Y:S01]  /*16d90*/  IMAD.MOV.U32 R103, RZ, RZ, R122 ;  /* 0x000000ffff677224 */ /* 0x000fe200078e007a */
[C---:B------:R-:W-:Y:S01]  /*16da0*/  PRMT R175, R3.reuse, 0x7632, R175 ;  /* 0x0000763203af7816 */ /* 0x040fe200000000af */
[----:B------:R-:W-:Y:S01]  /*16db0*/  IMAD.MOV.U32 R122, RZ, RZ, R11 ;  /* 0x000000ffff7a7224 */ /* 0x000fe200078e000b */
[----:B------:R-:W-:Y:S01]  /*16dc0*/  PRMT R173, R2, 0x7632, R173 ;  /* 0x0000763202ad7816 */ /* 0x000fe200000000ad */
[----:B------:R-:W-:Y:S01]  /*16dd0*/  IMAD.MOV.U32 R115, RZ, RZ, R126 ;  /* 0x000000ffff737224 */ /* 0x000fe200078e007e */
[----:B------:R-:W-:Y:S01]  /*16de0*/  PRMT R171, R0, 0x7632, R171 ;  /* 0x0000763200ab7816 */ /* 0x000fe200000000ab */
[----:B------:R-:W-:Y:S01]  /*16df0*/  @!P5 HFMA2.BF16_V2 R46, -RZ.H0_H0, RZ.H0_H0, -R175.H0_H0 ;  /* 0x200000ffff2ed231 */ /* 0x000fe200003409af */
[----:B------:R-:W-:Y:S01]  /*16e00*/  PRMT R191, R3, 0x7610, R191 ;  /* 0x0000761003bf7816 */ /* 0x000fe200000000bf */
[----:B------:R-:W-:Y:S01]  /*16e10*/  @!P3 HFMA2.BF16_V2 R49, -RZ.H0_H0, RZ.H0_H0, -R173.H0_H0 ;  /* 0x200000ffff31b231 */ /* 0x000fe200003409ad */
[----:B------:R-:W-:Y:S01]  /*16e20*/  PRMT R174, R2, 0x7610, R174 ;  /* 0x0000761002ae7816 */ /* 0x000fe200000000ae */
[----:B------:R-:W-:Y:S01]  /*16e30*/  IMAD.MOV.U32 R11, RZ, RZ, R4 ;  /* 0x000000ffff0b7224 */ /* 0x000fe200078e0004 */
[----:B------:R-:W-:Y:S01]  /*16e40*/  PRMT R172, R0, 0x7610, R172 ;  /* 0x0000761000ac7816 */ /* 0x000fe200000000ac */
[----:B------:R-:W-:-:S02]  /*16e50*/  @!P1 HFMA2.BF16_V2 R43, -RZ.H0_H0, RZ.H0_H0, -R171.H0_H0 ;  /* 0x200000ffff2b9231 */ /* 0x000fc400003409ab */
[----:B------:R-:W-:Y:S01]  /*16e60*/  IMAD.MOV.U32 R4, RZ, RZ, R184 ;  /* 0x000000ffff047224 */ /* 0x000fe200078e00b8 */
[----:B------:R-:W-:Y:S01]  /*16e70*/  PRMT R126, R191, 0x5410, R175 ;  /* 0x00005410bf7e7816 */ /* 0x000fe200000000af */
[----:B------:R-:W-:Y:S01]  /*16e80*/  @!P4 HFMA2.BF16_V2 R50, -RZ.H0_H0, RZ.H0_H0, -R174.H0_H0 ;  /* 0x200000ffff32c231 */ /* 0x000fe200003409ae */
[----:B------:R-:W-:Y:S01]  /*16e90*/  PRMT R184, R174, 0x5410, R173 ;  /* 0x00005410aeb87816 */ /* 0x000fe200000000ad */
[----:B------:R-:W-:Y:S01]  /*16ea0*/  IMAD.MOV.U32 R194, RZ, RZ, R114 ;  /* 0x000000ffffc27224 */ /* 0x000fe200078e0072 */
[----:B------:R-:W-:Y:S01]  /*16eb0*/  @!P5 PRMT R175, R46, 0x5410, RZ ;  /* 0x000054102eafd816 */ /* 0x000fe200000000ff */
[----:B------:R-:W-:Y:S01]  /*16ec0*/  IMAD.MOV.U32 R114, RZ, RZ, R123 ;  /* 0x000000ffff727224 */ /* 0x000fe200078e007b */
[----:B------:R-:W-:Y:S01]  /*16ed0*/  @!P3 PRMT R173, R49, 0x5410, RZ ;  /* 0x0000541031adb816 */ /* 0x000fe200000000ff */
[----:B------:R-:W-:Y:S01]  /*16ee0*/  IMAD.MOV.U32 R49, RZ, RZ, R115 ;  /* 0x000000ffff317224 */ /* 0x000fe200078e0073 */
[----:B------:R-:W-:Y:S01]  /*16ef0*/  PRMT R46, R172, 0x5410, R171 ;  /* 0x00005410ac2e7816 */ /* 0x000fe200000000ab */
[----:B------:R-:W-:Y:S01]  /*16f00*/  IMAD.MOV.U32 R115, RZ, RZ, R127 ;  /* 0x000000ffff737224 */ /* 0x000fe200078e007f */
[----:B------:R-:W-:Y:S01]  /*16f10*/  @!P1 PRMT R171, R43, 0x5410, RZ ;  /* 0x000054102bab9816 */ /* 0x000fe200000000ff */
[----:B------:R-:W-:-:S02]  /*16f20*/  IMAD.MOV.U32 R127, RZ, RZ, R14 ;  /* 0x000000ffff7f7224 */ /* 0x000fc400078e000e */
[----:B------:R-:W-:Y:S02]  /*16f30*/  @!P6 HFMA2.BF16_V2 R42, -RZ.H0_H0, RZ.H0_H0, -R191.H0_H0 ;  /* 0x200000ffff2ae231 */ /* 0x000fe400003409bf */
[----:B------:R-:W-:Y:S01]  /*16f40*/  IMAD.MOV.U32 R43, RZ, RZ, R15 ;  /* 0x000000ffff2b7224 */ /* 0x000fe200078e000f */
[----:B------:R-:W-:Y:S01]  /*16f50*/  @!P4 PRMT R174, R50, 0x5410, RZ ;  /* 0x0000541032aec816 */ /* 0x000fe200000000ff */
[----:B------:R-:W-:-:S04]  /*16f60*/  IMAD.WIDE.U32 R14, R108, -0x326172a9, RZ ;  /* 0xcd9e8d576c0e7825 */ /* 0x000fc800078e00ff */
[----:B------:R-:W-:Y:S01]  /*16f70*/  @!P2 HFMA2.BF16_V2 R45, -RZ.H0_H0, RZ.H0_H0, -R172.H0_H0 ;  /* 0x200000ffff2da231 */ /* 0x000fe200003409ac */
[----:B------:R-:W-:Y:S01]  /*16f80*/  @!P6 PRMT R191, R42, 0x5410, RZ ;  /* 0x000054102abfe816 */ /* 0x000fe200000000ff */
[----:B------:R-:W-:Y:S01]  /*16f90*/  IMAD.MOV.U32 R123, RZ, RZ, R8 ;  /* 0x000000ffff7b7224 */ /* 0x000fe200078e0008 */
[----:B------:R-:W-:Y:S01]  /*16fa0*/  LOP3.LUT R0, R15, R7, RZ, 0x3c, !PT ;  /* 0x000000070f007212 */ /* 0x000fe200078e3cff */
[----:B------:R-:W-:Y:S01]  /*16fb0*/  IMAD.MOV.U32 R50, RZ, RZ, R103 ;  /* 0x000000ffff327224 */ /* 0x000fe200078e0067 */
[----:B------:R-:W-:Y:S01]  /*16fc0*/  LOP3.LUT R2, R111, UR42, R14, 0x96, !PT ;  /* 0x0000002a6f027c12 */ /* 0x000fe2000f8e960e */
[----:B------:R-:W-:Y:S01]  /*16fd0*/  IMAD.MOV.U32 R103, RZ, RZ, R123 ;  /* 0x000000ffff677224 */ /* 0x000fe200078e007b */
[----:B------:R-:W-:Y:S01]  /*16fe0*/  @!P2 PRMT R172, R45, 0x5410, RZ ;  /* 0x000054102daca816 */ /* 0x000fe200000000ff */
[----:B------:R-:W-:Y:S02]  /*16ff0*/  IMAD.MOV.U32 R123, RZ, RZ, R13 ;  /* 0x000000ffff7b7224 */ /* 0x000fe400078e000d */
[----:B------:R-:W-:-:S02]  /*17000*/  IMAD.MOV.U32 R42, RZ, RZ, R12 ;  /* 0x000000ffff2a7224 */ /* 0x000fc400078e000c */
[----:B------:R-:W-:-:S04]  /*17010*/  IMAD.WIDE.U32 R12, R0, -0x2daee0ad, RZ ;  /* 0xd2511f53000c7825 */ /* 0x000fc800078e00ff */
[----:B------:R-:W-:Y:S01]  /*17020*/  IMAD.MOV.U32 R105, RZ, RZ, R11 ;  /* 0x000000ffff697224 */ /* 0x000fe200078e000b */
[----:B------:R-:W-:Y:S01]  /*17030*/  LOP3.LUT R0, R13, UR41, R220, 0x96, !PT ;  /* 0x000000290d007c12 */ /* 0x000fe2000f8e96dc */
[----:B------:R-:W-:Y:S02]  /*17040*/  IMAD.MOV.U32 R106, RZ, RZ, R10 ;  /* 0x000000ffff6a7224 */ /* 0x000fe400078e000a */
[----:B------:R-:W-:-:S04]  /*17050*/  IMAD.WIDE.U32 R2, R2, -0x2daee0ad, RZ ;  /* 0xd2511f5302027825 */ /* 0x000fc800078e00ff */
[----:B------:R-:W-:Y:S01]  /*17060*/  IMAD.WIDE.U32 R10, R0, -0x326172a9, RZ ;  /* 0xcd9e8d57000a7825 */ /* 0x000fe200078e00ff */
[----:B------:R-:W-:-:S03]  /*17070*/  LOP3.LUT R0, R3, UR39, R12, 0x96, !PT ;  /* 0x0000002703007c12 */ /* 0x000fc6000f8e960c */
[----:B------:R-:W-:Y:S01]  /*17080*/  IMAD.MOV.U32 R8, RZ, RZ, R212 ;  /* 0x000000ffff087224 */ /* 0x000fe200078e00d4 */
[----:B------:R-:W-:Y:S01]  /*17090*/  LOP3.LUT R3, R11, UR40, R110, 0x96, !PT ;  /* 0x000000280b037c12 */ /* 0x000fe2000f8e966e */
[----:B------:R-:W-:Y:S02]  /*170a0*/  IMAD.MOV.U32 R107, RZ, RZ, R4 ;  /* 0x000000ffff6b7224 */ /* 0x000fe400078e0004 */
[----:B------:R-:W-:Y:S02]  /*170b0*/  IMAD.MOV.U32 R109, RZ, RZ, R8 ;  /* 0x000000ffff6d7224 */ /* 0x000fe400078e0008 */
[----:B------:R-:W-:-:S04]  /*170c0*/  IMAD.WIDE.U32 R4, R3, -0x2daee0ad, RZ ;  /* 0xd2511f5303047825 */ /* 0x000fc800078e00ff */
[----:B------:R-:W-:Y:S02]  /*170d0*/  IMAD.MOV.U32 R45, RZ, RZ, R9 ;  /* 0x000000ffff2d7224 */ /* 0x000fe400078e0009 */
[----:B------:R-:W-:Y:S01]  /*170e0*/  IMAD.WIDE.U32 R8, R0, -0x326172a9, RZ ;  /* 0xcd9e8d5700087825 */ /* 0x000fe200078e00ff */
[----:B------:R-:W-:-:S03]  /*170f0*/  LOP3.LUT R0, R5, UR37, R2, 0x96, !PT ;  /* 0x0000002505007c12 */ /* 0x000fc6000f8e9602 */
[----:B------:R-:W-:Y:S01]  /*17100*/  IMAD.MOV.U32 R212, RZ, RZ, R206 ;  /* 0x000000ffffd47224 */ /* 0x000fe200078e00ce */
[----:B------:R-:W-:Y:S01]  /*17110*/  LOP3.LUT R3, R9, UR38, R10, 0x96, !PT ;  /* 0x0000002609037c12 */ /* 0x000fe2000f8e960a */
[----:B------:R-:W-:Y:S02]  /*17120*/  IMAD.MOV.U32 R206, RZ, RZ, R22 ;  /* 0x000000ffffce7224 */ /* 0x000fe400078e0016 */
[----:B------:R-:W-:Y:S01]  /*17130*/  FADD.FTZ R22, R157, R6 ;  /* 0x000000069d167221 */ /* 0x000fe20000010000 */
[----:B------:R-:W-:Y:S02]  /*17140*/  IMAD.MOV.U32 R5, RZ, RZ, R7 ;  /* 0x000000ffff057224 */ /* 0x000fe400078e0007 */
[----:B------:R-:W-:-:S04]  /*17150*/  IMAD.WIDE.U32 R6, R0, -0x326172a9, RZ ;  /* 0xcd9e8d5700067825 */ /* 0x000fc800078e00ff */
[----:B------:R-:W-:Y:S01]  /*17160*/  IMAD.WIDE.U32 R2, R3, -0x2daee0ad, RZ ;  /* 0xd2511f5303027825 */ /* 0x000fe200078e00ff */
[----:B------:R-:W-:Y:S02]  /*17170*/  LOP3.LUT R0, R7, UR36, R8, 0x96, !PT ;  /* 0x0000002407007c12 */ /* 0x000fe4000f8e9608 */
[----:B------:R-:W-:Y:S02]  /*17180*/  LOP3.LUT R7, R21, UR42, R14, 0x96, !PT ;  /* 0x0000002a15077c12 */ /* 0x000fe4000f8e960e */
[----:B------:R-:W-:Y:S01]  /*17190*/  LOP3.LUT R3, R3, UR35, R4, 0x96, !PT ;  /* 0x0000002303037c12 */ /* 0x000fe2000f8e9604 */
[----:B------:R-:W-:-:S05]  /*171a0*/  IMAD.WIDE.U32 R8, R0, -0x2daee0ad, RZ ;  /* 0xd2511f5300087825 */ /* 0x000fca00078e00ff */
[----:B------:R-:W-:Y:S01]  /*171b0*/  LOP3.LUT R2, R9, UR29, R2, 0x96, !PT ;  /* 0x0000001d09027c12 */ /* 0x000fe2000f8e9602 */
[----:B------:R-:W-:Y:S02]  /*171c0*/  IMAD.MOV.U32 R9, RZ, RZ, R5 ;  /* 0x000000ffff097224 */ /* 0x000fe400078e0005 */
[----:B------:R-:W-:-:S04]  /*171d0*/  IMAD.WIDE.U32 R4, R3, -0x326172a9, RZ ;  /* 0xcd9e8d5703047825 */ /* 0x000fc800078e00ff */
[----:B------:R-:W-:Y:S01]  /*171e0*/  IMAD.WIDE.U32 R2, R2, -0x326172a9, RZ ;  /* 0xcd9e8d5702027825 */ /* 0x000fe200078e00ff */
[----:B------:R-:W-:-:S03]  /*171f0*/  LOP3.LUT R6, R5, UR30, R6, 0x96, !PT ;  /* 0x0000001e05067c12 */ /* 0x000fc6000f8e9606 */
[----:B------:R-:W-:Y:S01]  /*17200*/  IMAD.MOV.U32 R5, RZ, RZ, R9 ;  /* 0x000000ffff057224 */ /* 0x000fe200078e0009 */
[----:B------:R-:W-:Y:S02]  /*17210*/  LOP3.LUT R0, R3, UR22, R4, 0x96, !PT ;  /* 0x0000001603007c12 */ /* 0x000fe4000f8e9604 */
[----:B------:R-:W-:Y:S01]  /*17220*/  LOP3.LUT R9, R11, UR40, R20, 0x96, !PT ;  /* 0x000000280b097c12 */ /* 0x000fe2000f8e9614 */
[----:B------:R-:W-:Y:S01]  /*17230*/  IMAD.MOV.U32 R21, RZ, RZ, R5 ;  /* 0x000000ffff157224 */ /* 0x000fe200078e0005 */
[----:B------:R-:W-:Y:S01]  /*17240*/  LOP3.LUT R4, R0, 0xff, RZ, 0xc0, !PT ;  /* 0x000000ff00047812 */ /* 0x000fe200078ec0ff */
[----:B------:R-:W-:Y:S01]  /*17250*/  IMAD.MOV.U32 R11, RZ, RZ, R192 ;  /* 0x000000ffff0b7224 */ /* 0x000fe200078e00c0 */
[----:B------:R-:W1:Y:S01]  /*17260*/  MUFU.EX2 R5, R17 ;  /* 0x0000001100057308 */ /* 0x000e620000000800 */
[----:B------:R-:W2:Y:S01]  /*17270*/  LDL.LU R192, [R1+0x1e0] ;  /* 0x0001e00001c07983 */ /* 0x000ea20000300800 */
        /* <DEDUP_REMOVED lines=8> */
[----:B------:R-:W-:-:S04]  /*17300*/  LOP3.LUT R0, R2, 0xff, RZ, 0xc0, !PT ;  /* 0x000000ff02007812 */ /* 0x000fc800078ec0ff */
[----:B------:R-:W-:Y:S02]  /*17310*/  ISETP.LE.U32.AND P3, PT, R0, UR12, PT ;  /* 0x0000000c00007c0c */ /* 0x000fe4000bf63070 */
[----:B------:R-:W-:Y:S01]  /*17320*/  SHF.R.U32.HI R0, RZ, 0x18, R2 ;  /* 0x00000018ff007819 */ /* 0x000fe20000011602 */
[----:B------:R-:W-:Y:S02]  /*17330*/  IMAD.MOV.U32 R20, RZ, RZ, R170 ;  /* 0x000000ffff147224 */ /* 0x000fe400078e00aa */
[C---:B-1----:R-:W-:Y:S01]  /*17340*/  FADD.FTZ R19, R5.reuse, R19 ;  /* 0x0000001305137221 */ /* 0x042fe20000010000 */
[----:B------:R-:W3:Y:S01]  /*17350*/  LDL.LU R170, [R1+0x1dc] ;  /* 0x0001dc0001aa7983 */ /* 0x000ee20000300800 */
[----:B------:R-:W-:Y:S02]  /*17360*/  ISETP.LE.U32.AND P5, PT, R0, UR12, PT ;  /* 0x0000000c00007c0c */ /* 0x000fe4000bfa3070 */
[----:B------:R-:W-:Y:S01]  /*17370*/  F2FP.BF16.F32.PACK_AB R0, R5, R37 ;  /* 0x000000250500723e */ /* 0x000fe200000010ff */
[----:B------:R-:W-:-:S02]  /*17380*/  IMAD.MOV.U32 R5, RZ, RZ, R169 ;  /* 0x000000ffff057224 */ /* 0x000fc400078e00a9 */
[----:B------:R-:W4:Y:S01]  /*17390*/  LDL.LU R169, [R1+0x1d8] ;  /* 0x0001d80001a97983 */ /* 0x000f220000300800 */
[----:B------:R-:W-:Y:S02]  /*173a0*/  IMAD.MOV.U32 R17, RZ, RZ, R11 ;  /* 0x000000ffff117224 */ /* 0x000fe400078e000b */
[--C-:B------:R-:W-:Y:S01]  /*173b0*/  FADD.FTZ R11, R158, R16.reuse ;  /* 0x000000109e0b7221 */ /* 0x100fe20000010000 */
[----:B------:R-:W-:Y:S02]  /*173c0*/  LOP3.LUT R3, R2, 0xffff, RZ, 0xc0, !PT ;  /* 0x0000ffff02037812 */ /* 0x000fe400078ec0ff */
[C---:B------:R-:W-:Y:S02]  /*173d0*/  PRMT R16, R0.reuse, 0x7610, R16 ;  /* 0x0000761000107816 */ /* 0x040fe40000000010 */
[----:B------:R-:W-:Y:S02]  /*173e0*/  SHF.R.U32.HI R2, RZ, 0x10, R2 ;  /* 0x00000010ff027819 */ /* 0x000fe40000011602 */
[----:B------:R-:W-:Y:S01]  /*173f0*/  PRMT R15, R0, 0x7632, R15 ;  /* 0x00007632000f7816 */ /* 0x000fe2000000000f */
[----:B------:R-:W-:Y:S01]  /*17400*/  @!P6 HFMA2.BF16_V2 R55, -RZ.H0_H0, RZ.H0_H0, -R16.H0_H0 ;  /* 0x200000ffff37e231 */ /* 0x000fe20000340910 */
[----:B------:R-:W-:Y:S01]  /*17410*/  LOP3.LUT R0, R2, 0xff, RZ, 0xc0, !PT ;  /* 0x000000ff02007812 */ /* 0x000fe200078ec0ff */
[----:B------:R-:W-:-:S02]  /*17420*/  IMAD.MOV.U32 R2, RZ, RZ, R5 ;  /* 0x000000ffff027224 */ /* 0x000fc400078e0005 */
[----:B------:R1:W1:Y:S02]  /*17430*/  MUFU.EX2 R5, R23 ;  /* 0x0000001700057308 */ /* 0x0002640000000800 */
[----:B-1----:R-:W-:Y:S01]  /*17440*/  IMAD.MOV.U32 R23, RZ, RZ, R45 ;  /* 0x000000ffff177224 */ /* 0x002fe200078e002d */
[----:B------:R-:W-:Y:S02]  /*17450*/  PRMT R45, R16, 0x5410, R15 ;  /* 0x00005410102d7816 */ /* 0x000fe4000000000f */
[----:B------:R-:W-:Y:S01]  /*17460*/  @!P6 PRMT R16, R55, 0x5410, RZ ;  /* 0x000054103710e816 */ /* 0x000fe200000000ff */
[----:B------:R-:W-:Y:S02]  /*17470*/  IMAD.MOV.U32 R55, RZ, RZ, R168 ;  /* 0x000000ffff377224 */ /* 0x000fe400078e00a8 */
[----:B------:R-:W2:Y:S01]  /*17480*/  LDL.LU R168, [R1+0x1d4] ;  /* 0x0001d40001a87983 */ /* 0x000ea20000300800 */
[----:B------:R-:W-:Y:S02]  /*17490*/  ISETP.LE.U32.AND P6, PT, R0, UR12, PT ;  /* 0x0000000c00007c0c */ /* 0x000fe4000bfc3070 */
[----:B------:R-:W-:-:S02]  /*174a0*/  LOP3.LUT R4, R4, 0xff, RZ, 0xc0, !PT ;  /* 0x000000ff04047812 */ /* 0x000fc400078ec0ff */
[----:B------:R-:W-:Y:S01]  /*174b0*/  SHF.R.U32.HI R0, RZ, 0x8, R3 ;  /* 0x00000008ff007819 */ /* 0x000fe20000011603 */
[----:B------:R-:W-:Y:S01]  /*174c0*/  @!P1 HFMA2.BF16_V2 R57, -RZ.H0_H0, RZ.H0_H0, -R15.H0_H0 ;  /* 0x200000ffff399231 */ /* 0x000fe2000034090f */
[----:B------:R-:W-:Y:S02]  /*174d0*/  ISETP.LE.U32.AND P4, PT, R4, UR12, PT ;  /* 0x0000000c04007c0c */ /* 0x000fe4000bf83070 */
[----:B------:R-:W-:Y:S02]  /*174e0*/  LOP3.LUT R0, R0, 0xffff, RZ, 0xc0, !PT ;  /* 0x0000ffff00007812 */ /* 0x000fe400078ec0ff */
[----:B------:R-:W-:Y:S01]  /*174f0*/  F2FP.BF16.F32.PACK_AB R4, R5, R25 ;  /* 0x000000190504723e */ /* 0x000fe200000010ff */
[----:B------:R-:W-:Y:S01]  /*17500*/  IMAD.MOV.U32 R3, RZ, RZ, R144 ;  /* 0x000000ffff037224 */ /* 0x000fe200078e0090 */
[----:B------:R-:W-:Y:S01]  /*17510*/  @!P1 PRMT R15, R57, 0x5410, RZ ;  /* 0x00005410390f9816 */ /* 0x000fe200000000ff */
[----:B------:R1:W-:Y:S01]  /*17520*/  MUFU.EX2 R25, R30 ;  /* 0x0000001e00197308 */ /* 0x0003e20000000800 */
[----:B------:R-:W-:Y:S01]  /*17530*/  ISETP.LE.U32.AND P1, PT, R0, UR12, PT ;  /* 0x0000000c00007c0c */ /* 0x000fe2000bf23070 */
[----:B------:R-:W-:Y:S01]  /*17540*/  IMAD.MOV.U32 R0, RZ, RZ, R17 ;  /* 0x000000ffff007224 */ /* 0x000fe200078e0011 */
[C---:B------:R-:W-:Y:S01]  /*17550*/  PRMT R14, R4.reuse, 0x7632, R14 ;  /* 0x00007632040e7816 */ /* 0x040fe2000000000e */
[----:B------:R-:W-:Y:S01]  /*17560*/  IMAD.MOV.U32 R57, RZ, RZ, R3 ;  /* 0x000000ffff397224 */ /* 0x000fe200078e0003 */
[----:B------:R-:W-:Y:S01]  /*17570*/  PRMT R13, R4, 0x7610, R13 ;  /* 0x00007610040d7816 */ /* 0x000fe2000000000d */
[----:B------:R-:W2:Y:S02]  /*17580*/  LDL.LU R144, [R1+0x1d0] ;  /* 0x0001d00001907983 */ /* 0x000ea40000300800 */
[----:B------:R1:W1:Y:S01]  /*17590*/  MUFU.EX2 R17, R24 ;  /* 0x0000001800117308 */ /* 0x0002620000000800 */
[----:B------:R-:W-:-:S02]  /*175a0*/  @!P2 HFMA2.BF16_V2 R59, -RZ.H0_H0, RZ.H0_H0, -R14.H0_H0 ;  /* 0x200000ffff3ba231 */ /* 0x000fc4000034090e */
[----:B------:R-:W-:Y:S02]  /*175b0*/  @!P4 HFMA2.BF16_V2 R64, -RZ.H0_H0, RZ.H0_H0, -R13.H0_H0 ;  /* 0x200000ffff40c231 */ /* 0x000fe4000034090d */
[----:B-1----:R-:W-:Y:S01]  /*175c0*/  IMAD.MOV.U32 R30, RZ, RZ, R43 ;  /* 0x000000ffff1e7224 */ /* 0x002fe200078e002b */
[----:B------:R-:W-:Y:S01]  /*175d0*/  PRMT R43, R13, 0x5410, R14 ;  /* 0x000054100d2b7816 */ /* 0x000fe2000000000e */
[----:B------:R-:W-:Y:S02]  /*175e0*/  IMAD.MOV.U32 R24, RZ, RZ, R2 ;  /* 0x000000ffff187224 */ /* 0x000fe400078e0002 */
[----:B------:R-:W-:Y:S01]  /*175f0*/  IMAD.WIDE.U32 R2, R6, -0x2daee0ad, RZ ;  /* 0xd2511f5306027825 */ /* 0x000fe200078e00ff */
[----:B------:R-:W-:-:S03]  /*17600*/  @!P2 PRMT R14, R59, 0x5410, RZ ;  /* 0x000054103b0ea816 */ /* 0x000fc600000000ff */
[----:B------:R-:W-:Y:S01]  /*17610*/  IMAD.MOV.U32 R6, RZ, RZ, R0 ;  /* 0x000000ffff067224 */ /* 0x000fe200078e0000 */
[----:B------:R-:W-:Y:S01]  /*17620*/  LOP3.LUT R0, R3, UR25, R8, 0x96, !PT ;  /* 0x0000001903007c12 */ /* 0x000fe2000f8e9608 */
[----:B------:R-:W-:Y:S02]  /*17630*/  IMAD.MOV.U32 R59, RZ, RZ, R21 ;  /* 0x000000ffff3b7224 */ /* 0x000fe400078e0015 */
[----:B------:R-:W-:Y:S01]  /*17640*/  IMAD.MOV.U32 R8, RZ, RZ, R6 ;  /* 0x000000ffff087224 */ /* 0x000fe200078e0006 */
[----:B------:R-:W-:Y:S02]  /*17650*/  SHF.R.U32.HI R4, RZ, 0x10, R0 ;  /* 0x00000010ff047819 */ /* 0x000fe40000011600 */
[----:B------:R-:W-:Y:S01]  /*17660*/  @!P4 PRMT R13, R64, 0x5410, RZ ;  /* 0x00005410400dc816 */ /* 0x000fe200000000ff */
[----:B------:R-:W-:Y:S01]  /*17670*/  IMAD.MOV.U32 R64, RZ, RZ, R59 ;  /* 0x000000ffff407224 */ /* 0x000fe200078e003b */
[----:B------:R-:W-:Y:S01]  /*17680*/  LOP3.LUT R4, R4, 0xff, RZ, 0xc0, !PT ;  /* 0x000000ff04047812 */ /* 0x000fe200078ec0ff */
[----:B------:R-:W-:-:S02]  /*17690*/  IMAD.MOV.U32 R59, RZ, RZ, R8 ;  /* 0x000000ffff3b7224 */ /* 0x000fc400078e0008 */
[----:B------:R-:W-:Y:S02]  /*176a0*/  IMAD.MOV.U32 R8, RZ, RZ, R24 ;  /* 0x000000ffff087224 */ /* 0x000fe400078e0018 */
[----:B------:R-:W-:Y:S01]  /*176b0*/  FADD.FTZ R6, R5, R18 ;  /* 0x0000001205067221 */ /* 0x000fe20000010000 */
[----:B------:R-:W-:Y:S01]  /*176c0*/  IMAD.MOV.U32 R24, RZ, RZ, R57 ;  /* 0x000000ffff187224 */ /* 0x000fe200078e0039 */
[----:B------:R-:W-:Y:S01]  /*176d0*/  ISETP.LE.U32.AND P2, PT, R4, UR12, PT ;  /* 0x0000000c04007c0c */ /* 0x000fe2000bf43070 */
[----:B------:R-:W-:Y:S01]  /*176e0*/  IMAD.MOV.U32 R57, RZ, RZ, R23 ;  /* 0x000000ffff397224 */ /* 0x000fe200078e0017 */
[----:B------:R-:W-:Y:S01]  /*176f0*/  MUFU.EX2 R5, R31 ;  /* 0x0000001f00057308 */ /* 0x000fe20000000800 */
[----:B------:R-:W-:-:S07]  /*17700*/  F2FP.BF16.F32.PACK_AB R4, R25, R17 ;  /* 0x000000111904723e */ /* 0x000fce00000010ff */
[----:B------:R-:W1:Y:S01]  /*17710*/  MUFU.EX2 R23, R32 ;  /* 0x0000002000177308 */ /* 0x000e620000000800 */
[----:B------:R-:W-:-:S07]  /*17720*/  IMAD.MOV.U32 R18, RZ, RZ, R42 ;  /* 0x000000ffff127224 */ /* 0x000fce00078e002a */
[----:B------:R-:W-:Y:S08]  /*17730*/  MUFU.EX2 R31, R33 ;  /* 0x00000021001f7308 */ /* 0x000ff00000000800 */
[----:B------:R1:W2:Y:S08]  /*17740*/  MUFU.EX2 R32, R36 ;  /* 0x0000002400207308 */ /* 0x0002b00000000800 */
[----:B------:R-:W-:Y:S01]  /*17750*/  MUFU.EX2 R35, R35 ;  /* 0x0000002300237308 */ /* 0x000fe20000000800 */
[----:B-1----:R-:W-:-:S02]  /*17760*/  IMAD.MOV.U32 R36, RZ, RZ, R8 ;  /* 0x000000ffff247224 */ /* 0x002fc400078e0008 */
[----:B------:R-:W-:Y:S01]  /*17770*/  FADD.FTZ R21, R159, R22 ;  /* 0x000000169f157221 */ /* 0x000fe20000010000 */
[----:B------:R-:W-:Y:S01]  /*17780*/  FADD.FTZ R22, R147, R11 ;  /* 0x0000000b93167221 */ /* 0x000fe20000010000 */
[----:B------:R-:W-:-:S03]  /*17790*/  FADD.FTZ R19, R17, R19 ;  /* 0x0000001311137221 */ /* 0x000fc60000010000 */
[----:B------:R-:W-:Y:S01]  /*177a0*/  MUFU.EX2 R33, R39 ;  /* 0x0000002700217308 */ /* 0x000fe20000000800 */
[C---:B---3--:R-:W-:Y:S02]  /*177b0*/  PRMT R170, R4.reuse, 0x7610, R170 ;  /* 0x0000761004aa7816 */ /* 0x048fe400000000aa */
[----:B----4-:R-:W-:Y:S02]  /*177c0*/  PRMT R169, R4, 0x7632, R169 ;  /* 0x0000763204a97816 */ /* 0x010fe400000000a9 */
[----:B------:R-:W-:Y:S01]  /*177d0*/  LOP3.LUT R4, R0, 0xff, RZ, 0xc0, !PT ;  /* 0x000000ff00047812 */ /* 0x000fe200078ec0ff */
[----:B------:R-:W-:Y:S02]  /*177e0*/  @!P3 HFMA2.BF16_V2 R76, -RZ.H0_H0, RZ.H0_H0, -R170.H0_H0 ;  /* 0x200000ffff4cb231 */ /* 0x000fe400003409aa */
[----:B------:R-:W-:Y:S01]  /*177f0*/  @!P1 HFMA2.BF16_V2 R65, -RZ.H0_H0, RZ.H0_H0, -R169.H0_H0 ;  /* 0x200000ffff419231 */ /* 0x000fe200003409a9 */
[----:B------:R-:W-:Y:S02]  /*17800*/  ISETP.LE.U32.AND P4, PT, R4, UR12, PT ;  /* 0x0000000c04007c0c */ /* 0x000fe4000bf83070 */
[----:B------:R-:W-:-:S02]  /*17810*/  SHF.R.U32.HI R4, RZ, 0x18, R0 ;  /* 0x00000018ff047819 */ /* 0x000fc40000011600 */
[----:B------:R-:W-:Y:S02]  /*17820*/  PRMT R42, R170, 0x5410, R169 ;  /* 0x00005410aa2a7816 */ /* 0x000fe400000000a9 */
[----:B------:R-:W-:Y:S02]  /*17830*/  @!P1 PRMT R169, R65, 0x5410, RZ ;  /* 0x0000541041a99816 */ /* 0x000fe400000000ff */
[----:B------:R-:W-:Y:S02]  /*17840*/  ISETP.LE.U32.AND P1, PT, R4, UR12, PT ;  /* 0x0000000c04007c0c */ /* 0x000fe4000bf23070 */
[----:B------:R-:W-:Y:S01]  /*17850*/  @!P3 PRMT R170, R76, 0x5410, RZ ;  /* 0x000054104caab816 */ /* 0x000fe200000000ff */
[----:B------:R-:W-:Y:S01]  /*17860*/  IMAD.MOV.U32 R76, RZ, RZ, R30 ;  /* 0x000000ffff4c7224 */ /* 0x000fe200078e001e */
[----:B------:R-:W-:Y:S01]  /*17870*/  F2FP.BF16.F32.PACK_AB R4, R23, R5 ;  /* 0x000000051704723e */ /* 0x000fe200000010ff */
[----:B------:R-:W1:Y:S01]  /*17880*/  MUFU.EX2 R30, R34 ;  /* 0x00000022001e7308 */ /* 0x000e620000000800 */
[----:B------:R-:W-:Y:S01]  /*17890*/  LOP3.LUT R0, R0, 0xffff, RZ, 0xc0, !PT ;  /* 0x0000ffff00007812 */ /* 0x000fe200078ec0ff */
[----:B------:R-:W-:Y:S01]  /*178a0*/  IMAD.MOV.U32 R65, RZ, RZ, R20 ;  /* 0x000000ffff417224 */ /* 0x000fe200078e0014 */
[----:B------:R-:W-:Y:S01]  /*178b0*/  PRMT R167, R4, 0x7610, R167 ;  /* 0x0000761004a77816 */ /* 0x000fe200000000a7 */
[----:B------:R-:W-:Y:S01]  /*178c0*/  FADD.FTZ R20, R5, R6 ;  /* 0x0000000605147221 */ /* 0x000fe20000010000 */
[----:B------:R-:W-:-:S04]  /*178d0*/  SHF.R.U32.HI R0, RZ, 0x8, R0 ;  /* 0x00000008ff007819 */ /* 0x000fc80000011600 */
[----:B------:R-:W-:Y:S02]  /*178e0*/  LOP3.LUT R0, R0, 0xffff, RZ, 0xc0, !PT ;  /* 0x0000ffff00007812 */ /* 0x000fe400078ec0ff */
[----:B--2---:R-:W-:Y:S01]  /*178f0*/  PRMT R168, R4, 0x7632, R168 ;  /* 0x0000763204a87816 */ /* 0x004fe200000000a8 */
[----:B------:R-:W-:-:S04]  /*17900*/  IMAD.WIDE.U32 R4, R7, -0x2daee0ad, RZ ;  /* 0xd2511f5307047825 */ /* 0x000fc800078e00ff */
[----:B------:R-:W-:Y:S01]  /*17910*/  IMAD.WIDE.U32 R6, R9, -0x2daee0ad, RZ ;  /* 0xd2511f5309067825 */ /* 0x000fe200078e00ff */
[----:B------:R-:W-:Y:S02]  /*17920*/  LOP3.LUT R5, R5, UR39, R12, 0x96, !PT ;  /* 0x0000002705057c12 */ /* 0x000fe4000f8e960c */
[----:B------:R-:W-:Y:S02]  /*17930*/  ISETP.LE.U32.AND P3, PT, R0, UR12, PT ;  /* 0x0000000c00007c0c */ /* 0x000fe4000bf63070 */
[----:B------:R-:W-:Y:S02]  /*17940*/  F2FP.BF16.F32.PACK_AB R0, R32, R31 ;  /* 0x0000001f2000723e */ /* 0x000fe400000010ff */
[----:B------:R-:W-:Y:S01]  /*17950*/  LOP3.LUT R7, R7, UR37, R4, 0x96, !PT ;  /* 0x0000002507077c12 */ /* 0x000fe2000f8e9604 */
        /* <DEDUP_REMOVED lines=10> */
[----:B------:R-:W-:Y:S01]  /*17a00*/  IMAD.WIDE.U32 R10, R0, -0x2daee0ad, RZ ;  /* 0xd2511f53000a7825 */ /* 0x000fe200078e00ff */
[----:B------:R-:W-:-:S03]  /*17a10*/  LOP3.LUT R5, R5, UR35, R6, 0x96, !PT ;  /* 0x0000002305057c12 */ /* 0x000fc6000f8e9606 */
[----:B------:R-:W-:Y:S01]  /*17a20*/  @!P6 HFMA2.BF16_V2 R78, -RZ.H0_H0, RZ.H0_H0, -R167.H0_H0 ;  /* 0x200000ffff4ee231 */ /* 0x000fe200003409a7 */
[----:B------:R-:W-:Y:S01]  /*17a30*/  LOP3.LUT R6, R11, UR29, R4, 0x96, !PT ;  /* 0x0000001d0b067c12 */ /* 0x000fe2000f8e9604 */
[----:B------:R-:W-:Y:S01]  /*17a40*/  IMAD.WIDE.U32 R4, R5, -0x326172a9, RZ ;  /* 0xcd9e8d5705047825 */ /* 0x000fe200078e00ff */
[----:B------:R-:W-:-:S03]  /*17a50*/  PRMT R34, R167, 0x5410, R168 ;  /* 0x00005410a7227816 */ /* 0x000fc600000000a8 */
[----:B------:R-:W-:Y:S01]  /*17a60*/  @!P4 HFMA2.BF16_V2 R79, -RZ.H0_H0, RZ.H0_H0, -R166.H0_H0 ;  /* 0x200000ffff4fc231 */ /* 0x000fe200003409a6 */
[----:B------:R-:W-:Y:S01]  /*17a70*/  @!P6 PRMT R167, R78, 0x5410, RZ ;  /* 0x000054104ea7e816 */ /* 0x000fe200000000ff */
[----:B------:R-:W-:Y:S01]  /*17a80*/  IMAD.MOV.U32 R78, RZ, RZ, R76 ;  /* 0x000000ffff4e7224 */ /* 0x000fe200078e004c */
[C---:B------:R-:W-:Y:S02]  /*17a90*/  LOP3.LUT R0, R2.reuse, 0xff, RZ, 0xc0, !PT ;  /* 0x000000ff02007812 */ /* 0x040fe400078ec0ff */
[----:B------:R-:W-:Y:S02]  /*17aa0*/  LOP3.LUT R12, R2, 0xffff, RZ, 0xc0, !PT ;  /* 0x0000ffff020c7812 */ /* 0x000fe400078ec0ff */
[--C-:B------:R-:W-:Y:S02]  /*17ab0*/  SHF.R.U32.HI R11, RZ, 0x10, R2.reuse ;  /* 0x00000010ff0b7819 */ /* 0x100fe40000011602 */
[----:B------:R-:W-:Y:S01]  /*17ac0*/  SHF.R.U32.HI R9, RZ, 0x18, R2 ;  /* 0x00000018ff097819 */ /* 0x000fe20000011602 */
[----:B------:R-:W-:Y:S01]  /*17ad0*/  IMAD.WIDE.U32 R2, R6, -0x326172a9, RZ ;  /* 0xcd9e8d5706027825 */ /* 0x000fe200078e00ff */
[----:B------:R-:W-:-:S03]  /*17ae0*/  LOP3.LUT R6, R5, UR30, R8, 0x96, !PT ;  /* 0x0000001e05067c12 */ /* 0x000fc6000f8e9608 */
[----:B------:R-:W-:Y:S02]  /*17af0*/  @!P3 HFMA2.BF16_V2 R80, -RZ.H0_H0, RZ.H0_H0, -R165.H0_H0 ;  /* 0x200000ffff50b231 */ /* 0x000fe400003409a5 */
[----:B------:R-:W-:Y:S01]  /*17b00*/  IMAD.MOV.U32 R76, RZ, RZ, R106 ;  /* 0x000000ffff4c7224 */ /* 0x000fe200078e006a */
[----:B------:R-:W-:Y:S01]  /*17b10*/  PRMT R106, R166, 0x5410, R165 ;  /* 0x00005410a66a7816 */ /* 0x000fe200000000a5 */
[----:B------:R-:W-:Y:S01]  /*17b20*/  @!P5 HFMA2.BF16_V2 R77, -RZ.H0_H0, RZ.H0_H0, -R168.H0_H0 ;  /* 0x200000ffff4dd231 */ /* 0x000fe200003409a8 */
[----:B------:R-:W-:Y:S01]  /*17b30*/  @!P4 PRMT R166, R79, 0x5410, RZ ;  /* 0x000054104fa6c816 */ /* 0x000fe200000000ff */
[----:B------:R-:W-:Y:S01]  /*17b40*/  IMAD.MOV.U32 R79, RZ, RZ, R59 ;  /* 0x000000ffff4f7224 */ /* 0x000fe200078e003b */
[----:B------:R-:W-:Y:S01]  /*17b50*/  ISETP.LE.U32.AND P6, PT, R0, UR12, PT ;  /* 0x0000000c00007c0c */ /* 0x000fe2000bfc3070 */
[----:B------:R-:W-:Y:S02]  /*17b60*/  IMAD.MOV.U32 R59, RZ, RZ, R24 ;  /* 0x000000ffff3b7224 */ /* 0x000fe400078e0018 */
[----:B------:R-:W-:Y:S01]  /*17b70*/  @!P1 HFMA2.BF16_V2 R81, -RZ.H0_H0, RZ.H0_H0, -R164.H0_H0 ;  /* 0x200000ffff519231 */ /* 0x000fe200003409a4 */
[----:B------:R-:W-:Y:S01]  /*17b80*/  LOP3.LUT R4, R3, UR22, R4, 0x96, !PT ;  /* 0x0000001603047c12 */ /* 0x000fe2000f8e9604 */
[----:B------:R-:W-:Y:S01]  /*17b90*/  @!P2 HFMA2.BF16_V2 R82, -RZ.H0_H0, RZ.H0_H0, -R163.H0_H0 ;  /* 0x200000ffff52a231 */ /* 0x000fe200003409a3 */
[C---:B------:R-:W-:Y:S01]  /*17ba0*/  LOP3.LUT R5, R2.reuse, 0xff, RZ, 0xc0, !PT ;  /* 0x000000ff02057812 */ /* 0x040fe200078ec0ff */
[----:B------:R-:W1:Y:S01]  /*17bb0*/  MUFU.EX2 R24, R38 ;  /* 0x0000002600187308 */ /* 0x000e620000000800 */
[----:B------:R-:W-:-:S02]  /*17bc0*/  LOP3.LUT R17, R2, 0xffff, RZ, 0xc0, !PT ;  /* 0x0000ffff02117812 */ /* 0x000fc400078ec0ff */
[--C-:B------:R-:W-:Y:S02]  /*17bd0*/  SHF.R.U32.HI R0, RZ, 0x18, R2.reuse ;  /* 0x00000018ff007819 */ /* 0x100fe40000011602 */
[----:B------:R-:W-:Y:S01]  /*17be0*/  SHF.R.U32.HI R7, RZ, 0x10, R2 ;  /* 0x00000010ff077819 */ /* 0x000fe20000011602 */
[----:B------:R-:W-:Y:S01]  /*17bf0*/  IMAD.WIDE.U32 R2, R6, -0x2daee0ad, RZ ;  /* 0xd2511f5306027825 */ /* 0x000fe200078e00ff */
[----:B------:R-:W-:Y:S02]  /*17c00*/  @!P3 PRMT R165, R80, 0x5410, RZ ;  /* 0x0000541050a5b816 */ /* 0x000fe400000000ff */
[----:B------:R-:W-:Y:S01]  /*17c10*/  @!P5 PRMT R168, R77, 0x5410, RZ ;  /* 0x000054104da8d816 */ /* 0x000fe200000000ff */
[----:B------:R-:W-:Y:S01]  /*17c20*/  IMAD.MOV.U32 R80, RZ, RZ, R105 ;  /* 0x000000ffff507224 */ /* 0x000fe200078e0069 */
[----:B------:R-:W-:Y:S01]  /*17c30*/  PRMT R105, R163, 0x5410, R164 ;  /* 0x00005410a3697816 */ /* 0x000fe200000000a4 */
[----:B------:R-:W-:Y:S01]  /*17c40*/  IMAD.MOV.U32 R77, RZ, RZ, R65 ;  /* 0x000000ffff4d7224 */ /* 0x000fe200078e0041 */
[----:B------:R-:W-:Y:S01]  /*17c50*/  @!P1 PRMT R164, R81, 0x5410, RZ ;  /* 0x0000541051a49816 */ /* 0x000fe200000000ff */
[----:B------:R-:W-:Y:S01]  /*17c60*/  IMAD.MOV.U32 R65, RZ, RZ, R18 ;  /* 0x000000ffff417224 */ /* 0x000fe200078e0012 */
[----:B------:R-:W-:-:S02]  /*17c70*/  @!P2 PRMT R163, R82, 0x5410, RZ ;  /* 0x0000541052a3a816 */ /* 0x000fc400000000ff */
[----:B------:R-:W-:Y:S02]  /*17c80*/  ISETP.LE.U32.AND P5, PT, R0, UR12, PT ;  /* 0x0000000c00007c0c */ /* 0x000fe4000bfa3070 */
[----:B------:R-:W-:Y:S02]  /*17c90*/  ISETP.LE.U32.AND P1, PT, R9, UR12, PT ;  /* 0x0000000c09007c0c */ /* 0x000fe4000bf23070 */
[----:B------:R-:W-:Y:S02]  /*17ca0*/  ISETP.LE.U32.AND P2, PT, R5, UR12, PT ;  /* 0x0000000c05007c0c */ /* 0x000fe4000bf43070 */
[----:B------:R-:W-:Y:S02]  /*17cb0*/  LOP3.LUT R0, R3, UR25, R10, 0x96, !PT ;  /* 0x0000001903007c12 */ /* 0x000fe4000f8e960a */
[C---:B------:R-:W-:Y:S02]  /*17cc0*/  LOP3.LUT R5, R2.reuse, 0xff, RZ, 0xc0, !PT ;  /* 0x000000ff02057812 */ /* 0x040fe400078ec0ff */
[----:B------:R-:W-:-:S02]  /*17cd0*/  LOP3.LUT R18, R2, 0xffff, RZ, 0xc0, !PT ;  /* 0x0000ffff02127812 */ /* 0x000fc400078ec0ff */
[--C-:B------:R-:W-:Y:S02]  /*17ce0*/  SHF.R.U32.HI R10, RZ, 0x10, R2.reuse ;  /* 0x00000010ff0a7819 */ /* 0x100fe40000011602 */
[----:B------:R-:W-:Y:S02]  /*17cf0*/  SHF.R.U32.HI R9, RZ, 0x18, R2 ;  /* 0x00000018ff097819 */ /* 0x000fe40000011602 */
[----:B------:R-:W-:Y:S02]  /*17d00*/  LOP3.LUT R2, R11, 0xff, RZ, 0xc0, !PT ;  /* 0x000000ff0b027812 */ /* 0x000fe400078ec0ff */
[----:B------:R-:W-:Y:S02]  /*17d10*/  SHF.R.U32.HI R3, RZ, 0x8, R12 ;  /* 0x00000008ff037819 */ /* 0x000fe4000001160c */
[----:B------:R-:W-:Y:S02]  /*17d20*/  ISETP.LE.U32.AND P3, PT, R2, UR12, PT ;  /* 0x0000000c02007c0c */ /* 0x000fe4000bf63070 */
[----:B------:R-:W-:Y:S01]  /*17d30*/  LOP3.LUT R2, R3, 0xffff, RZ, 0xc0, !PT ;  /* 0x0000ffff03027812 */ /* 0x000fe200078ec0ff */
[----:B------:R-:W-:Y:S01]  /*17d40*/  FADD.FTZ R6, R80, R21 ;  /* 0x0000001550067221 */ /* 0x000fe20000010000 */
[----:B------:R-:W-:-:S02]  /*17d50*/  IMAD.MOV.U32 R80, RZ, RZ, R50 ;  /* 0x000000ffff507224 */ /* 0x000fc400078e0032 */
[----:B------:R-:W-:Y:S01]  /*17d60*/  ISETP.LE.U32.AND P4, PT, R2, UR12, PT ;  /* 0x0000000c02007c0c */ /* 0x000fe2000bf83070 */
[----:B------:R-:W-:Y:S01]  /*17d70*/  MUFU.EX2 R12, R40 ;  /* 0x00000028000c7308 */ /* 0x000fe20000000800 */
[----:B-1----:R-:W-:-:S04]  /*17d80*/  F2FP.BF16.F32.PACK_AB R2, R33, R24 ;  /* 0x000000182102723e */ /* 0x002fc800000010ff */
[----:B------:R-:W-:-:S03]  /*17d90*/  PRMT R162, R2, 0x7610, R162 ;  /* 0x0000761002a27816 */ /* 0x000fc600000000a2 */
[----:B------:R-:W1:Y:S01]  /*17da0*/  MUFU.EX2 R50, R41 ;  /* 0x0000002900327308 */ /* 0x000e620000000800 */
[----:B------:R-:W-:Y:S01]  /*17db0*/  IMAD.MOV.U32 R82, RZ, RZ, R64 ;  /* 0x000000ffff527224 */ /* 0x000fe200078e0040 */
[----:B------:R-:W-:Y:S01]  /*17dc0*/  PRMT R161, R2, 0x7632, R161 ;  /* 0x0000763202a17816 */ /* 0x000fe200000000a1 */
[----:B------:R-:W-:Y:S02]  /*17dd0*/  IMAD.MOV.U32 R64, RZ, RZ, R55 ;  /* 0x000000ffff407224 */ /* 0x000fe400078e0037 */
[----:B------:R-:W-:Y:S02]  /*17de0*/  @!P6 HFMA2.BF16_V2 R84, -RZ.H0_H0, RZ.H0_H0, -R162.H0_H0 ;  /* 0x200000ffff54e231 */ /* 0x000fe400003409a2 */
[----:B------:R-:W-:Y:S01]  /*17df0*/  IMAD.MOV.U32 R55, RZ, RZ, R46 ;  /* 0x000000ffff377224 */ /* 0x000fe200078e002e */
[----:B------:R-:W-:Y:S01]  /*17e00*/  LOP3.LUT R2, R7, 0xff, RZ, 0xc0, !PT ;  /* 0x000000ff07027812 */ /* 0x000fe200078ec0ff */
[----:B------:R-:W-:Y:S02]  /*17e10*/  IMAD.MOV.U32 R46, RZ, RZ, R194 ;  /* 0x000000ffff2e7224 */ /* 0x000fe400078e00c2 */
[----:B------:R-:W-:Y:S01]  /*17e20*/  IMAD.MOV.U32 R194, RZ, RZ, R104 ;  /* 0x000000ffffc27224 */ /* 0x000fe200078e0068 */
[----:B------:R-:W-:-:S02]  /*17e30*/  PRMT R104, R162, 0x5410, R161 ;  /* 0x00005410a2687816 */ /* 0x000fc400000000a1 */
[----:B------:R-:W-:Y:S02]  /*17e40*/  @!P6 PRMT R162, R84, 0x5410, RZ ;  /* 0x0000541054a2e816 */ /* 0x000fe400000000ff */
[----:B------:R-:W-:Y:S02]  /*17e50*/  ISETP.LE.U32.AND P6, PT, R2, UR12, PT ;  /* 0x0000000c02007c0c */ /* 0x000fe4000bfc3070 */
[----:B------:R-:W-:Y:S02]  /*17e60*/  LOP3.LUT R2, R4, 0xffff, RZ, 0xc0, !PT ;  /* 0x0000ffff04027812 */ /* 0x000fe400078ec0ff */
[----:B-1----:R-:W-:Y:S01]  /*17e70*/  F2FP.BF16.F32.PACK_AB R3, R50, R12 ;  /* 0x0000000c3203723e */ /* 0x002fe200000010ff */
[----:B------:R-:W-:Y:S01]  /*17e80*/  IMAD.MOV.U32 R81, RZ, RZ, R49 ;  /* 0x000000ffff517224 */ /* 0x000fe200078e0031 */
[----:B------:R-:W-:Y:S01]  /*17e90*/  SHF.R.U32.HI R2, RZ, 0x8, R2 ;  /* 0x00000008ff027819 */ /* 0x000fe20000011602 */
[----:B------:R-:W-:Y:S01]  /*17ea0*/  MUFU.EX2 R49, R47 ;  /* 0x0000002f00317308 */ /* 0x000fe20000000800 */
[----:B------:R-:W-:Y:S01]  /*17eb0*/  @!P4 HFMA2.BF16_V2 R83, -RZ.H0_H0, RZ.H0_H0, -R161.H0_H0 ;  /* 0x200000ffff53c231 */ /* 0x000fe200003409a1 */
[----:B------:R-:W-:-:S02]  /*17ec0*/  PRMT R160, R3, 0x7610, R160 ;  /* 0x0000761003a07816 */ /* 0x000fc400000000a0 */
[----:B------:R-:W-:-:S04]  /*17ed0*/  LOP3.LUT R2, R2, 0xffff, RZ, 0xc0, !PT ;  /* 0x0000ffff02027812 */ /* 0x000fc800078ec0ff */
[----:B------:R-:W1:Y:S01]  /*17ee0*/  MUFU.EX2 R47, R51 ;  /* 0x00000033002f7308 */ /* 0x000e620000000800 */
[----:B------:R-:W-:Y:S01]  /*17ef0*/  @!P4 PRMT R161, R83, 0x5410, RZ ;  /* 0x0000541053a1c816 */ /* 0x000fe200000000ff */
[----:B------:R-:W-:Y:S01]  /*17f00*/  @!P3 HFMA2.BF16_V2 R86, -RZ.H0_H0, RZ.H0_H0, -R160.H0_H0 ;  /* 0x200000ffff56b231 */ /* 0x000fe200003409a0 */
[----:B------:R-:W-:Y:S02]  /*17f10*/  PRMT R159, R3, 0x7632, R159 ;  /* 0x00007632039f7816 */ /* 0x000fe4000000009f */
[----:B------:R-:W-:Y:S01]  /*17f20*/  ISETP.LE.U32.AND P4, PT, R2, UR12, PT ;  /* 0x0000000c02007c0c */ /* 0x000fe2000bf83070 */
[----:B------:R-:W-:Y:S01]  /*17f30*/  FADD.FTZ R8, R252, R22 ;  /* 0x00000016fc087221 */ /* 0x000fe20000010000 */
[----:B------:R-:W-:Y:S01]  /*17f40*/  LOP3.LUT R2, R4, 0xff, RZ, 0xc0, !PT ;  /* 0x000000ff04027812 */ /* 0x000fe200078ec0ff */
[----:B------:R-:W-:Y:S01]  /*17f50*/  @!P1 HFMA2.BF16_V2 R85, -RZ.H0_H0, RZ.H0_H0, -R159.H0_H0 ;  /* 0x200000ffff559231 */ /* 0x000fe2000034099f */
[----:B------:R-:W-:Y:S02]  /*17f60*/  PRMT R22, R160, 0x5410, R159 ;  /* 0x00005410a0167816 */ /* 0x000fe4000000009f */
[----:B------:R-:W-:-:S02]  /*17f70*/  @!P3 PRMT R160, R86, 0x5410, RZ ;  /* 0x0000541056a0b816 */ /* 0x000fc400000000ff */
[----:B------:R-:W-:Y:S02]  /*17f80*/  ISETP.LE.U32.AND P3, PT, R2, UR12, PT ;  /* 0x0000000c02007c0c */ /* 0x000fe4000bf63070 */
[----:B------:R-:W-:Y:S02]  /*17f90*/  SHF.R.U32.HI R2, RZ, 0x18, R4 ;  /* 0x00000018ff027819 */ /* 0x000fe40000011604 */
[----:B------:R-:W-:Y:S02]  /*17fa0*/  @!P1 PRMT R159, R85, 0x5410, RZ ;  /* 0x00005410559f9816 */ /* 0x000fe400000000ff */
[----:B------:R-:W-:Y:S02]  /*17fb0*/  ISETP.LE.U32.AND P1, PT, R2, UR12, PT ;  /* 0x0000000c02007c0c */ /* 0x000fe4000bf23070 */
[----:B-1----:R-:W-:-:S04]  /*17fc0*/  F2FP.BF16.F32.PACK_AB R2, R47, R49 ;  /* 0x000000312f02723e */ /* 0x002fc800000010ff */
[C---:B------:R-:W-:Y:S02]  /*17fd0*/  PRMT R157, R2.reuse, 0x7632, R157 ;  /* 0x00007632029d7816 */ /* 0x040fe4000000009d */
[----:B------:R-:W-:-:S03]  /*17fe0*/  PRMT R158, R2, 0x7610, R158 ;  /* 0x00007610029e7816 */ /* 0x000fc6000000009e */
[----:B------:R-:W-:Y:S02]  /*17ff0*/  @!P4 HFMA2.BF16_V2 R87, -RZ.H0_H0, RZ.H0_H0, -R157.H0_H0 ;  /* 0x200000ffff57c231 */ /* 0x000fe4000034099d */
[----:B------:R-:W-:Y:S01]  /*18000*/  IMAD.MOV.U32 R40, RZ, RZ, R124 ;  /* 0x000000ffff287224 */ /* 0x000fe200078e007c */
[----:B------:R-:W-:Y:S02]  /*18010*/  PRMT R124, R158, 0x5410, R157 ;  /* 0x000054109e7c7816 */ /* 0x000fe4000000009d */
[----:B------:R-:W-:Y:S02]  /*18020*/  @!P4 PRMT R157, R87, 0x5410, RZ ;  /* 0x00005410579dc816 */ /* 0x000fe400000000ff */
[----:B------:R-:W-:Y:S01]  /*18030*/  ISETP.LE.U32.AND P4, PT, R5, UR12, PT ;  /* 0x0000000c05007c0c */ /* 0x000fe2000bf83070 */
[----:B------:R-:W-:-:S04]  /*18040*/  FADD.FTZ R5, R141, R8 ;  /* 0x000000088d057221 */ /* 0x000fc80000010000 */
[----:B------:R-:W-:Y:S02]  /*18050*/  FADD.FTZ R5, R145, R5 ;  /* 0x0000000591057221 */ /* 0x000fe40000010000 */
[----:B------:R-:W2:Y:S01]  /*18060*/  LDL.LU R145, [R1+0x1cc] ;  /* 0x0001cc0001917983 */ /* 0x000ea20000300800 */
[----:B------:R-:W-:Y:S02]  /*18070*/  IMAD.MOV.U32 R38, RZ, RZ, R78 ;  /* 0x000000ffff267224 */ /* 0x000fe400078e004e */
[----:B------:R-:W-:Y:S01]  /*18080*/  IMAD.MOV.U32 R39, RZ, RZ, R77 ;  /* 0x000000ffff277224 */ /* 0x000fe200078e004d */
[----:B------:R-:W-:Y:S01]  /*18090*/  MUFU.EX2 R78, R44 ;  /* 0x0000002c004e7308 */ /* 0x000fe20000000800 */
[----:B------:R-:W-:-:S07]  /*180a0*/  SHF.R.U32.HI R2, RZ, 0x10, R4 ;  /* 0x00000010ff027819 */ /* 0x000fce0000011604 */
[----:B------:R-:W1:Y:S01]  /*180b0*/  MUFU.EX2 R77, R48 ;  /* 0x00000030004d7308 */ /* 0x000e620000000800 */
[----:B------:R-:W-:Y:S01]  /*180c0*/  @!P3 HFMA2.BF16_V2 R88, -RZ.H0_H0, RZ.H0_H0, -R158.H0_H0 ;  /* 0x200000ffff58b231 */ /* 0x000fe2000034099e */
[----:B------:R-:W-:Y:S01]  /*180d0*/  LOP3.LUT R2, R2, 0xff, RZ, 0xc0, !PT ;  /* 0x000000ff02027812 */ /* 0x000fe200078ec0ff */
[----:B------:R-:W-:-:S03]  /*180e0*/  IMAD.MOV.U32 R85, RZ, RZ, R232 ;  /* 0x000000ffff557224 */ /* 0x000fc600078e00e8 */
[----:B------:R-:W-:Y:S02]  /*180f0*/  @!P3 PRMT R158, R88, 0x5410, RZ ;  /* 0x00005410589eb816 */ /* 0x000fe400000000ff */
[----:B------:R-:W-:Y:S01]  /*18100*/  ISETP.LE.U32.AND P3, PT, R2, UR12, PT ;  /* 0x0000000c02007c0c */ /* 0x000fe2000bf63070 */
[----:B------:R-:W-:Y:S08]  /*18110*/  MUFU.EX2 R48, R54 ;  /* 0x0000003600307308 */ /* 0x000ff00000000800 */
[----:B------:R-:W3:Y:S01]  /*18120*/  MUFU.EX2 R232, R56 ;  /* 0x0000003800e87308 */ /* 0x000ee20000000800 */
[----:B-1----:R-:W-:-:S04]  /*18130*/  F2FP.BF16.F32.PACK_AB R2, R77, R78 ;  /* 0x0000004e4d02723e */ /* 0x002fc800000010ff */
[C---:B------:R-:W-:Y:S02]  /*18140*/  PRMT R156, R2.reuse, 0x7610, R156 ;  /* 0x00007610029c7816 */ /* 0x040fe4000000009c */
[----:B------:R-:W-:Y:S02]  /*18150*/  PRMT R155, R2, 0x7632, R155 ;  /* 0x00007632029b7816 */ /* 0x000fe4000000009b */
[----:B------:R-:W-:Y:S01]  /*18160*/  SHF.R.U32.HI R2, RZ, 0x8, R17 ;  /* 0x00000008ff027819 */ /* 0x000fe20000011611 */
[----:B------:R-:W-:Y:S02]  /*18170*/  @!P3 HFMA2.BF16_V2 R90, -RZ.H0_H0, RZ.H0_H0, -R156.H0_H0 ;  /* 0x200000ffff5ab231 */ /* 0x000fe4000034099c */
[----:B------:R-:W-:Y:S01]  /*18180*/  FADD.FTZ R4, R40, R6 ;  /* 0x0000000628047221 */ /* 0x000fe20000010000 */
[----:B------:R-:W-:Y:S01]  /*18190*/  IMAD.MOV.U32 R40, RZ, RZ, R123 ;  /* 0x000000ffff287224 */ /* 0x000fe200078e007b */
[----:B------:R-:W-:Y:S02]  /*181a0*/  LOP3.LUT R2, R2, 0xffff, RZ, 0xc0, !PT ;  /* 0x0000ffff02027812 */ /* 0x000fe400078ec0ff */
[----:B------:R-:W-:Y:S01]  /*181b0*/  PRMT R123, R156, 0x5410, R155 ;  /* 0x000054109c7b7816 */ /* 0x000fe2000000009b */
[----:B------:R-:W-:Y:S01]  /*181c0*/  FADD.FTZ R7, R25, R19 ;  /* 0x0000001319077221 */ /* 0x000fe20000010000 */
[----:B------:R-:W-:Y:S01]  /*181d0*/  @!P3 PRMT R156, R90, 0x5410, RZ ;  /* 0x000054105a9cb816 */ /* 0x000fe200000000ff */
[----:B------:R-:W-:Y:S01]  /*181e0*/  IMAD.MOV.U32 R252, RZ, RZ, R79 ;  /* 0x000000fffffc7224 */ /* 0x000fe200078e004f */
[----:B------:R-:W-:Y:S01]  /*181f0*/  ISETP.LE.U32.AND P3, PT, R2, UR12, PT ;  /* 0x0000000c02007c0c */ /* 0x000fe2000bf63070 */
[----:B------:R-:W-:Y:S01]  /*18200*/  IMAD.MOV.U32 R25, RZ, RZ, R192 ;  /* 0x000000ffff197224 */ /* 0x000fe200078e00c0 */
[----:B---3--:R-:W-:Y:S01]  /*18210*/  F2FP.BF16.F32.PACK_AB R2, R232, R48 ;  /* 0x00000030e802723e */ /* 0x008fe200000010ff */
[----:B------:R-:W-:Y:S03]  /*18220*/  MUFU.EX2 R79, R52 ;  /* 0x00000034004f7308 */ /* 0x000fe60000000800 */
[----:B------:R-:W-:-:S05]  /*18230*/  PRMT R154, R2, 0x7610, R154 ;  /* 0x00007610029a7816 */ /* 0x000fca000000009a */
[----:B------:R-:W1:Y:S01]  /*18240*/  MUFU.EX2 R192, R53 ;  /* 0x0000003500c07308 */ /* 0x000e620000000800 */
[----:B------:R-:W-:Y:S01]  /*18250*/  PRMT R153, R2, 0x7632, R153 ;  /* 0x0000763202997816 */ /* 0x000fe20000000099 */
[----:B------:R-:W-:Y:S01]  /*18260*/  @!P2 HFMA2.BF16_V2 R92, -RZ.H0_H0, RZ.H0_H0, -R154.H0_H0 ;  /* 0x200000ffff5ca231 */ /* 0x000fe2000034099a */
[----:B------:R-:W-:Y:S01]  /*18270*/  LOP3.LUT R2, R10, 0xff, RZ, 0xc0, !PT ;  /* 0x000000ff0a027812 */ /* 0x000fe200078ec0ff */
[----:B------:R-:W-:Y:S01]  /*18280*/  IMAD.MOV.U32 R86, RZ, RZ, R110 ;  /* 0x000000ffff567224 */ /* 0x000fe200078e006e */
[----:B------:R-:W-:Y:S02]  /*18290*/  PRMT R110, R154, 0x5410, R153 ;  /* 0x000054109a6e7816 */ /* 0x000fe40000000099 */
[----:B------:R-:W-:Y:S02]  /*182a0*/  @!P2 PRMT R154, R92, 0x5410, RZ ;  /* 0x000054105c9aa816 */ /* 0x000fe400000000ff */
[----:B------:R-:W-:Y:S02]  /*182b0*/  ISETP.LE.U32.AND P2, PT, R2, UR12, PT ;  /* 0x0000000c02007c0c */ /* 0x000fe4000bf43070 */
[----:B------:R-:W-:Y:S01]  /*182c0*/  LOP3.LUT R2, R0, 0xffff, RZ, 0xc0, !PT ;  /* 0x0000ffff00027812 */ /* 0x000fe200078ec0ff */
[----:B------:R-:W-:-:S02]  /*182d0*/  IMAD.MOV.U32 R84, RZ, RZ, R76 ;  /* 0x000000ffff547224 */ /* 0x000fc400078e004c */
[----:B------:R-:W-:Y:S02]  /*182e0*/  @!P3 HFMA2.BF16_V2 R91, -RZ.H0_H0, RZ.H0_H0, -R153.H0_H0 ;  /* 0x200000ffff5bb231 */ /* 0x000fe40000340999 */
[----:B------:R-:W-:Y:S01]  /*182f0*/  IMAD.MOV.U32 R21, RZ, RZ, R59 ;  /* 0x000000ffff157224 */ /* 0x000fe200078e003b */
[----:B------:R-:W-:Y:S02]  /*18300*/  SHF.R.U32.HI R2, RZ, 0x8, R2 ;  /* 0x00000008ff027819 */ /* 0x000fe40000011602 */
[----:B-1----:R-:W-:Y:S01]  /*18310*/  F2FP.BF16.F32.PACK_AB R3, R192, R79 ;  /* 0x0000004fc003723e */ /* 0x002fe200000010ff */
[----:B------:R-:W-:Y:S01]  /*18320*/  MUFU.EX2 R76, R61 ;  /* 0x0000003d004c7308 */ /* 0x000fe20000000800 */
[----:B------:R-:W-:Y:S02]  /*18330*/  LOP3.LUT R2, R2, 0xffff, RZ, 0xc0, !PT ;  /* 0x0000ffff02027812 */ /* 0x000fe400078ec0ff */
[----:B------:R-:W-:-:S05]  /*18340*/  PRMT R152, R3, 0x7610, R152 ;  /* 0x0000761003987816 */ /* 0x000fca0000000098 */
[----:B------:R-:W1:Y:S01]  /*18350*/  MUFU.EX2 R59, R66 ;  /* 0x00000042003b7308 */ /* 0x000e620000000800 */
[----:B------:R-:W-:Y:S01]  /*18360*/  @!P3 PRMT R153, R91, 0x5410, RZ ;  /* 0x000054105b99b816 */ /* 0x000fe200000000ff */
[----:B------:R-:W-:Y:S01]  /*18370*/  @!P6 HFMA2.BF16_V2 R94, -RZ.H0_H0, RZ.H0_H0, -R152.H0_H0 ;  /* 0x200000ffff5ee231 */ /* 0x000fe20000340998 */
[----:B------:R-:W-:Y:S02]  /*18380*/  PRMT R151, R3, 0x7632, R151 ;  /* 0x0000763203977816 */ /* 0x000fe40000000097 */
[----:B------:R-:W-:Y:S01]  /*18390*/  ISETP.LE.U32.AND P3, PT, R2, UR12, PT ;  /* 0x0000000c02007c0c */ /* 0x000fe2000bf63070 */
[----:B------:R-:W-:Y:S01]  /*183a0*/  IMAD.MOV.U32 R87, RZ, RZ, R111 ;  /* 0x000000ffff577224 */ /* 0x000fe200078e006f */
        /* <DEDUP_REMOVED lines=14> */
[----:B------:R-:W-:Y:S02]  /*18490*/  IMAD.MOV.U32 R39, RZ, RZ, R57 ;  /* 0x000000ffff277224 */ /* 0x000fe400078e0039 */
[----:B------:R-:W-:Y:S01]  /*184a0*/  FADD.FTZ R7, R31, R7 ;  /* 0x000000071f077221 */ /* 0x000fe20000010000 */
[----:B------:R-:W-:Y:S01]  /*184b0*/  SHF.R.U32.HI R0, RZ, 0x10, R0 ;  /* 0x00000010ff007819 */ /* 0x000fe20000011600 */
[----:B------:R-:W-:Y:S01]  /*184c0*/  IMAD.MOV.U32 R38, RZ, RZ, R206 ;  /* 0x000000ffff267224 */ /* 0x000fe200078e00ce */
[----:B------:R-:W-:Y:S01]  /*184d0*/  MUFU.EX2 R57, R58 ;  /* 0x0000003a00397308 */ /* 0x000fe20000000800 */
[----:B------:R-:W-:-:S02]  /*184e0*/  IMAD.MOV.U32 R31, RZ, RZ, R25 ;  /* 0x000000ffff1f7224 */ /* 0x000fc400078e0019 */
[----:B------:R-:W-:Y:S01]  /*184f0*/  @!P6 HFMA2.BF16_V2 R96, -RZ.H0_H0, RZ.H0_H0, -R150.H0_H0 ;  /* 0x200000ffff60e231 */ /* 0x000fe20000340996 */
[----:B------:R-:W-:Y:S01]  /*18500*/  PRMT R206, R150, 0x5410, R149 ;  /* 0x0000541096ce7816 */ /* 0x000fe20000000095 */
[----:B------:R-:W-:Y:S01]  /*18510*/  IMAD.MOV.U32 R25, RZ, RZ, R83 ;  /* 0x000000ffff197224 */ /* 0x000fe200078e0053 */
[----:B------:R-:W-:Y:S01]  /*18520*/  @!P3 PRMT R149, R95, 0x5410, RZ ;  /* 0x000054105f95b816 */ /* 0x000fe200000000ff */
[----:B------:R-:W-:Y:S01]  /*18530*/  IMAD.MOV.U32 R83, RZ, RZ, R82 ;  /* 0x000000ffff537224 */ /* 0x000fe200078e0052 */
[----:B------:R-:W1:Y:S01]  /*18540*/  MUFU.EX2 R51, R60 ;  /* 0x0000003c00337308 */ /* 0x000e620000000800 */
[----:B------:R-:W-:Y:S01]  /*18550*/  LOP3.LUT R0, R0, 0xff, RZ, 0xc0, !PT ;  /* 0x000000ff00007812 */ /* 0x000fe200078ec0ff */
[----:B------:R-:W-:Y:S02]  /*18560*/  IMAD.MOV.U32 R95, RZ, RZ, R87 ;  /* 0x000000ffff5f7224 */ /* 0x000fe400078e0057 */
[----:B------:R-:W-:Y:S02]  /*18570*/  IMAD.MOV.U32 R82, RZ, RZ, R81 ;  /* 0x000000ffff527224 */ /* 0x000fe400078e0051 */
[----:B------:R-:W-:-:S02]  /*18580*/  IMAD.MOV.U32 R81, RZ, RZ, R46 ;  /* 0x000000ffff517224 */ /* 0x000fc400078e002e */
[----:B------:R-:W-:Y:S01]  /*18590*/  IMAD.MOV.U32 R87, RZ, RZ, R183 ;  /* 0x000000ffff577224 */ /* 0x000fe200078e00b7 */
[----:B------:R-:W-:Y:S01]  /*185a0*/  MUFU.EX2 R46, R63 ;  /* 0x0000003f002e7308 */ /* 0x000fe20000000800 */
[----:B------:R-:W-:Y:S02]  /*185b0*/  @!P6 PRMT R150, R96, 0x5410, RZ ;  /* 0x000054106096e816 */ /* 0x000fe400000000ff */
[----:B------:R-:W-:Y:S02]  /*185c0*/  ISETP.LE.U32.AND P6, PT, R0, UR12, PT ;  /* 0x0000000c00007c0c */ /* 0x000fe4000bfc3070 */
[----:B------:R-:W-:-:S03]  /*185d0*/  SHF.R.U32.HI R0, RZ, 0x8, R18 ;  /* 0x00000008ff007819 */ /* 0x000fc60000011612 */
[----:B------:R-:W3:Y:S01]  /*185e0*/  MUFU.EX2 R183, R62 ;  /* 0x0000003e00b77308 */ /* 0x000ee20000000800 */
[----:B------:R-:W-:-:S04]  /*185f0*/  LOP3.LUT R0, R0, 0xffff, RZ, 0xc0, !PT ;  /* 0x0000ffff00007812 */ /* 0x000fc800078ec0ff */
[----:B------:R-:W-:Y:S02]  /*18600*/  ISETP.LE.U32.AND P3, PT, R0, UR12, PT ;  /* 0x0000000c00007c0c */ /* 0x000fe4000bf63070 */
[----:B-1----:R-:W-:Y:S01]  /*18610*/  F2FP.BF16.F32.PACK_AB R0, R51, R57 ;  /* 0x000000393300723e */ /* 0x002fe200000010ff */
[----:B------:R-:W-:-:S03]  /*18620*/  USHF.L.U32 UR6, UR17, 0x3, URZ ;  /* 0x0000000311067899 */ /* 0x000fc6000800063f */
[C---:B------:R-:W-:Y:S02]  /*18630*/  PRMT R148, R0.reuse, 0x7610, R148 ;  /* 0x0000761000947816 */ /* 0x040fe40000000094 */
[----:B------:R-:W-:Y:S02]  /*18640*/  PRMT R147, R0, 0x7632, R147 ;  /* 0x0000763200937816 */ /* 0x000fe40000000093 */
[----:B---3--:R-:W-:Y:S01]  /*18650*/  F2FP.BF16.F32.PACK_AB R0, R46, R183 ;  /* 0x000000b72e00723e */ /* 0x008fe200000010ff */
[----:B------:R-:W-:Y:S01]  /*18660*/  FADD.FTZ R11, R23, R20 ;  /* 0x00000014170b7221 */ /* 0x000fe20000010000 */
[----:B------:R-:W-:Y:S02]  /*18670*/  IMAD.MOV.U32 R20, RZ, RZ, R140 ;  /* 0x000000ffff147224 */ /* 0x000fe400078e008c */
[C---:B------:R-:W-:Y:S02]  /*18680*/  PRMT R142, R0.reuse, 0x7610, R142 ;  /* 0x00007610008e7816 */ /* 0x040fe4000000008e */
[----:B------:R-:W-:Y:S01]  /*18690*/  PRMT R37, R0, 0x7632, R37 ;  /* 0x0000763200257816 */ /* 0x000fe20000000025 */
[----:B------:R-:W-:Y:S01]  /*186a0*/  IMAD.U32 R0, RZ, RZ, UR6 ;  /* 0x00000006ff007e24 */ /* 0x000fe2000f8e00ff */
[----:B------:R-:W-:Y:S01]  /*186b0*/  USHF.L.U32 UR6, UR17, 0x6, URZ ;  /* 0x0000000611067899 */ /* 0x000fe2000800063f */
[----:B------:R-:W-:-:S02]  /*186c0*/  IMAD.MOV.U32 R140, RZ, RZ, R144 ;  /* 0x000000ffff8c7224 */ /* 0x000fc400078e0090 */
[----:B------:R-:W-:Y:S02]  /*186d0*/  IMAD.MOV.U32 R94, RZ, RZ, R86 ;  /* 0x000000ffff5e7224 */ /* 0x000fe400078e0056 */
[----:B------:R-:W-:Y:S02]  /*186e0*/  IMAD.MOV.U32 R86, RZ, RZ, R80 ;  /* 0x000000ffff567224 */ /* 0x000fe400078e0050 */
[----:B------:R-:W-:Y:S02]  /*186f0*/  IMAD.MOV.U32 R80, RZ, RZ, R55 ;  /* 0x000000ffff507224 */ /* 0x000fe400078e0037 */
[----:B------:R-:W-:Y:S01]  /*18700*/  FADD.FTZ R4, R85, R4 ;  /* 0x0000000455047221 */ /* 0x000fe20000010000 */
[----:B------:R-:W-:Y:S02]  /*18710*/  IMAD.MOV.U32 R88, RZ, RZ, R193 ;  /* 0x000000ffff587224 */ /* 0x000fe400078e00c1 */
[----:B------:R-:W-:Y:S02]  /*18720*/  IMAD.MOV.U32 R23, RZ, RZ, R205 ;  /* 0x000000ffff177224 */ /* 0x000fe400078e00cd */
[----:B------:R-:W-:-:S02]  /*18730*/  IMAD.MOV.U32 R85, RZ, RZ, R194 ;  /* 0x000000ffff557224 */ /* 0x000fc400078e00c2 */
[----:B------:R-:W-:Y:S02]  /*18740*/  FADD.FTZ R10, R234, R5 ;  /* 0x00000005ea0a7221 */ /* 0x000fe40000010000 */
[----:B------:R-:W3:Y:S01]  /*18750*/  LDL.LU R234, [R1+0x1c8] ;  /* 0x0001c80001ea7983 */ /* 0x000ee20000300800 */
[----:B--2---:R-:W-:Y:S02]  /*18760*/  IMAD.MOV.U32 R141, RZ, RZ, R145 ;  /* 0x000000ffff8d7224 */ /* 0x004fe400078e0091 */
[----:B------:R-:W-:-:S04]  /*18770*/  IMAD.WIDE R54, R0, 0x2, R140 ;  /* 0x0000000200367825 */ /* 0x000fc800078e028c */
[----:B------:R-:W-:-:S04]  /*18780*/  IMAD.U32 R0, RZ, RZ, UR6 ;  /* 0x00000006ff007e24 */ /* 0x000fc8000f8e00ff */
[----:B------:R-:W-:-:S04]  /*18790*/  IMAD.WIDE R52, R0, 0x2, R140 ;  /* 0x0000000200347825 */ /* 0x000fc800078e028c */
[----:B------:R-:W-:Y:S01]  /*187a0*/  FADD.FTZ R0, R87, R4 ;  /* 0x0000000457007221 */ /* 0x000fe20000010000 */
[----:B------:R-:W-:Y:S02]  /*187b0*/  IMAD.MOV.U32 R87, RZ, RZ, R88 ;  /* 0x000000ffff577224 */ /* 0x000fe400078e0058 */
[----:B------:R-:W-:Y:S02]  /*187c0*/  IMAD.MOV.U32 R88, RZ, RZ, R23 ;  /* 0x000000ffff587224 */ /* 0x000fe400078e0017 */
[----:B------:R-:W-:Y:S02]  /*187d0*/  IMAD.MOV.U32 R23, RZ, RZ, R85 ;  /* 0x000000ffff177224 */ /* 0x000fe400078e0055 */
[----:B------:R-:W-:Y:S02]  /*187e0*/  IMAD.MOV.U32 R85, RZ, RZ, R235 ;  /* 0x000000ffff557224 */ /* 0x000fe400078e00eb */
[----:B------:R-:W2:Y:S01]  /*187f0*/  LDL.LU R235, [R1+0x1c4] ;  /* 0x0001c40001eb7983 */ /* 0x000ea20000300800 */
[----:B------:R-:W-:-:S02]  /*18800*/  IMAD.MOV.U32 R41, RZ, RZ, R36 ;  /* 0x000000ffff297224 */ /* 0x000fc400078e0024 */
[----:B------:R-:W-:Y:S01]  /*18810*/  IMAD.MOV.U32 R36, RZ, RZ, R65 ;  /* 0x000000ffff247224 */ /* 0x000fe200078e0041 */
[----:B------:R-:W-:Y:S01]  /*18820*/  MUFU.EX2 R44, R72 ;  /* 0x00000048002c7308 */ /* 0x000fe20000000800 */
[----:B------:R-:W-:-:S07]  /*18830*/  IMAD.MOV.U32 R65, RZ, RZ, R127 ;  /* 0x000000ffff417224 */ /* 0x000fce00078e007f */
[----:B------:R-:W1:Y:S01]  /*18840*/  MUFU.EX2 R127, R67 ;  /* 0x00000043007f7308 */ /* 0x000e620000000800 */
[----:B------:R-:W-:Y:S01]  /*18850*/  FADD.FTZ R6, R30, R11 ;  /* 0x0000000b1e067221 */ /* 0x000fe20000010000 */
[----:B------:R-:W-:Y:S02]  /*18860*/  @!P1 HFMA2.BF16_V2 R89, -RZ.H0_H0, RZ.H0_H0, -R155.H0_H0 ;  /* 0x200000ffff599231 */ /* 0x000fe4000034099b */
[----:B------:R-:W-:Y:S02]  /*18870*/  IMAD.MOV.U32 R90, RZ, RZ, R25 ;  /* 0x000000ffff5a7224 */ /* 0x000fe400078e0019 */
[----:B------:R-:W-:Y:S01]  /*18880*/  IMAD.MOV.U32 R56, RZ, RZ, R19 ;  /* 0x000000ffff387224 */ /* 0x000fe200078e0013 */
[----:B------:R-:W-:Y:S01]  /*18890*/  @!P1 PRMT R155, R89, 0x5410, RZ ;  /* 0x00005410599b9816 */ /* 0x000fe200000000ff */
[----:B------:R-:W-:Y:S01]  /*188a0*/  IMAD.MOV.U32 R19, RZ, RZ, R252 ;  /* 0x000000ffff137224 */ /* 0x000fe200078e00fc */
[----:B-1----:R-:W-:-:S04]  /*188b0*/  F2FP.BF16.F32.PACK_AB R2, R44, R127 ;  /* 0x0000007f2c02723e */ /* 0x002fc800000010ff */
[C---:B------:R-:W-:Y:S02]  /*188c0*/  PRMT R146, R2.reuse, 0x7610, R146 ;  /* 0x0000761002927816 */ /* 0x040fe40000000092 */
[----:B------:R-:W-:Y:S01]  /*188d0*/  PRMT R143, R2, 0x7632, R143 ;  /* 0x00007632028f7816 */ /* 0x000fe2000000008f */
[----:B------:R-:W-:Y:S01]  /*188e0*/  FADD.FTZ R2, R35, R6 ;  /* 0x0000000623027221 */ /* 0x000fe20000010000 */
[----:B------:R-:W-:Y:S02]  /*188f0*/  IMAD.MOV.U32 R89, RZ, RZ, R90 ;  /* 0x000000ffff597224 */ /* 0x000fe400078e005a */
[----:B------:R-:W-:Y:S02]  /*18900*/  IMAD.MOV.U32 R90, RZ, RZ, R56 ;  /* 0x000000ffff5a7224 */ /* 0x000fe400078e0038 */
[----:B------:R-:W-:Y:S01]  /*18910*/  FADD.FTZ R252, R12, R2 ;  /* 0x000000020cfc7221 */ /* 0x000fe20000010000 */
[----:B------:R-:W-:Y:S02]  /*18920*/  IMAD.MOV.U32 R25, RZ, RZ, R84 ;  /* 0x000000ffff197224 */ /* 0x000fe400078e0054 */
[----:B------:R-:W-:-:S02]  /*18930*/  IMAD.U32 R2, RZ, RZ, UR46 ;  /* 0x0000002eff027e24 */ /* 0x000fc4000f8e00ff */
[----:B------:R-:W-:Y:S02]  /*18940*/  IMAD.MOV.U32 R56, RZ, RZ, R87 ;  /* 0x000000ffff387224 */ /* 0x000fe400078e0057 */
[----:B------:R-:W-:Y:S02]  /*18950*/  IMAD.MOV.U32 R84, RZ, RZ, R41 ;  /* 0x000000ffff547224 */ /* 0x000fe400078e0029 */
[----:B------:R-:W-:Y:S02]  /*18960*/  IMAD.MOV.U32 R87, RZ, RZ, R177 ;  /* 0x000000ffff577224 */ /* 0x000fe400078e00b1 */
[----:B------:R-:W-:Y:S01]  /*18970*/  IMAD.MOV.U32 R17, RZ, RZ, R86 ;  /* 0x000000ffff117224 */ /* 0x000fe200078e0056 */
[----:B------:R-:W4:Y:S01]  /*18980*/  LDL.LU R177, [R1+0x1c0] ;  /* 0x0001c00001b17983 */ /* 0x000f220000300800 */
[----:B------:R-:W-:Y:S02]  /*18990*/  IMAD.MOV.U32 R41, RZ, RZ, R21 ;  /* 0x000000ffff297224 */ /* 0x000fe400078e0015 */
[----:B------:R-:W-:-:S02]  /*189a0*/  IMAD.MOV.U32 R21, RZ, RZ, R39 ;  /* 0x000000ffff157224 */ /* 0x000fc400078e0027 */
[----:B------:R-:W-:Y:S02]  /*189b0*/  IMAD.MOV.U32 R86, RZ, RZ, R38 ;  /* 0x000000ffff567224 */ /* 0x000fe400078e0026 */
[----:B------:R-:W-:Y:S01]  /*189c0*/  FADD.FTZ R3, R32, R7 ;  /* 0x0000000720037221 */ /* 0x000fe20000010000 */
[----:B------:R-:W-:-:S04]  /*189d0*/  IMAD.WIDE R38, R2, 0x2, R140 ;  /* 0x0000000202267825 */ /* 0x000fc800078e028c */
[----:B------:R-:W-:Y:S01]  /*189e0*/  FADD.FTZ R213, R213, R0 ;  /* 0x00000000d5d57221 */ /* 0x000fe20000010000 */
[----:B------:R-:W-:Y:S01]  /*189f0*/  LOP3.LUT R2, R95, UR42, R31, 0x96, !PT ;  /* 0x0000002a5f027c12 */ /* 0x000fe2000f8e961f */
[----:B------:R-:W-:Y:S04]  /*18a00*/  STG.E.U16 desc[UR26][R140.64+-0x100], R29 ;  /* 0xffff001d8c007986 */ /* 0x000fe8000c10151a */
[----:B------:R-:W-:Y:S04]  /*18a10*/  STG.E.U16 desc[UR26][R140.64+-0xfe], R28 ;  /* 0xffff021c8c007986 */ /* 0x000fe8000c10151a */
[----:B------:R-:W-:Y:S04]  /*18a20*/  STG.E.U16 desc[UR26][R54.64+-0x100], R26 ;  /* 0xffff001a36007986 */ /* 0x000fe8000c10151a */
[----:B------:R-:W-:Y:S04]  /*18a30*/  STG.E.U16 desc[UR26][R54.64+-0xfe], R27 ;  /* 0xffff021b36007986 */ /* 0x000fe8000c10151a */
[----:B------:R1:W-:Y:S04]  /*18a40*/  STG.E.U16 desc[UR26][R52.64+-0x100], R16 ;  /* 0xffff001034007986 */ /* 0x0003e8000c10151a */
[----:B------:R-:W-:Y:S04]  /*18a50*/  STG.E.U16 desc[UR26][R52.64+-0xfe], R15 ;  /* 0xffff020f34007986 */ /* 0x000fe8000c10151a */
[----:B------:R2:W-:Y:S01]  /*18a60*/  STG.E.U16 desc[UR26][R38.64+-0xfe], R14 ;  /* 0xffff020e26007986 */ /* 0x0005e2000c10151a */
[----:B------:R-:W-:Y:S01]  /*18a70*/  ISETP.LE.U32.AND P1, PT, R9, UR12, PT ;  /* 0x0000000c09007c0c */ /* 0x000fe2000bf23070 */
[----:B-1----:R-:W-:Y:S01]  /*18a80*/  FADD.FTZ R16, R24, R3 ;  /* 0x0000000318107221 */ /* 0x002fe20000010000 */
[----:B------:R-:W-:-:S04]  /*18a90*/  IMAD.WIDE.U32 R2, R2, -0x2daee0ad, RZ ;  /* 0xd2511f5302027825 */ /* 0x000fc800078e00ff */
[----:B------:R-:W-:Y:S01]  /*18aa0*/  FADD.FTZ R212, R212, R10 ;  /* 0x0000000ad4d47221 */ /* 0x000fe20000010000 */
[----:B------:R-:W-:Y:S02]  /*18ab0*/  IMAD.MOV.U32 R92, RZ, RZ, R17 ;  /* 0x000000ffff5c7224 */ /* 0x000fe400078e0011 */
[----:B------:R-:W-:Y:S02]  /*18ac0*/  IMAD.MOV.U32 R91, RZ, RZ, R207 ;  /* 0x000000ffff5b7224 */ /* 0x000fe400078e00cf */
[----:B------:R-:W-:Y:S01]  /*18ad0*/  FADD.FTZ R207, R33, R16 ;  /* 0x0000001021cf7221 */ /* 0x000fe20000010000 */
[----:B------:R1:W-:Y:S01]  /*18ae0*/  STG.E.U16 desc[UR26][R38.64+-0x100], R13 ;  /* 0xffff000d26007986 */ /* 0x0003e2000c10151a */
[----:B------:R-:W-:Y:S02]  /*18af0*/  IMAD.MOV.U32 R61, RZ, RZ, R180 ;  /* 0x000000ffff3d7224 */ /* 0x000fe400078e00b4 */
[----:B------:R-:W-:Y:S02]  /*18b00*/  @!P3 HFMA2.BF16_V2 R102, -RZ.H0_H0, RZ.H0_H0, -R143.H0_H0 ;  /* 0x200000ffff66b231 */ /* 0x000fe4000034098f */
[----:B------:R-:W-:Y:S01]  /*18b10*/  @!P5 HFMA2.BF16_V2 R99, -RZ.H0_H0, RZ.H0_H0, -R147.H0_H0 ;  /* 0x200000ffff63d231 */ /* 0x000fe20000340993 */
[----:B------:R-:W-:Y:S01]  /*18b20*/  PRMT R194, R146, 0x5410, R143 ;  /* 0x0000541092c27816 */ /* 0x000fe2000000008f */
[----:B------:R-:W4:Y:S01]  /*18b30*/  LDL.LU R180, [R1+0x1bc] ;  /* 0x0001bc0001b47983 */ /* 0x000f220000300800 */
[----:B--2---:R-:W-:-:S05]  /*18b40*/  LOP3.LUT R0, R235, UR41, R220, 0x96, !PT ;  /* 0x00000029eb007c12 */ /* 0x004fca000f8e96dc */
[----:B------:R-:W-:Y:S01]  /*18b50*/  IMAD.WIDE.U32 R14, R0, -0x326172a9, RZ ;  /* 0xcd9e8d57000e7825 */ /* 0x000fe200078e00ff */
[----:B---3--:R-:W-:-:S04]  /*18b60*/  LOP3.LUT R0, R3, UR39, R234, 0x96, !PT ;  /* 0x0000002703007c12 */ /* 0x008fc8000f8e96ea */
[----:B------:R-:W-:Y:S01]  /*18b70*/  LOP3.LUT R3, R15, UR40, R94, 0x96, !PT ;  /* 0x000000280f037c12 */ /* 0x000fe2000f8e965e */
[----:B------:R-:W-:-:S04]  /*18b80*/  IMAD.WIDE.U32 R8, R0, -0x326172a9, RZ ;  /* 0xcd9e8d5700087825 */ /* 0x000fc800078e00ff */
[----:B------:R-:W-:-:S05]  /*18b90*/  IMAD.WIDE.U32 R4, R3, -0x2daee0ad, RZ ;  /* 0xd2511f5303047825 */ /* 0x000fca00078e00ff */
[----:B------:R-:W-:-:S05]  /*18ba0*/  LOP3.LUT R0, R5, UR37, R2, 0x96, !PT ;  /* 0x0000002505007c12 */ /* 0x000fca000f8e9602 */
        /* <DEDUP_REMOVED lines=36> */
[--C-:B------:R-:W-:Y:S02]  /*18df0*/  SHF.R.U32.HI R6, RZ, 0x10, R4.reuse ;  /* 0x00000010ff067819 */ /* 0x100fe40000011604 */
[----:B------:R-:W-:Y:S02]  /*18e00*/  SHF.R.U32.HI R5, RZ, 0x18, R4 ;  /* 0x00000018ff057819 */ /* 0x000fe40000011604 */
[----:B------:R-:W-:Y:S02]  /*18e10*/  LOP3.LUT R4, R6, 0xff, RZ, 0xc0, !PT ;  /* 0x000000ff06047812 */ /* 0x000fe400078ec0ff */
[----:B------:R-:W-:Y:S02]  /*18e20*/  LOP3.LUT R3, R2, 0xffff, RZ, 0xc0, !PT ;  /* 0x0000ffff02037812 */ /* 0x000fe400078ec0ff */
[----:B------:R-:W-:-:S02]  /*18e30*/  PRMT R17, R4, 0x5410, R5 ;  /* 0x0000541004117816 */ /* 0x000fc40000000005 */
[----:B------:R-:W-:Y:S02]  /*18e40*/  SHF.R.U32.HI R4, RZ, 0x8, R3 ;  /* 0x00000008ff047819 */ /* 0x000fe40000011603 */
[----:B------:R-:W-:-:S04]  /*18e50*/  LOP3.LUT R3, R2, 0xff, RZ, 0xc0, !PT ;  /* 0x000000ff02037812 */ /* 0x000fc800078ec0ff */
[----:B------:R-:W-:Y:S02]  /*18e60*/  PRMT R16, R3, 0x5410, R4 ;  /* 0x0000541003107816 */ /* 0x000fe40000000004 */
[--C-:B------:R-:W-:Y:S02]  /*18e70*/  SHF.R.U32.HI R4, RZ, 0x10, R2.reuse ;  /* 0x00000010ff047819 */ /* 0x100fe40000011602 */
[----:B------:R-:W-:Y:S02]  /*18e80*/  SHF.R.U32.HI R3, RZ, 0x18, R2 ;  /* 0x00000018ff037819 */ /* 0x000fe40000011602 */
[----:B------:R-:W-:Y:S02]  /*18e90*/  LOP3.LUT R2, R4, 0xff, RZ, 0xc0, !PT ;  /* 0x000000ff04027812 */ /* 0x000fe400078ec0ff */
[----:B------:R-:W-:Y:S02]  /*18ea0*/  HSET2.LE.AND R4, R9, R0, PT ;  /* 0x0000000009047233 */ /* 0x000fe40003803000 */
[----:B-1----:R-:W-:-:S02]  /*18eb0*/  PRMT R13, R2, 0x5410, R3 ;  /* 0x00005410020d7816 */ /* 0x002fc40000000003 */
[--C-:B------:R-:W-:Y:S02]  /*18ec0*/  HSET2.LE.AND R2, R11, R0.reuse, PT ;  /* 0x000000000b027233 */ /* 0x100fe40003803000 */
[----:B------:R-:W-:Y:S02]  /*18ed0*/  HSET2.LE.AND R3, R10, R0, PT ;  /* 0x000000000a037233 */ /* 0x000fe40003803000 */
[----:B------:R-:W-:Y:S02]  /*18ee0*/  LOP3.LUT R8, R4, R92, RZ, 0xc0, !PT ;  /* 0x0000005c04087212 */ /* 0x000fe400078ec0ff */
[----:B------:R-:W-:Y:S01]  /*18ef0*/  LOP3.LUT R10, R2, R61, RZ, 0xc0, !PT ;  /* 0x0000003d020a7212 */ /* 0x000fe200078ec0ff */
[----:B------:R-:W-:Y:S01]  /*18f00*/  IMAD.MOV.U32 R92, RZ, RZ, R90 ;  /* 0x000000ffff5c7224 */ /* 0x000fe200078e005a */
[----:B------:R-:W-:Y:S01]  /*18f10*/  LOP3.LUT R2, R221, UR4, RZ, 0x3c, !PT ;  /* 0x00000004dd027c12 */ /* 0x000fe2000f8e3cff */
[----:B------:R-:W-:Y:S01]  /*18f20*/  IMAD.MOV.U32 R90, RZ, RZ, R56 ;  /* 0x000000ffff5a7224 */ /* 0x000fe200078e0038 */
[----:B------:R-:W-:Y:S01]  /*18f30*/  LOP3.LUT R11, R3, R91, RZ, 0xc0, !PT ;  /* 0x0000005b030b7212 */ /* 0x000fe200078ec0ff */
[----:B------:R-:W-:-:S02]  /*18f40*/  IMAD.MOV.U32 R91, RZ, RZ, R89 ;  /* 0x000000ffff5b7224 */ /* 0x000fc400078e0059 */
[----:B------:R-:W-:Y:S02]  /*18f50*/  IMAD.MOV.U32 R89, RZ, RZ, R85 ;  /* 0x000000ffff597224 */ /* 0x000fe400078e0055 */
[----:B------:R-:W-:Y:S02]  /*18f60*/  IMAD.MOV.U32 R56, RZ, RZ, R86 ;  /* 0x000000ffff387224 */ /* 0x000fe400078e0056 */
[----:B------:R-:W-:Y:S02]  /*18f70*/  IMAD.MOV.U32 R86, RZ, RZ, R109 ;  /* 0x000000ffff567224 */ /* 0x000fe400078e006d */
[----:B------:R-:W-:Y:S02]  /*18f80*/  IMAD.MOV.U32 R85, RZ, RZ, R108 ;  /* 0x000000ffff557224 */ /* 0x000fe400078e006c */
[----:B------:R-:W-:Y:S01]  /*18f90*/  IMAD.WIDE.U32 R108, R2, -0x326172a9, RZ ;  /* 0xcd9e8d57026c7825 */ /* 0x000fe200078e00ff */
[----:B------:R-:W-:-:S04]  /*18fa0*/  HSET2.LE.AND R2, R12, R0, PT ;  /* 0x000000000c027233 */ /* 0x000fc80003803000 */
[----:B------:R-:W-:Y:S02]  /*18fb0*/  LOP3.LUT R4, R109, UR42, R31, 0x96, !PT ;  /* 0x0000002a6d047c12 */ /* 0x000fe4000f8e961f */
[----:B------:R-:W-:Y:S02]  /*18fc0*/  HSET2.LE.AND R3, R7, R0, PT ;  /* 0x0000000007037233 */ /* 0x000fe40003803000 */
[----:B------:R-:W-:Y:S01]  /*18fd0*/  LOP3.LUT R9, R2, R91, RZ, 0xc0, !PT ;  /* 0x0000005b02097212 */ /* 0x000fe200078ec0ff */
[----:B------:R-:W-:Y:S01]  /*18fe0*/  IMAD.WIDE.U32 R6, R4, -0x2daee0ad, RZ ;  /* 0xd2511f5304067825 */ /* 0x000fe200078e00ff */
[----:B------:R-:W-:Y:S02]  /*18ff0*/  LOP3.LUT R2, R15, UR40, R108, 0x96, !PT ;  /* 0x000000280f027c12 */ /* 0x000fe4000f8e966c */
[----:B------:R-:W-:Y:S02]  /*19000*/  LOP3.LUT R12, R3, R92, RZ, 0xc0, !PT ;  /* 0x0000005c030c7212 */ /* 0x000fe400078ec0ff */
[----:B------:R-:W-:Y:S01]  /*19010*/  LOP3.LUT R4, R7, UR39, R234, 0x96, !PT ;  /* 0x0000002707047c12 */ /* 0x000fe2000f8e96ea */
[----:B------:R-:W-:-:S04]  /*19020*/  IMAD.WIDE.U32 R2, R2, -0x2daee0ad, RZ ;  /* 0xd2511f5302027825 */ /* 0x000fc800078e00ff */
[----:B------:R-:W-:Y:S01]  /*19030*/  IMAD.WIDE.U32 R4, R4, -0x326172a9, RZ ;  /* 0xcd9e8d5704047825 */ /* 0x000fe200078e00ff */
[----:B------:R-:W-:-:S03]  /*19040*/  LOP3.LUT R6, R3, UR37, R6, 0x96, !PT ;  /* 0x0000002503067c12 */ /* 0x000fc6000f8e9606 */
[----:B------:R-:W-:Y:S01]  /*19050*/  IMAD.MOV.U32 R31, RZ, RZ, R56 ;  /* 0x000000ffff1f7224 */ /* 0x000fe200078e0038 */
[----:B------:R-:W-:Y:S01]  /*19060*/  LOP3.LUT R3, R5, UR38, R14, 0x96, !PT ;  /* 0x0000002605037c12 */ /* 0x000fe2000f8e960e */
[----:B------:R-:W-:Y:S02]  /*19070*/  IMAD.MOV.U32 R92, RZ, RZ, R83 ;  /* 0x000000ffff5c7224 */ /* 0x000fe400078e0053 */
[----:B------:R-:W-:Y:S02]  /*19080*/  IMAD.MOV.U32 R56, RZ, RZ, R113 ;  /* 0x000000ffff387224 */ /* 0x000fe400078e0071 */
[----:B------:R-:W-:Y:S02]  /*19090*/  IMAD.MOV.U32 R83, RZ, RZ, R112 ;  /* 0x000000ffff537224 */ /* 0x000fe400078e0070 */
[----:B------:R-:W-:-:S04]  /*190a0*/  IMAD.WIDE.U32 R112, R6, -0x326172a9, RZ ;  /* 0xcd9e8d5706707825 */ /* 0x000fc800078e00ff */
[----:B------:R-:W-:Y:S01]  /*190b0*/  IMAD.WIDE.U32 R6, R3, -0x2daee0ad, RZ ;  /* 0xd2511f5303067825 */ /* 0x000fe200078e00ff */
[----:B------:R-:W-:-:S03]  /*190c0*/  LOP3.LUT R4, R113, UR36, R4, 0x96, !PT ;  /* 0x0000002471047c12 */ /* 0x000fc6000f8e9604 */
[----:B------:R-:W-:Y:S01]  /*190d0*/  IMAD.MOV.U32 R91, RZ, RZ, R85 ;  /* 0x000000ffff5b7224 */ /* 0x000fe200078e0055 */
[----:B------:R-:W-:Y:S01]  /*190e0*/  LOP3.LUT R5, R7, UR35, R2, 0x96, !PT ;  /* 0x0000002307057c12 */ /* 0x000fe2000f8e9602 */
[----:B------:R-:W-:Y:S02]  /*190f0*/  IMAD.MOV.U32 R61, RZ, RZ, R89 ;  /* 0x000000ffff3d7224 */ /* 0x000fe400078e0059 */
[----:B------:R-:W-:Y:S01]  /*19100*/  IMAD.MOV.U32 R85, RZ, RZ, R82 ;  /* 0x000000ffff557224 */ /* 0x000fe200078e0052 */
[--C-:B------:R-:W-:Y:S01]  /*19110*/  HSET2.LE.AND R2, R17, R0.reuse, PT ;  /* 0x0000000011027233 */ /* 0x100fe20003803000 */
[----:B------:R-:W-:Y:S02]  /*19120*/  IMAD.MOV.U32 R82, RZ, RZ, R121 ;  /* 0x000000ffff527224 */ /* 0x000fe400078e0079 */
[----:B------:R-:W-:Y:S02]  /*19130*/  IMAD.MOV.U32 R89, RZ, RZ, R120 ;  /* 0x000000ffff597224 */ /* 0x000fe400078e0078 */
[----:B------:R-:W-:Y:S01]  /*19140*/  IMAD.WIDE.U32 R120, R4, -0x2daee0ad, RZ ;  /* 0xd2511f5304787825 */ /* 0x000fe200078e00ff */
[----:B------:R-:W-:-:S02]  /*19150*/  HSET2.LE.AND R3, R16, R0, PT ;  /* 0x0000000010037233 */ /* 0x000fc40003803000 */
[----:B------:R-:W-:Y:S01]  /*19160*/  HSET2.LE.AND R4, R13, R0, PT ;  /* 0x000000000d047233 */ /* 0x000fe20003803000 */
[----:B------:R-:W-:Y:S01]  /*19170*/  IMAD.MOV.U32 R93, RZ, RZ, R91 ;  /* 0x000000ffff5d7224 */ /* 0x000fe200078e005b */
[----:B------:R-:W-:Y:S02]  /*19180*/  LOP3.LUT R6, R121, UR29, R6, 0x96, !PT ;  /* 0x0000001d79067c12 */ /* 0x000fe4000f8e9606 */
[----:B------:R-:W-:Y:S01]  /*19190*/  LOP3.LUT R13, R2, R61, RZ, 0xc0, !PT ;  /* 0x0000003d020d7212 */ /* 0x000fe200078ec0ff */
[----:B------:R-:W-:Y:S02]  /*191a0*/  IMAD.MOV.U32 R61, RZ, RZ, R90 ;  /* 0x000000ffff3d7224 */ /* 0x000fe400078e005a */
[----:B------:R-:W-:Y:S02]  /*191b0*/  IMAD.MOV.U32 R91, RZ, RZ, R87 ;  /* 0x000000ffff5b7224 */ /* 0x000fe400078e0057 */
[----:B------:R-:W-:Y:S01]  /*191c0*/  IMAD.MOV.U32 R90, RZ, RZ, R25 ;  /* 0x000000ffff5a7224 */ /* 0x000fe200078e0019 */
[----:B------:R-:W-:Y:S01]  /*191d0*/  LOP3.LUT R14, R3, R178, RZ, 0xc0, !PT ;  /* 0x000000b2030e7212 */ /* 0x000fe200078ec0ff */
[----:B------:R-:W-:Y:S01]  /*191e0*/  IMAD.MOV.U32 R87, RZ, RZ, R19 ;  /* 0x000000ffff577224 */ /* 0x000fe200078e0013 */
[----:B------:R-:W-:Y:S01]  /*191f0*/  LOP3.LUT R15, R4, R31, RZ, 0xc0, !PT ;  /* 0x0000001f040f7212 */ /* 0x000fe200078ec0ff */
[----:B------:R-:W-:Y:S01]  /*19200*/  IMAD.MOV.U32 R25, RZ, RZ, R103 ;  /* 0x000000ffff197224 */ /* 0x000fe200078e0067 */
[----:B------:R-:W-:Y:S01]  /*19210*/  PRMT R205, R148, 0x5410, R147 ;  /* 0x0000541094cd7816 */ /* 0x000fe20000000093 */
[----:B------:R-:W-:Y:S01]  /*19220*/  IMAD.MOV.U32 R19, RZ, RZ, R115 ;  /* 0x000000ffff137224 */ /* 0x000fe200078e0073 */
[----:B------:R-:W-:Y:S01]  /*19230*/  @!P3 PRMT R143, R102, 0x5410, RZ ;  /* 0x00005410668fb816 */ /* 0x000fe200000000ff */
[----:B------:R-:W-:-:S02]  /*19240*/  IMAD.MOV.U32 R103, RZ, RZ, R114 ;  /* 0x000000ffff677224 */ /* 0x000fc400078e0072 */
[----:B------:R-:W-:Y:S02]  /*19250*/  @!P4 HFMA2.BF16_V2 R98, -RZ.H0_H0, RZ.H0_H0, -R146.H0_H0 ;  /* 0x200000ffff62c231 */ /* 0x000fe40000340992 */
[----:B------:R-:W-:Y:S01]  /*19260*/  IMAD.WIDE.U32 R114, R5, -0x326172a9, RZ ;  /* 0xcd9e8d5705727825 */ /* 0x000fe200078e00ff */
[----:B------:R-:W2:Y:S03]  /*19270*/  LDL.LU R178, [R1+0x1b8] ;  /* 0x0001b80001b27983 */ /* 0x000ea60000300800 */
[----:B------:R-:W-:-:S04]  /*19280*/  IMAD.WIDE.U32 R2, R6, -0x326172a9, RZ ;  /* 0xcd9e8d5706027825 */ /* 0x000fc800078e00ff */
[----:B------:R-:W-:Y:S02]  /*19290*/  IMAD.MOV.U32 R66, RZ, RZ, R92 ;  /* 0x000000ffff427224 */ /* 0x000fe400078e005c */
[----:B------:R-:W-:Y:S02]  /*192a0*/  IMAD.MOV.U32 R31, RZ, RZ, R89 ;  /* 0x000000ffff1f7224 */ /* 0x000fe400078e0059 */
[----:B------:R-:W-:Y:S01]  /*192b0*/  IMAD.WIDE.U32 R4, R93, -0x326172a9, RZ ;  /* 0xcd9e8d575d047825 */ /* 0x000fe200078e00ff */
[----:B------:R-:W-:-:S03]  /*192c0*/  LOP3.LUT R113, R2, 0xffff, RZ, 0xc0, !PT ;  /* 0x0000ffff02717812 */ /* 0x000fc600078ec0ff */
[----:B------:R-:W-:Y:S02]  /*192d0*/  IMAD.MOV.U32 R92, RZ, RZ, R88 ;  /* 0x000000ffff5c7224 */ /* 0x000fe400078e0058 */
[----:B------:R-:W-:Y:S02]  /*192e0*/  IMAD.MOV.U32 R89, RZ, RZ, R20 ;  /* 0x000000ffff597224 */ /* 0x000fe400078e0014 */
[----:B------:R-:W-:Y:S02]  /*192f0*/  IMAD.MOV.U32 R88, RZ, RZ, R84 ;  /* 0x000000ffff587224 */ /* 0x000fe400078e0054 */
[----:B------:R-:W-:Y:S01]  /*19300*/  IMAD.MOV.U32 R20, RZ, RZ, R36 ;  /* 0x000000ffff147224 */ /* 0x000fe200078e0024 */
[----:B------:R-:W-:Y:S01]  /*19310*/  LOP3.LUT R36, R3, UR22, R114, 0x96, !PT ;  /* 0x0000001603247c12 */ /* 0x000fe2000f8e9672 */
[----:B------:R-:W-:Y:S01]  /*19320*/  IMAD.MOV.U32 R84, RZ, RZ, R122 ;  /* 0x000000ffff547224 */ /* 0x000fe200078e007a */
[----:B------:R-:W-:Y:S02]  /*19330*/  LOP3.LUT R122, R2, 0xff, RZ, 0xc0, !PT ;  /* 0x000000ff027a7812 */ /* 0x000fe400078ec0ff */
[----:B------:R-:W-:-:S02]  /*19340*/  SHF.R.U32.HI R121, RZ, 0x10, R2 ;  /* 0x00000010ff797819 */ /* 0x000fc40000011602 */
[----:B------:R-:W-:Y:S02]  /*19350*/  SHF.R.U32.HI R114, RZ, 0x18, R2 ;  /* 0x00000018ff727819 */ /* 0x000fe40000011602 */
[----:B------:R-:W-:Y:S01]  /*19360*/  LOP3.LUT R2, R5, R66, RZ, 0x3c, !PT ;  /* 0x0000004205027212 */ /* 0x000fe200078e3cff */
[----:B------:R-:W-:Y:S02]  /*19370*/  IMAD.MOV.U32 R66, RZ, RZ, R61 ;  /* 0x000000ffff427224 */ /* 0x000fe400078e003d */
[----:B------:R-:W-:Y:S02]  /*19380*/  IMAD.MOV.U32 R61, RZ, RZ, R91 ;  /* 0x000000ffff3d7224 */ /* 0x000fe400078e005b */
[----:B------:R-:W-:-:S04]  /*19390*/  IMAD.WIDE.U32 R26, R2, -0x2daee0ad, RZ ;  /* 0xd2511f53021a7825 */ /* 0x000fc800078e00ff */
[----:B------:R-:W-:Y:S02]  /*193a0*/  IMAD.MOV.U32 R91, RZ, RZ, R92 ;  /* 0x000000ffff5b7224 */ /* 0x000fe400078e005c */
[----:B------:R-:W-:Y:S01]  /*193b0*/  IMAD.MOV.U32 R92, RZ, RZ, R89 ;  /* 0x000000ffff5c7224 */ /* 0x000fe200078e0059 */
[----:B------:R-:W-:Y:S01]  /*193c0*/  LOP3.LUT R2, R27, UR41, R220, 0x96, !PT ;  /* 0x000000291b027c12 */ /* 0x000fe2000f8e96dc */
[----:B------:R-:W-:Y:S01]  /*193d0*/  IMAD.MOV.U32 R89, RZ, RZ, R90 ;  /* 0x000000ffff597224 */ /* 0x000fe200078e005a */
[----:B------:R-:W-:Y:S01]  /*193e0*/  LOP3.LUT R3, R95, UR42, R4, 0x96, !PT ;  /* 0x0000002a5f037c12 */ /* 0x000fe2000f8e9604 */
[----:B------:R-:W-:Y:S02]  /*193f0*/  IMAD.MOV.U32 R90, RZ, RZ, R87 ;  /* 0x000000ffff5a7224 */ /* 0x000fe400078e0057 */
[----:B------:R-:W-:Y:S02]  /*19400*/  IMAD.MOV.U32 R87, RZ, RZ, R88 ;  /* 0x000000ffff577224 */ /* 0x000fe400078e0058 */
[----:B------:R-:W-:-:S02]  /*19410*/  IMAD.MOV.U32 R88, RZ, RZ, R20 ;  /* 0x000000ffff587224 */ /* 0x000fc400078e0014 */
[----:B------:R-:W-:Y:S02]  /*19420*/  IMAD.MOV.U32 R20, RZ, RZ, R86 ;  /* 0x000000ffff147224 */ /* 0x000fe400078e0056 */
[----:B------:R-:W-:Y:S02]  /*19430*/  IMAD.MOV.U32 R86, RZ, RZ, R25 ;  /* 0x000000ffff567224 */ /* 0x000fe400078e0019 */
[----:B------:R-:W-:-:S04]  /*19440*/  IMAD.WIDE.U32 R24, R2, -0x326172a9, RZ ;  /* 0xcd9e8d5702187825 */ /* 0x000fc800078e00ff */
[----:B------:R-:W-:Y:S01]  /*19450*/  IMAD.WIDE.U32 R6, R3, -0x2daee0ad, RZ ;  /* 0xd2511f5303067825 */ /* 0x000fe200078e00ff */
[----:B------:R-:W-:Y:S02]  /*19460*/  LOP3.LUT R27, R109, UR42, R4, 0x96, !PT ;  /* 0x0000002a6d1b7c12 */ /* 0x000fe4000f8e9604 */
[----:B------:R-:W-:Y:S02]  /*19470*/  LOP3.LUT R2, R25, UR40, R94, 0x96, !PT ;  /* 0x0000002819027c12 */ /* 0x000fe4000f8e965e */
[----:B------:R-:W-:-:S03]  /*19480*/  LOP3.LUT R4, R7, UR39, R26, 0x96, !PT ;  /* 0x0000002707047c12 */ /* 0x000fc6000f8e961a */
[----:B------:R-:W-:-:S04]  /*19490*/  IMAD.WIDE.U32 R2, R2, -0x2daee0ad, RZ ;  /* 0xd2511f5302027825 */ /* 0x000fc800078e00ff */
[----:B------:R-:W-:Y:S01]  /*194a0*/  IMAD.WIDE.U32 R16, R4, -0x326172a9, RZ ;  /* 0xcd9e8d5704107825 */ /* 0x000fe200078e00ff */
[----:B------:R-:W-:-:S04]  /*194b0*/  LOP3.LUT R6, R3, UR37, R6, 0x96, !PT ;  /* 0x0000002503067c12 */ /* 0x000fc8000f8e9606 */
[----:B------:R-:W-:-:S05]  /*194c0*/  LOP3.LUT R3, R17, UR38, R24, 0x96, !PT ;  /* 0x0000002611037c12 */ /* 0x000fca000f8e9618 */
[----:B------:R-:W-:-:S05]  /*194d0*/  IMAD.WIDE.U32 R4, R3, -0x2daee0ad, RZ ;  /* 0xd2511f5303047825 */ /* 0x000fca00078e00ff */
[----:B------:R-:W-:Y:S01]  /*194e0*/  LOP3.LUT R5, R5, UR35, R2, 0x96, !PT ;  /* 0x0000002305057c12 */ /* 0x000fe2000f8e9602 */
[----:B------:R-:W-:Y:S01]  /*194f0*/  IMAD.WIDE.U32 R2, R6, -0x326172a9, RZ ;  /* 0xcd9e8d5706027825 */ /* 0x000fe200078e00ff */
[----:B------:R-:W-:-:S04]  /*19500*/  @!P5 PRMT R147, R99, 0x5410, RZ ;  /* 0x000054106393d816 */ /* 0x000fc800000000ff */
[----:B------:R-:W-:Y:S01]  /*19510*/  LOP3.LUT R3, R3, UR36, R16, 0x96, !PT ;  /* 0x0000002403037c12 */ /* 0x000fe2000f8e9610 */
[----:B------:R-:W-:Y:S02]  /*19520*/  IMAD.MOV.U32 R102, RZ, RZ, R86 ;  /* 0x000000ffff667224 */ /* 0x000fe400078e0056 */
[----:B------:R-:W-:Y:S02]  /*19530*/  IMAD.MOV.U32 R99, RZ, RZ, R20 ;  /* 0x000000ffff637224 */ /* 0x000fe400078e0014 */
[----:B------:R-:W-:Y:S02]  /*19540*/  IMAD.MOV.U32 R86, RZ, RZ, R21 ;  /* 0x000000ffff567224 */ /* 0x000fe400078e0015 */
[----:B------:R-:W-:-:S05]  /*19550*/  IMAD.WIDE.U32 R20, R3, -0x2daee0ad, RZ ;  /* 0xd2511f5303147825 */ /* 0x000fca00078e00ff */
[----:B------:R-:W-:Y:S01]  /*19560*/  LOP3.LUT R3, R21, UR29, R4, 0x96, !PT ;  /* 0x0000001d15037c12 */ /* 0x000fe2000f8e9604 */
[----:B------:R-:W-:-:S05]  /*19570*/  IMAD.WIDE.U32 R4, R5, -0x326172a9, RZ ;  /* 0xcd9e8d5705047825 */ /* 0x000fca00078e00ff */
[----:B------:R-:W-:Y:S01]  /*19580*/  LOP3.LUT R21, R5, UR30, R2, 0x96, !PT ;  /* 0x0000001e05157c12 */ /* 0x000fe2000f8e9602 */
[----:B------:R-:W-:-:S05]  /*19590*/  IMAD.WIDE.U32 R2, R3, -0x326172a9, RZ ;  /* 0xcd9e8d5703027825 */ /* 0x000fca00078e00ff */
[----:B------:R-:W-:Y:S02]  /*195a0*/  LOP3.LUT R5, R3, UR22, R4, 0x96, !PT ;  /* 0x0000001603057c12 */ /* 0x000fe4000f8e9604 */
[----:B------:R-:W-:-:S04]  /*195b0*/  LOP3.LUT R3, R2, 0xffff, RZ, 0xc0, !PT ;  /* 0x0000ffff02037812 */ /* 0x000fc800078ec0ff */
        /* <DEDUP_REMOVED lines=8> */
[----:B------:R-:W-:-:S05]  /*19640*/  PRMT R2, R2, 0x5410, R3 ;  /* 0x0000541002027816 */ /* 0x000fca0000000003 */
[----:B------:R-:W-:-:S05]  /*19650*/  HSET2.LE.AND R2, R2, R0, PT ;  /* 0x0000000002027233 */ /* 0x000fca0003803000 */
[----:B------:R-:W-:Y:S02]  /*19660*/  LOP3.LUT R7, R2, R34, RZ, 0xc0, !PT ;  /* 0x0000002202077212 */ /* 0x000fe400078ec0ff */
[C---:B------:R-:W-:Y:S02]  /*19670*/  LOP3.LUT R2, R5.reuse, 0xffff, RZ, 0xc0, !PT ;  /* 0x0000ffff05027812 */ /* 0x040fe400078ec0ff */
[----:B------:R-:W-:Y:S01]  /*19680*/  @!P4 PRMT R146, R98, 0x5410, RZ ;  /* 0x000054106292c816 */ /* 0x000fe200000000ff */
[----:B------:R-:W-:Y:S01]  /*19690*/  IMAD.MOV.U32 R98, RZ, RZ, R19 ;  /* 0x000000ffff627224 */ /* 0x000fe200078e0013 */
[----:B------:R-:W-:Y:S01]  /*196a0*/  SHF.R.U32.HI R3, RZ, 0x8, R2 ;  /* 0x00000008ff037819 */ /* 0x000fe20000011602 */
[----:B----4-:R-:W1:Y:S01]  /*196b0*/  LDSM.16.MT88.4 R16, [R177+0x6000] ;  /* 0x00600000b110783b */ /* 0x010e620000004200 */
[----:B------:R-:W-:-:S04]  /*196c0*/  LOP3.LUT R2, R5, 0xff, RZ, 0xc0, !PT ;  /* 0x000000ff05027812 */ /* 0x000fc800078ec0ff */
[----:B------:R-:W-:-:S05]  /*196d0*/  PRMT R2, R2, 0x5410, R3 ;  /* 0x0000541002027816 */ /* 0x000fca0000000003 */
[----:B------:R-:W-:-:S05]  /*196e0*/  HSET2.LE.AND R2, R2, R0, PT ;  /* 0x0000000002027233 */ /* 0x000fca0003803000 */
[----:B------:R-:W-:Y:S02]  /*196f0*/  LOP3.LUT R4, R2, R45, RZ, 0xc0, !PT ;  /* 0x0000002d02047212 */ /* 0x000fe400078ec0ff */
[--C-:B------:R-:W-:Y:S02]  /*19700*/  SHF.R.U32.HI R2, RZ, 0x10, R5.reuse ;  /* 0x00000010ff027819 */ /* 0x100fe40000011605 */
[----:B------:R-:W-:Y:S02]  /*19710*/  SHF.R.U32.HI R3, RZ, 0x18, R5 ;  /* 0x00000018ff037819 */ /* 0x000fe40000011605 */
[----:B------:R-:W-:-:S04]  /*19720*/  LOP3.LUT R2, R2, 0xff, RZ, 0xc0, !PT ;  /* 0x000000ff02027812 */ /* 0x000fc800078ec0ff */
[----:B------:R-:W-:Y:S01]  /*19730*/  PRMT R2, R2, 0x5410, R3 ;  /* 0x0000541002027816 */ /* 0x000fe20000000003 */
[----:B------:R-:W-:-:S04]  /*19740*/  @!P2 HFMA2.BF16_V2 R101, -RZ.H0_H0, RZ.H0_H0, -R142.H0_H0 ;  /* 0x200000ffff65a231 */ /* 0x000fc8000034098e */
[----:B------:R-:W-:Y:S01]  /*19750*/  HSET2.LE.AND R2, R2, R0, PT ;  /* 0x0000000002027233 */ /* 0x000fe20003803000 */
[----:B------:R-:W-:Y:S01]  /*19760*/  IMAD.MOV.U32 R58, RZ, RZ, R87 ;  /* 0x000000ffff3a7224 */ /* 0x000fe200078e0057 */
[----:B------:R-:W-:-:S03]  /*19770*/  PRMT R193, R142, 0x5410, R37 ;  /* 0x000054108ec17816 */ /* 0x000fc60000000025 */
[----:B------:R-:W-:Y:S01]  /*19780*/  LOP3.LUT R5, R2, R43, RZ, 0xc0, !PT ;  /* 0x0000002b02057212 */ /* 0x000fe200078ec0ff */
[----:B------:R-:W-:Y:S01]  /*19790*/  IMAD.MOV.U32 R35, RZ, RZ, R99 ;  /* 0x000000ffff237224 */ /* 0x000fe200078e0063 */
[----:B------:R-:W-:Y:S01]  /*197a0*/  @!P2 PRMT R142, R101, 0x5410, RZ ;  /* 0x00005410658ea816 */ /* 0x000fe200000000ff */
        /* <DEDUP_REMOVED lines=8> */
[----:B------:R-:W-:Y:S01]  /*19830*/  IMAD.MOV.U32 R29, RZ, RZ, R56 ;  /* 0x000000ffff1d7224 */ /* 0x000fe200078e0038 */
[----:B-1----:R-:W-:Y:S01]  /*19840*/  HMMA.16816.F32.BF16 R64, R4, R16, R116 ;  /* 0x000000100440723c */ /* 0x002fe20000041874 */
[----:B------:R-:W-:Y:S02]  /*19850*/  IMAD.MOV.U32 R58, RZ, RZ, R225 ;  /* 0x000000ffff3a7224 */ /* 0x000fe400078e00e1 */
[----:B------:R-:W-:Y:S01]  /*19860*/  IMAD.MOV.U32 R33, RZ, RZ, R57 ;  /* 0x000000ffff217224 */ /* 0x000fe200078e0039 */
[----:B------:R-:W3:Y:S01]  /*19870*/  LDL.LU R225, [R1+0x1b4] ;  /* 0x0001b40001e17983 */ /* 0x000ee20000300800 */
[----:B------:R-:W-:-:S02]  /*19880*/  IMAD.MOV.U32 R56, RZ, RZ, R226 ;  /* 0x000000ffff387224 */ /* 0x000fc400078e00e2 */
[----:B------:R-:W-:Y:S01]  /*19890*/  IMAD.MOV.U32 R57, RZ, RZ, R227 ;  /* 0x000000ffff397224 */ /* 0x000fe200078e00e3 */
[----:B------:R-:W4:Y:S01]  /*198a0*/  LDL.LU R226, [R1+0x1b0] ;  /* 0x0001b00001e27983 */ /* 0x000f220000300800 */
[----:B------:R-:W-:Y:S02]  /*198b0*/  IMAD.MOV.U32 R116, RZ, RZ, R221 ;  /* 0x000000ffff747224 */ /* 0x000fe400078e00dd */
[----:B------:R-:W-:Y:S01]  /*198c0*/  IMAD.MOV.U32 R117, RZ, RZ, R234 ;  /* 0x000000ffff757224 */ /* 0x000fe200078e00ea */
[----:B------:R-:W3:Y:S01]  /*198d0*/  LDL.LU R227, [R1+0x1ac] ;  /* 0x0001ac0001e37983 */ /* 0x000ee20000300800 */
[----:B------:R-:W-:Y:S02]  /*198e0*/  IMAD.MOV.U32 R221, RZ, RZ, R71 ;  /* 0x000000ffffdd7224 */ /* 0x000fe400078e0047 */
[----:B------:R-:W-:Y:S01]  /*198f0*/  IMAD.MOV.U32 R234, RZ, RZ, R179 ;  /* 0x000000ffffea7224 */ /* 0x000fe200078e00b3 */
[----:B------:R1:W5:Y:S04]  /*19900*/  LDL.LU R71, [R1+0x1a8] ;  /* 0x0001a80001477983 */ /* 0x0003680000300800 */
[----:B------:R-:W4:Y:S01]  /*19910*/  LDL.LU R179, [R1+0x1a4] ;  /* 0x0001a40001b37983 */ /* 0x000f220000300800 */
[----:B------:R-:W-:-:S02]  /*19920*/  @!P6 HFMA2.BF16_V2 R97, -RZ.H0_H0, RZ.H0_H0, -R148.H0_H0 ;  /* 0x200000ffff61e231 */ /* 0x000fc40000340994 */
[----:B------:R-:W-:Y:S02]  /*19930*/  IMAD.MOV.U32 R30, RZ, RZ, R91 ;  /* 0x000000ffff1e7224 */ /* 0x000fe400078e005b */
[----:B------:R-:W-:Y:S01]  /*19940*/  IMAD.MOV.U32 R95, RZ, RZ, R90 ;  /* 0x000000ffff5f7224 */ /* 0x000fe200078e005a */
[----:B------:R-:W-:Y:S01]  /*19950*/  @!P6 PRMT R148, R97, 0x5410, RZ ;  /* 0x000054106194e816 */ /* 0x000fe200000000ff */
        /* <DEDUP_REMOVED lines=10> */
[----:B------:R-:W-:Y:S01]  /*19a00*/  HMMA.16816.F32.BF16 R72, R8, R16, R236 ;  /* 0x000000100848723c */ /* 0x000fe200000418ec */
[----:B------:R-:W1:Y:S01]  /*19a10*/  LDSM.16.MT88.4 R16, [R180+0x6000] ;  /* 0x00600000b410783b */ /* 0x000e620000004200 */
[----:B------:R-:W-:-:S05]  /*19a20*/  @!P1 HFMA2.BF16_V2 R100, -RZ.H0_H0, RZ.H0_H0, -R37.H0_H0 ;  /* 0x200000ffff649231 */ /* 0x000fca0000340925 */
[----:B------:R-:W-:Y:S01]  /*19a30*/  @!P1 PRMT R37, R100, 0x5410, RZ ;  /* 0x0000541064259816 */ /* 0x000fe200000000ff */
        /* <DEDUP_REMOVED lines=12> */
[-C--:B-1----:R-:W-:Y:S06]  /*19b00*/  HMMA.16816.F32.BF16 R88, R8, R16.reuse, R88 ;  /* 0x000000100858723c */ /* 0x082fec0000041858 */
[C---:B------:R-:W-:Y:S06]  /*19b10*/  HMMA.16816.F32.BF16 R80, R4.reuse, R16, R132 ;  /* 0x000000100450723c */ /* 0x040fec0000041884 */
[-C--:B------:R-:W-:Y:S06]  /*19b20*/  HMMA.16816.F32.BF16 R76, R4, R18.reuse, R136 ;  /* 0x00000012044c723c */ /* 0x080fec0000041888 */
        /* <DEDUP_REMOVED lines=53> */
[----:B------:R1:W5:Y:S01]  /*19e80*/  LDL.LU R232, [R1+0x19c] ;  /* 0x00019c0001e87983 */ /* 0x0003620000300800 */
[----:B------:R-:W-:Y:S02]  /*19e90*/  IMAD.MOV.U32 R239, RZ, RZ, R3 ;  /* 0x000000ffffef7224 */ /* 0x000fe400078e0003 */
[----:B------:R-:W-:Y:S01]  /*19ea0*/  IMAD.WIDE.U32 R2, R21, -0x2daee0ad, RZ ;  /* 0xd2511f5315027825 */ /* 0x000fe200078e00ff */
[----:B------:R1:W5:Y:S03]  /*19eb0*/  LDL.LU R192, [R1+0x198] ;  /* 0x0001980001c07983 */ /* 0x0003660000300800 */
[----:B------:R-:W-:Y:S01]  /*19ec0*/  IMAD.MOV.U32 R244, RZ, RZ, R117 ;  /* 0x000000fffff47224 */ /* 0x000fe200078e0075 */
[----:B------:R1:W5:Y:S01]  /*19ed0*/  LDL.LU R190, [R1+0x194] ;  /* 0x0001940001be7983 */ /* 0x0003620000300800 */
[----:B------:R-:W-:-:S02]  /*19ee0*/  IMAD.MOV.U32 R245, RZ, RZ, R118 ;  /* 0x000000fffff57224 */ /* 0x000fc400078e0076 */
[----:B------:R-:W-:Y:S01]  /*19ef0*/  IMAD.MOV.U32 R246, RZ, RZ, R119 ;  /* 0x000000fffff67224 */ /* 0x000fe200078e0077 */
[----:B------:R1:W5:Y:S01]  /*19f00*/  LDL.LU R189, [R1+0x190] ;  /* 0x0001900001bd7983 */ /* 0x0003620000300800 */
[----:B------:R-:W-:Y:S02]  /*19f10*/  IMAD.MOV.U32 R117, RZ, RZ, R234 ;  /* 0x000000ffff757224 */ /* 0x000fe400078e00ea */
[----:B------:R-:W-:Y:S02]  /*19f20*/  IMAD.MOV.U32 R118, RZ, RZ, R235 ;  /* 0x000000ffff767224 */ /* 0x000fe400078e00eb */
[----:B------:R-:W-:Y:S02]  /*19f30*/  IMAD.MOV.U32 R132, RZ, RZ, R45 ;  /* 0x000000ffff847224 */ /* 0x000fe400078e002d */
[----:B------:R-:W-:Y:S02]  /*19f40*/  IMAD.MOV.U32 R139, RZ, RZ, R34 ;  /* 0x000000ffff8b7224 */ /* 0x000fe400078e0022 */
[----:B------:R-:W-:-:S02]  /*19f50*/  IMAD.MOV.U32 R119, RZ, RZ, R33 ;  /* 0x000000ffff777224 */ /* 0x000fc400078e0021 */
[----:B------:R-:W-:Y:S02]  /*19f60*/  IMAD.MOV.U32 R235, RZ, RZ, R46 ;  /* 0x000000ffffeb7224 */ /* 0x000fe400078e002e */
[----:B------:R-:W-:Y:S01]  /*19f70*/  IMAD.MOV.U32 R234, RZ, RZ, R44 ;  /* 0x000000ffffea7224 */ /* 0x000fe200078e002c */
[----:B----4-:R-:W2:Y:S02]  /*19f80*/  LDSM.16.MT88.4 R16, [R179+0x6000] ;  /* 0x00600000b310783b */ /* 0x010ea40000004200 */
        /* <DEDUP_REMOVED lines=23> */
[----:B------:R-:W-:Y:S01]  /*1a100*/  IMAD.MOV.U32 R138, RZ, RZ, R128 ;  /* 0x000000ffff8a7224 */ /* 0x000fe200078e0080 */
[----:B------:R-:W4:Y:S01]  /*1a110*/  LDSM.16.MT88.4 R16, [R178+0x6800] ;  /* 0x00680000b210783b */ /* 0x000f220000004200 */
[----:B------:R-:W-:Y:S02]  /*1a120*/  LOP3.LUT R6, R2, R104, RZ, 0xc0, !PT ;  /* 0x0000006802067212 */ /* 0x000fe400078ec0ff */
[--C-:B------:R-:W-:Y:S02]  /*1a130*/  HSET2.LE.AND R2, R5, R0.reuse, PT ;  /* 0x0000000005027233 */ /* 0x100fe40003803000 */
[----:B------:R-:W-:-:S02]  /*1a140*/  HSET2.LE.AND R3, R3, R0, PT ;  /* 0x0000000003037233 */ /* 0x000fc40003803000 */
[----:B------:R-:W-:Y:S01]  /*1a150*/  HSET2.LE.AND R5, R4, R0, PT ;  /* 0x0000000004057233 */ /* 0x000fe20003803000 */
[----:B------:R-:W-:Y:S01]  /*1a160*/  IMAD.MOV.U32 R128, RZ, RZ, R116 ;  /* 0x000000ffff807224 */ /* 0x000fe200078e0074 */
        /* <DEDUP_REMOVED lines=13> */
[----:B------:R-:W2:Y:S01]  /*1a240*/  LDSM.16.MT88.4 R20, [R180+0x6800] ;  /* 0x00680000b414783b */ /* 0x000ea20000004200 */
[C---:B------:R-:W-:Y:S06]  /*1a250*/  HMMA.16816.F32.BF16 R64, R4.reuse, R8, R64 ;  /* 0x000000080440723c */ /* 0x040fec0000041840 */
[-C--:B------:R-:W-:Y:S06]  /*1a260*/  HMMA.16816.F32.BF16 R104, R4, R10.reuse, R60 ;  /* 0x0000000a0468723c */ /* 0x080fec000004183c */
[----:B------:R-:W-:Y:S01]  /*1a270*/  HMMA.16816.F32.BF16 R116, R12, R10, R40 ;  /* 0x0000000a0c74723c */ /* 0x000fe20000041828 */
[----:B------:R-:W1:Y:S01]  /*1a280*/  LDSM.16.MT88.4 R8, [R179+0x6800] ;  /* 0x00680000b308783b */ /* 0x000e620000004200 */
[----:B------:R-:W-:-:S04]  /*1a290*/  LOP3.LUT R2, R25, UR40, R108, 0x96, !PT ;  /* 0x0000002819027c12 */ /* 0x000fc8000f8e966c */
[----:B----4-:R-:W-:Y:S01]  /*1a2a0*/  HMMA.16816.F32.BF16 R60, R4, R16, R56 ;  /* 0x00000010043c723c */ /* 0x010fe20000041838 */
[----:B------:R-:W-:-:S05]  /*1a2b0*/  IMAD.WIDE.U32 R2, R2, -0x2daee0ad, RZ ;  /* 0xd2511f5302027825 */ /* 0x000fca00078e00ff */
[C---:B------:R-:W-:Y:S06]  /*1a2c0*/  HMMA.16816.F32.BF16 R48, R4.reuse, R18, R48 ;  /* 0x000000120430723c */ /* 0x040fec0000041830 */
[C---:B--2---:R-:W-:Y:S06]  /*1a2d0*/  HMMA.16816.F32.BF16 R80, R4.reuse, R20, R80 ;  /* 0x000000140450723c */ /* 0x044fec0000041850 */
[C---:B------:R-:W-:Y:S06]  /*1a2e0*/  HMMA.16816.F32.BF16 R76, R4.reuse, R22, R76 ;  /* 0x00000016044c723c */ /* 0x040fec000004184c */
[C---:B-1----:R-:W-:Y:S06]  /*1a2f0*/  HMMA.16816.F32.BF16 R44, R4.reuse, R8, R44 ;  /* 0x00000008042c723c */ /* 0x042fec000004182c */
        /* <DEDUP_REMOVED lines=35> */
[----:B------:R-:W1:Y:S01]  /*1a530*/  LDSM.16.MT88.4 R8, [R177+0x7000] ;  /* 0x00700000b108783b */ /* 0x000e620000004200 */
[C---:B------:R-:W-:Y:S06]  /*1a540*/  HMMA.16816.F32.BF16 R56, R12.reuse, R16, R100 ;  /* 0x000000100c38723c */ /* 0x040fec0000041864 */
[----:B------:R-:W-:Y:S01]  /*1a550*/  HMMA.16816.F32.BF16 R96, R12, R18, R96 ;  /* 0x000000120c60723c */ /* 0x000fe20000041860 */
[----:B------:R-:W2:Y:S04]  /*1a560*/  LDSM.16.MT88.4 R12, [R180+0x7000] ;  /* 0x00700000b40c783b */ /* 0x000ea80000004200 */
[----:B------:R-:W4:Y:S01]  /*1a570*/  LDSM.16.MT88.4 R16, [R178+0x7000] ;  /* 0x00700000b210783b */ /* 0x000f220000004200 */
[----:B------:R-:W-:-:S02]  /*1a580*/  LOP3.LUT R4, R4, 0xff, RZ, 0xc0, !PT ;  /* 0x000000ff04047812 */ /* 0x000fc400078ec0ff */
[----:B------:R-:W-:Y:S02]  /*1a590*/  HSET2.LE.AND R2, R2, R0, PT ;  /* 0x0000000002027233 */ /* 0x000fe40003803000 */
        /* <DEDUP_REMOVED lines=9> */
[C---:B-1----:R-:W-:Y:S06]  /*1a630*/  HMMA.16816.F32.BF16 R108, R4.reuse, R8, R64 ;  /* 0x00000008046c723c */ /* 0x042fec0000041840 */
[C---:B------:R-:W-:Y:S06]  /*1a640*/  HMMA.16816.F32.BF16 R64, R4.reuse, R20, R44 ;  /* 0x000000140440723c */ /* 0x040fec000004182c */
[C---:B------:R-:W-:Y:S06]  /*1a650*/  HMMA.16816.F32.BF16 R104, R4.reuse, R10, R104 ;  /* 0x0000000a0468723c */ /* 0x040fec0000041868 */
[C---:B--2---:R-:W-:Y:S06]  /*1a660*/  HMMA.16816.F32.BF16 R80, R4.reuse, R12, R80 ;  /* 0x0000000c0450723c */ /* 0x044fec0000041850 */
        /* <DEDUP_REMOVED lines=12> */
[----:B------:R-:W-:Y:S01]  /*1a730*/  LOP3.LUT R2, R2, 0xff, RZ, 0xc0, !PT ;  /* 0x000000ff02027812 */ /* 0x000fe200078ec0ff */
[----:B------:R-:W-:-:S03]  /*1a740*/  IMAD.MOV.U32 R241, RZ, RZ, R187 ;  /* 0x000000fffff17224 */ /* 0x000fc600078e00bb */
        /* <DEDUP_REMOVED lines=18> */
[----:B------:R-:W-:Y:S02]  /*1a870*/  IMAD.MOV.U32 R251, RZ, RZ, R130 ;  /* 0x000000fffffb7224 */ /* 0x000fe400078e0082 */
[----:B------:R-:W-:Y:S01]  /*1a880*/  IMAD.MOV.U32 R240, RZ, RZ, R131 ;  /* 0x000000fffff07224 */ /* 0x000fe200078e0083 */
[C---:B------:R-:W-:Y:S01]  /*1a890*/  HMMA.16816.F32.BF16 R40, R4.reuse, R14, R40 ;  /* 0x0000000e0428723c */ /* 0x040fe20000041828 */
[C---:B------:R-:W-:Y:S01]  /*1a8a0*/  LOP3.LUT R9, R2.reuse, 0xffff, RZ, 0xc0, !PT ;  /* 0x0000ffff02097812 */ /* 0x040fe200078ec0ff */
[----:B------:R-:W-:Y:S01]  /*1a8b0*/  IMAD.MOV.U32 R101, RZ, RZ, R186 ;  /* 0x000000ffff657224 */ /* 0x000fe200078e00ba */
[----:B------:R-:W-:Y:S01]  /*1a8c0*/  SHF.R.U32.HI R10, RZ, 0x10, R2 ;  /* 0x00000010ff0a7819 */ /* 0x000fe20000011602 */
[----:B------:R-:W-:Y:S01]  /*1a8d0*/  IMAD.MOV.U32 R102, RZ, RZ, R126 ;  /* 0x000000ffff667224 */ /* 0x000fe200078e007e */
[--C-:B------:R-:W-:Y:S01]  /*1a8e0*/  SHF.R.U32.HI R11, RZ, 0x18, R8.reuse ;  /* 0x00000018ff0b7819 */ /* 0x100fe20000011608 */
[----:B------:R-:W-:Y:S01]  /*1a8f0*/  HMMA.16816.F32.BF16 R128, R4, R12, R88 ;  /* 0x0000000c0480723c */ /* 0x000fe20000041858 */
[----:B------:R-:W-:Y:S01]  /*1a900*/  LOP3.LUT R14, R2, 0xff, RZ, 0xc0, !PT ;  /* 0x000000ff020e7812 */ /* 0x000fe200078ec0ff */
[----:B------:R-:W-:Y:S01]  /*1a910*/  IMAD.MOV.U32 R248, RZ, RZ, R135 ;  /* 0x000000fffff87224 */ /* 0x000fe200078e0087 */
[----:B------:R-:W-:Y:S01]  /*1a920*/  SHF.R.U32.HI R3, RZ, 0x10, R8 ;  /* 0x00000010ff037819 */ /* 0x000fe20000011608 */
[----:B------:R-:W-:Y:S01]  /*1a930*/  IMAD.MOV.U32 R249, RZ, RZ, R132 ;  /* 0x000000fffff97224 */ /* 0x000fe200078e0084 */
[----:B---3--:R-:W-:Y:S02]  /*1a940*/  STG.E.U16 desc[UR26][R140.64+-0xf0], R227 ;  /* 0xffff10e38c007986 */ /* 0x008fe4000c10151a */
[----:B------:R-:W-:-:S02]  /*1a950*/  SHF.R.U32.HI R13, RZ, 0x18, R2 ;  /* 0x00000018ff0d7819 */ /* 0x000fc40000011602 */
[C---:B------:R-:W-:Y:S01]  /*1a960*/  LOP3.LUT R2, R8.reuse, 0xffff, RZ, 0xc0, !PT ;  /* 0x0000ffff08027812 */ /* 0x040fe200078ec0ff */
[----:B------:R-:W-:Y:S01]  /*1a970*/  HMMA.16816.F32.BF16 R56, R4, R16, R56 ;  /* 0x000000100438723c */ /* 0x000fe20000041838 */
[----:B------:R-:W-:Y:S01]  /*1a980*/  LOP3.LUT R12, R8, 0xff, RZ, 0xc0, !PT ;  /* 0x000000ff080c7812 */ /* 0x000fe200078ec0ff */
[----:B------:R-:W-:Y:S01]  /*1a990*/  IMAD.MOV.U32 R221, RZ, RZ, R188 ;  /* 0x000000ffffdd7224 */ /* 0x000fe200078e00bc */
[----:B------:R-:W-:Y:S01]  /*1a9a0*/  SHF.R.U32.HI R2, RZ, 0x8, R2 ;  /* 0x00000008ff027819 */ /* 0x000fe20000011602 */
[----:B------:R-:W-:Y:S01]  /*1a9b0*/  IMAD.MOV.U32 R103, RZ, RZ, R220 ;  /* 0x000000ffff677224 */ /* 0x000fe200078e00dc */
[----:B------:R-:W-:Y:S01]  /*1a9c0*/  LOP3.LUT R3, R3, 0xff, RZ, 0xc0, !PT ;  /* 0x000000ff03037812 */ /* 0x000fe200078ec0ff */
[----:B------:R-:W-:Y:S01]  /*1a9d0*/  IMAD.MOV.U32 R243, RZ, RZ, R238 ;  /* 0x000000fffff37224 */ /* 0x000fe200078e00ee */
[----:B------:R-:W-:Y:S01]  /*1a9e0*/  PRMT R2, R12, 0x5410, R2 ;  /* 0x000054100c027816 */ /* 0x000fe20000000002 */
[----:B------:R-:W-:Y:S01]  /*1a9f0*/  STG.E.U16 desc[UR26][R140.64+-0xee], R226 ;  /* 0xffff12e28c007986 */ /* 0x000fe2000c10151a */
[----:B------:R-:W-:-:S02]  /*1aa00*/  PRMT R3, R3, 0x5410, R11 ;  /* 0x0000541003037816 */ /* 0x000fc4000000000b */
[----:B------:R-:W-:Y:S01]  /*1aa10*/  SHF.R.U32.HI R9, RZ, 0x8, R9 ;  /* 0x00000008ff097819 */ /* 0x000fe20000011609 */
[----:B------:R-:W-:Y:S01]  /*1aa20*/  IMAD.MOV.U32 R241, RZ, RZ, R133 ;  /* 0x000000fffff17224 */ /* 0x000fe200078e0085 */
[--C-:B------:R-:W-:Y:S01]  /*1aa30*/  HSET2.LE.AND R2, R2, R0.reuse, PT ;  /* 0x0000000002027233 */ /* 0x100fe20003803000 */
[----:B------:R-:W-:Y:S01]  /*1aa40*/  IMAD.MOV.U32 R242, RZ, RZ, R134 ;  /* 0x000000fffff27224 */ /* 0x000fe200078e0086 */
[----:B------:R-:W-:Y:S01]  /*1aa50*/  HSET2.LE.AND R3, R3, R0, PT ;  /* 0x0000000003037233 */ /* 0x000fe20003803000 */
[----:B------:R-:W-:Y:S01]  /*1aa60*/  LDSM.16.MT88.4 R116, [R178+0x7800] ;  /* 0x00780000b274783b */ /* 0x000fe20000004200 */
[----:B------:R-:W-:Y:S02]  /*1aa70*/  LOP3.LUT R15, R115, UR30, R112, 0x96, !PT ;  /* 0x0000001e730f7c12 */ /* 0x000fe4000f8e9670 */
[----:B------:R-:W-:Y:S01]  /*1aa80*/  LOP3.LUT R8, R10, 0xff, RZ, 0xc0, !PT ;  /* 0x000000ff0a087812 */ /* 0x000fe200078ec0ff */
[----:B------:R-:W-:Y:S01]  /*1aa90*/  HMMA.16816.F32.BF16 R16, R4, R18, R96 ;  /* 0x000000120410723c */ /* 0x000fe20000041860 */
[----:B------:R-:W-:Y:S01]  /*1aaa0*/  PRMT R10, R14, 0x5410, R9 ;  /* 0x000054100e0a7816 */ /* 0x000fe20000000009 */
[----:B------:R1:W5:Y:S01]  /*1aab0*/  LDL.LU R188, [R1+0x18c] ;  /* 0x00018c0001bc7983 */ /* 0x0003620000300800 */
[----:B------:R-:W-:-:S02]  /*1aac0*/  LOP3.LUT R76, R2, R206, RZ, 0xc0, !PT ;  /* 0x000000ce024c7212 */ /* 0x000fc400078ec0ff */
[----:B------:R-:W-:Y:S01]  /*1aad0*/  LOP3.LUT R77, R3, R205, RZ, 0xc0, !PT ;  /* 0x000000cd034d7212 */ /* 0x000fe200078ec0ff */
[----:B------:R-:W-:Y:S01]  /*1aae0*/  IMAD.WIDE.U32 R2, R15, -0x2daee0ad, RZ ;  /* 0xd2511f530f027825 */ /* 0x000fe200078e00ff */
[----:B------:R-:W-:Y:S01]  /*1aaf0*/  PRMT R9, R8, 0x5410, R13 ;  /* 0x0000541008097816 */ /* 0x000fe2000000000d */
[C---:B------:R-:W-:Y:S01]  /*1ab00*/  HMMA.16816.F32.BF16 R112, R4.reuse, R20, R72 ;  /* 0x000000140470723c */ /* 0x040fe20000041848 */
[----:B------:R-:W-:Y:S01]  /*1ab10*/  HSET2.LE.AND R8, R10, R0, PT ;  /* 0x000000000a087233 */ /* 0x000fe20003803000 */
[----:B------:R1:W5:Y:S04]  /*1ab20*/  LDL.LU R187, [R1+0x188] ;  /* 0x0001880001bb7983 */ /* 0x0003680000300800 */
[----:B------:R-:W-:Y:S01]  /*1ab30*/  HMMA.16816.F32.BF16 R20, R4, R22, R84 ;  /* 0x000000160414723c */ /* 0x000fe20000041854 */
[----:B------:R-:W-:Y:S01]  /*1ab40*/  LOP3.LUT R78, R8, R194, RZ, 0xc0, !PT ;  /* 0x000000c2084e7212 */ /* 0x000fe200078ec0ff */
[----:B------:R1:W5:Y:S01]  /*1ab50*/  LDL.LU R186, [R1+0x184] ;  /* 0x0001840001ba7983 */ /* 0x0003620000300800 */
[----:B------:R-:W-:Y:S01]  /*1ab60*/  SHF.R.U32.HI R8, RZ, 0x18, R2 ;  /* 0x00000018ff087819 */ /* 0x000fe20000011602 */
[----:B------:R-:W-:-:S02]  /*1ab70*/  IMAD.MOV.U32 R238, RZ, RZ, R127 ;  /* 0x000000ffffee7224 */ /* 0x000fc400078e007f */
[----:B------:R-:W-:Y:S01]  /*1ab80*/  IMAD.MOV.U32 R220, RZ, RZ, R125 ;  /* 0x000000ffffdc7224 */ /* 0x000fe200078e007d */
[C---:B------:R-:W-:Y:S01]  /*1ab90*/  LOP3.LUT R4, R2.reuse, 0xffff, RZ, 0xc0, !PT ;  /* 0x0000ffff02047812 */ /* 0x040fe200078ec0ff */
[----:B------:R-:W-:Y:S01]  /*1aba0*/  STG.E.U16 desc[UR26][R54.64+-0xf0], R224 ;  /* 0xffff10e036007986 */ /* 0x000fe2000c10151a */
[----:B------:R-:W-:Y:S02]  /*1abb0*/  LOP3.LUT R3, R3, UR25, R120, 0x96, !PT ;  /* 0x0000001903037c12 */ /* 0x000fe4000f8e9678 */
[----:B------:R-:W-:Y:S01]  /*1abc0*/  LOP3.LUT R6, R2, 0xff, RZ, 0xc0, !PT ;  /* 0x000000ff02067812 */ /* 0x000fe200078ec0ff */
[----:B------:R-:W-:Y:S01]  /*1abd0*/  STG.E.U16 desc[UR26][R54.64+-0xee], R225 ;  /* 0xffff12e136007986 */ /* 0x000fe2000c10151a */
[----:B------:R-:W-:Y:S02]  /*1abe0*/  SHF.R.U32.HI R5, RZ, 0x10, R2 ;  /* 0x00000010ff057819 */ /* 0x000fe40000011602 */
[C---:B------:R-:W-:Y:S01]  /*1abf0*/  LOP3.LUT R2, R3.reuse, 0xffff, RZ, 0xc0, !PT ;  /* 0x0000ffff03027812 */ /* 0x040fe200078ec0ff */
[----:B------:R-:W2:Y:S01]  /*1ac00*/  LDSM.16.MT88.4 R132, [R177+0x7800] ;  /* 0x00780000b184783b */ /* 0x000ea20000004200 */
[----:B------:R-:W-:-:S02]  /*1ac10*/  LOP3.LUT R7, R3, 0xff, RZ, 0xc0, !PT ;  /* 0x000000ff03077812 */ /* 0x000fc400078ec0ff */
[----:B------:R-:W-:Y:S01]  /*1ac20*/  SHF.R.U32.HI R2, RZ, 0x8, R2 ;  /* 0x00000008ff027819 */ /* 0x000fe20000011602 */
[----:B------:R-:W3:Y:S01]  /*1ac30*/  LDSM.16.MT88.4 R124, [R180+0x7800] ;  /* 0x00780000b47c783b */ /* 0x000ee20000004200 */
[----:B------:R-:W-:Y:S02]  /*1ac40*/  HSET2.LE.AND R9, R9, R0, PT ;  /* 0x0000000009097233 */ /* 0x000fe40003803000 */
[----:B------:R-:W-:Y:S01]  /*1ac50*/  PRMT R2, R7, 0x5410, R2 ;  /* 0x0000541007027816 */ /* 0x000fe20000000002 */
[----:B------:R-:W4:Y:S01]  /*1ac60*/  LDSM.16.MT88.4 R12, [R179+0x7800] ;  /* 0x00780000b30c783b */ /* 0x000f220000004200 */
[----:B------:R-:W-:-:S03]  /*1ac70*/  SHF.R.U32.HI R4, RZ, 0x8, R4 ;  /* 0x00000008ff047819 */ /* 0x000fc60000011604 */
[----:B------:R-:W-:Y:S02]  /*1ac80*/  HSET2.LE.AND R2, R2, R0, PT ;  /* 0x0000000002027233 */ /* 0x000fe40003803000 */
[----:B------:R-:W-:Y:S02]  /*1ac90*/  LOP3.LUT R79, R9, R193, RZ, 0xc0, !PT ;  /* 0x000000c1094f7212 */ /* 0x000fe400078ec0ff */
[----:B------:R-:W-:Y:S02]  /*1aca0*/  PRMT R9, R6, 0x5410, R4 ;  /* 0x0000541006097816 */ /* 0x000fe40000000004 */
[--C-:B------:R-:W-:Y:S02]  /*1acb0*/  SHF.R.U32.HI R4, RZ, 0x10, R3.reuse ;  /* 0x00000010ff047819 */ /* 0x100fe40000011603 */
[----:B------:R-:W-:Y:S01]  /*1acc0*/  LOP3.LUT R100, R2, R101, RZ, 0xc0, !PT ;  /* 0x0000006502647212 */ /* 0x000fe200078ec0ff */
[----:B------:R-:W-:Y:S01]  /*1acd0*/  IMAD.MOV.U32 R101, RZ, RZ, R102 ;  /* 0x000000ffff657224 */ /* 0x000fe200078e0066 */
[----:B------:R-:W-:Y:S01]  /*1ace0*/  SHF.R.U32.HI R6, RZ, 0x18, R3 ;  /* 0x00000018ff067819 */ /* 0x000fe20000011603 */
[----:B------:R-:W-:Y:S01]  /*1acf0*/  IMAD.MOV.U32 R102, RZ, RZ, R248 ;  /* 0x000000ffff667224 */ /* 0x000fe200078e00f8 */
[----:B------:R-:W-:Y:S01]  /*1ad00*/  LOP3.LUT R3, R4, 0xff, RZ, 0xc0, !PT ;  /* 0x000000ff04037812 */ /* 0x000fe200078ec0ff */
[----:B------:R-:W-:Y:S01]  /*1ad10*/  IMAD.MOV.U32 R248, RZ, RZ, R249 ;  /* 0x000000fffff87224 */ /* 0x000fe200078e00f9 */
[----:B------:R-:W-:Y:S01]  /*1ad20*/  LOP3.LUT R5, R5, 0xff, RZ, 0xc0, !PT ;  /* 0x000000ff05057812 */ /* 0x000fe200078ec0ff */
[----:B------:R-:W-:-:S02]  /*1ad30*/  IMAD.MOV.U32 R249, RZ, RZ, R250 ;  /* 0x000000fffff97224 */ /* 0x000fc400078e00fa */
[----:B------:R-:W-:Y:S01]  /*1ad40*/  IMAD.MOV.U32 R250, RZ, RZ, R228 ;  /* 0x000000fffffa7224 */ /* 0x000fe200078e00e4 */
[----:B------:R-:W-:Y:S01]  /*1ad50*/  PRMT R3, R3, 0x5410, R6 ;  /* 0x0000541003037816 */ /* 0x000fe20000000006 */
[----:B------:R-:W-:Y:S02]  /*1ad60*/  IMAD.MOV.U32 R228, RZ, RZ, R229 ;  /* 0x000000ffffe47224 */ /* 0x000fe400078e00e5 */
[----:B------:R-:W-:Y:S01]  /*1ad70*/  IMAD.MOV.U32 R31, RZ, RZ, R102 ;  /* 0x000000ffff1f7224 */ /* 0x000fe200078e0066 */
[----:B------:R-:W-:Y:S01]  /*1ad80*/  PRMT R5, R5, 0x5410, R8 ;  /* 0x0000541005057816 */ /* 0x000fe20000000008 */
[----:B------:R-:W-:Y:S02]  /*1ad90*/  IMAD.MOV.U32 R229, RZ, RZ, R230 ;  /* 0x000000ffffe57224 */ /* 0x000fe400078e00e6 */
[----:B------:R-:W-:Y:S02]  /*1ada0*/  IMAD.MOV.U32 R230, RZ, RZ, R231 ;  /* 0x000000ffffe67224 */ /* 0x000fe400078e00e7 */
[----:B------:R-:W-:-:S02]  /*1adb0*/  IMAD.MOV.U32 R231, RZ, RZ, R208 ;  /* 0x000000ffffe77224 */ /* 0x000fc400078e00d0 */
[----:B------:R-:W-:Y:S02]  /*1adc0*/  IMAD.MOV.U32 R208, RZ, RZ, R209 ;  /* 0x000000ffffd07224 */ /* 0x000fe400078e00d1 */
[----:B------:R-:W-:Y:S01]  /*1add0*/  IMAD.MOV.U32 R30, RZ, RZ, R31 ;  /* 0x000000ffff1e7224 */ /* 0x000fe200078e001f */
[--C-:B------:R-:W-:Y:S01]  /*1ade0*/  HSET2.LE.AND R4, R9, R0.reuse, PT ;  /* 0x0000000009047233 */ /* 0x100fe20003803000 */
[----:B------:R-:W-:Y:S01]  /*1adf0*/  IMAD.MOV.U32 R209, RZ, RZ, R237 ;  /* 0x000000ffffd17224 */ /* 0x000fe200078e00ed */
[--C-:B------:R-:W-:Y:S01]  /*1ae00*/  HSET2.LE.AND R3, R3, R0.reuse, PT ;  /* 0x0000000003037233 */ /* 0x100fe20003803000 */
[----:B------:R-:W-:Y:S01]  /*1ae10*/  IMAD.MOV.U32 R31, RZ, RZ, R248 ;  /* 0x000000ffff1f7224 */ /* 0x000fe200078e00f8 */
[----:B------:R-:W-:Y:S01]  /*1ae20*/  HSET2.LE.AND R0, R5, R0, PT ;  /* 0x0000000005007233 */ /* 0x000fe20003803000 */
        /* <DEDUP_REMOVED lines=13> */
[----:B------:R-:W-:Y:S01]  /*1af00*/  FADD.FTZ R0, R36, R252 ;  /* 0x000000fc24007221 */ /* 0x000fe20000010000 */
[----:B------:R-:W-:Y:S01]  /*1af10*/  IMAD.MOV.U32 R249, RZ, RZ, R250 ;  /* 0x000000fffff97224 */ /* 0x000fe200078e00fa */
[----:B------:R-:W-:Y:S01]  /*1af20*/  LOP3.LUT R102, R4, R184, RZ, 0xc0, !PT ;  /* 0x000000b804667212 */ /* 0x000fe200078ec0ff */
[----:B------:R-:W-:-:S02]  /*1af30*/  IMAD.MOV.U32 R221, RZ, RZ, R185 ;  /* 0x000000ffffdd7224 */ /* 0x000fc400078e00b9 */
        /* <DEDUP_REMOVED lines=10> */
[----:B------:R-:W-:Y:S01]  /*1afe0*/  IMAD.MOV.U32 R31, RZ, RZ, R240 ;  /* 0x000000ffff1f7224 */ /* 0x000fe200078e00f0 */
[----:B------:R1:W5:Y:S01]  /*1aff0*/  LDL.LU R182, [R1+0x174] ;  /* 0x0001740001b67983 */ /* 0x0003620000300800 */
[----:B------:R-:W-:Y:S02]  /*1b000*/  IMAD.MOV.U32 R240, RZ, RZ, R181 ;  /* 0x000000fffff07224 */ /* 0x000fe400078e00b5 */
[----:B------:R-:W-:Y:S01]  /*1b010*/  FADD.FTZ R2, R176, R212 ;  /* 0x000000d4b0027221 */ /* 0x000fe20000010000 */
[----:B------:R1:W5:Y:S04]  /*1b020*/  LDL.LU R181, [R1+0x170] ;  /* 0x0001700001b57983 */ /* 0x0003680000300800 */
[----:B------:R1:W5:Y:S04]  /*1b030*/  LDL.LU R176, [R1+0x16c] ;  /* 0x00016c0001b07983 */ /* 0x0003680000300800 */
        /* <DEDUP_REMOVED lines=20> */
[----:B------:R4:W-:Y:S04]  /*1b180*/  STG.E.U16 desc[UR26][R140.64+-0xc0], R204 ;  /* 0xffff40cc8c007986 */ /* 0x0009e8000c10151a */
[----:B------:R1:W-:Y:S04]  /*1b190*/  STG.E.U16 desc[UR26][R140.64+-0xbe], R203 ;  /* 0xffff42cb8c007986 */ /* 0x0003e8000c10151a */
[----:B------:R1:W-:Y:S04]  /*1b1a0*/  STG.E.U16 desc[UR26][R54.64+-0xc0], R201 ;  /* 0xffff40c936007986 */ /* 0x0003e8000c10151a */
[----:B------:R1:W-:Y:S01]  /*1b1b0*/  STG.E.U16 desc[UR26][R54.64+-0xbe], R202 ;  /* 0xffff42ca36007986 */ /* 0x0003e2000c10151a */
[----:B------:R-:W-:-:S03]  /*1b1c0*/  LOP3.LUT R101, R3, R101, RZ, 0xc0, !PT ;  /* 0x0000006503657212 */ /* 0x000fc600078ec0ff */
[----:B------:R1:W-:Y:S04]  /*1b1d0*/  STG.E.U16 desc[UR26][R52.64+-0xc0], R158 ;  /* 0xffff409e34007986 */ /* 0x0003e8000c10151a */
[----:B------:R1:W-:Y:S01]  /*1b1e0*/  STG.E.U16 desc[UR26][R52.64+-0xbe], R157 ;  /* 0xffff429d34007986 */ /* 0x0003e2000c10151a */
[----:B------:R-:W-:-:S03]  /*1b1f0*/  FADD.FTZ R3, R36, R213 ;  /* 0x000000d524037221 */ /* 0x000fc60000010000 */
[----:B------:R1:W-:Y:S01]  /*1b200*/  STG.E.U16 desc[UR26][R38.64+-0xc0], R156 ;  /* 0xffff409c26007986 */ /* 0x0003e2000c10151a */
[----:B------:R-:W-:-:S03]  /*1b210*/  FADD.FTZ R5, R30, R207 ;  /* 0x000000cf1e057221 */ /* 0x000fc60000010000 */
[----:B------:R1:W-:Y:S01]  /*1b220*/  STG.E.U16 desc[UR26][R38.64+-0xbe], R155 ;  /* 0xffff429b26007986 */ /* 0x0003e2000c10151a */
[----:B------:R-:W-:-:S03]  /*1b230*/  FADD.FTZ R4, R31, R0 ;  /* 0x000000001f047221 */ /* 0x000fc60000010000 */
[----:B------:R1:W-:Y:S04]  /*1b240*/  STG.E.U16 desc[UR26][R140.64+-0xb0], R200 ;  /* 0xffff50c88c007986 */ /* 0x0003e8000c10151a */
[----:B------:R1:W-:Y:S04]  /*1b250*/  STG.E.U16 desc[UR26][R140.64+-0xae], R199 ;  /* 0xffff52c78c007986 */ /* 0x0003e8000c10151a */
[----:B------:R1:W-:Y:S04]  /*1b260*/  STG.E.U16 desc[UR26][R54.64+-0xb0], R198 ;  /* 0xffff50c636007986 */ /* 0x0003e8000c10151a */
[----:B------:R1:W-:Y:S01]  /*1b270*/  STG.E.U16 desc[UR26][R54.64+-0xae], R197 ;  /* 0xffff52c536007986 */ /* 0x0003e2000c10151a */
[----:B------:R-:W-:-:S03]  /*1b280*/  FADD.FTZ R2, R249, R2 ;  /* 0x00000002f9027221 */ /* 0x000fc60000010000 */
        /* <DEDUP_REMOVED lines=56> */
[----:B----4-:R-:W-:-:S05]  /*1b610*/  IADD3.X R204, R145, -0x1, RZ, P1, !PT ;  /* 0xffffffff91cc7810 */ /* 0x010fca0000ffe4ff */
        /* <DEDUP_REMOVED lines=11> */
.L_x_1252:
[----:B------:R-:W-:-:S12]  /*1b6d0*/  UIADD3 UR16, UR19, -0x1, URZ ;  /* 0xffffffff13107890 */ /* 0x000fd8000fffe03f */
.L_x_1259:
        /* <DEDUP_REMOVED lines=8> */
[----:B-----5:R-:W-:Y:S01]  /*1b760*/  MOV R72, R71 ;  /* 0x0000004700487202 */ /* 0x020fe20000000f00 */
        /* <DEDUP_REMOVED lines=9> */
[----:B------:R-:W-:Y:S01]  /*1b800*/  ISETP.GE.AND P0, PT, R232, UR10, PT ;  /* 0x0000000ae8007c0c */ /* 0x000fe2000bf06270 */
        /* <DEDUP_REMOVED lines=45> */
.L_x_1263:
        /* <DEDUP_REMOVED lines=14> */
[C---:B--2---:R-:W-:Y:S04]  /*1bbc0*/  LEA R3, P1, R140.reuse, R198, 0x6 ;  /* 0x000000c68c037211 */ /* 0x044fe800078230ff */
[C---:B-----5:R-:W-:Y:S02]  /*1bbd0*/  @!P0 LEA R146, P6, R3.reuse, R146, 0x1 ;  /* 0x0000009203928211 */ /* 0x060fe400078c08ff */
[----:B---3--:R-:W-:Y:S02]  /*1bbe0*/  LEA.HI.X R68, R140, R175, R68, 0x6, P1 ;  /* 0x000000af8c447211 */ /* 0x008fe400008f3444 */
[C---:B------:R-:W-:Y:S02]  /*1bbf0*/  @!P0 LEA R141, P1, R74.reuse, R3, 0x4 ;  /* 0x000000034a8d8211 */ /* 0x040fe400078220ff */
[----:B------:R-:W-:Y:S02]  /*1bc00*/  @!P0 LEA.HI.X R147, R3, R147, R68, 0x1, P6 ;  /* 0x0000009303938211 */ /* 0x000fe400030f0c44 */
[----:B----4-:R-:W-:Y:S02]  /*1bc10*/  @!P0 LEA R142, P5, R141, R150, 0x1 ;  /* 0x000000968d8e8211 */ /* 0x010fe400078a08ff */
        /* <DEDUP_REMOVED lines=8> */
[----:B------:R-:W-:Y:S02]  /*1bca0*/  @!P0 LEA R140, P3, R71, R152, 0x1 ;  /* 0x00000098478c8211 */ /* 0x000fe400078608ff */
[C---:B------:R-:W-:Y:S01]  /*1bcb0*/  @!P0 IADD3.X R148, R68.reuse, UR8, RZ, P4, !PT ;  /* 0x0000000844948c10 */ /* 0x040fe2000a7fe4ff */
        /* <DEDUP_REMOVED lines=21> */
.L_x_1261:
[----:B-1----:R-:W2:Y:S01]  /*1be10*/  LDL.64 R12, [R1+0x128] ;  /* 0x00012800010c7983 */ /* 0x002ea20000100a00 */
[----:B------:R-:W-:Y:S04]  /*1be20*/  DEPBAR.LE SB0, 0x0 ;  /* 0x000080000000791a */ /* 0x000fe80000000000 */
[----:B------:R-:W3:Y:S01]  /*1be30*/  LDL R9, [R1+0x148] ;  /* 0x0001480001097983 */ /* 0x000ee20000100800 */
[----:B------:R-:W-:Y:S01]  /*1be40*/  USHF.R.S32.HI UR22, URZ, 0x1f, UR16 ;  /* 0x0000001f3f167899 */ /* 0x000fe20008011410 */
[----:B------:R-:W-:Y:S01]  /*1be50*/  IMAD.U32 R4, RZ, RZ, UR16 ;  /* 0x00000010ff047e24 */ /* 0x000fe2000f8e00ff */
[----:B------:R-:W-:Y:S02]  /*1be60*/  UIMAD UR17, UR20, UR16, URZ ;  /* 0x00000010141172a4 */ /* 0x000fe4000f8e023f */
[----:B------:R-:W4:Y:S01]  /*1be70*/  LDL R20, [R1+0x14c] ;  /* 0x00014c0001147983 */ /* 0x000f220000100800 */
[----:B------:R-:W-:Y:S02]  /*1be80*/  UIADD3 UR38, UR32, 0x3c6ef372, URZ ;  /* 0x3c6ef37220267890 */ /* 0x000fe4000fffe03f */
[----:B------:R-:W-:Y:S02]  /*1be90*/  UIMAD UR17, UR22, UR21, UR17 ;  /* 0x00000015161172a4 */ /* 0x000fe4000f8e0211 */
[----:B-----5:R-:W5:Y:S01]  /*1bea0*/  LDL R10, [R1+0x140] ;  /* 0x00014000010a7983 */ /* 0x020f620000100800 */
[----:B------:R-:W-:Y:S02]  /*1beb0*/  USHF.L.U32 UR40, UR16, 0x1, URZ ;  /* 0x0000000110287899 */ /* 0x000fe4000800063f */
[----:B------:R-:W-:Y:S02]  /*1bec0*/  UIADD3 UR39, UR32, -0x61c88647, URZ ;  /* 0x9e3779b920277890 */ /* 0x000fe4000fffe03f */
[----:B------:R-:W5:Y:S01]  /*1bed0*/  LDL R19, [R1+0x144] ;  /* 0x0001440001137983 */ /* 0x000f620000100800 */
[----:B------:R-:W-:Y:S02]  /*1bee0*/  ULOP3.LUT UR22, UR40, UR33, URZ, 0x3c, !UPT ;  /* 0x0000002128167292 */ /* 0x000fe4000f8e3c3f */
[----:B------:R-:W-:Y:S02]  /*1bef0*/  UIADD3 UR37, UR33, 0x76cf5d0a, URZ ;  /* 0x76cf5d0a21257890 */ /* 0x000fe4000fffe03f */
[----:B------:R-:W5:Y:S01]  /*1bf00*/  LDL R8, [R1+0x138] ;  /* 0x0001380001087983 */ /* 0x000f620000100800 */
[----:B------:R-:W-:Y:S01]  /*1bf10*/  UIADD3 UR35, UR32, 0x78dde6e4, URZ ;  /* 0x78dde6e420237890 */ /* 0x000fe2000fffe03f */
[----:B------:R-:W-:Y:S03]  /*1bf20*/  LOP3.LUT R74, R239, UR22, RZ, 0x3c, !PT ;  /* 0x00000016ef4a7c12 */ /* 0x000fe6000f8e3cff */
[----:B------:R-:W5:Y:S01]  /*1bf30*/  LDL R18, [R1+0x13c] ;  /* 0x00013c0001127983 */ /* 0x000f620000100800 */
[----:B------:R-:W-:Y:S02]  /*1bf40*/  UIADD3 UR36, UR32, -0x255992d5, URZ ;  /* 0xdaa66d2b20247890 */ /* 0x000fe4000fffe03f */
[----:B------:R-:W-:Y:S02]  /*1bf50*/  UISETP.GE.AND UP0, UPT, UR16, 0x1, UPT ;  /* 0x000000011000788c */ /* 0x000fe4000bf06270 */
        /* <DEDUP_REMOVED lines=8> */
[----:B------:R-:W1:Y:S02]  /*1bfe0*/  S2R R195, SR_TID.X ;  /* 0x0000000000c37919 */ /* 0x000e640000002100 */
[----:B-1----:R-:W-:Y:S05]  /*1bff0*/  IMAD.SHL.U32 R195, R195, 0x2, RZ ;  /* 0x00000002c3c37824 */ /* 0x002fea00078e00ff */
[----:B------:R-:W-:Y:S01]  /*1c000*/  LOP3.LUT R195, R195, 0x6, RZ, 0xc0, !PT ;  /* 0x00000006c3c37812 */ /* 0x000fe200078ec0ff */
[----:B--2---:R-:W-:Y:S04]  /*1c010*/  IMAD.WIDE.U32 R4, R4, UR21, R12 ;  /* 0x0000001504047c25 */ /* 0x004fe8000f8e000c */
[----:B------:R-:W-:Y:S01]  /*1c020*/  VIADD R3, R5, UR17 ;  /* 0x0000001105037c36 */ /* 0x000fe20008000000 */
[C---:B---3--:R-:W-:Y:S01]  /*1c030*/  @!P0 LEA R12, P4, R4.reuse, R9, 0x1 ;  /* 0x00000009040c8211 */ /* 0x048fe200078808ff */
[----:B------:R-:W-:Y:S01]  /*1c040*/  UIADD3 UR17, UR33, -0x4498517b, URZ ;  /* 0xbb67ae8521117890 */ /* 0x000fe2000fffe03f */
[C---:B------:R-:W-:Y:S02]  /*1c050*/  @!P0 IADD3 R5, P3, R4.reuse, UR24, RZ ;  /* 0x0000001804058c10 */ /* 0x040fe4000ff7e0ff */
[C---:B----4-:R-:W-:Y:S02]  /*1c060*/  @!P0 LEA.HI.X R13, R4.reuse, R20, R3, 0x1, P4 ;  /* 0x00000014040d8211 */ /* 0x050fe400020f0c03 */
[----:B------:R-:W-:Y:S02]  /*1c070*/  @!P0 IADD3.X R9, R3, UR23, RZ, P3, !PT ;  /* 0x0000001703098c10 */ /* 0x000fe40009ffe4ff */
[C---:B-----5:R-:W-:Y:S01]  /*1c080*/  @!P0 LEA R10, P3, R5.reuse, R10, 0x1 ;  /* 0x0000000a050a8211 */ /* 0x060fe200078608ff */
[----:B------:R-:W-:Y:S01]  /*1c090*/  @!PT LDS RZ, [RZ] ;  /* 0x00000000fffff984 */ /* 0x000fe20000000800 */
[----:B------:R-:W-:Y:S01]  /*1c0a0*/  @!PT LDS RZ, [RZ] ;  /* 0x00000000fffff984 */ /* 0x000fe20000000800 */
[----:B------:R-:W-:Y:S01]  /*1c0b0*/  @!PT LDS RZ, [RZ] ;  /* 0x00000000fffff984 */ /* 0x000fe20000000800 */
[----:B------:R-:W-:Y:S01]  /*1c0c0*/  @!P0 LDGSTS.E.BYPASS.LTC128B.128 [R192+0x6000], desc[UR26][R12.64] ;  /* 0x060000000cc08fae */ /* 0x000fe2000b901d5a */
[C---:B------:R-:W-:Y:S02]  /*1c0d0*/  @!P0 IADD3 R7, P2, R4.reuse, UR7, RZ ;  /* 0x0000000704078c10 */ /* 0x040fe4000ff5e0ff */
        /* <DEDUP_REMOVED lines=16> */
[----:B------:R-:W-:Y:S02]  /*1c1e0*/  @!P0 LDGSTS.E.BYPASS.LTC128B.128 [R192+0x7000], desc[UR26][R8.64] ;  /* 0x0700000008c08fae */ /* 0x000fe4000b901d5a */
[----:B------:R-:W-:Y:S03]  /*1c1f0*/  @!P0 LEA.HI.X R7, R14, R17, R16, 0x1, P1 ;  /* 0x000000110e078211 */ /* 0x000fe600008f0c10 */
        /* <DEDUP_REMOVED lines=10> */
[----:B------:R-:W0:Y:S01]  /*1c2a0*/  LDGDEPBAR ;  /* 0x00000000000079af */ /* 0x000e220000000000 */
[--C-:B------:R-:W-:Y:S04]  /*1c2b0*/  LOP3.LUT R3, R211, UR17, R238.reuse, 0x96, !PT ;  /* 0x00000011d3037c12 */ /* 0x100fe8000f8e96ee */
        /* <DEDUP_REMOVED lines=10> */
[----:B------:R-:W2:Y:S04]  /*1c360*/  LDSM.16.M88.4 R160, [R182+0x5800] ;  /* 0x00580000b6a0783b */ /* 0x000ea80000000200 */
[C---:B------:R-:W-:Y:S01]  /*1c370*/  HMMA.16816.F32.BF16 R16, R64.reuse, R18, RZ ;  /* 0x000000124010723c */ /* 0x040fe200000418ff */
[----:B------:R-:W-:Y:S05]  /*1c380*/  LDSM.16.M88.4 R164, [R190] ;  /* 0x00000000bea4783b */ /* 0x000fea0000000200 */
[-C--:B---3--:R-:W-:Y:S01]  /*1c390*/  HMMA.16816.F32.BF16 R20, R64, R32.reuse, RZ ;  /* 0x000000204014723c */ /* 0x088fe200000418ff */
[----:B------:R-:W-:Y:S05]  /*1c3a0*/  LDSM.16.M88.4 R168, [R189] ;  /* 0x00000000bda8783b */ /* 0x000fea0000000200 */
        /* <DEDUP_REMOVED lines=12> */
[----:B------:R-:W-:Y:S05]  /*1c470*/  LDSM.16.M88.4 R68, [R184] ;  /* 0x00000000b844783b */ /* 0x000fea0000000200 */
        /* <DEDUP_REMOVED lines=15> */
[-C--:B------:R-:W-:Y:S06]  /*1c570*/  HMMA.16816.F32.BF16 R52, R140, R160.reuse, R52 ;  /* 0x000000a08c34723c */ /* 0x080fec0000041834 */
[C---:B------:R-:W-:Y:S06]  /*1c580*/  HMMA.16816.F32.BF16 R56, R148.reuse, R160, R56 ;  /* 0x000000a09438723c */ /* 0x040fec0000041838 */
[-C--:B------:R-:W-:Y:S01]  /*1c590*/  HMMA.16816.F32.BF16 R60, R148, R162.reuse, R60 ;  /* 0x000000a2943c723c */ /* 0x080fe2000004183c */
[----:B------:R-:W2:Y:S05]  /*1c5a0*/  LDSM.16.M88.4 R148, [R185] ;  /* 0x00000000b994783b */ /* 0x000eaa0000000200 */
[----:B------:R-:W-:Y:S01]  /*1c5b0*/  HMMA.16816.F32.BF16 R64, R140, R162, R64 ;  /* 0x000000a28c40723c */ /* 0x000fe20000041840 */
[----:B------:R-:W4:Y:S05]  /*1c5c0*/  LDSM.16.M88.4 R140, [R185+0x2000] ;  /* 0x00200000b98c783b */ /* 0x000f2a0000000200 */
[-C--:B---3--:R-:W-:Y:S06]  /*1c5d0*/  HMMA.16816.F32.BF16 R4, R68, R144.reuse, R4 ;  /* 0x000000904404723c */ /* 0x088fec0000041804 */
[C---:B-1----:R-:W-:Y:S06]  /*1c5e0*/  HMMA.16816.F32.BF16 R8, R152.reuse, R144, R8 ;  /* 0x000000909808723c */ /* 0x042fec0000041808 */
[-C--:B------:R-:W-:Y:S01]  /*1c5f0*/  HMMA.16816.F32.BF16 R12, R152, R146.reuse, R12 ;  /* 0x00000092980c723c */ /* 0x080fe2000004180c */
[----:B------:R-:W-:Y:S05]  /*1c600*/  IMAD.U32 R145, RZ, RZ, UR16 ;  /* 0x00000010ff917e24 */ /* 0x000fea000f8e00ff */
[C---:B------:R-:W-:Y:S06]  /*1c610*/  HMMA.16816.F32.BF16 R16, R68.reuse, R146, R16 ;  /* 0x000000924410723c */ /* 0x040fec0000041810 */
[-C--:B------:R-:W-:Y:S06]  /*1c620*/  HMMA.16816.F32.BF16 R20, R68, R164.reuse, R20 ;  /* 0x000000a44414723c */ /* 0x080fec0000041814 */
[C---:B------:R-:W-:Y:S06]  /*1c630*/  HMMA.16816.F32.BF16 R24, R152.reuse, R164, R24 ;  /* 0x000000a49818723c */ /* 0x040fec0000041818 */
[-C--:B------:R-:W-:Y:S06]  /*1c640*/  HMMA.16816.F32.BF16 R28, R152, R166.reuse, R28 ;  /* 0x000000a6981c723c */ /* 0x080fec000004181c */
[C---:B------:R-:W-:Y:S06]  /*1c650*/  HMMA.16816.F32.BF16 R32, R68.reuse, R166, R32 ;  /* 0x000000a64420723c */ /* 0x040fec0000041820 */
[-C--:B------:R-:W-:Y:S05]  /*1c660*/  HMMA.16816.F32.BF16 R36, R68, R168.reuse, R36 ;  /* 0x000000a84424723c */ /* 0x080fea0000041824 */
[----:B------:R-:W-:Y:S01]  /*1c670*/  IMAD.WIDE.U32 R166, R3, -0x326172a9, RZ ;  /* 0xcd9e8d5703a67825 */ /* 0x000fe200078e00ff */
[C---:B------:R-:W-:Y:S05]  /*1c680*/  HMMA.16816.F32.BF16 R40, R152.reuse, R168, R40 ;  /* 0x000000a89828723c */ /* 0x040fea0000041828 */
[----:B------:R-:W-:Y:S01]  /*1c690*/  LOP3.LUT R3, R197, UR17, R238, 0x96, !PT ;  /* 0x00000011c5037c12 */ /* 0x000fe2000f8e96ee */
[-C--:B------:R-:W-:Y:S01]  /*1c6a0*/  HMMA.16816.F32.BF16 R44, R152, R170.reuse, R44 ;  /* 0x000000aa982c723c */ /* 0x080fe2000004182c */
[----:B------:R-:W-:Y:S04]  /*1c6b0*/  UIADD3 UR17, UR33, 0x32370b8f, URZ ;  /* 0x32370b8f21117890 */ /* 0x000fe8000fffe03f */
[----:B------:R-:W-:Y:S01]  /*1c6c0*/  IMAD.WIDE.U32 R168, R3, -0x326172a9, RZ ;  /* 0xcd9e8d5703a87825 */ /* 0x000fe200078e00ff */
[----:B------:R-:W-:Y:S01]  /*1c6d0*/  LEA R3, R145, R195, 0x6 ;  /* 0x000000c391037211 */ /* 0x000fe200078e30ff */
[C---:B------:R-:W-:Y:S06]  /*1c6e0*/  HMMA.16816.F32.BF16 R48, R68.reuse, R170, R48 ;  /* 0x000000aa4430723c */ /* 0x040fec0000041830 */
[-C--:B------:R-:W-:Y:S06]  /*1c6f0*/  HMMA.16816.F32.BF16 R52, R68, R172.reuse, R52 ;  /* 0x000000ac4434723c */ /* 0x080fec0000041834 */
[C---:B------:R-:W-:Y:S06]  /*1c700*/  HMMA.16816.F32.BF16 R56, R152.reuse, R172, R56 ;  /* 0x000000ac9838723c */ /* 0x040fec0000041838 */
[-C--:B------:R-:W-:Y:S06]  /*1c710*/  HMMA.16816.F32.BF16 R60, R152, R174.reuse, R60 ;  /* 0x000000ae983c723c */ /* 0x080fec000004183c */
[----:B------:R-:W-:Y:S01]  /*1c720*/  HMMA.16816.F32.BF16 R64, R68, R174, R64 ;  /* 0x000000ae4440723c */ /* 0x000fe20000041840 */
[----:B------:R-:W1:Y:S04]  /*1c730*/  LDSM.16.M88.4 R68, [R181+0x800] ;  /* 0x00080000b544783b */ /* 0x000e680000000200 */
[----:B------:R-:W-:Y:S01]  /*1c740*/  IMAD.WIDE.U32 R152, R74, -0x326172a9, RZ ;  /* 0xcd9e8d574a987825 */ /* 0x000fe200078e00ff */
[-C--:B--2---:R-:W-:Y:S05]  /*1c750*/  HMMA.16816.F32.BF16 R4, R148, R156.reuse, R4 ;  /* 0x0000009c9404723c */ /* 0x084fea0000041804 */
[----:B------:R-:W-:Y:S01]  /*1c760*/  LOP3.LUT R144, R167, UR38, R152, 0x96, !PT ;  /* 0x00000026a7907c12 */ /* 0x000fe2000f8e9698 */
[C---:B----4-:R-:W-:Y:S05]  /*1c770*/  HMMA.16816.F32.BF16 R8, R140.reuse, R156, R8 ;  /* 0x0000009c8c08723c */ /* 0x050fea0000041808 */
[C---:B------:R-:W-:Y:S01]  /*1c780*/  LOP3.LUT R74, R153.reuse, UR39, R202, 0x96, !PT ;  /* 0x00000027994a7c12 */ /* 0x040fe2000f8e96ca */
[-C--:B------:R-:W-:Y:S05]  /*1c790*/  HMMA.16816.F32.BF16 R12, R140, R158.reuse, R12 ;  /* 0x0000009e8c0c723c */ /* 0x080fea000004180c */
[----:B------:R-:W-:Y:S01]  /*1c7a0*/  LOP3.LUT R155, R153, UR39, R208, 0x96, !PT ;  /* 0x00000027999b7c12 */ /* 0x000fe2000f8e96d0 */
[----:B------:R-:W-:Y:S01]  /*1c7b0*/  IMAD.WIDE.U32 R164, R144, -0x2daee0ad, RZ ;  /* 0xd2511f5390a47825 */ /* 0x000fe200078e00ff */
[----:B------:R-:W-:Y:S01]  /*1c7c0*/  LOP3.LUT R152, R169, UR38, R152, 0x96, !PT ;  /* 0x00000026a9987c12 */ /* 0x000fe2000f8e9698 */
[C---:B------:R-:W-:Y:S01]  /*1c7d0*/  HMMA.16816.F32.BF16 R16, R148.reuse, R158, R16 ;  /* 0x0000009e9410723c */ /* 0x040fe20000041810 */
[----:B------:R-:W2:Y:S03]  /*1c7e0*/  LDSM.16.M88.4 R144, [R181+0x1000] ;  /* 0x00100000b590783b */ /* 0x000ea60000000200 */
[----:B------:R-:W-:Y:S07]  /*1c7f0*/  IMAD.WIDE.U32 R74, R74, -0x2daee0ad, RZ ;  /* 0xd2511f534a4a7825 */ /* 0x000fee00078e00ff */
[----:B------:R-:W-:Y:S01]  /*1c800*/  LOP3.LUT R153, R75, UR37, R210, 0x96, !PT ;  /* 0x000000254b997c12 */ /* 0x000fe2000f8e96d2 */
[----:B------:R-:W-:Y:S01]  /*1c810*/  IMAD.WIDE.U32 R160, R152, -0x2daee0ad, RZ ;  /* 0xd2511f5398a07825 */ /* 0x000fe200078e00ff */
[----:B------:R-:W-:Y:S02]  /*1c820*/  LOP3.LUT R154, R165, UR17, R74, 0x96, !PT ;  /* 0x00000011a59a7c12 */ /* 0x000fe4000f8e964a */
[----:B------:R-:W-:Y:S01]  /*1c830*/  I2FP.F32.S32 R74, R3 ;  /* 0x00000003004a7245 */ /* 0x000fe20000201400 */
[-C--:B-1----:R-:W-:Y:S03]  /*1c840*/  HMMA.16816.F32.BF16 R20, R148, R68.reuse, R20 ;  /* 0x000000449414723c */ /* 0x082fe60000041814 */
[----:B------:R-:W-:Y:S04]  /*1c850*/  IMAD.WIDE.U32 R152, R153, -0x326172a9, RZ ;  /* 0xcd9e8d5799987825 */ /* 0x000fe800078e00ff */
[----:B------:R-:W-:Y:S01]  /*1c860*/  FFMA.FTZ R4, R74, UR18, R4 ;  /* 0x000000124a047c23 */ /* 0x000fe20008010004 */
[C---:B------:R-:W-:Y:S04]  /*1c870*/  HMMA.16816.F32.BF16 R24, R140.reuse, R68, R24 ;  /* 0x000000448c18723c */ /* 0x040fe80000041818 */
[----:B------:R-:W-:Y:S02]  /*1c880*/  LOP3.LUT R172, R153, UR36, R166, 0x96, !PT ;  /* 0x0000002499ac7c12 */ /* 0x000fe4000f8e96a6 */
[-C--:B------:R-:W-:Y:S05]  /*1c890*/  HMMA.16816.F32.BF16 R28, R140, R70.reuse, R28 ;  /* 0x000000468c1c723c */ /* 0x080fea000004181c */
[----:B------:R-:W-:Y:S01]  /*1c8a0*/  IMAD.WIDE.U32 R162, R154, -0x326172a9, RZ ;  /* 0xcd9e8d579aa27825 */ /* 0x000fe200078e00ff */
[C---:B------:R-:W-:Y:S01]  /*1c8b0*/  HMMA.16816.F32.BF16 R32, R148.reuse, R70, R32 ;  /* 0x000000469420723c */ /* 0x040fe20000041820 */
[----:B------:R-:W1:Y:S01]  /*1c8c0*/  LDSM.16.M88.4 R68, [R181+0x1800] ;  /* 0x00180000b544783b */ /* 0x000e620000000200 */
[----:B------:R-:W-:Y:S04]  /*1c8d0*/  DEPBAR.LE SB0, 0x0 ;  /* 0x000080000000791a */ /* 0x000fe80000000000 */
[----:B------:R-:W-:Y:S01]  /*1c8e0*/  LOP3.LUT R171, R163, UR35, R152, 0x96, !PT ;  /* 0x00000023a3ab7c12 */ /* 0x000fe2000f8e9698 */
[----:B------:R-:W-:Y:S01]  /*1c8f0*/  BAR.SYNC.DEFER_BLOCKING 0x0 ;  /* 0x0000000000007b1d */ /* 0x000fe20000010000 */
[-C--:B--2---:R-:W-:Y:S05]  /*1c900*/  HMMA.16816.F32.BF16 R36, R148, R144.reuse, R36 ;  /* 0x000000909424723c */ /* 0x084fea0000041824 */
[C---:B------:R-:W-:Y:S01]  /*1c910*/  VIADD R75, R3.reuse, 0x1 ;  /* 0x00000001034b7836 */ /* 0x040fe20000000000 */
[C---:B------:R-:W-:Y:S05]  /*1c920*/  HMMA.16816.F32.BF16 R40, R140.reuse, R144, R40 ;  /* 0x000000908c28723c */ /* 0x040fea0000041828 */
[----:B------:R-:W-:Y:S01]  /*1c930*/  I2FP.F32.S32 R75, R75 ;  /* 0x0000004b004b7245 */ /* 0x000fe20000201400 */
[----:B------:R-:W-:Y:S01]  /*1c940*/  VIADD R152, R3, 0x8 ;  /* 0x0000000803987836 */ /* 0x000fe20000000000 */
[-C--:B------:R-:W-:Y:S04]  /*1c950*/  HMMA.16816.F32.BF16 R44, R140, R146.reuse, R44 ;  /* 0x000000928c2c723c */ /* 0x080fe8000004182c */
[C---:B------:R-:W-:Y:S01]  /*1c960*/  FFMA.FTZ R6, R74.reuse, UR18, R6 ;  /* 0x000000124a067c23 */ /* 0x040fe20008010006 */
[C---:B------:R-:W-:Y:S01]  /*1c970*/  FFMA.FTZ R8, R74.reuse, UR18, R8 ;  /* 0x000000124a087c23 */ /* 0x040fe20008010008 */
[----:B------:R-:W-:Y:S01]  /*1c980*/  FFMA.FTZ R10, R74, UR18, R10 ;  /* 0x000000124a0a7c23 */ /* 0x000fe2000801000a */
[----:B------:R-:W-:Y:S01]  /*1c990*/  I2FP.F32.S32 R74, R152 ;  /* 0x00000098004a7245 */ /* 0x000fe20000201400 */
[C---:B------:R-:W-:Y:S01]  /*1c9a0*/  FFMA.FTZ R5, R75.reuse, UR18, R5 ;  /* 0x000000124b057c23 */ /* 0x040fe20008010005 */
[C---:B------:R-:W-:Y:S04]  /*1c9b0*/  HMMA.16816.F32.BF16 R48, R148.reuse, R146, R48 ;  /* 0x000000929430723c */ /* 0x040fe80000041830 */
[C---:B------:R-:W-:Y:S01]  /*1c9c0*/  FFMA.FTZ R7, R75.reuse, UR18, R7 ;  /* 0x000000124b077c23 */ /* 0x040fe20008010007 */
[C---:B------:R-:W-:Y:S01]  /*1c9d0*/  FFMA.FTZ R9, R75.reuse, UR18, R9 ;  /* 0x000000124b097c23 */ /* 0x040fe20008010009 */
[----:B------:R-:W-:Y:S01]  /*1c9e0*/  FFMA.FTZ R11, R75, UR18, R11 ;  /* 0x000000124b0b7c23 */ /* 0x000fe2000801000b */
[C---:B------:R-:W-:Y:S01]  /*1c9f0*/  IADD3 R75, R3.reuse, 0x10, RZ ;  /* 0x00000010034b7810 */ /* 0x040fe20007ffe0ff */
[C---:B------:R-:W-:Y:S03]  /*1ca00*/  FFMA.FTZ R12, R74.reuse, UR18, R12 ;  /* 0x000000124a0c7c23 */ /* 0x040fe6000801000c */
[----:B------:R-:W-:Y:S01]  /*1ca10*/  I2FP.F32.S32 R75, R75 ;  /* 0x0000004b004b7245 */ /* 0x000fe20000201400 */
[C---:B------:R-:W-:Y:S01]  /*1ca20*/  FFMA.FTZ R14, R74.reuse, UR18, R14 ;  /* 0x000000124a0e7c23 */ /* 0x040fe2000801000e */
[C---:B------:R-:W-:Y:S01]  /*1ca30*/  FFMA.FTZ R16, R74.reuse, UR18, R16 ;  /* 0x000000124a107c23 */ /* 0x040fe20008010010 */
[----:B------:R-:W-:Y:S01]  /*1ca40*/  FFMA.FTZ R18, R74, UR18, R18 ;  /* 0x000000124a127c23 */ /* 0x000fe20008010012 */
[C---:B------:R-:W-:Y:S01]  /*1ca50*/  VIADD R74, R3.reuse, 0x18 ;  /* 0x00000018034a7836 */ /* 0x040fe20000000000 */
[-C--:B-1----:R-:W-:Y:S03]  /*1ca60*/  HMMA.16816.F32.BF16 R52, R148, R68.reuse, R52 ;  /* 0x000000449434723c */ /* 0x082fe60000041834 */
[----:B------:R-:W-:Y:S01]  /*1ca70*/  VIADD R144, R3, 0x19 ;  /* 0x0000001903907836 */ /* 0x000fe20000000000 */
[----:B------:R-:W-:Y:S01]  /*1ca80*/  I2FP.F32.S32 R74, R74 ;  /* 0x0000004a004a7245 */ /* 0x000fe20000201400 */
[C---:B------:R-:W-:Y:S01]  /*1ca90*/  FFMA.FTZ R20, R75.reuse, UR18, R20 ;  /* 0x000000124b147c23 */ /* 0x040fe20008010014 */
[C---:B------:R-:W-:Y:S01]  /*1caa0*/  FFMA.FTZ R22, R75.reuse, UR18, R22 ;  /* 0x000000124b167c23 */ /* 0x040fe20008010016 */
[C---:B------:R-:W-:Y:S01]  /*1cab0*/  FFMA.FTZ R24, R75.reuse, UR18, R24 ;  /* 0x000000124b187c23 */ /* 0x040fe20008010018 */
[----:B------:R-:W-:Y:S01]  /*1cac0*/  FFMA.FTZ R26, R75, UR18, R26 ;  /* 0x000000124b1a7c23 */ /* 0x000fe2000801001a */
[C---:B------:R-:W-:Y:S04]  /*1cad0*/  HMMA.16816.F32.BF16 R56, R140.reuse, R68, R56 ;  /* 0x000000448c38723c */ /* 0x040fe80000041838 */
[----:B------:R-:W-:Y:S01]  /*1cae0*/  I2FP.F32.S32 R75, R144 ;  /* 0x00000090004b7245 */ /* 0x000fe20000201400 */
[C---:B------:R-:W-:Y:S01]  /*1caf0*/  VIADD R145, R3.reuse, 0x21 ;  /* 0x0000002103917836 */ /* 0x040fe20000000000 */
[C---:B------:R-:W-:Y:S01]  /*1cb00*/  IADD3 R144, R3.reuse, 0x20, RZ ;  /* 0x0000002003907810 */ /* 0x040fe20007ffe0ff */
[C---:B------:R-:W-:Y:S04]  /*1cb10*/  VIADD R153, R3.reuse, 0x9 ;  /* 0x0000000903997836 */ /* 0x040fe80000000000 */
[C---:B------:R-:W-:Y:S01]  /*1cb20*/  FFMA.FTZ R28, R74.reuse, UR18, R28 ;  /* 0x000000124a1c7c23 */ /* 0x040fe2000801001c */
[-C--:B------:R-:W-:Y:S03]  /*1cb30*/  HMMA.16816.F32.BF16 R60, R140, R70.reuse, R60 ;  /* 0x000000468c3c723c */ /* 0x080fe6000004183c */
[----:B------:R-:W-:Y:S01]  /*1cb40*/  I2FP.F32.S32 R153, R153 ;  /* 0x0000009900997245 */ /* 0x000fe20000201400 */
[C---:B------:R-:W-:Y:S01]  /*1cb50*/  FFMA.FTZ R30, R74.reuse, UR18, R30 ;  /* 0x000000124a1e7c23 */ /* 0x040fe2000801001e */
[C---:B------:R-:W-:Y:S01]  /*1cb60*/  FFMA.FTZ R32, R74.reuse, UR18, R32 ;  /* 0x000000124a207c23 */ /* 0x040fe20008010020 */
[----:B------:R-:W-:Y:S01]  /*1cb70*/  FFMA.FTZ R34, R74, UR18, R34 ;  /* 0x000000124a227c23 */ /* 0x000fe20008010022 */
[----:B------:R-:W-:Y:S01]  /*1cb80*/  I2FP.F32.S32 R74, R144 ;  /* 0x00000090004a7245 */ /* 0x000fe20000201400 */
[----:B------:R-:W-:Y:S01]  /*1cb90*/  VIADD R152, R3, 0x11 ;  /* 0x0000001103987836 */ /* 0x000fe20000000000 */
[----:B------:R-:W-:Y:S04]  /*1cba0*/  HMMA.16816.F32.BF16 R64, R148, R70, R64 ;  /* 0x000000469440723c */ /* 0x000fe80000041840 */
[----:B------:R-:W-:Y:S01]  /*1cbb0*/  I2FP.F32.S32 R144, R145 ;  /* 0x0000009100907245 */ /* 0x000fe20000201400 */
[----:B------:R-:W-:Y:S01]  /*1cbc0*/  FFMA.FTZ R17, R153, UR18, R17 ;  /* 0x0000001299117c23 */ /* 0x000fe20008010011 */
[----:B------:R-:W-:Y:S01]  /*1cbd0*/  FMNMX.FTZ R145, R4, R72, !PT ;  /* 0x0000004804917209 */ /* 0x000fe20007810000 */
[----:B------:R-:W-:Y:S01]  /*1cbe0*/  VIADD R68, R3, 0x30 ;  /* 0x0000003003447836 */ /* 0x000fe20000000000 */
[----:B------:R-:W-:Y:S03]  /*1cbf0*/  I2FP.F32.S32 R152, R152 ;  /* 0x0000009800987245 */ /* 0x000fe60000201400 */
[----:B------:R-:W-:Y:S01]  /*1cc00*/  FMNMX.FTZ R69, R5, R145, !PT ;  /* 0x0000009105457209 */ /* 0x000fe20007810000 */
[C---:B------:R-:W-:Y:S01]  /*1cc10*/  FFMA.FTZ R33, R75.reuse, UR18, R33 ;  /* 0x000000124b217c23 */ /* 0x040fe20008010021 */
[----:B------:R-:W-:Y:S01]  /*1cc20*/  I2FP.F32.S32 R68, R68 ;  /* 0x0000004400447245 */ /* 0x000fe20000201400 */
[----:B------:R-:W-:Y:S01]  /*1cc30*/  FFMA.FTZ R21, R152, UR18, R21 ;  /* 0x0000001298157c23 */ /* 0x000fe20008010015 */
[----:B------:R-:W-:Y:S01]  /*1cc40*/  FMNMX.FTZ R69, R16, R69, !PT ;  /* 0x0000004510457209 */ /* 0x000fe20007810000 */
[----:B------:R-:W-:Y:S01]  /*1cc50*/  FFMA.FTZ R29, R75, UR18, R29 ;  /* 0x000000124b1d7c23 */ /* 0x000fe2000801001d */
[----:B------:R-:W-:Y:S01]  /*1cc60*/  IADD3 R70, R3, 0x38, RZ ;  /* 0x0000003803467810 */ /* 0x000fe20007ffe0ff */
[C---:B------:R-:W-:Y:S01]  /*1cc70*/  FFMA.FTZ R52, R68.reuse, UR18, R52 ;  /* 0x0000001244347c23 */ /* 0x040fe20008010034 */
[----:B------:R-:W-:Y:S01]  /*1cc80*/  FMNMX.FTZ R69, R17, R69, !PT ;  /* 0x0000004511457209 */ /* 0x000fe20007810000 */
[----:B------:R-:W-:Y:S01]  /*1cc90*/  FFMA.FTZ R54, R68, UR18, R54 ;  /* 0x0000001244367c23 */ /* 0x000fe20008010036 */
[----:B------:R-:W-:Y:S01]  /*1cca0*/  FMNMX.FTZ R71, R10, R2, !PT ;  /* 0x000000020a477209 */ /* 0x000fe20007810000 */
[----:B------:R-:W-:Y:S01]  /*1ccb0*/  FFMA.FTZ R56, R68, UR18, R56 ;  /* 0x0000001244387c23 */ /* 0x000fe20008010038 */
[----:B------:R-:W-:Y:S01]  /*1ccc0*/  FMNMX.FTZ R69, R20, R69, !PT ;  /* 0x0000004514457209 */ /* 0x000fe20007810000 */
[----:B------:R-:W-:Y:S01]  /*1ccd0*/  FFMA.FTZ R58, R68, UR18, R58 ;  /* 0x00000012443a7c23 */ /* 0x000fe2000801003a */
[----:B------:R-:W-:Y:S01]  /*1cce0*/  I2FP.F32.S32 R70, R70 ;  /* 0x0000004600467245 */ /* 0x000fe20000201400 */
[----:B------:R-:W-:Y:S01]  /*1ccf0*/  FFMA.FTZ R31, R75, UR18, R31 ;  /* 0x000000124b1f7c23 */ /* 0x000fe2000801001f */
[----:B------:R-:W-:Y:S01]  /*1cd00*/  FMNMX.FTZ R69, R21, R69, !PT ;  /* 0x0000004515457209 */ /* 0x000fe20007810000 */
[----:B------:R-:W-:Y:S01]  /*1cd10*/  FFMA.FTZ R35, R75, UR18, R35 ;  /* 0x000000124b237c23 */ /* 0x000fe20008010023 */
[C---:B------:R-:W-:Y:S02]  /*1cd20*/  VIADD R75, R3.reuse, 0x28 ;  /* 0x00000028034b7836 */ /* 0x040fe40000000000 */
[----:B------:R-:W-:Y:S01]  /*1cd30*/  FFMA.FTZ R36, R74, UR18, R36 ;  /* 0x000000124a247c23 */ /* 0x000fe20008010024 */
[----:B------:R-:W-:Y:S01]  /*1cd40*/  FMNMX.FTZ R68, R32, R69, !PT ;  /* 0x0000004520447209 */ /* 0x000fe20007810000 */
[----:B------:R-:W-:Y:S01]  /*1cd50*/  FFMA.FTZ R37, R144, UR18, R37 ;  /* 0x0000001290257c23 */ /* 0x000fe20008010025 */
[----:B------:R-:W-:Y:S01]  /*1cd60*/  FFMA.FTZ R38, R74, UR18, R38 ;  /* 0x000000124a267c23 */ /* 0x000fe20008010026 */
[----:B------:R-:W-:Y:S01]  /*1cd70*/  I2FP.F32.S32 R75, R75 ;  /* 0x0000004b004b7245 */ /* 0x000fe20000201400 */
[----:B------:R-:W-:Y:S01]  /*1cd80*/  FFMA.FTZ R39, R144, UR18, R39 ;  /* 0x0000001290277c23 */ /* 0x000fe20008010027 */
[C---:B------:R-:W-:Y:S01]  /*1cd90*/  FFMA.FTZ R40, R74.reuse, UR18, R40 ;  /* 0x000000124a287c23 */ /* 0x040fe20008010028 */
[----:B------:R-:W-:Y:S01]  /*1cda0*/  FFMA.FTZ R42, R74, UR18, R42 ;  /* 0x000000124a2a7c23 */ /* 0x000fe2000801002a */
[C---:B------:R-:W-:Y:S01]  /*1cdb0*/  IADD3 R74, R3.reuse, 0x29, RZ ;  /* 0x00000029034a7810 */ /* 0x040fe20007ffe0ff */
[C---:B------:R-:W-:Y:S01]  /*1cdc0*/  FFMA.FTZ R41, R144.reuse, UR18, R41 ;  /* 0x0000001290297c23 */ /* 0x040fe20008010029 */
[----:B------:R-:W-:Y:S01]  /*1cdd0*/  FFMA.FTZ R43, R144, UR18, R43 ;  /* 0x00000012902b7c23 */ /* 0x000fe2000801002b */
[C---:B------:R-:W-:Y:S01]  /*1cde0*/  VIADD R144, R3.reuse, 0x31 ;  /* 0x0000003103907836 */ /* 0x040fe20000000000 */
[----:B------:R-:W-:Y:S01]  /*1cdf0*/  I2FP.F32.S32 R74, R74 ;  /* 0x0000004a004a7245 */ /* 0x000fe20000201400 */
[----:B------:R-:W-:Y:S01]  /*1ce00*/  VIADD R69, R3, 0x39 ;  /* 0x0000003903457836 */ /* 0x000fe20000000000 */
[----:B------:R-:W-:Y:S01]  /*1ce10*/  FMNMX.FTZ R3, R33, R68, !PT ;  /* 0x0000004421037209 */ /* 0x000fe20007810000 */
[----:B------:R-:W-:Y:S01]  /*1ce20*/  FFMA.FTZ R48, R75, UR18, R48 ;  /* 0x000000124b307c23 */ /* 0x000fe20008010030 */
[----:B------:R-:W-:Y:S01]  /*1ce30*/  I2FP.F32.S32 R144, R144 ;  /* 0x0000009000907245 */ /* 0x000fe20000201400 */
        /* <DEDUP_REMOVED lines=24> */
[----:B------:R-:W-:Y:S01]  /*1cfc0*/  IMAD.WIDE.U32 R156, R155, -0x2daee0ad, RZ ;  /* 0xd2511f539b9c7825 */ /* 0x000fe200078e00ff */
[----:B------:R-:W-:Y:S02]  /*1cfd0*/  FMNMX.FTZ R145, R52, R145, !PT ;  /* 0x0000009134917209 */ /* 0x000fe40007810000 */
[----:B------:R-:W-:Y:S01]  /*1cfe0*/  FMNMX.FTZ R3, R14, R3, !PT ;  /* 0x000000030e037209 */ /* 0x000fe20007810000 */
[C---:B------:R-:W-:Y:S01]  /*1cff0*/  FFMA.FTZ R23, R152.reuse, UR18, R23 ;  /* 0x0000001298177c23 */ /* 0x040fe20008010017 */
        /* <DEDUP_REMOVED lines=8> */
[----:B------:R-:W-:Y:S02]  /*1d080*/  FMNMX.FTZ R68, R22, R75, !PT ;  /* 0x0000004b16447209 */ /* 0x000fe40007810000 */
[----:B------:R-:W-:Y:S02]  /*1d090*/  FMNMX.FTZ R3, R24, R71, !PT ;  /* 0x0000004718037209 */ /* 0x000fe40007810000 */
[----:B------:R-:W-:Y:S02]  /*1d0a0*/  FMNMX.FTZ R145, R64, R145, !PT ;  /* 0x0000009140917209 */ /* 0x000fe40007810000 */
[----:B------:R-:W-:Y:S02]  /*1d0b0*/  LOP3.LUT R159, R157, UR37, R196, 0x96, !PT ;  /* 0x000000259d9f7c12 */ /* 0x000fe4000f8e96c4 */
[----:B------:R-:W-:Y:S02]  /*1d0c0*/  LOP3.LUT R170, R161, UR17, R156, 0x96, !PT ;  /* 0x00000011a1aa7c12 */ /* 0x000fe4000f8e969c */
[----:B------:R-:W-:Y:S02]  /*1d0d0*/  FMNMX.FTZ R156, R26, R74, !PT ;  /* 0x0000004a1a9c7209 */ /* 0x000fe40007810000 */
[----:B------:R-:W-:Y:S02]  /*1d0e0*/  FMNMX.FTZ R158, R23, R68, !PT ;  /* 0x00000044179e7209 */ /* 0x000fe40007810000 */
[----:B------:R-:W-:Y:S02]  /*1d0f0*/  FMNMX.FTZ R157, R25, R3, !PT ;  /* 0x00000003199d7209 */ /* 0x000fe40007810000 */
[----:B------:R-:W-:Y:S01]  /*1d100*/  FMNMX.FTZ R145, R65, R145, !PT ;  /* 0x0000009141917209 */ /* 0x000fe20007810000 */
[----:B------:R-:W-:Y:S06]  /*1d110*/  @P1 BRA `(.L_x_1263) ;  /* 0xffffffe800701947 */ /* 0x000fec000383ffff */
.L_x_1262:
[----:B------:R-:W-:Y:S01]  /*1d120*/  FMNMX.FTZ R68, R27, R156, !PT ;  /* 0x0000009c1b447209 */ /* 0x000fe20007810000 */
[----:B------:R2:W3:Y:S01]  /*1d130*/  LDL.S16 R195, [R1+0x78] ;  /* 0x0000780001c37983 */ /* 0x0004e20000100600 */
[----:B------:R-:W-:Y:S01]  /*1d140*/  FMNMX.FTZ R3, R34, R158, !PT ;  /* 0x0000009e22037209 */ /* 0x000fe20007810000 */
[----:B------:R-:W-:Y:S01]  /*1d150*/  IMAD.MOV.U32 R158, RZ, RZ, R205 ;  /* 0x000000ffff9e7224 */ /* 0x000fe200078e00cd */
[----:B------:R-:W-:Y:S01]  /*1d160*/  FMNMX.FTZ R71, R28, R157, !PT ;  /* 0x0000009d1c477209 */ /* 0x000fe20007810000 */
[----:B------:R2:W4:Y:S01]  /*1d170*/  LDL.S16 R175, [R1+0x74] ;  /* 0x0000740001af7983 */ /* 0x0005220000100600 */
[----:B------:R-:W-:Y:S01]  /*1d180*/  FMNMX.FTZ R68, R30, R68, !PT ;  /* 0x000000441e447209 */ /* 0x000fe20007810000 */
[----:B------:R-:W-:Y:S01]  /*1d190*/  FFMA.FTZ R63, R69, UR18, R63 ;  /* 0x00000012453f7c23 */ /* 0x000fe2000801003f */
[----:B------:R-:W-:Y:S01]  /*1d1a0*/  FMNMX.FTZ R3, R35, R3, !PT ;  /* 0x0000000323037209 */ /* 0x000fe20007810000 */
[----:B-1----:R-:W1:Y:S01]  /*1d1b0*/  SHFL.BFLY PT, R74, R145, 0x2, 0x1f ;  /* 0x0c401f00914a7f89 */ /* 0x002e6200000e0000 */
[----:B------:R-:W-:Y:S01]  /*1d1c0*/  FMNMX.FTZ R71, R29, R71, !PT ;  /* 0x000000471d477209 */ /* 0x000fe20007810000 */
[----:B------:R-:W-:Y:S01]  /*1d1d0*/  FFMA.FTZ R59, R144, UR18, R59 ;  /* 0x00000012903b7c23 */ /* 0x000fe2000801003b */
[----:B------:R-:W-:Y:S05]  /*1d1e0*/  FMNMX.FTZ R68, R31, R68, !PT ;  /* 0x000000441f447209 */ /* 0x000fea0007810000 */
[----:B------:R-:W-:Y:S01]  /*1d1f0*/  STL [R1+0x16c], R176 ;  /* 0x00016cb001007387 */ /* 0x000fe20000100800 */
[----:B------:R-:W-:Y:S01]  /*1d200*/  FMNMX.FTZ R3, R38, R3, !PT ;  /* 0x0000000326037209 */ /* 0x000fe20007810000 */
[----:B------:R-:W-:Y:S01]  /*1d210*/  IMAD.WIDE.U32 R152, R171, -0x2daee0ad, RZ ;  /* 0xd2511f53ab987825 */ /* 0x000fe200078e00ff */
[----:B------:R-:W-:Y:S01]  /*1d220*/  FMNMX.FTZ R71, R40, R71, !PT ;  /* 0x0000004728477209 */ /* 0x000fe20007810000 */
[----:B------:R-:W-:Y:S01]  /*1d230*/  UIADD3 UR31, UR32, 0x1715609d, URZ ;  /* 0x1715609d201f7890 */ /* 0x000fe2000fffe03f */
[----:B------:R-:W-:Y:S01]  /*1d240*/  FMNMX.FTZ R68, R42, R68, !PT ;  /* 0x000000442a447209 */ /* 0x000fe20007810000 */
[----:B------:R-:W-:Y:S01]  /*1d250*/  UIADD3 UR25, UR33, 0x646e171e, URZ ;  /* 0x646e171e21197890 */ /* 0x000fe2000fffe03f */
        /* <DEDUP_REMOVED lines=13> */
[----:B------:R-:W-:Y:S01]  /*1d330*/  UIADD3 UR30, UR33, -0x56f99767, URZ ;  /* 0xa9066899211e7890 */ /* 0x000fe2000fffe03f */
[----:B-1----:R-:W-:Y:S01]  /*1d340*/  FMNMX.FTZ R3, R145, R74, !PT ;  /* 0x0000004a91037209 */ /* 0x002fe20007810000 */
[----:B------:R-:W-:Y:S01]  /*1d350*/  UIADD3 UR34, UR33, -0x126145ec, URZ ;  /* 0xed9eba1421227890 */ /* 0x000fe2000fffe03f */
[----:B------:R-:W-:Y:S01]  /*1d360*/  FMNMX.FTZ R70, R47, R68, !PT ;  /* 0x000000442f467209 */ /* 0x000fe20007810000 */
[----:B------:R-:W-:Y:S01]  /*1d370*/  UIADD3 UR22, UR32, -0x4ab325aa, URZ ;  /* 0xb54cda5620167890 */ /* 0x000fe2000fffe03f */
[----:B------:R-:W-:Y:S01]  /*1d380*/  FMNMX.FTZ R69, R51, R69, !PT ;  /* 0x0000004533457209 */ /* 0x000fe20007810000 */
[----:B------:R-:W1:Y:S01]  /*1d390*/  SHFL.BFLY PT, R145, R3, 0x1, 0x1f ;  /* 0x0c201f0003917f89 */ /* 0x000e6200000e0000 */
[----:B------:R-:W-:Y:S01]  /*1d3a0*/  FMNMX.FTZ R68, R56, R71, !PT ;  /* 0x0000004738447209 */ /* 0x000fe20007810000 */
[----:B------:R-:W-:Y:S01]  /*1d3b0*/  UIADD3 UR40, UR40, 0x1, URZ ;  /* 0x0000000128287890 */ /* 0x000fe2000fffe03f */
[----:B------:R-:W-:Y:S02]  /*1d3c0*/  FMNMX.FTZ R71, R58, R70, !PT ;  /* 0x000000463a477209 */ /* 0x000fe40007810000 */
[----:B------:R-:W-:Y:S01]  /*1d3d0*/  FMNMX.FTZ R69, R54, R69, !PT ;  /* 0x0000004536457209 */ /* 0x000fe20007810000 */
[----:B------:R-:W-:Y:S01]  /*1d3e0*/  ULOP3.LUT UR40, UR40, UR33, URZ, 0x3c, !UPT ;  /* 0x0000002128287292 */ /* 0x000fe2000f8e3c3f */
[----:B------:R-:W-:Y:S02]  /*1d3f0*/  FMNMX.FTZ R70, R57, R68, !PT ;  /* 0x0000004439467209 */ /* 0x000fe40007810000 */
[----:B------:R-:W-:Y:S02]  /*1d400*/  FMNMX.FTZ R71, R59, R71, !PT ;  /* 0x000000473b477209 */ /* 0x000fe40007810000 */
[----:B------:R-:W-:Y:S01]  /*1d410*/  FMNMX.FTZ R74, R55, R69, !PT ;  /* 0x00000045374a7209 */ /* 0x000fe20007810000 */
[----:B------:R-:W-:Y:S01]  /*1d420*/  IMAD.WIDE.U32 R68, R159, -0x326172a9, RZ ;  /* 0xcd9e8d579f447825 */ /* 0x000fe200078e00ff */
[----:B------:R-:W-:Y:S02]  /*1d430*/  FMNMX.FTZ R70, R60, R70, !PT ;  /* 0x000000463c467209 */ /* 0x000fe40007810000 */
[----:B------:R-:W-:Y:S01]  /*1d440*/  FMNMX.FTZ R71, R62, R71, !PT ;  /* 0x000000473e477209 */ /* 0x000fe20007810000 */
[----:B------:R-:W-:Y:S01]  /*1d450*/  IMAD.MOV.U32 R159, RZ, RZ, R204 ;  /* 0x000000ffff9f7224 */ /* 0x000fe200078e00cc */
[----:B------:R-:W-:Y:S02]  /*1d460*/  LOP3.LUT R140, R69, UR36, R168, 0x96, !PT ;  /* 0x00000024458c7c12 */ /* 0x000fe4000f8e96a8 */
[----:B------:R-:W-:Y:S02]  /*1d470*/  FMNMX.FTZ R143, R61, R70, !PT ;  /* 0x000000463d8f7209 */ /* 0x000fe40007810000 */
[----:B------:R-:W-:Y:S01]  /*1d480*/  FMNMX.FTZ R69, R63, R71, !PT ;  /* 0x000000473f457209 */ /* 0x000fe20007810000 */
[----:B------:R-:W-:Y:S01]  /*1d490*/  IMAD.WIDE.U32 R70, R172, -0x2daee0ad, RZ ;  /* 0xd2511f53ac467825 */ /* 0x000fe200078e00ff */
[----:B------:R-:W-:Y:S01]  /*1d4a0*/  FMNMX.FTZ R142, R66, R74, !PT ;  /* 0x0000004a428e7209 */ /* 0x000fe20007810000 */
[----:B------:R-:W2:Y:S01]  /*1d4b0*/  SHFL.BFLY PT, R146, R143, 0x2, 0x1f ;  /* 0x0c401f008f927f89 */ /* 0x000ea200000e0000 */
[----:B------:R-:W-:Y:S01]  /*1d4c0*/  LOP3.LUT R191, R191, 0xfdffffff, RZ, 0xc0, !PT ;  /* 0xfdffffffbfbf7812 */ /* 0x000fe200078ec0ff */
[----:B------:R-:W-:Y:S01]  /*1d4d0*/  IMAD.WIDE.U32 R74, R170, -0x326172a9, RZ ;  /* 0xcd9e8d57aa4a7825 */ /* 0x000fe200078e00ff */
[----:B------:R-:W-:Y:S05]  /*1d4e0*/  FMNMX.FTZ R142, R67, R142, !PT ;  /* 0x0000008e438e7209 */ /* 0x000fea0007810000 */
[----:B------:R-:W2:Y:S01]  /*1d4f0*/  SHFL.BFLY PT, R147, R69, 0x2, 0x1f ;  /* 0x0c401f0045937f89 */ /* 0x000ea200000e0000 */
[----:B------:R-:W-:Y:S01]  /*1d500*/  LOP3.LUT R150, R153, UR30, R70, 0x96, !PT ;  /* 0x0000001e99967c12 */ /* 0x000fe2000f8e9646 */
[----:B------:R-:W-:Y:S01]  /*1d510*/  IMAD.WIDE.U32 R140, R140, -0x2daee0ad, RZ ;  /* 0xd2511f538c8c7825 */ /* 0x000fe200078e00ff */
[----:B------:R-:W-:Y:S05]  /*1d520*/  LOP3.LUT R70, R71, UR34, R164, 0x96, !PT ;  /* 0x0000002247467c12 */ /* 0x000fea000f8e96a4 */
[----:B------:R-:W2:Y:S01]  /*1d530*/  SHFL.BFLY PT, R144, R142, 0x2, 0x1f ;  /* 0x0c401f008e907f89 */ /* 0x000ea200000e0000 */
[----:B-1----:R-:W-:Y:S01]  /*1d540*/  FMNMX.FTZ R71, R3, R145, !PT ;  /* 0x0000009103477209 */ /* 0x002fe20007810000 */
[----:B------:R-:W-:Y:S01]  /*1d550*/  IMAD.WIDE.U32 R150, R150, -0x326172a9, RZ ;  /* 0xcd9e8d5796967825 */ /* 0x000fe200078e00ff */
[----:B------:R-:W-:Y:S02]  /*1d560*/  LOP3.LUT R75, R75, UR35, R68, 0x96, !PT ;  /* 0x000000234b4b7c12 */ /* 0x000fe4000f8e9644 */
[C---:B------:R-:W-:Y:S01]  /*1d570*/  FSETP.NEU.FTZ.AND P1, PT, R71.reuse, -INF , PT ;  /* 0xff8000004700780b */ /* 0x040fe20003f3d000 */
[----:B------:R-:W-:Y:S01]  /*1d580*/  FMUL.FTZ R3, R71, UR4 ;  /* 0x0000000447037c20 */ /* 0x000fe20008410000 */
[----:B------:R-:W-:Y:S01]  /*1d590*/  LOP3.LUT R68, R141, UR34, R160, 0x96, !PT ;  /* 0x000000228d447c12 */ /* 0x000fe2000f8e96a0 */
[----:B------:R-:W-:Y:S01]  /*1d5a0*/  IMAD.WIDE.U32 R234, R75, -0x2daee0ad, RZ ;  /* 0xd2511f534bea7825 */ /* 0x000fe200078e00ff */
[----:B------:R-:W-:Y:S02]  /*1d5b0*/  IADD3 R164, P2, R158, UR45, RZ ;  /* 0x0000002d9ea47c10 */ /* 0x000fe4000ff5e0ff */
[----:B------:R-:W-:Y:S01]  /*1d5c0*/  FSEL R3, R3, RZ, P1 ;  /* 0x000000ff03037208 */ /* 0x000fe20000800000 */
[----:B------:R-:W-:Y:S01]  /*1d5d0*/  IMAD.WIDE.U32 R154, R68, -0x326172a9, RZ ;  /* 0xcd9e8d57449a7825 */ /* 0x000fe200078e00ff */
[----:B------:R-:W-:Y:S02]  /*1d5e0*/  LOP3.LUT R148, R235, UR30, R140, 0x96, !PT ;  /* 0x0000001eeb947c12 */ /* 0x000fe4000f8e968c */
[----:B------:R-:W-:Y:S01]  /*1d5f0*/  LOP3.LUT R68, R150, 0xff, RZ, 0xc0, !PT ;  /* 0x000000ff96447812 */ /* 0x000fe200078ec0ff */
[--C-:B------:R-:W-:Y:S01]  /*1d600*/  FFMA.FTZ R4, R4, UR4, -R3.reuse ;  /* 0x0000000404047c23 */ /* 0x100fe20008010803 */
[----:B--2---:R-:W-:Y:S01]  /*1d610*/  FMNMX.FTZ R143, R143, R146, !PT ;  /* 0x000000928f8f7209 */ /* 0x004fe20007810000 */
[----:B------:R-:W-:Y:S01]  /*1d620*/  IMAD.WIDE.U32 R172, R70, -0x326172a9, RZ ;  /* 0xcd9e8d5746ac7825 */ /* 0x000fe200078e00ff */
[----:B------:R-:W-:Y:S01]  /*1d630*/  ISETP.LE.U32.AND P4, PT, R68, UR12, PT ;  /* 0x0000000c44007c0c */ /* 0x000fe2000bf83070 */
[----:B------:R1:W-:Y:S01]  /*1d640*/  MUFU.EX2 R174, R4 ;  /* 0x0000000400ae7308 */ /* 0x0003e20000000800 */
[----:B------:R-:W-:Y:S01]  /*1d650*/  FMNMX.FTZ R68, R69, R147, !PT ;  /* 0x0000009345447209 */ /* 0x000fe20007810000 */
[--C-:B------:R-:W-:Y:S01]  /*1d660*/  FFMA.FTZ R235, R52, UR4, -R3.reuse ;  /* 0x0000000434eb7c23 */ /* 0x100fe20008010803 */
[----:B------:R-:W-:Y:S01]  /*1d670*/  LOP3.LUT R140, R151, UR22, R172, 0x96, !PT ;  /* 0x00000016978c7c12 */ /* 0x000fe2000f8e96ac */
[--C-:B------:R-:W-:Y:S01]  /*1d680*/  FFMA.FTZ R199, R20, UR4, -R3.reuse ;  /* 0x0000000414c77c23 */ /* 0x100fe20008010803 */
[----:B------:R-:W-:Y:S01]  /*1d690*/  FMNMX.FTZ R70, R142, R144, !PT ;  /* 0x000000908e467209 */ /* 0x000fe20007810000 */
[----:B------:R-:W2:Y:S01]  /*1d6a0*/  SHFL.BFLY PT, R141, R143, 0x1, 0x1f ;  /* 0x0c201f008f8d7f89 */ /* 0x000ea200000e0000 */
[----:B------:R-:W-:Y:S01]  /*1d6b0*/  LOP3.LUT R69, R140, 0xff, RZ, 0xc0, !PT ;  /* 0x000000ff8c457812 */ /* 0x000fe200078ec0ff */
[--C-:B------:R-:W-:Y:S01]  /*1d6c0*/  FFMA.FTZ R5, R5, UR4, -R3.reuse ;  /* 0x0000000405057c23 */ /* 0x100fe20008010803 */
[----:B------:R-:W-:Y:S05]  /*1d6d0*/  IADD3.X R165, R159, UR44, RZ, P2, !PT ;  /* 0x0000002c9fa57c10 */ /* 0x000fea00097fe4ff */
[----:B------:R-:W2:Y:S01]  /*1d6e0*/  SHFL.BFLY PT, R75, R70, 0x1, 0x1f ;  /* 0x0c201f00464b7f89 */ /* 0x000ea200000e0000 */
[----:B------:R-:W-:Y:S01]  /*1d6f0*/  ISETP.LE.U32.AND P5, PT, R69, UR12, PT ;  /* 0x0000000c45007c0c */ /* 0x000fe2000bfa3070 */
[----:B------:R-:W2:Y:S01]  /*1d700*/  MUFU.EX2 R224, R5 ;  /* 0x0000000500e07308 */ /* 0x000ea20000000800 */
[----:B------:R-:W-:Y:S01]  /*1d710*/  IADD3 R160, P6, R158, UR42, RZ ;  /* 0x0000002a9ea07c10 */ /* 0x000fe2000ffde0ff */
[--C-:B------:R-:W-:Y:S01]  /*1d720*/  FFMA.FTZ R201, R21, UR4, -R3.reuse ;  /* 0x0000000415c97c23 */ /* 0x100fe20008010803 */
[----:B------:R-:W-:Y:S01]  /*1d730*/  LOP3.LUT R219, R155, UR31, R74, 0x96, !PT ;  /* 0x0000001f9bdb7c12 */ /* 0x000fe2000f8e964a */
[--C-:B------:R-:W-:Y:S01]  /*1d740*/  FFMA.FTZ R207, R32, UR4, -R3.reuse ;  /* 0x0000000420cf7c23 */ /* 0x100fe20008010803 */
[----:B-1----:R-:W-:Y:S01]  /*1d750*/  LOP3.LUT R4, R140, 0xffff, RZ, 0xc0, !PT ;  /* 0x0000ffff8c047812 */ /* 0x002fe200078ec0ff */
[--C-:B------:R-:W-:Y:S01]  /*1d760*/  FFMA.FTZ R222, R36, UR4, -R3.reuse ;  /* 0x0000000424de7c23 */ /* 0x100fe20008010803 */
[----:B------:R-:W-:Y:S01]  /*1d770*/  LOP3.LUT R200, R173, UR31, R162, 0x96, !PT ;  /* 0x0000001fadc87c12 */ /* 0x000fe2000f8e96a2 */
[--C-:B------:R-:W-:Y:S01]  /*1d780*/  FFMA.FTZ R233, R53, UR4, -R3.reuse ;  /* 0x0000000435e97c23 */ /* 0x100fe20008010803 */
[----:B------:R-:W-:Y:S01]  /*1d790*/  SHF.R.U32.HI R4, RZ, 0x8, R4 ;  /* 0x00000008ff047819 */ /* 0x000fe20000011604 */
[----:B------:R-:W-:Y:S01]  /*1d7a0*/  IMAD.MOV.U32 R20, RZ, RZ, R196 ;  /* 0x000000ffff147224 */ /* 0x000fe200078e00c4 */
[----:B------:R-:W-:Y:S01]  /*1d7b0*/  SHF.R.U32.HI R74, RZ, 0x18, R150 ;  /* 0x00000018ff4a7819 */ /* 0x000fe20000011696 */
[----:B------:R-:W1:Y:S01]  /*1d7c0*/  SHFL.BFLY PT, R142, R68, 0x1, 0x1f ;  /* 0x0c201f00448e7f89 */ /* 0x000e6200000e0000 */
[----:B------:R-:W-:Y:S01]  /*1d7d0*/  LOP3.LUT R4, R4, 0xffff, RZ, 0xc0, !PT ;  /* 0x0000ffff04047812 */ /* 0x000fe200078ec0ff */
[----:B------:R-:W-:Y:S01]  /*1d7e0*/  IMAD.WIDE.U32 R148, R148, -0x326172a9, RZ ;  /* 0xcd9e8d5794947825 */ /* 0x000fe200078e00ff */
[----:B------:R-:W-:Y:S02]  /*1d7f0*/  IADD3.X R161, R159, UR41, RZ, P6, !PT ;  /* 0x000000299fa17c10 */ /* 0x000fe4000b7fe4ff */
[----:B------:R-:W-:Y:S01]  /*1d800*/  ISETP.LE.U32.AND P2, PT, R4, UR12, PT ;  /* 0x0000000c04007c0c */ /* 0x000fe2000bf43070 */
[--C-:B------:R-:W-:Y:S01]  /*1d810*/  FFMA.FTZ R16, R16, UR4, -R3.reuse ;  /* 0x0000000410107c23 */ /* 0x100fe20008010803 */
[----:B--2---:R-:W-:Y:S01]  /*1d820*/  FMNMX.FTZ R69, R143, R141, !PT ;  /* 0x0000008d8f457209 */ /* 0x004fe20007810000 */
[--C-:B------:R-:W-:Y:S01]  /*1d830*/  FFMA.FTZ R17, R17, UR4, -R3.reuse ;  /* 0x0000000411117c23 */ /* 0x100fe20008010803 */
[----:B------:R-:W-:Y:S01]  /*1d840*/  F2FP.BF16.F32.PACK_AB R143, R224, R174 ;  /* 0x000000aee08f723e */ /* 0x000fe200000010ff */
[----:B------:R-:W-:Y:S01]  /*1d850*/  FFMA.FTZ R212, R33, UR4, -R3 ;  /* 0x0000000421d47c23 */ /* 0x000fe20008010803 */
[----:B------:R-:W-:Y:S01]  /*1d860*/  FMNMX.FTZ R70, R70, R75, !PT ;  /* 0x0000004b46467209 */ /* 0x000fe20007810000 */
[----:B------:R-:W-:Y:S01]  /*1d870*/  IMAD.MOV.U32 R33, RZ, RZ, R203 ;  /* 0x000000ffff217224 */ /* 0x000fe200078e00cb */
[----:B------:R-:W-:Y:S01]  /*1d880*/  PRMT R75, R143, 0x7632, R75 ;  /* 0x000076328f4b7816 */ /* 0x000fe2000000004b */
[----:B------:R-:W-:Y:S01]  /*1d890*/  FMUL.FTZ R5, R69, UR4 ;  /* 0x0000000445057c20 */ /* 0x000fe20008410000 */
[----:B------:R-:W-:Y:S01]  /*1d8a0*/  IADD3 R162, P6, R158, UR19, RZ ;  /* 0x000000139ea27c10 */ /* 0x000fe2000ffde0ff */
[----:B------:R-:W-:Y:S01]  /*1d8b0*/  FFMA.FTZ R223, R37, UR4, -R3 ;  /* 0x0000000425df7c23 */ /* 0x000fe20008010803 */
[----:B------:R-:W-:Y:S01]  /*1d8c0*/  PRMT R146, R143, 0x5410, R75 ;  /* 0x000054108f927816 */ /* 0x000fe2000000004b */
[----:B------:R-:W-:Y:S01]  /*1d8d0*/  IMAD.MOV.U32 R37, RZ, RZ, R209 ;  /* 0x000000ffff257224 */ /* 0x000fe200078e00d1 */
[----:B------:R-:W-:Y:S01]  /*1d8e0*/  ISETP.LE.U32.AND P1, PT, R74, UR12, PT ;  /* 0x0000000c4a007c0c */ /* 0x000fe2000bf23070 */
[--C-:B------:R-:W-:Y:S01]  /*1d8f0*/  FFMA.FTZ R229, R48, UR4, -R3.reuse ;  /* 0x0000000430e57c23 */ /* 0x100fe20008010803 */
[----:B------:R-:W-:Y:S01]  /*1d900*/  SHF.R.U32.HI R74, RZ, 0x18, R140 ;  /* 0x00000018ff4a7819 */ /* 0x000fe2000001168c */
[----:B------:R-:W-:Y:S01]  /*1d910*/  IMAD.MOV.U32 R48, RZ, RZ, R210 ;  /* 0x000000ffff307224 */ /* 0x000fe200078e00d2 */
[----:B------:R-:W-:Y:S01]  /*1d920*/  IADD3.X R163, R159, UR46, RZ, P6, !PT ;  /* 0x0000002e9fa37c10 */ /* 0x000fe2000b7fe4ff */
[--C-:B------:R-:W-:Y:S01]  /*1d930*/  FFMA.FTZ R232, R49, UR4, -R3.reuse ;  /* 0x0000000431e87c23 */ /* 0x100fe20008010803 */
[----:B------:R-:W-:Y:S01]  /*1d940*/  IADD3 R156, P6, R160, UR50, RZ ;  /* 0x00000032a09c7c10 */ /* 0x000fe2000ffde0ff */
[--C-:B------:R-:W-:Y:S01]  /*1d950*/  FFMA.FTZ R247, R64, UR4, -R3.reuse ;  /* 0x0000000440f77c23 */ /* 0x100fe20008010803 */
[----:B------:R-:W-:Y:S01]  /*1d960*/  ISETP.LE.U32.AND P3, PT, R74, UR12, PT ;  /* 0x0000000c4a007c0c */ /* 0x000fe2000bf63070 */
[C---:B------:R-:W-:Y:S01]  /*1d970*/  FMUL.FTZ R74, R70.reuse, UR4 ;  /* 0x00000004464a7c20 */ /* 0x040fe20008410000 */
[----:B------:R-:W-:Y:S01]  /*1d980*/  IADD3.X R157, R161, UR43, RZ, P6, !PT ;  /* 0x0000002ba19d7c10 */ /* 0x000fe2000b7fe4ff */
[----:B------:R-:W-:Y:S01]  /*1d990*/  FFMA.FTZ R249, R65, UR4, -R3 ;  /* 0x0000000441f97c23 */ /* 0x000fe20008010803 */
[----:B------:R-:W-:Y:S01]  /*1d9a0*/  FSETP.NEU.FTZ.AND P6, PT, R70, -INF , PT ;  /* 0xff8000004600780b */ /* 0x000fe20003fdd000 */
[----:B------:R-:W-:Y:S01]  /*1d9b0*/  IMAD.MOV.U32 R36, RZ, RZ, R208 ;  /* 0x000000ffff247224 */ /* 0x000fe200078e00d0 */
[----:B------:R-:W-:Y:S01]  /*1d9c0*/  @P0 LOP3.LUT R191, R191, 0x2000000, RZ, 0xfc, !PT ;  /* 0x02000000bfbf0812 */ /* 0x000fe200078efcff */
[----:B------:R-:W-:Y:S01]  /*1d9d0*/  IMAD.MOV.U32 R21, RZ, RZ, R197 ;  /* 0x000000ffff157224 */ /* 0x000fe200078e00c5 */
[----:B------:R-:W-:Y:S01]  /*1d9e0*/  LOP3.LUT R147, R149, UR22, R154, 0x96, !PT ;  /* 0x0000001695937c12 */ /* 0x000fe2000f8e969a */
[----:B------:R-:W-:Y:S01]  /*1d9f0*/  IMAD.MOV.U32 R49, RZ, RZ, R211 ;  /* 0x000000ffff317224 */ /* 0x000fe200078e00d3 */
[----:B------:R-:W-:Y:S01]  /*1da00*/  FSEL R74, R74, RZ, P6 ;  /* 0x000000ff4a4a7208 */ /* 0x000fe20003000000 */
[----:B------:R-:W-:Y:S01]  /*1da10*/  IMAD.MOV.U32 R32, RZ, RZ, R202 ;  /* 0x000000ffff207224 */ /* 0x000fe200078e00ca */
[----:B------:R-:W-:Y:S01]  /*1da20*/  LOP3.LUT R191, R191, 0xdfffffff, RZ, 0xc0, !PT ;  /* 0xdfffffffbfbf7812 */ /* 0x000fe200078ec0ff */
[----:B------:R-:W-:Y:S01]  /*1da30*/  FADD.FTZ R0, -R69, R0 ;  /* 0x0000000045007221 */ /* 0x000fe20000010100 */
[----:B-1----:R-:W-:Y:S01]  /*1da40*/  FMNMX.FTZ R68, R68, R142, !PT ;  /* 0x0000008e44447209 */ /* 0x002fe20007810000 */
[--C-:B------:R-:W-:Y:S01]  /*1da50*/  FFMA.FTZ R237, R55, UR4, -R74.reuse ;  /* 0x0000000437ed7c23 */ /* 0x100fe2000801084a */
[----:B------:R-:W-:Y:S01]  /*1da60*/  LOP3.LUT R4, R147, 0xff, RZ, 0xc0, !PT ;  /* 0x000000ff93047812 */ /* 0x000fe200078ec0ff */
[--C-:B------:R-:W-:Y:S01]  /*1da70*/  FFMA.FTZ R7, R7, UR4, -R74.reuse ;  /* 0x0000000407077c23 */ /* 0x100fe2000801084a */
[----:B------:R-:W-:Y:S01]  /*1da80*/  FSETP.NEU.FTZ.AND P6, PT, R69, -INF , PT ;  /* 0xff8000004500780b */ /* 0x000fe20003fdd000 */
[----:B------:R-:W-:Y:S01]  /*1da90*/  FFMA.FTZ R6, R6, UR4, -R74 ;  /* 0x0000000406067c23 */ /* 0x000fe2000801084a */
[----:B------:R-:W-:Y:S01]  /*1daa0*/  @P4 LOP3.LUT R191, R191, 0x20000000, RZ, 0xfc, !PT ;  /* 0x20000000bfbf4812 */ /* 0x000fe200078efcff */
[----:B------:R-:W-:Y:S01]  /*1dab0*/  MUFU.EX2 R214, R7 ;  /* 0x0000000700d67308 */ /* 0x000fe20000000800 */
[----:B------:R-:W-:Y:S01]  /*1dac0*/  SHF.R.U32.HI R140, RZ, 0x10, R140 ;  /* 0x00000010ff8c7819 */ /* 0x000fe2000001168c */
[--C-:B------:R-:W-:Y:S01]  /*1dad0*/  FFMA.FTZ R18, R18, UR4, -R74.reuse ;  /* 0x0000000412127c23 */ /* 0x100fe2000801084a */
[----:B------:R-:W-:Y:S01]  /*1dae0*/  ISETP.LE.U32.AND P4, PT, R4, UR12, PT ;  /* 0x0000000c04007c0c */ /* 0x000fe2000bf83070 */
[----:B------:R-:W-:Y:S01]  /*1daf0*/  FFMA.FTZ R218, R38, UR4, -R74 ;  /* 0x0000000426da7c23 */ /* 0x000fe2000801084a */
[----:B------:R-:W-:Y:S01]  /*1db00*/  FSEL R5, R5, RZ, P6 ;  /* 0x000000ff05057208 */ /* 0x000fe20003000000 */
[C---:B------:R-:W-:Y:S01]  /*1db10*/  FMUL.FTZ R4, R68.reuse, UR4 ;  /* 0x0000000444047c20 */ /* 0x040fe20008410000 */
[----:B------:R-:W-:Y:S03]  /*1db20*/  FSETP.NEU.FTZ.AND P6, PT, R68, -INF , PT ;  /* 0xff8000004400780b */ /* 0x000fe60003fdd000 */
[----:B------:R-:W1:Y:S01]  /*1db30*/  MUFU.EX2 R6, R6 ;  /* 0x0000000600067308 */ /* 0x000e620000000800 */
[----:B------:R-:W-:Y:S01]  /*1db40*/  LOP3.LUT R140, R140, 0xff, RZ, 0xc0, !PT ;  /* 0x000000ff8c8c7812 */ /* 0x000fe200078ec0ff */
[--C-:B------:R-:W-:Y:S01]  /*1db50*/  FFMA.FTZ R198, R25, UR4, -R5.reuse ;  /* 0x0000000419c67c23 */ /* 0x100fe20008010805 */
[----:B------:R-:W-:Y:S01]  /*1db60*/  FSEL R4, R4, RZ, P6 ;  /* 0x000000ff04047208 */ /* 0x000fe20003000000 */
[--C-:B------:R-:W-:Y:S01]  /*1db70*/  FFMA.FTZ R8, R8, UR4, -R5.reuse ;  /* 0x0000000408087c23 */ /* 0x100fe20008010805 */
[----:B------:R-:W-:Y:S01]  /*1db80*/  ISETP.LE.U32.AND P6, PT, R140, UR12, PT ;  /* 0x0000000c8c007c0c */ /* 0x000fe2000bfc3070 */
[--C-:B------:R-:W-:Y:S01]  /*1db90*/  FFMA.FTZ R9, R9, UR4, -R5.reuse ;  /* 0x0000000409097c23 */ /* 0x100fe20008010805 */
[----:B------:R-:W-:Y:S01]  /*1dba0*/  LOP3.LUT R140, R147, 0xffff, RZ, 0xc0, !PT ;  /* 0x0000ffff938c7812 */ /* 0x000fe200078ec0ff */
[----:B------:R-:W-:Y:S01]  /*1dbb0*/  FMUL.FTZ R0, R0, UR4 ;  /* 0x0000000400007c20 */ /* 0x000fe20008410000 */
[----:B------:R-:W-:Y:S01]  /*1dbc0*/  FFMA.FTZ R176, R63, UR4, -R4 ;  /* 0x000000043fb07c23 */ /* 0x000fe20008010804 */
[----:B------:R-:W-:Y:S01]  /*1dbd0*/  MUFU.EX2 R213, R9 ;  /* 0x0000000900d57308 */ /* 0x000fe20000000800 */
[----:B------:R-:W-:Y:S01]  /*1dbe0*/  SHF.R.U32.HI R140, RZ, 0x8, R140 ;  /* 0x00000008ff8c7819 */ /* 0x000fe2000001168c */
[--C-:B------:R-:W-:Y:S01]  /*1dbf0*/  FFMA.FTZ R170, R12, UR4, -R5.reuse ;  /* 0x000000040caa7c23 */ /* 0x100fe20008010805 */
[--C-:B------:R-:W-:Y:S01]  /*1dc00*/  FFMA.FTZ R173, R13, UR4, -R5.reuse ;  /* 0x000000040dad7c23 */ /* 0x100fe20008010805 */
[--C-:B------:R-:W-:Y:S01]  /*1dc10*/  FFMA.FTZ R197, R24, UR4, -R5.reuse ;  /* 0x0000000418c57c23 */ /* 0x100fe20008010805 */
[----:B------:R-:W-:Y:S01]  /*1dc20*/  LOP3.LUT R140, R140, 0xffff, RZ, 0xc0, !PT ;  /* 0x0000ffff8c8c7812 */ /* 0x000fe200078ec0ff */
[--C-:B------:R-:W-:Y:S01]  /*1dc30*/  FFMA.FTZ R206, R28, UR4, -R5.reuse ;  /* 0x000000041cce7c23 */ /* 0x100fe20008010805 */
[--C-:B------:R-:W-:Y:S03]  /*1dc40*/  FFMA.FTZ R208, R29, UR4, -R5.reuse ;  /* 0x000000041dd07c23 */ /* 0x100fe60008010805 */
[----:B------:R2:W2:Y:S01]  /*1dc50*/  MUFU.EX2 R3, R0 ;  /* 0x0000000000037308 */ /* 0x0004a20000000800 */
[----:B------:R-:W-:Y:S01]  /*1dc60*/  ISETP.LE.U32.AND P0, PT, R140, UR12, PT ;  /* 0x0000000c8c007c0c */ /* 0x000fe2000bf03070 */
[--C-:B------:R-:W-:Y:S01]  /*1dc70*/  FFMA.FTZ R216, R40, UR4, -R5.reuse ;  /* 0x0000000428d87c23 */ /* 0x100fe20008010805 */
[----:B-1----:R-:W-:Y:S01]  /*1dc80*/  F2FP.BF16.F32.PACK_AB R140, R214, R6 ;  /* 0x00000006d68c723e */ /* 0x002fe200000010ff */
[--C-:B------:R-:W-:Y:S01]  /*1dc90*/  FFMA.FTZ R215, R41, UR4, -R5.reuse ;  /* 0x0000000429d77c23 */ /* 0x100fe20008010805 */
[--C-:B------:R-:W-:Y:S01]  /*1dca0*/  FFMA.FTZ R228, R44, UR4, -R5.reuse ;  /* 0x000000042ce47c23 */ /* 0x100fe20008010805 */
[--C-:B------:R-:W-:Y:S01]  /*1dcb0*/  FFMA.FTZ R227, R45, UR4, -R5.reuse ;  /* 0x000000042de37c23 */ /* 0x100fe20008010805 */
[----:B------:R-:W-:Y:S03]  /*1dcc0*/  PRMT R142, R140, 0x7632, R142 ;  /* 0x000076328c8e7816 */ /* 0x000fe6000000008e */
[----:B------:R-:W1:Y:S01]  /*1dcd0*/  MUFU.EX2 R8, R8 ;  /* 0x0000000800087308 */ /* 0x000e620000000800 */
        /* <DEDUP_REMOVED lines=8> */
[----:B--2---:R-:W-:Y:S01]  /*1dd60*/  SHF.R.U32.HI R0, RZ, 0x18, R147 ;  /* 0x00000018ff007819 */ /* 0x004fe20000011693 */
[----:B------:R-:W-:Y:S01]  /*1dd70*/  FFMA.FTZ R244, R59, UR4, -R4 ;  /* 0x000000043bf47c23 */ /* 0x000fe20008010804 */
[C---:B------:R-:W-:Y:S01]  /*1dd80*/  FMUL.FTZ R56, R3.reuse, R80 ;  /* 0x0000005003387220 */ /* 0x040fe20000410000 */
[C---:B------:R-:W-:Y:S01]  /*1dd90*/  FMUL.FTZ R57, R3.reuse, R81 ;  /* 0x0000005103397220 */ /* 0x040fe20000410000 */
[C---:B------:R-:W-:Y:S01]  /*1dda0*/  FMUL.FTZ R41, R3.reuse, R89 ;  /* 0x0000005903297220 */ /* 0x040fe20000410000 */
[C---:B------:R-:W-:Y:S01]  /*1ddb0*/  FMUL.FTZ R45, R3.reuse, R85 ;  /* 0x00000055032d7220 */ /* 0x040fe20000410000 */
[C---:B------:R-:W-:Y:S01]  /*1ddc0*/  FMUL.FTZ R40, R3.reuse, R88 ;  /* 0x0000005803287220 */ /* 0x040fe20000410000 */
[----:B------:R-:W-:Y:S01]  /*1ddd0*/  FMUL.FTZ R61, R3, R77 ;  /* 0x0000004d033d7220 */ /* 0x000fe20000410000 */
[----:B-1----:R-:W-:Y:S01]  /*1dde0*/  F2FP.BF16.F32.PACK_AB R141, R213, R8 ;  /* 0x00000008d58d723e */ /* 0x002fe200000010ff */
[----:B------:R-:W-:Y:S01]  /*1ddf0*/  MUFU.EX2 R88, R18 ;  /* 0x0000001200587308 */ /* 0x000fe20000000800 */
[C---:B------:R-:W-:Y:S01]  /*1de00*/  FMUL.FTZ R60, R3.reuse, R76 ;  /* 0x0000004c033c7220 */ /* 0x040fe20000410000 */
[----:B------:R-:W-:Y:S01]  /*1de10*/  FMUL.FTZ R9, R3, R109 ;  /* 0x0000006d03097220 */ /* 0x000fe20000410000 */
[----:B------:R-:W-:Y:S01]  /*1de20*/  PRMT R144, R141, 0x7632, R144 ;  /* 0x000076328d907816 */ /* 0x000fe20000000090 */
        /* <DEDUP_REMOVED lines=20> */
[----:B------:R-:W-:Y:S01]  /*1df70*/  MUFU.EX2 R85, R16 ;  /* 0x0000001000557308 */ /* 0x000fe20000000800 */
[----:B------:R-:W-:Y:S02]  /*1df80*/  IMAD.MOV.U32 R22, RZ, RZ, R48 ;  /* 0x000000ffff167224 */ /* 0x000fe400078e0030 */
[C---:B------:R-:W-:Y:S01]  /*1df90*/  FMUL.FTZ R12, R3.reuse, R104 ;  /* 0x00000068030c7220 */ /* 0x040fe20000410000 */
[C---:B------:R-:W-:Y:S01]  /*1dfa0*/  FMUL.FTZ R13, R3.reuse, R105 ;  /* 0x00000069030d7220 */ /* 0x040fe20000410000 */
[C---:B------:R-:W-:Y:S01]  /*1dfb0*/  FMUL.FTZ R24, R3.reuse, R96 ;  /* 0x0000006003187220 */ /* 0x040fe20000410000 */
[C---:B------:R-:W-:Y:S01]  /*1dfc0*/  FMUL.FTZ R25, R3.reuse, R97 ;  /* 0x0000006103197220 */ /* 0x040fe20000410000 */
[C---:B------:R-:W-:Y:S01]  /*1dfd0*/  FMUL.FTZ R28, R3.reuse, R92 ;  /* 0x0000005c031c7220 */ /* 0x040fe20000410000 */
[C---:B------:R-:W-:Y:S02]  /*1dfe0*/  FMUL.FTZ R29, R3.reuse, R93 ;  /* 0x0000005d031d7220 */ /* 0x040fe40000410000 */
[----:B------:R-:W-:Y:S01]  /*1dff0*/  MUFU.EX2 R74, R10 ;  /* 0x0000000a004a7308 */ /* 0x000fe20000000800 */
[----:B------:R-:W-:Y:S01]  /*1e000*/  FMUL.FTZ R44, R3, R84 ;  /* 0x00000054032c7220 */ /* 0x000fe20000410000 */
[----:B------:R-:W-:Y:S02]  /*1e010*/  IMAD.MOV.U32 R51, RZ, RZ, R37 ;  /* 0x000000ffff337224 */ /* 0x000fe400078e0025 */
[----:B------:R-:W-:Y:S02]  /*1e020*/  IMAD.MOV.U32 R39, RZ, RZ, R33 ;  /* 0x000000ffff277224 */ /* 0x000fe400078e0021 */
[----:B------:R-:W-:Y:S04]  /*1e030*/  IMAD.MOV.U32 R34, RZ, RZ, R20 ;  /* 0x000000ffff227224 */ /* 0x000fe800078e0014 */
[----:B------:R-:W-:Y:S01]  /*1e040*/  MUFU.EX2 R89, R17 ;  /* 0x0000001100597308 */ /* 0x000fe20000000800 */
[----:B------:R-:W-:Y:S02]  /*1e050*/  IMAD.MOV.U32 R35, RZ, RZ, R21 ;  /* 0x000000ffff237224 */ /* 0x000fe400078e0015 */
[----:B------:R-:W-:Y:S02]  /*1e060*/  IMAD.MOV.U32 R23, RZ, RZ, R49 ;  /* 0x000000ffff177224 */ /* 0x000fe400078e0031 */
[----:B------:R-:W-:Y:S02]  /*1e070*/  IMAD.MOV.U32 R50, RZ, RZ, R36 ;  /* 0x000000ffff327224 */ /* 0x000fe400078e0024 */
[----:B------:R-:W-:Y:S03]  /*1e080*/  IMAD.MOV.U32 R38, RZ, RZ, R32 ;  /* 0x000000ffff267224 */ /* 0x000fe600078e0020 */
        /* <DEDUP_REMOVED lines=8> */
[----:B------:R-:W-:Y:S06]  /*1e110*/  IMAD.MOV.U32 R97, RZ, RZ, R23 ;  /* 0x000000ffff617224 */ /* 0x000fec00078e0017 */
[----:B------:R-:W-:Y:S01]  /*1e120*/  MUFU.EX2 R97, R201 ;  /* 0x000000c900617308 */ /* 0x000fe20000000800 */
[----:B---3--:R-:W-:Y:S02]  /*1e130*/  @!P5 HFMA2.BF16_V2 R195, -RZ.H0_H0, RZ.H0_H0, -R143.H0_H0 ;  /* 0x200000ffffc3d231 */ /* 0x008fe4000034098f */
[----:B----4-:R-:W-:Y:S03]  /*1e140*/  @!P2 HFMA2.BF16_V2 R175, -RZ.H0_H0, RZ.H0_H0, -R75.H0_H0 ;  /* 0x200000ffffafa231 */ /* 0x010fe6000034094b */
[----:B------:R-:W-:Y:S01]  /*1e150*/  PRMT R153, R195, 0x7610, R153 ;  /* 0x00007610c3997816 */ /* 0x000fe20000000099 */
[----:B------:R1:W-:Y:S01]  /*1e160*/  @!P5 STL.S16 [R1+0x78], R195 ;  /* 0x000078c30100d387 */ /* 0x0003e20000100600 */
[----:B------:R-:W-:Y:S03]  /*1e170*/  PRMT R145, R175, 0x7610, R145 ;  /* 0x00007610af917816 */ /* 0x000fe60000000091 */
[----:B------:R2:W-:Y:S01]  /*1e180*/  @!P2 STL.S16 [R1+0x74], R175 ;  /* 0x000074af0100a387 */ /* 0x0005e20000100600 */
[----:B------:R-:W-:Y:S01]  /*1e190*/  @!P5 PRMT R143, R153, 0x5410, RZ ;  /* 0x00005410998fd816 */ /* 0x000fe200000000ff */
[----:B------:R-:W-:Y:S01]  /*1e1a0*/  FFMA.FTZ R153, R3, R193, R8 ;  /* 0x000000c103997223 */ /* 0x000fe20000010008 */
[----:B------:R-:W-:Y:S01]  /*1e1b0*/  @!P2 PRMT R75, R145, 0x5410, RZ ;  /* 0x00005410914ba816 */ /* 0x000fe200000000ff */
[----:B------:R3:W4:Y:S01]  /*1e1c0*/  LDL.S16 R52, [R1+0x70] ;  /* 0x0000700001347983 */ /* 0x0007220000100600 */
[----:B------:R-:W-:Y:S02]  /*1e1d0*/  ISETP.LE.U32.AND P5, PT, R0, UR12, PT ;  /* 0x0000000c00007c0c */ /* 0x000fe4000bfa3070 */
[----:B------:R-:W-:Y:S01]  /*1e1e0*/  SHF.R.U32.HI R0, RZ, 0x10, R150 ;  /* 0x00000010ff007819 */ /* 0x000fe20000011696 */
[----:B------:R3:W3:Y:S03]  /*1e1f0*/  LDL.S16 R204, [R1+0x6c] ;  /* 0x00006c0001cc7983 */ /* 0x0006e60000100600 */
[----:B------:R-:W-:Y:S01]  /*1e200*/  LOP3.LUT R0, R0, 0xff, RZ, 0xc0, !PT ;  /* 0x000000ff00007812 */ /* 0x000fe200078ec0ff */
[----:B------:R3:W3:Y:S03]  /*1e210*/  LDL.S16 R145, [R1+0x54] ;  /* 0x0000540001917983 */ /* 0x0006e60000100600 */
[----:B------:R-:W-:Y:S01]  /*1e220*/  ISETP.LE.U32.AND P2, PT, R0, UR12, PT ;  /* 0x0000000c00007c0c */ /* 0x000fe2000bf43070 */
[----:B------:R-:W-:Y:S01]  /*1e230*/  STG.E.U16 desc[UR26][R158.64+0x2], R75 ;  /* 0x0000024b9e007986 */ /* 0x000fe2000c10151a */
[----:B------:R-:W-:Y:S02]  /*1e240*/  SHF.R.U32.HI R0, RZ, 0x10, R147 ;  /* 0x00000010ff007819 */ /* 0x000fe40000011693 */
[----:B------:R-:W-:Y:S01]  /*1e250*/  PRMT R147, R141, 0x5410, R144 ;  /* 0x000054108d937816 */ /* 0x000fe20000000090 */
[----:B------:R-:W-:Y:S01]  /*1e260*/  STG.E.U16 desc[UR26][R158.64], R143 ;  /* 0x0000008f9e007986 */ /* 0x000fe2000c10151a */
[----:B------:R-:W-:Y:S01]  /*1e270*/  LOP3.LUT R0, R0, 0xff, RZ, 0xc0, !PT ;  /* 0x000000ff00007812 */ /* 0x000fe200078ec0ff */
[----:B-1----:R-:W-:Y:S02]  /*1e280*/  FFMA.FTZ R195, R26, UR4, -R4 ;  /* 0x000000041ac37c23 */ /* 0x002fe40008010804 */
[----:B--2---:R2:W2:Y:S02]  /*1e290*/  LDL.S16 R175, [R1+0x58] ;  /* 0x0000580001af7983 */ /* 0x0044a40000100600 */
[----:B------:R-:W-:Y:S01]  /*1e2a0*/  MUFU.EX2 R105, R195 ;  /* 0x000000c300697308 */ /* 0x000fe20000000800 */
[----:B----4-:R-:W-:Y:S02]  /*1e2b0*/  @!P6 HFMA2.BF16_V2 R52, -RZ.H0_H0, RZ.H0_H0, -R140.H0_H0 ;  /* 0x200000ffff34e231 */ /* 0x010fe4000034098c */
[----:B---3--:R-:W-:Y:S03]  /*1e2c0*/  @!P3 HFMA2.BF16_V2 R204, -RZ.H0_H0, RZ.H0_H0, -R142.H0_H0 ;  /* 0x200000ffffccb231 */ /* 0x008fe6000034098e */
[----:B------:R-:W-:Y:S01]  /*1e2d0*/  PRMT R8, R52, 0x7610, R8 ;  /* 0x0000761034087816 */ /* 0x000fe20000000008 */
[----:B------:R-:W-:Y:S01]  /*1e2e0*/  @!P6 STL.S16 [R1+0x70], R52 ;  /* 0x000070340100e387 */ /* 0x000fe20000100600 */
[----:B------:R-:W-:Y:S01]  /*1e2f0*/  @!P0 HFMA2.BF16_V2 R145, -RZ.H0_H0, RZ.H0_H0, -R144.H0_H0 ;  /* 0x200000ffff918231 */ /* 0x000fe20000340990 */
[----:B------:R-:W-:Y:S02]  /*1e300*/  PRMT R7, R204, 0x7610, R7 ;  /* 0x00007610cc077816 */ /* 0x000fe40000000007 */
[----:B------:R1:W-:Y:S02]  /*1e310*/  @!P3 STL.S16 [R1+0x6c], R204 ;  /* 0x00006ccc0100b387 */ /* 0x0003e40000100600 */
[----:B------:R-:W-:Y:S04]  /*1e320*/  PRMT R4, R145, 0x7610, R4 ;  /* 0x0000761091047816 */ /* 0x000fe80000000004 */
[----:B------:R-:W-:Y:S01]  /*1e330*/  @!P0 PRMT R144, R4, 0x5410, RZ ;  /* 0x0000541004908816 */ /* 0x000fe200000000ff */
[----:B------:R-:W-:Y:S01]  /*1e340*/  FADD.FTZ R4, -R70, R73 ;  /* 0x0000004946047221 */ /* 0x000fe20000010100 */
[----:B--2---:R-:W-:Y:S05]  /*1e350*/  @!P4 HFMA2.BF16_V2 R175, -RZ.H0_H0, RZ.H0_H0, -R141.H0_H0 ;  /* 0x200000ffffafc231 */ /* 0x004fea000034098d */
[----:B------:R-:W-:Y:S01]  /*1e360*/  PRMT R5, R175, 0x7610, R5 ;  /* 0x00007610af057816 */ /* 0x000fe20000000005 */
[----:B------:R-:W-:Y:S03]  /*1e370*/  @!P4 STL.S16 [R1+0x58], R175 ;  /* 0x000058af0100c387 */ /* 0x000fe60000100600 */
[----:B------:R-:W-:Y:S01]  /*1e380*/  @!P4 PRMT R141, R5, 0x5410, RZ ;  /* 0x00005410058dc816 */ /* 0x000fe200000000ff */
[----:B------:R2:W-:Y:S01]  /*1e390*/  @!P0 STL.S16 [R1+0x54], R145 ;  /* 0x0000549101008387 */ /* 0x0005e20000100600 */
[C---:B------:R-:W-:Y:S02]  /*1e3a0*/  LOP3.LUT P4, RZ, R191.reuse, 0x20000000, RZ, 0xc0, !PT ;  /* 0x20000000bfff7812 */ /* 0x040fe4000788c0ff */
[----:B------:R-:W-:Y:S01]  /*1e3b0*/  LOP3.LUT R191, R191, 0xefffffff, RZ, 0xc0, !PT ;  /* 0xefffffffbfbf7812 */ /* 0x000fe200078ec0ff */
[----:B------:R3:W4:Y:S01]  /*1e3c0*/  LDL.S16 R5, [R1+0x84] ;  /* 0x0000840001057983 */ /* 0x0007220000100600 */
[----:B-1----:R-:W1:Y:S03]  /*1e3d0*/  MUFU.EX2 R204, R11 ;  /* 0x0000000b00cc7308 */ /* 0x002e660000000800 */
[----:B------:R3:W3:Y:S01]  /*1e3e0*/  LDL.S16 R55, [R1+0x80] ;  /* 0x0000800001377983 */ /* 0x0006e20000100600 */
[----:B-1----:R-:W-:Y:S02]  /*1e3f0*/  F2FP.BF16.F32.PACK_AB R80, R204, R74 ;  /* 0x0000004acc50723e */ /* 0x002fe400000010ff */
[----:B--2---:R-:W-:Y:S02]  /*1e400*/  PRMT R145, R140, 0x5410, R142 ;  /* 0x000054108c917816 */ /* 0x004fe4000000008e */
[----:B------:R-:W-:Y:S01]  /*1e410*/  @!P6 PRMT R140, R8, 0x5410, RZ ;  /* 0x00005410088ce816 */ /* 0x000fe200000000ff */
[----:B------:R-:W-:Y:S01]  /*1e420*/  FMUL.FTZ R8, R3, R108 ;  /* 0x0000006c03087220 */ /* 0x000fe20000410000 */
[----:B------:R-:W-:Y:S01]  /*1e430*/  ISETP.LE.U32.AND P6, PT, R0, UR12, PT ;  /* 0x0000000c00007c0c */ /* 0x000fe2000bfc3070 */
[----:B------:R-:W-:Y:S01]  /*1e440*/  FMUL.FTZ R3, R4, UR4 ;  /* 0x0000000404037c20 */ /* 0x000fe20008410000 */
[----:B------:R-:W-:Y:S01]  /*1e450*/  LOP3.LUT R0, R150, 0xffff, RZ, 0xc0, !PT ;  /* 0x0000ffff96007812 */ /* 0x000fe200078ec0ff */
[----:B------:R-:W-:Y:S01]  /*1e460*/  STG.E.U16 desc[UR26][R160.64], R140 ;  /* 0x0000008ca0007986 */ /* 0x000fe2000c10151a */
[----:B------:R-:W-:Y:S01]  /*1e470*/  @!P3 PRMT R142, R7, 0x5410, RZ ;  /* 0x00005410078eb816 */ /* 0x000fe200000000ff */
[----:B------:R-:W-:Y:S01]  /*1e480*/  IMAD.MOV.U32 R108, RZ, RZ, R50 ;  /* 0x000000ffff6c7224 */ /* 0x000fe200078e0032 */
[----:B------:R-:W-:Y:S01]  /*1e490*/  SHF.R.U32.HI R0, RZ, 0x8, R0 ;  /* 0x00000008ff007819 */ /* 0x000fe20000011600 */
[----:B------:R-:W1:Y:S01]  /*1e4a0*/  MUFU.EX2 R3, R3 ;  /* 0x0000000300037308 */ /* 0x000e620000000800 */
[----:B------:R-:W-:Y:S01]  /*1e4b0*/  PRMT R81, R80, 0x7632, R81 ;  /* 0x0000763250517816 */ /* 0x000fe20000000051 */
[----:B------:R2:W-:Y:S01]  /*1e4c0*/  STG.E.U16 desc[UR26][R160.64+0x2], R142 ;  /* 0x0000028ea0007986 */ /* 0x0005e2000c10151a */
[----:B------:R-:W-:Y:S03]  /*1e4d0*/  LOP3.LUT R0, R0, 0xffff, RZ, 0xc0, !PT ;  /* 0x0000ffff00007812 */ /* 0x000fe600078ec0ff */
[----:B------:R2:W-:Y:S01]  /*1e4e0*/  STG.E.U16 desc[UR26][R156.64], R141 ;  /* 0x0000008d9c007986 */ /* 0x0005e2000c10151a */
[----:B------:R-:W-:Y:S01]  /*1e4f0*/  ISETP.LE.U32.AND P3, PT, R0, UR12, PT ;  /* 0x0000000c00007c0c */ /* 0x000fe2000bf63070 */
[----:B------:R-:W-:Y:S02]  /*1e500*/  FADD.FTZ R0, -R68, R2 ;  /* 0x0000000244007221 */ /* 0x000fe40000010100 */
[----:B------:R-:W-:Y:S02]  /*1e510*/  STG.E.U16 desc[UR26][R164.64], R144 ;  /* 0x00000090a4007986 */ /* 0x000fe4000c10151a */
[----:B------:R-:W-:Y:S01]  /*1e520*/  FMUL.FTZ R2, R0, UR4 ;  /* 0x0000000400027c20 */ /* 0x000fe20008410000 */
[----:B------:R-:W-:Y:S04]  /*1e530*/  FADD.FTZ R0, -R71, R72 ;  /* 0x0000004847007221 */ /* 0x000fe80000010100 */
[----:B------:R-:W-:Y:S01]  /*1e540*/  FMUL.FTZ R0, R0, UR4 ;  /* 0x0000000400007c20 */ /* 0x000fe20008410000 */
        /* <DEDUP_REMOVED lines=8> */
[----:B------:R-:W1:Y:S01]  /*1e5d0*/  MUFU.EX2 R0, R0 ;  /* 0x0000000000007308 */ /* 0x000e620000000800 */
[C---:B------:R-:W-:Y:S01]  /*1e5e0*/  FMUL.FTZ R50, R3.reuse, R118 ;  /* 0x0000007603327220 */ /* 0x040fe20000410000 */
[C---:B------:R-:W-:Y:S01]  /*1e5f0*/  FMUL.FTZ R51, R3.reuse, R119 ;  /* 0x0000007703337220 */ /* 0x040fe20000410000 */
[C---:B------:R-:W-:Y:S01]  /*1e600*/  FMUL.FTZ R66, R3.reuse, R102 ;  /* 0x0000006603427220 */ /* 0x040fe20000410000 */
[----:B------:R-:W-:Y:S01]  /*1e610*/  FMUL.FTZ R67, R3, R103 ;  /* 0x0000006703437220 */ /* 0x000fe20000410000 */
[----:B------:R-:W-:Y:S05]  /*1e620*/  IMAD.U32 R131, RZ, RZ, UR12 ;  /* 0x0000000cff837e24 */ /* 0x000fea000f8e00ff */
[----:B------:R-:W-:Y:S01]  /*1e630*/  MUFU.EX2 R102, R173 ;  /* 0x000000ad00667308 */ /* 0x000fe20000000800 */
[C---:B--2---:R-:W-:Y:S01]  /*1e640*/  FMUL.FTZ R58, R2.reuse, R82 ;  /* 0x00000052023a7220 */ /* 0x044fe20000410000 */
[C---:B------:R-:W-:Y:S01]  /*1e650*/  FMUL.FTZ R30, R2.reuse, R94 ;  /* 0x0000005e021e7220 */ /* 0x040fe20000410000 */
[C---:B------:R-:W-:Y:S01]  /*1e660*/  FMUL.FTZ R59, R2.reuse, R83 ;  /* 0x00000053023b7220 */ /* 0x040fe20000410000 */
[C---:B------:R-:W-:Y:S01]  /*1e670*/  FMUL.FTZ R63, R2.reuse, R79 ;  /* 0x0000004f023f7220 */ /* 0x040fe20000410000 */
[----:B------:R-:W-:Y:S01]  /*1e680*/  F2FP.BF16.F32.PACK_AB R79, R89, R85 ;  /* 0x00000055594f723e */ /* 0x000fe200000010ff */
[C---:B------:R-:W-:Y:S01]  /*1e690*/  FMUL.FTZ R62, R2.reuse, R78 ;  /* 0x0000004e023e7220 */ /* 0x040fe20000410000 */
[C---:B------:R-:W-:Y:S01]  /*1e6a0*/  FMUL.FTZ R11, R2.reuse, R111 ;  /* 0x0000006f020b7220 */ /* 0x040fe20000410000 */
[----:B------:R-:W-:Y:S01]  /*1e6b0*/  FMUL.FTZ R10, R2, R110 ;  /* 0x0000006e020a7220 */ /* 0x000fe20000410000 */
[----:B------:R-:W-:Y:S01]  /*1e6c0*/  PRMT R78, R79, 0x7632, R78 ;  /* 0x000076324f4e7816 */ /* 0x000fe2000000004e */
[C---:B-1----:R-:W-:Y:S01]  /*1e6d0*/  FMUL.FTZ R64, R0.reuse, R100 ;  /* 0x0000006400407220 */ /* 0x042fe20000410000 */
[C---:B------:R-:W-:Y:S01]  /*1e6e0*/  FMUL.FTZ R48, R0.reuse, R116 ;  /* 0x0000007400307220 */ /* 0x040fe20000410000 */
[----:B------:R-:W1:Y:S01]  /*1e6f0*/  MUFU.EX2 R100, R19 ;  /* 0x0000001300647308 */ /* 0x000e620000000800 */
        /* <DEDUP_REMOVED lines=14> */
[----:B------:R-:W-:Y:S01]  /*1e7e0*/  PRMT R87, R80, 0x5410, R81 ;  /* 0x0000541050577816 */ /* 0x000fe20000000051 */
[----:B------:R-:W-:Y:S01]  /*1e7f0*/  FFMA.FTZ R72, R0, R243, R174 ;  /* 0x000000f300487223 */ /* 0x000fe200000100ae */
[----:B-1----:R-:W-:Y:S01]  /*1e800*/  F2FP.BF16.F32.PACK_AB R77, R100, R88 ;  /* 0x00000058644d723e */ /* 0x002fe200000010ff */
[C---:B------:R-:W-:Y:S01]  /*1e810*/  FMUL.FTZ R16, R0.reuse, R132 ;  /* 0x0000008400107220 */ /* 0x040fe20000410000 */
[----:B------:R-:W-:Y:S01]  /*1e820*/  SHF.R.U32.HI R174, RZ, 0x18, R148 ;  /* 0x00000018ffae7819 */ /* 0x000fe20000011694 */
[----:B------:R-:W-:Y:S01]  /*1e830*/  FMUL.FTZ R17, R0, R133 ;  /* 0x0000008500117220 */ /* 0x000fe20000410000 */
[----:B------:R-:W-:Y:S01]  /*1e840*/  PRMT R76, R77, 0x7632, R76 ;  /* 0x000076324d4c7816 */ /* 0x000fe2000000004c */
[----:B------:R-:W-:Y:S01]  /*1e850*/  FFMA.FTZ R74, R2, R194, R74 ;  /* 0x000000c2024a7223 */ /* 0x000fe2000001004a */
[----:B------:R-:W-:Y:S01]  /*1e860*/  LOP3.LUT R2, R148, 0xffff, RZ, 0xc0, !PT ;  /* 0x0000ffff94027812 */ /* 0x000fe200078ec0ff */
[----:B------:R-:W-:Y:S01]  /*1e870*/  FMUL.FTZ R21, R0, R129 ;  /* 0x0000008100157220 */ /* 0x000fe20000410000 */
[----:B------:R-:W-:Y:S01]  /*1e880*/  LOP3.LUT R194, R148, 0xff, RZ, 0xc0, !PT ;  /* 0x000000ff94c27812 */ /* 0x000fe200078ec0ff */
[----:B------:R-:W-:Y:S01]  /*1e890*/  FMUL.FTZ R32, R0, R124 ;  /* 0x0000007c00207220 */ /* 0x000fe20000410000 */
[----:B------:R-:W-:Y:S01]  /*1e8a0*/  ISETP.LE.U32.AND P0, PT, R174, UR12, PT ;  /* 0x0000000cae007c0c */ /* 0x000fe2000bf03070 */
[C---:B------:R-:W-:Y:S01]  /*1e8b0*/  FMUL.FTZ R36, R0.reuse, R120 ;  /* 0x0000007800247220 */ /* 0x040fe20000410000 */
[C---:B------:R-:W-:Y:S01]  /*1e8c0*/  FMUL.FTZ R49, R0.reuse, R117 ;  /* 0x0000007500317220 */ /* 0x040fe20000410000 */
[----:B------:R-:W-:Y:S01]  /*1e8d0*/  FMUL.FTZ R65, R0, R101 ;  /* 0x0000006500417220 */ /* 0x000fe20000410000 */
[----:B------:R-:W-:Y:S01]  /*1e8e0*/  FMUL.FTZ R19, R3, R135 ;  /* 0x0000008703137220 */ /* 0x000fe20000410000 */
[----:B------:R-:W-:Y:S01]  /*1e8f0*/  FADD.FTZ R72, R224, R72 ;  /* 0x00000048e0487221 */ /* 0x000fe20000010000 */
[----:B------:R1:W-:Y:S01]  /*1e900*/  MUFU.EX2 R101, R171 ;  /* 0x000000ab00657308 */ /* 0x0003e20000000800 */
[----:B------:R-:W-:Y:S01]  /*1e910*/  FADD.FTZ R74, R204, R74 ;  /* 0x0000004acc4a7221 */ /* 0x000fe20000010000 */
[----:B------:R-:W-:Y:S03]  /*1e920*/  IMAD.WIDE.U32 R90, R200, -0x2daee0ad, RZ ;  /* 0xd2511f53c85a7825 */ /* 0x000fe600078e00ff */
[C---:B------:R-:W-:Y:S05]  /*1e930*/  LOP3.LUT R135, R90.reuse, 0xff, RZ, 0xc0, !PT ;  /* 0x000000ff5a877812 */ /* 0x040fea00078ec0ff */
[----:B------:R-:W-:Y:S01]  /*1e940*/  MUFU.EX2 R107, R197 ;  /* 0x000000c5006b7308 */ /* 0x000fe20000000800 */
[C---:B------:R-:W-:Y:S02]  /*1e950*/  LOP3.LUT R122, R90.reuse, 0xffff, RZ, 0xc0, !PT ;  /* 0x0000ffff5a7a7812 */ /* 0x040fe400078ec0ff */
[----:B------:R-:W-:Y:S02]  /*1e960*/  SHF.R.U32.HI R126, RZ, 0x10, R90 ;  /* 0x00000010ff7e7819 */ /* 0x000fe4000001165a */
[----:B------:R-:W-:Y:S02]  /*1e970*/  LOP3.LUT R173, R90, 0xff, RZ, 0xc0, !PT ;  /* 0x000000ff5aad7812 */ /* 0x000fe400078ec0ff */
[----:B------:R-:W-:Y:S03]  /*1e980*/  LOP3.LUT R86, R91, UR25, R152, 0x96, !PT ;  /* 0x000000195b567c12 */ /* 0x000fe6000f8e9698 */
[----:B------:R-:W-:Y:S01]  /*1e990*/  MUFU.EX2 R103, R212 ;  /* 0x000000d400677308 */ /* 0x000fe20000000800 */
[----:B-1----:R-:W-:Y:S02]  /*1e9a0*/  SHF.R.U32.HI R171, RZ, 0x10, R90 ;  /* 0x00000010ffab7819 */ /* 0x002fe4000001165a */
[----:B------:R-:W-:Y:S02]  /*1e9b0*/  LOP3.LUT R170, R86, 0xff, RZ, 0xc0, !PT ;  /* 0x000000ff56aa7812 */ /* 0x000fe400078ec0ff */
[----:B------:R-:W-:Y:S02]  /*1e9c0*/  SHF.R.U32.HI R118, RZ, 0x10, R86 ;  /* 0x00000010ff767819 */ /* 0x000fe40000011656 */
[----:B------:R-:W-:Y:S03]  /*1e9d0*/  SHF.R.U32.HI R122, RZ, 0x8, R122 ;  /* 0x00000008ff7a7819 */ /* 0x000fe6000001167a */
[----:B------:R-:W-:Y:S01]  /*1e9e0*/  MUFU.EX2 R110, R211 ;  /* 0x000000d3006e7308 */ /* 0x000fe20000000800 */
[----:B------:R-:W-:Y:S02]  /*1e9f0*/  LOP3.LUT R118, R118, 0xff, RZ, 0xc0, !PT ;  /* 0x000000ff76767812 */ /* 0x000fe400078ec0ff */
[----:B------:R-:W-:Y:S02]  /*1ea00*/  LOP3.LUT R122, R122, 0xffff, RZ, 0xc0, !PT ;  /* 0x0000ffff7a7a7812 */ /* 0x000fe400078ec0ff */
[----:B------:R-:W-:Y:S05]  /*1ea10*/  LOP3.LUT R126, R126, 0xff, RZ, 0xc0, !PT ;  /* 0x000000ff7e7e7812 */ /* 0x000fea00078ec0ff */
[----:B------:R-:W-:Y:S10]  /*1ea20*/  MUFU.EX2 R142, R221 ;  /* 0x000000dd008e7308 */ /* 0x000ff40000000800 */
[----:B------:R-:W-:Y:S01]  /*1ea30*/  MUFU.EX2 R141, R215 ;  /* 0x000000d7008d7308 */ /* 0x000fe20000000800 */
[----:B----4-:R-:W-:Y:S02]  /*1ea40*/  @!P6 HFMA2.BF16_V2 R5, -RZ.H0_H0, RZ.H0_H0, -R80.H0_H0 ;  /* 0x200000ffff05e231 */ /* 0x010fe40000340950 */
[----:B---3--:R-:W-:Y:S03]  /*1ea50*/  @!P5 HFMA2.BF16_V2 R55, -RZ.H0_H0, RZ.H0_H0, -R81.H0_H0 ;  /* 0x200000ffff37d231 */ /* 0x008fe60000340951 */
[----:B------:R-:W-:Y:S01]  /*1ea60*/  PRMT R4, R5, 0x7610, R4 ;  /* 0x0000761005047816 */ /* 0x000fe20000000004 */
[----:B------:R1:W-:Y:S03]  /*1ea70*/  @!P6 STL.S16 [R1+0x84], R5 ;  /* 0x000084050100e387 */ /* 0x0003e60000100600 */
[----:B------:R-:W-:Y:S01]  /*1ea80*/  @!P6 PRMT R80, R4, 0x5410, RZ ;  /* 0x000054100450e816 */ /* 0x000fe200000000ff */
[----:B------:R2:W3:Y:S01]  /*1ea90*/  LDL.S16 R7, [R1+0x8c] ;  /* 0x00008c0001077983 */ /* 0x0004e20000100600 */
[----:B------:R-:W-:Y:S01]  /*1eaa0*/  PRMT R54, R55, 0x7610, R54 ;  /* 0x0000761037367816 */ /* 0x000fe20000000036 */
[----:B------:R-:W-:Y:S02]  /*1eab0*/  FMUL.FTZ R4, R0, R136 ;  /* 0x0000008800047220 */ /* 0x000fe40000410000 */
[----:B------:R2:W4:Y:S01]  /*1eac0*/  LDL.S16 R82, [R1+0x88] ;  /* 0x0000880001527983 */ /* 0x0005220000100600 */
[----:B------:R-:W-:Y:S01]  /*1ead0*/  @!P5 PRMT R81, R54, 0x5410, RZ ;  /* 0x000054103651d816 */ /* 0x000fe200000000ff */
[C---:B------:R-:W-:Y:S02]  /*1eae0*/  FMUL.FTZ R54, R3.reuse, R114 ;  /* 0x0000007203367220 */ /* 0x040fe40000410000 */
[----:B------:R2:W-:Y:S04]  /*1eaf0*/  @!P5 STL.S16 [R1+0x80], R55 ;  /* 0x000080370100d387 */ /* 0x0005e80000100600 */
[----:B------:R3:W4:Y:S04]  /*1eb00*/  LDL.S16 R94, [R1+0x94] ;  /* 0x00009400015e7983 */ /* 0x0007280000100600 */
[----:B------:R3:W4:Y:S04]  /*1eb10*/  LDL.S16 R83, [R1+0x90] ;  /* 0x0000900001537983 */ /* 0x0007280000100600 */
[----:B------:R2:W-:Y:S01]  /*1eb20*/  STG.E.U16 desc[UR26][R162.64], R80 ;  /* 0x00000050a2007986 */ /* 0x0005e2000c10151a */
[----:B-1----:R-:W-:Y:S01]  /*1eb30*/  FMUL.FTZ R5, R0, R137 ;  /* 0x0000008900057220 */ /* 0x002fe20000410000 */
[----:B------:R-:W-:Y:S01]  /*1eb40*/  SHF.R.U32.HI R0, RZ, 0x8, R2 ;  /* 0x00000008ff007819 */ /* 0x000fe20000011602 */
[C---:B------:R-:W-:Y:S01]  /*1eb50*/  FFMA.FTZ R2, R3.reuse, R245, R6 ;  /* 0x000000f503027223 */ /* 0x040fe20000010006 */
[----:B------:R-:W-:Y:S01]  /*1eb60*/  SHF.R.U32.HI R137, RZ, 0x18, R90 ;  /* 0x00000018ff897819 */ /* 0x000fe2000001165a */
[----:B------:R-:W-:Y:S01]  /*1eb70*/  STG.E.U16 desc[UR26][R162.64+0x2], R81 ;  /* 0x00000251a2007986 */ /* 0x000fe2000c10151a */
[----:B------:R-:W-:Y:S01]  /*1eb80*/  LOP3.LUT R193, R0, 0xffff, RZ, 0xc0, !PT ;  /* 0x0000ffff00c17812 */ /* 0x000fe200078ec0ff */
[C---:B------:R-:W-:Y:S01]  /*1eb90*/  FMUL.FTZ R6, R3.reuse, R138 ;  /* 0x0000008a03067220 */ /* 0x040fe20000410000 */
[----:B------:R-:W-:Y:S04]  /*1eba0*/  SHF.R.U32.HI R0, RZ, 0x10, R148 ;  /* 0x00000010ff007819 */ /* 0x000fe80000011694 */
[----:B------:R-:W-:Y:S01]  /*1ebb0*/  LOP3.LUT R175, R0, 0xff, RZ, 0xc0, !PT ;  /* 0x000000ff00af7812 */ /* 0x000fe200078ec0ff */
[----:B--2---:R-:W-:Y:S03]  /*1ebc0*/  FMUL.FTZ R55, R3, R115 ;  /* 0x0000007303377220 */ /* 0x004fe60000410000 */
[----:B------:R-:W-:Y:S02]  /*1ebd0*/  ISETP.LE.U32.AND P5, PT, R175, UR12, PT ;  /* 0x0000000caf007c0c */ /* 0x000fe4000bfa3070 */
[----:B------:R-:W-:Y:S04]  /*1ebe0*/  LOP3.LUT R80, R148, 0xffff, RZ, 0xc0, !PT ;  /* 0x0000ffff94507812 */ /* 0x000fe800078ec0ff */
[----:B------:R-:W-:Y:S01]  /*1ebf0*/  SHF.R.U32.HI R80, RZ, 0x8, R80 ;  /* 0x00000008ff507819 */ /* 0x000fe20000011650 */
[----:B---3--:R-:W-:Y:S02]  /*1ec00*/  @!P4 HFMA2.BF16_V2 R7, -RZ.H0_H0, RZ.H0_H0, -R79.H0_H0 ;  /* 0x200000ffff07c231 */ /* 0x008fe4000034094f */
[----:B----4-:R-:W-:Y:S03]  /*1ec10*/  @!P3 HFMA2.BF16_V2 R82, -RZ.H0_H0, RZ.H0_H0, -R78.H0_H0 ;  /* 0x200000ffff52b231 */ /* 0x010fe6000034094e */
[----:B------:R-:W-:Y:S01]  /*1ec20*/  PRMT R73, R7, 0x7610, R73 ;  /* 0x0000761007497816 */ /* 0x000fe20000000049 */
[----:B------:R1:W-:Y:S04]  /*1ec30*/  @!P4 STL.S16 [R1+0x8c], R7 ;  /* 0x00008c070100c387 */ /* 0x0003e80000100600 */
[----:B------:R2:W-:Y:S01]  /*1ec40*/  @!P3 STL.S16 [R1+0x88], R82 ;  /* 0x000088520100b387 */ /* 0x0005e20000100600 */
[----:B------:R-:W-:Y:S02]  /*1ec50*/  @!P2 HFMA2.BF16_V2 R94, -RZ.H0_H0, RZ.H0_H0, -R77.H0_H0 ;  /* 0x200000ffff5ea231 */ /* 0x000fe4000034094d */
[----:B------:R-:W-:Y:S03]  /*1ec60*/  @!P1 HFMA2.BF16_V2 R83, -RZ.H0_H0, RZ.H0_H0, -R76.H0_H0 ;  /* 0x200000ffff539231 */ /* 0x000fe6000034094c */
[----:B------:R-:W-:Y:S02]  /*1ec70*/  @!P2 STL.S16 [R1+0x94], R94 ;  /* 0x0000945e0100a387 */ /* 0x000fe40000100600 */
[----:B------:R-:W-:Y:S02]  /*1ec80*/  PRMT R0, R83, 0x7610, R0 ;  /* 0x0000761053007816 */ /* 0x000fe40000000000 */
[----:B------:R3:W-:Y:S04]  /*1ec90*/  @!P1 STL.S16 [R1+0x90], R83 ;  /* 0x0000905301009387 */ /* 0x0007e80000100600 */
[----:B------:R4:W4:Y:S04]  /*1eca0*/  LDL.S16 R116, [R1+0xa8] ;  /* 0x0000a80001747983 */ /* 0x0009280000100600 */
[----:B------:R4:W4:Y:S01]  /*1ecb0*/  LDL.S16 R113, [R1+0xa4] ;  /* 0x0000a40001717983 */ /* 0x0009220000100600 */
[----:B-1----:R-:W-:Y:S01]  /*1ecc0*/  FMUL.FTZ R7, R3, R139 ;  /* 0x0000008b03077220 */ /* 0x002fe20000410000 */
[----:B------:R-:W-:Y:S02]  /*1ecd0*/  PRMT R3, R82, 0x7610, R3 ;  /* 0x0000761052037816 */ /* 0x000fe40000000003 */
[----:B------:R1:W4:Y:S01]  /*1ece0*/  LDL.S16 R112, [R1+0xa0] ;  /* 0x0000a00001707983 */ /* 0x0003220000100600 */
[----:B--2---:R-:W-:Y:S02]  /*1ecf0*/  PRMT R82, R79, 0x5410, R78 ;  /* 0x000054104f527816 */ /* 0x004fe4000000004e */
[----:B------:R-:W-:Y:S01]  /*1ed00*/  @!P3 PRMT R78, R3, 0x5410, RZ ;  /* 0x00005410034eb816 */ /* 0x000fe200000000ff */
[----:B------:R1:W2:Y:S01]  /*1ed10*/  LDL.S16 R111, [R1+0x9c] ;  /* 0x00009c00016f7983 */ /* 0x0002a20000100600 */
[----:B------:R-:W-:Y:S01]  /*1ed20*/  @!P4 PRMT R79, R73, 0x5410, RZ ;  /* 0x00005410494fc816 */ /* 0x000fe200000000ff */
[----:B------:R-:W-:Y:S01]  /*1ed30*/  FADD.FTZ R73, R213, R153 ;  /* 0x00000099d5497221 */ /* 0x000fe20000010000 */
[----:B------:R-:W-:Y:S01]  /*1ed40*/  ISETP.LE.U32.AND P3, PT, R194, UR12, PT ;  /* 0x0000000cc2007c0c */ /* 0x000fe2000bf63070 */
[----:B------:R1:W-:Y:S01]  /*1ed50*/  STG.E.U16 desc[UR26][R158.64+0x12], R78 ;  /* 0x0000124e9e007986 */ /* 0x0003e2000c10151a */
[----:B------:R-:W-:Y:S01]  /*1ed60*/  ISETP.LE.U32.AND P4, PT, R193, UR12, PT ;  /* 0x0000000cc1007c0c */ /* 0x000fe2000bf83070 */
[----:B------:R-:W-:Y:S01]  /*1ed70*/  FADD.FTZ R3, R214, R2 ;  /* 0x00000002d6037221 */ /* 0x000fe20000010000 */
[----:B------:R-:W-:Y:S01]  /*1ed80*/  SHF.R.U32.HI R153, RZ, 0x18, R86 ;  /* 0x00000018ff997819 */ /* 0x000fe20000011656 */
[----:B------:R-:W-:Y:S01]  /*1ed90*/  STG.E.U16 desc[UR26][R158.64+0x10], R79 ;  /* 0x0000104f9e007986 */ /* 0x000fe2000c10151a */
[----:B---3--:R-:W-:Y:S01]  /*1eda0*/  PRMT R83, R77, 0x5410, R76 ;  /* 0x000054104d537816 */ /* 0x008fe2000000004c */
[--C-:B------:R-:W-:Y:S01]  /*1edb0*/  FADD.FTZ R2, R85, R72.reuse ;  /* 0x0000004855027221 */ /* 0x100fe20000010000 */
[----:B------:R-:W-:Y:S01]  /*1edc0*/  @!P1 PRMT R76, R0, 0x5410, RZ ;  /* 0x00005410004c9816 */ /* 0x000fe200000000ff */
[----:B------:R-:W3:Y:S01]  /*1edd0*/  MUFU.EX2 R85, R155 ;  /* 0x0000009b00557308 */ /* 0x000ee20000000800 */
[----:B------:R-:W-:Y:S01]  /*1ede0*/  LOP3.LUT R0, R239, UR40, RZ, 0x3c, !PT ;  /* 0x00000028ef007c12 */ /* 0x000fe2000f8e3cff */
[----:B------:R-:W-:Y:S01]  /*1edf0*/  FADD.FTZ R3, R88, R3 ;  /* 0x0000000358037221 */ /* 0x000fe20000010000 */
[----:B------:R-:W-:Y:S01]  /*1ee00*/  PRMT R72, R94, 0x7610, R72 ;  /* 0x000076105e487816 */ /* 0x000fe20000000048 */
[----:B------:R-:W-:Y:S01]  /*1ee10*/  STG.E.U16 desc[UR26][R160.64+0x12], R76 ;  /* 0x0000124ca0007986 */ /* 0x000fe2000c10151a */
[----:B------:R-:W-:Y:S01]  /*1ee20*/  ISETP.LE.U32.AND P6, PT, R153, UR12, PT ;  /* 0x0000000c99007c0c */ /* 0x000fe2000bfc3070 */
[----:B------:R-:W-:Y:S01]  /*1ee30*/  IMAD.WIDE.U32 R98, R0, -0x326172a9, RZ ;  /* 0xcd9e8d5700627825 */ /* 0x000fe200078e00ff */
[----:B------:R-:W-:Y:S02]  /*1ee40*/  @!P2 PRMT R77, R72, 0x5410, RZ ;  /* 0x00005410484da816 */ /* 0x000fe400000000ff */
[----:B------:R-:W-:Y:S01]  /*1ee50*/  ISETP.LE.U32.AND P1, PT, R118, UR12, PT ;  /* 0x0000000c76007c0c */ /* 0x000fe2000bf23070 */
[----:B------:R-:W-:Y:S01]  /*1ee60*/  FADD.FTZ R88, R89, R2 ;  /* 0x0000000259587221 */ /* 0x000fe20000010000 */
[C---:B------:R-:W-:Y:S01]  /*1ee70*/  LOP3.LUT R72, R99.reuse, UR39, R92, 0x96, !PT ;  /* 0x0000002763487c12 */ /* 0x040fe2000f8e965c */
[----:B------:R-:W-:Y:S01]  /*1ee80*/  FADD.FTZ R0, R84, R73 ;  /* 0x0000004954007221 */ /* 0x000fe20000010000 */
[----:B------:R-:W-:Y:S01]  /*1ee90*/  F2FP.BF16.F32.PACK_AB R2, R102, R84 ;  /* 0x000000546602723e */ /* 0x000fe200000010ff */
[----:B------:R-:W-:Y:S01]  /*1eea0*/  FADD.FTZ R100, R100, R3 ;  /* 0x0000000364647221 */ /* 0x000fe20000010000 */
[----:B------:R-:W-:Y:S01]  /*1eeb0*/  LOP3.LUT R3, R99, UR39, R108, 0x96, !PT ;  /* 0x0000002763037c12 */ /* 0x000fe2000f8e966c */
[----:B------:R-:W-:Y:S04]  /*1eec0*/  IMAD.WIDE.U32 R72, R72, -0x2daee0ad, RZ ;  /* 0xd2511f5348487825 */ /* 0x000fe800078e00ff */
[----:B------:R-:W-:Y:S01]  /*1eed0*/  FADD.FTZ R102, R102, R0 ;  /* 0x0000000066667221 */ /* 0x000fe20000010000 */
[----:B------:R-:W-:Y:S01]  /*1eee0*/  STG.E.U16 desc[UR26][R160.64+0x10], R77 ;  /* 0x0000104da0007986 */ /* 0x000fe2000c10151a */
[----:B------:R-:W-:Y:S01]  /*1eef0*/  @P6 LOP3.LUT R191, R191, 0x10000000, RZ, 0xfc, !PT ;  /* 0x10000000bfbf6812 */ /* 0x000fe200078efcff */
[----:B---3--:R-:W-:Y:S01]  /*1ef00*/  FADD.FTZ R0, R85, R74 ;  /* 0x0000004a55007221 */ /* 0x008fe20000010000 */
[----:B------:R-:W-:Y:S01]  /*1ef10*/  LOP3.LUT R84, R73, UR37, R96, 0x96, !PT ;  /* 0x0000002549547c12 */ /* 0x000fe2000f8e9660 */
[----:B-1----:R-:W-:Y:S01]  /*1ef20*/  MUFU.EX2 R78, R232 ;  /* 0x000000e8004e7308 */ /* 0x002fe20000000800 */
[C---:B------:R-:W-:Y:S01]  /*1ef30*/  F2FP.BF16.F32.PACK_AB R74, R101.reuse, R85 ;  /* 0x00000055654a723e */ /* 0x040fe200000010ff */
[----:B------:R-:W-:Y:S01]  /*1ef40*/  FADD.FTZ R101, R101, R0 ;  /* 0x0000000065657221 */ /* 0x000fe20000010000 */
[----:B------:R-:W-:Y:S01]  /*1ef50*/  LOP3.LUT R0, R167, UR38, R98, 0x96, !PT ;  /* 0x00000026a7007c12 */ /* 0x000fe2000f8e9662 */
[----:B------:R-:W-:Y:S01]  /*1ef60*/  IMAD.WIDE.U32 R84, R84, -0x326172a9, RZ ;  /* 0xcd9e8d5754547825 */ /* 0x000fe200078e00ff */
[----:B------:R-:W-:Y:S03]  /*1ef70*/  ISETP.LE.U32.AND P6, PT, R170, UR12, PT ;  /* 0x0000000caa007c0c */ /* 0x000fe6000bfc3070 */
[----:B------:R-:W-:Y:S01]  /*1ef80*/  IMAD.WIDE.U32 R92, R0, -0x2daee0ad, RZ ;  /* 0xd2511f53005c7825 */ /* 0x000fe200078e00ff */
[----:B------:R-:W-:Y:S03]  /*1ef90*/  LOP3.LUT R73, R85, UR36, R166, 0x96, !PT ;  /* 0x0000002455497c12 */ /* 0x000fe6000f8e96a6 */
[----:B------:R-:W-:Y:S01]  /*1efa0*/  IMAD.MOV.U32 R99, RZ, RZ, 0x7054 ;  /* 0x00007054ff637424 */ /* 0x000fe200078e00ff */
[----:B------:R-:W-:Y:S01]  /*1efb0*/  LOP3.LUT R0, R93, UR17, R72, 0x96, !PT ;  /* 0x000000115d007c12 */ /* 0x000fe2000f8e9648 */
[----:B------:R-:W-:Y:S03]  /*1efc0*/  IMAD.WIDE.U32 R72, R73, -0x2daee0ad, RZ ;  /* 0xd2511f5349487825 */ /* 0x000fe600078e00ff */
[----:B------:R-:W-:Y:S01]  /*1efd0*/  PRMT R131, R131, R99, UR12 ;  /* 0x0000000c83837e16 */ /* 0x000fe20008000063 */
[----:B------:R-:W-:Y:S01]  /*1efe0*/  IMAD.WIDE.U32 R94, R0, -0x326172a9, RZ ;  /* 0xcd9e8d57005e7825 */ /* 0x000fe200078e00ff */
[----:B------:R-:W-:Y:S01]  /*1eff0*/  LOP3.LUT R92, R73, UR34, R92, 0x96, !PT ;  /* 0x00000022495c7c12 */ /* 0x000fe2000f8e965c */
[----:B------:R-:W-:Y:S01]  /*1f000*/  MUFU.EX2 R99, R206 ;  /* 0x000000ce00637308 */ /* 0x000fe20000000800 */
[----:B------:R-:W-:Y:S02]  /*1f010*/  LOP3.LUT R0, R169, UR38, R98, 0x96, !PT ;  /* 0x00000026a9007c12 */ /* 0x000fe4000f8e9662 */
[----:B------:R-:W-:Y:S01]  /*1f020*/  LOP3.LUT R84, R95, UR35, R84, 0x96, !PT ;  /* 0x000000235f547c12 */ /* 0x000fe2000f8e9654 */
[----:B------:R-:W-:Y:S01]  /*1f030*/  IMAD.WIDE.U32 R92, R92, -0x326172a9, RZ ;  /* 0xcd9e8d575c5c7825 */ /* 0x000fe200078e00ff */
[----:B------:R-:W-:Y:S05]  /*1f040*/  LOP3.LUT R169, R90, 0xffff, RZ, 0xc0, !PT ;  /* 0x0000ffff5aa97812 */ /* 0x000fea00078ec0ff */
[----:B------:R-:W1:Y:S01]  /*1f050*/  MUFU.EX2 R73, R199 ;  /* 0x000000c700497308 */ /* 0x000e620000000800 */
[----:B------:R-:W-:Y:S01]  /*1f060*/  LOP3.LUT R132, R93, UR31, R94, 0x96, !PT ;  /* 0x0000001f5d847c12 */ /* 0x000fe2000f8e965e */
[----:B------:R-:W-:Y:S04]  /*1f070*/  IMAD.WIDE.U32 R166, R84, -0x2daee0ad, RZ ;  /* 0xd2511f5354a67825 */ /* 0x000fe800078e00ff */
[----:B------:R-:W-:Y:S01]  /*1f080*/  IMAD.WIDE.U32 R84, R3, -0x2daee0ad, RZ ;  /* 0xd2511f5303547825 */ /* 0x000fe200078e00ff */
[----:B------:R-:W-:Y:S03]  /*1f090*/  LOP3.LUT R96, R167, UR30, R72, 0x96, !PT ;  /* 0x0000001ea7607c12 */ /* 0x000fe6000f8e9648 */
[----:B------:R-:W-:Y:S01]  /*1f0a0*/  MUFU.EX2 R94, R196 ;  /* 0x000000c4005e7308 */ /* 0x000fe20000000800 */
[----:B------:R-:W-:Y:S01]  /*1f0b0*/  IMAD.WIDE.U32 R108, R0, -0x2daee0ad, RZ ;  /* 0xd2511f53006c7825 */ /* 0x000fe200078e00ff */
[----:B------:R-:W-:Y:S04]  /*1f0c0*/  LOP3.LUT R0, R85, UR37, R104, 0x96, !PT ;  /* 0x0000002555007c12 */ /* 0x000fe8000f8e9668 */
[----:B------:R-:W-:Y:S01]  /*1f0d0*/  LOP3.LUT R3, R109, UR17, R84, 0x96, !PT ;  /* 0x000000116d037c12 */ /* 0x000fe2000f8e9654 */
[----:B------:R-:W-:Y:S01]  /*1f0e0*/  IMAD.WIDE.U32 R84, R0, -0x326172a9, RZ ;  /* 0xcd9e8d5700547825 */ /* 0x000fe200078e00ff */
[----:B-1----:R-:W-:Y:S01]  /*1f0f0*/  F2FP.BF16.F32.PACK_AB R75, R97, R73 ;  /* 0x00000049614b723e */ /* 0x002fe200000010ff */
[----:B------:R-:W-:Y:S02]  /*1f100*/  UIADD3 UR17, UR32, -0x4ab325aa, URZ ;  /* 0xb54cda5620117890 */ /* 0x000fe4000fffe03f */
[----:B------:R-:W-:Y:S01]  /*1f110*/  FADD.FTZ R72, R73, R88 ;  /* 0x0000005849487221 */ /* 0x000fe20000010000 */
[----:B------:R-:W-:Y:S01]  /*1f120*/  IMAD.WIDE.U32 R88, R3, -0x326172a9, RZ ;  /* 0xcd9e8d5703587825 */ /* 0x000fe200078e00ff */
[----:B------:R-:W-:Y:S03]  /*1f130*/  MUFU.EX2 R104, R198 ;  /* 0x000000c600687308 */ /* 0x000fe60000000800 */
[----:B------:R-:W-:Y:S01]  /*1f140*/  FADD.FTZ R97, R97, R72 ;  /* 0x0000004861617221 */ /* 0x000fe20000010000 */
[----:B------:R-:W-:Y:S02]  /*1f150*/  LOP3.LUT R72, R85, UR36, R168, 0x96, !PT ;  /* 0x0000002455487c12 */ /* 0x000fe4000f8e96a8 */
[----:B------:R-:W-:Y:S02]  /*1f160*/  LOP3.LUT R0, R89, UR35, R84, 0x96, !PT ;  /* 0x0000002359007c12 */ /* 0x000fe4000f8e9654 */
[----:B------:R-:W-:Y:S01]  /*1f170*/  LOP3.LUT R89, R150, 0xff, RZ, 0xc0, !PT ;  /* 0x000000ff96597812 */ /* 0x000fe200078ec0ff */
[----:B------:R-:W-:Y:S01]  /*1f180*/  IMAD.WIDE.U32 R72, R72, -0x2daee0ad, RZ ;  /* 0xd2511f5348487825 */ /* 0x000fe200078e00ff */
[----:B------:R-:W1:Y:S03]  /*1f190*/  MUFU.EX2 R93, R202 ;  /* 0x000000ca005d7308 */ /* 0x000e660000000800 */
[----:B------:R-:W-:Y:S01]  /*1f1a0*/  IMAD.WIDE.U32 R200, R0, -0x2daee0ad, RZ ;  /* 0xd2511f5300c87825 */ /* 0x000fe200078e00ff */
[----:B------:R-:W-:Y:S02]  /*1f1b0*/  LOP3.LUT R0, R151, UR17, R172, 0x96, !PT ;  /* 0x0000001197007c12 */ /* 0x000fe4000f8e96ac */
[----:B------:R-:W-:Y:S02]  /*1f1c0*/  LOP3.LUT R108, R73, UR34, R108, 0x96, !PT ;  /* 0x00000022496c7c12 */ /* 0x000fe4000f8e966c */
[----:B------:R-:W-:Y:S02]  /*1f1d0*/  LOP3.LUT R3, R0, 0xffff, RZ, 0xc0, !PT ;  /* 0x0000ffff00037812 */ /* 0x000fe400078ec0ff */
[----:B------:R-:W-:Y:S01]  /*1f1e0*/  MUFU.EX2 R98, R207 ;  /* 0x000000cf00627308 */ /* 0x000fe20000000800 */
[----:B------:R-:W-:Y:S01]  /*1f1f0*/  LOP3.LUT R117, R201, UR30, R72, 0x96, !PT ;  /* 0x0000001ec9757c12 */ /* 0x000fe2000f8e9648 */
[----:B------:R-:W-:Y:S01]  /*1f200*/  IMAD.WIDE.U32 R108, R108, -0x326172a9, RZ ;  /* 0xcd9e8d576c6c7825 */ /* 0x000fe200078e00ff */
[--C-:B------:R-:W-:Y:S01]  /*1f210*/  SHF.R.U32.HI R72, RZ, 0x10, R0.reuse ;  /* 0x00000010ff487819 */ /* 0x100fe20000011600 */
[----:B------:R-:W-:Y:S01]  /*1f220*/  UIADD3 UR30, UR33, 0x646e171e, URZ ;  /* 0x646e171e211e7890 */ /* 0x000fe2000fffe03f */
[----:B------:R-:W-:Y:S02]  /*1f230*/  LOP3.LUT R85, R0, 0xff, RZ, 0xc0, !PT ;  /* 0x000000ff00557812 */ /* 0x000fe400078ec0ff */
[----:B------:R-:W-:Y:S03]  /*1f240*/  SHF.R.U32.HI R73, RZ, 0x8, R3 ;  /* 0x00000008ff497819 */ /* 0x000fe60000011603 */
[----:B------:R-:W3:Y:S01]  /*1f250*/  MUFU.EX2 R95, R203 ;  /* 0x000000cb005f7308 */ /* 0x000ee20000000800 */
[----:B------:R-:W-:Y:S01]  /*1f260*/  SHF.R.U32.HI R84, RZ, 0x18, R0 ;  /* 0x00000018ff547819 */ /* 0x000fe20000011600 */
[----:B-1----:R-:W-:Y:S01]  /*1f270*/  FADD.FTZ R3, R93, R100 ;  /* 0x000000645d037221 */ /* 0x002fe20000010000 */
[----:B------:R-:W-:Y:S02]  /*1f280*/  LOP3.LUT R0, R72, 0xff, RZ, 0xc0, !PT ;  /* 0x000000ff48007812 */ /* 0x000fe400078ec0ff */
[----:B------:R-:W-:Y:S02]  /*1f290*/  PRMT R72, R85, 0x5410, R73 ;  /* 0x0000541055487816 */ /* 0x000fe40000000049 */
[----:B------:R-:W-:Y:S02]  /*1f2a0*/  LOP3.LUT R73, R150, 0xffff, RZ, 0xc0, !PT ;  /* 0x0000ffff96497812 */ /* 0x000fe400078ec0ff */
[----:B------:R-:W-:Y:S01]  /*1f2b0*/  PRMT R0, R0, 0x5410, R84 ;  /* 0x0000541000007816 */ /* 0x000fe20000000054 */
[----:B------:R-:W-:Y:S01]  /*1f2c0*/  IMAD.WIDE.U32 R84, R96, -0x326172a9, RZ ;  /* 0xcd9e8d5760547825 */ /* 0x000fe200078e00ff */
[----:B------:R-:W-:Y:S01]  /*1f2d0*/  SHF.R.U32.HI R73, RZ, 0x8, R73 ;  /* 0x00000008ff497819 */ /* 0x000fe20000011649 */
[----:B------:R-:W1:Y:S01]  /*1f2e0*/  MUFU.EX2 R96, R205 ;  /* 0x000000cd00607308 */ /* 0x000e620000000800 */
[----:B------:R-:W-:Y:S02]  /*1f2f0*/  LOP3.LUT R197, R109, UR31, R88, 0x96, !PT ;  /* 0x0000001f6dc57c12 */ /* 0x000fe4000f8e9658 */
[----:B------:R-:W-:Y:S01]  /*1f300*/  PRMT R196, R89, 0x5410, R73 ;  /* 0x0000541059c47816 */ /* 0x000fe20000000049 */
[----:B------:R-:W-:Y:S01]  /*1f310*/  FADD.FTZ R89, R107, R102 ;  /* 0x000000666b597221 */ /* 0x000fe20000010000 */
[----:B------:R-:W-:Y:S02]  /*1f320*/  SHF.R.U32.HI R172, RZ, 0x18, R90 ;  /* 0x00000018ffac7819 */ /* 0x000fe4000001165a */
[C---:B---3--:R-:W-:Y:S03]  /*1f330*/  F2FP.BF16.F32.PACK_AB R88, R95.reuse, R93 ;  /* 0x0000005d5f58723e */ /* 0x048fe600000010ff */
[----:B------:R-:W3:Y:S01]  /*1f340*/  MUFU.EX2 R109, R209 ;  /* 0x000000d1006d7308 */ /* 0x000ee20000000800 */
[C---:B------:R-:W-:Y:S01]  /*1f350*/  F2FP.BF16.F32.PACK_AB R90, R104.reuse, R107 ;  /* 0x0000006b685a723e */ /* 0x040fe200000010ff */
[----:B------:R-:W-:Y:S01]  /*1f360*/  FADD.FTZ R95, R95, R3 ;  /* 0x000000035f5f7221 */ /* 0x000fe20000010000 */
[--C-:B------:R-:W-:Y:S01]  /*1f370*/  SHF.R.U32.HI R3, RZ, 0x10, R150.reuse ;  /* 0x00000010ff037819 */ /* 0x100fe20000011696 */
[----:B------:R-:W-:Y:S01]  /*1f380*/  FADD.FTZ R89, R104, R89 ;  /* 0x0000005968597221 */ /* 0x000fe20000010000 */
[----:B------:R-:W-:Y:S02]  /*1f390*/  SHF.R.U32.HI R150, RZ, 0x18, R150 ;  /* 0x00000018ff967819 */ /* 0x000fe40000011696 */
[----:B------:R-:W-:Y:S03]  /*1f3a0*/  LOP3.LUT R3, R3, 0xff, RZ, 0xc0, !PT ;  /* 0x000000ff03037812 */ /* 0x000fe600078ec0ff */
[----:B------:R-:W3:Y:S01]  /*1f3b0*/  MUFU.EX2 R107, R208 ;  /* 0x000000d0006b7308 */ /* 0x000ee20000000800 */
[--C-:B------:R-:W-:Y:S01]  /*1f3c0*/  HSET2.LE.AND R73, R0, R131.reuse, PT ;  /* 0x0000008300497233 */ /* 0x100fe20003803000 */
[----:B------:R-:W-:Y:S01]  /*1f3d0*/  FADD.FTZ R0, R105, R101 ;  /* 0x0000006569007221 */ /* 0x000fe20000010000 */
[----:B------:R-:W-:Y:S01]  /*1f3e0*/  PRMT R195, R3, 0x5410, R150 ;  /* 0x0000541003c37816 */ /* 0x000fe20000000096 */
[----:B------:R-:W-:Y:S01]  /*1f3f0*/  FADD.FTZ R3, R98, R97 ;  /* 0x0000006162037221 */ /* 0x000fe20000010000 */
[C---:B------:R-:W-:Y:S01]  /*1f400*/  F2FP.BF16.F32.PACK_AB R93, R94.reuse, R105 ;  /* 0x000000695e5d723e */ /* 0x040fe200000010ff */
[----:B------:R-:W-:Y:S01]  /*1f410*/  FADD.FTZ R94, R94, R0 ;  /* 0x000000005e5e7221 */ /* 0x000fe20000010000 */
[----:B------:R-:W-:Y:S01]  /*1f420*/  LOP3.LUT R115, R91, UR30, R152, 0x96, !PT ;  /* 0x0000001e5b737c12 */ /* 0x000fe2000f8e9698 */
[----:B-1----:R-:W-:Y:S01]  /*1f430*/  FADD.FTZ R0, R96, R95 ;  /* 0x0000005f60007221 */ /* 0x002fe20000010000 */
[C---:B------:R-:W-:Y:S01]  /*1f440*/  F2FP.BF16.F32.PACK_AB R95, R103.reuse, R98 ;  /* 0x00000062675f723e */ /* 0x040fe200000010ff */
[----:B------:R-:W-:Y:S01]  /*1f450*/  FADD.FTZ R103, R103, R3 ;  /* 0x0000000367677221 */ /* 0x000fe20000010000 */
[C---:B---3--:R-:W-:Y:S01]  /*1f460*/  F2FP.BF16.F32.PACK_AB R97, R109.reuse, R96 ;  /* 0x000000606d61723e */ /* 0x048fe200000010ff */
[----:B------:R-:W-:Y:S01]  /*1f470*/  FADD.FTZ R109, R109, R0 ;  /* 0x000000006d6d7221 */ /* 0x000fe20000010000 */
[----:B------:R-:W-:Y:S01]  /*1f480*/  LOP3.LUT R0, R149, UR17, R154, 0x96, !PT ;  /* 0x0000001195007c12 */ /* 0x000fe2000f8e969a */
[----:B------:R-:W-:Y:S01]  /*1f490*/  FADD.FTZ R3, R99, R89 ;  /* 0x0000005963037221 */ /* 0x000fe20000010000 */
[--C-:B------:R-:W-:Y:S01]  /*1f4a0*/  LOP3.LUT R106, R85, UR22, R92.reuse, 0x96, !PT ;  /* 0x00000016556a7c12 */ /* 0x100fe2000f8e965c */
[----:B------:R-:W-:Y:S01]  /*1f4b0*/  IMAD.WIDE.U32 R104, R219, -0x2daee0ad, RZ ;  /* 0xd2511f53db687825 */ /* 0x000fe200078e00ff */
[----:B------:R-:W-:Y:S01]  /*1f4c0*/  F2FP.BF16.F32.PACK_AB R99, R107, R99 ;  /* 0x000000636b63723e */ /* 0x000fe200000010ff */
[----:B------:R-:W1:Y:S01]  /*1f4d0*/  MUFU.EX2 R101, R210 ;  /* 0x000000d200657308 */ /* 0x000e620000000800 */
[----:B------:R-:W-:Y:S01]  /*1f4e0*/  LOP3.LUT R140, R85, UR17, R92, 0x96, !PT ;  /* 0x00000011558c7c12 */ /* 0x000fe2000f8e965c */
[----:B------:R-:W-:Y:S01]  /*1f4f0*/  FADD.FTZ R107, R107, R3 ;  /* 0x000000036b6b7221 */ /* 0x000fe20000010000 */
[----:B------:R-:W-:Y:S02]  /*1f500*/  LOP3.LUT R3, R0, 0xffff, RZ, 0xc0, !PT ;  /* 0x0000ffff00037812 */ /* 0x000fe400078ec0ff */
[C---:B------:R-:W-:Y:S02]  /*1f510*/  LOP3.LUT R91, R84.reuse, 0xffff, RZ, 0xc0, !PT ;  /* 0x0000ffff545b7812 */ /* 0x040fe400078ec0ff */
[----:B------:R-:W-:Y:S02]  /*1f520*/  LOP3.LUT R120, R84, 0xffff, RZ, 0xc0, !PT ;  /* 0x0000ffff54787812 */ /* 0x000fe400078ec0ff */
[----:B------:R-:W-:Y:S02]  /*1f530*/  LOP3.LUT R85, R0, 0xff, RZ, 0xc0, !PT ;  /* 0x000000ff00557812 */ /* 0x000fe400078ec0ff */
[----:B------:R-:W-:Y:S02]  /*1f540*/  SHF.R.U32.HI R3, RZ, 0x8, R3 ;  /* 0x00000008ff037819 */ /* 0x000fe40000011603 */
[--C-:B------:R-:W-:Y:S02]  /*1f550*/  SHF.R.U32.HI R89, RZ, 0x18, R0.reuse ;  /* 0x00000018ff597819 */ /* 0x100fe40000011600 */
[----:B------:R-:W-:Y:S02]  /*1f560*/  PRMT R168, R85, 0x5410, R3 ;  /* 0x0000541055a87816 */ /* 0x000fe40000000003 */
[----:B------:R-:W-:Y:S01]  /*1f570*/  SHF.R.U32.HI R3, RZ, 0x10, R0 ;  /* 0x00000010ff037819 */ /* 0x000fe20000011600 */
[----:B-1----:R-:W-:Y:S01]  /*1f580*/  FADD.FTZ R85, R101, R94 ;  /* 0x0000005e65557221 */ /* 0x002fe20000010000 */
[----:B------:R-:W-:Y:S02]  /*1f590*/  LOP3.LUT R92, R84, 0xff, RZ, 0xc0, !PT ;  /* 0x000000ff545c7812 */ /* 0x000fe400078ec0ff */
[----:B------:R-:W-:Y:S02]  /*1f5a0*/  LOP3.LUT R0, R3, 0xff, RZ, 0xc0, !PT ;  /* 0x000000ff03007812 */ /* 0x000fe400078ec0ff */
[----:B------:R-:W-:Y:S02]  /*1f5b0*/  SHF.R.U32.HI R3, RZ, 0x8, R91 ;  /* 0x00000008ff037819 */ /* 0x000fe4000001165b */
[----:B------:R-:W-:Y:S02]  /*1f5c0*/  PRMT R167, R0, 0x5410, R89 ;  /* 0x0000541000a77816 */ /* 0x000fe40000000059 */
[----:B------:R-:W-:Y:S02]  /*1f5d0*/  PRMT R0, R2, 0x7632, R0 ;  /* 0x0000763202007816 */ /* 0x000fe40000000000 */
[--C-:B------:R-:W-:Y:S02]  /*1f5e0*/  PRMT R202, R92, 0x5410, R3.reuse ;  /* 0x000054105cca7816 */ /* 0x100fe40000000003 */
[----:B------:R-:W-:Y:S02]  /*1f5f0*/  PRMT R3, R74, 0x7632, R3 ;  /* 0x000076324a037816 */ /* 0x000fe40000000003 */
[C---:B------:R-:W-:Y:S01]  /*1f600*/  F2FP.BF16.F32.PACK_AB R101, R110.reuse, R101 ;  /* 0x000000656e65723e */ /* 0x040fe200000010ff */
[----:B------:R-:W-:Y:S01]  /*1f610*/  FADD.FTZ R110, R110, R85 ;  /* 0x000000556e6e7221 */ /* 0x000fe20000010000 */
[--C-:B------:R-:W-:Y:S02]  /*1f620*/  SHF.R.U32.HI R100, RZ, 0x10, R84.reuse ;  /* 0x00000010ff647819 */ /* 0x100fe40000011654 */
[----:B------:R-:W-:Y:S02]  /*1f630*/  LOP3.LUT R136, R84, 0xff, RZ, 0xc0, !PT ;  /* 0x000000ff54887812 */ /* 0x000fe400078ec0ff */
[--C-:B------:R-:W-:Y:S02]  /*1f640*/  SHF.R.U32.HI R151, RZ, 0x18, R84.reuse ;  /* 0x00000018ff977819 */ /* 0x100fe40000011654 */
[--C-:B------:R-:W-:Y:S02]  /*1f650*/  SHF.R.U32.HI R155, RZ, 0x10, R84.reuse ;  /* 0x00000010ff9b7819 */ /* 0x100fe40000011654 */
[----:B------:R-:W-:Y:S02]  /*1f660*/  SHF.R.U32.HI R102, RZ, 0x18, R84 ;  /* 0x00000018ff667819 */ /* 0x000fe40000011654 */
[----:B------:R-:W-:Y:S02]  /*1f670*/  LOP3.LUT R85, R148, 0xff, RZ, 0xc0, !PT ;  /* 0x000000ff94557812 */ /* 0x000fe400078ec0ff */
[----:B------:R-:W-:Y:S02]  /*1f680*/  LOP3.LUT R84, R105, UR25, R234, 0x96, !PT ;  /* 0x0000001969547c12 */ /* 0x000fe4000f8e96ea */
[----:B------:R-:W-:Y:S02]  /*1f690*/  PRMT R150, R85, 0x5410, R80 ;  /* 0x0000541055967816 */ /* 0x000fe40000000050 */
[C---:B------:R-:W-:Y:S02]  /*1f6a0*/  LOP3.LUT R129, R84.reuse, 0xff, RZ, 0xc0, !PT ;  /* 0x000000ff54817812 */ /* 0x040fe400078ec0ff */
[----:B------:R-:W-:Y:S02]  /*1f6b0*/  LOP3.LUT R80, R84, 0xffff, RZ, 0xc0, !PT ;  /* 0x0000ffff54507812 */ /* 0x000fe400078ec0ff */
[--C-:B------:R-:W-:Y:S02]  /*1f6c0*/  SHF.R.U32.HI R119, RZ, 0x10, R84.reuse ;  /* 0x00000010ff777819 */ /* 0x100fe40000011654 */
[--C-:B------:R-:W-:Y:S02]  /*1f6d0*/  SHF.R.U32.HI R124, RZ, 0x18, R84.reuse ;  /* 0x00000018ff7c7819 */ /* 0x100fe40000011654 */
[----:B------:R-:W-:Y:S02]  /*1f6e0*/  PRMT R84, R75, 0x7632, R84 ;  /* 0x000076324b547816 */ /* 0x000fe40000000054 */
[----:B------:R-:W-:Y:S02]  /*1f6f0*/  PRMT R89, R88, 0x7632, R89 ;  /* 0x0000763258597816 */ /* 0x000fe40000000059 */
[----:B------:R-:W-:Y:S02]  /*1f700*/  SHF.R.U32.HI R80, RZ, 0x8, R80 ;  /* 0x00000008ff507819 */ /* 0x000fe40000011650 */
[----:B------:R-:W-:Y:S02]  /*1f710*/  PRMT R92, R90, 0x7632, R92 ;  /* 0x000076325a5c7816 */ /* 0x000fe4000000005c */
[----:B------:R-:W-:Y:S02]  /*1f720*/  LOP3.LUT R91, R80, 0xffff, RZ, 0xc0, !PT ;  /* 0x0000ffff505b7812 */ /* 0x000fe400078ec0ff */
[----:B------:R-:W-:Y:S02]  /*1f730*/  LOP3.LUT R119, R119, 0xff, RZ, 0xc0, !PT ;  /* 0x000000ff77777812 */ /* 0x000fe400078ec0ff */
[----:B------:R-:W-:Y:S02]  /*1f740*/  ISETP.LE.U32.AND P2, PT, R124, UR12, PT ;  /* 0x0000000c7c007c0c */ /* 0x000fe4000bf43070 */
[----:B------:R-:W-:Y:S02]  /*1f750*/  PRMT R94, R93, 0x7632, R94 ;  /* 0x000076325d5e7816 */ /* 0x000fe4000000005e */
[----:B------:R-:W-:Y:S02]  /*1f760*/  PRMT R96, R95, 0x7632, R96 ;  /* 0x000076325f607816 */ /* 0x000fe40000000060 */
[----:B------:R-:W-:Y:S02]  /*1f770*/  PRMT R98, R97, 0x7632, R98 ;  /* 0x0000763261627816 */ /* 0x000fe40000000062 */
[----:B------:R-:W-:Y:S02]  /*1f780*/  LOP3.LUT R114, R105, UR30, R234, 0x96, !PT ;  /* 0x0000001e69727c12 */ /* 0x000fe4000f8e96ea */
[----:B------:R-:W-:Y:S02]  /*1f790*/  SHF.R.U32.HI R81, RZ, 0x18, R104 ;  /* 0x00000018ff517819 */ /* 0x000fe40000011668 */
[--C-:B------:R-:W-:Y:S02]  /*1f7a0*/  SHF.R.U32.HI R85, RZ, 0x10, R148.reuse ;  /* 0x00000010ff557819 */ /* 0x100fe40000011694 */
[----:B------:R-:W-:Y:S02]  /*1f7b0*/  SHF.R.U32.HI R148, RZ, 0x18, R148 ;  /* 0x00000018ff947819 */ /* 0x000fe40000011694 */
[----:B------:R-:W-:Y:S02]  /*1f7c0*/  LOP3.LUT R85, R85, 0xff, RZ, 0xc0, !PT ;  /* 0x000000ff55557812 */ /* 0x000fe400078ec0ff */
[----:B------:R-:W-:Y:S02]  /*1f7d0*/  LOP3.LUT R144, R104, 0xffff, RZ, 0xc0, !PT ;  /* 0x0000ffff68907812 */ /* 0x000fe400078ec0ff */
[----:B------:R-:W-:Y:S02]  /*1f7e0*/  PRMT R148, R85, 0x5410, R148 ;  /* 0x0000541055947816 */ /* 0x000fe40000000094 */
[----:B------:R-:W-:Y:S01]  /*1f7f0*/  HSET2.LE.AND R72, R72, R131, PT ;  /* 0x0000008348487233 */ /* 0x000fe20003803000 */
[----:B------:R-:W-:Y:S01]  /*1f800*/  MUFU.EX2 R85, R216 ;  /* 0x000000d800557308 */ /* 0x000fe20000000800 */
[----:B------:R-:W-:Y:S02]  /*1f810*/  LOP3.LUT R73, R73, R145, RZ, 0xc0, !PT ;  /* 0x0000009149497212 */ /* 0x000fe400078ec0ff */
[--C-:B------:R-:W-:Y:S02]  /*1f820*/  SHF.R.U32.HI R145, RZ, 0x10, R104.reuse ;  /* 0x00000010ff917819 */ /* 0x100fe40000011668 */
[----:B------:R-:W-:Y:S02]  /*1f830*/  LOP3.LUT R72, R72, R146, RZ, 0xc0, !PT ;  /* 0x0000009248487212 */ /* 0x000fe400078ec0ff */
[----:B------:R-:W-:Y:S02]  /*1f840*/  LOP3.LUT R149, R104, 0xff, RZ, 0xc0, !PT ;  /* 0x000000ff68957812 */ /* 0x000fe400078ec0ff */
[----:B------:R-:W-:Y:S01]  /*1f850*/  SHF.R.U32.HI R146, RZ, 0x18, R104 ;  /* 0x00000018ff927819 */ /* 0x000fe20000011668 */
[----:B----4-:R-:W-:Y:S02]  /*1f860*/  @!P3 HFMA2.BF16_V2 R116, -RZ.H0_H0, RZ.H0_H0, -R2.H0_H0 ;  /* 0x200000ffff74b231 */ /* 0x010fe40000340902 */
[----:B------:R-:W-:Y:S03]  /*1f870*/  @!P4 HFMA2.BF16_V2 R113, -RZ.H0_H0, RZ.H0_H0, -R0.H0_H0 ;  /* 0x200000ffff71c231 */ /* 0x000fe60000340900 */
[----:B------:R-:W-:Y:S01]  /*1f880*/  PRMT R133, R116, 0x7610, R133 ;  /* 0x0000761074857816 */ /* 0x000fe20000000085 */
[----:B------:R-:W-:Y:S01]  /*1f890*/  @!P3 STL.S16 [R1+0xa8], R116 ;  /* 0x0000a8740100b387 */ /* 0x000fe20000100600 */
[----:B------:R-:W-:Y:S01]  /*1f8a0*/  ISETP.LE.U32.AND P3, PT, R119, UR12, PT ;  /* 0x0000000c77007c0c */ /* 0x000fe2000bf63070 */
[----:B------:R-:W-:Y:S01]  /*1f8b0*/  @!P5 HFMA2.BF16_V2 R112, -RZ.H0_H0, RZ.H0_H0, -R74.H0_H0 ;  /* 0x200000ffff70d231 */ /* 0x000fe2000034094a */
[----:B------:R-:W-:Y:S01]  /*1f8c0*/  PRMT R156, R113, 0x7610, R156 ;  /* 0x00007610719c7816 */ /* 0x000fe2000000009c */
[----:B------:R-:W-:Y:S01]  /*1f8d0*/  @!P4 STL.S16 [R1+0xa4], R113 ;  /* 0x0000a4710100c387 */ /* 0x000fe20000100600 */
[----:B------:R-:W-:Y:S01]  /*1f8e0*/  ISETP.LE.U32.AND P4, PT, R91, UR12, PT ;  /* 0x0000000c5b007c0c */ /* 0x000fe2000bf83070 */
[----:B--2---:R-:W-:Y:S01]  /*1f8f0*/  @!P0 HFMA2.BF16_V2 R111, -RZ.H0_H0, RZ.H0_H0, -R3.H0_H0 ;  /* 0x200000ffff6f8231 */ /* 0x004fe20000340903 */
[----:B------:R-:W-:Y:S01]  /*1f900*/  PRMT R139, R112, 0x7610, R139 ;  /* 0x00007610708b7816 */ /* 0x000fe2000000008b */
[----:B------:R1:W-:Y:S03]  /*1f910*/  @!P5 STL.S16 [R1+0xa0], R112 ;  /* 0x0000a0700100d387 */ /* 0x0003e60000100600 */
[----:B------:R-:W-:Y:S01]  /*1f920*/  PRMT R154, R111, 0x7610, R154 ;  /* 0x000076106f9a7816 */ /* 0x000fe2000000009a */
[----:B------:R2:W-:Y:S01]  /*1f930*/  @!P0 STL.S16 [R1+0x9c], R111 ;  /* 0x00009c6f01008387 */ /* 0x0005e20000100600 */
[----:B------:R-:W-:Y:S02]  /*1f940*/  ISETP.LE.U32.AND P0, PT, R129, UR12, PT ;  /* 0x0000000c81007c0c */ /* 0x000fe4000bf03070 */
[----:B------:R-:W-:Y:S01]  /*1f950*/  PRMT R232, R139, 0x7610, R232 ;  /* 0x000076108be87816 */ /* 0x000fe200000000e8 */
[----:B------:R3:W4:Y:S04]  /*1f960*/  LDL.S16 R134, [R1+0xd0] ;  /* 0x0000d00001867983 */ /* 0x0007280000100600 */
[----:B------:R3:W3:Y:S04]  /*1f970*/  LDL.S16 R128, [R1+0xcc] ;  /* 0x0000cc0001807983 */ /* 0x0006e80000100600 */
[----:B------:R2:W3:Y:S04]  /*1f980*/  LDL.S16 R127, [R1+0xc8] ;  /* 0x0000c800017f7983 */ /* 0x0004e80000100600 */
[----:B------:R3:W3:Y:S04]  /*1f990*/  LDL.S16 R125, [R1+0xc4] ;  /* 0x0000c400017d7983 */ /* 0x0006e80000100600 */
[----:B------:R3:W3:Y:S01]  /*1f9a0*/  LDL.S16 R123, [R1+0xbc] ;  /* 0x0000bc00017b7983 */ /* 0x0006e20000100600 */
[----:B-1----:R-:W-:Y:S03]  /*1f9b0*/  LOP3.LUT R112, R86, 0xffff, RZ, 0xc0, !PT ;  /* 0x0000ffff56707812 */ /* 0x002fe600078ec0ff */
[----:B------:R1:W3:Y:S01]  /*1f9c0*/  LDL.S16 R121, [R1+0xb8] ;  /* 0x0000b80001797983 */ /* 0x0002e20000100600 */
[----:B------:R-:W-:Y:S03]  /*1f9d0*/  SHF.R.U32.HI R112, RZ, 0x8, R112 ;  /* 0x00000008ff707819 */ /* 0x000fe60000011670 */
[----:B------:R1:W3:Y:S01]  /*1f9e0*/  LDL.S16 R116, [R1+0xb4] ;  /* 0x0000b40001747983 */ /* 0x0002e20000100600 */
[----:B------:R-:W-:Y:S03]  /*1f9f0*/  LOP3.LUT R112, R112, 0xffff, RZ, 0xc0, !PT ;  /* 0x0000ffff70707812 */ /* 0x000fe600078ec0ff */
[----:B------:R1:W3:Y:S01]  /*1fa00*/  LDL.S16 R113, [R1+0xb0] ;  /* 0x0000b00001717983 */ /* 0x0002e20000100600 */
[----:B------:R-:W-:Y:S03]  /*1fa10*/  ISETP.LE.U32.AND P5, PT, R112, UR12, PT ;  /* 0x0000000c70007c0c */ /* 0x000fe6000bfa3070 */
[----:B--2---:R1:W2:Y:S01]  /*1fa20*/  LDL.S16 R111, [R1+0xc0] ;  /* 0x0000c000016f7983 */ /* 0x0042a20000100600 */
[----:B----4-:R-:W-:Y:S09]  /*1fa30*/  @!P6 HFMA2.BF16_V2 R134, -RZ.H0_H0, RZ.H0_H0, -R75.H0_H0 ;  /* 0x200000ffff86e231 */ /* 0x010ff2000034094b */
[----:B---3--:R-:W-:Y:S01]  /*1fa40*/  @!P5 HFMA2.BF16_V2 R128, -RZ.H0_H0, RZ.H0_H0, -R84.H0_H0 ;  /* 0x200000ffff80d231 */ /* 0x008fe20000340954 */
[----:B------:R-:W-:Y:S01]  /*1fa50*/  PRMT R157, R134, 0x7610, R157 ;  /* 0x00007610869d7816 */ /* 0x000fe2000000009d */
[----:B------:R-:W-:Y:S01]  /*1fa60*/  @!P6 STL.S16 [R1+0xd0], R134 ;  /* 0x0000d0860100e387 */ /* 0x000fe20000100600 */
[C---:B------:R-:W-:Y:S01]  /*1fa70*/  LOP3.LUT P6, RZ, R191.reuse, 0x10000000, RZ, 0xc0, !PT ;  /* 0x10000000bfff7812 */ /* 0x040fe200078cc0ff */
[----:B------:R-:W-:Y:S01]  /*1fa80*/  @!P1 HFMA2.BF16_V2 R127, -RZ.H0_H0, RZ.H0_H0, -R88.H0_H0 ;  /* 0x200000ffff7f9231 */ /* 0x000fe20000340958 */
[----:B------:R-:W-:Y:S01]  /*1fa90*/  PRMT R204, R128, 0x7610, R204 ;  /* 0x0000761080cc7816 */ /* 0x000fe200000000cc */
[----:B------:R3:W-:Y:S01]  /*1faa0*/  @!P5 STL.S16 [R1+0xcc], R128 ;  /* 0x0000cc800100d387 */ /* 0x0007e20000100600 */
[----:B------:R-:W-:Y:S02]  /*1fab0*/  LOP3.LUT R191, R191, 0xfbffffff, RZ, 0xc0, !PT ;  /* 0xfbffffffbfbf7812 */ /* 0x000fe400078ec0ff */
[----:B------:R-:W-:Y:S01]  /*1fac0*/  PRMT R205, R127, 0x7610, R205 ;  /* 0x000076107fcd7816 */ /* 0x000fe200000000cd */
[----:B------:R-:W-:Y:S01]  /*1fad0*/  @!P1 STL.S16 [R1+0xc8], R127 ;  /* 0x0000c87f01009387 */ /* 0x000fe20000100600 */
[----:B------:R-:W-:Y:S01]  /*1fae0*/  ISETP.LE.U32.AND P1, PT, R137, UR12, PT ;  /* 0x0000000c89007c0c */ /* 0x000fe2000bf23070 */
[----:B------:R-:W-:Y:S04]  /*1faf0*/  @!P0 HFMA2.BF16_V2 R123, -RZ.H0_H0, RZ.H0_H0, -R90.H0_H0 ;  /* 0x200000ffff7b8231 */ /* 0x000fe8000034095a */
[----:B------:R-:W-:Y:S01]  /*1fb00*/  @!P6 HFMA2.BF16_V2 R125, -RZ.H0_H0, RZ.H0_H0, -R89.H0_H0 ;  /* 0x200000ffff7de231 */ /* 0x000fe20000340959 */
[----:B------:R-:W-:Y:S01]  /*1fb10*/  PRMT R245, R123, 0x7610, R245 ;  /* 0x000076107bf57816 */ /* 0x000fe200000000f5 */
[----:B------:R-:W-:Y:S02]  /*1fb20*/  @!P4 HFMA2.BF16_V2 R121, -RZ.H0_H0, RZ.H0_H0, -R92.H0_H0 ;  /* 0x200000ffff79c231 */ /* 0x000fe4000034095c */
[----:B------:R-:W-:Y:S01]  /*1fb30*/  @!P3 HFMA2.BF16_V2 R116, -RZ.H0_H0, RZ.H0_H0, -R93.H0_H0 ;  /* 0x200000ffff74b231 */ /* 0x000fe2000034095d */
[----:B------:R-:W-:Y:S01]  /*1fb40*/  PRMT R130, R125, 0x7610, R130 ;  /* 0x000076107d827816 */ /* 0x000fe20000000082 */
[----:B------:R4:W-:Y:S01]  /*1fb50*/  @!P6 STL.S16 [R1+0xc4], R125 ;  /* 0x0000c47d0100e387 */ /* 0x0009e20000100600 */
[----:B------:R-:W-:Y:S01]  /*1fb60*/  PRMT R243, R121, 0x7610, R243 ;  /* 0x0000761079f37816 */ /* 0x000fe200000000f3 */
[----:B------:R-:W-:Y:S01]  /*1fb70*/  @!P2 HFMA2.BF16_V2 R113, -RZ.H0_H0, RZ.H0_H0, -R94.H0_H0 ;  /* 0x200000ffff71a231 */ /* 0x000fe2000034095e */
[----:B------:R-:W-:Y:S01]  /*1fb80*/  PRMT R234, R116, 0x7610, R234 ;  /* 0x0000761074ea7816 */ /* 0x000fe200000000ea */
[----:B------:R1:W-:Y:S01]  /*1fb90*/  @!P0 STL.S16 [R1+0xbc], R123 ;  /* 0x0000bc7b01008387 */ /* 0x0003e20000100600 */
[----:B------:R-:W-:Y:S02]  /*1fba0*/  ISETP.LE.U32.AND P0, PT, R135, UR12, PT ;  /* 0x0000000c87007c0c */ /* 0x000fe4000bf03070 */
[----:B------:R-:W-:Y:S01]  /*1fbb0*/  PRMT R224, R113, 0x7610, R224 ;  /* 0x0000761071e07816 */ /* 0x000fe200000000e0 */
[----:B------:R1:W4:Y:S01]  /*1fbc0*/  LDL.S16 R86, [R1+0xd8] ;  /* 0x0000d80001567983 */ /* 0x0003220000100600 */
[----:B---3--:R-:W-:Y:S02]  /*1fbd0*/  LOP3.LUT R128, R104, 0xff, RZ, 0xc0, !PT ;  /* 0x000000ff68807812 */ /* 0x008fe400078ec0ff */
[----:B------:R-:W-:Y:S01]  /*1fbe0*/  ISETP.LE.U32.AND P6, PT, R81, UR12, PT ;  /* 0x0000000c51007c0c */ /* 0x000fe2000bfc3070 */
[----:B------:R3:W3:Y:S01]  /*1fbf0*/  LDL.S16 R80, [R1+0xd4] ;  /* 0x0000d40001507983 */ /* 0x0006e20000100600 */
[----:B------:R-:W-:Y:S04]  /*1fc00*/  PRMT R77, R130, 0x7610, R77 ;  /* 0x00007610824d7816 */ /* 0x000fe8000000004d */
[----:B------:R-:W-:Y:S01]  /*1fc10*/  PRMT R221, R77, 0x7610, R221 ;  /* 0x000076104ddd7816 */ /* 0x000fe200000000dd */
[----:B--2---:R-:W-:Y:S05]  /*1fc20*/  @!P0 HFMA2.BF16_V2 R111, -RZ.H0_H0, RZ.H0_H0, -R95.H0_H0 ;  /* 0x200000ffff6f8231 */ /* 0x004fea000034095f */
[----:B------:R-:W-:Y:S01]  /*1fc30*/  PRMT R203, R111, 0x7610, R203 ;  /* 0x000076106fcb7816 */ /* 0x000fe200000000cb */
[----:B----4-:R2:W4:Y:S04]  /*1fc40*/  LDL.S16 R125, [R1+0xe0] ;  /* 0x0000e000017d7983 */ /* 0x0105280000100600 */
[----:B-1----:R2:W2:Y:S04]  /*1fc50*/  LDL.S16 R123, [R1+0xdc] ;  /* 0x0000dc00017b7983 */ /* 0x0024a80000100600 */
[----:B------:R1:W-:Y:S04]  /*1fc60*/  @!P4 STL.S16 [R1+0xb8], R121 ;  /* 0x0000b8790100c387 */ /* 0x0003e80000100600 */
[----:B------:R1:W-:Y:S01]  /*1fc70*/  @!P3 STL.S16 [R1+0xb4], R116 ;  /* 0x0000b4740100b387 */ /* 0x0003e20000100600 */
[----:B------:R-:W-:Y:S03]  /*1fc80*/  ISETP.LE.U32.AND P3, PT, R122, UR12, PT ;  /* 0x0000000c7a007c0c */ /* 0x000fe6000bf63070 */
[----:B------:R1:W-:Y:S01]  /*1fc90*/  @!P2 STL.S16 [R1+0xb0], R113 ;  /* 0x0000b0710100a387 */ /* 0x0003e20000100600 */
[----:B------:R-:W-:Y:S03]  /*1fca0*/  ISETP.LE.U32.AND P2, PT, R126, UR12, PT ;  /* 0x0000000c7e007c0c */ /* 0x000fe6000bf43070 */
[----:B------:R1:W-:Y:S01]  /*1fcb0*/  @!P0 STL.S16 [R1+0xc0], R111 ;  /* 0x0000c06f01008387 */ /* 0x0003e20000100600 */
[----:B------:R-:W-:Y:S03]  /*1fcc0*/  ISETP.LE.U32.AND P0, PT, R128, UR12, PT ;  /* 0x0000000c80007c0c */ /* 0x000fe6000bf03070 */
[----:B-1----:R1:W2:Y:S01]  /*1fcd0*/  LDL.S16 R121, [R1+0xac] ;  /* 0x0000ac0001797983 */ /* 0x0022a20000100600 */
[----:B------:R-:W-:Y:S10]  /*1fce0*/  MUFU.EX2 R116, R218 ;  /* 0x000000da00747308 */ /* 0x000ff40000000800 */
[----:B------:R1:W2:Y:S10]  /*1fcf0*/  MUFU.EX2 R113, R222 ;  /* 0x000000de00717308 */ /* 0x0002b40000000800 */
[----:B------:R2:W2:Y:S01]  /*1fd00*/  MUFU.EX2 R111, R223 ;  /* 0x000000df006f7308 */ /* 0x0004a20000000800 */
[----:B------:R-:W-:Y:S02]  /*1fd10*/  @!P1 HFMA2.BF16_V2 R86, -RZ.H0_H0, RZ.H0_H0, -R98.H0_H0 ;  /* 0x200000ffff569231 */ /* 0x000fe40000340962 */
[----:B---3--:R-:W-:Y:S03]  /*1fd20*/  @!P0 HFMA2.BF16_V2 R80, -RZ.H0_H0, RZ.H0_H0, -R99.H0_H0 ;  /* 0x200000ffff508231 */ /* 0x008fe60000340963 */
[----:B-1----:R-:W-:Y:S02]  /*1fd30*/  PRMT R222, R86, 0x7610, R222 ;  /* 0x0000761056de7816 */ /* 0x002fe400000000de */
[----:B------:R-:W-:Y:S01]  /*1fd40*/  PRMT R219, R80, 0x7610, R219 ;  /* 0x0000761050db7816 */ /* 0x000fe200000000db */
[----:B----4-:R-:W-:Y:S02]  /*1fd50*/  @!P3 HFMA2.BF16_V2 R125, -RZ.H0_H0, RZ.H0_H0, -R96.H0_H0 ;  /* 0x200000ffff7db231 */ /* 0x010fe40000340960 */
[----:B--2---:R-:W-:Y:S03]  /*1fd60*/  @!P2 HFMA2.BF16_V2 R123, -RZ.H0_H0, RZ.H0_H0, -R97.H0_H0 ;  /* 0x200000ffff7ba231 */ /* 0x004fe60000340961 */
[----:B------:R-:W-:Y:S01]  /*1fd70*/  PRMT R152, R125, 0x7610, R152 ;  /* 0x000076107d987816 */ /* 0x000fe20000000098 */
[----:B------:R1:W-:Y:S01]  /*1fd80*/  @!P3 STL.S16 [R1+0xe0], R125 ;  /* 0x0000e07d0100b387 */ /* 0x0003e20000100600 */
[----:B------:R-:W-:Y:S03]  /*1fd90*/  PRMT R223, R123, 0x7610, R223 ;  /* 0x000076107bdf7816 */ /* 0x000fe600000000df */
[----:B------:R2:W-:Y:S04]  /*1fda0*/  @!P2 STL.S16 [R1+0xdc], R123 ;  /* 0x0000dc7b0100a387 */ /* 0x0005e80000100600 */
[----:B------:R3:W-:Y:S04]  /*1fdb0*/  @!P1 STL.S16 [R1+0xd8], R86 ;  /* 0x0000d85601009387 */ /* 0x0007e80000100600 */
[----:B------:R4:W-:Y:S01]  /*1fdc0*/  @!P0 STL.S16 [R1+0xd4], R80 ;  /* 0x0000d45001008387 */ /* 0x0009e20000100600 */
[----:B-1----:R-:W-:Y:S02]  /*1fdd0*/  LOP3.LUT R125, R106, 0xff, RZ, 0xc0, !PT ;  /* 0x000000ff6a7d7812 */ /* 0x002fe400078ec0ff */
[----:B--2---:R-:W-:Y:S02]  /*1fde0*/  SHF.R.U32.HI R123, RZ, 0x10, R104 ;  /* 0x00000010ff7b7819 */ /* 0x004fe40000011668 */
[----:B---3--:R-:W-:Y:S02]  /*1fdf0*/  LOP3.LUT R86, R100, 0xff, RZ, 0xc0, !PT ;  /* 0x000000ff64567812 */ /* 0x008fe400078ec0ff */
[----:B------:R-:W-:Y:S02]  /*1fe00*/  PRMT R100, R99, 0x7632, R100 ;  /* 0x0000763263647816 */ /* 0x000fe40000000064 */
[----:B----4-:R-:W-:Y:S02]  /*1fe10*/  LOP3.LUT R80, R104, 0xffff, RZ, 0xc0, !PT ;  /* 0x0000ffff68507812 */ /* 0x010fe400078ec0ff */
[----:B------:R-:W-:Y:S02]  /*1fe20*/  PRMT R201, R86, 0x5410, R102 ;  /* 0x0000541056c97816 */ /* 0x000fe40000000066 */
[----:B------:R-:W-:Y:S02]  /*1fe30*/  SHF.R.U32.HI R80, RZ, 0x8, R80 ;  /* 0x00000008ff507819 */ /* 0x000fe40000011650 */
[----:B------:R-:W-:Y:S02]  /*1fe40*/  LOP3.LUT R123, R123, 0xff, RZ, 0xc0, !PT ;  /* 0x000000ff7b7b7812 */ /* 0x000fe400078ec0ff */
[----:B------:R-:W-:Y:S01]  /*1fe50*/  LOP3.LUT R127, R80, 0xffff, RZ, 0xc0, !PT ;  /* 0x0000ffff507f7812 */ /* 0x000fe200078ec0ff */
[----:B------:R-:W-:Y:S01]  /*1fe60*/  FADD.FTZ R80, R113, R103 ;  /* 0x0000006771507221 */ /* 0x000fe20000010000 */
[----:B------:R-:W-:Y:S02]  /*1fe70*/  ISETP.LE.U32.AND P1, PT, R123, UR12, PT ;  /* 0x0000000c7b007c0c */ /* 0x000fe4000bf23070 */
[----:B------:R-:W-:Y:S02]  /*1fe80*/  ISETP.LE.U32.AND P0, PT, R127, UR12, PT ;  /* 0x0000000c7f007c0c */ /* 0x000fe4000bf03070 */
[----:B------:R-:W-:Y:S02]  /*1fe90*/  PRMT R102, R101, 0x7632, R102 ;  /* 0x0000763265667816 */ /* 0x000fe40000000066 */
[C---:B------:R-:W-:Y:S01]  /*1fea0*/  F2FP.BF16.F32.PACK_AB R103, R111.reuse, R113 ;  /* 0x000000716f67723e */ /* 0x040fe200000010ff */
[----:B------:R-:W-:Y:S01]  /*1feb0*/  FADD.FTZ R111, R111, R80 ;  /* 0x000000506f6f7221 */ /* 0x000fe20000010000 */
[----:B------:R-:W-:Y:S01]  /*1fec0*/  F2FP.BF16.F32.PACK_AB R105, R142, R116 ;  /* 0x000000748e69723e */ /* 0x000fe200000010ff */
[----:B------:R-:W-:Y:S01]  /*1fed0*/  FADD.FTZ R80, R116, R109 ;  /* 0x0000006d74507221 */ /* 0x000fe20000010000 */
[----:B------:R-:W-:Y:S01]  /*1fee0*/  PRMT R104, R103, 0x7632, R104 ;  /* 0x0000763267687816 */ /* 0x000fe20000000068 */
[----:B------:R1:W2:Y:S02]  /*1fef0*/  MUFU.EX2 R109, R217 ;  /* 0x000000d9006d7308 */ /* 0x0002a40000000800 */
[----:B------:R-:W-:Y:S01]  /*1ff00*/  FADD.FTZ R142, R142, R80 ;  /* 0x000000508e8e7221 */ /* 0x000fe20000010000 */
[----:B------:R-:W-:Y:S01]  /*1ff10*/  FADD.FTZ R80, R85, R107 ;  /* 0x0000006b55507221 */ /* 0x000fe20000010000 */
[C---:B------:R-:W-:Y:S01]  /*1ff20*/  F2FP.BF16.F32.PACK_AB R107, R141.reuse, R85 ;  /* 0x000000558d6b723e */ /* 0x040fe200000010ff */
[----:B------:R-:W-:Y:S01]  /*1ff30*/  @!P0 HFMA2.BF16_V2 R121, -RZ.H0_H0, RZ.H0_H0, -R100.H0_H0 ;  /* 0x200000ffff798231 */ /* 0x000fe20000340964 */
[----:B------:R-:W-:Y:S01]  /*1ff40*/  LOP3.LUT R85, R106, 0xffff, RZ, 0xc0, !PT ;  /* 0x0000ffff6a557812 */ /* 0x000fe200078ec0ff */
[----:B------:R-:W-:Y:S01]  /*1ff50*/  FADD.FTZ R141, R141, R80 ;  /* 0x000000508d8d7221 */ /* 0x000fe20000010000 */
[----:B------:R-:W-:Y:S02]  /*1ff60*/  IMAD.WIDE.U32 R80, R117, -0x326172a9, RZ ;  /* 0xcd9e8d5775507825 */ /* 0x000fe400078e00ff */
[----:B------:R3:W-:Y:S01]  /*1ff70*/  @!P0 STL.S16 [R1+0xac], R121 ;  /* 0x0000ac7901008387 */ /* 0x0007e20000100600 */
[----:B------:R-:W-:Y:S01]  /*1ff80*/  PRMT R218, R121, 0x7610, R218 ;  /* 0x0000761079da7816 */ /* 0x000fe200000000da */
[----:B------:R4:W2:Y:S01]  /*1ff90*/  MUFU.EX2 R117, R220 ;  /* 0x000000dc00757308 */ /* 0x0008a20000000800 */
[----:B------:R-:W-:Y:S01]  /*1ffa0*/  ISETP.LE.U32.AND P0, PT, R125, UR12, PT ;  /* 0x0000000c7d007c0c */ /* 0x000fe2000bf03070 */
[----:B------:R2:W2:Y:S01]  /*1ffb0*/  LDL.S16 R134, [R1+0xf8] ;  /* 0x0000f80001867983 */ /* 0x0004a20000100600 */
[----:B------:R-:W-:Y:S02]  /*1ffc0*/  SHF.R.U32.HI R76, RZ, 0x10, R80 ;  /* 0x00000010ff4c7819 */ /* 0x000fe40000011650 */
[----:B------:R-:W-:Y:S01]  /*1ffd0*/  LOP3.LUT R130, R80, 0xff, RZ, 0xc0, !PT ;  /* 0x000000ff50827812 */ /* 0x000fe200078ec0ff */
[----:B------:R2:W2:Y:S01]  /*1ffe0*/  LDL.S16 R86, [R1+0x110] ;  /* 0x0001100001567983 */ /* 0x0004a20000100600 */
[----:B------:R-:W-:Y:S02]  /*1fff0*/  LOP3.LUT R76, R76, 0xff, RZ, 0xc0, !PT ;  /* 0x000000ff4c4c7812 */ /* 0x000fe400078ec0ff */
[----:B-1----:R-:W-:Y:S01]  /*20000*/  PRMT R217, R205, 0x7610, R217 ;  /* 0x00007610cdd97816 */ /* 0x002fe200000000d9 */
[----:B------:R1:W2:Y:S01]  /*20010*/  LDL.S16 R138, [R1+0x10c] ;  /* 0x00010c00018a7983 */ /* 0x0002a20000100600 */
[----:B----4-:R-:W-:Y:S03]  /*20020*/  PRMT R220, R204, 0x7610, R220 ;  /* 0x00007610ccdc7816 */ /* 0x010fe600000000dc */
[----:B---3--:R1:W3:Y:S01]  /*20030*/  LDL.S16 R121, [R1+0xf4] ;  /* 0x0000f40001797983 */ /* 0x0082e20000100600 */
[----:B--2---:R-:W-:Y:S02]  /*20040*/  @!P1 HFMA2.BF16_V2 R134, -RZ.H0_H0, RZ.H0_H0, -R101.H0_H0 ;  /* 0x200000ffff869231 */ /* 0x004fe40000340965 */
[----:B------:R-:W-:Y:S03]  /*20050*/  @!P0 HFMA2.BF16_V2 R86, -RZ.H0_H0, RZ.H0_H0, -R103.H0_H0 ;  /* 0x200000ffff568231 */ /* 0x000fe60000340967 */
[----:B------:R-:W-:Y:S01]  /*20060*/  PRMT R216, R134, 0x7610, R216 ;  /* 0x0000761086d87816 */ /* 0x000fe200000000d8 */
[----:B------:R2:W-:Y:S01]  /*20070*/  @!P1 STL.S16 [R1+0xf8], R134 ;  /* 0x0000f88601009387 */ /* 0x0005e20000100600 */
[----:B------:R-:W-:Y:S01]  /*20080*/  PRMT R214, R86, 0x7610, R214 ;  /* 0x0000761056d67816 */ /* 0x000fe200000000d6 */
[----:B---3--:R-:W-:Y:S05]  /*20090*/  @!P6 HFMA2.BF16_V2 R121, -RZ.H0_H0, RZ.H0_H0, -R102.H0_H0 ;  /* 0x200000ffff79e231 */ /* 0x008fea0000340966 */
[----:B------:R-:W-:Y:S01]  /*200a0*/  PRMT R215, R121, 0x7610, R215 ;  /* 0x0000761079d77816 */ /* 0x000fe200000000d7 */
[----:B------:R3:W-:Y:S01]  /*200b0*/  @!P6 STL.S16 [R1+0xf4], R121 ;  /* 0x0000f4790100e387 */ /* 0x0007e20000100600 */
[C-C-:B--2---:R-:W-:Y:S03]  /*200c0*/  LOP3.LUT R134, R81.reuse, UR17, R108.reuse, 0x96, !PT ;  /* 0x0000001151867c12 */ /* 0x144fe6000f8e966c */
[----:B------:R2:W-:Y:S01]  /*200d0*/  @!P0 STL.S16 [R1+0x110], R86 ;  /* 0x0001105601008387 */ /* 0x0005e20000100600 */
[----:B---3--:R-:W-:Y:S02]  /*200e0*/  SHF.R.U32.HI R121, RZ, 0x8, R85 ;  /* 0x00000008ff797819 */ /* 0x008fe40000011655 */
[----:B------:R-:W-:Y:S02]  /*200f0*/  LOP3.LUT R85, R81, UR22, R108, 0x96, !PT ;  /* 0x0000001651557c12 */ /* 0x000fe4000f8e966c */
[----:B------:R-:W-:Y:S01]  /*20100*/  LOP3.LUT R121, R121, 0xffff, RZ, 0xc0, !PT ;  /* 0x0000ffff79797812 */ /* 0x000fe200078ec0ff */
[----:B--2---:R-:W-:Y:S01]  /*20110*/  FADD.FTZ R86, R109, R110 ;  /* 0x0000006e6d567221 */ /* 0x004fe20000010000 */
[----:B------:R-:W-:Y:S02]  /*20120*/  F2FP.BF16.F32.PACK_AB R109, R117, R109 ;  /* 0x0000006d756d723e */ /* 0x000fe400000010ff */
[----:B------:R-:W-:Y:S01]  /*20130*/  ISETP.LE.U32.AND P0, PT, R121, UR12, PT ;  /* 0x0000000c79007c0c */ /* 0x000fe2000bf03070 */
[----:B------:R-:W-:Y:S01]  /*20140*/  FADD.FTZ R117, R117, R86 ;  /* 0x0000005675757221 */ /* 0x000fe20000010000 */
[C---:B------:R-:W-:Y:S02]  /*20150*/  LOP3.LUT R86, R80.reuse, 0xffff, RZ, 0xc0, !PT ;  /* 0x0000ffff50567812 */ /* 0x040fe400078ec0ff */
[----:B------:R-:W-:Y:S02]  /*20160*/  LOP3.LUT R110, R80, 0xff, RZ, 0xc0, !PT ;  /* 0x000000ff506e7812 */ /* 0x000fe400078ec0ff */
[----:B------:R-:W-:Y:S02]  /*20170*/  SHF.R.U32.HI R86, RZ, 0x8, R86 ;  /* 0x00000008ff567819 */ /* 0x000fe40000011656 */
[--C-:B------:R-:W-:Y:S02]  /*20180*/  SHF.R.U32.HI R108, RZ, 0x18, R106.reuse ;  /* 0x00000018ff6c7819 */ /* 0x100fe4000001166a */
[----:B------:R-:W-:Y:S02]  /*20190*/  LOP3.LUT R79, R85, 0xffff, RZ, 0xc0, !PT ;  /* 0x0000ffff554f7812 */ /* 0x000fe400078ec0ff */
[----:B------:R-:W-:Y:S01]  /*201a0*/  SHF.R.U32.HI R106, RZ, 0x10, R106 ;  /* 0x00000010ff6a7819 */ /* 0x000fe2000001166a */
[----:B------:R-:W-:Y:S01]  /*201b0*/  @!P0 HFMA2.BF16_V2 R138, -RZ.H0_H0, RZ.H0_H0, -R104.H0_H0 ;  /* 0x200000ffff8a8231 */ /* 0x000fe20000340968 */
[----:B------:R-:W-:Y:S02]  /*201c0*/  PRMT R199, R110, 0x5410, R86 ;  /* 0x000054106ec77816 */ /* 0x000fe40000000056 */
[----:B------:R-:W-:Y:S02]  /*201d0*/  SHF.R.U32.HI R86, RZ, 0x8, R79 ;  /* 0x00000008ff567819 */ /* 0x000fe4000001164f */
[----:B------:R-:W-:Y:S01]  /*201e0*/  PRMT R213, R138, 0x7610, R213 ;  /* 0x000076108ad57816 */ /* 0x000fe200000000d5 */
[----:B------:R2:W-:Y:S01]  /*201f0*/  @!P0 STL.S16 [R1+0x10c], R138 ;  /* 0x00010c8a01008387 */ /* 0x0005e20000100600 */
[----:B------:R-:W-:Y:S02]  /*20200*/  LOP3.LUT R79, R106, 0xff, RZ, 0xc0, !PT ;  /* 0x000000ff6a4f7812 */ /* 0x000fe400078ec0ff */
[----:B------:R-:W-:Y:S01]  /*20210*/  ISETP.LE.U32.AND P0, PT, R108, UR12, PT ;  /* 0x0000000c6c007c0c */ /* 0x000fe2000bf03070 */
[----:B------:R1:W3:Y:S01]  /*20220*/  LDL.S16 R198, [R1+0x108] ;  /* 0x0001080001c67983 */ /* 0x0002e20000100600 */
[----:B------:R-:W-:Y:S02]  /*20230*/  ISETP.LE.U32.AND P1, PT, R79, UR12, PT ;  /* 0x0000000c4f007c0c */ /* 0x000fe4000bf23070 */
[----:B------:R-:W-:Y:S01]  /*20240*/  LOP3.LUT R108, R85, 0xff, RZ, 0xc0, !PT ;  /* 0x000000ff556c7812 */ /* 0x000fe200078ec0ff */
[----:B------:R1:W4:Y:S01]  /*20250*/  LDL.S16 R143, [R1+0x104] ;  /* 0x00010400018f7983 */ /* 0x0003220000100600 */
[----:B------:R-:W-:Y:S02]  /*20260*/  PRMT R106, R105, 0x7632, R106 ;  /* 0x00007632696a7816 */ /* 0x000fe4000000006a */
[----:B------:R-:W-:Y:S01]  /*20270*/  ISETP.LE.U32.AND P5, PT, R108, UR12, PT ;  /* 0x0000000c6c007c0c */ /* 0x000fe2000bfa3070 */
[----:B------:R1:W4:Y:S01]  /*20280*/  LDL.S16 R116, [R1+0xec] ;  /* 0x0000ec0001747983 */ /* 0x0003220000100600 */
[--C-:B------:R-:W-:Y:S02]  /*20290*/  SHF.R.U32.HI R108, RZ, 0x10, R85.reuse ;  /* 0x00000010ff6c7819 */ /* 0x100fe40000011655 */
[----:B------:R-:W-:Y:S01]  /*202a0*/  LOP3.LUT R86, R86, 0xffff, RZ, 0xc0, !PT ;  /* 0x0000ffff56567812 */ /* 0x000fe200078ec0ff */
[----:B------:R1:W4:Y:S01]  /*202b0*/  LDL.S16 R113, [R1+0xe8] ;  /* 0x0000e80001717983 */ /* 0x0003220000100600 */
[----:B------:R-:W-:Y:S02]  /*202c0*/  LOP3.LUT R110, R108, 0xff, RZ, 0xc0, !PT ;  /* 0x000000ff6c6e7812 */ /* 0x000fe400078ec0ff */
[----:B------:R-:W-:Y:S02]  /*202d0*/  ISETP.LE.U32.AND P4, PT, R86, UR12, PT ;  /* 0x0000000c56007c0c */ /* 0x000fe4000bf83070 */
[----:B------:R-:W-:Y:S02]  /*202e0*/  ISETP.LE.U32.AND P3, PT, R110, UR12, PT ;  /* 0x0000000c6e007c0c */ /* 0x000fe4000bf63070 */
[----:B------:R-:W-:Y:S02]  /*202f0*/  PRMT R108, R107, 0x7632, R108 ;  /* 0x000076326b6c7816 */ /* 0x000fe4000000006c */
[----:B------:R-:W-:Y:S01]  /*20300*/  LOP3.LUT R81, R80, 0xffff, RZ, 0xc0, !PT ;  /* 0x0000ffff50517812 */ /* 0x000fe200078ec0ff */
[----:B--2---:R1:W2:Y:S01]  /*20310*/  LDL.S16 R138, [R1+0xf0] ;  /* 0x0000f000018a7983 */ /* 0x0042a20000100600 */
[----:B------:R-:W-:Y:S02]  /*20320*/  SHF.R.U32.HI R85, RZ, 0x18, R85 ;  /* 0x00000018ff557819 */ /* 0x000fe40000011655 */
[----:B------:R-:W-:Y:S02]  /*20330*/  PRMT R110, R109, 0x7632, R110 ;  /* 0x000076326d6e7816 */ /* 0x000fe4000000006e */
[----:B------:R-:W-:Y:S02]  /*20340*/  ISETP.LE.U32.AND P2, PT, R85, UR12, PT ;  /* 0x0000000c55007c0c */ /* 0x000fe4000bf43070 */
[----:B------:R-:W-:Y:S02]  /*20350*/  @P0 LOP3.LUT R191, R191, 0x4000000, RZ, 0xfc, !PT ;  /* 0x04000000bfbf0812 */ /* 0x000fe400078efcff */
[----:B------:R-:W-:Y:S01]  /*20360*/  PRMT R86, R133, 0x7610, R86 ;  /* 0x0000761085567816 */ /* 0x000fe20000000056 */
[----:B------:R-:W-:Y:S01]  /*20370*/  IMAD.WIDE.U32 R132, R132, -0x2daee0ad, RZ ;  /* 0xd2511f5384847825 */ /* 0x000fe200078e00ff */
[----:B------:R-:W-:Y:S02]  /*20380*/  LOP3.LUT R191, R191, 0xf7ffffff, RZ, 0xc0, !PT ;  /* 0xf7ffffffbfbf7812 */ /* 0x000fe400078ec0ff */
[----:B------:R-:W-:Y:S02]  /*20390*/  PRMT R85, R2, 0x5410, R0 ;  /* 0x0000541002557816 */ /* 0x000fe40000000000 */
[----:B------:R-:W-:Y:S02]  /*203a0*/  LOP3.LUT R139, R133, UR30, R166, 0x96, !PT ;  /* 0x0000001e858b7c12 */ /* 0x000fe4000f8e96a6 */
[----:B------:R-:W-:Y:S01]  /*203b0*/  @P5 LOP3.LUT R191, R191, 0x8000000, RZ, 0xfc, !PT ;  /* 0x08000000bfbf5812 */ /* 0x000fe200078efcff */
[----:B---3--:R-:W-:Y:S02]  /*203c0*/  @!P1 HFMA2.BF16_V2 R198, -RZ.H0_H0, RZ.H0_H0, -R105.H0_H0 ;  /* 0x200000ffffc69231 */ /* 0x008fe40000340969 */
[----:B----4-:R-:W-:Y:S03]  /*203d0*/  @!P0 HFMA2.BF16_V2 R143, -RZ.H0_H0, RZ.H0_H0, -R106.H0_H0 ;  /* 0x200000ffff8f8231 */ /* 0x010fe6000034096a */
[----:B------:R-:W-:Y:S01]  /*203e0*/  PRMT R212, R198, 0x7610, R212 ;  /* 0x00007610c6d47816 */ /* 0x000fe200000000d4 */
[----:B------:R-:W-:Y:S01]  /*203f0*/  @!P1 STL.S16 [R1+0x108], R198 ;  /* 0x000108c601009387 */ /* 0x000fe20000100600 */
[----:B------:R-:W-:Y:S01]  /*20400*/  ISETP.LE.U32.AND P1, PT, R136, UR12, PT ;  /* 0x0000000c88007c0c */ /* 0x000fe2000bf23070 */
[----:B------:R-:W-:Y:S01]  /*20410*/  @!P4 HFMA2.BF16_V2 R116, -RZ.H0_H0, RZ.H0_H0, -R108.H0_H0 ;  /* 0x200000ffff74c231 */ /* 0x000fe2000034096c */
[----:B------:R-:W-:Y:S01]  /*20420*/  PRMT R211, R143, 0x7610, R211 ;  /* 0x000076108fd37816 */ /* 0x000fe200000000d3 */
[----:B------:R3:W-:Y:S01]  /*20430*/  @!P0 STL.S16 [R1+0x104], R143 ;  /* 0x0001048f01008387 */ /* 0x0007e20000100600 */
[----:B------:R-:W-:Y:S02]  /*20440*/  @!P3 HFMA2.BF16_V2 R113, -RZ.H0_H0, RZ.H0_H0, -R109.H0_H0 ;  /* 0x200000ffff71b231 */ /* 0x000fe4000034096d */
[----:B------:R-:W-:Y:S03]  /*20450*/  PRMT R209, R116, 0x7610, R209 ;  /* 0x0000761074d17816 */ /* 0x000fe600000000d1 */
[----:B------:R-:W-:Y:S01]  /*20460*/  PRMT R208, R113, 0x7610, R208 ;  /* 0x0000761071d07816 */ /* 0x000fe200000000d0 */
[----:B--2---:R-:W-:Y:S05]  /*20470*/  @!P5 HFMA2.BF16_V2 R138, -RZ.H0_H0, RZ.H0_H0, -R107.H0_H0 ;  /* 0x200000ffff8ad231 */ /* 0x004fea000034096b */
[----:B------:R-:W-:Y:S01]  /*20480*/  PRMT R210, R138, 0x7610, R210 ;  /* 0x000076108ad27816 */ /* 0x000fe200000000d2 */
[----:B------:R2:W-:Y:S01]  /*20490*/  @!P5 STL.S16 [R1+0xf0], R138 ;  /* 0x0000f08a0100d387 */ /* 0x0005e20000100600 */
[----:B------:R-:W-:Y:S03]  /*204a0*/  ISETP.LE.U32.AND P5, PT, R194, UR12, PT ;  /* 0x0000000cc2007c0c */ /* 0x000fe6000bfa3070 */
[----:B------:R4:W-:Y:S01]  /*204b0*/  @!P4 STL.S16 [R1+0xec], R116 ;  /* 0x0000ec740100c387 */ /* 0x0009e20000100600 */
[--C-:B---3--:R-:W-:Y:S03]  /*204c0*/  SHF.R.U32.HI R143, RZ, 0x18, R80.reuse ;  /* 0x00000018ff8f7819 */ /* 0x108fe60000011650 */
[----:B------:R3:W-:Y:S06]  /*204d0*/  @!P3 STL.S16 [R1+0xe8], R113 ;  /* 0x0000e8710100b387 */ /* 0x0007ec0000100600 */
[----:B------:R-:W-:Y:S02]  /*204e0*/  @!P5 PRMT R2, R86, 0x5410, RZ ;  /* 0x000054105602d816 */ /* 0x000fe400000000ff */
[----:B------:R-:W-:Y:S02]  /*204f0*/  PRMT R86, R74, 0x5410, R3 ;  /* 0x000054104a567816 */ /* 0x000fe40000000003 */
[----:B------:R-:W-:Y:S01]  /*20500*/  ISETP.LE.U32.AND P5, PT, R175, UR12, PT ;  /* 0x0000000caf007c0c */ /* 0x000fe2000bfa3070 */
[----:B------:R-:W-:Y:S01]  /*20510*/  STG.E.U16 desc[UR26][R164.64+0xe], R2 ;  /* 0x00000e02a4007986 */ /* 0x000fe2000c10151a */
[--C-:B--2---:R-:W-:Y:S02]  /*20520*/  SHF.R.U32.HI R138, RZ, 0x10, R80.reuse ;  /* 0x00000010ff8a7819 */ /* 0x104fe40000011650 */
[----:B------:R-:W-:Y:S01]  /*20530*/  SHF.R.U32.HI R80, RZ, 0x18, R80 ;  /* 0x00000018ff507819 */ /* 0x000fe20000011650 */
[----:B----4-:R2:W4:Y:S03]  /*20540*/  MUFU.EX2 R116, R229 ;  /* 0x000000e500747308 */ /* 0x0105260000000800 */
[----:B------:R-:W-:Y:S05]  /*20550*/  PRMT R198, R76, 0x5410, R80 ;  /* 0x000054104cc67816 */ /* 0x000fea0000000050 */
[----:B------:R-:W-:Y:S01]  /*20560*/  @!P5 PRMT R74, R232, 0x5410, RZ ;  /* 0x00005410e84ad816 */ /* 0x000fe200000000ff */
[----:B------:R1:W4:Y:S01]  /*20570*/  LDL.S16 R80, [R1+0xe4] ;  /* 0x0000e40001507983 */ /* 0x0003220000100600 */
[----:B------:R-:W-:Y:S03]  /*20580*/  ISETP.LE.U32.AND P5, PT, R170, UR12, PT ;  /* 0x0000000caa007c0c */ /* 0x000fe6000bfa3070 */
[----:B---3--:R1:W3:Y:S01]  /*20590*/  LDL.S16 R113, [R1+0x100] ;  /* 0x0001000001717983 */ /* 0x0082e20000100600 */
[----:B--2---:R-:W-:Y:S01]  /*205a0*/  PRMT R229, R157, 0x7610, R229 ;  /* 0x000076109de57816 */ /* 0x004fe200000000e5 */
[----:B----4-:R-:W-:Y:S01]  /*205b0*/  FADD.FTZ R76, R116, R111 ;  /* 0x0000006f744c7221 */ /* 0x010fe20000010000 */
[C---:B------:R-:W-:Y:S01]  /*205c0*/  F2FP.BF16.F32.PACK_AB R116, R78.reuse, R116 ;  /* 0x000000744e74723e */ /* 0x040fe200000010ff */
[----:B------:R-:W2:Y:S02]  /*205d0*/  MUFU.EX2 R111, R231 ;  /* 0x000000e7006f7308 */ /* 0x000ea40000000800 */
[----:B------:R-:W-:Y:S01]  /*205e0*/  FADD.FTZ R78, R78, R76 ;  /* 0x0000004c4e4e7221 */ /* 0x000fe20000010000 */
[--C-:B------:R-:W-:Y:S02]  /*205f0*/  SHF.R.U32.HI R76, RZ, 0x8, R120.reuse ;  /* 0x00000008ff4c7819 */ /* 0x100fe40000011678 */
[----:B------:R-:W-:Y:S02]  /*20600*/  PRMT R120, R116, 0x7632, R120 ;  /* 0x0000763274787816 */ /* 0x000fe40000000078 */
[----:B------:R-:W-:Y:S04]  /*20610*/  LOP3.LUT R76, R76, 0xffff, RZ, 0xc0, !PT ;  /* 0x0000ffff4c4c7812 */ /* 0x000fe800078ec0ff */
[----:B------:R-:W-:Y:S01]  /*20620*/  ISETP.LE.U32.AND P0, PT, R76, UR12, PT ;  /* 0x0000000c4c007c0c */ /* 0x000fe2000bf03070 */
[----:B--2---:R-:W-:Y:S01]  /*20630*/  FADD.FTZ R77, R111, R142 ;  /* 0x0000008e6f4d7221 */ /* 0x004fe20000010000 */
[----:B------:R-:W-:Y:S02]  /*20640*/  @!P2 HFMA2.BF16_V2 R80, -RZ.H0_H0, RZ.H0_H0, -R110.H0_H0 ;  /* 0x200000ffff50a231 */ /* 0x000fe4000034096e */
[----:B---3--:R-:W-:Y:S03]  /*20650*/  @!P1 HFMA2.BF16_V2 R113, -RZ.H0_H0, RZ.H0_H0, -R116.H0_H0 ;  /* 0x200000ffff719231 */ /* 0x008fe60000340974 */
[----:B------:R-:W-:Y:S01]  /*20660*/  PRMT R207, R80, 0x7610, R207 ;  /* 0x0000761050cf7816 */ /* 0x000fe200000000cf */
[----:B------:R2:W-:Y:S01]  /*20670*/  @!P2 STL.S16 [R1+0xe4], R80 ;  /* 0x0000e4500100a387 */ /* 0x0005e20000100600 */
[----:B------:R-:W-:Y:S03]  /*20680*/  PRMT R206, R113, 0x7610, R206 ;  /* 0x0000761071ce7816 */ /* 0x000fe600000000ce */
[----:B--2---:R1:W2:Y:S04]  /*20690*/  LDL.S16 R80, [R1+0xfc] ;  /* 0x0000fc0001507983 */ /* 0x0042a80000100600 */
[----:B------:R3:W-:Y:S01]  /*206a0*/  @!P1 STL.S16 [R1+0x100], R113 ;  /* 0x0001007101009387 */ /* 0x0007e20000100600 */
[----:B------:R-:W-:Y:S04]  /*206b0*/  IADD3 R205, P1, R158, -0x80, RZ ;  /* 0xffffff809ecd7810 */ /* 0x000fe80007f3e0ff */
[----:B------:R-:W-:Y:S02]  /*206c0*/  IADD3.X R204, R159, -0x1, RZ, P1, !PT ;  /* 0xffffffff9fcc7810 */ /* 0x000fe40000ffe4ff */
[----:B------:R-:W-:Y:S02]  /*206d0*/  ISETP.LE.U32.AND P1, PT, R151, UR12, PT ;  /* 0x0000000c97007c0c */ /* 0x000fe4000bf23070 */
[--C-:B---3--:R-:W-:Y:S01]  /*206e0*/  LOP3.LUT R113, R133, UR25, R166.reuse, 0x96, !PT ;  /* 0x0000001985717c12 */ /* 0x108fe2000f8e96a6 */
[----:B--2---:R-:W-:Y:S05]  /*206f0*/  @!P0 HFMA2.BF16_V2 R80, -RZ.H0_H0, RZ.H0_H0, -R120.H0_H0 ;  /* 0x200000ffff508231 */ /* 0x004fea0000340978 */
[----:B------:R-:W-:Y:S01]  /*20700*/  PRMT R166, R80, 0x7610, R166 ;  /* 0x0000761050a67816 */ /* 0x000fe200000000a6 */
[----:B------:R2:W-:Y:S01]  /*20710*/  @!P0 STL.S16 [R1+0xfc], R80 ;  /* 0x0000fc5001008387 */ /* 0x0005e20000100600 */
[----:B------:R-:W-:Y:S02]  /*20720*/  ISETP.LE.U32.AND P0, PT, R193, UR12, PT ;  /* 0x0000000cc1007c0c */ /* 0x000fe4000bf03070 */
[----:B------:R-:W-:Y:S01]  /*20730*/  MUFU.EX2 R193, R249 ;  /* 0x000000f900c17308 */ /* 0x000fe20000000800 */
[----:B------:R1:W3:Y:S10]  /*20740*/  LDL.S16 R175, [R1+0x68] ;  /* 0x0000680001af7983 */ /* 0x0002f40000100600 */
[----:B------:R-:W-:Y:S02]  /*20750*/  @!P0 PRMT R0, R156, 0x5410, RZ ;  /* 0x000054109c008816 */ /* 0x000fe400000000ff */
[----:B------:R-:W-:Y:S01]  /*20760*/  ISETP.LE.U32.AND P0, PT, R174, UR12, PT ;  /* 0x0000000cae007c0c */ /* 0x000fe2000bf03070 */
[----:B------:R-:W-:Y:S02]  /*20770*/  MUFU.EX2 R156, R228 ;  /* 0x000000e4009c7308 */ /* 0x000fe40000000800 */
[----:B------:R4:W-:Y:S04]  /*20780*/  STG.E.U16 desc[UR26][R164.64+0x10], R0 ;  /* 0x00001000a4007986 */ /* 0x0009e8000c10151a */
[----:B------:R1:W-:Y:S04]  /*20790*/  STG.E.U16 desc[UR26][R162.64+0x10], R74 ;  /* 0x0000104aa2007986 */ /* 0x0003e8000c10151a */
[----:B--2---:R-:W2:Y:S02]  /*207a0*/  MUFU.EX2 R80, R230 ;  /* 0x000000e600507308 */ /* 0x004ea40000000800 */
[----:B------:R-:W-:Y:S02]  /*207b0*/  @!P0 PRMT R3, R154, 0x5410, RZ ;  /* 0x000054109a038816 */ /* 0x000fe400000000ff */
[----:B------:R-:W-:Y:S02]  /*207c0*/  ISETP.LE.U32.AND P0, PT, R112, UR12, PT ;  /* 0x0000000c70007c0c */ /* 0x000fe4000bf03070 */
[----:B------:R-:W-:Y:S01]  /*207d0*/  PRMT R112, R88, 0x5410, R89 ;  /* 0x0000541058707816 */ /* 0x000fe20000000059 */
[----:B------:R1:W-:Y:S03]  /*207e0*/  STG.E.U16 desc[UR26][R162.64+0x12], R3 ;  /* 0x00001203a2007986 */ /* 0x0003e6000c10151a */
[----:B------:R-:W-:Y:S01]  /*207f0*/  MUFU.EX2 R154, R226 ;  /* 0x000000e2009a7308 */ /* 0x000fe20000000800 */
[C---:B--2---:R-:W-:Y:S01]  /*20800*/  F2FP.BF16.F32.PACK_AB R111, R80.reuse, R111 ;  /* 0x0000006f506f723e */ /* 0x044fe200000010ff */
[----:B------:R-:W-:Y:S01]  /*20810*/  FADD.FTZ R157, R80, R77 ;  /* 0x0000004d509d7221 */ /* 0x000fe20000010000 */
[----:B------:R-:W-:Y:S07]  /*20820*/  FADD.FTZ R77, R156, R141 ;  /* 0x0000008d9c4d7221 */ /* 0x000fee0000010000 */
[----:B------:R-:W2:Y:S01]  /*20830*/  MUFU.EX2 R80, R227 ;  /* 0x000000e300507308 */ /* 0x000ea20000000800 */
[----:B----4-:R-:W-:Y:S02]  /*20840*/  PRMT R0, R95, 0x5410, R96 ;  /* 0x000054105f007816 */ /* 0x010fe40000000060 */
[----:B-1----:R-:W-:Y:S07]  /*20850*/  LOP3.LUT R74, R138, 0xff, RZ, 0xc0, !PT ;  /* 0x000000ff8a4a7812 */ /* 0x002fee00078ec0ff */
[----:B------:R-:W-:Y:S01]  /*20860*/  MUFU.EX2 R3, R233 ;  /* 0x000000e900037308 */ /* 0x000fe20000000800 */
[C---:B--2---:R-:W-:Y:S01]  /*20870*/  F2FP.BF16.F32.PACK_AB R156, R80.reuse, R156 ;  /* 0x0000009c509c723e */ /* 0x044fe200000010ff */
[----:B------:R-:W-:Y:S01]  /*20880*/  FADD.FTZ R174, R80, R77 ;  /* 0x0000004d50ae7221 */ /* 0x000fe20000010000 */
[----:B------:R-:W-:Y:S01]  /*20890*/  FADD.FTZ R77, R154, R117 ;  /* 0x000000759a4d7221 */ /* 0x000fe20000010000 */
[----:B------:R-:W-:Y:S02]  /*208a0*/  PRMT R117, R75, 0x5410, R84 ;  /* 0x000054104b757816 */ /* 0x000fe40000000054 */
[----:B------:R-:W-:Y:S02]  /*208b0*/  @!P0 PRMT R84, R220, 0x5410, RZ ;  /* 0x00005410dc548816 */ /* 0x000fe400000000ff */
[----:B------:R-:W-:Y:S02]  /*208c0*/  ISETP.LE.U32.AND P0, PT, R153, UR12, PT ;  /* 0x0000000c99007c0c */ /* 0x000fe4000bf03070 */
[----:B------:R-:W1:Y:S01]  /*208d0*/  MUFU.EX2 R80, R225 ;  /* 0x000000e100507308 */ /* 0x000e620000000800 */
[----:B------:R-:W-:Y:S01]  /*208e0*/  @!P5 PRMT R75, R229, 0x5410, RZ ;  /* 0x00005410e54bd816 */ /* 0x000fe200000000ff */
[----:B------:R-:W-:Y:S01]  /*208f0*/  STG.E.U16 desc[UR26][R158.64+0x22], R84 ;  /* 0x000022549e007986 */ /* 0x000fe2000c10151a */
[----:B------:R-:W-:Y:S02]  /*20900*/  ISETP.LE.U32.AND P5, PT, R118, UR12, PT ;  /* 0x0000000c76007c0c */ /* 0x000fe4000bfa3070 */
[----:B------:R-:W-:Y:S01]  /*20910*/  PRMT R118, R90, 0x5410, R92 ;  /* 0x000054105a767816 */ /* 0x000fe2000000005c */
[----:B------:R2:W-:Y:S05]  /*20920*/  STG.E.U16 desc[UR26][R158.64+0x20], R75 ;  /* 0x0000204b9e007986 */ /* 0x0005ea000c10151a */
[----:B------:R-:W-:Y:S02]  /*20930*/  @!P0 PRMT R89, R221, 0x5410, RZ ;  /* 0x00005410dd598816 */ /* 0x000fe400000000ff */
[----:B------:R-:W-:Y:S03]  /*20940*/  ISETP.LE.U32.AND P0, PT, R91, UR12, PT ;  /* 0x0000000c5b007c0c */ /* 0x000fe6000bf03070 */
[----:B------:R-:W-:Y:S01]  /*20950*/  @!P5 PRMT R88, R217, 0x5410, RZ ;  /* 0x00005410d958d816 */ /* 0x000fe200000000ff */
[----:B------:R-:W-:Y:S01]  /*20960*/  STG.E.U16 desc[UR26][R160.64+0x22], R89 ;  /* 0x00002259a0007986 */ /* 0x000fe2000c10151a */
[----:B------:R-:W-:Y:S01]  /*20970*/  ISETP.LE.U32.AND P5, PT, R129, UR12, PT ;  /* 0x0000000c81007c0c */ /* 0x000fe2000bfa3070 */
[----:B-1----:R-:W-:Y:S01]  /*20980*/  FADD.FTZ R170, R80, R77 ;  /* 0x0000004d50aa7221 */ /* 0x002fe20000010000 */
[----:B------:R-:W-:Y:S01]  /*20990*/  LOP3.LUT R91, R155, 0xff, RZ, 0xc0, !PT ;  /* 0x000000ff9b5b7812 */ /* 0x000fe200078ec0ff */
[----:B------:R-:W-:Y:S01]  /*209a0*/  STG.E.U16 desc[UR26][R160.64+0x20], R88 ;  /* 0x00002058a0007986 */ /* 0x000fe2000c10151a */
[----:B------:R-:W-:Y:S02]  /*209b0*/  SHF.R.U32.HI R77, RZ, 0x8, R169 ;  /* 0x00000008ff4d7819 */ /* 0x000fe400000116a9 */
[----:B------:R-:W-:Y:S01]  /*209c0*/  PRMT R129, R109, 0x5410, R110 ;  /* 0x000054106d817816 */ /* 0x000fe2000000006e */
[----:B------:R-:W-:Y:S01]  /*209d0*/  MUFU.EX2 R169, R248 ;  /* 0x000000f800a97308 */ /* 0x000fe20000000800 */
[----:B------:R-:W-:Y:S02]  /*209e0*/  PRMT R141, R173, 0x5410, R77 ;  /* 0x00005410ad8d7816 */ /* 0x000fe4000000004d */
[----:B------:R-:W-:Y:S02]  /*209f0*/  @!P0 PRMT R92, R243, 0x5410, RZ ;  /* 0x00005410f35c8816 */ /* 0x000fe400000000ff */
[----:B------:R-:W-:Y:S02]  /*20a00*/  ISETP.LE.U32.AND P0, PT, R124, UR12, PT ;  /* 0x0000000c7c007c0c */ /* 0x000fe4000bf03070 */
[----:B------:R-:W-:Y:S01]  /*20a10*/  @!P5 PRMT R90, R245, 0x5410, RZ ;  /* 0x00005410f55ad816 */ /* 0x000fe200000000ff */
[----:B------:R1:W-:Y:S01]  /*20a20*/  STG.E.U16 desc[UR26][R164.64+0x20], R92 ;  /* 0x0000205ca4007986 */ /* 0x0003e2000c10151a */
[----:B------:R-:W-:Y:S01]  /*20a30*/  ISETP.LE.U32.AND P5, PT, R119, UR12, PT ;  /* 0x0000000c77007c0c */ /* 0x000fe2000bfa3070 */
[----:B------:R-:W-:Y:S01]  /*20a40*/  MUFU.EX2 R173, R241 ;  /* 0x000000f100ad7308 */ /* 0x000fe20000000800 */
[----:B------:R-:W-:Y:S01]  /*20a50*/  PRMT R119, R93, 0x5410, R94 ;  /* 0x000054105d777816 */ /* 0x000fe2000000005e */
[----:B------:R-:W-:Y:S01]  /*20a60*/  STG.E.U16 desc[UR26][R164.64+0x1e], R90 ;  /* 0x00001e5aa4007986 */ /* 0x000fe2000c10151a */
[----:B------:R-:W-:Y:S02]  /*20a70*/  @!P2 PRMT R110, R207, 0x5410, RZ ;  /* 0x00005410cf6ea816 */ /* 0x000fe400000000ff */
[--C-:B--2---:R-:W-:Y:S02]  /*20a80*/  HSET2.LE.AND R75, R195, R131.reuse, PT ;  /* 0x00000083c34b7233 */ /* 0x104fe40003803000 */
[----:B------:R-:W-:Y:S03]  /*20a90*/  F2FP.BF16.F32.PACK_AB R154, R80, R154 ;  /* 0x0000009a509a723e */ /* 0x000fe600000010ff */
[----:B------:R-:W-:Y:S01]  /*20aa0*/  MUFU.EX2 R195, R247 ;  /* 0x000000f700c37308 */ /* 0x000fe20000000800 */
[----:B------:R-:W-:Y:S02]  /*20ab0*/  @!P0 PRMT R94, R224, 0x5410, RZ ;  /* 0x00005410e05e8816 */ /* 0x000fe400000000ff */
[----:B------:R-:W-:Y:S02]  /*20ac0*/  ISETP.LE.U32.AND P0, PT, R122, UR12, PT ;  /* 0x0000000c7a007c0c */ /* 0x000fe4000bf03070 */
[----:B------:R-:W-:Y:S01]  /*20ad0*/  @!P5 PRMT R93, R234, 0x5410, RZ ;  /* 0x00005410ea5dd816 */ /* 0x000fe200000000ff */
[----:B------:R-:W-:Y:S01]  /*20ae0*/  STG.E.U16 desc[UR26][R162.64+0x22], R94 ;  /* 0x0000225ea2007986 */ /* 0x000fe2000c10151a */
[----:B------:R-:W-:Y:S02]  /*20af0*/  ISETP.LE.U32.AND P5, PT, R135, UR12, PT ;  /* 0x0000000c87007c0c */ /* 0x000fe4000bfa3070 */
[----:B------:R-:W-:Y:S01]  /*20b00*/  PRMT R122, R101, 0x5410, R102 ;  /* 0x00005410657a7816 */ /* 0x000fe20000000066 */
[----:B------:R2:W4:Y:S01]  /*20b10*/  LDL.S16 R135, [R1+0x7c] ;  /* 0x00007c0001877983 */ /* 0x0005220000100600 */
[----:B------:R-:W-:Y:S02]  /*20b20*/  LOP3.LUT R75, R75, R83, RZ, 0xc0, !PT ;  /* 0x000000534b4b7212 */ /* 0x000fe400078ec0ff */
[--C-:B------:R-:W-:Y:S01]  /*20b30*/  HSET2.LE.AND R80, R168, R131.reuse, PT ;  /* 0x00000083a8507233 */ /* 0x100fe20003803000 */
[----:B------:R-:W-:Y:S01]  /*20b40*/  STG.E.U16 desc[UR26][R162.64+0x20], R93 ;  /* 0x0000205da2007986 */ /* 0x000fe2000c10151a */
[--C-:B------:R-:W-:Y:S02]  /*20b50*/  HSET2.LE.AND R83, R148, R131.reuse, PT ;  /* 0x0000008394537233 */ /* 0x100fe40003803000 */
[----:B------:R-:W-:Y:S02]  /*20b60*/  @!P0 PRMT R96, R152, 0x5410, RZ ;  /* 0x0000541098608816 */ /* 0x000fe400000000ff */
[----:B------:R-:W-:Y:S01]  /*20b70*/  ISETP.LE.U32.AND P0, PT, R137, UR12, PT ;  /* 0x0000000c89007c0c */ /* 0x000fe2000bf03070 */
[----:B------:R-:W2:Y:S01]  /*20b80*/  MUFU.EX2 R152, R235 ;  /* 0x000000eb00987308 */ /* 0x000ea20000000800 */
[----:B------:R-:W-:Y:S01]  /*20b90*/  @!P5 PRMT R95, R203, 0x5410, RZ ;  /* 0x00005410cb5fd816 */ /* 0x000fe200000000ff */
[----:B------:R2:W-:Y:S01]  /*20ba0*/  STG.E.U16 desc[UR26][R158.64+0x32], R96 ;  /* 0x000032609e007986 */ /* 0x0005e2000c10151a */
[----:B------:R-:W-:Y:S02]  /*20bb0*/  ISETP.LE.U32.AND P5, PT, R126, UR12, PT ;  /* 0x0000000c7e007c0c */ /* 0x000fe4000bfa3070 */
[----:B------:R-:W-:Y:S01]  /*20bc0*/  LOP3.LUT R80, R80, R147, RZ, 0xc0, !PT ;  /* 0x0000009350507212 */ /* 0x000fe200078ec0ff */
[----:B------:R-:W-:Y:S01]  /*20bd0*/  STG.E.U16 desc[UR26][R158.64+0x30], R95 ;  /* 0x0000305f9e007986 */ /* 0x000fe2000c10151a */
[----:B------:R-:W-:Y:S02]  /*20be0*/  LOP3.LUT R83, R83, R86, RZ, 0xc0, !PT ;  /* 0x0000005653537212 */ /* 0x000fe400078ec0ff */
[----:B------:R-:W-:Y:S02]  /*20bf0*/  @!P6 PRMT R102, R215, 0x5410, RZ ;  /* 0x00005410d766e816 */ /* 0x000fe400000000ff */
[----:B------:R-:W-:Y:S02]  /*20c00*/  ISETP.LE.U32.AND P6, PT, R130, UR12, PT ;  /* 0x0000000c82007c0c */ /* 0x000fe4000bfc3070 */
[----:B------:R-:W-:Y:S02]  /*20c10*/  PRMT R155, R156, 0x7632, R155 ;  /* 0x000076329c9b7816 */ /* 0x000fe4000000009b */
[----:B------:R-:W-:Y:S02]  /*20c20*/  @!P3 PRMT R109, R208, 0x5410, RZ ;  /* 0x00005410d06db816 */ /* 0x000fe400000000ff */
[----:B-1----:R-:W-:Y:S01]  /*20c30*/  PRMT R92, R156, 0x5410, R155 ;  /* 0x000054109c5c7816 */ /* 0x002fe2000000009b */
[----:B--2---:R-:W-:Y:S01]  /*20c40*/  FADD.FTZ R2, R152, R78 ;  /* 0x0000004e98027221 */ /* 0x004fe20000010000 */
[C---:B------:R-:W-:Y:S02]  /*20c50*/  F2FP.BF16.F32.PACK_AB R152, R3.reuse, R152 ;  /* 0x000000980398723e */ /* 0x040fe400000010ff */
[----:B------:R-:W-:Y:S01]  /*20c60*/  ISETP.LE.U32.AND P3, PT, R136, UR12, PT ;  /* 0x0000000c88007c0c */ /* 0x000fe2000bf63070 */
[----:B------:R-:W-:Y:S01]  /*20c70*/  FADD.FTZ R203, R3, R2 ;  /* 0x0000000203cb7221 */ /* 0x000fe20000010000 */
[----:B------:R-:W-:Y:S02]  /*20c80*/  PRMT R2, R97, 0x5410, R98 ;  /* 0x0000541061027816 */ /* 0x000fe40000000062 */
[----:B------:R-:W-:Y:S02]  /*20c90*/  @!P0 PRMT R98, R222, 0x5410, RZ ;  /* 0x00005410de628816 */ /* 0x000fe400000000ff */
[----:B------:R-:W-:Y:S02]  /*20ca0*/  ISETP.LE.U32.AND P0, PT, R128, UR12, PT ;  /* 0x0000000c80007c0c */ /* 0x000fe4000bf03070 */
[----:B------:R-:W-:Y:S01]  /*20cb0*/  @!P5 PRMT R97, R223, 0x5410, RZ ;  /* 0x00005410df61d816 */ /* 0x000fe200000000ff */
[----:B------:R-:W-:Y:S01]  /*20cc0*/  STG.E.U16 desc[UR26][R160.64+0x32], R98 ;  /* 0x00003262a0007986 */ /* 0x000fe2000c10151a */
[----:B------:R-:W-:Y:S01]  /*20cd0*/  ISETP.LE.U32.AND P5, PT, R127, UR12, PT ;  /* 0x0000000c7f007c0c */ /* 0x000fe2000bfa3070 */
[----:B------:R-:W1:Y:S01]  /*20ce0*/  MUFU.EX2 R96, R236 ;  /* 0x000000ec00607308 */ /* 0x000e620000000800 */
[----:B------:R-:W-:Y:S01]  /*20cf0*/  PRMT R3, R99, 0x5410, R100 ;  /* 0x0000541063037816 */ /* 0x000fe20000000064 */
[----:B------:R-:W-:Y:S01]  /*20d00*/  STG.E.U16 desc[UR26][R160.64+0x30], R97 ;  /* 0x00003061a0007986 */ /* 0x000fe2000c10151a */
[----:B------:R-:W-:Y:S02]  /*20d10*/  PRMT R128, R107, 0x5410, R108 ;  /* 0x000054106b807816 */ /* 0x000fe4000000006c */
[----:B------:R-:W-:Y:S02]  /*20d20*/  PRMT R127, R116, 0x5410, R120 ;  /* 0x00005410747f7816 */ /* 0x000fe40000000078 */
[----:B------:R-:W-:Y:S02]  /*20d30*/  @!P4 PRMT R108, R209, 0x5410, RZ ;  /* 0x00005410d16cc816 */ /* 0x000fe400000000ff */
[----:B------:R-:W-:Y:S02]  /*20d40*/  @!P0 PRMT R99, R219, 0x5410, RZ ;  /* 0x00005410db638816 */ /* 0x000fe400000000ff */
[----:B------:R-:W-:Y:S02]  /*20d50*/  ISETP.LE.U32.AND P0, PT, R123, UR12, PT ;  /* 0x0000000c7b007c0c */ /* 0x000fe4000bf03070 */
[----:B------:R-:W-:Y:S01]  /*20d60*/  @!P5 PRMT R100, R218, 0x5410, RZ ;  /* 0x00005410da64d816 */ /* 0x000fe200000000ff */
[----:B------:R2:W2:Y:S01]  /*20d70*/  LDL.S16 R123, [R1+0x98] ;  /* 0x00009800017b7983 */ /* 0x0004a20000100600 */
[----:B------:R-:W-:Y:S02]  /*20d80*/  ISETP.LE.U32.AND P5, PT, R121, UR12, PT ;  /* 0x0000000c79007c0c */ /* 0x000fe4000bfa3070 */
[----:B------:R-:W-:Y:S01]  /*20d90*/  ISETP.LE.U32.AND P4, PT, R74, UR12, PT ;  /* 0x0000000c4a007c0c */ /* 0x000fe2000bf83070 */
[----:B------:R1:W-:Y:S01]  /*20da0*/  STG.E.U16 desc[UR26][R164.64+0x2e], R99 ;  /* 0x00002e63a4007986 */ /* 0x0003e2000c10151a */
[----:B------:R-:W-:Y:S01]  /*20db0*/  SHF.R.U32.HI R74, RZ, 0x8, R81 ;  /* 0x00000008ff4a7819 */ /* 0x000fe20000011651 */
[----:B-1----:R-:W-:Y:S01]  /*20dc0*/  FADD.FTZ R194, R96, R157 ;  /* 0x0000009d60c27221 */ /* 0x002fe20000010000 */
[--C-:B------:R-:W-:Y:S01]  /*20dd0*/  HSET2.LE.AND R81, R167, R131.reuse, PT ;  /* 0x00000083a7517233 */ /* 0x100fe20003803000 */
[----:B------:R-:W-:Y:S01]  /*20de0*/  STG.E.U16 desc[UR26][R164.64+0x30], R100 ;  /* 0x00003064a4007986 */ /* 0x000fe2000c10151a */
[----:B------:R-:W-:Y:S01]  /*20df0*/  LOP3.LUT R74, R74, 0xffff, RZ, 0xc0, !PT ;  /* 0x0000ffff4a4a7812 */ /* 0x000fe200078ec0ff */
[----:B------:R-:W-:Y:S01]  /*20e00*/  MUFU.EX2 R157, R176 ;  /* 0x000000b0009d7308 */ /* 0x000fe20000000800 */
[----:B------:R-:W-:Y:S01]  /*20e10*/  @!P0 PRMT R101, R216, 0x5410, RZ ;  /* 0x00005410d8658816 */ /* 0x000fe200000000ff */
[----:B------:R-:W-:Y:S01]  /*20e20*/  STG.E.U16 desc[UR26][R162.64+0x32], R102 ;  /* 0x00003266a2007986 */ /* 0x000fe2000c10151a */
[----:B------:R-:W-:Y:S02]  /*20e30*/  ISETP.LE.U32.AND P0, PT, R125, UR12, PT ;  /* 0x0000000c7d007c0c */ /* 0x000fe4000bf03070 */
[----:B------:R-:W-:Y:S01]  /*20e40*/  PRMT R125, R103, 0x5410, R104 ;  /* 0x00005410677d7816 */ /* 0x000fe20000000068 */
[----:B------:R-:W-:Y:S01]  /*20e50*/  STG.E.U16 desc[UR26][R162.64+0x30], R101 ;  /* 0x00003065a2007986 */ /* 0x000fe2000c10151a */
[----:B------:R-:W-:Y:S02]  /*20e60*/  @!P5 PRMT R104, R213, 0x5410, RZ ;  /* 0x00005410d568d816 */ /* 0x000fe400000000ff */
[----:B------:R-:W-:Y:S02]  /*20e70*/  LOP3.LUT P5, RZ, R191, 0x8000000, RZ, 0xc0, !PT ;  /* 0x08000000bfff7812 */ /* 0x000fe400078ac0ff */
[----:B------:R-:W-:Y:S01]  /*20e80*/  ISETP.LE.U32.AND P2, PT, R74, UR12, PT ;  /* 0x0000000c4a007c0c */ /* 0x000fe2000bf43070 */
[----:B------:R-:W-:Y:S01]  /*20e90*/  STG.E.U16 desc[UR26][R158.64+0x42], R104 ;  /* 0x000042689e007986 */ /* 0x000fe2000c10151a */
[--C-:B------:R-:W-:Y:S02]  /*20ea0*/  HSET2.LE.AND R74, R196, R131.reuse, PT ;  /* 0x00000083c44a7233 */ /* 0x100fe40003803000 */
[----:B------:R-:W-:Y:S02]  /*20eb0*/  LOP3.LUT R81, R81, R87, RZ, 0xc0, !PT ;  /* 0x0000005751517212 */ /* 0x000fe400078ec0ff */
[----:B------:R-:W-:Y:S02]  /*20ec0*/  @!P0 PRMT R103, R214, 0x5410, RZ ;  /* 0x00005410d6678816 */ /* 0x000fe400000000ff */
[----:B------:R-:W-:Y:S02]  /*20ed0*/  ISETP.LE.U32.AND P0, PT, R79, UR12, PT ;  /* 0x0000000c4f007c0c */ /* 0x000fe4000bf03070 */
[----:B------:R-:W-:Y:S01]  /*20ee0*/  LOP3.LUT R74, R74, R82, RZ, 0xc0, !PT ;  /* 0x000000524a4a7212 */ /* 0x000fe200078ec0ff */
[----:B------:R-:W-:Y:S01]  /*20ef0*/  STG.E.U16 desc[UR26][R158.64+0x40], R103 ;  /* 0x000040679e007986 */ /* 0x000fe2000c10151a */
[----:B------:R-:W-:Y:S02]  /*20f00*/  @!P5 PRMT R107, R210, 0x5410, RZ ;  /* 0x00005410d26bd816 */ /* 0x000fe400000000ff */
[----:B------:R-:W-:Y:S02]  /*20f10*/  ISETP.LE.U32.AND P5, PT, R76, UR12, PT ;  /* 0x0000000c4c007c0c */ /* 0x000fe4000bfa3070 */
[----:B------:R-:W-:Y:S02]  /*20f20*/  LOP3.LUT R76, R171, 0xff, RZ, 0xc0, !PT ;  /* 0x000000ffab4c7812 */ /* 0x000fe400078ec0ff */
[----:B------:R-:W-:Y:S01]  /*20f30*/  HSET2.LE.AND R82, R150, R131, PT ;  /* 0x0000008396527233 */ /* 0x000fe20003803000 */
[----:B------:R-:W-:Y:S01]  /*20f40*/  MUFU.EX2 R171, R246 ;  /* 0x000000f600ab7308 */ /* 0x000fe20000000800 */
[----:B------:R-:W-:Y:S02]  /*20f50*/  PRMT R142, R76, 0x5410, R172 ;  /* 0x000054104c8e7816 */ /* 0x000fe400000000ac */
[C---:B------:R-:W-:Y:S01]  /*20f60*/  PRMT R121, R111.reuse, 0x7632, R121 ;  /* 0x000076326f797816 */ /* 0x040fe20000000079 */
[----:B------:R-:W1:Y:S01]  /*20f70*/  LDSM.16.MT88.4 R76, [R177+0x6000] ;  /* 0x00600000b14c783b */ /* 0x000e620000004200 */
[----:B------:R-:W-:Y:S02]  /*20f80*/  LOP3.LUT R82, R82, R85, RZ, 0xc0, !PT ;  /* 0x0000005552527212 */ /* 0x000fe400078ec0ff */
[----:B------:R-:W-:Y:S03]  /*20f90*/  PRMT R124, R111, 0x5410, R121 ;  /* 0x000054106f7c7816 */ /* 0x000fe60000000079 */
[----:B------:R-:W-:Y:S01]  /*20fa0*/  MUFU.EX2 R172, R244 ;  /* 0x000000f400ac7308 */ /* 0x000fe20000000800 */
[----:B------:R-:W-:Y:S02]  /*20fb0*/  @!P5 PRMT R120, R166, 0x5410, RZ ;  /* 0x00005410a678d816 */ /* 0x000fe400000000ff */
[----:B------:R-:W-:Y:S01]  /*20fc0*/  ISETP.LE.U32.AND P5, PT, R91, UR12, PT ;  /* 0x0000000c5b007c0c */ /* 0x000fe2000bfa3070 */
[----:B------:R1:W2:Y:S01]  /*20fd0*/  LDL.S16 R166, [R1+0x50] ;  /* 0x0000500001a67983 */ /* 0x0002a20000100600 */
[----:B------:R-:W-:Y:S02]  /*20fe0*/  PRMT R153, R154, 0x7632, R153 ;  /* 0x000076329a997816 */ /* 0x000fe40000000099 */
[----:B------:R-:W-:Y:S01]  /*20ff0*/  LOP3.LUT R88, R113, 0xff, RZ, 0xc0, !PT ;  /* 0x000000ff71587812 */ /* 0x000fe200078ec0ff */
[----:B------:R-:W3:Y:S01]  /*21000*/  LDSM.16.MT88.4 R84, [R180+0x6000] ;  /* 0x00600000b454783b */ /* 0x000ee20000004200 */
[----:B------:R-:W-:Y:S02]  /*21010*/  @!P3 PRMT R116, R206, 0x5410, RZ ;  /* 0x00005410ce74b816 */ /* 0x000fe400000000ff */
[----:B------:R-:W-:Y:S02]  /*21020*/  ISETP.LE.U32.AND P3, PT, R88, UR12, PT ;  /* 0x0000000c58007c0c */ /* 0x000fe4000bf63070 */
[----:B------:R-:W-:Y:S02]  /*21030*/  SHF.R.U32.HI R88, RZ, 0x8, R144 ;  /* 0x00000008ff587819 */ /* 0x000fe40000011690 */
[----:B------:R-:W-:Y:S02]  /*21040*/  SHF.R.U32.HI R99, RZ, 0x18, R132 ;  /* 0x00000018ff637819 */ /* 0x000fe40000011684 */
[----:B------:R-:W-:Y:S02]  /*21050*/  PRMT R138, R149, 0x5410, R88 ;  /* 0x00005410958a7816 */ /* 0x000fe40000000058 */
[----:B------:R-:W-:Y:S02]  /*21060*/  PRMT R126, R105, 0x5410, R106 ;  /* 0x00005410697e7816 */ /* 0x000fe4000000006a */
[----:B------:R-:W-:Y:S02]  /*21070*/  F2FP.BF16.F32.PACK_AB R148, R193, R195 ;  /* 0x000000c3c194723e */ /* 0x000fe400000010ff */
[----:B------:R-:W-:Y:S02]  /*21080*/  @!P0 PRMT R105, R212, 0x5410, RZ ;  /* 0x00005410d4698816 */ /* 0x000fe400000000ff */
[----:B------:R-:W-:Y:S02]  /*21090*/  PRMT R147, R148, 0x7632, R147 ;  /* 0x0000763294937816 */ /* 0x000fe40000000093 */
[----:B------:R-:W-:Y:S01]  /*210a0*/  LOP3.LUT P0, RZ, R191, 0x4000000, RZ, 0xc0, !PT ;  /* 0x04000000bfff7812 */ /* 0x000fe2000780c0ff */
[----:B------:R-:W-:Y:S01]  /*210b0*/  STG.E.U16 desc[UR26][R160.64+0x40], R105 ;  /* 0x00004069a0007986 */ /* 0x000fe2000c10151a */
[-C--:B-1----:R-:W-:Y:S11]  /*210c0*/  HMMA.16816.F32.BF16 R4, R72, R76.reuse, R4 ;  /* 0x0000004c4804723c */ /* 0x082ff60000041804 */
[----:B------:R-:W-:Y:S01]  /*210d0*/  @!P0 PRMT R106, R211, 0x5410, RZ ;  /* 0x00005410d36a8816 */ /* 0x000fe200000000ff */
[C---:B------:R-:W-:Y:S04]  /*210e0*/  HMMA.16816.F32.BF16 R8, R80.reuse, R76, R8 ;  /* 0x0000004c5008723c */ /* 0x040fe80000041808 */
[----:B------:R-:W-:Y:S01]  /*210f0*/  LOP3.LUT P0, RZ, R191, 0x2000000, RZ, 0xc0, !PT ;  /* 0x02000000bfff7812 */ /* 0x000fe2000780c0ff */
[----:B------:R-:W-:Y:S01]  /*21100*/  STG.E.U16 desc[UR26][R160.64+0x42], R106 ;  /* 0x0000426aa0007986 */ /* 0x000fe2000c10151a */
[-C--:B------:R-:W-:Y:S03]  /*21110*/  HMMA.16816.F32.BF16 R12, R80, R78.reuse, R12 ;  /* 0x0000004e500c723c */ /* 0x080fe6000004180c */
[----:B------:R-:W-:Y:S02]  /*21120*/  STG.E.U16 desc[UR26][R164.64+0x3e], R107 ;  /* 0x00003e6ba4007986 */ /* 0x000fe4000c10151a */
[----:B------:R-:W-:Y:S01]  /*21130*/  LOP3.LUT R77, R145, 0xff, RZ, 0xc0, !PT ;  /* 0x000000ff914d7812 */ /* 0x000fe200078ec0ff */
[C---:B------:R-:W-:Y:S01]  /*21140*/  HMMA.16816.F32.BF16 R16, R72.reuse, R78, R16 ;  /* 0x0000004e4810723c */ /* 0x040fe20000041810 */
[----:B------:R-:W-:Y:S04]  /*21150*/  STG.E.U16 desc[UR26][R164.64+0x40], R108 ;  /* 0x0000406ca4007986 */ /* 0x000fe8000c10151a */
[----:B------:R-:W-:Y:S01]  /*21160*/  PRMT R137, R77, 0x5410, R146 ;  /* 0x000054104d897816 */ /* 0x000fe20000000092 */
[----:B------:R-:W-:Y:S01]  /*21170*/  STG.E.U16 desc[UR26][R162.64+0x40], R109 ;  /* 0x0000406da2007986 */ /* 0x000fe2000c10151a */
[----:B------:R-:W-:Y:S01]  /*21180*/  LOP3.LUT R76, R113, 0xffff, RZ, 0xc0, !PT ;  /* 0x0000ffff714c7812 */ /* 0x000fe200078ec0ff */
[-C--:B---3--:R-:W-:Y:S02]  /*21190*/  HMMA.16816.F32.BF16 R20, R72, R84.reuse, R20 ;  /* 0x000000544814723c */ /* 0x088fe40000041814 */
[----:B------:R-:W-:Y:S01]  /*211a0*/  STG.E.U16 desc[UR26][R162.64+0x42], R110 ;  /* 0x0000426ea2007986 */ /* 0x000fe2000c10151a */
[----:B------:R-:W-:Y:S03]  /*211b0*/  SHF.R.U32.HI R76, RZ, 0x8, R76 ;  /* 0x00000008ff4c7819 */ /* 0x000fe6000001164c */
[----:B------:R-:W-:Y:S01]  /*211c0*/  STG.E.U16 desc[UR26][R158.64+0x52], R120 ;  /* 0x000052789e007986 */ /* 0x000fe2000c10151a */
[----:B------:R-:W-:Y:S01]  /*211d0*/  LOP3.LUT R76, R76, 0xffff, RZ, 0xc0, !PT ;  /* 0x0000ffff4c4c7812 */ /* 0x000fe200078ec0ff */
[C---:B------:R-:W-:Y:S02]  /*211e0*/  HMMA.16816.F32.BF16 R24, R80.reuse, R84, R24 ;  /* 0x000000545018723c */ /* 0x040fe40000041818 */
[----:B------:R-:W-:Y:S04]  /*211f0*/  STG.E.U16 desc[UR26][R158.64+0x50], R116 ;  /* 0x000050749e007986 */ /* 0x000fe8000c10151a */
[-C--:B------:R-:W-:Y:S05]  /*21200*/  HMMA.16816.F32.BF16 R28, R80, R86.reuse, R28 ;  /* 0x00000056501c723c */ /* 0x080fea000004181c */
[----:B------:R-:W-:Y:S01]  /*21210*/  @!P1 HFMA2.BF16_V2 R175, -RZ.H0_H0, RZ.H0_H0, -R121.H0_H0 ;  /* 0x200000ffffaf9231 */ /* 0x000fe20000340979 */
[C---:B------:R-:W-:Y:S05]  /*21220*/  HMMA.16816.F32.BF16 R32, R72.reuse, R86, R32 ;  /* 0x000000564820723c */ /* 0x040fea0000041820 */
[----:B------:R-:W-:Y:S02]  /*21230*/  PRMT R77, R175, 0x7610, R77 ;  /* 0x00007610af4d7816 */ /* 0x000fe4000000004d */
[----:B------:R-:W-:Y:S04]  /*21240*/  LOP3.LUT R86, R115, 0xff, RZ, 0xc0, !PT ;  /* 0x000000ff73567812 */ /* 0x000fe800078ec0ff */
[----:B------:R-:W-:Y:S02]  /*21250*/  @!P1 PRMT R121, R77, 0x5410, RZ ;  /* 0x000054104d799816 */ /* 0x000fe400000000ff */
[----:B------:R-:W-:Y:S03]  /*21260*/  LOP3.LUT R87, R114, 0xff, RZ, 0xc0, !PT ;  /* 0x000000ff72577812 */ /* 0x000fe600078ec0ff */
[----:B------:R-:W-:Y:S01]  /*21270*/  STG.E.U16 desc[UR26][R160.64+0x52], R121 ;  /* 0x00005279a0007986 */ /* 0x000fe2000c10151a */
[----:B----4-:R-:W-:Y:S05]  /*21280*/  @!P2 HFMA2.BF16_V2 R135, -RZ.H0_H0, RZ.H0_H0, -R155.H0_H0 ;  /* 0x200000ffff87a231 */ /* 0x010fea000034099b */
[----:B------:R-:W-:Y:S04]  /*21290*/  PRMT R130, R135, 0x7610, R130 ;  /* 0x0000761087827816 */ /* 0x000fe80000000082 */
[----:B------:R-:W-:Y:S01]  /*212a0*/  @!P2 PRMT R155, R130, 0x5410, RZ ;  /* 0x00005410829ba816 */ /* 0x000fe200000000ff */
[----:B--2---:R-:W-:Y:S05]  /*212b0*/  @!P5 HFMA2.BF16_V2 R123, -RZ.H0_H0, RZ.H0_H0, -R111.H0_H0 ;  /* 0x200000ffff7bd231 */ /* 0x004fea000034096f */
[----:B------:R-:W-:Y:S01]  /*212c0*/  PRMT R91, R123, 0x7610, R91 ;  /* 0x000076107b5b7816 */ /* 0x000fe2000000005b */
[----:B------:R1:W-:Y:S03]  /*212d0*/  @!P5 STL.S16 [R1+0x98], R123 ;  /* 0x0000987b0100d387 */ /* 0x0003e60000100600 */
[----:B------:R-:W-:Y:S02]  /*212e0*/  @!P5 PRMT R111, R91, 0x5410, RZ ;  /* 0x000054105b6fd816 */ /* 0x000fe400000000ff */
[----:B------:R-:W2:Y:S08]  /*212f0*/  LDSM.16.MT88.4 R88, [R178+0x6000] ;  /* 0x00600000b258783b */ /* 0x000eb00000004200 */
[----:B------:R-:W-:Y:S04]  /*21300*/  STG.E.U16 desc[UR26][R160.64+0x50], R111 ;  /* 0x0000506fa0007986 */ /* 0x000fe8000c10151a */
[----:B------:R-:W-:Y:S04]  /*21310*/  STG.E.U16 desc[UR26][R164.64+0x50], R155 ;  /* 0x0000509ba4007986 */ /* 0x000fe8000c10151a */
[----:B-1----:R3:W4:Y:S04]  /*21320*/  LDL.S16 R123, [R1+0x48] ;  /* 0x00004800017b7983 */ /* 0x0027280000100600 */
[----:B------:R-:W-:Y:S01]  /*21330*/  @!P1 STL.S16 [R1+0x68], R175 ;  /* 0x000068af01009387 */ /* 0x000fe20000100600 */
[----:B------:R-:W-:Y:S02]  /*21340*/  ISETP.LE.U32.AND P1, PT, R76, UR12, PT ;  /* 0x0000000c4c007c0c */ /* 0x000fe4000bf23070 */
[--C-:B------:R-:W-:Y:S04]  /*21350*/  SHF.R.U32.HI R76, RZ, 0x18, R113.reuse ;  /* 0x00000018ff4c7819 */ /* 0x100fe80000011671 */
[----:B------:R-:W-:Y:S02]  /*21360*/  ISETP.LE.U32.AND P5, PT, R76, UR12, PT ;  /* 0x0000000c4c007c0c */ /* 0x000fe4000bfa3070 */
[----:B------:R-:W-:Y:S04]  /*21370*/  SHF.R.U32.HI R76, RZ, 0x10, R113 ;  /* 0x00000010ff4c7819 */ /* 0x000fe80000011671 */
[----:B------:R-:W-:Y:S01]  /*21380*/  LOP3.LUT R76, R76, 0xff, RZ, 0xc0, !PT ;  /* 0x000000ff4c4c7812 */ /* 0x000fe200078ec0ff */
[-C--:B--2---:R-:W-:Y:S03]  /*21390*/  HMMA.16816.F32.BF16 R36, R72, R88.reuse, R36 ;  /* 0x000000584824723c */ /* 0x084fe60000041824 */
[----:B------:R-:W-:Y:S03]  /*213a0*/  @!P6 HFMA2.BF16_V2 R166, -RZ.H0_H0, RZ.H0_H0, -R156.H0_H0 ;  /* 0x200000ffffa6e231 */ /* 0x000fe6000034099c */
[C---:B------:R-:W-:Y:S02]  /*213b0*/  HMMA.16816.F32.BF16 R40, R80.reuse, R88, R40 ;  /* 0x000000585028723c */ /* 0x040fe40000041828 */
[----:B------:R1:W-:Y:S03]  /*213c0*/  @!P6 STL.S16 [R1+0x50], R166 ;  /* 0x000050a60100e387 */ /* 0x0003e60000100600 */
[----:B------:R-:W-:Y:S01]  /*213d0*/  PRMT R136, R166, 0x7610, R136 ;  /* 0x00007610a6887816 */ /* 0x000fe20000000088 */
[----:B------:R3:W2:Y:S01]  /*213e0*/  LDL.S16 R77, [R1+0x44] ;  /* 0x00004400014d7983 */ /* 0x0006a20000100600 */
[-C--:B------:R-:W-:Y:S03]  /*213f0*/  HMMA.16816.F32.BF16 R44, R80, R90.reuse, R44 ;  /* 0x0000005a502c723c */ /* 0x080fe6000004182c */
[----:B------:R-:W-:Y:S01]  /*21400*/  @!P2 STL.S16 [R1+0x7c], R135 ;  /* 0x00007c870100a387 */ /* 0x000fe20000100600 */
[----:B------:R-:W-:Y:S02]  /*21410*/  @!P6 PRMT R156, R136, 0x5410, RZ ;  /* 0x00005410889ce816 */ /* 0x000fe400000000ff */
[----:B------:R-:W-:Y:S01]  /*21420*/  ISETP.LE.U32.AND P6, PT, R143, UR12, PT ;  /* 0x0000000c8f007c0c */ /* 0x000fe2000bfc3070 */
[C---:B------:R-:W-:Y:S01]  /*21430*/  HMMA.16816.F32.BF16 R48, R72.reuse, R90, R48 ;  /* 0x0000005a4830723c */ /* 0x040fe20000041830 */
[----:B------:R-:W-:Y:S03]  /*21440*/  LDSM.16.MT88.4 R88, [R177+0x6800] ;  /* 0x00680000b158783b */ /* 0x000fe60000004200 */
[----:B------:R-:W-:Y:S05]  /*21450*/  ISETP.LE.U32.AND P2, PT, R76, UR12, PT ;  /* 0x0000000c4c007c0c */ /* 0x000fea000bf43070 */
[----:B------:R-:W-:Y:S02]  /*21460*/  STG.E.U16 desc[UR26][R164.64+0x4e], R156 ;  /* 0x00004e9ca4007986 */ /* 0x000fe4000c10151a */
[----:B-1----:R-:W-:Y:S05]  /*21470*/  IMAD.WIDE.U32 R166, R197, -0x2daee0ad, RZ ;  /* 0xd2511f53c5a67825 */ /* 0x002fea00078e00ff */
[----:B------:R-:W-:Y:S04]  /*21480*/  LOP3.LUT R93, R167, UR25, R200, 0x96, !PT ;  /* 0x00000019a75d7c12 */ /* 0x000fe8000f8e96c8 */
[----:B------:R-:W-:Y:S01]  /*21490*/  LOP3.LUT R76, R93, 0xff, RZ, 0xc0, !PT ;  /* 0x000000ff5d4c7812 */ /* 0x000fe200078ec0ff */
[----:B----4-:R-:W-:Y:S05]  /*214a0*/  @!P4 HFMA2.BF16_V2 R123, -RZ.H0_H0, RZ.H0_H0, -R154.H0_H0 ;  /* 0x200000ffff7bc231 */ /* 0x010fea000034099a */
[----:B------:R-:W-:Y:S01]  /*214b0*/  PRMT R78, R123, 0x7610, R78 ;  /* 0x000076107b4e7816 */ /* 0x000fe2000000004e */
[----:B------:R1:W-:Y:S04]  /*214c0*/  @!P4 STL.S16 [R1+0x48], R123 ;  /* 0x0000487b0100c387 */ /* 0x0003e80000100600 */
[----:B------:R3:W4:Y:S01]  /*214d0*/  LDL.S16 R130, [R1+0x4c] ;  /* 0x00004c0001827983 */ /* 0x0007220000100600 */
[----:B-1----:R-:W-:Y:S01]  /*214e0*/  PRMT R123, R154, 0x5410, R153 ;  /* 0x000054109a7b7816 */ /* 0x002fe20000000099 */
[----:B--2---:R-:W-:Y:S01]  /*214f0*/  @!P6 HFMA2.BF16_V2 R77, -RZ.H0_H0, RZ.H0_H0, -R153.H0_H0 ;  /* 0x200000ffff4de231 */ /* 0x004fe20000340999 */
[----:B------:R-:W-:Y:S02]  /*21500*/  @!P4 PRMT R154, R78, 0x5410, RZ ;  /* 0x000054104e9ac816 */ /* 0x000fe400000000ff */
[----:B------:R-:W-:Y:S02]  /*21510*/  ISETP.LE.U32.AND P4, PT, R76, UR12, PT ;  /* 0x0000000c4c007c0c */ /* 0x000fe4000bf83070 */
[----:B------:R-:W-:Y:S01]  /*21520*/  PRMT R79, R77, 0x7610, R79 ;  /* 0x000076104d4f7816 */ /* 0x000fe2000000004f */
[----:B------:R1:W-:Y:S01]  /*21530*/  @!P6 STL.S16 [R1+0x44], R77 ;  /* 0x0000444d0100e387 */ /* 0x0003e20000100600 */
[----:B------:R-:W-:Y:S02]  /*21540*/  LOP3.LUT R76, R115, 0xffff, RZ, 0xc0, !PT ;  /* 0x0000ffff734c7812 */ /* 0x000fe400078ec0ff */
[----:B------:R-:W-:Y:S01]  /*21550*/  LOP3.LUT R78, R132, 0xff, RZ, 0xc0, !PT ;  /* 0x000000ff844e7812 */ /* 0x000fe200078ec0ff */
[----:B------:R3:W2:Y:S01]  /*21560*/  LDL.S16 R168, [R1+0x64] ;  /* 0x0000640001a87983 */ /* 0x0006a20000100600 */
[----:B------:R-:W-:Y:S02]  /*21570*/  SHF.R.U32.HI R85, RZ, 0x8, R76 ;  /* 0x00000008ff557819 */ /* 0x000fe4000001164c */
[----:B------:R-:W-:Y:S01]  /*21580*/  @!P6 PRMT R153, R79, 0x5410, RZ ;  /* 0x000054104f99e816 */ /* 0x000fe200000000ff */
[----:B------:R3:W3:Y:S01]  /*21590*/  LDL.S16 R150, [R1+0x60] ;  /* 0x0000600001967983 */ /* 0x0006e20000100600 */
[----:B------:R-:W-:Y:S02]  /*215a0*/  PRMT R136, R86, 0x5410, R85 ;  /* 0x0000541056887816 */ /* 0x000fe40000000055 */
[--C-:B------:R-:W-:Y:S01]  /*215b0*/  SHF.R.U32.HI R85, RZ, 0x10, R114.reuse ;  /* 0x00000010ff557819 */ /* 0x100fe20000011672 */
[----:B------:R2:W3:Y:S01]  /*215c0*/  LDL.S16 R143, [R1+0x5c] ;  /* 0x00005c00018f7983 */ /* 0x0004e20000100600 */
[----:B------:R-:W-:Y:S02]  /*215d0*/  LOP3.LUT R86, R132, 0xffff, RZ, 0xc0, !PT ;  /* 0x0000ffff84567812 */ /* 0x000fe400078ec0ff */
[----:B------:R-:W-:Y:S01]  /*215e0*/  LOP3.LUT R85, R85, 0xff, RZ, 0xc0, !PT ;  /* 0x000000ff55557812 */ /* 0x000fe200078ec0ff */
[----:B------:R-:W-:Y:S01]  /*215f0*/  STG.E.U16 desc[UR26][R162.64+0x50], R154 ;  /* 0x0000509aa2007986 */ /* 0x000fe2000c10151a */
[----:B------:R-:W-:Y:S03]  /*21600*/  ISETP.LE.U32.AND P6, PT, R78, UR12, PT ;  /* 0x0000000c4e007c0c */ /* 0x000fe6000bfc3070 */
[----:B------:R-:W-:Y:S01]  /*21610*/  STG.E.U16 desc[UR26][R162.64+0x52], R153 ;  /* 0x00005299a2007986 */ /* 0x000fe2000c10151a */
[--C-:B-1----:R-:W-:Y:S02]  /*21620*/  SHF.R.U32.HI R77, RZ, 0x10, R115.reuse ;  /* 0x00000010ff4d7819 */ /* 0x102fe40000011673 */
[----:B------:R-:W-:Y:S02]  /*21630*/  SHF.R.U32.HI R115, RZ, 0x18, R115 ;  /* 0x00000018ff737819 */ /* 0x000fe40000011673 */
[----:B------:R-:W-:Y:S02]  /*21640*/  LOP3.LUT R84, R77, 0xff, RZ, 0xc0, !PT ;  /* 0x000000ff4d547812 */ /* 0x000fe400078ec0ff */
[----:B------:R-:W1:Y:S02]  /*21650*/  LDSM.16.MT88.4 R76, [R179+0x6000] ;  /* 0x00600000b34c783b */ /* 0x000e640000004200 */
[--C-:B------:R-:W-:Y:S02]  /*21660*/  PRMT R135, R84, 0x5410, R115.reuse ;  /* 0x0000541054877816 */ /* 0x100fe40000000073 */
[----:B------:R-:W-:Y:S02]  /*21670*/  LOP3.LUT R84, R114, 0xffff, RZ, 0xc0, !PT ;  /* 0x0000ffff72547812 */ /* 0x000fe400078ec0ff */
[----:B------:R-:W-:Y:S02]  /*21680*/  SHF.R.U32.HI R114, RZ, 0x18, R114 ;  /* 0x00000018ff727819 */ /* 0x000fe40000011672 */
[----:B------:R-:W-:Y:S02]  /*21690*/  SHF.R.U32.HI R84, RZ, 0x8, R84 ;  /* 0x00000008ff547819 */ /* 0x000fe40000011654 */
[----:B------:R-:W-:Y:S02]  /*216a0*/  PRMT R115, R152, 0x7632, R115 ;  /* 0x0000763298737816 */ /* 0x000fe40000000073 */
[----:B------:R-:W-:Y:S02]  /*216b0*/  PRMT R94, R87, 0x5410, R84 ;  /* 0x00005410575e7816 */ /* 0x000fe40000000054 */
[----:B------:R-:W-:Y:S02]  /*216c0*/  SHF.R.U32.HI R84, RZ, 0x8, R86 ;  /* 0x00000008ff547819 */ /* 0x000fe40000011656 */
[----:B------:R-:W-:Y:S02]  /*216d0*/  PRMT R95, R85, 0x5410, R114 ;  /* 0x00005410555f7816 */ /* 0x000fe40000000072 */
[----:B------:R-:W-:Y:S02]  /*216e0*/  F2FP.BF16.F32.PACK_AB R114, R237, R96 ;  /* 0x00000060ed72723e */ /* 0x000fe400000010ff */
[----:B------:R-:W-:Y:S02]  /*216f0*/  LOP3.LUT R84, R84, 0xffff, RZ, 0xc0, !PT ;  /* 0x0000ffff54547812 */ /* 0x000fe400078ec0ff */
[C---:B------:R-:W-:Y:S02]  /*21700*/  PRMT R113, R114.reuse, 0x7632, R113 ;  /* 0x0000763272717816 */ /* 0x040fe40000000071 */
[--C-:B------:R-:W-:Y:S02]  /*21710*/  HSET2.LE.AND R87, R142, R131.reuse, PT ;  /* 0x000000838e577233 */ /* 0x100fe40003803000 */
[----:B------:R-:W-:Y:S03]  /*21720*/  PRMT R97, R114, 0x5410, R113 ;  /* 0x0000541072617816 */ /* 0x000fe60000000071 */
[----:B------:R-:W-:Y:S02]  /*21730*/  LOP3.LUT R87, R87, R2, RZ, 0xc0, !PT ;  /* 0x0000000257577212 */ /* 0x000fe400078ec0ff */
[--C-:B------:R-:W-:Y:S01]  /*21740*/  HSET2.LE.AND R2, R137, R131.reuse, PT ;  /* 0x0000008389027233 */ /* 0x100fe20003803000 */
[-C--:B-1----:R-:W-:Y:S06]  /*21750*/  HMMA.16816.F32.BF16 R52, R72, R76.reuse, R52 ;  /* 0x0000004c4834723c */ /* 0x082fec0000041834 */
[C---:B------:R-:W-:Y:S06]  /*21760*/  HMMA.16816.F32.BF16 R56, R80.reuse, R76, R56 ;  /* 0x0000004c5038723c */ /* 0x040fec0000041838 */
[-C--:B------:R-:W-:Y:S01]  /*21770*/  HMMA.16816.F32.BF16 R60, R80, R78.reuse, R60 ;  /* 0x0000004e503c723c */ /* 0x080fe2000004183c */
[----:B------:R-:W1:Y:S04]  /*21780*/  LDSM.16.MT88.4 R80, [R180+0x6800] ;  /* 0x00680000b450783b */ /* 0x000e680000004200 */
[--C-:B------:R-:W-:Y:S01]  /*21790*/  HSET2.LE.AND R76, R94, R131.reuse, PT ;  /* 0x000000835e4c7233 */ /* 0x100fe20003803000 */
[----:B------:R-:W-:Y:S03]  /*217a0*/  HMMA.16816.F32.BF16 R64, R72, R78, R64 ;  /* 0x0000004e4840723c */ /* 0x000fe60000041840 */
[----:B------:R-:W1:Y:S02]  /*217b0*/  LDSM.16.MT88.4 R72, [R178+0x6800] ;  /* 0x00680000b248783b */ /* 0x000e640000004200 */
[----:B------:R-:W-:Y:S02]  /*217c0*/  LOP3.LUT R94, R93, 0xffff, RZ, 0xc0, !PT ;  /* 0x0000ffff5d5e7812 */ /* 0x000fe400078ec0ff */
[----:B------:R-:W-:Y:S04]  /*217d0*/  HSET2.LE.AND R77, R95, R131, PT ;  /* 0x000000835f4d7233 */ /* 0x000fe80003803000 */
[----:B------:R-:W-:Y:S02]  /*217e0*/  LOP3.LUT R76, R76, R118, RZ, 0xc0, !PT ;  /* 0x000000764c4c7212 */ /* 0x000fe400078ec0ff */
[----:B------:R-:W-:Y:S02]  /*217f0*/  LOP3.LUT R77, R77, R119, RZ, 0xc0, !PT ;  /* 0x000000774d4d7212 */ /* 0x000fe400078ec0ff */
[----:B------:R-:W-:Y:S02]  /*21800*/  LOP3.LUT R79, R2, R122, RZ, 0xc0, !PT ;  /* 0x0000007a024f7212 */ /* 0x000fe400078ec0ff */
[----:B------:R-:W-:Y:S02]  /*21810*/  SHF.R.U32.HI R2, RZ, 0x10, R140 ;  /* 0x00000010ff027819 */ /* 0x000fe4000001168c */
[----:B------:R-:W-:Y:S02]  /*21820*/  SHF.R.U32.HI R95, RZ, 0x10, R132 ;  /* 0x00000010ff5f7819 */ /* 0x000fe40000011684 */
[----:B------:R-:W-:Y:S01]  /*21830*/  LOP3.LUT R2, R2, 0xff, RZ, 0xc0, !PT ;  /* 0x000000ff02027812 */ /* 0x000fe200078ec0ff */
[----:B----4-:R-:W-:Y:S05]  /*21840*/  @!P3 HFMA2.BF16_V2 R130, -RZ.H0_H0, RZ.H0_H0, -R152.H0_H0 ;  /* 0x200000ffff82b231 */ /* 0x010fea0000340998 */
[----:B------:R-:W-:Y:S01]  /*21850*/  PRMT R86, R130, 0x7610, R86 ;  /* 0x0000761082567816 */ /* 0x000fe20000000056 */
[----:B------:R4:W-:Y:S02]  /*21860*/  @!P3 STL.S16 [R1+0x4c], R130 ;  /* 0x00004c820100b387 */ /* 0x0009e40000100600 */
[----:B----4-:R-:W-:Y:S01]  /*21870*/  PRMT R130, R152, 0x5410, R115 ;  /* 0x0000541098827816 */ /* 0x010fe20000000073 */
[----:B--2---:R-:W-:Y:S01]  /*21880*/  @!P1 HFMA2.BF16_V2 R168, -RZ.H0_H0, RZ.H0_H0, -R115.H0_H0 ;  /* 0x200000ffffa89231 */ /* 0x004fe20000340973 */
[----:B------:R-:W-:Y:S02]  /*21890*/  @!P3 PRMT R152, R86, 0x5410, RZ ;  /* 0x000054105698b816 */ /* 0x000fe400000000ff */
[----:B------:R-:W-:Y:S01]  /*218a0*/  ISETP.LE.U32.AND P3, PT, R84, UR12, PT ;  /* 0x0000000c54007c0c */ /* 0x000fe2000bf63070 */
[----:B---3--:R-:W-:Y:S01]  /*218b0*/  @!P2 HFMA2.BF16_V2 R150, -RZ.H0_H0, RZ.H0_H0, -R114.H0_H0 ;  /* 0x200000ffff96a231 */ /* 0x008fe20000340972 */
[----:B------:R-:W-:Y:S01]  /*218c0*/  SHF.R.U32.HI R84, RZ, 0x10, R93 ;  /* 0x00000010ff547819 */ /* 0x000fe2000001165d */
[----:B------:R-:W-:Y:S01]  /*218d0*/  @!P1 STL.S16 [R1+0x64], R168 ;  /* 0x000064a801009387 */ /* 0x000fe20000100600 */
[----:B------:R-:W-:Y:S01]  /*218e0*/  PRMT R85, R168, 0x7610, R85 ;  /* 0x00007610a8557816 */ /* 0x000fe20000000055 */
[----:B------:R-:W-:Y:S01]  /*218f0*/  @!P5 HFMA2.BF16_V2 R143, -RZ.H0_H0, RZ.H0_H0, -R113.H0_H0 ;  /* 0x200000ffff8fd231 */ /* 0x000fe20000340971 */
[----:B------:R-:W-:Y:S01]  /*21900*/  LOP3.LUT R84, R84, 0xff, RZ, 0xc0, !PT ;  /* 0x000000ff54547812 */ /* 0x000fe200078ec0ff */
[----:B------:R2:W-:Y:S01]  /*21910*/  @!P2 STL.S16 [R1+0x60], R150 ;  /* 0x000060960100a387 */ /* 0x0005e20000100600 */
[----:B------:R-:W-:Y:S02]  /*21920*/  @!P1 PRMT R115, R85, 0x5410, RZ ;  /* 0x0000541055739816 */ /* 0x000fe400000000ff */
[----:B------:R-:W-:Y:S01]  /*21930*/  ISETP.LE.U32.AND P1, PT, R84, UR12, PT ;  /* 0x0000000c54007c0c */ /* 0x000fe2000bf23070 */
[----:B------:R-:W-:Y:S01]  /*21940*/  @!P5 STL.S16 [R1+0x5c], R143 ;  /* 0x00005c8f0100d387 */ /* 0x000fe20000100600 */
[----:B------:R-:W-:Y:S02]  /*21950*/  PRMT R96, R143, 0x7610, R96 ;  /* 0x000076108f607816 */ /* 0x000fe40000000060 */
[--C-:B------:R-:W-:Y:S01]  /*21960*/  HSET2.LE.AND R84, R136, R131.reuse, PT ;  /* 0x0000008388547233 */ /* 0x100fe20003803000 */
[----:B------:R-:W-:Y:S01]  /*21970*/  STG.E.U16 desc[UR26][R158.64+0x60], R152 ;  /* 0x000060989e007986 */ /* 0x000fe2000c10151a */
[----:B------:R-:W-:Y:S02]  /*21980*/  @!P5 PRMT R113, R96, 0x5410, RZ ;  /* 0x000054106071d816 */ /* 0x000fe400000000ff */
[--C-:B------:R-:W-:Y:S01]  /*21990*/  HSET2.LE.AND R85, R135, R131.reuse, PT ;  /* 0x0000008387557233 */ /* 0x100fe20003803000 */
[----:B------:R3:W4:Y:S01]  /*219a0*/  LDL.S16 R136, [R1+0x40] ;  /* 0x0000400001887983 */ /* 0x0007220000100600 */
[--C-:B------:R-:W-:Y:S02]  /*219b0*/  HSET2.LE.AND R86, R141, R131.reuse, PT ;  /* 0x000000838d567233 */ /* 0x100fe40003803000 */
[----:B------:R-:W-:Y:S01]  /*219c0*/  LOP3.LUT R84, R84, R117, RZ, 0xc0, !PT ;  /* 0x0000007554547212 */ /* 0x000fe200078ec0ff */
[----:B------:R3:W3:Y:S01]  /*219d0*/  LDL.S16 R96, [R1+0x3c] ;  /* 0x00003c0001607983 */ /* 0x0006e20000100600 */
[----:B------:R-:W-:Y:S02]  /*219e0*/  LOP3.LUT R85, R85, R112, RZ, 0xc0, !PT ;  /* 0x0000007055557212 */ /* 0x000fe400078ec0ff */
[----:B------:R-:W-:Y:S01]  /*219f0*/  LOP3.LUT R86, R86, R0, RZ, 0xc0, !PT ;  /* 0x0000000056567212 */ /* 0x000fe200078ec0ff */
[----:B------:R-:W1:Y:S01]  /*21a00*/  MUFU.EX2 R112, R240 ;  /* 0x000000f000707308 */ /* 0x000e620000000800 */
[--C-:B------:R-:W-:Y:S01]  /*21a10*/  HSET2.LE.AND R0, R138, R131.reuse, PT ;  /* 0x000000838a007233 */ /* 0x100fe20003803000 */
[----:B------:R1:W3:Y:S01]  /*21a20*/  LDL.S16 R135, [R1+0x38] ;  /* 0x0000380001877983 */ /* 0x0002e20000100600 */
[----:B------:R-:W-:Y:S02]  /*21a30*/  PRMT R98, R150, 0x7610, R98 ;  /* 0x0000761096627816 */ /* 0x000fe40000000062 */
[----:B------:R-:W-:Y:S01]  /*21a40*/  SHF.R.U32.HI R93, RZ, 0x18, R93 ;  /* 0x00000018ff5d7819 */ /* 0x000fe2000001165d */
[-C--:B------:R-:W-:Y:S01]  /*21a50*/  HMMA.16816.F32.BF16 R4, R84, R88.reuse, R4 ;  /* 0x000000585404723c */ /* 0x080fe20000041804 */
[----:B------:R-:W-:Y:S03]  /*21a60*/  STG.E.U16 desc[UR26][R158.64+0x62], R115 ;  /* 0x000062739e007986 */ /* 0x000fe6000c10151a */
[----:B--2---:R-:W2:Y:S01]  /*21a70*/  MUFU.EX2 R150, R242 ;  /* 0x000000f200967308 */ /* 0x004ea20000000800 */
[----:B------:R-:W-:Y:S01]  /*21a80*/  LOP3.LUT R78, R0, R3, RZ, 0xc0, !PT ;  /* 0x00000003004e7212 */ /* 0x000fe200078ec0ff */
[----:B------:R-:W-:Y:S01]  /*21a90*/  STG.E.U16 desc[UR26][R160.64+0x62], R113 ;  /* 0x00006271a0007986 */ /* 0x000fe2000c10151a */
[----:B------:R-:W-:Y:S07]  /*21aa0*/  SHF.R.U32.HI R0, RZ, 0x8, R94 ;  /* 0x00000008ff007819 */ /* 0x000fee000001165e */
[----:B------:R-:W-:Y:S01]  /*21ab0*/  MUFU.EX2 R168, R252 ;  /* 0x000000fc00a87308 */ /* 0x000fe20000000800 */
[----:B------:R-:W-:Y:S01]  /*21ac0*/  LOP3.LUT R0, R0, 0xffff, RZ, 0xc0, !PT ;  /* 0x0000ffff00007812 */ /* 0x000fe200078ec0ff */
[C---:B------:R-:W-:Y:S04]  /*21ad0*/  HMMA.16816.F32.BF16 R8, R76.reuse, R88, R8 ;  /* 0x000000584c08723c */ /* 0x040fe80000041808 */
[----:B------:R-:W-:Y:S01]  /*21ae0*/  ISETP.LE.U32.AND P5, PT, R0, UR12, PT ;  /* 0x0000000c00007c0c */ /* 0x000fe2000bfa3070 */
[----:B-1----:R-:W-:Y:S01]  /*21af0*/  FADD.FTZ R175, R112, R174 ;  /* 0x000000ae70af7221 */ /* 0x002fe20000010000 */
[-C--:B------:R-:W-:Y:S05]  /*21b00*/  HMMA.16816.F32.BF16 R12, R76, R90.reuse, R12 ;  /* 0x0000005a4c0c723c */ /* 0x080fea000004180c */
[----:B------:R-:W-:Y:S01]  /*21b10*/  F2FP.BF16.F32.PACK_AB R112, R173, R112 ;  /* 0x00000070ad70723e */ /* 0x000fe200000010ff */
[C---:B------:R-:W-:Y:S05]  /*21b20*/  HMMA.16816.F32.BF16 R16, R84.reuse, R90, R16 ;  /* 0x0000005a5410723c */ /* 0x040fea0000041810 */
[----:B------:R-:W-:Y:S01]  /*21b30*/  PRMT R151, R112, 0x7632, R151 ;  /* 0x0000763270977816 */ /* 0x000fe20000000097 */
[-C--:B------:R-:W-:Y:S05]  /*21b40*/  HMMA.16816.F32.BF16 R20, R84, R80.reuse, R20 ;  /* 0x000000505414723c */ /* 0x080fea0000041814 */
[----:B------:R-:W-:Y:S01]  /*21b50*/  LOP3.LUT R94, R132, 0xffff, RZ, 0xc0, !PT ;  /* 0x0000ffff845e7812 */ /* 0x000fe200078ec0ff */
[C---:B------:R-:W-:Y:S05]  /*21b60*/  HMMA.16816.F32.BF16 R24, R76.reuse, R80, R24 ;  /* 0x000000504c18723c */ /* 0x040fea0000041818 */
[C---:B------:R-:W-:Y:S01]  /*21b70*/  LOP3.LUT R0, R140.reuse, 0xffff, RZ, 0xc0, !PT ;  /* 0x0000ffff8c007812 */ /* 0x040fe200078ec0ff */
[-C--:B------:R-:W-:Y:S05]  /*21b80*/  HMMA.16816.F32.BF16 R28, R76, R82.reuse, R28 ;  /* 0x000000524c1c723c */ /* 0x080fea000004181c */
[----:B------:R-:W-:Y:S01]  /*21b90*/  LOP3.LUT R88, R140, 0xff, RZ, 0xc0, !PT ;  /* 0x000000ff8c587812 */ /* 0x000fe200078ec0ff */
[C---:B------:R-:W-:Y:S05]  /*21ba0*/  HMMA.16816.F32.BF16 R32, R84.reuse, R82, R32 ;  /* 0x000000525420723c */ /* 0x040fea0000041820 */
[----:B------:R-:W-:Y:S01]  /*21bb0*/  SHF.R.U32.HI R0, RZ, 0x8, R0 ;  /* 0x00000008ff007819 */ /* 0x000fe20000011600 */
[-C--:B------:R-:W-:Y:S05]  /*21bc0*/  HMMA.16816.F32.BF16 R36, R84, R72.reuse, R36 ;  /* 0x000000485424723c */ /* 0x080fea0000041824 */
[----:B------:R-:W-:Y:S01]  /*21bd0*/  PRMT R122, R88, 0x5410, R0 ;  /* 0x00005410587a7816 */ /* 0x000fe20000000000 */
[C---:B------:R-:W-:Y:S01]  /*21be0*/  HMMA.16816.F32.BF16 R40, R76.reuse, R72, R40 ;  /* 0x000000484c28723c */ /* 0x040fe20000041828 */
[----:B------:R-:W1:Y:S04]  /*21bf0*/  LDSM.16.MT88.4 R88, [R179+0x6800] ;  /* 0x00680000b358783b */ /* 0x000e680000004200 */
[----:B------:R-:W-:Y:S01]  /*21c00*/  LOP3.LUT R0, R134, 0xffff, RZ, 0xc0, !PT ;  /* 0x0000ffff86007812 */ /* 0x000fe200078ec0ff */
[-C--:B------:R-:W-:Y:S05]  /*21c10*/  HMMA.16816.F32.BF16 R44, R76, R74.reuse, R44 ;  /* 0x0000004a4c2c723c */ /* 0x080fea000004182c */
[----:B------:R-:W-:Y:S01]  /*21c20*/  SHF.R.U32.HI R3, RZ, 0x18, R140 ;  /* 0x00000018ff037819 */ /* 0x000fe2000001168c */
[C---:B------:R-:W-:Y:S05]  /*21c30*/  HMMA.16816.F32.BF16 R48, R84.reuse, R74, R48 ;  /* 0x0000004a5430723c */ /* 0x040fea0000041830 */
[----:B------:R-:W-:Y:S01]  /*21c40*/  @!P2 PRMT R114, R98, 0x5410, RZ ;  /* 0x000054106272a816 */ /* 0x000fe200000000ff */
[----:B--2---:R-:W-:Y:S01]  /*21c50*/  FADD.FTZ R174, R150, R170 ;  /* 0x000000aa96ae7221 */ /* 0x004fe20000010000 */
[----:B------:R-:W-:Y:S01]  /*21c60*/  LOP3.LUT R80, R134, 0xff, RZ, 0xc0, !PT ;  /* 0x000000ff86507812 */ /* 0x000fe200078ec0ff */
[----:B------:R-:W2:Y:S01]  /*21c70*/  MUFU.EX2 R170, R250 ;  /* 0x000000fa00aa7308 */ /* 0x000ea20000000800 */
[----:B------:R-:W-:Y:S01]  /*21c80*/  ISETP.LE.U32.AND P2, PT, R93, UR12, PT ;  /* 0x0000000c5d007c0c */ /* 0x000fe2000bf43070 */
[----:B------:R-:W-:Y:S01]  /*21c90*/  STG.E.U16 desc[UR26][R160.64+0x60], R114 ;  /* 0x00006072a0007986 */ /* 0x000fe2000c10151a */
[----:B------:R-:W-:Y:S02]  /*21ca0*/  SHF.R.U32.HI R0, RZ, 0x8, R0 ;  /* 0x00000008ff007819 */ /* 0x000fe40000011600 */
[----:B------:R-:W-:Y:S02]  /*21cb0*/  PRMT R119, R2, 0x5410, R3 ;  /* 0x0000541002777816 */ /* 0x000fe40000000003 */
[----:B------:R-:W-:Y:S02]  /*21cc0*/  SHF.R.U32.HI R2, RZ, 0x10, R134 ;  /* 0x00000010ff027819 */ /* 0x000fe40000011686 */
[----:B------:R-:W-:Y:S02]  /*21cd0*/  PRMT R118, R80, 0x5410, R0 ;  /* 0x0000541050767816 */ /* 0x000fe40000000000 */
[----:B------:R-:W-:Y:S02]  /*21ce0*/  F2FP.BF16.F32.PACK_AB R150, R172, R150 ;  /* 0x00000096ac96723e */ /* 0x000fe400000010ff */
[----:B------:R-:W-:Y:S02]  /*21cf0*/  SHF.R.U32.HI R3, RZ, 0x18, R134 ;  /* 0x00000018ff037819 */ /* 0x000fe40000011686 */
[----:B------:R-:W-:Y:S02]  /*21d00*/  LOP3.LUT R2, R2, 0xff, RZ, 0xc0, !PT ;  /* 0x000000ff02027812 */ /* 0x000fe400078ec0ff */
[----:B------:R-:W-:Y:S02]  /*21d10*/  PRMT R149, R150, 0x7632, R149 ;  /* 0x0000763296957816 */ /* 0x000fe40000000095 */
[----:B------:R-:W-:Y:S02]  /*21d20*/  PRMT R100, R2, 0x5410, R3 ;  /* 0x0000541002647816 */ /* 0x000fe40000000003 */
[----:B------:R-:W-:Y:S01]  /*21d30*/  LOP3.LUT R117, R132, 0xff, RZ, 0xc0, !PT ;  /* 0x000000ff84757812 */ /* 0x000fe200078ec0ff */
[-C--:B-1----:R-:W-:Y:S03]  /*21d40*/  HMMA.16816.F32.BF16 R52, R84, R88.reuse, R52 ;  /* 0x000000585434723c */ /* 0x082fe60000041834 */
[----:B------:R-:W-:Y:S02]  /*21d50*/  SHF.R.U32.HI R2, RZ, 0x8, R94 ;  /* 0x00000008ff027819 */ /* 0x000fe4000001165e */
[C---:B------:R-:W-:Y:S01]  /*21d60*/  LOP3.LUT R73, R166.reuse, 0xff, RZ, 0xc0, !PT ;  /* 0x000000ffa6497812 */ /* 0x040fe200078ec0ff */
[C---:B------:R-:W-:Y:S05]  /*21d70*/  HMMA.16816.F32.BF16 R56, R76.reuse, R88, R56 ;  /* 0x000000584c38723c */ /* 0x040fea0000041838 */
[----:B------:R-:W-:Y:S01]  /*21d80*/  PRMT R117, R117, 0x5410, R2 ;  /* 0x0000541075757816 */ /* 0x000fe20000000002 */
[-C--:B------:R-:W-:Y:S05]  /*21d90*/  HMMA.16816.F32.BF16 R60, R76, R90.reuse, R60 ;  /* 0x0000005a4c3c723c */ /* 0x080fea000004183c */
[----:B------:R-:W-:Y:S01]  /*21da0*/  SHF.R.U32.HI R2, RZ, 0x10, R166 ;  /* 0x00000010ff027819 */ /* 0x000fe200000116a6 */
[----:B------:R-:W-:Y:S01]  /*21db0*/  HMMA.16816.F32.BF16 R64, R84, R90, R64 ;  /* 0x0000005a5440723c */ /* 0x000fe20000041840 */
[----:B------:R-:W-:Y:S04]  /*21dc0*/  LDSM.16.MT88.4 R84, [R178+0x7000] ;  /* 0x00700000b254783b */ /* 0x000fe80000004200 */
[----:B------:R-:W-:Y:S02]  /*21dd0*/  LOP3.LUT R3, R166, 0xff, RZ, 0xc0, !PT ;  /* 0x000000ffa6037812 */ /* 0x000fe400078ec0ff */
[--C-:B------:R-:W-:Y:S04]  /*21de0*/  HSET2.LE.AND R74, R202, R131.reuse, PT ;  /* 0x00000083ca4a7233 */ /* 0x100fe80003803000 */
[--C-:B------:R-:W-:Y:S02]  /*21df0*/  HSET2.LE.AND R75, R201, R131.reuse, PT ;  /* 0x00000083c94b7233 */ /* 0x100fe40003803000 */
[--C-:B------:R-:W-:Y:S02]  /*21e00*/  SHF.R.U32.HI R93, RZ, 0x18, R132.reuse ;  /* 0x00000018ff5d7819 */ /* 0x100fe40000011684 */
[----:B------:R-:W-:Y:S02]  /*21e10*/  LOP3.LUT R74, R74, R127, RZ, 0xc0, !PT ;  /* 0x0000007f4a4a7212 */ /* 0x000fe400078ec0ff */
[----:B------:R-:W-:Y:S02]  /*21e20*/  LOP3.LUT R75, R75, R124, RZ, 0xc0, !PT ;  /* 0x0000007c4b4b7212 */ /* 0x000fe400078ec0ff */
[----:B------:R-:W-:Y:S02]  /*21e30*/  SHF.R.U32.HI R132, RZ, 0x10, R132 ;  /* 0x00000010ff847819 */ /* 0x000fe40000011684 */
[----:B------:R-:W-:Y:S02]  /*21e40*/  HSET2.LE.AND R79, R198, R131, PT ;  /* 0x00000083c64f7233 */ /* 0x000fe40003803000 */
[----:B------:R-:W-:Y:S02]  /*21e50*/  PRMT R89, R150, 0x5410, R149 ;  /* 0x0000541096597816 */ /* 0x000fe40000000095 */
[----:B------:R-:W-:Y:S02]  /*21e60*/  LOP3.LUT R98, R167, UR30, R200, 0x96, !PT ;  /* 0x0000001ea7627c12 */ /* 0x000fe4000f8e96c8 */
[----:B------:R-:W-:Y:S02]  /*21e70*/  LOP3.LUT R79, R79, R123, RZ, 0xc0, !PT ;  /* 0x0000007b4f4f7212 */ /* 0x000fe400078ec0ff */
[----:B------:R-:W-:Y:S02]  /*21e80*/  SHF.R.U32.HI R90, RZ, 0x18, R139 ;  /* 0x00000018ff5a7819 */ /* 0x000fe4000001168b */
[----:B------:R-:W-:Y:S02]  /*21e90*/  SHF.R.U32.HI R88, RZ, 0x10, R98 ;  /* 0x00000010ff587819 */ /* 0x000fe40000011662 */
[----:B------:R-:W-:Y:S02]  /*21ea0*/  LOP3.LUT R91, R139, 0xff, RZ, 0xc0, !PT ;  /* 0x000000ff8b5b7812 */ /* 0x000fe400078ec0ff */
[----:B--2---:R-:W-:Y:S04]  /*21eb0*/  F2FP.BF16.F32.PACK_AB R146, R170, R171 ;  /* 0x000000abaa92723e */ /* 0x004fe800000010ff */
[----:B------:R-:W-:Y:S01]  /*21ec0*/  PRMT R145, R146, 0x7632, R145 ;  /* 0x0000763292917816 */ /* 0x000fe20000000091 */
[----:B----4-:R-:W-:Y:S02]  /*21ed0*/  @!P4 HFMA2.BF16_V2 R136, -RZ.H0_H0, RZ.H0_H0, -R112.H0_H0 ;  /* 0x200000ffff88c231 */ /* 0x010fe40000340970 */
[----:B---3--:R-:W-:Y:S03]  /*21ee0*/  @!P5 HFMA2.BF16_V2 R96, -RZ.H0_H0, RZ.H0_H0, -R151.H0_H0 ;  /* 0x200000ffff60d231 */ /* 0x008fe60000340997 */
[----:B------:R-:W-:Y:S01]  /*21ef0*/  @!P4 STL.S16 [R1+0x40], R136 ;  /* 0x000040880100c387 */ /* 0x000fe20000100600 */
[----:B------:R-:W-:Y:S03]  /*21f00*/  PRMT R0, R136, 0x7610, R0 ;  /* 0x0000761088007816 */ /* 0x000fe60000000000 */
[----:B------:R1:W-:Y:S01]  /*21f10*/  @!P5 STL.S16 [R1+0x3c], R96 ;  /* 0x00003c600100d387 */ /* 0x0003e20000100600 */
[----:B------:R-:W-:Y:S01]  /*21f20*/  PRMT R80, R96, 0x7610, R80 ;  /* 0x0000761060507816 */ /* 0x000fe20000000050 */
[----:B------:R-:W-:Y:S02]  /*21f30*/  @!P1 HFMA2.BF16_V2 R135, -RZ.H0_H0, RZ.H0_H0, -R150.H0_H0 ;  /* 0x200000ffff879231 */ /* 0x000fe40000340996 */
[----:B------:R2:W3:Y:S03]  /*21f40*/  LDL.S16 R133, [R1+0x34] ;  /* 0x0000340001857983 */ /* 0x0004e60000100600 */
[----:B------:R-:W-:Y:S01]  /*21f50*/  PRMT R102, R135, 0x7610, R102 ;  /* 0x0000761087667816 */ /* 0x000fe20000000066 */
[----:B------:R-:W-:Y:S03]  /*21f60*/  @!P1 STL.S16 [R1+0x38], R135 ;  /* 0x0000388701009387 */ /* 0x000fe60000100600 */
[----:B------:R-:W-:Y:S02]  /*21f70*/  @!P1 PRMT R150, R102, 0x5410, RZ ;  /* 0x0000541066969816 */ /* 0x000fe400000000ff */
[--C-:B------:R-:W-:Y:S02]  /*21f80*/  HSET2.LE.AND R102, R117, R131.reuse, PT ;  /* 0x0000008375667233 */ /* 0x100fe40003803000 */
[----:B-1----:R-:W-:Y:S02]  /*21f90*/  PRMT R96, R112, 0x5410, R151 ;  /* 0x0000541070607816 */ /* 0x002fe40000000097 */
[----:B------:R-:W-:Y:S02]  /*21fa0*/  @!P4 PRMT R112, R0, 0x5410, RZ ;  /* 0x000054100070c816 */ /* 0x000fe400000000ff */
[----:B------:R-:W-:Y:S02]  /*21fb0*/  LOP3.LUT R0, R95, 0xff, RZ, 0xc0, !PT ;  /* 0x000000ff5f007812 */ /* 0x000fe400078ec0ff */
[----:B------:R-:W-:Y:S01]  /*21fc0*/  @!P5 PRMT R151, R80, 0x5410, RZ ;  /* 0x000054105097d816 */ /* 0x000fe200000000ff */
[----:B------:R-:W-:Y:S01]  /*21fd0*/  STG.E.U16 desc[UR26][R164.64+0x5e], R112 ;  /* 0x00005e70a4007986 */ /* 0x000fe2000c10151a */
[----:B------:R-:W-:Y:S02]  /*21fe0*/  PRMT R101, R0, 0x5410, R99 ;  /* 0x0000541000657816 */ /* 0x000fe40000000063 */
[----:B------:R-:W-:Y:S01]  /*21ff0*/  LOP3.LUT R0, R166, 0xffff, RZ, 0xc0, !PT ;  /* 0x0000ffffa6007812 */ /* 0x000fe200078ec0ff */
[----:B------:R-:W1:Y:S01]  /*22000*/  LDSM.16.MT88.4 R80, [R177+0x7000] ;  /* 0x00700000b150783b */ /* 0x000e620000004200 */
[----:B------:R-:W-:Y:S02]  /*22010*/  ISETP.LE.U32.AND P5, PT, R3, UR12, PT ;  /* 0x0000000c03007c0c */ /* 0x000fe4000bfa3070 */
[----:B------:R-:W-:Y:S02]  /*22020*/  SHF.R.U32.HI R72, RZ, 0x8, R0 ;  /* 0x00000008ff487819 */ /* 0x000fe40000011600 */
[----:B------:R-:W-:Y:S02]  /*22030*/  LOP3.LUT R0, R2, 0xff, RZ, 0xc0, !PT ;  /* 0x000000ff02007812 */ /* 0x000fe400078ec0ff */
[--C-:B------:R-:W-:Y:S01]  /*22040*/  HSET2.LE.AND R2, R100, R131.reuse, PT ;  /* 0x0000008364027233 */ /* 0x100fe20003803000 */
[----:B------:R-:W-:Y:S01]  /*22050*/  STG.E.U16 desc[UR26][R164.64+0x60], R151 ;  /* 0x00006097a4007986 */ /* 0x000fe2000c10151a */
[----:B------:R-:W-:Y:S02]  /*22060*/  PRMT R142, R73, 0x5410, R72 ;  /* 0x00005410498e7816 */ /* 0x000fe40000000048 */
[--C-:B------:R-:W-:Y:S01]  /*22070*/  HSET2.LE.AND R73, R119, R131.reuse, PT ;  /* 0x0000008377497233 */ /* 0x100fe20003803000 */
[----:B------:R-:W-:Y:S01]  /*22080*/  STG.E.U16 desc[UR26][R162.64+0x60], R150 ;  /* 0x00006096a2007986 */ /* 0x000fe2000c10151a */
[--C-:B------:R-:W-:Y:S02]  /*22090*/  HSET2.LE.AND R72, R122, R131.reuse, PT ;  /* 0x000000837a487233 */ /* 0x100fe40003803000 */
[--C-:B------:R-:W-:Y:S02]  /*220a0*/  SHF.R.U32.HI R3, RZ, 0x18, R166.reuse ;  /* 0x00000018ff037819 */ /* 0x100fe400000116a6 */
[----:B------:R-:W-:Y:S02]  /*220b0*/  LOP3.LUT R73, R73, R126, RZ, 0xc0, !PT ;  /* 0x0000007e49497212 */ /* 0x000fe400078ec0ff */
[----:B------:R-:W-:Y:S02]  /*220c0*/  LOP3.LUT R72, R72, R125, RZ, 0xc0, !PT ;  /* 0x0000007d48487212 */ /* 0x000fe400078ec0ff */
[----:B------:R-:W-:Y:S01]  /*220d0*/  PRMT R143, R0, 0x5410, R3 ;  /* 0x00005410008f7816 */ /* 0x000fe20000000003 */
[----:B------:R-:W-:Y:S01]  /*220e0*/  LDSM.16.MT88.4 R124, [R180+0x7800] ;  /* 0x00780000b47c783b */ /* 0x000fe20000004200 */
[--C-:B------:R-:W-:Y:S02]  /*220f0*/  HSET2.LE.AND R0, R118, R131.reuse, PT ;  /* 0x0000008376007233 */ /* 0x100fe40003803000 */
[--C-:B------:R-:W-:Y:S02]  /*22100*/  HSET2.LE.AND R3, R199, R131.reuse, PT ;  /* 0x00000083c7037233 */ /* 0x100fe40003803000 */
[----:B------:R-:W-:Y:S02]  /*22110*/  LOP3.LUT R77, R2, R129, RZ, 0xc0, !PT ;  /* 0x00000081024d7212 */ /* 0x000fe400078ec0ff */
[----:B------:R-:W-:Y:S01]  /*22120*/  LOP3.LUT R2, R132, 0xff, RZ, 0xc0, !PT ;  /* 0x000000ff84027812 */ /* 0x000fe200078ec0ff */
[----:B------:R-:W-:Y:S01]  /*22130*/  LDSM.16.MT88.4 R116, [R178+0x7800] ;  /* 0x00780000b274783b */ /* 0x000fe20000004200 */
[----:B------:R-:W-:Y:S02]  /*22140*/  LOP3.LUT R78, R3, R92, RZ, 0xc0, !PT ;  /* 0x0000005c034e7212 */ /* 0x000fe400078ec0ff */
[----:B------:R-:W-:Y:S02]  /*22150*/  LOP3.LUT R76, R0, R128, RZ, 0xc0, !PT ;  /* 0x00000080004c7212 */ /* 0x000fe400078ec0ff */
[----:B------:R-:W-:Y:S02]  /*22160*/  ISETP.LE.U32.AND P1, PT, R2, UR12, PT ;  /* 0x0000000c02007c0c */ /* 0x000fe4000bf23070 */
[----:B------:R-:W-:Y:S02]  /*22170*/  ISETP.LE.U32.AND P4, PT, R93, UR12, PT ;  /* 0x0000000c5d007c0c */ /* 0x000fe4000bf83070 */
[----:B------:R-:W4:Y:S01]  /*22180*/  LDSM.16.MT88.4 R92, [R180+0x7000] ;  /* 0x00700000b45c783b */ /* 0x000f220000004200 */
[-C--:B-1----:R-:W-:Y:S05]  /*22190*/  HMMA.16816.F32.BF16 R4, R72, R80.reuse, R4 ;  /* 0x000000504804723c */ /* 0x082fea0000041804 */
[----:B------:R-:W-:Y:S01]  /*221a0*/  SHF.R.U32.HI R0, RZ, 0x10, R166 ;  /* 0x00000010ff007819 */ /* 0x000fe200000116a6 */
[C---:B------:R-:W-:Y:S05]  /*221b0*/  HMMA.16816.F32.BF16 R8, R76.reuse, R80, R8 ;  /* 0x000000504c08723c */ /* 0x040fea0000041808 */
[----:B------:R-:W-:Y:S01]  /*221c0*/  SHF.R.U32.HI R2, RZ, 0x10, R139 ;  /* 0x00000010ff027819 */ /* 0x000fe2000001168b */
[-C--:B------:R-:W-:Y:S05]  /*221d0*/  HMMA.16816.F32.BF16 R12, R76, R82.reuse, R12 ;  /* 0x000000524c0c723c */ /* 0x080fea000004180c */
[----:B------:R-:W-:Y:S01]  /*221e0*/  LOP3.LUT R0, R0, 0xff, RZ, 0xc0, !PT ;  /* 0x000000ff00007812 */ /* 0x000fe200078ec0ff */
[C---:B------:R-:W-:Y:S05]  /*221f0*/  HMMA.16816.F32.BF16 R16, R72.reuse, R82, R16 ;  /* 0x000000524810723c */ /* 0x040fea0000041810 */
[----:B------:R-:W-:Y:S02]  /*22200*/  LOP3.LUT R3, R2, 0xff, RZ, 0xc0, !PT ;  /* 0x000000ff02037812 */ /* 0x000fe400078ec0ff */
[----:B------:R-:W-:Y:S04]  /*22210*/  LOP3.LUT R80, R98, 0xffff, RZ, 0xc0, !PT ;  /* 0x0000ffff62507812 */ /* 0x000fe800078ec0ff */
[----:B------:R-:W-:Y:S02]  /*22220*/  PRMT R3, R3, 0x5410, R90 ;  /* 0x0000541003037816 */ /* 0x000fe4000000005a */
[----:B------:R-:W-:Y:S02]  /*22230*/  SHF.R.U32.HI R2, RZ, 0x8, R80 ;  /* 0x00000008ff027819 */ /* 0x000fe40000011650 */
[--C-:B------:R-:W-:Y:S02]  /*22240*/  HSET2.LE.AND R103, R101, R131.reuse, PT ;  /* 0x0000008365677233 */ /* 0x100fe40003803000 */
[--C-:B------:R-:W-:Y:S02]  /*22250*/  HSET2.LE.AND R101, R3, R131.reuse, PT ;  /* 0x0000008303657233 */ /* 0x100fe40003803000 */
[----:B------:R-:W-:Y:S01]  /*22260*/  F2FP.BF16.F32.PACK_AB R3, R168, R169 ;  /* 0x000000a9a803723e */ /* 0x000fe200000010ff */
[-C--:B----4-:R-:W-:Y:S03]  /*22270*/  HMMA.16816.F32.BF16 R20, R72, R92.reuse, R20 ;  /* 0x0000005c4814723c */ /* 0x090fe60000041814 */
[----:B------:R-:W-:Y:S02]  /*22280*/  LOP3.LUT R101, R101, R97, RZ, 0xc0, !PT ;  /* 0x0000006165657212 */ /* 0x000fe400078ec0ff */
[----:B------:R-:W-:Y:S01]  /*22290*/  PRMT R144, R3, 0x7632, R144 ;  /* 0x0000763203907816 */ /* 0x000fe20000000090 */
[C---:B------:R-:W-:Y:S05]  /*222a0*/  HMMA.16816.F32.BF16 R24, R76.reuse, R92, R24 ;  /* 0x0000005c4c18723c */ /* 0x040fea0000041818 */
[--C-:B------:R-:W-:Y:S01]  /*222b0*/  HSET2.LE.AND R142, R142, R131.reuse, PT ;  /* 0x000000838e8e7233 */ /* 0x100fe20003803000 */
[-C--:B------:R-:W-:Y:S05]  /*222c0*/  HMMA.16816.F32.BF16 R28, R76, R94.reuse, R28 ;  /* 0x0000005e4c1c723c */ /* 0x080fea000004181c */
[----:B------:R-:W-:Y:S01]  /*222d0*/  HSET2.LE.AND R143, R143, R131, PT ;  /* 0x000000838f8f7233 */ /* 0x000fe20003803000 */
[C---:B------:R-:W-:Y:S06]  /*222e0*/  HMMA.16816.F32.BF16 R32, R72.reuse, R94, R32 ;  /* 0x0000005e4820723c */ /* 0x040fec0000041820 */
[-C--:B------:R-:W-:Y:S06]  /*222f0*/  HMMA.16816.F32.BF16 R36, R72, R84.reuse, R36 ;  /* 0x000000544824723c */ /* 0x080fec0000041824 */
[C---:B------:R-:W-:Y:S06]  /*22300*/  HMMA.16816.F32.BF16 R40, R76.reuse, R84, R40 ;  /* 0x000000544c28723c */ /* 0x040fec0000041828 */
[-C--:B------:R-:W-:Y:S05]  /*22310*/  HMMA.16816.F32.BF16 R44, R76, R86.reuse, R44 ;  /* 0x000000564c2c723c */ /* 0x080fea000004182c */
[----:B------:R-:W-:Y:S01]  /*22320*/  PRMT R84, R146, 0x5410, R145 ;  /* 0x0000541092547816 */ /* 0x000fe20000000091 */
[C---:B------:R-:W-:Y:S05]  /*22330*/  HMMA.16816.F32.BF16 R48, R72.reuse, R86, R48 ;  /* 0x000000564830723c */ /* 0x040fea0000041830 */
[----:B------:R-:W-:Y:S01]  /*22340*/  LOP3.LUT R103, R103, R84, RZ, 0xc0, !PT ;  /* 0x0000005467677212 */ /* 0x000fe200078ec0ff */
[----:B---3--:R-:W-:Y:S05]  /*22350*/  @!P2 HFMA2.BF16_V2 R133, -RZ.H0_H0, RZ.H0_H0, -R149.H0_H0 ;  /* 0x200000ffff85a231 */ /* 0x008fea0000340995 */
[----:B------:R-:W-:Y:S01]  /*22360*/  @!P2 STL.S16 [R1+0x34], R133 ;  /* 0x000034850100a387 */ /* 0x000fe20000100600 */
[----:B------:R-:W-:Y:S03]  /*22370*/  PRMT R99, R133, 0x7610, R99 ;  /* 0x0000761085637816 */ /* 0x000fe60000000063 */
[----:B------:R2:W3:Y:S01]  /*22380*/  LDL.S16 R100, [R1+0x30] ;  /* 0x0000300001647983 */ /* 0x0004e20000100600 */
[----:B------:R-:W-:Y:S02]  /*22390*/  @!P2 PRMT R149, R99, 0x5410, RZ ;  /* 0x000054106395a816 */ /* 0x000fe400000000ff */
[----:B------:R-:W-:Y:S01]  /*223a0*/  ISETP.LE.U32.AND P2, PT, R0, UR12, PT ;  /* 0x0000000c00007c0c */ /* 0x000fe2000bf43070 */
[----:B------:R-:W-:Y:S01]  /*223b0*/  LDSM.16.MT88.4 R132, [R177+0x7800] ;  /* 0x00780000b184783b */ /* 0x000fe20000004200 */
[----:B------:R-:W-:Y:S02]  /*223c0*/  LOP3.LUT R0, R139, 0xffff, RZ, 0xc0, !PT ;  /* 0x0000ffff8b007812 */ /* 0x000fe400078ec0ff */
[----:B------:R-:W-:Y:S02]  /*223d0*/  LOP3.LUT R99, R98, 0xff, RZ, 0xc0, !PT ;  /* 0x000000ff62637812 */ /* 0x000fe400078ec0ff */
[----:B------:R-:W-:Y:S02]  /*223e0*/  SHF.R.U32.HI R81, RZ, 0x8, R0 ;  /* 0x00000008ff517819 */ /* 0x000fe40000011600 */
[----:B------:R-:W-:Y:S01]  /*223f0*/  LOP3.LUT R0, R88, 0xff, RZ, 0xc0, !PT ;  /* 0x000000ff58007812 */ /* 0x000fe200078ec0ff */
[----:B------:R-:W-:Y:S01]  /*22400*/  STG.E.U16 desc[UR26][R162.64+0x62], R149 ;  /* 0x00006295a2007986 */ /* 0x000fe2000c10151a */
[----:B------:R-:W-:Y:S02]  /*22410*/  PRMT R88, R148, 0x5410, R147 ;  /* 0x0000541094587816 */ /* 0x000fe40000000093 */
[----:B------:R-:W-:Y:S02]  /*22420*/  PRMT R91, R91, 0x5410, R81 ;  /* 0x000054105b5b7816 */ /* 0x000fe40000000051 */
[----:B------:R-:W1:Y:S01]  /*22430*/  LDSM.16.MT88.4 R80, [R179+0x7000] ;  /* 0x00700000b350783b */ /* 0x000e620000004200 */
[----:B------:R-:W-:Y:S02]  /*22440*/  SHF.R.U32.HI R98, RZ, 0x18, R98 ;  /* 0x00000018ff627819 */ /* 0x000fe40000011662 */
[----:B------:R-:W-:Y:S02]  /*22450*/  LOP3.LUT R102, R102, R88, RZ, 0xc0, !PT ;  /* 0x0000005866667212 */ /* 0x000fe400078ec0ff */
[----:B------:R-:W-:Y:S02]  /*22460*/  PRMT R98, R0, 0x5410, R98 ;  /* 0x0000541000627816 */ /* 0x000fe40000000062 */
[----:B------:R-:W-:Y:S01]  /*22470*/  LOP3.LUT R0, R166, 0xffff, RZ, 0xc0, !PT ;  /* 0x0000ffffa6007812 */ /* 0x000fe200078ec0ff */
[----:B------:R-:W4:Y:S01]  /*22480*/  MUFU.EX2 R167, R251 ;  /* 0x000000fb00a77308 */ /* 0x000f220000000800 */
[----:B------:R-:W-:Y:S02]  /*22490*/  SHF.R.U32.HI R166, RZ, 0x18, R166 ;  /* 0x00000018ffa67819 */ /* 0x000fe400000116a6 */
[----:B------:R-:W-:Y:S02]  /*224a0*/  PRMT R2, R99, 0x5410, R2 ;  /* 0x0000541063027816 */ /* 0x000fe40000000002 */
[----:B------:R-:W-:Y:S02]  /*224b0*/  SHF.R.U32.HI R0, RZ, 0x8, R0 ;  /* 0x00000008ff007819 */ /* 0x000fe40000011600 */
[--C-:B------:R-:W-:Y:S02]  /*224c0*/  HSET2.LE.AND R141, R98, R131.reuse, PT ;  /* 0x00000083628d7233 */ /* 0x100fe40003803000 */
[----:B------:R-:W-:Y:S02]  /*224d0*/  LOP3.LUT R0, R0, 0xffff, RZ, 0xc0, !PT ;  /* 0x0000ffff00007812 */ /* 0x000fe400078ec0ff */
[--C-:B------:R-:W-:Y:S02]  /*224e0*/  HSET2.LE.AND R140, R2, R131.reuse, PT ;  /* 0x00000083028c7233 */ /* 0x100fe40003803000 */
[----:B------:R-:W-:Y:S03]  /*224f0*/  LOP3.LUT R141, R141, R89, RZ, 0xc0, !PT ;  /* 0x000000598d8d7212 */ /* 0x000fe600078ec0ff */
[----:B------:R-:W-:Y:S02]  /*22500*/  LOP3.LUT R140, R140, R96, RZ, 0xc0, !PT ;  /* 0x000000608c8c7212 */ /* 0x000fe400078ec0ff */
[----:B----4-:R-:W-:Y:S01]  /*22510*/  F2FP.BF16.F32.PACK_AB R2, R157, R167 ;  /* 0x000000a79d02723e */ /* 0x010fe200000010ff */
[-C--:B-1----:R-:W-:Y:S06]  /*22520*/  HMMA.16816.F32.BF16 R52, R72, R80.reuse, R52 ;  /* 0x000000504834723c */ /* 0x082fec0000041834 */
[C---:B------:R-:W-:Y:S06]  /*22530*/  HMMA.16816.F32.BF16 R56, R76.reuse, R80, R56 ;  /* 0x000000504c38723c */ /* 0x040fec0000041838 */
[-C--:B------:R-:W-:Y:S05]  /*22540*/  HMMA.16816.F32.BF16 R60, R76, R82.reuse, R60 ;  /* 0x000000524c3c723c */ /* 0x080fea000004183c */
[----:B------:R-:W-:Y:S01]  /*22550*/  PRMT R80, R3, 0x5410, R144 ;  /* 0x0000541003507816 */ /* 0x000fe20000000090 */
[----:B------:R-:W-:Y:S05]  /*22560*/  HMMA.16816.F32.BF16 R64, R72, R82, R64 ;  /* 0x000000524840723c */ /* 0x000fea0000041840 */
[----:B------:R-:W-:Y:S02]  /*22570*/  LOP3.LUT R142, R142, R80, RZ, 0xc0, !PT ;  /* 0x000000508e8e7212 */ /* 0x000fe400078ec0ff */
[----:B------:R-:W-:Y:S04]  /*22580*/  IMAD.MOV.U32 R73, RZ, RZ, R70 ;  /* 0x000000ffff497224 */ /* 0x000fe800078e0046 */
[----:B------:R-:W-:Y:S02]  /*22590*/  IMAD.MOV.U32 R72, RZ, RZ, R71 ;  /* 0x000000ffff487224 */ /* 0x000fe400078e0047 */
[----:B---3--:R-:W-:Y:S05]  /*225a0*/  @!P6 HFMA2.BF16_V2 R100, -RZ.H0_H0, RZ.H0_H0, -R148.H0_H0 ;  /* 0x200000ffff64e231 */ /* 0x008fea0000340994 */
[----:B------:R1:W-:Y:S01]  /*225b0*/  @!P6 STL.S16 [R1+0x30], R100 ;  /* 0x000030640100e387 */ /* 0x0003e20000100600 */
[----:B------:R-:W-:Y:S03]  /*225c0*/  PRMT R90, R100, 0x7610, R90 ;  /* 0x00007610645a7816 */ /* 0x000fe6000000005a */
[----:B------:R2:W5:Y:S01]  /*225d0*/  LDL.LU R176, [R1+0x16c] ;  /* 0x00016c0001b07983 */ /* 0x0005620000300800 */
[----:B------:R-:W-:Y:S02]  /*225e0*/  @!P6 PRMT R148, R90, 0x5410, RZ ;  /* 0x000054105a94e816 */ /* 0x000fe400000000ff */
[----:B------:R-:W-:Y:S01]  /*225f0*/  ISETP.LE.U32.AND P6, PT, R0, UR12, PT ;  /* 0x0000000c00007c0c */ /* 0x000fe2000bfc3070 */
[----:B------:R2:W3:Y:S01]  /*22600*/  LDL.S16 R90, [R1+0x2c] ;  /* 0x00002c00015a7983 */ /* 0x0004e20000100600 */
[C---:B------:R-:W-:Y:S03]  /*22610*/  PRMT R0, R2.reuse, 0x7632, R0 ;  /* 0x0000763202007816 */ /* 0x040fe60000000000 */
[----:B------:R2:W4:Y:S01]  /*22620*/  LDL.S16 R201, [R1+0x28] ;  /* 0x0000280001c97983 */ /* 0x0005220000100600 */
[----:B------:R-:W-:Y:S03]  /*22630*/  PRMT R76, R2, 0x5410, R0 ;  /* 0x00005410024c7816 */ /* 0x000fe60000000000 */
[----:B------:R2:W2:Y:S01]  /*22640*/  LDL.S16 R200, [R1+0x24] ;  /* 0x0000240001c87983 */ /* 0x0004a20000100600 */
[----:B------:R-:W-:Y:S03]  /*22650*/  LOP3.LUT R143, R143, R76, RZ, 0xc0, !PT ;  /* 0x0000004c8f8f7212 */ /* 0x000fe600078ec0ff */
[----:B------:R2:W2:Y:S04]  /*22660*/  LDL.S16 R199, [R1+0x20] ;  /* 0x0000200001c77983 */ /* 0x0004a80000100600 */
[----:B------:R2:W2:Y:S01]  /*22670*/  LDL.S16 R198, [R1+0x1c] ;  /* 0x00001c0001c67983 */ /* 0x0004a20000100600 */
[----:B-1----:R-:W-:Y:S03]  /*22680*/  HSET2.LE.AND R100, R91, R131, PT ;  /* 0x000000835b647233 */ /* 0x002fe60003803000 */
[----:B------:R1:W2:Y:S02]  /*22690*/  LDL.S16 R197, [R1+0x18] ;  /* 0x0000180001c57983 */ /* 0x0002a40000100600 */
[----:B------:R-:W-:Y:S02]  /*226a0*/  LOP3.LUT R100, R100, R130, RZ, 0xc0, !PT ;  /* 0x0000008264647212 */ /* 0x000fe400078ec0ff */
[----:B------:R1:W2:Y:S04]  /*226b0*/  LDL.S16 R196, [R1] ;  /* 0x0000000001c47983 */ /* 0x0002a80000100600 */
[----:B------:R-:W-:Y:S01]  /*226c0*/  STG.E.U16 desc[UR26][R158.64+0x70], R148 ;  /* 0x000070949e007986 */ /* 0x000fe2000c10151a */
[-C--:B------:R-:W-:Y:S03]  /*226d0*/  HMMA.16816.F32.BF16 R136, R100, R132.reuse, R4 ;  /* 0x000000846488723c */ /* 0x080fe60000041804 */
[----:B------:R-:W1:Y:S03]  /*226e0*/  LDSM.16.MT88.4 R4, [R179+0x7800] ;  /* 0x00780000b304783b */ /* 0x000e660000004200 */
[C---:B------:R-:W-:Y:S06]  /*226f0*/  HMMA.16816.F32.BF16 R108, R140.reuse, R132, R8 ;  /* 0x000000848c6c723c */ /* 0x040fec0000041808 */
[-C--:B------:R-:W-:Y:S06]  /*22700*/  HMMA.16816.F32.BF16 R104, R140, R134.reuse, R12 ;  /* 0x000000868c68723c */ /* 0x080fec000004180c */
[C---:B------:R-:W-:Y:S06]  /*22710*/  HMMA.16816.F32.BF16 R132, R100.reuse, R134, R16 ;  /* 0x000000866484723c */ /* 0x040fec0000041810 */
[-C--:B------:R-:W-:Y:S06]  /*22720*/  HMMA.16816.F32.BF16 R128, R100, R124.reuse, R20 ;  /* 0x0000007c6480723c */ /* 0x080fec0000041814 */
[C---:B------:R-:W-:Y:S06]  /*22730*/  HMMA.16816.F32.BF16 R96, R140.reuse, R124, R24 ;  /* 0x0000007c8c60723c */ /* 0x040fec0000041818 */
[-C--:B------:R-:W-:Y:S06]  /*22740*/  HMMA.16816.F32.BF16 R92, R140, R126.reuse, R28 ;  /* 0x0000007e8c5c723c */ /* 0x080fec000004181c */
[C---:B------:R-:W-:Y:S06]  /*22750*/  HMMA.16816.F32.BF16 R124, R100.reuse, R126, R32 ;  /* 0x0000007e647c723c */ /* 0x040fec0000041820 */
[-C--:B------:R-:W-:Y:S05]  /*22760*/  HMMA.16816.F32.BF16 R120, R100, R116.reuse, R36 ;  /* 0x000000746478723c */ /* 0x080fea0000041824 */
[----:B---3--:R-:W-:Y:S02]  /*22770*/  @!P3 HFMA2.BF16_V2 R90, -RZ.H0_H0, RZ.H0_H0, -R147.H0_H0 ;  /* 0x200000ffff5ab231 */ /* 0x008fe40000340993 */
[----:B----4-:R-:W-:Y:S03]  /*22780*/  @!P1 HFMA2.BF16_V2 R201, -RZ.H0_H0, RZ.H0_H0, -R146.H0_H0 ;  /* 0x200000ffffc99231 */ /* 0x010fe60000340992 */
[----:B------:R3:W-:Y:S01]  /*22790*/  @!P3 STL.S16 [R1+0x2c], R90 ;  /* 0x00002c5a0100b387 */ /* 0x0007e20000100600 */
[----:B------:R-:W-:Y:S01]  /*227a0*/  PRMT R14, R90, 0x7610, R14 ;  /* 0x000076105a0e7816 */ /* 0x000fe2000000000e */
[----:B--2---:R-:W-:Y:S02]  /*227b0*/  @!P4 HFMA2.BF16_V2 R200, -RZ.H0_H0, RZ.H0_H0, -R145.H0_H0 ;  /* 0x200000ffffc8c231 */ /* 0x004fe40000340991 */
[----:B------:R-:W-:Y:S01]  /*227c0*/  @!P1 STL.S16 [R1+0x28], R201 ;  /* 0x000028c901009387 */ /* 0x000fe20000100600 */
[----:B------:R-:W-:Y:S02]  /*227d0*/  @!P3 PRMT R147, R14, 0x5410, RZ ;  /* 0x000054100e93b816 */ /* 0x000fe400000000ff */
[----:B------:R-:W-:Y:S01]  /*227e0*/  ISETP.LE.U32.AND P3, PT, R166, UR12, PT ;  /* 0x0000000ca6007c0c */ /* 0x000fe2000bf63070 */
[----:B------:R-:W-:Y:S01]  /*227f0*/  @!P4 STL.S16 [R1+0x24], R200 ;  /* 0x000024c80100c387 */ /* 0x000fe20000100600 */
[----:B------:R-:W-:Y:S01]  /*22800*/  @!P5 HFMA2.BF16_V2 R199, -RZ.H0_H0, RZ.H0_H0, -R3.H0_H0 ;  /* 0x200000ffffc7d231 */ /* 0x000fe20000340903 */
[----:B------:R-:W-:Y:S01]  /*22810*/  PRMT R13, R201, 0x7610, R13 ;  /* 0x00007610c90d7816 */ /* 0x000fe2000000000d */
[----:B------:R-:W-:Y:S01]  /*22820*/  @!P6 HFMA2.BF16_V2 R198, -RZ.H0_H0, RZ.H0_H0, -R144.H0_H0 ;  /* 0x200000ffffc6e231 */ /* 0x000fe20000340990 */
[----:B------:R-:W-:Y:S01]  /*22830*/  STG.E.U16 desc[UR26][R158.64+0x72], R147 ;  /* 0x000072939e007986 */ /* 0x000fe2000c10151a */
[----:B------:R-:W-:Y:S01]  /*22840*/  PRMT R12, R200, 0x7610, R12 ;  /* 0x00007610c80c7816 */ /* 0x000fe2000000000c */
[----:B------:R-:W-:Y:S02]  /*22850*/  @!P2 HFMA2.BF16_V2 R197, -RZ.H0_H0, RZ.H0_H0, -R2.H0_H0 ;  /* 0x200000ffffc5a231 */ /* 0x000fe40000340902 */
[----:B------:R-:W-:Y:S01]  /*22860*/  @!P5 STL.S16 [R1+0x20], R199 ;  /* 0x000020c70100d387 */ /* 0x000fe20000100600 */
[----:B------:R-:W-:Y:S02]  /*22870*/  @!P1 PRMT R146, R13, 0x5410, RZ ;  /* 0x000054100d929816 */ /* 0x000fe400000000ff */
[----:B------:R-:W-:Y:S01]  /*22880*/  @!P4 PRMT R145, R12, 0x5410, RZ ;  /* 0x000054100c91c816 */ /* 0x000fe200000000ff */
[----:B------:R-:W-:Y:S01]  /*22890*/  @!P6 STL.S16 [R1+0x1c], R198 ;  /* 0x00001cc60100e387 */ /* 0x000fe20000100600 */
[----:B------:R-:W-:Y:S01]  /*228a0*/  @!P3 HFMA2.BF16_V2 R196, -RZ.H0_H0, RZ.H0_H0, -R0.H0_H0 ;  /* 0x200000ffffc4b231 */ /* 0x000fe20000340900 */
[----:B------:R-:W-:Y:S02]  /*228b0*/  PRMT R11, R199, 0x7610, R11 ;  /* 0x00007610c70b7816 */ /* 0x000fe4000000000b */
[----:B------:R-:W-:Y:S01]  /*228c0*/  STG.E.U16 desc[UR26][R160.64+0x70], R146 ;  /* 0x00007092a0007986 */ /* 0x000fe2000c10151a */
[C---:B---3--:R-:W-:Y:S01]  /*228d0*/  HMMA.16816.F32.BF16 R88, R140.reuse, R116, R40 ;  /* 0x000000748c58723c */ /* 0x048fe20000041828 */
[----:B------:R-:W-:Y:S01]  /*228e0*/  ISETP.LT.AND P1, PT, RZ, UR16, PT ;  /* 0x00000010ff007c0c */ /* 0x000fe2000bf21270 */
[----:B------:R-:W-:Y:S01]  /*228f0*/  UIADD3 UR16, UR16, -0x1, URZ ;  /* 0xffffffff10107890 */ /* 0x000fe2000fffe03f */
[----:B------:R-:W-:Y:S01]  /*22900*/  STG.E.U16 desc[UR26][R160.64+0x72], R145 ;  /* 0x00007291a0007986 */ /* 0x000fe2000c10151a */
[----:B------:R-:W-:Y:S02]  /*22910*/  PRMT R10, R198, 0x7610, R10 ;  /* 0x00007610c60a7816 */ /* 0x000fe4000000000a */
[-C--:B------:R-:W-:Y:S01]  /*22920*/  HMMA.16816.F32.BF16 R84, R140, R118.reuse, R44 ;  /* 0x000000768c54723c */ /* 0x080fe2000004182c */
[----:B------:R-:W-:Y:S04]  /*22930*/  @!P2 STL.S16 [R1+0x18], R197 ;  /* 0x000018c50100a387 */ /* 0x000fe80000100600 */
[----:B------:R-:W-:Y:S01]  /*22940*/  @!P5 PRMT R3, R11, 0x5410, RZ ;  /* 0x000054100b03d816 */ /* 0x000fe200000000ff */
[C---:B------:R-:W-:Y:S01]  /*22950*/  HMMA.16816.F32.BF16 R116, R100.reuse, R118, R48 ;  /* 0x000000766474723c */ /* 0x040fe20000041830 */
[----:B------:R-:W-:Y:S04]  /*22960*/  @!P3 STL.S16 [R1], R196 ;  /* 0x000000c40100b387 */ /* 0x000fe80000100600 */
[----:B------:R-:W-:Y:S01]  /*22970*/  @!P6 PRMT R144, R10, 0x5410, RZ ;  /* 0x000054100a90e816 */ /* 0x000fe200000000ff */
[-C--:B-1----:R-:W-:Y:S01]  /*22980*/  HMMA.16816.F32.BF16 R112, R100, R4.reuse, R52 ;  /* 0x000000046470723c */ /* 0x082fe20000041834 */
[----:B------:R1:W-:Y:S04]  /*22990*/  STG.E.U16 desc[UR26][R164.64+0x6e], R3 ;  /* 0x00006e03a4007986 */ /* 0x0003e8000c10151a */
[----:B------:R-:W-:Y:S01]  /*229a0*/  PRMT R9, R197, 0x7610, R9 ;  /* 0x00007610c5097816 */ /* 0x000fe20000000009 */
[C---:B------:R-:W-:Y:S01]  /*229b0*/  HMMA.16816.F32.BF16 R80, R140.reuse, R4, R56 ;  /* 0x000000048c50723c */ /* 0x040fe20000041838 */
[----:B------:R-:W-:Y:S04]  /*229c0*/  STG.E.U16 desc[UR26][R164.64+0x70], R144 ;  /* 0x00007090a4007986 */ /* 0x000fe8000c10151a */
[----:B------:R-:W-:Y:S01]  /*229d0*/  PRMT R8, R196, 0x7610, R8 ;  /* 0x00007610c4087816 */ /* 0x000fe20000000008 */
[-C--:B------:R-:W-:Y:S05]  /*229e0*/  HMMA.16816.F32.BF16 R76, R140, R6.reuse, R60 ;  /* 0x000000068c4c723c */ /* 0x080fea000004183c */
[----:B------:R-:W-:Y:S01]  /*229f0*/  @!P2 PRMT R2, R9, 0x5410, RZ ;  /* 0x000054100902a816 */ /* 0x000fe200000000ff */
[----:B------:R-:W-:Y:S04]  /*22a00*/  HMMA.16816.F32.BF16 R100, R100, R6, R64 ;  /* 0x000000066464723c */ /* 0x000fe80000041840 */
[----:B------:R2:W-:Y:S01]  /*22a10*/  STG.E.U16 desc[UR26][R162.64+0x70], R2 ;  /* 0x00007002a2007986 */ /* 0x0005e2000c10151a */
[----:B------:R-:W-:Y:S01]  /*22a20*/  @!P3 PRMT R0, R8, 0x5410, RZ ;  /* 0x000054100800b816 */ /* 0x000fe200000000ff */
[----:B------:R-:W-:Y:S04]  /*22a30*/  FADD.FTZ R5, R195, R203 ;  /* 0x000000cbc3057221 */ /* 0x000fe80000010000 */
[----:B------:R3:W-:Y:S01]  /*22a40*/  STG.E.U16 desc[UR26][R162.64+0x72], R0 ;  /* 0x00007200a2007986 */ /* 0x0007e2000c10151a */
[----:B-1----:R-:W-:Y:S01]  /*22a50*/  FADD.FTZ R3, R172, R174 ;  /* 0x000000aeac037221 */ /* 0x002fe20000010000 */
[----:B------:R-:W-:Y:S01]  /*22a60*/  FADD.FTZ R243, R193, R5 ;  /* 0x00000005c1f37221 */ /* 0x000fe20000010000 */
[----:B--2---:R-:W-:Y:S04]  /*22a70*/  FADD.FTZ R2, R237, R194 ;  /* 0x000000c2ed027221 */ /* 0x004fe80000010000 */
[----:B------:R-:W-:Y:S01]  /*22a80*/  FADD.FTZ R4, R171, R2 ;  /* 0x00000002ab047221 */ /* 0x000fe20000010000 */
[----:B---3--:R-:W-:Y:S03]  /*22a90*/  FADD.FTZ R0, R173, R175 ;  /* 0x000000afad007221 */ /* 0x008fe60000010000 */
[----:B------:R-:W-:Y:S01]  /*22aa0*/  FADD.FTZ R245, R170, R4 ;  /* 0x00000004aaf57221 */ /* 0x000fe20000010000 */
[----:B------:R-:W-:Y:S01]  /*22ab0*/  FADD.FTZ R2, R169, R0 ;  /* 0x00000000a9027221 */ /* 0x000fe20000010000 */
[----:B------:R-:W-:Y:S03]  /*22ac0*/  FADD.FTZ R0, R167, R3 ;  /* 0x00000003a7007221 */ /* 0x000fe60000010000 */
[----:B------:R-:W-:Y:S01]  /*22ad0*/  FADD.FTZ R193, R168, R2 ;  /* 0x00000002a8c17221 */ /* 0x000fe20000010000 */
[----:B------:R-:W-:Y:S02]  /*22ae0*/  IMAD.MOV.U32 R2, RZ, RZ, R68 ;  /* 0x000000ffff027224 */ /* 0x000fe400078e0044 */
[----:B------:R-:W-:Y:S01]  /*22af0*/  FADD.FTZ R194, R157, R0 ;  /* 0x000000009dc27221 */ /* 0x000fe20000010000 */
[----:B------:R-:W-:Y:S01]  /*22b00*/  IMAD.MOV.U32 R0, RZ, RZ, R69 ;  /* 0x000000ffff007224 */ /* 0x000fe200078e0045 */
[----:B------:R-:W-:Y:S06]  /*22b10*/  @P1 BRA `(.L_x_1261) ;  /* 0xffffff9000bc1947 */ /* 0x000fec000383ffff */
.L_x_1260:
        /* <DEDUP_REMOVED lines=24> */
[----:B-1----:R-:W-:Y:S01]  /*22ca0*/  FADD.FTZ R43, R3, R7 ;  /* 0x00000007032b7221 */ /* 0x002fe20000010000 */
[----:B------:R-:W-:Y:S01]  /*22cb0*/  LEA.HI R7, R10, R35, RZ, 0x2 ;  /* 0x000000230a077211 */ /* 0x000fe200078f10ff */
[----:B--2---:R-:W-:-:S03]  /*22cc0*/  FADD.FTZ R42, R4, R8 ;  /* 0x00000008042a7221 */ /* 0x004fc60000010000 */
[--C-:B------:R-:W-:Y:S01]  /*22cd0*/  SHF.R.S32.HI R8, RZ, 0x2, R7.reuse ;  /* 0x00000002ff087819 */ /* 0x100fe20000011407 */
[----:B------:R-:W-:Y:S01]  /*22ce0*/  IMAD.MOV.U32 R4, RZ, RZ, 0x3f800000 ;  /* 0x3f800000ff047424 */ /* 0x000fe200078e00ff */
[----:B------:R-:W-:Y:S01]  /*22cf0*/  SHF.R.S32.HI R3, RZ, 0x1f, R7 ;  /* 0x0000001fff037819 */ /* 0x000fe20000011407 */
[----:B---3-5:R-:W-:Y:S01]  /*22d00*/  FADD.FTZ R44, R2, R5 ;  /* 0x00000005022c7221 */ /* 0x028fe20000010000 */
        /* <DEDUP_REMOVED lines=41> */
.L_x_1264:
        /* <DEDUP_REMOVED lines=21> */
.L_x_1265:
        /* <DEDUP_REMOVED lines=243> */
.L_x_1267:
[----:B------:R-:W-:Y:S05]  /*24020*/  BSYNC B0 ;  /* 0x0000000000007941 */ /* 0x000fea0003800000 */
.L_x_1266:
        /* <DEDUP_REMOVED lines=45> */
.L_x_1269:
[----:B------:R-:W-:Y:S05]  /*24300*/  BSYNC B0 ;  /* 0x0000000000007941 */ /* 0x000fea0003800000 */
.L_x_1268:
        /* <DEDUP_REMOVED lines=18> */
.L_x_1271:
[----:B------:R-:W-:Y:S05]  /*24430*/  BSYNC B0 ;  /* 0x0000000000007941 */ /* 0x000fea0003800000 */
.L_x_1270:
        /* <DEDUP_REMOVED lines=16> */
.L_x_1273:
[----:B------:R-:W-:Y:S05]  /*24540*/  BSYNC B0 ;  /* 0x0000000000007941 */ /* 0x000fea0003800000 */
.L_x_1272:
        /* <DEDUP_REMOVED lines=16> */
.L_x_1275:
[----:B------:R-:W-:Y:S05]  /*24650*/  BSYNC B0 ;  /* 0x0000000000007941 */ /* 0x000fea0003800000 */
.L_x_1274:
        /* <DEDUP_REMOVED lines=16> */
.L_x_1277:
[----:B------:R-:W-:Y:S05]  /*24760*/  BSYNC B0 ;  /* 0x0000000000007941 */ /* 0x000fea0003800000 */
.L_x_1276:
        /* <DEDUP_REMOVED lines=16> */
.L_x_1279:
[----:B------:R-:W-:Y:S05]  /*24870*/  BSYNC B0 ;  /* 0x0000000000007941 */ /* 0x000fea0003800000 */
.L_x_1278:
        /* <DEDUP_REMOVED lines=16> */
.L_x_1281:
[----:B------:R-:W-:Y:S05]  /*24980*/  BSYNC B0 ;  /* 0x0000000000007941 */ /* 0x000fea0003800000 */
.L_x_1280:
        /* <DEDUP_REMOVED lines=15> */
.L_x_1214:
        /* <DEDUP_REMOVED lines=40> */
.L_x_1282:
        /* <DEDUP_REMOVED lines=49> */
.L_x_1284:
[----:B------:R-:W-:Y:S05]  /*25010*/  BSYNC B0 ;  /* 0x0000000000007941 */ /* 0x000fea0003800000 */
.L_x_1283:
        /* <DEDUP_REMOVED lines=16> */
.L_x_1286:
[----:B------:R-:W-:Y:S05]  /*25120*/  BSYNC B0 ;  /* 0x0000000000007941 */ /* 0x000fea0003800000 */
.L_x_1285:
        /* <DEDUP_REMOVED lines=16> */
.L_x_1288:
[----:B------:R-:W-:Y:S05]  /*25230*/  BSYNC B0 ;  /* 0x0000000000007941 */ /* 0x000fea0003800000 */
.L_x_1287:
        /* <DEDUP_REMOVED lines=16> */
.L_x_1290:
[----:B------:R-:W-:Y:S05]  /*25340*/  BSYNC B0 ;  /* 0x0000000000007941 */ /* 0x000fea0003800000 */
.L_x_1289:
        /* <DEDUP_REMOVED lines=16> */
.L_x_1292:
[----:B------:R-:W-:Y:S05]  /*25450*/  BSYNC B0 ;  /* 0x0000000000007941 */ /* 0x000fea0003800000 */
.L_x_1291:
        /* <DEDUP_REMOVED lines=25> */
.L_x_1294:
[----:B------:R-:W-:Y:S05]  /*255f0*/  BSYNC B0 ;  /* 0x0000000000007941 */ /* 0x000fea0003800000 */
.L_x_1293:
        /* <DEDUP_REMOVED lines=19> */
.L_x_1296:
[----:B------:R-:W-:Y:S05]  /*25730*/  BSYNC B0 ;  /* 0x0000000000007941 */ /* 0x000fea0003800000 */
.L_x_1295:
        /* <DEDUP_REMOVED lines=16> */
.L_x_1298:
[----:B------:R-:W-:Y:S05]  /*25840*/  BSYNC B0 ;  /* 0x0000000000007941 */ /* 0x000fea0003800000 */
.L_x_1297:
        /* <DEDUP_REMOVED lines=11> */
.L_x_1300:
[----:B------:R-:W-:Y:S05]  /*25900*/  BSYNC B0 ;  /* 0x0000000000007941 */ /* 0x000fea0003800000 */
.L_x_1299:
        /* <DEDUP_REMOVED lines=11> */
.L_x_1302:
[----:B------:R-:W-:Y:S05]  /*259c0*/  BSYNC B0 ;  /* 0x0000000000007941 */ /* 0x000fea0003800000 */
.L_x_1301:
        /* <DEDUP_REMOVED lines=10> */
.L_x_1304:
[----:B------:R-:W-:Y:S05]  /*25a70*/  BSYNC B0 ;  /* 0x0000000000007941 */ /* 0x000fea0003800000 */
.L_x_1303:
        /* <DEDUP_REMOVED lines=10> */
.L_x_1306:
[----:B------:R-:W-:Y:S05]  /*25b20*/  BSYNC B0 ;  /* 0x0000000000007941 */ /* 0x000fea0003800000 */
.L_x_1305:
        /* <DEDUP_REMOVED lines=10> */
.L_x_1308:
[----:B------:R-:W-:Y:S05]  /*25bd0*/  BSYNC B0 ;  /* 0x0000000000007941 */ /* 0x000fea0003800000 */
.L_x_1307:
        /* <DEDUP_REMOVED lines=10> */
.L_x_1310:
[----:B------:R-:W-:Y:S05]  /*25c80*/  BSYNC B0 ;  /* 0x0000000000007941 */ /* 0x000fea0003800000 */
.L_x_1309:
        /* <DEDUP_REMOVED lines=10> */
.L_x_1312:
[----:B------:R-:W-:Y:S05]  /*25d30*/  BSYNC B0 ;  /* 0x0000000000007941 */ /* 0x000fea0003800000 */
.L_x_1311:
        /* <DEDUP_REMOVED lines=10> */
.L_x_1313:
        /* <DEDUP_REMOVED lines=10> */
.L_x_1431:


//--------------------- .text._ZN5flash16flash_fwd_kernelI23Flash_fwd_kernel_traitsILi64ELi128ELi64ELi4ELb0ELb0EN7cutlass10bfloat16_tE19Flash_kernel_traitsILi64ELi128ELi64ELi4ES3_EELb0ELb1ELb0ELb1ELb0ELb0ELb1ELb0EEEvNS_16Flash_fwd_paramsE --------------------------
	.section	.text._ZN5flash16flash_fwd_kernelI23Flash_fwd_kernel_traitsILi64ELi128ELi64ELi4ELb0ELb0EN7cutlass10bfloat16_tE19Flash_kernel_traitsILi64ELi128ELi64ELi4ES3_EELb0ELb1ELb0ELb1ELb0ELb0ELb1ELb0EEEvNS_16Flash_fwd_paramsE,"ax",@progbits
	.align	128
        .global         _ZN5flash16flash_fwd_kernelI23Flash_fwd_kernel_traitsILi64ELi128ELi64ELi4ELb0ELb0EN7cutlass10bfloat16_tE19Flash_kernel_traitsILi64ELi128ELi64ELi4ES3_EELb0ELb1ELb0ELb1ELb0ELb0ELb1ELb0EEEvNS_16Flash_fwd_paramsE
        .type           _ZN5flash16flash_fwd_kernelI23Flash_fwd_kernel_traitsILi64ELi128ELi64ELi4ELb0ELb0EN7cutlass10bfloat16_tE19Flash_kernel_traitsILi64ELi128ELi64ELi4ES3_EELb0ELb1ELb0ELb1ELb0ELb0ELb1ELb0EEEvNS_16Flash_fwd_paramsE,@function
        .size           _ZN5flash16flash_fwd_kernelI23Flash_fwd_kernel_traitsILi64ELi128ELi64ELi4ELb0ELb0EN7cutlass10bfloat16_tE19Flash_kernel_traitsILi64ELi128ELi64ELi4ES3_EELb0ELb1ELb0ELb1ELb0ELb0ELb1ELb0EEEvNS_16Flash_fwd_paramsE,(.L_x_1432 - _ZN5flash16flash_fwd_kernelI23Flash_fwd_kernel_traitsILi64ELi128ELi64ELi4ELb0ELb0EN7cutlass10bfloat16_tE19Flash_kernel_traitsILi64ELi128ELi64ELi4ES3_EELb0ELb1ELb0ELb1ELb0ELb0ELb1ELb0EEEvNS_16Flash_fwd_paramsE)
        .other          _ZN5flash16flash_fwd_kernelI23Flash_fwd_kernel_traitsILi64ELi128ELi64ELi4ELb0ELb0EN7cutlass10bfloat16_tE19Flash_kernel_traitsILi64ELi128ELi64ELi4ES3_EELb0ELb1ELb0ELb1ELb0ELb0ELb1ELb0EEEvNS_16Flash_fwd_paramsE,@"STO_CUDA_ENTRY STV_DEFAULT"
_ZN5flash16flash_fwd_kernelI23Flash_fwd_kernel_traitsILi64ELi128ELi64ELi4ELb0ELb0EN7cutlass10bfloat16_tE19Flash_kernel_traitsILi64ELi128ELi64ELi4ES3_EELb0ELb1ELb0ELb1ELb0ELb0ELb1ELb0EEEvNS_16Flash_fwd_paramsE:
.text._ZN5flash16flash_fwd_kernelI23Flash_fwd_kernel_traitsILi64ELi128ELi64ELi4ELb0ELb0EN7cutlass10bfloat16_tE19Flash_kernel_traitsILi64ELi128ELi64ELi4ES3_EELb0ELb1ELb0ELb1ELb0ELb0ELb1ELb0EEEvNS_16Flash_fwd_paramsE:
        /* <DEDUP_REMOVED lines=40> */
.L_x_1314:
[----:B-1----:R-:W1:Y:S02]  /*0280*/  LDC R4, c[0x0][0x2c8] ;  /* 0x0000b200ff047b82 */ /* 0x002e640000000800 */
.L_x_1315:
        /* <DEDUP_REMOVED lines=32> */
[----:B------:R-:W-:Y:S01]  /*0490*/  IMAD.MOV.U32 R33, RZ, RZ, R7 ;  /* 0x000000ffff217224 */ /* 0x000fe200078e0007 */
[----:B------:R-:W-:Y:S01]  /*04a0*/  ISETP.NE.AND P1, PT, R15, -0x1, PT ;  /* 0xffffffff0f00780c */ /* 0x000fe20003f25270 */
[----:B------:R-:W-:Y:S01]  /*04b0*/  IMAD.MOV.U32 R245, RZ, RZ, R17 ;  /* 0x000000fffff57224 */ /* 0x000fe200078e0011 */
[----:B------:R-:W-:Y:S02]  /*04c0*/  LEA.HI R4, R145, R148, RZ, 0x3 ;  /* 0x0000009491047211 */ /* 0x000fe400078f18ff */
[----:B------:R-:W-:Y:S02]  /*04d0*/  ISETP.NE.AND P0, PT, R9, -0x1, PT ;  /* 0xffffffff0900780c */ /* 0x000fe40003f05270 */
[----:B--2---:R-:W-:Y:S02]  /*04e0*/  SHF.R.S32.HI R6, RZ, 0x3, R4 ;  /* 0x00000003ff067819 */ /* 0x004fe40000011404 */
[----:B------:R-:W-:-:S02]  /*04f0*/  LOP3.LUT R4, R4, 0xfffffff8, RZ, 0xc0, !PT ;  /* 0xfffffff804047812 */ /* 0x000fc400078ec0ff */
[----:B------:R-:W-:Y:S01]  /*0500*/  MOV R32, R6 ;  /* 0x0000000600207202 */ /* 0x000fe20000000f00 */
[----:B------:R-:W-:Y:S01]  /*0510*/  IMAD.MOV.U32 R32, RZ, RZ, R6 ;  /* 0x000000ffff207224 */ /* 0x000fe200078e0006 */
[----:B------:R-:W-:Y:S01]  /*0520*/  IADD3 R23, -R4, R148, RZ ;  /* 0x0000009404177210 */ /* 0x000fe20007ffe1ff */
[----:B------:R-:W2:Y:S01]  /*0530*/  @!P1 LDC.64 R10, c[0x0][0x228] ;  /* 0x00008a00ff0a9b82 */ /* 0x000ea20000000a00 */
[----:B------:R3:W-:Y:S01]  /*0540*/  STL [R1+0x18], R6 ;  /* 0x0000180601007387 */ /* 0x0007e20000100800 */
[----:B------:R-:W-:Y:S02]  /*0550*/  IABS R5, R20 ;  /* 0x0000001400057213 */ /* 0x000fe40000000000 */
[----:B------:R-:W-:Y:S01]  /*0560*/  IMAD.SHL.U32 R16, R23, 0x8, RZ ;  /* 0x0000000817107824 */ /* 0x000fe200078e00ff */
[----:B-1----:R-:W-:-:S03]  /*0570*/  IABS R0, R27 ;  /* 0x0000001b00007213 */ /* 0x002fc60000000000 */
[----:B------:R-:W1:Y:S01]  /*0580*/  @P1 LDC.64 R12, c[0x0][0x240] ;  /* 0x00009000ff0c1b82 */ /* 0x000e620000000a00 */
[----:B------:R-:W-:Y:S01]  /*0590*/  MOV R244, R16 ;  /* 0x0000001000f47202 */ /* 0x000fe20000000f00 */
[----:B------:R-:W-:Y:S01]  /*05a0*/  IMAD.MOV.U32 R244, RZ, RZ, R16 ;  /* 0x000000fffff47224 */ /* 0x000fe200078e0010 */
[----:B------:R4:W-:Y:S01]  /*05b0*/  STL [R1+0x8], R16 ;  /* 0x0000081001007387 */ /* 0x0009e20000100800 */
[----:B------:R-:W-:-:S04]  /*05c0*/  IMAD.MOV.U32 R18, RZ, RZ, R0 ;  /* 0x000000ffff127224 */ /* 0x000fc800078e0000 */
[----:B------:R-:W5:Y:S01]  /*05d0*/  I2F.RP R2, R18 ;  /* 0x0000001200027306 */ /* 0x000f620000209400 */
[----:B------:R-:W4:Y:S08]  /*05e0*/  @P0 LDC.64 R224, c[0x0][0x250] ;  /* 0x00009400ffe00b82 */ /* 0x000f300000000a00 */
[----:B------:R-:W4:Y:S01]  /*05f0*/  @P0 LDC.64 R210, c[0x0][0x248] ;  /* 0x00009200ffd20b82 */ /* 0x000f220000000a00 */
[----:B-----5:R-:W5:Y:S02]  /*0600*/  MUFU.RCP R2, R2 ;  /* 0x0000000200027308 */ /* 0x020f640000001000 */
[----:B-----5:R-:W-:-:S06]  /*0610*/  VIADD R2, R2, 0xffffffe ;  /* 0x0ffffffe02027836 */ /* 0x020fcc0000000000 */
[----:B------:R-:W5:Y:S02]  /*0620*/  F2I.FTZ.U32.TRUNC.NTZ R3, R2 ;  /* 0x0000000200037305 */ /* 0x000f64000021f000 */
[----:B-----5:R-:W-:Y:S02]  /*0630*/  IADD3 R0, RZ, -R3, RZ ;  /* 0x80000003ff007210 */ /* 0x020fe40007ffe0ff */
[----:B------:R-:W-:-:S03]  /*0640*/  SHF.L.U32 R2, R32, 0x6, RZ ;  /* 0x0000000620027819 */ /* 0x000fc600000006ff */
[----:B---3--:R-:W-:Y:S01]  /*0650*/  IMAD.MOV.U32 R6, RZ, RZ, R0 ;  /* 0x000000ffff067224 */ /* 0x008fe200078e0000 */
[----:B------:R-:W-:Y:S02]  /*0660*/  LOP3.LUT R0, R2, 0x1c0, RZ, 0xc0, !PT ;  /* 0x000001c002007812 */ /* 0x000fe400078ec0ff */
[----:B------:R-:W-:Y:S01]  /*0670*/  MOV R2, RZ ;  /* 0x000000ff00027202 */ /* 0x000fe20000000f00 */
[----:B------:R-:W-:Y:S02]  /*0680*/  IMAD R4, R6, R18, RZ ;  /* 0x0000001206047224 */ /* 0x000fe400078e02ff */
[----:B-1----:R-:W-:-:S04]  /*0690*/  @P1 IMAD.WIDE.U32 R6, R15, R12, RZ ;  /* 0x0000000c0f061225 */ /* 0x002fc800078e00ff */
[----:B------:R-:W-:Y:S01]  /*06a0*/  IMAD.HI.U32 R4, R3, R4, R2 ;  /* 0x0000000403047227 */ /* 0x000fe200078e0002 */
[----:B------:R-:W-:Y:S02]  /*06b0*/  LOP3.LUT R2, R0, 0x38, R244, 0xf8, !PT ;  /* 0x0000003800027812 */ /* 0x000fe400078ef8f4 */
[----:B------:R-:W-:Y:S01]  /*06c0*/  SHF.R.U32.HI R0, RZ, 0x3, R0 ;  /* 0x00000003ff007819 */ /* 0x000fe20000011600 */
[----:B------:R-:W-:Y:S01]  /*06d0*/  @P1 IMAD R13, R15, R13, R7 ;  /* 0x0000000d0f0d1224 */ /* 0x000fe200078e0207 */
[----:B------:R-:W-:Y:S01]  /*06e0*/  LEA.HI R3, R145, R148, RZ, 0x6 ;  /* 0x0000009491037211 */ /* 0x000fe200078f30ff */
[----:B------:R-:W-:Y:S01]  /*06f0*/  IMAD.HI.U32 R14, R4, R5, RZ ;  /* 0x00000005040e7227 */ /* 0x000fe200078e00ff */
[----:B------:R-:W-:Y:S02]  /*0700*/  LOP3.LUT R2, R2, R0, RZ, 0x3c, !PT ;  /* 0x0000000002027212 */ /* 0x000fe400078e3cff */
[----:B------:R-:W-:Y:S01]  /*0710*/  @!P1 SHF.R.S32.HI R0, RZ, 0x1f, R26 ;  /* 0x0000001fff009819 */ /* 0x000fe2000001141a */
[----:B------:R-:W-:Y:S01]  /*0720*/  @P0 IMAD.IADD R4, R8, 0x1, R9 ;  /* 0x0000000108040824 */ /* 0x000fe200078e0209 */
[----:B------:R-:W-:-:S04]  /*0730*/  SHF.L.U32 R3, R3, 0x3, RZ ;  /* 0x0000000303037819 */ /* 0x000fc800000006ff */
[----:B------:R-:W-:Y:S01]  /*0740*/  LOP3.LUT R208, R2, 0xfffffe00, R3, 0xf8, !PT ;  /* 0xfffffe0002d07812 */ /* 0x000fe200078ef803 */
[----:B--2---:R-:W-:Y:S01]  /*0750*/  @!P1 IMAD R2, R0, R10, RZ ;  /* 0x0000000a00029224 */ /* 0x004fe200078e02ff */
[----:B------:R-:W-:Y:S01]  /*0760*/  @P0 IADD3 R0, R8, R9, RZ ;  /* 0x0000000908000210 */ /* 0x000fe20007ffe0ff */
[----:B------:R-:W-:Y:S02]  /*0770*/  IMAD.MOV R3, RZ, RZ, -R14 ;  /* 0x000000ffff037224 */ /* 0x000fe400078e0a0e */
[----:B------:R-:W-:Y:S01]  /*0780*/  @!P1 IMAD R12, R26, R11, R2 ;  /* 0x0000000b1a0c9224 */ /* 0x000fe200078e0202 */
[----:B------:R-:W-:Y:S01]  /*0790*/  @P1 MOV R11, R6 ;  /* 0x00000006000b1202 */ /* 0x000fe20000000f00 */
[----:B------:R-:W-:Y:S02]  /*07a0*/  IMAD R9, R18, R3, R5 ;  /* 0x0000000312097224 */ /* 0x000fe400078e0205 */
[C---:B----4-:R-:W-:Y:S02]  /*07b0*/  @P0 IMAD R7, R0.reuse, R225, RZ ;  /* 0x000000e100070224 */ /* 0x050fe400078e02ff */
[----:B------:R-:W-:Y:S01]  /*07c0*/  @P0 IMAD.WIDE.U32 R2, R0, R224, RZ ;  /* 0x000000e000020225 */ /* 0x000fe200078e00ff */
[----:B------:R-:W-:-:S03]  /*07d0*/  ISETP.GT.U32.AND P3, PT, R18, R9, PT ;  /* 0x000000091200720c */ /* 0x000fc60003f64070 */
[C---:B------:R-:W-:Y:S01]  /*07e0*/  @P0 IMAD R0, R4.reuse, R211, RZ ;  /* 0x000000d304000224 */ /* 0x040fe200078e02ff */
[----:B------:R-:W-:Y:S01]  /*07f0*/  @P0 MOV R17, R2 ;  /* 0x0000000200110202 */ /* 0x000fe20000000f00 */
[----:B------:R-:W-:-:S04]  /*0800*/  @P0 IMAD.WIDE.U32 R4, R4, R210, RZ ;  /* 0x000000d204040225 */ /* 0x000fc800078e00ff */
[----:B------:R-:W-:Y:S01]  /*0810*/  @P0 IMAD.IADD R22, R3, 0x1, R7 ;  /* 0x0000000103160824 */ /* 0x000fe200078e0207 */
[----:B------:R-:W-:Y:S01]  /*0820*/  @P0 MOV R15, R4 ;  /* 0x00000004000f0202 */ /* 0x000fe20000000f00 */
[----:B------:R-:W-:-:S04]  /*0830*/  @!P1 IMAD.WIDE.U32 R6, R26, R10, RZ ;  /* 0x0000000a1a069225 */ /* 0x000fc800078e00ff */
[----:B------:R-:W-:Y:S01]  /*0840*/  @P0 IMAD.IADD R16, R5, 0x1, R0 ;  /* 0x0000000105100824 */ /* 0x000fe200078e0200 */
        /* <DEDUP_REMOVED lines=14> */
.L_x_1317:
        /* <DEDUP_REMOVED lines=14> */
.L_x_1318:
[----:B------:R-:W-:Y:S01]  /*0a10*/  IADD3 R29, -R150, R102, RZ ;  /* 0x00000066961d7210 */ /* 0x000fe20007ffe1ff */
[----:B------:R-:W1:Y:S01]  /*0a20*/  S2UR UR4, SR_CgaCtaId ;  /* 0x00000000000479c3 */ /* 0x000e620000008800 */
[----:B------:R-:W-:Y:S01]  /*0a30*/  SHF.R.S32.HI R33, RZ, 0x1f, R32 ;  /* 0x0000001fff217819 */ /* 0x000fe20000011420 */
[C---:B------:R-:W-:Y:S01]  /*0a40*/  VIADD R28, R32.reuse, 0x10 ;  /* 0x00000010201c7836 */ /* 0x040fe20000000000 */
[----:B------:R-:W-:Y:S01]  /*0a50*/  SHF.R.S32.HI R245, RZ, 0x1f, R244 ;  /* 0x0000001ffff57819 */ /* 0x000fe200000114f4 */
[C---:B------:R-:W-:Y:S01]  /*0a60*/  VIADD R31, R32.reuse, 0x20 ;  /* 0x00000020201f7836 */ /* 0x040fe20000000000 */
[----:B------:R2:W-:Y:S01]  /*0a70*/  STL [R1+0x38], R29 ;  /* 0x0000381d01007387 */ /* 0x0005e20000100800 */
[C---:B------:R-:W-:Y:S01]  /*0a80*/  IADD3 R30, R32.reuse, 0x30, RZ ;  /* 0x00000030201e7810 */ /* 0x040fe20007ffe0ff */
[----:B------:R-:W-:Y:S01]  /*0a90*/  IMAD.WIDE R34, R19, 0x80, R32 ;  /* 0x0000008013227825 */ /* 0x000fe200078e0220 */
[C---:B------:R-:W-:Y:S01]  /*0aa0*/  IADD3 R10, R32.reuse, 0x50, RZ ;  /* 0x00000050200a7810 */ /* 0x040fe20007ffe0ff */
[----:B------:R2:W-:Y:S01]  /*0ab0*/  STL [R1+0x1c], R33 ;  /* 0x00001c2101007387 */ /* 0x0005e20000100800 */
[----:B------:R-:W3:Y:S01]  /*0ac0*/  LDC.64 R24, c[0x0][0x3c8] ;  /* 0x0000f200ff187b82 */ /* 0x000ee20000000a00 */
[C---:B------:R-:W-:Y:S01]  /*0ad0*/  VIADD R36, R32.reuse, 0x40 ;  /* 0x0000004020247836 */ /* 0x040fe20000000000 */
[----:B------:R-:W-:Y:S01]  /*0ae0*/  ISETP.GE.AND P4, PT, R32, R29, PT ;  /* 0x0000001d2000720c */ /* 0x000fe20003f86270 */
[----:B------:R2:W-:Y:S01]  /*0af0*/  STL [R1+0xc], R245 ;  /* 0x00000cf501007387 */ /* 0x0005e20000100800 */
[----:B------:R-:W-:Y:S01]  /*0b00*/  @!P1 IMAD.MOV.U32 R11, RZ, RZ, R6 ;  /* 0x000000ffff0b9224 */ /* 0x000fe200078e0006 */
[----:B------:R-:W-:Y:S01]  /*0b10*/  LOP3.LUT R0, R20, R27, RZ, 0x3c, !PT ;  /* 0x0000001b14007212 */ /* 0x000fe200078e3cff */
[----:B------:R-:W-:Y:S01]  /*0b20*/  @!P1 IMAD.IADD R13, R7, 0x1, R12 ;  /* 0x00000001070d9824 */ /* 0x000fe200078e020c */
[----:B------:R2:W-:Y:S01]  /*0b30*/  STL [R1+0x58], R28 ;  /* 0x0000581c01007387 */ /* 0x0005e20000100800 */
[----:B------:R-:W-:Y:S01]  /*0b40*/  SHF.R.S32.HI R21, RZ, 0x1f, R20 ;  /* 0x0000001fff157819 */ /* 0x000fe20000011414 */
[----:B------:R-:W-:Y:S01]  /*0b50*/  @!P3 IMAD.IADD R9, R9, 0x1, -R18 ;  /* 0x000000010909b824 */ /* 0x000fe200078e0a12 */
[----:B------:R-:W-:Y:S01]  /*0b60*/  IADD3 R2, P0, R244, R11, RZ ;  /* 0x0000000bf4027210 */ /* 0x000fe20007f1e0ff */
[----:B------:R2:W-:Y:S01]  /*0b70*/  STL [R1+0x54], R31 ;  /* 0x0000541f01007387 */ /* 0x0005e20000100800 */
[----:B------:R-:W-:Y:S01]  /*0b80*/  ULDC.64 UR6, c[0x0][0x258] ;  /* 0x0000960000067ab9 */ /* 0x000fe20000000a00 */
[----:B------:R-:W-:Y:S01]  /*0b90*/  ISETP.GE.AND P5, PT, R0, RZ, PT ;  /* 0x000000ff0000720c */ /* 0x000fe20003fa6270 */
[----:B------:R-:W-:Y:S01]  /*0ba0*/  UMOV UR5, 0x400 ;  /* 0x0000040000057882 */ /* 0x000fe20000000000 */
[----:B------:R2:W-:Y:S01]  /*0bb0*/  STL [R1+0x50], R30 ;  /* 0x0000501e01007387 */ /* 0x0005e20000100800 */
[----:B------:R-:W-:Y:S01]  /*0bc0*/  IMAD.X R3, R245, 0x1, R13, P0 ;  /* 0x00000001f5037824 */ /* 0x000fe200000e060d */
[----:B-1----:R-:W-:Y:S01]  /*0bd0*/  ULEA UR4, UR4, UR5, 0x18 ;  /* 0x0000000504047291 */ /* 0x002fe2000f8ec03f */
[----:B------:R-:W-:Y:S01]  /*0be0*/  IMAD R0, R21, UR6, RZ ;  /* 0x0000000615007c24 */ /* 0x000fe2000f8e02ff */
[----:B------:R2:W-:Y:S01]  /*0bf0*/  STL.64 [R1], R34 ;  /* 0x0000002201007387 */ /* 0x0005e20000100a00 */
[----:B------:R-:W-:Y:S01]  /*0c00*/  ISETP.GE.U32.AND P6, PT, R9, R18, PT ;  /* 0x000000120900720c */ /* 0x000fe20003fc6070 */
[----:B------:R-:W-:Y:S01]  /*0c10*/  IMAD.WIDE.U32 R8, R20, UR6, R2 ;  /* 0x0000000614087c25 */ /* 0x000fe2000f8e0002 */
[----:B------:R-:W-:Y:S01]  /*0c20*/  BSSY B0, `(.L_x_1319) ;  /* 0x000001b000007945 */ /* 0x000fe20003800000 */
[----:B------:R2:W-:Y:S01]  /*0c30*/  STL [R1+0x68], R36 ;  /* 0x0000682401007387 */ /* 0x0005e20000100800 */
[-C--:B------:R-:W-:Y:S01]  /*0c40*/  ISETP.GE.AND P2, PT, R28, R29.reuse, PT ;  /* 0x0000001d1c00720c */ /* 0x080fe20003f46270 */
[----:B------:R-:W-:Y:S01]  /*0c50*/  IMAD R0, R20, UR7, R0 ;  /* 0x0000000714007c24 */ /* 0x000fe2000f8e0200 */
[-C--:B------:R-:W-:Y:S01]  /*0c60*/  ISETP.GE.AND P1, PT, R31, R29.reuse, PT ;  /* 0x0000001d1f00720c */ /* 0x080fe20003f26270 */
[----:B------:R2:W-:Y:S01]  /*0c70*/  STL [R1+0x64], R10 ;  /* 0x0000640a01007387 */ /* 0x0005e20000100800 */
[----:B------:R-:W-:Y:S01]  /*0c80*/  ISETP.GE.AND P0, PT, R30, R29, PT ;  /* 0x0000001d1e00720c */ /* 0x000fe20003f06270 */
[----:B------:R-:W-:Y:S01]  /*0c90*/  IMAD.IADD R7, R9, 0x1, R0 ;  /* 0x0000000109077824 */ /* 0x000fe200078e0200 */
        /* <DEDUP_REMOVED lines=19> */
.L_x_1320:
[----:B------:R-:W-:Y:S05]  /*0dd0*/  BSYNC B0 ;  /* 0x0000000000007941 */ /* 0x000fea0003800000 */
.L_x_1319:
[----:B------:R-:W-:Y:S01]  /*0de0*/  @!P3 VIADD R14, R14, 0x1 ;  /* 0x000000010e0eb836 */ /* 0x000fe20000000000 */
[-C--:B------:R-:W-:Y:S01]  /*0df0*/  ISETP.GE.AND P3, PT, R10, R29.reuse, PT ;  /* 0x0000001d0a00720c */ /* 0x080fe20003f66270 */
[----:B--2---:R-:W-:Y:S01]  /*0e00*/  VIADD R10, R32, 0x60 ;  /* 0x00000060200a7836 */ /* 0x004fe20000000000 */
[----:B------:R-:W-:Y:S01]  /*0e10*/  BSSY B0, `(.L_x_1321) ;  /* 0x0000018000007945 */ /* 0x000fe20003800000 */
[----:B------:R-:W-:-:S03]  /*0e20*/  ISETP.GE.AND P4, PT, R36, R29, PT ;  /* 0x0000001d2400720c */ /* 0x000fc60003f86270 */
[----:B------:R2:W-:Y:S01]  /*0e30*/  STL [R1+0x6c], R10 ;  /* 0x00006c0a01007387 */ /* 0x0005e20000100800 */
[----:B------:R-:W-:Y:S05]  /*0e40*/  @P2 BRA `(.L_x_1322) ;  /* 0x0000000000502947 */ /* 0x000fea0003800000 */
[----:B------:R-:W-:Y:S02]  /*0e50*/  ULDC UR5, c[0x0][0x2d0] ;  /* 0x0000b40000057ab9 */ /* 0x000fe40000000800 */
[----:B------:R-:W-:-:S13]  /*0e60*/  ISETP.GE.AND P2, PT, R244, UR5, PT ;  /* 0x00000005f4007c0c */ /* 0x000fda000bf46270 */
[----:B------:R1:W-:Y:S01]  /*0e70*/  @P2 STS.128 [R208+0x800], RZ ;  /* 0x000800ffd0002388 */ /* 0x0003e20000000c00 */
[----:B------:R-:W-:Y:S05]  /*0e80*/  @P2 BRA `(.L_x_1322) ;  /* 0x0000000000402947 */ /* 0x000fea0003800000 */
[----:B----4-:R-:W-:Y:S01]  /*0e90*/  IADD3 R4, P2, R34, 0x10, RZ ;  /* 0x0000001022047810 */ /* 0x010fe20007f5e0ff */
        /* <DEDUP_REMOVED lines=15> */
.L_x_1322:
[----:B------:R-:W-:Y:S05]  /*0f90*/  BSYNC B0 ;  /* 0x0000000000007941 */ /* 0x000fea0003800000 */
.L_x_1321:
[----:B------:R-:W-:Y:S01]  /*0fa0*/  ISETP.GE.AND P2, PT, R10, R29, PT ;  /* 0x0000001d0a00720c */ /* 0x000fe20003f46270 */
[----:B------:R-:W-:Y:S01]  /*0fb0*/  BSSY B0, `(.L_x_1323) ;  /* 0x0000018000007945 */ /* 0x000fe20003800000 */
[----:B--2---:R-:W-:-:S05]  /*0fc0*/  IADD3 R10, R32, 0x70, RZ ;  /* 0x00000070200a7810 */ /* 0x004fca0007ffe0ff */
        /* <DEDUP_REMOVED lines=22> */
.L_x_1324:
[----:B------:R-:W-:Y:S05]  /*1130*/  BSYNC B0 ;  /* 0x0000000000007941 */ /* 0x000fea0003800000 */
.L_x_1323:
[----:B------:R-:W-:Y:S01]  /*1140*/  BSSY B0, `(.L_x_1325) ;  /* 0x0000018000007945 */ /* 0x000fe20003800000 */
[----:B------:R-:W-:Y:S02]  /*1150*/  ISETP.GE.AND P1, PT, R10, R29, PT ;  /* 0x0000001d0a00720c */ /* 0x000fe40003f26270 */
[----:B--2---:R-:W-:Y:S01]  /*1160*/  LEA.HI R10, R145, R148, RZ, 0x4 ;  /* 0x00000094910a7211 */ /* 0x004fe200078f20ff */
        /* <DEDUP_REMOVED lines=21> */
.L_x_1326:
[----:B------:R-:W-:Y:S05]  /*12c0*/  BSYNC B0 ;  /* 0x0000000000007941 */ /* 0x000fea0003800000 */
.L_x_1325:
[----:B------:R-:W-:Y:S04]  /*12d0*/  BSSY B0, `(.L_x_1327) ;  /* 0x0000016000007945 */ /* 0x000fe80003800000 */
        /* <DEDUP_REMOVED lines=21> */
.L_x_1328:
[----:B------:R-:W-:Y:S05]  /*1430*/  BSYNC B0 ;  /* 0x0000000000007941 */ /* 0x000fea0003800000 */
.L_x_1327:
        /* <DEDUP_REMOVED lines=22> */
.L_x_1330:
[----:B------:R-:W-:Y:S05]  /*15a0*/  BSYNC B0 ;  /* 0x0000000000007941 */ /* 0x000fea0003800000 */
.L_x_1329:
        /* <DEDUP_REMOVED lines=22> */
.L_x_1332:
[----:B------:R-:W-:Y:S05]  /*1710*/  BSYNC B0 ;  /* 0x0000000000007941 */ /* 0x000fea0003800000 */
.L_x_1331:
        /* <DEDUP_REMOVED lines=11> */
[----:B----4-:R-:W-:-:S04]  /*17d0*/  IMAD.WIDE.U32 R4, R6, UR6, R2 ;  /* 0x0000000606047c25 */ /* 0x010fc8000f8e0002 */
        /* <DEDUP_REMOVED lines=10> */
.L_x_1334:
[----:B------:R-:W-:Y:S05]  /*1880*/  BSYNC B0 ;  /* 0x0000000000007941 */ /* 0x000fea0003800000 */
.L_x_1333:
[----:B------:R-:W-:Y:S01]  /*1890*/  LOP3.LUT R0, R10, 0xfffffff0, RZ, 0xc0, !PT ;  /* 0xfffffff00a007812 */ /* 0x000fe200078ec0ff */
[-C--:B----4-:R-:W-:Y:S01]  /*18a0*/  IMAD R4, R33, R210.reuse, RZ ;  /* 0x000000d221047224 */ /* 0x090fe200078e02ff */
[----:B------:R-:W-:Y:S01]  /*18b0*/  SHF.R.S32.HI R8, RZ, 0x4, R10 ;  /* 0x00000004ff087819 */ /* 0x000fe2000001140a */
[----:B------:R-:W-:Y:S01]  /*18c0*/  IMAD.WIDE.U32 R2, R32, R210, R244 ;  /* 0x000000d220027225 */ /* 0x000fe200078e00f4 */
[----:B------:R-:W-:Y:S01]  /*18d0*/  ISETP.NE.AND P0, PT, R27, RZ, PT ;  /* 0x000000ff1b00720c */ /* 0x000fe20003f05270 */
[----:B------:R-:W-:Y:S01]  /*18e0*/  ULDC.64 UR6, c[0x0][0x260] ;  /* 0x0000980000067ab9 */ /* 0x000fe20000000a00 */
[----:B------:R-:W-:Y:S01]  /*18f0*/  LEA.HI R7, R10, R8, RZ, 0x1 ;  /* 0x000000080a077211 */ /* 0x000fe200078f08ff */
[----:B------:R-:W-:Y:S01]  /*1900*/  IMAD.IADD R0, R148, 0x1, -R0 ;  /* 0x0000000194007824 */ /* 0x000fe200078e0a00 */
[----:B---3--:R-:W-:Y:S01]  /*1910*/  ISETP.NE.U32.AND P3, PT, R24, RZ, PT ;  /* 0x000000ff1800720c */ /* 0x008fe20003f65070 */
[----:B------:R-:W-:Y:S01]  /*1920*/  IMAD R5, R32, R211, R4 ;  /* 0x000000d320057224 */ /* 0x000fe200078e0204 */
[----:B------:R-:W-:Y:S01]  /*1930*/  IADD3 R4, P1, R15, R2, RZ ;  /* 0x000000020f047210 */ /* 0x000fe20007f3e0ff */
[----:B------:R-:W-:Y:S01]  /*1940*/  @P6 VIADD R14, R14, 0x1 ;  /* 0x000000010e0e6836 */ /* 0x000fe20000000000 */
[----:B------:R-:W-:Y:S01]  /*1950*/  SHF.R.S32.HI R2, RZ, 0x1f, R0 ;  /* 0x0000001fff027819 */ /* 0x000fe20000011400 */
[----:B------:R-:W-:Y:S01]  /*1960*/  VIADD R100, R226, 0xffffffff ;  /* 0xffffffffe2647836 */ /* 0x000fe20000000000 */
[----:B------:R-:W-:Y:S01]  /*1970*/  LOP3.LUT R7, R7, 0xfffffffe, RZ, 0xc0, !PT ;  /* 0xfffffffe07077812 */ /* 0x000fe200078ec0ff */
[----:B------:R-:W-:Y:S01]  /*1980*/  IMAD.MOV.U32 R6, RZ, RZ, R14 ;  /* 0x000000ffff067224 */ /* 0x000fe200078e000e */
[----:B------:R-:W-:Y:S01]  /*1990*/  LEA.HI R18, R2, R0, RZ, 0x3 ;  /* 0x0000000002127211 */ /* 0x000fe200078f18ff */
[----:B------:R-:W-:Y:S01]  /*19a0*/  IMAD.SHL.U32 R103, R210, 0x40, RZ ;  /* 0x00000040d2677824 */ /* 0x000fe200078e00ff */
[----:B------:R-:W-:Y:S01]  /*19b0*/  IADD3 R19, R8, -R7, RZ ;  /* 0x8000000708137210 */ /* 0x000fe20007ffe0ff */
[-C--:B------:R-:W-:Y:S01]  /*19c0*/  IMAD R7, R33, R224.reuse, RZ ;  /* 0x000000e021077224 */ /* 0x080fe200078e02ff */
[----:B------:R-:W-:Y:S01]  /*19d0*/  IADD3.X R5, R16, R3, R5, P1, !PT ;  /* 0x0000000310057210 */ /* 0x000fe20000ffe405 */
[----:B------:R-:W-:Y:S01]  /*19e0*/  IMAD.WIDE.U32 R2, R32, R224, R244 ;  /* 0x000000e020027225 */ /* 0x000fe200078e00f4 */
[----:B------:R-:W-:Y:S01]  /*19f0*/  LOP3.LUT R9, R18, 0xfffffff8, RZ, 0xc0, !PT ;  /* 0xfffffff812097812 */ /* 0x000fe200078ec0ff */
[----:B------:R-:W-:Y:S01]  /*1a00*/  BSSY B0, `(.L_x_1335) ;  /* 0x0000035000007945 */ /* 0x000fe20003800000 */
[----:B------:R-:W-:Y:S01]  /*1a10*/  ISETP.NE.AND.EX P3, PT, R25, RZ, PT, P3 ;  /* 0x000000ff1900720c */ /* 0x000fe20003f65330 */
[----:B------:R-:W-:Y:S01]  /*1a20*/  @!P5 IMAD.MOV R6, RZ, RZ, -R6 ;  /* 0x000000ffff06d224 */ /* 0x000fe200078e0a06 */
[----:B------:R-:W-:Y:S01]  /*1a30*/  @!P0 LOP3.LUT R6, RZ, R27, RZ, 0x33, !PT ;  /* 0x0000001bff068212 */ /* 0x000fe200078e33ff */
[----:B------:R-:W-:Y:S01]  /*1a40*/  IMAD R7, R32, R225, R7 ;  /* 0x000000e120077224 */ /* 0x000fe200078e0207 */
[----:B------:R-:W-:Y:S01]  /*1a50*/  IADD3 R8, P0, R17, R2, RZ ;  /* 0x0000000211087210 */ /* 0x000fe20007f1e0ff */
[----:B------:R-:W-:Y:S01]  /*1a60*/  IMAD.IADD R11, R0, 0x1, -R9 ;  /* 0x00000001000b7824 */ /* 0x000fe200078e0a09 */
[----:B------:R-:W-:Y:S01]  /*1a70*/  SHF.R.S32.HI R10, RZ, 0x1f, R6 ;  /* 0x0000001fff0a7819 */ /* 0x000fe20000011406 */
[----:B------:R-:W-:Y:S01]  /*1a80*/  IMAD R0, R100, -0x40, R101 ;  /* 0xffffffc064007824 */ /* 0x000fe200078e0265 */
[----:B------:R-:W-:Y:S01]  /*1a90*/  IADD3.X R9, R22, R3, R7, P0, !PT ;  /* 0x0000000316097210 */ /* 0x000fe200007fe407 */
[----:B------:R-:W-:Y:S01]  /*1aa0*/  IMAD.WIDE.U32 R248, R6, UR6, R4 ;  /* 0x0000000606f87c25 */ /* 0x000fe2000f8e0004 */
[----:B------:R-:W-:-:S02]  /*1ab0*/  MOV R36, 0x20 ;  /* 0x0000002000247802 */ /* 0x000fc40000000f00 */
[-C--:B------:R-:W-:Y:S01]  /*1ac0*/  ISETP.GE.AND P6, PT, R32, R0.reuse, PT ;  /* 0x000000002000720c */ /* 0x080fe20003fc6270 */
[----:B------:R-:W-:Y:S01]  /*1ad0*/  IMAD R2, R10, UR6, RZ ;  /* 0x000000060a027c24 */ /* 0x000fe2000f8e02ff */
[-C--:B------:R-:W-:Y:S01]  /*1ae0*/  ISETP.GE.AND P0, PT, R32, R0.reuse, PT ;  /* 0x000000002000720c */ /* 0x080fe20003f06270 */
[----:B------:R-:W-:Y:S01]  /*1af0*/  IMAD.MOV.U32 R242, RZ, RZ, R248 ;  /* 0x000000fffff27224 */ /* 0x000fe200078e00f8 */
[----:B------:R3:W-:Y:S01]  /*1b00*/  STL.64 [R1+0x20], R248 ;  /* 0x000020f801007387 */ /* 0x0007e20000100a00 */
[----:B------:R-:W-:Y:S01]  /*1b10*/  IMAD R3, R6, UR7, R2 ;  /* 0x0000000706037c24 */ /* 0x000fe2000f8e0202 */
[----:B------:R-:W-:Y:S01]  /*1b20*/  R2P PR, R11, 0x6 ;  /* 0x000000060b007804 */ /* 0x000fe20000000000 */
[----:B------:R-:W-:Y:S01]  /*1b30*/  ULDC.64 UR6, c[0x0][0x268] ;  /* 0x00009a0000067ab9 */ /* 0x000fe20000000a00 */
[-C--:B------:R-:W-:Y:S01]  /*1b40*/  ISETP.GE.AND P5, PT, R28, R0.reuse, PT ;  /* 0x000000001c00720c */ /* 0x080fe20003fa6270 */
[----:B------:R-:W-:Y:S01]  /*1b50*/  IMAD.IADD R243, R249, 0x1, R3 ;  /* 0x00000001f9f37824 */ /* 0x000fe200078e0203 */
[----:B------:R-:W4:Y:S01]  /*1b60*/  @P3 LDC.64 R16, c[0x0][0x3d0] ;  /* 0x0000f400ff103b82 */ /* 0x000f220000000a00 */
[----:B------:R-:W-:Y:S01]  /*1b70*/  SEL R5, R36, 0xffffffe0, !P2 ;  /* 0xffffffe024057807 */ /* 0x000fe20005000000 */
[----:B------:R-:W-:Y:S01]  /*1b80*/  IMAD R10, R10, UR6, RZ ;  /* 0x000000060a0a7c24 */ /* 0x000fe2000f8e02ff */
[----:B------:R-:W-:Y:S01]  /*1b90*/  ISETP.GE.AND P2, PT, R28, R0, PT ;  /* 0x000000001c00720c */ /* 0x000fe20003f46270 */
[----:B------:R-:W-:Y:S01]  /*1ba0*/  IMAD.WIDE.U32 R28, R6, UR6, R8 ;  /* 0x00000006061c7c25 */ /* 0x000fe2000f8e0008 */
[----:B------:R3:W-:Y:S01]  /*1bb0*/  STL.64 [R1+0x10], R242 ;  /* 0x000010f201007387 */ /* 0x0007e20000100a00 */
[----:B------:R-:W-:-:S02]  /*1bc0*/  SHF.L.U64.HI R157, R210, 0x6, R211 ;  /* 0x00000006d29d7819 */ /* 0x000fc400000102d3 */
[----:B------:R-:W-:Y:S01]  /*1bd0*/  SHF.R.S32.HI R15, RZ, 0x1f, R100 ;  /* 0x0000001fff0f7819 */ /* 0x000fe20000011464 */
[----:B------:R3:W-:Y:S01]  /*1be0*/  STL.64 [R1+0x48], R28 ;  /* 0x0000481c01007387 */ /* 0x0007e20000100a00 */
[----:B------:R-:W-:Y:S01]  /*1bf0*/  IMAD.MOV.U32 R27, RZ, RZ, 0x10 ;  /* 0x00000010ff1b7424 */ /* 0x000fe200078e00ff */
[----:B------:R-:W-:Y:S01]  /*1c00*/  ISETP.GE.AND P4, PT, R31, R0, PT ;  /* 0x000000001f00720c */ /* 0x000fe20003f86270 */
[----:B------:R-:W-:Y:S02]  /*1c10*/  IMAD R2, R157, R100, RZ ;  /* 0x000000649d027224 */ /* 0x000fe400078e02ff */
[----:B------:R-:W-:Y:S01]  /*1c20*/  IMAD R22, R6, UR7, R10 ;  /* 0x0000000706167c24 */ /* 0x000fe2000f8e020a */
[----:B------:R-:W-:Y:S01]  /*1c30*/  SEL R4, R27, 0xfffffff0, !P1 ;  /* 0xfffffff01b047807 */ /* 0x000fe20004800000 */
[-C--:B------:R-:W-:Y:S01]  /*1c40*/  IMAD R7, R15, R103.reuse, R2 ;  /* 0x000000670f077224 */ /* 0x080fe200078e0202 */
[----:B------:R-:W-:Y:S01]  /*1c50*/  ISETP.GE.AND P1, PT, R30, R0, PT ;  /* 0x000000001e00720c */ /* 0x000fe20003f26270 */
[----:B------:R-:W-:Y:S01]  /*1c60*/  IMAD.WIDE.U32 R2, R100, R103, R242 ;  /* 0x0000006764027225 */ /* 0x000fe200078e00f2 */
[----:B------:R-:W-:-:S03]  /*1c70*/  SHF.L.U32 R10, R23, 0x6, RZ ;  /* 0x00000006170a7819 */ /* 0x000fc600000006ff */
[----:B------:R-:W-:Y:S01]  /*1c80*/  IMAD.IADD R7, R3, 0x1, R7 ;  /* 0x0000000103077824 */ /* 0x000fe200078e0207 */
[----:B------:R-:W-:Y:S07]  /*1c90*/  @P6 BRA `(.L_x_1336) ;  /* 0x00000000002c6947 */ /* 0x000fee0003800000 */
        /* <DEDUP_REMOVED lines=11> */
.L_x_1336:
[----:B------:R-:W-:Y:S05]  /*1d50*/  BSYNC B0 ;  /* 0x0000000000007941 */ /* 0x000fea0003800000 */
.L_x_1335:
[----:B------:R-:W-:Y:S01]  /*1d60*/  IMAD.SHL.U32 R246, R210, 0x10, RZ ;  /* 0x00000010d2f67824 */ /* 0x000fe200078e00ff */
[----:B------:R-:W-:Y:S01]  /*1d70*/  BSSY B0, `(.L_x_1337) ;  /* 0x0000017000007945 */ /* 0x000fe20003800000 */
[----:B------:R-:W-:Y:S01]  /*1d80*/  IMAD.SHL.U32 R11, R11, 0x40, RZ ;  /* 0x000000400b0b7824 */ /* 0x000fe200078e00ff */
[----:B------:R-:W-:Y:S01]  /*1d90*/  ISETP.GE.AND P6, PT, R31, R0, PT ;  /* 0x000000001f00720c */ /* 0x000fe20003fc6270 */
[----:B------:R-:W-:Y:S01]  /*1da0*/  IMAD.SHL.U32 R13, R32, 0x8, RZ ;  /* 0x00000008200d7824 */ /* 0x000fe200078e00ff */
[----:B------:R1:W-:Y:S01]  /*1db0*/  STL [R1+0x28], R246 ;  /* 0x000028f601007387 */ /* 0x0003e20000100800 */
[----:B------:R-:W-:Y:S01]  /*1dc0*/  LOP3.LUT R10, R10, 0x1c0, RZ, 0xc0, !PT ;  /* 0x000001c00a0a7812 */ /* 0x000fe200078ec0ff */
[----:B------:R-:W-:Y:S01]  /*1dd0*/  IMAD.SHL.U32 R14, R19, 0x8, RZ ;  /* 0x00000008130e7824 */ /* 0x000fe200078e00ff */
[----:B------:R-:W-:Y:S02]  /*1de0*/  LOP3.LUT R11, R11, 0x1c0, RZ, 0xc0, !PT ;  /* 0x000001c00b0b7812 */ /* 0x000fe400078ec0ff */
[----:B------:R-:W-:Y:S01]  /*1df0*/  SHF.L.U64.HI R252, R210, 0x4, R211 ;  /* 0x00000004d2fc7819 */ /* 0x000fe200000102d3 */
        /* <DEDUP_REMOVED lines=14> */
.L_x_1338:
[----:B------:R-:W-:Y:S05]  /*1ee0*/  BSYNC B0 ;  /* 0x0000000000007941 */ /* 0x000fea0003800000 */
.L_x_1337:
[----:B-1----:R-:W-:Y:S01]  /*1ef0*/  LOP3.LUT R9, R10, 0x8, R13, 0xf8, !PT ;  /* 0x000000080a097812 */ /* 0x002fe200078ef80d */
[----:B------:R-:W-:Y:S01]  /*1f00*/  BSSY B0, `(.L_x_1339) ;  /* 0x0000016000007945 */ /* 0x000fe20003800000 */
[----:B------:R-:W-:Y:S02]  /*1f10*/  ISETP.GE.AND P5, PT, R30, R0, PT ;  /* 0x000000001e00720c */ /* 0x000fe40003fa6270 */
[----:B------:R-:W-:Y:S02]  /*1f20*/  SHF.R.U32.HI R10, RZ, 0x3, R10 ;  /* 0x00000003ff0a7819 */ /* 0x000fe4000001160a */
[----:B------:R-:W-:Y:S02]  /*1f30*/  LOP3.LUT R8, R11, 0x8, R14, 0xf8, !PT ;  /* 0x000000080b087812 */ /* 0x000fe400078ef80e */
[----:B------:R-:W-:Y:S02]  /*1f40*/  SHF.R.U32.HI R0, RZ, 0x3, R11 ;  /* 0x00000003ff007819 */ /* 0x000fe4000001160b */
[----:B------:R-:W-:-:S02]  /*1f50*/  LOP3.LUT R11, R9, R10, RZ, 0x3c, !PT ;  /* 0x0000000a090b7212 */ /* 0x000fc400078e3cff */
[----:B------:R-:W-:Y:S02]  /*1f60*/  LOP3.LUT R151, R8, R0, RZ, 0x3c, !PT ;  /* 0x0000000008977212 */ /* 0x000fe400078e3cff */
[----:B------:R-:W-:Y:S01]  /*1f70*/  @P3 SHF.R.S32.HI R10, RZ, 0x1f, R26 ;  /* 0x0000001fff0a3819 */ /* 0x000fe2000001141a */
        /* <DEDUP_REMOVED lines=14> */
.L_x_1340:
[----:B------:R-:W-:Y:S05]  /*2060*/  BSYNC B0 ;  /* 0x0000000000007941 */ /* 0x000fea0003800000 */
.L_x_1339:
        /* <DEDUP_REMOVED lines=17> */
.L_x_1342:
[----:B------:R-:W-:Y:S05]  /*2180*/  BSYNC B0 ;  /* 0x0000000000007941 */ /* 0x000fea0003800000 */
.L_x_1341:
[----:B------:R-:W0:Y:S01]  /*2190*/  LDGDEPBAR ;  /* 0x00000000000079af */ /* 0x000e220000000000 */
[-C--:B----4-:R-:W-:Y:S01]  /*21a0*/  @P3 IMAD R0, R10, R16.reuse, RZ ;  /* 0x000000100a003224 */ /* 0x090fe200078e02ff */
[----:B------:R-:W-:Y:S01]  /*21b0*/  SHF.L.U64.HI R221, R224, 0x6, R225 ;  /* 0x00000006e0dd7819 */ /* 0x000fe200000102e1 */
[----:B-1----:R-:W-:Y:S01]  /*21c0*/  @P3 IMAD.WIDE.U32 R2, R26, R16, R20 ;  /* 0x000000101a023225 */ /* 0x002fe200078e0014 */
[----:B------:R-:W-:-:S03]  /*21d0*/  LEA.HI R145, R145, R148, RZ, 0x5 ;  /* 0x0000009491917211 */ /* 0x000fc600078f28ff */
[----:B------:R-:W-:Y:S01]  /*21e0*/  @P3 IMAD R0, R26, R17, R0 ;  /* 0x000000111a003224 */ /* 0x000fe200078e0200 */
[----:B------:R-:W-:Y:S01]  /*21f0*/  @P3 LEA R6, P1, R2, R24, 0x2 ;  /* 0x0000001802063211 */ /* 0x000fe200078210ff */
[----:B------:R-:W-:Y:S01]  /*2200*/  IMAD.SHL.U32 R7, R18, 0x40, RZ ;  /* 0x0000004012077824 */ /* 0x000fe200078e00ff */
[----:B------:R-:W-:Y:S01]  /*2210*/  MOV R222, R28 ;  /* 0x0000001c00de7202 */ /* 0x000fe20000000f00 */
[----:B------:R-:W-:Y:S01]  /*2220*/  IMAD.IADD R223, R29, 0x1, R22 ;  /* 0x000000011ddf7824 */ /* 0x000fe200078e0216 */
[----:B------:R-:W-:Y:S01]  /*2230*/  @P3 IADD3 R0, R3, R0, RZ ;  /* 0x0000000003003210 */ /* 0x000fe20007ffe0ff */
[----:B------:R1:W-:Y:S01]  /*2240*/  STL [R1+0x2c], R221 ;  /* 0x00002cdd01007387 */ /* 0x0003e20000100800 */
[----:B------:R-:W-:Y:S01]  /*2250*/  LOP3.LUT R149, R7, 0xfffffe00, RZ, 0xc0, !PT ;  /* 0xfffffe0007957812 */ /* 0x000fe200078ec0ff */
[----:B------:R-:W-:Y:S01]  /*2260*/  IMAD.SHL.U32 R251, R224, 0x40, RZ ;  /* 0x00000040e0fb7824 */ /* 0x000fe200078e00ff */
[----:B------:R-:W-:Y:S01]  /*2270*/  @P3 LEA.HI.X R7, R2, R25, R0, 0x2, P1 ;  /* 0x0000001902073211 */ /* 0x000fe200008f1400 */
[----:B------:R-:W-:-:S04]  /*2280*/  DEPBAR.LE SB0, 0x0 ;  /* 0x000080000000791a */ /* 0x000fc80000000000 */
[----:B------:R4:W5:Y:S01]  /*2290*/  @P3 LDG.E R146, desc[UR8][R6.64] ;  /* 0x0000000806923981 */ /* 0x000962000c1e1900 */
[----:B------:R-:W-:Y:S01]  /*22a0*/  SHF.R.S32.HI R144, RZ, 0x5, R145 ;  /* 0x00000005ff907819 */ /* 0x000fe20000011491 */
[----:B------:R-:W-:Y:S01]  /*22b0*/  IMAD R2, R19, 0x200, R11 ;  /* 0x0000020013027824 */ /* 0x000fe200078e020b */
[----:B------:R-:W-:Y:S01]  /*22c0*/  BAR.SYNC.DEFER_BLOCKING 0x0 ;  /* 0x0000000000007b1d */ /* 0x000fe20000010000 */
[----:B------:R-:W-:Y:S01]  /*22d0*/  IMAD R3, R221, R100, RZ ;  /* 0x00000064dd037224 */ /* 0x000fe200078e02ff */
[----:B------:R-:W-:-:S04]  /*22e0*/  LEA R8, R144, R149, 0xa ;  /* 0x0000009590087211 */ /* 0x000fc800078e50ff */
[----:B------:R1:W-:Y:S01]  /*22f0*/  STL.64 [R1+0x40], R222 ;  /* 0x000040de01007387 */ /* 0x0003e20000100a00 */
[-C--:B------:R-:W-:Y:S01]  /*2300*/  IMAD R9, R15, R251.reuse, R3 ;  /* 0x000000fb0f097224 */ /* 0x080fe200078e0203 */
[----:B------:R-:W-:Y:S02]  /*2310*/  LEA R196, R2, UR4, 0x1 ;  /* 0x0000000402c47c11 */ /* 0x000fe4000f8e08ff */
[----:B------:R1:W-:Y:S01]  /*2320*/  @P0 STS.128 [R208+0x6000], RZ ;  /* 0x006000ffd0000388 */ /* 0x0003e20000000c00 */
[----:B------:R-:W-:Y:S01]  /*2330*/  IADD3 R0, R151, R8, RZ ;  /* 0x0000000897007210 */ /* 0x000fe20007ffe0ff */
[----:B------:R-:W-:Y:S01]  /*2340*/  IMAD.WIDE.U32 R2, R100, R251, R222 ;  /* 0x000000fb64027225 */ /* 0x000fe200078e00de */
[----:B------:R-:W-:Y:S02]  /*2350*/  BSSY B0, `(.L_x_1343) ;  /* 0x000000f000007945 */ /* 0x000fe40003800000 */
[----:B------:R-:W-:Y:S01]  /*2360*/  LEA R204, R0, UR4, 0x1 ;  /* 0x0000000400cc7c11 */ /* 0x000fe2000f8e08ff */
[----:B----4-:R-:W-:Y:S01]  /*2370*/  IMAD.IADD R7, R3, 0x1, R9 ;  /* 0x0000000103077824 */ /* 0x010fe200078e0209 */
        /* <DEDUP_REMOVED lines=12> */
.L_x_1344:
[----:B------:R-:W-:Y:S05]  /*2440*/  BSYNC B0 ;  /* 0x0000000000007941 */ /* 0x000fea0003800000 */
.L_x_1343:
        /* <DEDUP_REMOVED lines=20> */
.L_x_1346:
[----:B------:R-:W-:Y:S05]  /*2590*/  BSYNC B0 ;  /* 0x0000000000007941 */ /* 0x000fea0003800000 */
.L_x_1345:
        /* <DEDUP_REMOVED lines=16> */
.L_x_1348:
[----:B------:R-:W-:Y:S05]  /*26a0*/  BSYNC B0 ;  /* 0x0000000000007941 */ /* 0x000fea0003800000 */
.L_x_1347:
        /* <DEDUP_REMOVED lines=18> */
.L_x_1350:
[----:B------:R-:W-:Y:S05]  /*27d0*/  BSYNC B0 ;  /* 0x0000000000007941 */ /* 0x000fea0003800000 */
.L_x_1349:
[----:B------:R-:W-:Y:S01]  /*27e0*/  LDSM.16.M88.4 R32, [R204] ;  /* 0x00000000cc20783b */ /* 0x000fe20000000200 */
[----:B------:R-:W-:Y:S01]  /*27f0*/  LOP3.LUT P0, RZ, R23, 0x2, RZ, 0xc0, !PT ;  /* 0x0000000217ff7812 */ /* 0x000fe2000780c0ff */
[--C-:B------:R-:W-:Y:S01]  /*2800*/  IMAD R207, R4, 0x2, R204.reuse ;  /* 0x0000000204cf7824 */ /* 0x100fe200078e02cc */
[----:B------:R-:W-:Y:S01]  /*2810*/  ULDC UR10, c[0x0][0x39c] ;  /* 0x0000e700000a7ab9 */ /* 0x000fe20000000800 */
[----:B------:R-:W2:Y:S01]  /*2820*/  LDSM.16.M88.4 R40, [R196+0x4000] ;  /* 0x00400000c428783b */ /* 0x000ea20000000200 */
[----:B-1----:R-:W-:Y:S01]  /*2830*/  SEL R2, R27, 0xfffffff0, !P0 ;  /* 0xfffffff01b027807 */ /* 0x002fe20004000000 */
[----:B------:R-:W-:Y:S01]  /*2840*/  IMAD R205, R5, 0x2, R204 ;  /* 0x0000000205cd7824 */ /* 0x000fe200078e02cc */
[----:B------:R-:W-:Y:S01]  /*2850*/  LOP3.LUT P0, RZ, R23, 0x4, RZ, 0xc0, !PT ;  /* 0x0000000417ff7812 */ /* 0x000fe2000780c0ff */
[----:B---3--:R-:W1:Y:S01]  /*2860*/  LDSM.16.M88.4 R28, [R204+0x2000] ;  /* 0x00200000cc1c783b */ /* 0x008e620000000200 */
[----:B------:R-:W-:Y:S02]  /*2870*/  VIADD R3, R196, 0x4000 ;  /* 0x00004000c4037836 */ /* 0x000fe40000000000 */
[----:B------:R-:W-:Y:S01]  /*2880*/  IMAD R202, R2, 0x2, R196 ;  /* 0x0000000202ca7824 */ /* 0x000fe200078e02c4 */
[----:B------:R-:W-:Y:S01]  /*2890*/  LDSM.16.M88.4 R24, [R207] ;  /* 0x00000000cf18783b */ /* 0x000fe20000000200 */
[----:B------:R-:W-:Y:S01]  /*28a0*/  SEL R0, R36, 0xffffffe0, !P0 ;  /* 0xffffffe024007807 */ /* 0x000fe20004000000 */
[----:B------:R-:W-:-:S02]  /*28b0*/  IMAD R206, R4, 0x2, R205 ;  /* 0x0000000204ce7824 */ /* 0x000fc400078e02cd */
[----:B------:R-:W3:Y:S02]  /*28c0*/  LDSM.16.M88.4 R56, [R202+0x4000] ;  /* 0x00400000ca38783b */ /* 0x000ee40000000200 */
[C---:B------:R-:W-:Y:S02]  /*28d0*/  IMAD R6, R0.reuse, 0x2, R196 ;  /* 0x0000000200067824 */ /* 0x040fe400078e02c4 */
[----:B------:R-:W4:Y:S01]  /*28e0*/  LDSM.16.M88.4 R20, [R207+0x2000] ;  /* 0x00200000cf14783b */ /* 0x000f220000000200 */
[----:B------:R-:W-:Y:S02]  /*28f0*/  IMAD R203, R0, 0x2, R3 ;  /* 0x0000000200cb7824 */ /* 0x000fe400078e0203 */
[----:B------:R-:W4:Y:S01]  /*2900*/  @P3 LDC R0, c[0x0][0x2e8] ;  /* 0x0000ba00ff003b82 */ /* 0x000f220000000800 */
[----:B------:R-:W-:Y:S01]  /*2910*/  LDSM.16.M88.4 R60, [R6+0x4000] ;  /* 0x00400000063c783b */ /* 0x000fe20000000200 */
[----:B------:R-:W-:-:S03]  /*2920*/  IMAD R201, R2, 0x2, R203 ;  /* 0x0000000202c97824 */ /* 0x000fc600078e02cb */
[----:B------:R-:W-:Y:S04]  /*2930*/  LDSM.16.M88.4 R16, [R205] ;  /* 0x00000000cd10783b */ /* 0x000fe80000000200 */
[----:B------:R-:W4:Y:S04]  /*2940*/  LDSM.16.M88.4 R48, [R196+0x5000] ;  /* 0x00500000c430783b */ /* 0x000f280000000200 */
[----:B------:R-:W4:Y:S04]  /*2950*/  LDSM.16.M88.4 R52, [R196+0x4800] ;  /* 0x00480000c434783b */ /* 0x000f280000000200 */
[----:B------:R-:W4:Y:S01]  /*2960*/  LDSM.16.M88.4 R44, [R196+0x5800] ;  /* 0x00580000c42c783b */ /* 0x000f220000000200 */
[-C--:B--2---:R-:W-:Y:S03]  /*2970*/  HMMA.16816.F32.BF16 R8, R32, R40.reuse, RZ ;  /* 0x000000282008723c */ /* 0x084fe600000418ff */
[----:B------:R-:W2:Y:S04]  /*2980*/  LDSM.16.M88.4 R12, [R205+0x2000] ;  /* 0x00200000cd0c783b */ /* 0x000ea80000000200 */
[----:B------:R-:W-:Y:S01]  /*2990*/  LDSM.16.M88.4 R64, [R201] ;  /* 0x00000000c940783b */ /* 0x000fe20000000200 */
[----:B-1----:R-:W-:Y:S03]  /*29a0*/  HMMA.16816.F32.BF16 R68, R28, R40, RZ ;  /* 0x000000281c44723c */ /* 0x002fe600000418ff */
[----:B------:R-:W1:Y:S03]  /*29b0*/  LDSM.16.M88.4 R36, [R206] ;  /* 0x00000000ce24783b */ /* 0x000e660000000200 */
[-C--:B------:R-:W-:Y:S01]  /*29c0*/  HMMA.16816.F32.BF16 R88, R32, R42.reuse, RZ ;  /* 0x0000002a2058723c */ /* 0x080fe200000418ff */
[----:B------:R-:W1:Y:S04]  /*29d0*/  LDSM.16.M88.4 R72, [R202+0x5000] ;  /* 0x00500000ca48783b */ /* 0x000e680000000200 */
[----:B------:R-:W-:Y:S01]  /*29e0*/  LDSM.16.M88.4 R80, [R202+0x5800] ;  /* 0x00580000ca50783b */ /* 0x000fe20000000200 */
[----:B------:R-:W-:Y:S03]  /*29f0*/  HMMA.16816.F32.BF16 R40, R28, R42, RZ ;  /* 0x0000002a1c28723c */ /* 0x000fe600000418ff */
[----:B------:R-:W0:Y:S03]  /*2a00*/  LDGDEPBAR ;  /* 0x00000000000079af */ /* 0x000e260000000000 */
[-C--:B---3--:R-:W-:Y:S06]  /*2a10*/  HMMA.16816.F32.BF16 R8, R24, R56.reuse, R8 ;  /* 0x000000381808723c */ /* 0x088fec0000041808 */
[----:B----4-:R-:W-:Y:S01]  /*2a20*/  HMMA.16816.F32.BF16 R76, R20, R56, R68 ;  /* 0x00000038144c723c */ /* 0x010fe20000041844 */
[----:B------:R-:W3:Y:S05]  /*2a30*/  LDSM.16.M88.4 R68, [R202+0x4800] ;  /* 0x00480000ca44783b */ /* 0x000eea0000000200 */
[C---:B------:R-:W-:Y:S06]  /*2a40*/  HMMA.16816.F32.BF16 R104, R28.reuse, R48, RZ ;  /* 0x000000301c68723c */ /* 0x040fec00000418ff */
[----:B------:R-:W-:Y:S06]  /*2a50*/  HMMA.16816.F32.BF16 R112, R28, R52, RZ ;  /* 0x000000341c70723c */ /* 0x000fec00000418ff */
[----:B------:R-:W-:Y:S01]  /*2a60*/  HMMA.16816.F32.BF16 R84, R16, R60, R8 ;  /* 0x0000003c1054723c */ /* 0x000fe20000041808 */
[----:B------:R-:W4:Y:S05]  /*2a70*/  LDSM.16.M88.4 R8, [R206+0x2000] ;  /* 0x00200000ce08783b */ /* 0x000f2a0000000200 */
[C---:B------:R-:W-:Y:S06]  /*2a80*/  HMMA.16816.F32.BF16 R92, R28.reuse, R44, RZ ;  /* 0x0000002c1c5c723c */ /* 0x040fec00000418ff */
[C---:B------:R-:W-:Y:S06]  /*2a90*/  HMMA.16816.F32.BF16 R108, R28.reuse, R54, RZ ;  /* 0x000000361c6c723c */ /* 0x040fec00000418ff */
[C---:B------:R-:W-:Y:S06]  /*2aa0*/  HMMA.16816.F32.BF16 R96, R28.reuse, R50, RZ ;  /* 0x000000321c60723c */ /* 0x040fec00000418ff */
[----:B------:R-:W-:Y:S06]  /*2ab0*/  HMMA.16816.F32.BF16 R28, R28, R46, RZ ;  /* 0x0000002e1c1c723c */ /* 0x000fec00000418ff */
[----:B------:R-:W-:Y:S06]  /*2ac0*/  HMMA.16816.F32.BF16 R88, R24, R58, R88 ;  /* 0x0000003a1858723c */ /* 0x000fec0000041858 */
[----:B--2---:R-:W-:Y:S06]  /*2ad0*/  HMMA.16816.F32.BF16 R116, R12, R60, R76 ;  /* 0x0000003c0c74723c */ /* 0x004fec000004184c */
[----:B-1----:R-:W-:Y:S06]  /*2ae0*/  HMMA.16816.F32.BF16 R120, R36, R64, R84 ;  /* 0x000000402478723c */ /* 0x002fec0000041854 */
[----:B------:R-:W-:Y:S06]  /*2af0*/  HMMA.16816.F32.BF16 R76, R32, R52, RZ ;  /* 0x00000034204c723c */ /* 0x000fec00000418ff */
[C---:B------:R-:W-:Y:S06]  /*2b00*/  HMMA.16816.F32.BF16 R56, R20.reuse, R58, R40 ;  /* 0x0000003a1438723c */ /* 0x040fec0000041828 */
[C---:B------:R-:W-:Y:S06]  /*2b10*/  HMMA.16816.F32.BF16 R136, R20.reuse, R72, R104 ;  /* 0x000000481488723c */ /* 0x040fec0000041868 */
[C---:B------:R-:W-:Y:S06]  /*2b20*/  HMMA.16816.F32.BF16 R104, R20.reuse, R74, R96 ;  /* 0x0000004a1468723c */ /* 0x040fec0000041860 */
[C---:B---3--:R-:W-:Y:S06]  /*2b30*/  HMMA.16816.F32.BF16 R112, R20.reuse, R68, R112 ;  /* 0x000000441470723c */ /* 0x048fec0000041870 */
[C---:B------:R-:W-:Y:S06]  /*2b40*/  HMMA.16816.F32.BF16 R140, R20.reuse, R80, R92 ;  /* 0x00000050148c723c */ /* 0x040fec000004185c */
[C---:B------:R-:W-:Y:S06]  /*2b50*/  HMMA.16816.F32.BF16 R108, R20.reuse, R70, R108 ;  /* 0x00000046146c723c */ /* 0x040fec000004186c */
[----:B------:R-:W-:Y:S01]  /*2b60*/  HMMA.16816.F32.BF16 R96, R20, R82, R28 ;  /* 0x000000521460723c */ /* 0x000fe2000004181c */
[----:B------:R-:W1:Y:S05]  /*2b70*/  LDSM.16.M88.4 R28, [R6+0x4800] ;  /* 0x00480000061c783b */ /* 0x000e6a0000000200 */
[----:B------:R-:W-:Y:S06]  /*2b80*/  HMMA.16816.F32.BF16 R20, R16, R62, R88 ;  /* 0x0000003e1014723c */ /* 0x000fec0000041858 */
[----:B----4-:R-:W-:Y:S01]  /*2b90*/  HMMA.16816.F32.BF16 R40, R8, R64, R116 ;  /* 0x000000400828723c */ /* 0x010fe20000041874 */
[----:B------:R2:W3:Y:S05]  /*2ba0*/  @P3 MUFU.RCP R116, R0 ;  /* 0x0000000000743308 */ /* 0x0004ea0000001000 */
[----:B------:R-:W-:Y:S06]  /*2bb0*/  HMMA.16816.F32.BF16 R124, R32, R54, RZ ;  /* 0x00000036207c723c */ /* 0x000fec00000418ff */
[----:B------:R-:W-:Y:S01]  /*2bc0*/  HMMA.16816.F32.BF16 R52, R24, R68, R76 ;  /* 0x000000441834723c */ /* 0x000fe2000004184c */
[----:B--2---:R-:W-:-:S05]  /*2bd0*/  FMUL.FTZ R0, R120, UR10 ;  /* 0x0000000a78007c20 */ /* 0x004fca0008410000 */
[----:B------:R-:W-:Y:S01]  /*2be0*/  HMMA.16816.F32.BF16 R56, R12, R62, R56 ;  /* 0x0000003e0c38723c */ /* 0x000fe20000041838 */
[----:B------:R2:W-:Y:S05]  /*2bf0*/  MUFU.TANH R154, R0 ;  /* 0x00000000009a7308 */ /* 0x0005ea0000002400 */
[C---:B------:R-:W-:Y:S06]  /*2c00*/  HMMA.16816.F32.BF16 R84, R32.reuse, R48, RZ ;  /* 0x000000302054723c */ /* 0x040fec00000418ff */
[C---:B------:R-:W-:Y:S06]  /*2c10*/  HMMA.16816.F32.BF16 R128, R32.reuse, R50, RZ ;  /* 0x000000322080723c */ /* 0x040fec00000418ff */
[----:B------:R-:W-:Y:S01]  /*2c20*/  HMMA.16816.F32.BF16 R48, R32, R44, RZ ;  /* 0x0000002c2030723c */ /* 0x000fe200000418ff */
[----:B--2---:R-:W-:-:S04]  /*2c30*/  FMUL.FTZ R0, R121, UR10 ;  /* 0x0000000a79007c20 */ /* 0x004fc80008410000 */
[----:B------:R2:W4:Y:S01]  /*2c40*/  MUFU.TANH R147, R0 ;  /* 0x0000000000937308 */ /* 0x0005220000002400 */
[----:B------:R-:W-:Y:S01]  /*2c50*/  HMMA.16816.F32.BF16 R132, R32, R46, RZ ;  /* 0x0000002e2084723c */ /* 0x000fe200000418ff */
[----:B------:R-:W3:Y:S05]  /*2c60*/  LDSM.16.M88.4 R32, [R201+0x800] ;  /* 0x00080000c920783b */ /* 0x000eea0000000200 */
[----:B------:R-:W-:Y:S01]  /*2c70*/  HMMA.16816.F32.BF16 R44, R36, R66, R20 ;  /* 0x00000042242c723c */ /* 0x000fe20000041814 */
[----:B------:R-:W4:Y:S05]  /*2c80*/  LDSM.16.M88.4 R20, [R6+0x5800] ;  /* 0x005800000614783b */ /* 0x000f2a0000000200 */
[----:B-1----:R-:W-:Y:S01]  /*2c90*/  HMMA.16816.F32.BF16 R52, R16, R28, R52 ;  /* 0x0000001c1034723c */ /* 0x002fe20000041834 */
[----:B--2---:R-:W-:-:S05]  /*2ca0*/  FMUL.FTZ R0, R122, UR10 ;  /* 0x0000000a7a007c20 */ /* 0x004fca0008410000 */
[----:B------:R-:W-:Y:S01]  /*2cb0*/  HMMA.16816.F32.BF16 R56, R8, R66, R56 ;  /* 0x000000420838723c */ /* 0x000fe20000041838 */
[----:B------:R1:W-:Y:S05]  /*2cc0*/  MUFU.TANH R158, R0 ;  /* 0x00000000009e7308 */ /* 0x0003ea0000002400 */
[C---:B------:R-:W-:Y:S06]  /*2cd0*/  HMMA.16816.F32.BF16 R68, R24.reuse, R70, R124 ;  /* 0x000000461844723c */ /* 0x040fec000004187c */
[----:B------:R-:W-:Y:S06]  /*2ce0*/  HMMA.16816.F32.BF16 R88, R24, R80, R48 ;  /* 0x000000501858723c */ /* 0x000fec0000041830 */
[----:B------:R-:W-:Y:S01]  /*2cf0*/  HMMA.16816.F32.BF16 R48, R12, R28, R112 ;  /* 0x0000001c0c30723c */ /* 0x000fe20000041870 */
[----:B-1----:R-:W-:-:S04]  /*2d00*/  FMUL.FTZ R0, R123, UR10 ;  /* 0x0000000a7b007c20 */ /* 0x002fc80008410000 */
[----:B------:R1:W2:Y:S01]  /*2d10*/  MUFU.TANH R122, R0 ;  /* 0x00000000007a7308 */ /* 0x0002a20000002400 */
[C---:B------:R-:W-:Y:S06]  /*2d20*/  HMMA.16816.F32.BF16 R92, R24.reuse, R72, R84 ;  /* 0x00000048185c723c */ /* 0x040fec0000041854 */
[C---:B------:R-:W-:Y:S06]  /*2d30*/  HMMA.16816.F32.BF16 R60, R24.reuse, R74, R128 ;  /* 0x0000004a183c723c */ /* 0x040fec0000041880 */
[----:B------:R-:W-:Y:S01]  /*2d40*/  HMMA.16816.F32.BF16 R84, R24, R82, R132 ;  /* 0x000000521854723c */ /* 0x000fe20000041884 */
[----:B-1----:R-:W-:-:S05]  /*2d50*/  FMUL.FTZ R0, R40, UR10 ;  /* 0x0000000a28007c20 */ /* 0x002fca0008410000 */
[----:B---3--:R-:W-:Y:S01]  /*2d60*/  HMMA.16816.F32.BF16 R24, R36, R32, R52 ;  /* 0x000000202418723c */ /* 0x008fe20000041834 */
[----:B------:R1:W-:Y:S05]  /*2d70*/  MUFU.TANH R155, R0 ;  /* 0x00000000009b7308 */ /* 0x0003ea0000002400 */
[----:B------:R-:W-:Y:S06]  /*2d80*/  HMMA.16816.F32.BF16 R72, R12, R30, R108 ;  /* 0x0000001e0c48723c */ /* 0x000fec000004186c */
[----:B------:R-:W-:Y:S06]  /*2d90*/  HMMA.16816.F32.BF16 R48, R8, R32, R48 ;  /* 0x000000200830723c */ /* 0x000fec0000041830 */
[----:B----4-:R-:W-:Y:S01]  /*2da0*/  HMMA.16816.F32.BF16 R76, R12, R22, R96 ;  /* 0x000000160c4c723c */ /* 0x010fe20000041860 */
[----:B-1----:R-:W-:-:S04]  /*2db0*/  FMUL.FTZ R0, R41, UR10 ;  /* 0x0000000a29007c20 */ /* 0x002fc80008410000 */
[----:B------:R1:W3:Y:S01]  /*2dc0*/  MUFU.TANH R121, R0 ;  /* 0x0000000000797308 */ /* 0x0002e20000002400 */
[----:B------:R-:W-:Y:S01]  /*2dd0*/  HMMA.16816.F32.BF16 R80, R12, R20, R140 ;  /* 0x000000140c50723c */ /* 0x000fe2000004188c */
[----:B-1----:R-:W-:-:S06]  /*2de0*/  FMUL.FTZ R0, R42, UR10 ;  /* 0x0000000a2a007c20 */ /* 0x002fcc0008410000 */
[----:B------:R1:W-:Y:S02]  /*2df0*/  MUFU.TANH R123, R0 ;  /* 0x00000000007b7308 */ /* 0x0003e40000002400 */
[----:B-1----:R-:W-:Y:S02]  /*2e00*/  FMUL.FTZ R0, R43, UR10 ;  /* 0x0000000a2b007c20 */ /* 0x002fe40008410000 */
[----:B------:R-:W1:Y:S04]  /*2e10*/  LDSM.16.M88.4 R40, [R6+0x5000] ;  /* 0x005000000628783b */ /* 0x000e680000000200 */
[----:B------:R4:W3:Y:S02]  /*2e20*/  MUFU.TANH R120, R0 ;  /* 0x0000000000787308 */ /* 0x0008e40000002400 */
[----:B----4-:R-:W-:-:S06]  /*2e30*/  FMUL.FTZ R0, R44, UR10 ;  /* 0x0000000a2c007c20 */ /* 0x010fcc0008410000 */
[----:B------:R4:W-:Y:S02]  /*2e40*/  MUFU.TANH R118, R0 ;  /* 0x0000000000767308 */ /* 0x0009e40000002400 */
[----:B----4-:R-:W-:Y:S01]  /*2e50*/  FMUL.FTZ R0, R45, UR10 ;  /* 0x0000000a2d007c20 */ /* 0x010fe20008410000 */
[C---:B-1----:R-:W-:Y:S05]  /*2e60*/  HMMA.16816.F32.BF16 R64, R12.reuse, R42, R104 ;  /* 0x0000002a0c40723c */ /* 0x042fea0000041868 */
[----:B------:R1:W-:Y:S01]  /*2e70*/  MUFU.TANH R119, R0 ;  /* 0x0000000000777308 */ /* 0x0003e20000002400 */
[----:B------:R-:W-:Y:S01]  /*2e80*/  HMMA.16816.F32.BF16 R52, R12, R40, R136 ;  /* 0x000000280c34723c */ /* 0x000fe20000041888 */
[----:B------:R-:W4:Y:S05]  /*2e90*/  LDSM.16.M88.4 R12, [R201+0x1000] ;  /* 0x00100000c90c783b */ /* 0x000f2a0000000200 */
[----:B------:R-:W-:Y:S01]  /*2ea0*/  HMMA.16816.F32.BF16 R60, R16, R42, R60 ;  /* 0x0000002a103c723c */ /* 0x000fe2000004183c */
[----:B-1----:R-:W-:-:S04]  /*2eb0*/  FMUL.FTZ R0, R46, UR10 ;  /* 0x0000000a2e007c20 */ /* 0x002fc80008410000 */
[----:B------:R1:W3:Y:S02]  /*2ec0*/  MUFU.TANH R117, R0 ;  /* 0x0000000000757308 */ /* 0x0002e40000002400 */
[----:B-1----:R-:W-:Y:S02]  /*2ed0*/  FMUL.FTZ R0, R47, UR10 ;  /* 0x0000000a2f007c20 */ /* 0x002fe40008410000 */
[C---:B------:R-:W-:Y:S04]  /*2ee0*/  HMMA.16816.F32.BF16 R44, R16.reuse, R30, R68 ;  /* 0x0000001e102c723c */ /* 0x040fe80000041844 */
[----:B------:R1:W-:Y:S02]  /*2ef0*/  MUFU.TANH R114, R0 ;  /* 0x0000000000727308 */ /* 0x0003e40000002400 */
[C---:B------:R-:W-:Y:S06]  /*2f00*/  HMMA.16816.F32.BF16 R28, R16.reuse, R40, R92 ;  /* 0x00000028101c723c */ /* 0x040fec000004185c */
[----:B------:R-:W-:Y:S06]  /*2f10*/  HMMA.16816.F32.BF16 R68, R16, R20, R88 ;  /* 0x000000141044723c */ /* 0x000fec0000041858 */
[----:B----4-:R-:W-:Y:S01]  /*2f20*/  HMMA.16816.F32.BF16 R40, R8, R14, R64 ;  /* 0x0000000e0828723c */ /* 0x010fe20000041840 */
[----:B-1----:R-:W-:-:S04]  /*2f30*/  FMUL.FTZ R0, R56, UR10 ;  /* 0x0000000a38007c20 */ /* 0x002fc80008410000 */
[----:B------:R1:W4:Y:S01]  /*2f40*/  MUFU.TANH R113, R0 ;  /* 0x0000000000717308 */ /* 0x0003220000002400 */
[-C--:B------:R-:W-:Y:S06]  /*2f50*/  HMMA.16816.F32.BF16 R44, R36, R34.reuse, R44 ;  /* 0x00000022242c723c */ /* 0x080fec000004182c */
[C---:B------:R-:W-:Y:S06]  /*2f60*/  HMMA.16816.F32.BF16 R32, R8.reuse, R34, R72 ;  /* 0x000000220820723c */ /* 0x040fec0000041848 */
[----:B------:R-:W-:Y:S01]  /*2f70*/  HMMA.16816.F32.BF16 R52, R8, R12, R52 ;  /* 0x0000000c0834723c */ /* 0x000fe20000041834 */
[----:B-1----:R-:W-:-:S05]  /*2f80*/  FMUL.FTZ R0, R57, UR10 ;  /* 0x0000000a39007c20 */ /* 0x002fca0008410000 */
[----:B------:R-:W-:Y:S01]  /*2f90*/  FMUL.FTZ R43, R43, UR10 ;  /* 0x0000000a2b2b7c20 */ /* 0x000fe20008410000 */
[----:B------:R-:W-:Y:S01]  /*2fa0*/  FMUL.FTZ R40, R40, UR10 ;  /* 0x0000000a28287c20 */ /* 0x000fe20008410000 */
[----:B------:R1:W-:Y:S04]  /*2fb0*/  MUFU.TANH R112, R0 ;  /* 0x0000000000707308 */ /* 0x0003e80000002400 */
[----:B------:R-:W-:-:S04]  /*2fc0*/  FMUL.FTZ R2, R47, UR10 ;  /* 0x0000000a2f027c20 */ /* 0x000fc80008410000 */
[----:B------:R2:W-:Y:S08]  /*2fd0*/  MUFU.TANH R74, R2 ;  /* 0x00000002004a7308 */ /* 0x0005f00000002400 */
[----:B------:R-:W-:Y:S01]  /*2fe0*/  FMUL.FTZ R52, R52, UR10 ;  /* 0x0000000a34347c20 */ /* 0x000fe20008410000 */
[----:B-1----:R-:W-:Y:S01]  /*2ff0*/  FMUL.FTZ R0, R58, UR10 ;  /* 0x0000000a3a007c20 */ /* 0x002fe20008410000 */
[----:B------:R-:W-:Y:S01]  /*3000*/  FMUL.FTZ R54, R54, UR10 ;  /* 0x0000000a36367c20 */ /* 0x000fe20008410000 */
[----:B------:R-:W-:Y:S01]  /*3010*/  FMUL.FTZ R53, R53, UR10 ;  /* 0x0000000a35357c20 */ /* 0x000fe20008410000 */
[----:B------:R-:W-:Y:S01]  /*3020*/  FMUL.FTZ R55, R55, UR10 ;  /* 0x0000000a37377c20 */ /* 0x000fe20008410000 */
[----:B------:R1:W4:Y:S01]  /*3030*/  MUFU.TANH R109, R0 ;  /* 0x00000000006d7308 */ /* 0x0003220000002400 */
[----:B--2---:R-:W-:-:S07]  /*3040*/  FMUL.FTZ R2, R32, UR10 ;  /* 0x0000000a20027c20 */ /* 0x004fce0008410000 */
[----:B------:R2:W-:Y:S08]  /*3050*/  MUFU.TANH R73, R2 ;  /* 0x0000000200497308 */ /* 0x0005f00000002400 */
[----:B------:R-:W-:Y:S01]  /*3060*/  MUFU.TANH R52, R52 ;  /* 0x0000003400347308 */ /* 0x000fe20000002400 */
[----:B-1----:R-:W-:Y:S02]  /*3070*/  FMUL.FTZ R0, R59, UR10 ;  /* 0x0000000a3b007c20 */ /* 0x002fe40008410000 */
[----:B------:R-:W-:Y:S05]  /*3080*/  HMMA.16816.F32.BF16 R56, R16, R22, R84 ;  /* 0x000000161038723c */ /* 0x000fea0000041854 */
[----:B------:R1:W4:Y:S01]  /*3090*/  MUFU.TANH R108, R0 ;  /* 0x00000000006c7308 */ /* 0x0003220000002400 */
[----:B--2---:R-:W-:Y:S01]  /*30a0*/  IMAD R2, R144, 0x10, R150 ;  /* 0x0000001090027824 */ /* 0x004fe200078e0296 */
[----:B------:R-:W-:Y:S06]  /*30b0*/  HMMA.16816.F32.BF16 R16, R36, R14, R60 ;  /* 0x0000000e2410723c */ /* 0x000fec000004183c */
[----:B------:R-:W-:Y:S08]  /*30c0*/  MUFU.TANH R54, R54 ;  /* 0x0000003600367308 */ /* 0x000ff00000002400 */
[----:B------:R-:W-:Y:S01]  /*30d0*/  MUFU.TANH R53, R53 ;  /* 0x0000003500357308 */ /* 0x000fe20000002400 */
[----:B-1----:R-:W-:-:S07]  /*30e0*/  FMUL.FTZ R0, R24, UR10 ;  /* 0x0000000a18007c20 */ /* 0x002fce0008410000 */
[----:B------:R1:W2:Y:S02]  /*30f0*/  MUFU.TANH R110, R0 ;  /* 0x00000000006e7308 */ /* 0x0002a40000002400 */
[----:B------:R-:W-:Y:S01]  /*3100*/  FMUL.FTZ R16, R16, UR10 ;  /* 0x0000000a10107c20 */ /* 0x000fe20008410000 */
[----:B------:R-:W-:Y:S01]  /*3110*/  FMUL.FTZ R17, R17, UR10 ;  /* 0x0000000a11117c20 */ /* 0x000fe20008410000 */
[----:B------:R-:W-:Y:S01]  /*3120*/  FMUL.FTZ R18, R18, UR10 ;  /* 0x0000000a12127c20 */ /* 0x000fe20008410000 */
[----:B------:R-:W-:-:S03]  /*3130*/  FMUL.FTZ R19, R19, UR10 ;  /* 0x0000000a13137c20 */ /* 0x000fc60008410000 */
[----:B------:R-:W-:Y:S01]  /*3140*/  MUFU.TANH R55, R55 ;  /* 0x0000003700377308 */ /* 0x000fe20000002400 */
[----:B-1----:R-:W-:-:S07]  /*3150*/  FMUL.FTZ R0, R25, UR10 ;  /* 0x0000000a19007c20 */ /* 0x002fce0008410000 */
[----:B------:R1:W-:Y:S02]  /*3160*/  MUFU.TANH R111, R0 ;  /* 0x00000000006f7308 */ /* 0x0003e40000002400 */
[----:B-1----:R-:W-:-:S06]  /*3170*/  FMUL.FTZ R0, R26, UR10 ;  /* 0x0000000a1a007c20 */ /* 0x002fcc0008410000 */
[----:B------:R1:W2:Y:S02]  /*3180*/  MUFU.TANH R104, R0 ;  /* 0x0000000000687308 */ /* 0x0002a40000002400 */
[----:B-1----:R-:W-:Y:S02]  /*3190*/  FMUL.FTZ R0, R27, UR10 ;  /* 0x0000000a1b007c20 */ /* 0x002fe40008410000 */
[----:B------:R-:W1:Y:S01]  /*31a0*/  LDSM.16.M88.4 R24, [R201+0x1800] ;  /* 0x00180000c918783b */ /* 0x000e620000000200 */
[----:B------:R-:W-:-:S04]  /*31b0*/  DEPBAR.LE SB0, 0x0 ;  /* 0x000080000000791a */ /* 0x000fc80000000000 */
[----:B------:R3:W-:Y:S02]  /*31c0*/  MUFU.TANH R97, R0 ;  /* 0x0000000000617308 */ /* 0x0007e40000002400 */
[----:B---3--:R-:W-:-:S06]  /*31d0*/  FMUL.FTZ R0, R48, UR10 ;  /* 0x0000000a30007c20 */ /* 0x008fcc0008410000 */
[----:B------:R3:W2:Y:S01]  /*31e0*/  MUFU.TANH R96, R0 ;  /* 0x0000000000607308 */ /* 0x0006a20000002400 */
[----:B-1----:R-:W-:Y:S01]  /*31f0*/  HMMA.16816.F32.BF16 R20, R8, R26, R76 ;  /* 0x0000001a0814723c */ /* 0x002fe2000004184c */
[----:B---3--:R-:W-:-:S06]  /*3200*/  FMUL.FTZ R0, R49, UR10 ;  /* 0x0000000a31007c20 */ /* 0x008fcc0008410000 */
[----:B------:R1:W-:Y:S02]  /*3210*/  MUFU.TANH R93, R0 ;  /* 0x00000000005d7308 */ /* 0x0003e40000002400 */
[----:B-1----:R-:W-:-:S15]  /*3220*/  FMUL.FTZ R0, R50, UR10 ;  /* 0x0000000a32007c20 */ /* 0x002fde0008410000 */
[----:B------:R-:W-:Y:S01]  /*3230*/  FMUL.FTZ R77, R22, UR10 ;  /* 0x0000000a164d7c20 */ /* 0x000fe20008410000 */
[----:B------:R-:W-:Y:S01]  /*3240*/  FMUL.FTZ R78, R21, UR10 ;  /* 0x0000000a154e7c20 */ /* 0x000fe20008410000 */
[----:B------:R-:W-:Y:S01]  /*3250*/  FMUL.FTZ R79, R23, UR10 ;  /* 0x0000000a174f7c20 */ /* 0x000fe20008410000 */
[----:B------:R1:W3:Y:S02]  /*3260*/  MUFU.TANH R92, R0 ;  /* 0x00000000005c7308 */ /* 0x0002e40000002400 */
[----:B-1----:R-:W-:Y:S02]  /*3270*/  FMUL.FTZ R0, R51, UR10 ;  /* 0x0000000a33007c20 */ /* 0x002fe40008410000 */
[----:B------:R-:W-:Y:S04]  /*3280*/  HMMA.16816.F32.BF16 R48, R36, R12, R28 ;  /* 0x0000000c2430723c */ /* 0x000fe8000004181c */
[----:B------:R1:W3:Y:S02]  /*3290*/  MUFU.TANH R88, R0 ;  /* 0x0000000000587308 */ /* 0x0002e40000002400 */
[-C--:B------:R-:W-:Y:S06]  /*32a0*/  HMMA.16816.F32.BF16 R28, R8, R24.reuse, R80 ;  /* 0x00000018081c723c */ /* 0x080fec0000041850 */
[C---:B------:R-:W-:Y:S06]  /*32b0*/  HMMA.16816.F32.BF16 R12, R36.reuse, R24, R68 ;  /* 0x00000018240c723c */ /* 0x040fec0000041844 */
[----:B------:R-:W-:Y:S01]  /*32c0*/  HMMA.16816.F32.BF16 R36, R36, R26, R56 ;  /* 0x0000001a2424723c */ /* 0x000fe20000041838 */
[----:B-1----:R-:W-:Y:S01]  /*32d0*/  FMUL.FTZ R0, R44, UR10 ;  /* 0x0000000a2c007c20 */ /* 0x002fe20008410000 */
[----:B------:R-:W-:-:S02]  /*32e0*/  IMAD.MOV.U32 R68, RZ, RZ, RZ ;  /* 0x000000ffff447224 */ /* 0x000fc400078e00ff */
[----:B-----5:R-:W-:Y:S01]  /*32f0*/  @P3 FMUL.FTZ R68, R146, R116 ;  /* 0x0000007492443220 */ /* 0x020fe20000410000 */
[----:B------:R-:W-:Y:S01]  /*3300*/  FMUL.FTZ R24, R41, UR10 ;  /* 0x0000000a29187c20 */ /* 0x000fe20008410000 */
[----:B------:R1:W3:Y:S01]  /*3310*/  MUFU.TANH R75, R0 ;  /* 0x00000000004b7308 */ /* 0x0002e20000002400 */
[----:B------:R-:W-:Y:S01]  /*3320*/  FMUL.FTZ R6, R51, UR10 ;  /* 0x0000000a33067c20 */ /* 0x000fe20008410000 */
[----:B------:R-:W-:Y:S01]  /*3330*/  FMUL.FTZ R25, R42, UR10 ;  /* 0x0000000a2a197c20 */ /* 0x000fe20008410000 */
[----:B------:R-:W-:-:S03]  /*3340*/  FMUL.FTZ R70, R20, UR10 ;  /* 0x0000000a14467c20 */ /* 0x000fc60008410000 */
        /* <DEDUP_REMOVED lines=8> */
[----:B------:R-:W-:Y:S01]  /*33d0*/  FMUL.FTZ R56, R15, UR10 ;  /* 0x0000000a0f387c20 */ /* 0x000fe20008410000 */
[----:B-1----:R-:W-:Y:S01]  /*33e0*/  FMUL.FTZ R0, R45, UR10 ;  /* 0x0000000a2d007c20 */ /* 0x002fe20008410000 */
[----:B------:R-:W-:Y:S01]  /*33f0*/  MUFU.TANH R30, R16 ;  /* 0x00000010001e7308 */ /* 0x000fe20000002400 */
[----:B------:R-:W-:Y:S01]  /*3400*/  FMUL.FTZ R71, R39, UR10 ;  /* 0x0000000a27477c20 */ /* 0x000fe20008410000 */
[----:B------:R-:W-:Y:S01]  /*3410*/  FMUL.FTZ R64, R36, UR10 ;  /* 0x0000000a24407c20 */ /* 0x000fe20008410000 */
[----:B------:R-:W-:Y:S01]  /*3420*/  FMUL.FTZ R69, R38, UR10 ;  /* 0x0000000a26457c20 */ /* 0x000fe20008410000 */
[----:B------:R-:W-:-:S04]  /*3430*/  FMUL.FTZ R37, R37, UR10 ;  /* 0x0000000a25257c20 */ /* 0x000fc80008410000 */
[----:B------:R1:W-:Y:S08]  /*3440*/  MUFU.TANH R85, R0 ;  /* 0x0000000000557308 */ /* 0x0003f00000002400 */
[----:B------:R-:W-:Y:S08]  /*3450*/  MUFU.TANH R36, R17 ;  /* 0x0000001100247308 */ /* 0x000ff00000002400 */
[----:B------:R-:W-:Y:S01]  /*3460*/  MUFU.TANH R18, R25 ;  /* 0x0000001900127308 */ /* 0x000fe20000002400 */
[----:B-1----:R-:W-:-:S07]  /*3470*/  FMUL.FTZ R0, R46, UR10 ;  /* 0x0000000a2e007c20 */ /* 0x002fce0008410000 */
[----:B------:R1:W3:Y:S08]  /*3480*/  MUFU.TANH R84, R0 ;  /* 0x0000000000547308 */ /* 0x0002f00000002400 */
[----:B------:R-:W-:Y:S08]  /*3490*/  MUFU.TANH R25, R43 ;  /* 0x0000002b00197308 */ /* 0x000ff00000002400 */
[----:B------:R-:W-:Y:S01]  /*34a0*/  MUFU.TANH R29, R19 ;  /* 0x00000013001d7308 */ /* 0x000fe20000002400 */
[----:B-1----:R-:W-:-:S05]  /*34b0*/  LOP3.LUT R0, R145, 0xffffffe0, RZ, 0xc0, !PT ;  /* 0xffffffe091007812 */ /* 0x002fca00078ec0ff */
[C---:B------:R-:W-:Y:S02]  /*34c0*/  IMAD.IADD R0, R148.reuse, 0x1, -R0 ;  /* 0x0000000194007824 */ /* 0x040fe400078e0a00 */
[----:B------:R-:W-:Y:S01]  /*34d0*/  IMAD.SHL.U32 R148, R148, 0x2, RZ ;  /* 0x0000000294947824 */ /* 0x000fe200078e00ff */
[----:B------:R-:W-:Y:S02]  /*34e0*/  MUFU.TANH R28, R24 ;  /* 0x00000018001c7308 */ /* 0x000fe40000002400 */
[----:B------:R-:W-:Y:S02]  /*34f0*/  SHF.R.S32.HI R3, RZ, 0x1f, R0 ;  /* 0x0000001fff037819 */ /* 0x000fe40000011400 */
[----:B------:R-:W-:Y:S02]  /*3500*/  LOP3.LUT R247, R148, 0x6, RZ, 0xc0, !PT ;  /* 0x0000000694f77812 */ /* 0x000fe400078ec0ff */
[----:B------:R-:W-:Y:S02]  /*3510*/  LEA.HI R0, R3, R0, RZ, 0x2 ;  /* 0x0000000003007211 */ /* 0x000fe400078f10ff */
[----:B------:R-:W-:Y:S01]  /*3520*/  SHF.R.S32.HI R3, RZ, 0x1f, R144 ;  /* 0x0000001fff037819 */ /* 0x000fe20000011490 */
[----:B------:R-:W-:Y:S01]  /*3530*/  MUFU.TANH R19, R40 ;  /* 0x0000002800137308 */ /* 0x000fe20000002400 */
[----:B------:R-:W-:Y:S01]  /*3540*/  SHF.R.S32.HI R7, RZ, 0x2, R0 ;  /* 0x00000002ff077819 */ /* 0x000fe20000011400 */
[----:B------:R-:W-:-:S03]  /*3550*/  FMUL.FTZ R0, R33, UR10 ;  /* 0x0000000a21007c20 */ /* 0x000fc60008410000 */
[----:B------:R-:W-:Y:S01]  /*3560*/  IADD3 R2, R2, 0x1, R7 ;  /* 0x0000000102027810 */ /* 0x000fe20007ffe007 */
[----:B------:R1:W-:Y:S02]  /*3570*/  STL [R1+0x5c], R7 ;  /* 0x00005c0701007387 */ /* 0x0003e40000100800 */
[----:B------:R4:W-:Y:S01]  /*3580*/  MUFU.TANH R72, R0 ;  /* 0x0000000000487308 */ /* 0x0009e20000002400 */
[----:B------:R-:W-:-:S05]  /*3590*/  IADD3 R2, R101, R2, -R102 ;  /* 0x0000000265027210 */ /* 0x000fca0007ffe866 */
[----:B------:R-:W-:Y:S02]  /*35a0*/  IMAD.IADD R2, R2, 0x1, R153 ;  /* 0x0000000102027824 */ /* 0x000fe400078e0299 */
[----:B------:R-:W-:Y:S03]  /*35b0*/  MUFU.TANH R24, R32 ;  /* 0x0000002000187308 */ /* 0x000fe60000002400 */
[C-C-:B------:R-:W-:Y:S02]  /*35c0*/  VIADDMNMX R8, R2.reuse, 0x8, R101.reuse, PT ;  /* 0x0000000802087846 */ /* 0x140fe40003800165 */
[C-C-:B------:R-:W-:Y:S02]  /*35d0*/  VIADDMNMX R10, R2.reuse, 0x40, R101.reuse, PT ;  /* 0x00000040020a7846 */ /* 0x140fe40003800165 */
[----:B------:R-:W-:Y:S01]  /*35e0*/  VIADDMNMX R9, R2, 0x48, R101, PT ;  /* 0x0000004802097846 */ /* 0x000fe20003800165 */
[----:B------:R-:W-:Y:S01]  /*35f0*/  MUFU.TANH R26, R26 ;  /* 0x0000001a001a7308 */ /* 0x000fe20000002400 */
[----:B----4-:R-:W-:Y:S01]  /*3600*/  LEA.HI R0, R3, R144, RZ, 0x2 ;  /* 0x0000009003007211 */ /* 0x010fe200078f10ff */
[----:B------:R-:W-:-:S03]  /*3610*/  FMUL.FTZ R3, R34, UR10 ;  /* 0x0000000a22037c20 */ /* 0x000fc60008410000 */
[----:B------:R-:W-:Y:S02]  /*3620*/  LOP3.LUT R0, R0, 0xfffffffc, RZ, 0xc0, !PT ;  /* 0xfffffffc00007812 */ /* 0x000fe400078ec0ff */
[----:B-1----:R-:W-:Y:S01]  /*3630*/  VIMNMX R7, R2, R101, PT ;  /* 0x0000006502077248 */ /* 0x002fe20003fe0100 */
[----:B------:R1:W4:Y:S01]  /*3640*/  MUFU.TANH R65, R3 ;  /* 0x0000000300417308 */ /* 0x0003220000002400 */
[----:B------:R-:W-:-:S07]  /*3650*/  FMUL.FTZ R2, R49, UR10 ;  /* 0x0000000a31027c20 */ /* 0x000fce0008410000 */
[----:B------:R-:W-:Y:S08]  /*3660*/  MUFU.TANH R61, R2 ;  /* 0x00000002003d7308 */ /* 0x000ff00000002400 */
[----:B------:R-:W-:Y:S01]  /*3670*/  MUFU.TANH R22, R60 ;  /* 0x0000003c00167308 */ /* 0x000fe20000002400 */
[----:B-1----:R-:W-:Y:S02]  /*3680*/  IMAD.IADD R3, R144, 0x1, -R0 ;  /* 0x0000000190037824 */ /* 0x002fe400078e0a00 */
[----:B------:R-:W-:-:S03]  /*3690*/  FMUL.FTZ R0, R35, UR10 ;  /* 0x0000000a23007c20 */ /* 0x000fc60008410000 */
[----:B------:R1:W-:Y:S02]  /*36a0*/  STL [R1+0x70], R3 ;  /* 0x0000700301007387 */ /* 0x0003e40000100800 */
[----:B------:R2:W4:Y:S08]  /*36b0*/  MUFU.TANH R33, R0 ;  /* 0x0000000000217308 */ /* 0x0005300000002400 */
[----:B------:R-:W-:Y:S08]  /*36c0*/  MUFU.TANH R27, R27 ;  /* 0x0000001b001b7308 */ /* 0x000ff00000002400 */
[----:B------:R-:W-:Y:S01]  /*36d0*/  MUFU.TANH R23, R56 ;  /* 0x0000003800177308 */ /* 0x000fe20000002400 */
[----:B--2---:R-:W-:Y:S01]  /*36e0*/  FMUL.FTZ R0, R50, UR10 ;  /* 0x0000000a32007c20 */ /* 0x004fe20008410000 */
[----:B-1----:R-:W-:-:S06]  /*36f0*/  FMUL.FTZ R3, R48, UR10 ;  /* 0x0000000a30037c20 */ /* 0x002fcc0008410000 */
[----:B------:R1:W-:Y:S08]  /*3700*/  MUFU.TANH R47, R0 ;  /* 0x00000000002f7308 */ /* 0x0003f00000002400 */
[----:B------:R2:W-:Y:S08]  /*3710*/  MUFU.TANH R50, R6 ;  /* 0x0000000600327308 */ /* 0x0005f00000002400 */
[----:B------:R3:W4:Y:S01]  /*3720*/  MUFU.TANH R62, R3 ;  /* 0x00000003003e7308 */ /* 0x0007220000002400 */
[----:B-1----:R-:W-:-:S04]  /*3730*/  IMAD R0, R100, 0x40, R247 ;  /* 0x0000004064007824 */ /* 0x002fc800078e02f7 */
[----:B------:R-:W-:-:S03]  /*3740*/  VIADD R2, R0, 0x1 ;  /* 0x0000000100027836 */ /* 0x000fc60000000000 */
[----:B------:R-:W-:Y:S02]  /*3750*/  MUFU.TANH R21, R63 ;  /* 0x0000003f00157308 */ /* 0x000fe40000002400 */
[----:B------:R-:W-:Y:S02]  /*3760*/  I2FP.F32.S32 R11, R2 ;  /* 0x00000002000b7245 */ /* 0x000fe40000201400 */
[C---:B------:R-:W-:Y:S01]  /*3770*/  ISETP.GE.AND P0, PT, R2.reuse, R7, PT ;  /* 0x000000070200720c */ /* 0x040fe20003f06270 */
[----:B------:R-:W-:Y:S01]  /*3780*/  BAR.SYNC.DEFER_BLOCKING 0x0 ;  /* 0x0000000000007b1d */ /* 0x000fe20000010000 */
[C---:B------:R-:W-:Y:S01]  /*3790*/  ISETP.GE.AND P1, PT, R2.reuse, R8, PT ;  /* 0x000000080200720c */ /* 0x040fe20003f26270 */
[C---:B--2---:R-:W-:Y:S01]  /*37a0*/  FFMA.FTZ R6, R11.reuse, R68, R147 ;  /* 0x000000440b067223 */ /* 0x044fe20000010093 */
[----:B------:R-:W-:Y:S01]  /*37b0*/  ISETP.GE.AND P4, PT, R2, R10, PT ;  /* 0x0000000a0200720c */ /* 0x000fe20003f86270 */
[----:B---3--:R-:W-:Y:S01]  /*37c0*/  VIADD R3, R0, 0x8 ;  /* 0x0000000800037836 */ /* 0x008fe20000000000 */
[----:B------:R-:W-:Y:S01]  /*37d0*/  ISETP.GE.AND P2, PT, R2, R9, PT ;  /* 0x000000090200720c */ /* 0x000fe20003f46270 */
[----:B------:R-:W-:Y:S01]  /*37e0*/  VIADD R2, R0, 0x9 ;  /* 0x0000000900027836 */ /* 0x000fe20000000000 */
[----:B------:R-:W-:Y:S01]  /*37f0*/  FSEL R41, R6, -INF , !P0 ;  /* 0xff80000006297808 */ /* 0x000fe20004000000 */
[CC--:B------:R-:W-:Y:S01]  /*3800*/  FFMA.FTZ R13, R11.reuse, R68.reuse, R122 ;  /* 0x000000440b0d7223 */ /* 0x0c0fe2000001007a */
[----:B------:R-:W-:Y:S01]  /*3810*/  I2FP.F32.S32 R6, R3 ;  /* 0x0000000300067245 */ /* 0x000fe20000201400 */
[-C--:B------:R-:W-:Y:S01]  /*3820*/  FFMA.FTZ R12, R11, R68.reuse, R121 ;  /* 0x000000440b0c7223 */ /* 0x080fe20000010079 */
[----:B------:R-:W-:Y:S01]  /*3830*/  ISETP.GE.AND P6, PT, R3, R7, PT ;  /* 0x000000070300720c */ /* 0x000fe20003fc6270 */
[----:B------:R-:W-:Y:S01]  /*3840*/  FFMA.FTZ R11, R11, R68, R120 ;  /* 0x000000440b0b7223 */ /* 0x000fe20000010078 */
[C---:B------:R-:W-:Y:S01]  /*3850*/  ISETP.GE.AND P5, PT, R3.reuse, R8, PT ;  /* 0x000000080300720c */ /* 0x040fe20003fa6270 */
[----:B------:R-:W-:Y:S01]  /*3860*/  FFMA.FTZ R14, R6, R68, R117 ;  /* 0x00000044060e7223 */ /* 0x000fe20000010075 */
[----:B------:R-:W-:-:S02]  /*3870*/  ISETP.GE.AND P3, PT, R3, R10, PT ;  /* 0x0000000a0300720c */ /* 0x000fc40003f66270 */
[----:B------:R-:W-:Y:S01]  /*3880*/  ISETP.GE.AND P0, PT, R3, R9, PT ;  /* 0x000000090300720c */ /* 0x000fe20003f06270 */
[CC--:B------:R-:W-:Y:S01]  /*3890*/  FFMA.FTZ R3, R6.reuse, R68.reuse, R118 ;  /* 0x0000004406037223 */ /* 0x0c0fe20000010076 */
[----:B------:R-:W-:Y:S01]  /*38a0*/  FSEL R57, R13, -INF , !P1 ;  /* 0xff8000000d397808 */ /* 0x000fe20004800000 */
[----:B------:R-:W-:Y:S01]  /*38b0*/  FFMA.FTZ R13, R6, R68, R113 ;  /* 0x00000044060d7223 */ /* 0x000fe20000010071 */
[----:B------:R-:W-:Y:S02]  /*38c0*/  FSEL R46, R12, -INF , !P4 ;  /* 0xff8000000c2e7808 */ /* 0x000fe40006000000 */
[----:B------:R-:W-:Y:S02]  /*38d0*/  FSEL R42, R3, -INF , !P6 ;  /* 0xff800000032a7808 */ /* 0x000fe40007000000 */
[----:B------:R-:W-:Y:S02]  /*38e0*/  I2FP.F32.S32 R3, R2 ;  /* 0x0000000200037245 */ /* 0x000fe40000201400 */
[----:B------:R-:W-:Y:S01]  /*38f0*/  FSEL R48, R11, -INF , !P2 ;  /* 0xff8000000b307808 */ /* 0x000fe20005000000 */
[-C--:B------:R-:W-:Y:S01]  /*3900*/  FFMA.FTZ R11, R6, R68.reuse, R109 ;  /* 0x00000044060b7223 */ /* 0x080fe2000001006d */
[C---:B------:R-:W-:Y:S01]  /*3910*/  ISETP.GE.AND P1, PT, R2.reuse, R7, PT ;  /* 0x000000070200720c */ /* 0x040fe20003f26270 */
[C---:B------:R-:W-:Y:S01]  /*3920*/  FFMA.FTZ R12, R3.reuse, R68, R119 ;  /* 0x00000044030c7223 */ /* 0x040fe20000010077 */
[C---:B------:R-:W-:Y:S01]  /*3930*/  ISETP.GE.AND P4, PT, R2.reuse, R8, PT ;  /* 0x000000080200720c */ /* 0x040fe20003f86270 */
[C---:B------:R-:W-:Y:S01]  /*3940*/  FFMA.FTZ R16, R3.reuse, R68, R114 ;  /* 0x0000004403107223 */ /* 0x040fe20000010072 */
[C---:B------:R-:W-:Y:S01]  /*3950*/  ISETP.GE.AND P2, PT, R2.reuse, R10, PT ;  /* 0x0000000a0200720c */ /* 0x040fe20003f46270 */
[CC--:B------:R-:W-:Y:S01]  /*3960*/  FFMA.FTZ R17, R3.reuse, R68.reuse, R112 ;  /* 0x0000004403117223 */ /* 0x0c0fe20000010070 */
[----:B------:R-:W-:Y:S01]  /*3970*/  ISETP.GE.AND P6, PT, R2, R9, PT ;  /* 0x000000090200720c */ /* 0x000fe20003fc6270 */
[----:B------:R-:W-:Y:S01]  /*3980*/  VIADD R2, R0, 0x10 ;  /* 0x0000001000027836 */ /* 0x000fe20000000000 */
[----:B------:R-:W-:Y:S01]  /*3990*/  FSEL R59, R14, -INF , !P5 ;  /* 0xff8000000e3b7808 */ /* 0x000fe20006800000 */
[----:B------:R-:W-:Y:S01]  /*39a0*/  FFMA.FTZ R15, R3, R68, R108 ;  /* 0x00000044030f7223 */ /* 0x000fe2000001006c */
[----:B------:R-:W-:Y:S01]  /*39b0*/  FSEL R45, R13, -INF , !P3 ;  /* 0xff8000000d2d7808 */ /* 0x000fe20005800000 */
[C---:B------:R-:W-:Y:S01]  /*39c0*/  VIADD R6, R0.reuse, 0x11 ;  /* 0x0000001100067836 */ /* 0x040fe20000000000 */
[----:B------:R-:W-:Y:S01]  /*39d0*/  FSEL R49, R11, -INF , !P0 ;  /* 0xff8000000b317808 */ /* 0x000fe20004000000 */
[----:B------:R-:W-:Y:S01]  /*39e0*/  VIADD R3, R0, 0x18 ;  /* 0x0000001800037836 */ /* 0x000fe20000000000 */
[----:B------:R-:W-:-:S02]  /*39f0*/  FSEL R39, R12, -INF , !P1 ;  /* 0xff8000000c277808 */ /* 0x000fc40004800000 */
[C---:B------:R-:W-:Y:S02]  /*3a00*/  ISETP.GE.AND P5, PT, R2.reuse, R7, PT ;  /* 0x000000070200720c */ /* 0x040fe40003fa6270 */
[C---:B------:R-:W-:Y:S02]  /*3a10*/  ISETP.GE.AND P3, PT, R2.reuse, R8, PT ;  /* 0x000000080200720c */ /* 0x040fe40003f66270 */
[C---:B------:R-:W-:Y:S02]  /*3a20*/  ISETP.GE.AND P0, PT, R2.reuse, R10, PT ;  /* 0x0000000a0200720c */ /* 0x040fe40003f06270 */
[----:B------:R-:W-:Y:S02]  /*3a30*/  ISETP.GE.AND P1, PT, R2, R9, PT ;  /* 0x000000090200720c */ /* 0x000fe40003f26270 */
[----:B------:R-:W-:Y:S02]  /*3a40*/  I2FP.F32.S32 R2, R2 ;  /* 0x0000000200027245 */ /* 0x000fe40000201400 */
[----:B------:R-:W-:-:S02]  /*3a50*/  FSEL R58, R16, -INF , !P4 ;  /* 0xff800000103a7808 */ /* 0x000fc40006000000 */
[----:B------:R-:W-:Y:S01]  /*3a60*/  FSEL R44, R17, -INF , !P2 ;  /* 0xff800000112c7808 */ /* 0x000fe20005000000 */
[CC--:B------:R-:W-:Y:S01]  /*3a70*/  FFMA.FTZ R11, R2.reuse, R68.reuse, R110 ;  /* 0x00000044020b7223 */ /* 0x0c0fe2000001006e */
[----:B------:R-:W-:Y:S01]  /*3a80*/  FSEL R51, R15, -INF , !P6 ;  /* 0xff8000000f337808 */ /* 0x000fe20007000000 */
[-C--:B------:R-:W-:Y:S01]  /*3a90*/  FFMA.FTZ R12, R2, R68.reuse, R104 ;  /* 0x00000044020c7223 */ /* 0x080fe20000010068 */
[----:B------:R-:W-:Y:S01]  /*3aa0*/  ISETP.GE.AND P4, PT, R6, R7, PT ;  /* 0x000000070600720c */ /* 0x000fe20003f86270 */
[CC--:B------:R-:W-:Y:S01]  /*3ab0*/  FFMA.FTZ R13, R2.reuse, R68.reuse, R96 ;  /* 0x00000044020d7223 */ /* 0x0c0fe20000010060 */
[----:B------:R-:W-:Y:S01]  /*3ac0*/  FSEL R38, R11, -INF , !P5 ;  /* 0xff8000000b267808 */ /* 0x000fe20006800000 */
[----:B------:R-:W-:Y:S01]  /*3ad0*/  FFMA.FTZ R11, R2, R68, R92 ;  /* 0x00000044020b7223 */ /* 0x000fe2000001005c */
[----:B------:R-:W-:Y:S01]  /*3ae0*/  ISETP.GE.AND P2, PT, R6, R8, PT ;  /* 0x000000080600720c */ /* 0x000fe20003f46270 */
[----:B------:R-:W-:Y:S01]  /*3af0*/  VIADD R2, R0, 0x19 ;  /* 0x0000001900027836 */ /* 0x000fe20000000000 */
[----:B------:R-:W-:-:S02]  /*3b00*/  ISETP.GE.AND P6, PT, R6, R10, PT ;  /* 0x0000000a0600720c */ /* 0x000fc40003fc6270 */
[----:B------:R-:W-:Y:S02]  /*3b10*/  ISETP.GE.AND P5, PT, R6, R9, PT ;  /* 0x000000090600720c */ /* 0x000fe40003fa6270 */
[----:B------:R-:W-:Y:S02]  /*3b20*/  I2FP.F32.S32 R6, R6 ;  /* 0x0000000600067245 */ /* 0x000fe40000201400 */
[----:B------:R-:W-:Y:S02]  /*3b30*/  FSEL R106, R12, -INF , !P3 ;  /* 0xff8000000c6a7808 */ /* 0x000fe40005800000 */
[----:B------:R-:W-:Y:S01]  /*3b40*/  FSEL R76, R13, -INF , !P0 ;  /* 0xff8000000d4c7808 */ /* 0x000fe20004000000 */
[CC--:B------:R-:W-:Y:S01]  /*3b50*/  FFMA.FTZ R12, R6.reuse, R68.reuse, R111 ;  /* 0x00000044060c7223 */ /* 0x0c0fe2000001006f */
[----:B------:R-:W-:Y:S01]  /*3b60*/  FSEL R90, R11, -INF , !P1 ;  /* 0xff8000000b5a7808 */ /* 0x000fe20004800000 */
[----:B------:R-:W-:Y:S01]  /*3b70*/  FFMA.FTZ R11, R6, R68, R97 ;  /* 0x00000044060b7223 */ /* 0x000fe20000010061 */
[----:B------:R-:W-:-:S02]  /*3b80*/  ISETP.GE.AND P3, PT, R3, R7, PT ;  /* 0x000000070300720c */ /* 0x000fc40003f66270 */
[----:B------:R-:W-:Y:S01]  /*3b90*/  FSEL R35, R12, -INF , !P4 ;  /* 0xff8000000c237808 */ /* 0x000fe20006000000 */
[C---:B------:R-:W-:Y:S01]  /*3ba0*/  FFMA.FTZ R12, R6.reuse, R68, R93 ;  /* 0x00000044060c7223 */ /* 0x040fe2000001005d */
[C---:B------:R-:W-:Y:S01]  /*3bb0*/  ISETP.GE.AND P0, PT, R3.reuse, R8, PT ;  /* 0x000000080300720c */ /* 0x040fe20003f06270 */
[----:B------:R-:W-:Y:S01]  /*3bc0*/  FFMA.FTZ R6, R6, R68, R88 ;  /* 0x0000004406067223 */ /* 0x000fe20000010058 */
[C---:B------:R-:W-:Y:S02]  /*3bd0*/  ISETP.GE.AND P1, PT, R3.reuse, R10, PT ;  /* 0x0000000a0300720c */ /* 0x040fe40003f26270 */
[----:B------:R-:W-:Y:S02]  /*3be0*/  ISETP.GE.AND P4, PT, R3, R9, PT ;  /* 0x000000090300720c */ /* 0x000fe40003f86270 */
[----:B------:R-:W-:Y:S02]  /*3bf0*/  I2FP.F32.S32 R3, R3 ;  /* 0x0000000300037245 */ /* 0x000fe40000201400 */
[----:B------:R-:W-:-:S02]  /*3c00*/  FSEL R105, R11, -INF , !P2 ;  /* 0xff8000000b697808 */ /* 0x000fc40005000000 */
[----:B------:R-:W-:Y:S01]  /*3c10*/  FSEL R89, R6, -INF , !P5 ;  /* 0xff80000006597808 */ /* 0x000fe20006800000 */
[CC--:B------:R-:W-:Y:S01]  /*3c20*/  FFMA.FTZ R11, R3.reuse, R68.reuse, R75 ;  /* 0x00000044030b7223 */ /* 0x0c0fe2000001004b */
[----:B------:R-:W-:Y:S01]  /*3c30*/  FSEL R75, R12, -INF , !P6 ;  /* 0xff8000000c4b7808 */ /* 0x000fe20007000000 */
[CC--:B------:R-:W-:Y:S01]  /*3c40*/  FFMA.FTZ R14, R3.reuse, R68.reuse, R84 ;  /* 0x00000044030e7223 */ /* 0x0c0fe20000010054 */
[C---:B------:R-:W-:Y:S01]  /*3c50*/  ISETP.GE.AND P2, PT, R2.reuse, R7, PT ;  /* 0x000000070200720c */ /* 0x040fe20003f46270 */
[-C--:B------:R-:W-:Y:S01]  /*3c60*/  FFMA.FTZ R13, R3, R68.reuse, R73 ;  /* 0x00000044030d7223 */ /* 0x080fe20000010049 */
[----:B------:R-:W-:Y:S01]  /*3c70*/  FSEL R34, R11, -INF , !P3 ;  /* 0xff8000000b227808 */ /* 0x000fe20005800000 */
[----:B----4-:R-:W-:Y:S01]  /*3c80*/  FFMA.FTZ R11, R3, R68, R65 ;  /* 0x00000044030b7223 */ /* 0x010fe20000010041 */
[----:B------:R-:W-:Y:S01]  /*3c90*/  ISETP.GE.AND P6, PT, R2, R8, PT ;  /* 0x000000080200720c */ /* 0x000fe20003fc6270 */
[----:B------:R-:W-:Y:S01]  /*3ca0*/  VIADD R6, R0, 0x20 ;  /* 0x0000002000067836 */ /* 0x000fe20000000000 */
[----:B------:R-:W-:Y:S01]  /*3cb0*/  ISETP.GE.AND P5, PT, R2, R10, PT ;  /* 0x0000000a0200720c */ /* 0x000fe20003fa6270 */
[----:B------:R-:W-:Y:S01]  /*3cc0*/  VIADD R3, R0, 0x21 ;  /* 0x0000002100037836 */ /* 0x000fe20000000000 */
[----:B------:R-:W-:-:S02]  /*3cd0*/  ISETP.GE.AND P3, PT, R2, R9, PT ;  /* 0x000000090200720c */ /* 0x000fc40003f66270 */
[----:B------:R-:W-:Y:S02]  /*3ce0*/  I2FP.F32.S32 R2, R2 ;  /* 0x0000000200027245 */ /* 0x000fe40000201400 */
[----:B------:R-:W-:Y:S02]  /*3cf0*/  FSEL R104, R14, -INF , !P0 ;  /* 0xff8000000e687808 */ /* 0x000fe40004000000 */
[----:B------:R-:W-:Y:S01]  /*3d00*/  FSEL R43, R13, -INF , !P1 ;  /* 0xff8000000d2b7808 */ /* 0x000fe20004800000 */
[CC--:B------:R-:W-:Y:S01]  /*3d10*/  FFMA.FTZ R12, R2.reuse, R68.reuse, R85 ;  /* 0x00000044020c7223 */ /* 0x0c0fe20000010055 */
[CC--:B------:R-:W-:Y:S01]  /*3d20*/  FFMA.FTZ R15, R2.reuse, R68.reuse, R33 ;  /* 0x00000044020f7223 */ /* 0x0c0fe20000010021 */
[----:B------:R-:W-:Y:S01]  /*3d30*/  FSEL R88, R11, -INF , !P4 ;  /* 0xff8000000b587808 */ /* 0x000fe20006000000 */
[-C--:B------:R-:W-:Y:S01]  /*3d40*/  FFMA.FTZ R16, R2, R68.reuse, R74 ;  /* 0x0000004402107223 */ /* 0x080fe2000001004a */
[----:B------:R-:W-:Y:S01]  /*3d50*/  ISETP.GE.AND P0, PT, R6, R7, PT ;  /* 0x000000070600720c */ /* 0x000fe20003f06270 */
[----:B------:R-:W-:Y:S01]  /*3d60*/  FFMA.FTZ R17, R2, R68, R72 ;  /* 0x0000004402117223 */ /* 0x000fe20000010048 */
[----:B------:R-:W-:Y:S01]  /*3d70*/  FSEL R33, R12, -INF , !P2 ;  /* 0xff8000000c217808 */ /* 0x000fe20005000000 */
[----:B------:R-:W-:Y:S01]  /*3d80*/  VIADD R2, R0, 0x28 ;  /* 0x0000002800027836 */ /* 0x000fe20000000000 */
[----:B------:R-:W-:-:S02]  /*3d90*/  ISETP.GE.AND P1, PT, R6, R8, PT ;  /* 0x000000080600720c */ /* 0x000fc40003f26270 */
[C---:B------:R-:W-:Y:S02]  /*3da0*/  ISETP.GE.AND P4, PT, R6.reuse, R10, PT ;  /* 0x0000000a0600720c */ /* 0x040fe40003f86270 */
        /* <DEDUP_REMOVED lines=23> */
[----:B------:R-:W-:Y:S01]  /*3f20*/  FFMA.FTZ R6, R3, R68, R55 ;  /* 0x0000004403067223 */ /* 0x000fe20000010037 */
[----:B------:R-:W-:Y:S01]  /*3f30*/  ISETP.GE.AND P4, PT, R2, R8, PT ;  /* 0x000000080200720c */ /* 0x000fe20003f86270 */
[----:B------:R-:W-:Y:S01]  /*3f40*/  VIADD R3, R0, 0x29 ;  /* 0x0000002900037836 */ /* 0x000fe20000000000 */
[----:B------:R-:W-:Y:S01]  /*3f50*/  ISETP.GE.AND P2, PT, R2, R10, PT ;  /* 0x0000000a0200720c */ /* 0x000fe20003f46270 */
[----:B------:R-:W-:Y:S01]  /*3f60*/  VIADD R11, R0, 0x31 ;  /* 0x00000031000b7836 */ /* 0x000fe20000000000 */
[----:B------:R-:W-:-:S02]  /*3f70*/  ISETP.GE.AND P6, PT, R2, R9, PT ;  /* 0x000000090200720c */ /* 0x000fc40003fc6270 */
[----:B------:R-:W-:Y:S02]  /*3f80*/  I2FP.F32.S32 R2, R2 ;  /* 0x0000000200027245 */ /* 0x000fe40000201400 */
[----:B------:R-:W-:Y:S02]  /*3f90*/  FSEL R136, R6, -INF , !P0 ;  /* 0xff80000006887808 */ /* 0x000fe40004000000 */
[----:B------:R-:W-:Y:S01]  /*3fa0*/  I2FP.F32.S32 R6, R3 ;  /* 0x0000000300067245 */ /* 0x000fe20000201400 */
[CC--:B------:R-:W-:Y:S01]  /*3fb0*/  FFMA.FTZ R12, R2.reuse, R68.reuse, R30 ;  /* 0x00000044020c7223 */ /* 0x0c0fe2000001001e */
[CC--:B------:R-:W-:Y:S01]  /*3fc0*/  FFMA.FTZ R13, R2.reuse, R68.reuse, R18 ;  /* 0x00000044020d7223 */ /* 0x0c0fe20000010012 */
[----:B------:R-:W-:Y:S01]  /*3fd0*/  FSEL R147, R17, -INF , !P5 ;  /* 0xff80000011937808 */ /* 0x000fe20006800000 */
[CC--:B------:R-:W-:Y:S01]  /*3fe0*/  FFMA.FTZ R16, R2.reuse, R68.reuse, R20 ;  /* 0x0000004402107223 */ /* 0x0c0fe20000010014 */
[----:B------:R-:W-:Y:S01]  /*3ff0*/  FSEL R133, R15, -INF , !P3 ;  /* 0xff8000000f857808 */ /* 0x000fe20005800000 */
[----:B------:R-:W-:Y:S01]  /*4000*/  FFMA.FTZ R14, R2, R68, R19 ;  /* 0x00000044020e7223 */ /* 0x000fe20000010013 */
[----:B------:R-:W-:Y:S01]  /*4010*/  FSEL R30, R12, -INF , !P1 ;  /* 0xff8000000c1e7808 */ /* 0x000fe20004800000 */
[----:B------:R-:W-:Y:S01]  /*4020*/  VIADD R2, R0, 0x30 ;  /* 0x0000003000027836 */ /* 0x000fe20000000000 */
[C---:B------:R-:W-:Y:S01]  /*4030*/  ISETP.GE.AND P5, PT, R3.reuse, R7, PT ;  /* 0x000000070300720c */ /* 0x040fe20003fa6270 */
[----:B------:R-:W1:Y:S01]  /*4040*/  MUFU.TANH R19, R66 ;  /* 0x0000004200137308 */ /* 0x000e620000002400 */
[C---:B------:R-:W-:Y:S01]  /*4050*/  ISETP.GE.AND P3, PT, R3.reuse, R8, PT ;  /* 0x000000080300720c */ /* 0x040fe20003f66270 */
[----:B------:R-:W-:Y:S01]  /*4060*/  FFMA.FTZ R12, R6, R68, R28 ;  /* 0x00000044060c7223 */ /* 0x000fe2000001001c */
[----:B------:R-:W-:-:S02]  /*4070*/  ISETP.GE.AND P0, PT, R3, R10, PT ;  /* 0x0000000a0300720c */ /* 0x000fc40003f06270 */
[----:B------:R-:W-:Y:S01]  /*4080*/  ISETP.GE.AND P1, PT, R3, R9, PT ;  /* 0x000000090300720c */ /* 0x000fe20003f26270 */
[CC--:B------:R-:W-:Y:S01]  /*4090*/  FFMA.FTZ R3, R6.reuse, R68.reuse, R36 ;  /* 0x0000004406037223 */ /* 0x0c0fe20000010024 */
[----:B------:R-:W-:Y:S01]  /*40a0*/  FSEL R137, R13, -INF , !P6 ;  /* 0xff8000000d897808 */ /* 0x000fe20007000000 */
[-C--:B------:R-:W-:Y:S01]  /*40b0*/  FFMA.FTZ R13, R6, R68.reuse, R29 ;  /* 0x00000044060d7223 */ /* 0x080fe2000001001d */
[----:B------:R-:W2:Y:S01]  /*40c0*/  MUFU.TANH R18, R67 ;  /* 0x0000004300127308 */ /* 0x000ea20000002400 */
[----:B------:R-:W-:Y:S01]  /*40d0*/  FSEL R148, R16, -INF , !P4 ;  /* 0xff80000010947808 */ /* 0x000fe20006000000 */
[----:B------:R-:W-:Y:S01]  /*40e0*/  FFMA.FTZ R6, R6, R68, R25 ;  /* 0x0000004406067223 */ /* 0x000fe20000010019 */
[----:B------:R-:W-:Y:S02]  /*40f0*/  FSEL R29, R3, -INF , !P5 ;  /* 0xff800000031d7808 */ /* 0x000fe40006800000 */
[----:B------:R-:W-:Y:S02]  /*4100*/  I2FP.F32.S32 R3, R2 ;  /* 0x0000000200037245 */ /* 0x000fe40000201400 */
[----:B------:R-:W-:Y:S01]  /*4110*/  FSEL R132, R14, -INF , !P2 ;  /* 0xff8000000e847808 */ /* 0x000fe20005000000 */
[----:B------:R-:W3:Y:S01]  /*4120*/  MUFU.TANH R20, R64 ;  /* 0x0000004000147308 */ /* 0x000ee20000002400 */
[C---:B------:R-:W-:Y:S01]  /*4130*/  ISETP.GE.AND P4, PT, R2.reuse, R7, PT ;  /* 0x000000070200720c */ /* 0x040fe20003f86270 */
[----:B------:R-:W-:Y:S01]  /*4140*/  FFMA.FTZ R15, R3, R68, R24 ;  /* 0x00000044030f7223 */ /* 0x000fe20000010018 */
[----:B------:R-:W-:-:S02]  /*4150*/  ISETP.GE.AND P2, PT, R2, R8, PT ;  /* 0x000000080200720c */ /* 0x000fc40003f46270 */
[C---:B------:R-:W-:Y:S02]  /*4160*/  ISETP.GE.AND P6, PT, R2.reuse, R10, PT ;  /* 0x0000000a0200720c */ /* 0x040fe40003fc6270 */
[----:B------:R-:W-:Y:S01]  /*4170*/  ISETP.GE.AND P5, PT, R2, R9, PT ;  /* 0x000000090200720c */ /* 0x000fe20003fa6270 */
[-C--:B------:R-:W-:Y:S01]  /*4180*/  FFMA.FTZ R2, R3, R68.reuse, R26 ;  /* 0x0000004403027223 */ /* 0x080fe2000001001a */
[----:B------:R-:W-:Y:S01]  /*4190*/  FSEL R146, R13, -INF , !P3 ;  /* 0xff8000000d927808 */ /* 0x000fe20005800000 */
[CC--:B------:R-:W-:Y:S01]  /*41a0*/  FFMA.FTZ R13, R3.reuse, R68.reuse, R22 ;  /* 0x00000044030d7223 */ /* 0x0c0fe20000010016 */
[----:B------:R-:W-:Y:S01]  /*41b0*/  FSEL R134, R12, -INF , !P0 ;  /* 0xff8000000c867808 */ /* 0x000fe20004000000 */
[----:B-1----:R-:W-:Y:S01]  /*41c0*/  FFMA.FTZ R3, R3, R68, R19 ;  /* 0x0000004403037223 */ /* 0x002fe20000010013 */
[----:B------:R-:W-:Y:S01]  /*41d0*/  FSEL R26, R2, -INF , !P4 ;  /* 0xff800000021a7808 */ /* 0x000fe20006000000 */
[----:B------:R-:W-:Y:S01]  /*41e0*/  MUFU.TANH R17, R69 ;  /* 0x0000004500117308 */ /* 0x000fe20000002400 */
[----:B------:R-:W-:-:S02]  /*41f0*/  I2FP.F32.S32 R2, R11 ;  /* 0x0000000b00027245 */ /* 0x000fc40000201400 */
[----:B------:R-:W-:Y:S02]  /*4200*/  FSEL R138, R6, -INF , !P1 ;  /* 0xff800000068a7808 */ /* 0x000fe40004800000 */
[C---:B------:R-:W-:Y:S01]  /*4210*/  ISETP.GE.AND P3, PT, R11.reuse, R7, PT ;  /* 0x000000070b00720c */ /* 0x040fe20003f66270 */
[C---:B------:R-:W-:Y:S01]  /*4220*/  FFMA.FTZ R6, R2.reuse, R68, R27 ;  /* 0x0000004402067223 */ /* 0x040fe2000001001b */
[C---:B------:R-:W-:Y:S01]  /*4230*/  ISETP.GE.AND P0, PT, R11.reuse, R8, PT ;  /* 0x000000080b00720c */ /* 0x040fe20003f06270 */
[C---:B------:R-:W-:Y:S01]  /*4240*/  FFMA.FTZ R14, R2.reuse, R68, R23 ;  /* 0x00000044020e7223 */ /* 0x040fe20000010017 */
[C---:B------:R-:W-:Y:S01]  /*4250*/  ISETP.GE.AND P1, PT, R11.reuse, R10, PT ;  /* 0x0000000a0b00720c */ /* 0x040fe20003f26270 */
[CC--:B------:R-:W-:Y:S01]  /*4260*/  FFMA.FTZ R12, R2.reuse, R68.reuse, R21 ;  /* 0x00000044020c7223 */ /* 0x0c0fe20000010015 */
[----:B------:R-:W-:Y:S01]  /*4270*/  ISETP.GE.AND P4, PT, R11, R9, PT ;  /* 0x000000090b00720c */ /* 0x000fe20003f86270 */
[----:B--2---:R-:W-:Y:S01]  /*4280*/  FFMA.FTZ R11, R2, R68, R18 ;  /* 0x00000044020b7223 */ /* 0x004fe20000010012 */
[----:B------:R-:W-:Y:S01]  /*4290*/  VIADD R2, R0, 0x38 ;  /* 0x0000003800027836 */ /* 0x000fe20000000000 */
[----:B------:R-:W1:Y:S01]  /*42a0*/  MUFU.TANH R18, R70 ;  /* 0x0000004600127308 */ /* 0x000e620000002400 */
[----:B------:R-:W-:-:S02]  /*42b0*/  FSEL R145, R13, -INF , !P6 ;  /* 0xff8000000d917808 */ /* 0x000fc40007000000 */
[----:B------:R-:W-:Y:S02]  /*42c0*/  FSEL R141, R15, -INF , !P2 ;  /* 0xff8000000f8d7808 */ /* 0x000fe40005000000 */
[----:B------:R-:W-:Y:S02]  /*42d0*/  FSEL R153, R3, -INF , !P5 ;  /* 0xff80000003997808 */ /* 0x000fe40006800000 */
[C---:B------:R-:W-:Y:S01]  /*42e0*/  ISETP.GE.AND P2, PT, R2.reuse, R7, PT ;  /* 0x000000070200720c */ /* 0x040fe20003f46270 */
[----:B------:R-:W2:Y:S01]  /*42f0*/  MUFU.TANH R13, R77 ;  /* 0x0000004d000d7308 */ /* 0x000ea20000002400 */
[C---:B------:R-:W-:Y:S02]  /*4300*/  ISETP.GE.AND P6, PT, R2.reuse, R8, PT ;  /* 0x000000080200720c */ /* 0x040fe40003fc6270 */
[----:B------:R-:W-:Y:S02]  /*4310*/  ISETP.GE.AND P5, PT, R2, R10, PT ;  /* 0x0000000a0200720c */ /* 0x000fe40003fa6270 */
[----:B------:R-:W-:-:S02]  /*4320*/  I2FP.F32.S32 R16, R0 ;  /* 0x0000000000107245 */ /* 0x000fc40000201400 */
[----:B------:R-:W-:Y:S01]  /*4330*/  FSEL R144, R12, -INF , !P1 ;  /* 0xff8000000c907808 */ /* 0x000fe20004800000 */
[----:B------:R4:W2:Y:S01]  /*4340*/  MUFU.TANH R25, R37 ;  /* 0x0000002500197308 */ /* 0x0008a20000002400 */
[----:B------:R-:W-:Y:S02]  /*4350*/  ISETP.GE.AND P1, PT, R0, R8, PT ;  /* 0x000000080000720c */ /* 0x000fe40003f26270 */
[----:B------:R-:W-:Y:S02]  /*4360*/  FSEL R140, R14, -INF , !P0 ;  /* 0xff8000000e8c7808 */ /* 0x000fe40004000000 */
[----:B------:R-:W-:Y:S01]  /*4370*/  FSEL R152, R11, -INF , !P4 ;  /* 0xff8000000b987808 */ /* 0x000fe20006000000 */
[----:B------:R-:W-:Y:S01]  /*4380*/  FFMA.FTZ R11, R16, R68, R155 ;  /* 0x00000044100b7223 */ /* 0x000fe2000001009b */
[C---:B------:R-:W-:Y:S01]  /*4390*/  ISETP.GE.AND P0, PT, R0.reuse, R7, PT ;  /* 0x000000070000720c */ /* 0x040fe20003f06270 */
[----:B------:R-:W2:Y:S01]  /*43a0*/  MUFU.TANH R12, R71 ;  /* 0x00000047000c7308 */ /* 0x000ea20000002400 */
[----:B------:R-:W-:-:S04]  /*43b0*/  ISETP.GE.AND P4, PT, R0, R10, PT ;  /* 0x0000000a0000720c */ /* 0x000fc80003f86270 */
[----:B------:R-:W-:-:S03]  /*43c0*/  FSEL R23, R11, -INF , !P4 ;  /* 0xff8000000b177808 */ /* 0x000fc60006000000 */
[----:B------:R-:W-:Y:S01]  /*43d0*/  MUFU.TANH R15, R79 ;  /* 0x0000004f000f7308 */ /* 0x000fe20000002400 */
[----:B----4-:R-:W-:Y:S02]  /*43e0*/  FSEL R37, R6, -INF , !P3 ;  /* 0xff80000006257808 */ /* 0x010fe40005800000 */
[----:B------:R-:W-:Y:S02]  /*43f0*/  ISETP.GE.AND P3, PT, R2, R9, PT ;  /* 0x000000090200720c */ /* 0x000fe40003f66270 */
[----:B------:R-:W-:-:S05]  /*4400*/  I2FP.F32.S32 R2, R2 ;  /* 0x0000000200027245 */ /* 0x000fca0000201400 */
[CC--:B---3--:R-:W-:Y:S01]  /*4410*/  FFMA.FTZ R3, R2.reuse, R68.reuse, R20 ;  /* 0x0000004402037223 */ /* 0x0c8fe20000010014 */
[----:B-1----:R-:W-:-:S04]  /*4420*/  FFMA.FTZ R6, R2, R68, R18 ;  /* 0x0000004402067223 */ /* 0x002fc80000010012 */
[----:B------:R-:W-:Y:S01]  /*4430*/  FSEL R74, R3, -INF , !P2 ;  /* 0xff800000034a7808 */ /* 0x000fe20005000000 */
[CC--:B------:R-:W-:Y:S01]  /*4440*/  FFMA.FTZ R3, R2.reuse, R68.reuse, R17 ;  /* 0x0000004402037223 */ /* 0x0c0fe20000010011 */
[-C--:B--2---:R-:W-:Y:S01]  /*4450*/  FFMA.FTZ R2, R2, R68.reuse, R13 ;  /* 0x0000004402027223 */ /* 0x084fe2000001000d */
[----:B------:R-:W1:Y:S01]  /*4460*/  MUFU.TANH R17, R78 ;  /* 0x0000004e00117308 */ /* 0x000e620000002400 */
[-C--:B------:R-:W-:Y:S01]  /*4470*/  FFMA.FTZ R13, R16, R68.reuse, R158 ;  /* 0x00000044100d7223 */ /* 0x080fe2000001009e */
[C---:B------:R-:W-:Y:S01]  /*4480*/  ISETP.GE.AND P2, PT, R0.reuse, R9, PT ;  /* 0x000000090000720c */ /* 0x040fe20003f46270 */
[----:B------:R-:W-:Y:S01]  /*4490*/  VIADD R0, R0, 0x39 ;  /* 0x0000003900007836 */ /* 0x000fe20000000000 */
[----:B------:R-:W-:Y:S01]  /*44a0*/  FSEL R156, R3, -INF , !P6 ;  /* 0xff800000039c7808 */ /* 0x000fe20007000000 */
[----:B------:R-:W-:Y:S01]  /*44b0*/  FFMA.FTZ R3, R16, R68, R154 ;  /* 0x0000004410037223 */ /* 0x000fe2000001009a */
[----:B------:R-:W-:Y:S02]  /*44c0*/  FSEL R36, R13, -INF , !P1 ;  /* 0xff8000000d247808 */ /* 0x000fe40004800000 */
[----:B------:R-:W-:-:S02]  /*44d0*/  ISETP.GE.AND P1, PT, R226, 0x2, PT ;  /* 0x00000002e200780c */ /* 0x000fc40003f26270 */
[----:B------:R-:W-:Y:S02]  /*44e0*/  FSEL R154, R2, -INF , !P3 ;  /* 0xff800000029a7808 */ /* 0x000fe40005800000 */
[----:B------:R-:W-:Y:S02]  /*44f0*/  I2FP.F32.S32 R2, R0 ;  /* 0x0000000000027245 */ /* 0x000fe40000201400 */
[----:B------:R-:W-:Y:S02]  /*4500*/  FSEL R143, R6, -INF , !P5 ;  /* 0xff800000068f7808 */ /* 0x000fe40006800000 */
[----:B------:R-:W-:Y:S01]  /*4510*/  FSEL R22, R3, -INF , !P0 ;  /* 0xff80000003167808 */ /* 0x000fe20004000000 */
[CC--:B------:R-:W-:Y:S01]  /*4520*/  FFMA.FTZ R14, R2.reuse, R68.reuse, R25 ;  /* 0x00000044020e7223 */ /* 0x0c0fe20000010019 */
[CC--:B------:R-:W-:Y:S01]  /*4530*/  FFMA.FTZ R12, R2.reuse, R68.reuse, R12 ;  /* 0x00000044020c7223 */ /* 0x0c0fe2000001000c */
[-C--:B-1----:R-:W-:Y:S01]  /*4540*/  FFMA.FTZ R6, R2, R68.reuse, R17 ;  /* 0x0000004402067223 */ /* 0x082fe20000010011 */
[-C--:B------:R-:W-:Y:S01]  /*4550*/  FFMA.FTZ R3, R16, R68.reuse, R123 ;  /* 0x0000004410037223 */ /* 0x080fe2000001007b */
[----:B------:R-:W-:Y:S01]  /*4560*/  FFMA.FTZ R2, R2, R68, R15 ;  /* 0x0000004402027223 */ /* 0x000fe2000001000f */
[----:B------:R-:W-:-:S02]  /*4570*/  ISETP.GE.AND P6, PT, R0, R7, PT ;  /* 0x000000070000720c */ /* 0x000fc40003fc6270 */
[C---:B------:R-:W-:Y:S02]  /*4580*/  ISETP.GE.AND P5, PT, R0.reuse, R8, PT ;  /* 0x000000080000720c */ /* 0x040fe40003fa6270 */
[C---:B------:R-:W-:Y:S02]  /*4590*/  ISETP.GE.AND P3, PT, R0.reuse, R10, PT ;  /* 0x0000000a0000720c */ /* 0x040fe40003f66270 */
[----:B------:R-:W-:Y:S01]  /*45a0*/  ISETP.GE.AND P0, PT, R0, R9, PT ;  /* 0x000000090000720c */ /* 0x000fe20003f06270 */
[----:B------:R-:W-:Y:S01]  /*45b0*/  IMAD.IADD R0, R149, 0x1, R151 ;  /* 0x0000000195007824 */ /* 0x000fe200078e0297 */
[----:B------:R-:W-:Y:S01]  /*45c0*/  FSEL R24, R3, -INF , !P2 ;  /* 0xff80000003187808 */ /* 0x000fe20005000000 */
[----:B------:R-:W-:Y:S01]  /*45d0*/  IMAD.MOV.U32 R149, RZ, RZ, R100 ;  /* 0x000000ffff957224 */ /* 0x000fe200078e0064 */
[----:B------:R-:W-:Y:S02]  /*45e0*/  FSEL R69, R14, -INF , !P6 ;  /* 0xff8000000e457808 */ /* 0x000fe40007000000 */
[----:B------:R-:W-:-:S02]  /*45f0*/  FSEL R155, R12, -INF , !P5 ;  /* 0xff8000000c9b7808 */ /* 0x000fc40006800000 */
        /* <DEDUP_REMOVED lines=53> */
.L_x_1353:
[----:B------:R-:W-:Y:S05]  /*4950*/  BSYNC B0 ;  /* 0x0000000000007941 */ /* 0x000fea0003800000 */
.L_x_1352:
[----:B------:R-:W0:Y:S02]  /*4960*/  LDGDEPBAR ;  /* 0x00000000000079af */ /* 0x000e240000000000 */
.L_x_1351:
[----:B------:R-:W-:Y:S01]  /*4970*/  FMNMX.FTZ R73, R22, R41, !PT ;  /* 0x0000002916497209 */ /* 0x000fe20007810000 */
[----:B------:R-:W-:Y:S01]  /*4980*/  ULDC UR6, c[0x0][0x2ec] ;  /* 0x0000bb0000067ab9 */ /* 0x000fe20000000800 */
[----:B------:R-:W-:Y:S02]  /*4990*/  LEA R197, R0, UR4, 0x1 ;  /* 0x0000000400c57c11 */ /* 0x000fe4000f8e08ff */
[----:B------:R-:W-:Y:S02]  /*49a0*/  FMNMX.FTZ R73, R42, R73, !PT ;  /* 0x000000492a497209 */ /* 0x000fe40007810000 */
[----:B------:R-:W-:Y:S02]  /*49b0*/  LEA R198, R5, R197, 0x1 ;  /* 0x000000c505c67211 */ /* 0x000fe400078e08ff */
[----:B------:R-:W-:Y:S02]  /*49c0*/  FMNMX.FTZ R73, R39, R73, !PT ;  /* 0x0000004927497209 */ /* 0x000fe40007810000 */
[----:B------:R-:W-:-:S02]  /*49d0*/  LEA R200, R4, R197, 0x1 ;  /* 0x000000c504c87211 */ /* 0x000fc400078e08ff */
[----:B------:R-:W-:Y:S02]  /*49e0*/  FMNMX.FTZ R73, R38, R73, !PT ;  /* 0x0000004926497209 */ /* 0x000fe40007810000 */
        /* <DEDUP_REMOVED lines=12> */
[----:B-1----:R-:W1:Y:S02]  /*4ab0*/  SHFL.BFLY PT, R2, R73, 0x2, 0x1f ;  /* 0x0c401f0049027f89 */ /* 0x002e6400000e0000 */
[----:B-1----:R-:W-:Y:S02]  /*4ac0*/  FMNMX.FTZ R73, R73, R2, !PT ;  /* 0x0000000249497209 */ /* 0x002fe40007810000 */
[----:B------:R-:W-:-:S03]  /*4ad0*/  FMNMX.FTZ R2, R23, R46, !PT ;  /* 0x0000002e17027209 */ /* 0x000fc60007810000 */
[----:B------:R-:W1:Y:S01]  /*4ae0*/  SHFL.BFLY PT, R6, R73, 0x1, 0x1f ;  /* 0x0c201f0049067f89 */ /* 0x000e6200000e0000 */
        /* <DEDUP_REMOVED lines=34> */
[----:B------:R1:W2:Y:S01]  /*4d10*/  MUFU.EX2 R192, R11 ;  /* 0x0000000b00c07308 */ /* 0x0002a20000000800 */
[----:B---3--:R-:W-:-:S07]  /*4d20*/  FFMA.FTZ R2, R39, UR6, -R6 ;  /* 0x0000000627027c23 */ /* 0x008fce0008010806 */
[----:B------:R3:W5:Y:S01]  /*4d30*/  MUFU.EX2 R209, R2 ;  /* 0x0000000200d17308 */ /* 0x0007620000000800 */
[----:B-1----:R-:W-:Y:S02]  /*4d40*/  FMNMX.FTZ R11, R36, R57, !PT ;  /* 0x00000039240b7209 */ /* 0x002fe40007810000 */
[----:B----4-:R-:W-:Y:S02]  /*4d50*/  FMNMX.FTZ R71, R71, R13, !PT ;  /* 0x0000000d47477209 */ /* 0x010fe40007810000 */
[----:B------:R-:W-:Y:S02]  /*4d60*/  FMNMX.FTZ R3, R59, R11, !PT ;  /* 0x0000000b3b037209 */ /* 0x000fe40007810000 */
[----:B------:R-:W-:Y:S01]  /*4d70*/  FMNMX.FTZ R11, R138, R12, !PT ;  /* 0x0000000c8a0b7209 */ /* 0x000fe20007810000 */
[----:B------:R-:W1:Y:S01]  /*4d80*/  SHFL.BFLY PT, R13, R71, 0x1, 0x1f ;  /* 0x0c201f00470d7f89 */ /* 0x000e6200000e0000 */
[----:B------:R-:W-:Y:S02]  /*4d90*/  FMNMX.FTZ R3, R58, R3, !PT ;  /* 0x000000033a037209 */ /* 0x000fe40007810000 */
[----:B--2---:R-:W-:-:S02]  /*4da0*/  F2FP.BF16.F32.PACK_AB R16, R192, R213 ;  /* 0x000000d5c010723e */ /* 0x004fc400000010ff */
        /* <DEDUP_REMOVED lines=11> */
[----:B-----5:R-:W-:Y:S01]  /*4e60*/  F2FP.BF16.F32.PACK_AB R18, R209, R193 ;  /* 0x000000c1d112723e */ /* 0x020fe200000010ff */
[----:B------:R-:W3:Y:S01]  /*4e70*/  SHFL.BFLY PT, R12, R2, 0x2, 0x1f ;  /* 0x0c401f00020c7f89 */ /* 0x000ee200000e0000 */
[----:B------:R-:W-:Y:S02]  /*4e80*/  FMNMX.FTZ R3, R147, R3, !PT ;  /* 0x0000000393037209 */ /* 0x000fe40007810000 */
[----:B-1----:R-:W-:Y:S01]  /*4e90*/  FMNMX.FTZ R71, R71, R13, !PT ;  /* 0x0000000d47477209 */ /* 0x002fe20007810000 */
[----:B--2---:R-:W-:Y:S01]  /*4ea0*/  FFMA.FTZ R11, R35, UR6, -R6 ;  /* 0x00000006230b7c23 */ /* 0x004fe20008010806 */
[----:B------:R-:W-:-:S02]  /*4eb0*/  FMNMX.FTZ R3, R148, R3, !PT ;  /* 0x0000000394037209 */ /* 0x000fc40007810000 */
[----:B------:R-:W-:Y:S01]  /*4ec0*/  FSETP.NEU.FTZ.AND P0, PT, R71, -INF , PT ;  /* 0xff8000004700780b */ /* 0x000fe20003f1d000 */
[----:B------:R1:W-:Y:S01]  /*4ed0*/  MUFU.EX2 R219, R11 ;  /* 0x0000000b00db7308 */ /* 0x0003e20000000800 */
[----:B------:R-:W-:-:S04]  /*4ee0*/  FMNMX.FTZ R3, R146, R3, !PT ;  /* 0x0000000392037209 */ /* 0x000fc80007810000 */
[----:B------:R-:W-:Y:S02]  /*4ef0*/  FMNMX.FTZ R3, R141, R3, !PT ;  /* 0x000000038d037209 */ /* 0x000fe40007810000 */
[----:B---3--:R-:W-:Y:S01]  /*4f00*/  FMNMX.FTZ R2, R2, R12, !PT ;  /* 0x0000000c02027209 */ /* 0x008fe20007810000 */
[--C-:B------:R-:W-:Y:S01]  /*4f10*/  FFMA.FTZ R12, R29, UR6, -R6.reuse ;  /* 0x000000061d0c7c23 */ /* 0x100fe20008010806 */
[----:B-1----:R-:W-:-:S03]  /*4f20*/  FFMA.FTZ R11, R34, UR6, -R6 ;  /* 0x00000006220b7c23 */ /* 0x002fc60008010806 */
[----:B------:R-:W1:Y:S01]  /*4f30*/  SHFL.BFLY PT, R70, R2, 0x1, 0x1f ;  /* 0x0c201f0002467f89 */ /* 0x000e6200000e0000 */
[----:B------:R2:W-:Y:S08]  /*4f40*/  MUFU.EX2 R217, R11 ;  /* 0x0000000b00d97308 */ /* 0x0005f00000000800 */
[----:B------:R3:W-:Y:S01]  /*4f50*/  MUFU.EX2 R212, R12 ;  /* 0x0000000c00d47308 */ /* 0x0007e20000000800 */
[----:B--2---:R-:W-:-:S07]  /*4f60*/  FFMA.FTZ R11, R33, UR6, -R6 ;  /* 0x00000006210b7c23 */ /* 0x004fce0008010806 */
[----:B------:R2:W-:Y:S01]  /*4f70*/  MUFU.EX2 R216, R11 ;  /* 0x0000000b00d87308 */ /* 0x0005e20000000800 */
[----:B-1----:R-:W-:Y:S01]  /*4f80*/  FMNMX.FTZ R70, R2, R70, !PT ;  /* 0x0000004602467209 */ /* 0x002fe20007810000 */
[----:B---3--:R-:W-:-:S06]  /*4f90*/  FFMA.FTZ R12, R26, UR6, -R6 ;  /* 0x000000061a0c7c23 */ /* 0x008fcc0008010806 */
[----:B------:R-:W-:Y:S01]  /*4fa0*/  MUFU.EX2 R214, R12 ;  /* 0x0000000c00d67308 */ /* 0x000fe20000000800 */
[--C-:B--2---:R-:W-:Y:S02]  /*4fb0*/  FFMA.FTZ R11, R32, UR6, -R6.reuse ;  /* 0x00000006200b7c23 */ /* 0x104fe40008010806 */
[----:B------:R-:W-:Y:S05]  /*4fc0*/  LDSM.16.MT88.4 R32, [R197+0x6000] ;  /* 0x00600000c520783b */ /* 0x000fea0000004200 */
[----:B------:R1:W-:Y:S02]  /*4fd0*/  MUFU.EX2 R215, R11 ;  /* 0x0000000b00d77308 */ /* 0x0003e40000000800 */
[----:B-1----:R-:W-:Y:S01]  /*4fe0*/  FMNMX.FTZ R11, R140, R3, !PT ;  /* 0x000000038c0b7209 */ /* 0x002fe20007810000 */
[----:B------:R-:W-:-:S03]  /*4ff0*/  FFMA.FTZ R3, R31, UR6, -R6 ;  /* 0x000000061f037c23 */ /* 0x000fc60008010806 */
[----:B------:R-:W-:Y:S02]  /*5000*/  FMNMX.FTZ R11, R156, R11, !PT ;  /* 0x0000000b9c0b7209 */ /* 0x000fe40007810000 */
[----:B------:R1:W-:Y:S02]  /*5010*/  MUFU.EX2 R195, R3 ;  /* 0x0000000300c37308 */ /* 0x0003e40000000800 */
[----:B------:R-:W-:-:S05]  /*5020*/  FMNMX.FTZ R11, R155, R11, !PT ;  /* 0x0000000b9b0b7209 */ /* 0x000fca0007810000 */
[----:B------:R-:W2:Y:S01]  /*5030*/  SHFL.BFLY PT, R13, R11, 0x2, 0x1f ;  /* 0x0c401f000b0d7f89 */ /* 0x000ea200000e0000 */
[----:B-1----:R-:W-:-:S03]  /*5040*/  FFMA.FTZ R3, R30, UR6, -R6 ;  /* 0x000000061e037c23 */ /* 0x002fc60008010806 */
[----:B------:R-:W-:Y:S01]  /*5050*/  LDSM.16.MT88.4 R28, [R200+0x6000] ;  /* 0x00600000c81c783b */ /* 0x000fe20000004200 */
[----:B------:R1:W-:Y:S01]  /*5060*/  MUFU.EX2 R194, R3 ;  /* 0x0000000300c27308 */ /* 0x0003e20000000800 */
[----:B--2---:R-:W-:-:S05]  /*5070*/  FMNMX.FTZ R11, R11, R13, !PT ;  /* 0x0000000d0b0b7209 */ /* 0x004fca0007810000 */
[----:B------:R-:W2:Y:S01]  /*5080*/  SHFL.BFLY PT, R72, R11, 0x1, 0x1f ;  /* 0x0c201f000b487f89 */ /* 0x000ea200000e0000 */
[----:B-1----:R-:W-:-:S05]  /*5090*/  FMUL.FTZ R3, R71, UR6 ;  /* 0x0000000647037c20 */ /* 0x002fca0008410000 */
[----:B------:R-:W-:Y:S02]  /*50a0*/  FSEL R3, R3, RZ, P0 ;  /* 0x000000ff03037208 */ /* 0x000fe40000000000 */
[----:B------:R-:W-:-:S03]  /*50b0*/  FSETP.NEU.FTZ.AND P0, PT, R70, -INF , PT ;  /* 0xff8000004600780b */ /* 0x000fc60003f1d000 */
[--C-:B------:R-:W-:Y:S01]  /*50c0*/  FFMA.FTZ R2, R46, UR6, -R3.reuse ;  /* 0x000000062e027c23 */ /* 0x100fe20008010803 */
[----:B------:R-:W-:Y:S02]  /*50d0*/  FFMA.FTZ R12, R23, UR6, -R3 ;  /* 0x00000006170c7c23 */ /* 0x000fe40008010803 */
[----:B------:R-:W-:Y:S01]  /*50e0*/  LDSM.16.MT88.4 R20, [R198+0x6000] ;  /* 0x00600000c614783b */ /* 0x000fe20000004200 */
[----:B------:R1:W-:Y:S08]  /*50f0*/  MUFU.EX2 R187, R2 ;  /* 0x0000000200bb7308 */ /* 0x0003f00000000800 */
[----:B------:R3:W-:Y:S01]  /*5100*/  MUFU.EX2 R189, R12 ;  /* 0x0000000c00bd7308 */ /* 0x0007e20000000800 */
[----:B--2---:R-:W-:-:S05]  /*5110*/  FMNMX.FTZ R72, R11, R72, !PT ;  /* 0x000000480b487209 */ /* 0x004fca0007810000 */
[----:B------:R-:W-:Y:S01]  /*5120*/  FMUL.FTZ R4, R72, UR6 ;  /* 0x0000000648047c20 */ /* 0x000fe20008410000 */
[----:B-1----:R-:W-:-:S05]  /*5130*/  FMUL.FTZ R2, R70, UR6 ;  /* 0x0000000646027c20 */ /* 0x002fca0008410000 */
[----:B------:R-:W-:Y:S02]  /*5140*/  FSEL R2, R2, RZ, P0 ;  /* 0x000000ff02027208 */ /* 0x000fe40000000000 */
[----:B------:R-:W-:Y:S01]  /*5150*/  FSETP.NEU.FTZ.AND P0, PT, R72, -INF , PT ;  /* 0xff8000004800780b */ /* 0x000fe20003f1d000 */
[--C-:B---3--:R-:W-:Y:S02]  /*5160*/  FFMA.FTZ R12, R45, UR6, -R3.reuse ;  /* 0x000000062d0c7c23 */ /* 0x108fe40008010803 */
[----:B------:R-:W-:Y:S02]  /*5170*/  FFMA.FTZ R0, R48, UR6, -R2 ;  /* 0x0000000630007c23 */ /* 0x000fe40008010802 */
[----:B------:R1:W-:Y:S08]  /*5180*/  MUFU.EX2 R188, R12 ;  /* 0x0000000c00bc7308 */ /* 0x0003f00000000800 */
[----:B------:R2:W-:Y:S01]  /*5190*/  MUFU.EX2 R179, R0 ;  /* 0x0000000000b37308 */ /* 0x0005e20000000800 */
[----:B-1----:R-:W-:-:S02]  /*51a0*/  FFMA.FTZ R12, R44, UR6, -R3 ;  /* 0x000000062c0c7c23 */ /* 0x002fc40008010803 */
[----:B------:R-:W-:Y:S05]  /*51b0*/  LDSM.16.MT88.4 R44, [R197+0x6800] ;  /* 0x00680000c52c783b */ /* 0x000fea0000004200 */
[----:B------:R1:W3:Y:S01]  /*51c0*/  MUFU.EX2 R190, R12 ;  /* 0x0000000c00be7308 */ /* 0x0002e20000000800 */
[----:B--2---:R-:W-:-:S07]  /*51d0*/  FFMA.FTZ R0, R49, UR6, -R2 ;  /* 0x0000000631007c23 */ /* 0x004fce0008010802 */
[----:B------:R2:W-:Y:S01]  /*51e0*/  MUFU.EX2 R182, R0 ;  /* 0x0000000000b67308 */ /* 0x0005e20000000800 */
[--C-:B-1----:R-:W-:Y:S01]  /*51f0*/  FFMA.FTZ R12, R24, UR6, -R2.reuse ;  /* 0x00000006180c7c23 */ /* 0x102fe20008010802 */
[----:B---3--:R-:W-:Y:S01]  /*5200*/  F2FP.BF16.F32.PACK_AB R14, R190, R188 ;  /* 0x000000bcbe0e723e */ /* 0x008fe200000010ff */
[----:B------:R-:W1:Y:S05]  /*5210*/  LDSM.16.MT88.4 R24, [R199+0x6000] ;  /* 0x00600000c718783b */ /* 0x000e6a0000004200 */
[----:B------:R3:W4:Y:S01]  /*5220*/  MUFU.EX2 R180, R12 ;  /* 0x0000000c00b47308 */ /* 0x0007220000000800 */
[----:B--2---:R-:W-:Y:S02]  /*5230*/  FFMA.FTZ R0, R51, UR6, -R2 ;  /* 0x0000000633007c23 */ /* 0x004fe40008010802 */
[----:B------:R-:W-:Y:S05]  /*5240*/  LDSM.16.MT88.4 R48, [R199+0x6800] ;  /* 0x00680000c730783b */ /* 0x000fea0000004200 */
[----:B------:R2:W5:Y:S01]  /*5250*/  MUFU.EX2 R184, R0 ;  /* 0x0000000000b87308 */ /* 0x0005620000000800 */
[----:B---3--:R-:W-:-:S02]  /*5260*/  F2FP.BF16.F32.PACK_AB R12, R187, R189 ;  /* 0x000000bdbb0c723e */ /* 0x008fc400000010ff */
[----:B----4-:R-:W-:Y:S02]  /*5270*/  F2FP.BF16.F32.PACK_AB R13, R179, R180 ;  /* 0x000000b4b30d723e */ /* 0x010fe400000010ff */
[----:B--2---:R-:W-:Y:S01]  /*5280*/  FSEL R0, R4, RZ, P0 ;  /* 0x000000ff04007208 */ /* 0x004fe20000000000 */
[----:B------:R-:W-:Y:S01]  /*5290*/  FFMA.FTZ R4, R37, UR6, -R6 ;  /* 0x0000000625047c23 */ /* 0x000fe20008010806 */
[----:B-----5:R-:W-:-:S03]  /*52a0*/  F2FP.BF16.F32.PACK_AB R15, R184, R182 ;  /* 0x000000b6b80f723e */ /* 0x020fc600000010ff */
[----:B------:R2:W-:Y:S04]  /*52b0*/  MUFU.EX2 R191, R4 ;  /* 0x0000000400bf7308 */ /* 0x0005e80000000800 */
[C---:B------:R-:W-:Y:S06]  /*52c0*/  HMMA.16816.F32.BF16 R64, R12.reuse, R32, RZ ;  /* 0x000000200c40723c */ /* 0x040fec00000418ff */
[C---:B-1----:R-:W-:Y:S06]  /*52d0*/  HMMA.16816.F32.BF16 R52, R12.reuse, R24, RZ ;  /* 0x000000180c34723c */ /* 0x042fec00000418ff */
[----:B------:R-:W-:Y:S01]  /*52e0*/  HMMA.16816.F32.BF16 R92, R12, R34, RZ ;  /* 0x000000220c5c723c */ /* 0x000fe200000418ff */
[----:B--2---:R-:W-:-:S02]  /*52f0*/  FFMA.FTZ R4, R36, UR6, -R0 ;  /* 0x0000000624047c23 */ /* 0x004fc40008010800 */
[----:B------:R-:W-:Y:S02]  /*5300*/  LDSM.16.MT88.4 R36, [R198+0x6800] ;  /* 0x00680000c624783b */ /* 0x000fe40000004200 */
[----:B------:R1:W-:Y:S01]  /*5310*/  MUFU.EX2 R172, R4 ;  /* 0x0000000400ac7308 */ /* 0x0003e20000000800 */
[C---:B------:R-:W-:Y:S06]  /*5320*/  HMMA.16816.F32.BF16 R80, R12.reuse, R22, RZ ;  /* 0x000000160c50723c */ /* 0x040fec00000418ff */
[C---:B------:R-:W-:Y:S06]  /*5330*/  HMMA.16816.F32.BF16 R60, R12.reuse, R28, RZ ;  /* 0x0000001c0c3c723c */ /* 0x040fec00000418ff */
[----:B------:R-:W-:Y:S01]  /*5340*/  HMMA.16816.F32.BF16 R84, R12, R26, RZ ;  /* 0x0000001a0c54723c */ /* 0x000fe200000418ff */
[----:B-1----:R-:W-:-:S04]  /*5350*/  FFMA.FTZ R4, R57, UR6, -R0 ;  /* 0x0000000639047c23 */ /* 0x002fc80008010800 */
[----:B------:R1:W2:Y:S02]  /*5360*/  MUFU.EX2 R170, R4 ;  /* 0x0000000400aa7308 */ /* 0x0002a40000000800 */
[----:B-1----:R-:W-:Y:S01]  /*5370*/  FFMA.FTZ R4, R59, UR6, -R0 ;  /* 0x000000063b047c23 */ /* 0x002fe20008010800 */
[----:B--2---:R-:W-:-:S05]  /*5380*/  F2FP.BF16.F32.PACK_AB R17, R170, R172 ;  /* 0x000000acaa11723e */ /* 0x004fca00000010ff */
[----:B------:R1:W-:Y:S02]  /*5390*/  MUFU.EX2 R171, R4 ;  /* 0x0000000400ab7308 */ /* 0x0003e40000000800 */
[----:B-1----:R-:W-:Y:S02]  /*53a0*/  FFMA.FTZ R4, R58, UR6, -R0 ;  /* 0x000000063a047c23 */ /* 0x002fe40008010800 */
[C---:B------:R-:W-:Y:S04]  /*53b0*/  HMMA.16816.F32.BF16 R56, R12.reuse, R20, RZ ;  /* 0x000000140c38723c */ /* 0x040fe800000418ff */
[----:B------:R1:W2:Y:S02]  /*53c0*/  MUFU.EX2 R177, R4 ;  /* 0x0000000400b17308 */ /* 0x0002a40000000800 */
[--C-:B-1----:R-:W-:Y:S01]  /*53d0*/  FFMA.FTZ R4, R76, UR6, -R3.reuse ;  /* 0x000000064c047c23 */ /* 0x102fe20008010803 */
[----:B--2---:R-:W-:Y:S01]  /*53e0*/  F2FP.BF16.F32.PACK_AB R19, R177, R171 ;  /* 0x000000abb113723e */ /* 0x004fe200000010ff */
[----:B------:R-:W-:Y:S04]  /*53f0*/  HMMA.16816.F32.BF16 R76, R12, R30, RZ ;  /* 0x0000001e0c4c723c */ /* 0x000fe800000418ff */
[----:B------:R1:W-:Y:S02]  /*5400*/  MUFU.EX2 R178, R4 ;  /* 0x0000000400b27308 */ /* 0x0003e40000000800 */
[C---:B------:R-:W-:Y:S06]  /*5410*/  HMMA.16816.F32.BF16 R96, R16.reuse, R32, RZ ;  /* 0x000000201060723c */ /* 0x040fec00000418ff */
[C---:B------:R-:W-:Y:S06]  /*5420*/  HMMA.16816.F32.BF16 R112, R16.reuse, R34, RZ ;  /* 0x000000221070723c */ /* 0x040fec00000418ff */
[----:B------:R-:W-:Y:S01]  /*5430*/  HMMA.16816.F32.BF16 R32, R16, R20, RZ ;  /* 0x000000141020723c */ /* 0x000fe200000418ff */
[----:B-1----:R-:W-:-:S04]  /*5440*/  FFMA.FTZ R4, R75, UR6, -R3 ;  /* 0x000000064b047c23 */ /* 0x002fc80008010803 */
[----:B------:R1:W2:Y:S01]  /*5450*/  MUFU.EX2 R181, R4 ;  /* 0x0000000400b57308 */ /* 0x0002a20000000800 */
[C---:B------:R-:W-:Y:S01]  /*5460*/  HMMA.16816.F32.BF16 R124, R16.reuse, R22, RZ ;  /* 0x00000016107c723c */ /* 0x040fe200000418ff */
[----:B------:R-:W-:Y:S05]  /*5470*/  LDSM.16.MT88.4 R20, [R197+0x7000] ;  /* 0x00700000c514783b */ /* 0x000fea0000004200 */
[C---:B------:R-:W-:Y:S06]  /*5480*/  HMMA.16816.F32.BF16 R128, R16.reuse, R30, RZ ;  /* 0x0000001e1080723c */ /* 0x040fec00000418ff */
[----:B------:R-:W-:Y:S01]  /*5490*/  HMMA.16816.F32.BF16 R120, R16, R26, RZ ;  /* 0x0000001a1078723c */ /* 0x000fe200000418ff */
[----:B-1----:R-:W-:Y:S01]  /*54a0*/  FFMA.FTZ R4, R43, UR6, -R3 ;  /* 0x000000062b047c23 */ /* 0x002fe20008010803 */
[----:B--2---:R-:W-:-:S03]  /*54b0*/  F2FP.BF16.F32.PACK_AB R12, R181, R178 ;  /* 0x000000b2b50c723e */ /* 0x004fc600000010ff */
[----:B------:R1:W-:Y:S02]  /*54c0*/  MUFU.EX2 R183, R4 ;  /* 0x0000000400b77308 */ /* 0x0003e40000000800 */
[----:B-1----:R-:W-:Y:S02]  /*54d0*/  FFMA.FTZ R4, R40, UR6, -R3 ;  /* 0x0000000628047c23 */ /* 0x002fe40008010803 */
[----:B------:R-:W1:Y:S04]  /*54e0*/  LDSM.16.MT88.4 R40, [R200+0x6800] ;  /* 0x00680000c828783b */ /* 0x000e680000004200 */
[----:B------:R2:W3:Y:S02]  /*54f0*/  MUFU.EX2 R185, R4 ;  /* 0x0000000400b97308 */ /* 0x0004e40000000800 */
[----:B--2---:R-:W-:Y:S01]  /*5500*/  FFMA.FTZ R4, R90, UR6, -R2 ;  /* 0x000000065a047c23 */ /* 0x004fe20008010802 */
[----:B---3--:R-:W-:-:S05]  /*5510*/  F2FP.BF16.F32.PACK_AB R14, R185, R183 ;  /* 0x000000b7b90e723e */ /* 0x008fca00000010ff */
[----:B------:R2:W-:Y:S02]  /*5520*/  MUFU.EX2 R173, R4 ;  /* 0x0000000400ad7308 */ /* 0x0005e40000000800 */
[----:B--2---:R-:W-:-:S06]  /*5530*/  FFMA.FTZ R4, R89, UR6, -R2 ;  /* 0x0000000659047c23 */ /* 0x004fcc0008010802 */
[----:B------:R2:W3:Y:S02]  /*5540*/  MUFU.EX2 R176, R4 ;  /* 0x0000000400b07308 */ /* 0x0004e40000000800 */
[----:B--2---:R-:W-:Y:S01]  /*5550*/  FFMA.FTZ R4, R88, UR6, -R2 ;  /* 0x0000000658047c23 */ /* 0x004fe20008010802 */
[----:B---3--:R-:W-:Y:S01]  /*5560*/  F2FP.BF16.F32.PACK_AB R13, R176, R173 ;  /* 0x000000adb00d723e */ /* 0x008fe200000010ff */
[C---:B------:R-:W-:Y:S04]  /*5570*/  HMMA.16816.F32.BF16 R88, R16.reuse, R28, RZ ;  /* 0x0000001c1058723c */ /* 0x040fe800000418ff */
[----:B------:R2:W-:Y:S02]  /*5580*/  MUFU.EX2 R175, R4 ;  /* 0x0000000400af7308 */ /* 0x0005e40000000800 */
[----:B------:R-:W-:Y:S01]  /*5590*/  HMMA.16816.F32.BF16 R28, R16, R24, RZ ;  /* 0x00000018101c723c */ /* 0x000fe200000418ff */
[----:B------:R-:W-:Y:S06]  /*55a0*/  LDSM.16.MT88.4 R24, [R200+0x7000] ;  /* 0x00700000c818783b */ /* 0x000fec0000004200 */
[----:B------:R-:W-:-:S02]  /*55b0*/  F2FP.BF16.F32.PACK_AB R16, R219, R218 ;  /* 0x000000dadb10723e */ /* 0x000fc400000010ff */
[----:B------:R-:W-:Y:S01]  /*55c0*/  F2FP.BF16.F32.PACK_AB R18, R216, R217 ;  /* 0x000000d9d812723e */ /* 0x000fe200000010ff */
[----:B--2---:R-:W-:-:S04]  /*55d0*/  FFMA.FTZ R4, R101, UR6, -R2 ;  /* 0x0000000665047c23 */ /* 0x004fc80008010802 */
[----:B------:R2:W3:Y:S02]  /*55e0*/  MUFU.EX2 R174, R4 ;  /* 0x0000000400ae7308 */ /* 0x0004e40000000800 */
[--C-:B--2---:R-:W-:Y:S01]  /*55f0*/  FFMA.FTZ R4, R74, UR6, -R6.reuse ;  /* 0x000000064a047c23 */ /* 0x104fe20008010806 */
[----:B---3--:R-:W-:Y:S01]  /*5600*/  F2FP.BF16.F32.PACK_AB R15, R174, R175 ;  /* 0x000000afae0f723e */ /* 0x008fe200000010ff */
[----:B------:R-:W-:-:S04]  /*5610*/  FFMA.FTZ R6, R69, UR6, -R6 ;  /* 0x0000000645067c23 */ /* 0x000fc80008010806 */
[----:B------:R2:W-:Y:S02]  /*5620*/  MUFU.EX2 R186, R4 ;  /* 0x0000000400ba7308 */ /* 0x0005e40000000800 */
[C---:B------:R-:W-:Y:S06]  /*5630*/  HMMA.16816.F32.BF16 R116, R12.reuse, R44, R64 ;  /* 0x0000002c0c74723c */ /* 0x040fec0000041840 */
[----:B------:R-:W-:Y:S01]  /*5640*/  MUFU.EX2 R227, R6 ;  /* 0x0000000600e37308 */ /* 0x000fe20000000800 */
[C---:B-1----:R-:W-:Y:S06]  /*5650*/  HMMA.16816.F32.BF16 R108, R12.reuse, R40, R60 ;  /* 0x000000280c6c723c */ /* 0x042fec000004183c */
[----:B------:R-:W-:Y:S01]  /*5660*/  HMMA.16816.F32.BF16 R60, R12, R42, R76 ;  /* 0x0000002a0c3c723c */ /* 0x000fe2000004184c */
[----:B--2---:R-:W-:-:S04]  /*5670*/  FFMA.FTZ R4, R106, UR6, -R0 ;  /* 0x000000066a047c23 */ /* 0x004fc80008010800 */
[----:B------:R1:W-:Y:S01]  /*5680*/  MUFU.EX2 R5, R4 ;  /* 0x0000000400057308 */ /* 0x0003e20000000800 */
[C---:B------:R-:W-:Y:S06]  /*5690*/  HMMA.16816.F32.BF16 R92, R12.reuse, R46, R92 ;  /* 0x0000002e0c5c723c */ /* 0x040fec000004185c */
[----:B------:R-:W-:Y:S01]  /*56a0*/  HMMA.16816.F32.BF16 R64, R12, R38, R80 ;  /* 0x000000260c40723c */ /* 0x000fe20000041850 */
[----:B-1----:R-:W-:-:S04]  /*56b0*/  FFMA.FTZ R4, R105, UR6, -R0 ;  /* 0x0000000669047c23 */ /* 0x002fc80008010800 */
[----:B------:R1:W2:Y:S02]  /*56c0*/  MUFU.EX2 R169, R4 ;  /* 0x0000000400a97308 */ /* 0x0002a40000000800 */
[--C-:B-1----:R-:W-:Y:S01]  /*56d0*/  FFMA.FTZ R4, R104, UR6, -R0.reuse ;  /* 0x0000000668047c23 */ /* 0x102fe20008010800 */
[----:B--2---:R-:W-:Y:S01]  /*56e0*/  F2FP.BF16.F32.PACK_AB R17, R169, R5 ;  /* 0x00000005a911723e */ /* 0x004fe200000010ff */
[C---:B------:R-:W-:Y:S04]  /*56f0*/  HMMA.16816.F32.BF16 R104, R12.reuse, R36, R56 ;  /* 0x000000240c68723c */ /* 0x040fe80000041838 */
[----:B------:R1:W-:Y:S02]  /*5700*/  MUFU.EX2 R168, R4 ;  /* 0x0000000400a87308 */ /* 0x0003e40000000800 */
[----:B------:R-:W-:Y:S01]  /*5710*/  HMMA.16816.F32.BF16 R56, R12, R50, R84 ;  /* 0x000000320c38723c */ /* 0x000fe20000041854 */
[----:B-1----:R-:W-:-:S05]  /*5720*/  FFMA.FTZ R4, R102, UR6, -R0 ;  /* 0x0000000666047c23 */ /* 0x002fca0008010800 */
[----:B------:R-:W-:Y:S01]  /*5730*/  HMMA.16816.F32.BF16 R100, R12, R48, R52 ;  /* 0x000000300c64723c */ /* 0x000fe20000041834 */
[----:B------:R1:W2:Y:S02]  /*5740*/  MUFU.EX2 R167, R4 ;  /* 0x0000000400a77308 */ /* 0x0002a40000000800 */
[----:B-1----:R-:W-:Y:S01]  /*5750*/  FFMA.FTZ R4, R135, UR6, -R3 ;  /* 0x0000000687047c23 */ /* 0x002fe20008010803 */
[----:B--2---:R-:W-:-:S05]  /*5760*/  F2FP.BF16.F32.PACK_AB R19, R167, R168 ;  /* 0x000000a8a713723e */ /* 0x004fca00000010ff */
[----:B------:R1:W-:Y:S02]  /*5770*/  MUFU.EX2 R166, R4 ;  /* 0x0000000400a67308 */ /* 0x0003e40000000800 */
[C---:B------:R-:W-:Y:S06]  /*5780*/  HMMA.16816.F32.BF16 R52, R16.reuse, R44, R96 ;  /* 0x0000002c1034723c */ /* 0x040fec0000041860 */
[C---:B------:R-:W-:Y:S01]  /*5790*/  HMMA.16816.F32.BF16 R84, R16.reuse, R48, R28 ;  /* 0x000000301054723c */ /* 0x040fe2000004181c */
[----:B------:R-:W2:Y:S05]  /*57a0*/  LDSM.16.MT88.4 R28, [R198+0x7000] ;  /* 0x00700000c61c783b */ /* 0x000eaa0000004200 */
[C---:B------:R-:W-:Y:S01]  /*57b0*/  HMMA.16816.F32.BF16 R76, R16.reuse, R36, R32 ;  /* 0x00000024104c723c */ /* 0x040fe20000041820 */
[--C-:B-1----:R-:W-:Y:S01]  /*57c0*/  FFMA.FTZ R4, R133, UR6, -R3.reuse ;  /* 0x0000000685047c23 */ /* 0x102fe20008010803 */
[----:B------:R-:W1:Y:S03]  /*57d0*/  LDSM.16.MT88.4 R32, [R199+0x7000] ;  /* 0x00700000c720783b */ /* 0x000e660000004200 */
[----:B------:R3:W4:Y:S01]  /*57e0*/  MUFU.EX2 R165, R4 ;  /* 0x0000000400a57308 */ /* 0x0007220000000800 */
[C---:B------:R-:W-:Y:S01]  /*57f0*/  HMMA.16816.F32.BF16 R96, R16.reuse, R40, R88 ;  /* 0x000000281060723c */ /* 0x040fe20000041858 */
[----:B------:R-:W-:Y:S05]  /*5800*/  LDSM.16.MT88.4 R88, [R197+0x7800] ;  /* 0x00780000c558783b */ /* 0x000fea0000004200 */
[C---:B------:R-:W-:Y:S06]  /*5810*/  HMMA.16816.F32.BF16 R44, R16.reuse, R46, R112 ;  /* 0x0000002e102c723c */ /* 0x040fec0000041870 */
[----:B------:R-:W-:Y:S01]  /*5820*/  HMMA.16816.F32.BF16 R40, R16, R42, R128 ;  /* 0x0000002a1028723c */ /* 0x000fe20000041880 */
[----:B---3--:R-:W-:Y:S01]  /*5830*/  FFMA.FTZ R4, R132, UR6, -R3 ;  /* 0x0000000684047c23 */ /* 0x008fe20008010803 */
[----:B----4-:R-:W-:-:S04]  /*5840*/  F2FP.BF16.F32.PACK_AB R12, R165, R166 ;  /* 0x000000a6a50c723e */ /* 0x010fc800000010ff */
[C---:B------:R-:W-:Y:S01]  /*5850*/  HMMA.16816.F32.BF16 R36, R16.reuse, R38, R124 ;  /* 0x000000261024723c */ /* 0x040fe2000004187c */
[----:B------:R3:W-:Y:S05]  /*5860*/  MUFU.EX2 R164, R4 ;  /* 0x0000000400a47308 */ /* 0x0007ea0000000800 */
[----:B------:R-:W-:Y:S01]  /*5870*/  HMMA.16816.F32.BF16 R48, R16, R50, R120 ;  /* 0x000000321030723c */ /* 0x000fe20000041878 */
[----:B------:R-:W-:Y:S06]  /*5880*/  LDSM.16.MT88.4 R120, [R198+0x7800] ;  /* 0x00780000c678783b */ /* 0x000fec0000004200 */
[----:B------:R-:W-:-:S02]  /*5890*/  F2FP.BF16.F32.PACK_AB R16, R195, R215 ;  /* 0x000000d7c310723e */ /* 0x000fc400000010ff */
[----:B------:R-:W-:Y:S01]  /*58a0*/  F2FP.BF16.F32.PACK_AB R18, R212, R194 ;  /* 0x000000c2d412723e */ /* 0x000fe200000010ff */
[----:B---3--:R-:W-:-:S04]  /*58b0*/  FFMA.FTZ R4, R134, UR6, -R3 ;  /* 0x0000000686047c23 */ /* 0x008fc80008010803 */
[----:B------:R3:W4:Y:S02]  /*58c0*/  MUFU.EX2 R163, R4 ;  /* 0x0000000400a37308 */ /* 0x0007240000000800 */
[----:B---3--:R-:W-:Y:S01]  /*58d0*/  FFMA.FTZ R4, R139, UR6, -R2 ;  /* 0x000000068b047c23 */ /* 0x008fe20008010802 */
[----:B----4-:R-:W-:-:S05]  /*58e0*/  F2FP.BF16.F32.PACK_AB R14, R163, R164 ;  /* 0x000000a4a30e723e */ /* 0x010fca00000010ff */
[----:B------:R3:W-:Y:S02]  /*58f0*/  MUFU.EX2 R162, R4 ;  /* 0x0000000400a27308 */ /* 0x0007e40000000800 */
[----:B---3--:R-:W-:Y:S01]  /*5900*/  FFMA.FTZ R4, R136, UR6, -R2 ;  /* 0x0000000688047c23 */ /* 0x008fe20008010802 */
[----:B------:R-:W-:-:S05]  /*5910*/  F2FP.BF16.F32.PACK_AB R136, R191, R214 ;  /* 0x000000d6bf88723e */ /* 0x000fca00000010ff */
        /* <DEDUP_REMOVED lines=10> */
[C---:B------:R-:W-:Y:S06]  /*59c0*/  HMMA.16816.F32.BF16 R80, R12.reuse, R20, R116 ;  /* 0x000000140c50723c */ /* 0x040fec0000041874 */
[C---:B--2---:R-:W-:Y:S01]  /*59d0*/  HMMA.16816.F32.BF16 R116, R12.reuse, R28, R104 ;  /* 0x0000001c0c74723c */ /* 0x044fe20000041868 */
[----:B------:R-:W2:Y:S05]  /*59e0*/  LDSM.16.MT88.4 R104, [R200+0x7800] ;  /* 0x00780000c868783b */ /* 0x000eaa0000004200 */
[----:B------:R-:W-:Y:S01]  /*59f0*/  HMMA.16816.F32.BF16 R108, R12, R24, R108 ;  /* 0x000000180c6c723c */ /* 0x000fe2000004186c */
[----:B---3--:R-:W-:-:S04]  /*5a00*/  FFMA.FTZ R4, R147, UR6, -R0 ;  /* 0x0000000693047c23 */ /* 0x008fc80008010800 */
[----:B------:R3:W4:Y:S01]  /*5a10*/  MUFU.EX2 R157, R4 ;  /* 0x00000004009d7308 */ /* 0x0007220000000800 */
[C---:B-1----:R-:W-:Y:S06]  /*5a20*/  HMMA.16816.F32.BF16 R132, R12.reuse, R32, R100 ;  /* 0x000000200c84723c */ /* 0x042fec0000041864 */
[C---:B------:R-:W-:Y:S06]  /*5a30*/  HMMA.16816.F32.BF16 R92, R12.reuse, R22, R92 ;  /* 0x000000160c5c723c */ /* 0x040fec000004185c */
[----:B------:R-:W-:Y:S01]  /*5a40*/  HMMA.16816.F32.BF16 R60, R12, R26, R60 ;  /* 0x0000001a0c3c723c */ /* 0x000fe2000004183c */
[----:B---3--:R-:W-:Y:S01]  /*5a50*/  FFMA.FTZ R4, R148, UR6, -R0 ;  /* 0x0000000694047c23 */ /* 0x008fe20008010800 */
[----:B----4-:R-:W-:-:S04]  /*5a60*/  F2FP.BF16.F32.PACK_AB R17, R157, R158 ;  /* 0x0000009e9d11723e */ /* 0x010fc800000010ff */
[C---:B------:R-:W-:Y:S01]  /*5a70*/  HMMA.16816.F32.BF16 R64, R12.reuse, R30, R64 ;  /* 0x0000001e0c40723c */ /* 0x040fe20000041840 */
[----:B------:R1:W-:Y:S05]  /*5a80*/  MUFU.EX2 R150, R4 ;  /* 0x0000000400967308 */ /* 0x0003ea0000000800 */
[----:B------:R-:W-:Y:S01]  /*5a90*/  HMMA.16816.F32.BF16 R56, R12, R34, R56 ;  /* 0x000000220c38723c */ /* 0x000fe20000041838 */
[----:B------:R-:W3:Y:S01]  /*5aa0*/  LDSM.16.MT88.4 R12, [R199+0x7800] ;  /* 0x00780000c70c783b */ /* 0x000ee20000004200 */
[----:B-1----:R-:W-:-:S04]  /*5ab0*/  FFMA.FTZ R4, R146, UR6, -R0 ;  /* 0x0000000692047c23 */ /* 0x002fc80008010800 */
[----:B------:R1:W4:Y:S02]  /*5ac0*/  MUFU.EX2 R148, R4 ;  /* 0x0000000400947308 */ /* 0x0003240000000800 */
[----:B-1----:R-:W-:Y:S01]  /*5ad0*/  FFMA.FTZ R4, R141, UR6, -R0 ;  /* 0x000000068d047c23 */ /* 0x002fe20008010800 */
[----:B----4-:R-:W-:-:S05]  /*5ae0*/  F2FP.BF16.F32.PACK_AB R19, R148, R150 ;  /* 0x000000969413723e */ /* 0x010fca00000010ff */
[----:B------:R1:W-:Y:S02]  /*5af0*/  MUFU.EX2 R147, R4 ;  /* 0x0000000400937308 */ /* 0x0003e40000000800 */
[C---:B------:R-:W-:Y:S06]  /*5b00*/  HMMA.16816.F32.BF16 R52, R16.reuse, R20, R52 ;  /* 0x000000141034723c */ /* 0x040fec0000041834 */
[C---:B------:R-:W-:Y:S06]  /*5b10*/  HMMA.16816.F32.BF16 R96, R16.reuse, R24, R96 ;  /* 0x000000181060723c */ /* 0x040fec0000041860 */
[----:B------:R-:W-:Y:S01]  /*5b20*/  HMMA.16816.F32.BF16 R112, R16, R28, R76 ;  /* 0x0000001c1070723c */ /* 0x000fe2000004184c */
[----:B-1----:R-:W-:-:S04]  /*5b30*/  FFMA.FTZ R4, R140, UR6, -R0 ;  /* 0x000000068c047c23 */ /* 0x002fc80008010800 */
[----:B------:R1:W4:Y:S01]  /*5b40*/  MUFU.EX2 R146, R4 ;  /* 0x0000000400927308 */ /* 0x0003220000000800 */
[C---:B------:R-:W-:Y:S06]  /*5b50*/  HMMA.16816.F32.BF16 R44, R16.reuse, R22, R44 ;  /* 0x00000016102c723c */ /* 0x040fec000004182c */
[C---:B------:R-:W-:Y:S06]  /*5b60*/  HMMA.16816.F32.BF16 R40, R16.reuse, R26, R40 ;  /* 0x0000001a1028723c */ /* 0x040fec0000041828 */
[----:B------:R-:W-:Y:S01]  /*5b70*/  HMMA.16816.F32.BF16 R28, R16, R30, R36 ;  /* 0x0000001e101c723c */ /* 0x000fe20000041824 */
[----:B-1----:R-:W-:Y:S01]  /*5b80*/  FFMA.FTZ R4, R145, UR6, -R3 ;  /* 0x0000000691047c23 */ /* 0x002fe20008010803 */
[----:B----4-:R-:W-:-:S04]  /*5b90*/  F2FP.BF16.F32.PACK_AB R137, R146, R147 ;  /* 0x000000939289723e */ /* 0x010fc800000010ff */
[C---:B------:R-:W-:Y:S01]  /*5ba0*/  HMMA.16816.F32.BF16 R128, R16.reuse, R32, R84 ;  /* 0x000000201080723c */ /* 0x040fe20000041854 */
[----:B------:R1:W-:Y:S05]  /*5bb0*/  MUFU.EX2 R75, R4 ;  /* 0x00000004004b7308 */ /* 0x0003ea0000000800 */
[----:B------:R-:W-:Y:S01]  /*5bc0*/  HMMA.16816.F32.BF16 R16, R16, R34, R48 ;  /* 0x000000221010723c */ /* 0x000fe20000041830 */
[----:B-1----:R-:W-:-:S04]  /*5bd0*/  FFMA.FTZ R4, R144, UR6, -R3 ;  /* 0x0000000690047c23 */ /* 0x002fc80008010803 */
[----:B------:R1:W4:Y:S02]  /*5be0*/  MUFU.EX2 R74, R4 ;  /* 0x00000004004a7308 */ /* 0x0003240000000800 */
[--C-:B-1----:R-:W-:Y:S01]  /*5bf0*/  FFMA.FTZ R4, R143, UR6, -R3.reuse ;  /* 0x000000068f047c23 */ /* 0x102fe20008010803 */
[----:B------:R-:W-:Y:S01]  /*5c00*/  FFMA.FTZ R3, R142, UR6, -R3 ;  /* 0x000000068e037c23 */ /* 0x000fe20008010803 */
[----:B----4-:R-:W-:-:S04]  /*5c10*/  F2FP.BF16.F32.PACK_AB R140, R74, R75 ;  /* 0x0000004b4a8c723e */ /* 0x010fc800000010ff */
[----:B------:R1:W-:Y:S08]  /*5c20*/  MUFU.EX2 R69, R4 ;  /* 0x0000000400457308 */ /* 0x0003f00000000800 */
[----:B------:R4:W5:Y:S01]  /*5c30*/  MUFU.EX2 R229, R3 ;  /* 0x0000000300e57308 */ /* 0x0009620000000800 */
[----:B-1----:R-:W-:-:S04]  /*5c40*/  FADD.FTZ R4, R180, R179 ;  /* 0x000000b3b4047221 */ /* 0x002fc80000010000 */
[----:B------:R-:W-:Y:S01]  /*5c50*/  FADD.FTZ R4, R182, R4 ;  /* 0x00000004b6047221 */ /* 0x000fe20000010000 */
[----:B----4-:R-:W-:-:S03]  /*5c60*/  FFMA.FTZ R3, R153, UR6, -R2 ;  /* 0x0000000699037c23 */ /* 0x010fc60008010802 */
[----:B------:R-:W-:Y:S01]  /*5c70*/  FADD.FTZ R4, R184, R4 ;  /* 0x00000004b8047221 */ /* 0x000fe20000010000 */
[----:B-----5:R-:W-:Y:S01]  /*5c80*/  F2FP.BF16.F32.PACK_AB R142, R229, R69 ;  /* 0x00000045e58e723e */ /* 0x020fe200000010ff */
[----:B------:R1:W-:Y:S02]  /*5c90*/  MUFU.EX2 R21, R3 ;  /* 0x0000000300157308 */ /* 0x0003e40000000800 */
[----:B------:R-:W-:-:S04]  /*5ca0*/  FADD.FTZ R4, R173, R4 ;  /* 0x00000004ad047221 */ /* 0x000fc80000010000 */
[----:B------:R-:W-:Y:S01]  /*5cb0*/  FADD.FTZ R4, R176, R4 ;  /* 0x00000004b0047221 */ /* 0x000fe20000010000 */
        /* <DEDUP_REMOVED lines=9> */
[--C-:B----4-:R-:W-:Y:S01]  /*5d50*/  FFMA.FTZ R2, R156, UR6, -R0.reuse ;  /* 0x000000069c027c23 */ /* 0x110fe20008010800 */
[----:B------:R-:W-:Y:S02]  /*5d60*/  FFMA.FTZ R0, R155, UR6, -R0 ;  /* 0x000000069b007c23 */ /* 0x000fe40008010800 */
[----:B------:R-:W-:Y:S01]  /*5d70*/  FADD.FTZ R3, R209, R3 ;  /* 0x00000003d1037221 */ /* 0x000fe20000010000 */
[----:B-----5:R-:W-:Y:S01]  /*5d80*/  F2FP.BF16.F32.PACK_AB R143, R230, R11 ;  /* 0x0000000be68f723e */ /* 0x020fe200000010ff */
[----:B------:R1:W-:Y:S02]  /*5d90*/  MUFU.EX2 R6, R2 ;  /* 0x0000000200067308 */ /* 0x0003e40000000800 */
[----:B------:R-:W-:-:S04]  /*5da0*/  FADD.FTZ R3, R218, R3 ;  /* 0x00000003da037221 */ /* 0x000fc80000010000 */
[----:B------:R-:W-:Y:S01]  /*5db0*/  FADD.FTZ R3, R219, R3 ;  /* 0x00000003db037221 */ /* 0x000fe20000010000 */
[C---:B--2---:R-:W-:Y:S01]  /*5dc0*/  HMMA.16816.F32.BF16 R100, R140.reuse, R104, R108 ;  /* 0x000000688c64723c */ /* 0x044fe2000004186c */
[----:B------:R2:W4:Y:S05]  /*5dd0*/  MUFU.EX2 R228, R0 ;  /* 0x0000000000e47308 */ /* 0x00052a0000000800 */
[----:B------:R-:W-:Y:S01]  /*5de0*/  HMMA.16816.F32.BF16 R80, R140, R88, R80 ;  /* 0x000000588c50723c */ /* 0x000fe20000041850 */
[----:B-1----:R-:W-:-:S05]  /*5df0*/  FADD.FTZ R2, R172, R170 ;  /* 0x000000aaac027221 */ /* 0x002fca0000010000 */
[----:B------:R-:W-:Y:S01]  /*5e00*/  HMMA.16816.F32.BF16 R92, R140, R90, R92 ;  /* 0x0000005a8c5c723c */ /* 0x000fe2000004185c */
[----:B------:R-:W-:Y:S01]  /*5e10*/  FADD.FTZ R2, R171, R2 ;  /* 0x00000002ab027221 */ /* 0x000fe20000010000 */
[----:B--2---:R-:W-:-:S03]  /*5e20*/  FADD.FTZ R0, R189, R187 ;  /* 0x000000bbbd007221 */ /* 0x004fc60000010000 */
[----:B------:R-:W-:Y:S01]  /*5e30*/  FADD.FTZ R2, R177, R2 ;  /* 0x00000002b1027221 */ /* 0x000fe20000010000 */
[----:B----4-:R-:W-:Y:S01]  /*5e40*/  F2FP.BF16.F32.PACK_AB R139, R228, R6 ;  /* 0x00000006e48b723e */ /* 0x010fe200000010ff */
[C---:B------:R-:W-:Y:S01]  /*5e50*/  HMMA.16816.F32.BF16 R108, R140.reuse, R106, R60 ;  /* 0x0000006a8c6c723c */ /* 0x040fe2000004183c */
[----:B------:R-:W-:Y:S01]  /*5e60*/  FADD.FTZ R0, R188, R0 ;  /* 0x00000000bc007221 */ /* 0x000fe20000010000 */
[----:B------:R-:W-:Y:S01]  /*5e70*/  FADD.FTZ R2, R5, R2 ;  /* 0x0000000205027221 */ /* 0x000fe20000010000 */
[----:B------:R-:W-:Y:S02]  /*5e80*/  FADD.FTZ R5, R217, R3 ;  /* 0x00000003d9057221 */ /* 0x000fe40000010000 */
[----:B------:R-:W-:Y:S01]  /*5e90*/  FADD.FTZ R0, R190, R0 ;  /* 0x00000000be007221 */ /* 0x000fe20000010000 */
[----:B------:R-:W-:Y:S01]  /*5ea0*/  FADD.FTZ R2, R169, R2 ;  /* 0x00000002a9027221 */ /* 0x000fe20000010000 */
[----:B------:R-:W-:Y:S02]  /*5eb0*/  HMMA.16816.F32.BF16 R116, R140, R120, R116 ;  /* 0x000000788c74723c */ /* 0x000fe40000041874 */
[----:B------:R-:W-:Y:S01]  /*5ec0*/  FADD.FTZ R0, R178, R0 ;  /* 0x00000000b2007221 */ /* 0x000fe20000010000 */
[----:B------:R-:W-:-:S03]  /*5ed0*/  FADD.FTZ R3, R168, R2 ;  /* 0x00000002a8037221 */ /* 0x000fc60000010000 */
[----:B------:R-:W-:Y:S01]  /*5ee0*/  FADD.FTZ R0, R181, R0 ;  /* 0x00000000b5007221 */ /* 0x000fe20000010000 */
[----:B------:R-:W-:Y:S01]  /*5ef0*/  FADD.FTZ R3, R167, R3 ;  /* 0x00000003a7037221 */ /* 0x000fe20000010000 */
[----:B------:R-:W-:Y:S02]  /*5f00*/  HMMA.16816.F32.BF16 R124, R140, R122, R64 ;  /* 0x0000007a8c7c723c */ /* 0x000fe40000041840 */
        /* <DEDUP_REMOVED lines=39> */
[----:B------:R-:W-:Y:S06]  /*6180*/  HMMA.16816.F32.BF16 R112, R136, R120, R112 ;  /* 0x000000788870723c */ /* 0x000fec0000041870 */
[----:B---3--:R-:W-:Y:S06]  /*6190*/  HMMA.16816.F32.BF16 R132, R140, R12, R132 ;  /* 0x0000000c8c84723c */ /* 0x008fec0000041884 */
        /* <DEDUP_REMOVED lines=8> */
[----:B------:R-:W-:Y:S01]  /*6220*/  ULDC UR4, c[0x0][0x2d0] ;  /* 0x0000b40000047ab9 */ /* 0x000fe20000000800 */
[----:B------:R-:W-:Y:S01]  /*6230*/  VIADD R209, R226, 0xfffffffe ;  /* 0xfffffffee2d17836 */ /* 0x000fe20000000000 */
[----:B------:R-:W-:Y:S01]  /*6240*/  ISETP.GE.AND P0, PT, R244, UR4, PT ;  /* 0x00000004f4007c0c */ /* 0x000fe2000bf06270 */
[----:B------:R-:W-:-:S04]  /*6250*/  DEPBAR.LE SB0, 0x0 ;  /* 0x000080000000791a */ /* 0x000fc80000000000 */
[----:B------:R-:W-:Y:S01]  /*6260*/  SHF.R.S32.HI R6, RZ, 0x1f, R209 ;  /* 0x0000001fff067819 */ /* 0x000fe200000114d1 */
[----:B------:R-:W-:Y:S01]  /*6270*/  IMAD R0, R221, R209, RZ ;  /* 0x000000d1dd007224 */ /* 0x000fe200078e02ff */
[----:B------:R-:W-:Y:S01]  /*6280*/  BAR.SYNC.DEFER_BLOCKING 0x0 ;  /* 0x0000000000007b1d */ /* 0x000fe20000010000 */
[----:B------:R-:W-:-:S04]  /*6290*/  IMAD.WIDE.U32 R4, R224, 0x20, RZ ;  /* 0x00000020e0047825 */ /* 0x000fc800078e00ff */
[----:B------:R-:W-:-:S03]  /*62a0*/  IMAD.WIDE.U32 R2, R209, R251, R222 ;  /* 0x000000fbd1027225 */ /* 0x000fc600078e00de */
[----:B------:R-:W1:Y:S01]  /*62b0*/  @!P0 LDC.64 R16, c[0x0][0x220] ;  /* 0x00008800ff108b82 */ /* 0x000e620000000a00 */
[----:B------:R-:W-:Y:S01]  /*62c0*/  IMAD R0, R6, R251, R0 ;  /* 0x000000fb06007224 */ /* 0x000fe200078e0200 */
[----:B------:R-:W-:Y:S01]  /*62d0*/  @!P0 IADD3 R4, P2, R2, R4, RZ ;  /* 0x0000000402048210 */ /* 0x000fe20007f5e0ff */
[----:B------:R-:W-:Y:S02]  /*62e0*/  IMAD.SHL.U32 R6, R225, 0x20, RZ ;  /* 0x00000020e1067824 */ /* 0x000fe400078e00ff */
[----:B------:R-:W-:-:S03]  /*62f0*/  IMAD.IADD R3, R3, 0x1, R0 ;  /* 0x0000000103037824 */ /* 0x000fc600078e0200 */
[----:B------:R-:W2:Y:S01]  /*6300*/  @!P0 LDC.64 R14, c[0x0][0x220] ;  /* 0x00008800ff0e8b82 */ /* 0x000ea20000000a00 */
[----:B------:R-:W-:Y:S02]  /*6310*/  @!P0 IADD3 R0, P1, R220, R2, RZ ;  /* 0x00000002dc008210 */ /* 0x000fe40007f3e0ff */
[----:B------:R-:W-:-:S03]  /*6320*/  @!P0 IADD3.X R6, R3, R5, R6, P2, !PT ;  /* 0x0000000503068210 */ /* 0x000fc600017fe406 */
[----:B------:R-:W-:Y:S02]  /*6330*/  @!P0 IMAD.X R5, R250, 0x1, R3, P1 ;  /* 0x00000001fa058824 */ /* 0x000fe400008e0603 */
        /* <DEDUP_REMOVED lines=27> */
[----:B------:R-:W-:-:S03]  /*64f0*/  @!P0 LEA.HI.X R5, R2, R19, R0, 0x1, P1 ;  /* 0x0000001302058211 */ /* 0x000fc600008f0c00 */
[----:B------:R-:W-:Y:S04]  /*6500*/  @P0 STS.128 [R208+0x7800], RZ ;  /* 0x007800ffd0000388 */ /* 0x000fe80000000c00 */
[----:B------:R-:W-:Y:S01]  /*6510*/  @!PT LDS RZ, [RZ] ;  /* 0x00000000fffff984 */ /* 0x000fe20000000800 */
[----:B------:R-:W-:Y:S01]  /*6520*/  @!PT LDS RZ, [RZ] ;  /* 0x00000000fffff984 */ /* 0x000fe20000000800 */
[----:B------:R-:W-:Y:S01]  /*6530*/  @!PT LDS RZ, [RZ] ;  /* 0x00000000fffff984 */ /* 0x000fe20000000800 */
[----:B------:R3:W-:Y:S04]  /*6540*/  @!P0 LDGSTS.E.BYPASS.LTC128B.128 [R208+0x7800], desc[UR8][R4.64] ;  /* 0x0780000004d08fae */ /* 0x0007e8000b901d48 */
[----:B-1----:R-:W-:Y:S04]  /*6550*/  LDSM.16.M88.4 R16, [R196+0x4000] ;  /* 0x00400000c410783b */ /* 0x002fe80000000200 */
[----:B------:R-:W1:Y:S04]  /*6560*/  LDSM.16.M88.4 R20, [R204] ;  /* 0x00000000cc14783b */ /* 0x000e680000000200 */
[----:B------:R-:W-:Y:S04]  /*6570*/  LDSM.16.M88.4 R48, [R202+0x4000] ;  /* 0x00400000ca30783b */ /* 0x000fe80000000200 */
[----:B------:R-:W-:Y:S04]  /*6580*/  LDSM.16.M88.4 R32, [R207+0x2000] ;  /* 0x00200000cf20783b */ /* 0x000fe80000000200 */
[----:B--2---:R-:W2:Y:S04]  /*6590*/  LDSM.16.M88.4 R12, [R204+0x2000] ;  /* 0x00200000cc0c783b */ /* 0x004ea80000000200 */
[----:B------:R-:W4:Y:S04]  /*65a0*/  LDSM.16.M88.4 R44, [R196+0x4800] ;  /* 0x00480000c42c783b */ /* 0x000f280000000200 */
[----:B------:R-:W5:Y:S04]  /*65b0*/  LDSM.16.M88.4 R36, [R207] ;  /* 0x00000000cf24783b */ /* 0x000f680000000200 */
[----:B------:R-:W3:Y:S04]  /*65c0*/  LDSM.16.M88.4 R40, [R196+0x5000] ;  /* 0x00500000c428783b */ /* 0x000ee80000000200 */
[----:B------:R-:W3:Y:S04]  /*65d0*/  LDSM.16.M88.4 R56, [R196+0x5800] ;  /* 0x00580000c438783b */ /* 0x000ee80000000200 */
[----:B------:R-:W-:Y:S04]  /*65e0*/  LDSM.16.M88.4 R64, [R203] ;  /* 0x00000000cb40783b */ /* 0x000fe80000000200 */
[----:B------:R-:W3:Y:S01]  /*65f0*/  LDSM.16.M88.4 R28, [R205] ;  /* 0x00000000cd1c783b */ /* 0x000ee20000000200 */
[C---:B-1----:R-:W-:Y:S03]  /*6600*/  HMMA.16816.F32.BF16 R52, R20.reuse, R16, RZ ;  /* 0x000000101434723c */ /* 0x042fe600000418ff */
[----:B------:R-:W-:Y:S04]  /*6610*/  LDSM.16.M88.4 R60, [R201] ;  /* 0x00000000c93c783b */ /* 0x000fe80000000200 */
[----:B------:R-:W0:Y:S01]  /*6620*/  LDGDEPBAR ;  /* 0x00000000000079af */ /* 0x000e220000000000 */
[----:B------:R-:W-:Y:S06]  /*6630*/  HMMA.16816.F32.BF16 R148, R20, R18, RZ ;  /* 0x000000121494723c */ /* 0x000fec00000418ff */
[C---:B--2---:R-:W-:Y:S06]  /*6640*/  HMMA.16816.F32.BF16 R24, R12.reuse, R16, RZ ;  /* 0x000000100c18723c */ /* 0x044fec00000418ff */
[C---:B----4-:R-:W-:Y:S06]  /*6650*/  HMMA.16816.F32.BF16 R180, R12.reuse, R44, RZ ;  /* 0x0000002c0cb4723c */ /* 0x050fec00000418ff */
[----:B------:R-:W-:Y:S06]  /*6660*/  HMMA.16816.F32.BF16 R176, R12, R46, RZ ;  /* 0x0000002e0cb0723c */ /* 0x000fec00000418ff */
[----:B------:R-:W-:Y:S06]  /*6670*/  HMMA.16816.F32.BF16 R152, R20, R44, RZ ;  /* 0x0000002c1498723c */ /* 0x000fec00000418ff */
[----:B------:R-:W-:Y:S01]  /*6680*/  HMMA.16816.F32.BF16 R144, R32, R48, R24 ;  /* 0x000000302090723c */ /* 0x000fe20000041818 */
[----:B------:R-:W1:Y:S05]  /*6690*/  LDSM.16.M88.4 R24, [R205+0x2000] ;  /* 0x00200000cd18783b */ /* 0x000e6a0000000200 */
[----:B------:R-:W-:Y:S01]  /*66a0*/  HMMA.16816.F32.BF16 R192, R20, R46, RZ ;  /* 0x0000002e14c0723c */ /* 0x000fe200000418ff */
[----:B------:R-:W2:Y:S05]  /*66b0*/  LDSM.16.M88.4 R44, [R202+0x5000] ;  /* 0x00500000ca2c783b */ /* 0x000eaa0000000200 */
[----:B-----5:R-:W-:Y:S01]  /*66c0*/  HMMA.16816.F32.BF16 R76, R36, R48, R52 ;  /* 0x00000030244c723c */ /* 0x020fe20000041834 */
[----:B------:R-:W-:Y:S05]  /*66d0*/  LDSM.16.M88.4 R52, [R202+0x5800] ;  /* 0x00580000ca34783b */ /* 0x000fea0000000200 */
[C---:B---3--:R-:W-:Y:S06]  /*66e0*/  HMMA.16816.F32.BF16 R172, R12.reuse, R40, RZ ;  /* 0x000000280cac723c */ /* 0x048fec00000418ff */
[----:B------:R-:W-:Y:S06]  /*66f0*/  HMMA.16816.F32.BF16 R168, R12, R42, RZ ;  /* 0x0000002a0ca8723c */ /* 0x000fec00000418ff */
[C---:B------:R-:W-:Y:S06]  /*6700*/  HMMA.16816.F32.BF16 R184, R20.reuse, R40, RZ ;  /* 0x0000002814b8723c */ /* 0x040fec00000418ff */
[----:B------:R-:W-:Y:S01]  /*6710*/  HMMA.16816.F32.BF16 R216, R20, R42, RZ ;  /* 0x0000002a14d8723c */ /* 0x000fe200000418ff */
[----:B------:R-:W3:Y:S05]  /*6720*/  LDSM.16.M88.4 R40, [R202+0x4800] ;  /* 0x00480000ca28783b */ /* 0x000eea0000000200 */
[C---:B------:R-:W-:Y:S01]  /*6730*/  HMMA.16816.F32.BF16 R160, R12.reuse, R18, RZ ;  /* 0x000000120ca0723c */ /* 0x040fe200000418ff */
[----:B------:R-:W4:Y:S05]  /*6740*/  LDSM.16.M88.4 R16, [R206] ;  /* 0x00000000ce10783b */ /* 0x000f2a0000000200 */
[C---:B------:R-:W-:Y:S06]  /*6750*/  HMMA.16816.F32.BF16 R164, R12.reuse, R56, RZ ;  /* 0x000000380ca4723c */ /* 0x040fec00000418ff */
[----:B------:R-:W-:Y:S01]  /*6760*/  HMMA.16816.F32.BF16 R156, R12, R58, RZ ;  /* 0x0000003a0c9c723c */ /* 0x000fe200000418ff */
[----:B------:R-:W5:Y:S05]  /*6770*/  LDSM.16.M88.4 R12, [R206+0x2000] ;  /* 0x00200000ce0c783b */ /* 0x000f6a0000000200 */
[C---:B------:R-:W-:Y:S06]  /*6780*/  HMMA.16816.F32.BF16 R188, R20.reuse, R56, RZ ;  /* 0x0000003814bc723c */ /* 0x040fec00000418ff */
[----:B------:R-:W-:Y:S06]  /*6790*/  HMMA.16816.F32.BF16 R212, R20, R58, RZ ;  /* 0x0000003a14d4723c */ /* 0x000fec00000418ff */
[----:B------:R-:W-:Y:S06]  /*67a0*/  HMMA.16816.F32.BF16 R20, R36, R50, R148 ;  /* 0x000000322414723c */ /* 0x000fec0000041894 */
[-C--:B------:R-:W-:Y:S06]  /*67b0*/  HMMA.16816.F32.BF16 R76, R28, R64.reuse, R76 ;  /* 0x000000401c4c723c */ /* 0x080fec000004184c */
[----:B-1----:R-:W-:Y:S06]  /*67c0*/  HMMA.16816.F32.BF16 R56, R24, R64, R144 ;  /* 0x000000401838723c */ /* 0x002fec0000041890 */
[C---:B------:R-:W-:Y:S06]  /*67d0*/  HMMA.16816.F32.BF16 R48, R32.reuse, R50, R160 ;  /* 0x000000322030723c */ /* 0x040fec00000418a0 */
[C---:B--2---:R-:W-:Y:S06]  /*67e0*/  HMMA.16816.F32.BF16 R220, R32.reuse, R44, R172 ;  /* 0x0000002c20dc723c */ /* 0x044fec00000418ac */
[C---:B------:R-:W-:Y:S06]  /*67f0*/  HMMA.16816.F32.BF16 R172, R32.reuse, R46, R168 ;  /* 0x0000002e20ac723c */ /* 0x040fec00000418a8 */
[C---:B---3--:R-:W-:Y:S06]  /*6800*/  HMMA.16816.F32.BF16 R180, R32.reuse, R40, R180 ;  /* 0x0000002820b4723c */ /* 0x048fec00000418b4 */
[C---:B------:R-:W-:Y:S06]  /*6810*/  HMMA.16816.F32.BF16 R232, R32.reuse, R52, R164 ;  /* 0x0000003420e8723c */ /* 0x040fec00000418a4 */
[C---:B------:R-:W-:Y:S06]  /*6820*/  HMMA.16816.F32.BF16 R176, R32.reuse, R42, R176 ;  /* 0x0000002a20b0723c */ /* 0x040fec00000418b0 */
[----:B------:R-:W-:Y:S06]  /*6830*/  HMMA.16816.F32.BF16 R168, R32, R54, R156 ;  /* 0x0000003620a8723c */ /* 0x000fec000004189c */
[----:B------:R-:W-:Y:S01]  /*6840*/  HMMA.16816.F32.BF16 R32, R28, R66, R20 ;  /* 0x000000421c20723c */ /* 0x000fe20000041814 */
[----:B------:R-:W1:Y:S05]  /*6850*/  LDSM.16.M88.4 R20, [R203+0x800] ;  /* 0x00080000cb14783b */ /* 0x000e6a0000000200 */
[----:B----4-:R-:W-:Y:S06]  /*6860*/  HMMA.16816.F32.BF16 R144, R16, R60, R76 ;  /* 0x0000003c1090723c */ /* 0x010fec000004184c */
[----:B------:R-:W-:Y:S06]  /*6870*/  HMMA.16816.F32.BF16 R148, R36, R40, R152 ;  /* 0x000000282494723c */ /* 0x000fec0000041898 */
[----:B-----5:R-:W-:Y:S06]  /*6880*/  HMMA.16816.F32.BF16 R152, R12, R60, R56 ;  /* 0x0000003c0c98723c */ /* 0x020fec0000041838 */
[----:B------:R-:W-:Y:S01]  /*6890*/  HMMA.16816.F32.BF16 R64, R24, R66, R48 ;  /* 0x000000421840723c */ /* 0x000fe20000041830 */
[----:B------:R-:W2:Y:S05]  /*68a0*/  LDSM.16.M88.4 R48, [R201+0x800] ;  /* 0x00080000c930783b */ /* 0x000eaa0000000200 */
[----:B------:R-:W-:Y:S01]  /*68b0*/  HMMA.16816.F32.BF16 R76, R16, R62, R32 ;  /* 0x0000003e104c723c */ /* 0x000fe20000041820 */
[----:B------:R-:W-:Y:S01]  /*68c0*/  FMUL.FTZ R144, R144, UR10 ;  /* 0x0000000a90907c20 */ /* 0x000fe20008410000 */
[----:B------:R-:W-:Y:S01]  /*68d0*/  FMUL.FTZ R145, R145, UR10 ;  /* 0x0000000a91917c20 */ /* 0x000fe20008410000 */
[----:B------:R-:W-:Y:S01]  /*68e0*/  FMUL.FTZ R146, R146, UR10 ;  /* 0x0000000a92927c20 */ /* 0x000fe20008410000 */
[----:B------:R-:W-:Y:S01]  /*68f0*/  FMUL.FTZ R147, R147, UR10 ;  /* 0x0000000a93937c20 */ /* 0x000fe20008410000 */
[----:B------:R-:W-:Y:S01]  /*6900*/  MUFU.TANH R239, R144 ;  /* 0x0000009000ef7308 */ /* 0x000fe20000002400 */
[----:B------:R-:W3:Y:S01]  /*6910*/  LDSM.16.M88.4 R32, [R203+0x1800] ;  /* 0x00180000cb20783b */ /* 0x000ee20000000200 */
[----:B------:R-:W-:Y:S05]  /*6920*/  HMMA.16816.F32.BF16 R164, R36, R52, R188 ;  /* 0x0000003424a4723c */ /* 0x000fea00000418bc */
[----:B------:R-:W-:Y:S01]  /*6930*/  FMUL.FTZ R0, R153, UR10 ;  /* 0x0000000a99007c20 */ /* 0x000fe20008410000 */
[----:B------:R-:W4:Y:S01]  /*6940*/  MUFU.TANH R236, R145 ;  /* 0x0000009100ec7308 */ /* 0x000f220000002400 */
[----:B-1----:R-:W-:Y:S01]  /*6950*/  HMMA.16816.F32.BF16 R56, R28, R20, R148 ;  /* 0x000000141c38723c */ /* 0x002fe20000041894 */
[----:B------:R-:W-:-:S05]  /*6960*/  FMUL.FTZ R152, R152, UR10 ;  /* 0x0000000a98987c20 */ /* 0x000fca0008410000 */
[----:B------:R-:W-:Y:S01]  /*6970*/  HMMA.16816.F32.BF16 R64, R12, R62, R64 ;  /* 0x0000003e0c40723c */ /* 0x000fe20000041840 */
[----:B------:R-:W-:Y:S05]  /*6980*/  MUFU.TANH R238, R146 ;  /* 0x0000009200ee7308 */ /* 0x000fea0000002400 */
[C---:B------:R-:W-:Y:S03]  /*6990*/  HMMA.16816.F32.BF16 R184, R36.reuse, R44, R184 ;  /* 0x0000002c24b8723c */ /* 0x040fe600000418b8 */
[----:B------:R1:W5:Y:S03]  /*69a0*/  MUFU.TANH R231, R147 ;  /* 0x0000009300e77308 */ /* 0x0003660000002400 */
[C---:B------:R-:W-:Y:S05]  /*69b0*/  HMMA.16816.F32.BF16 R60, R36.reuse, R46, R216 ;  /* 0x0000002e243c723c */ /* 0x040fea00000418d8 */
[----:B------:R-:W-:Y:S01]  /*69c0*/  MUFU.TANH R237, R152 ;  /* 0x0000009800ed7308 */ /* 0x000fe20000002400 */
[----:B------:R-:W-:Y:S06]  /*69d0*/  HMMA.16816.F32.BF16 R160, R36, R54, R212 ;  /* 0x0000003624a0723c */ /* 0x000fec00000418d4 */
[----:B------:R-:W-:Y:S06]  /*69e0*/  HMMA.16816.F32.BF16 R44, R24, R20, R180 ;  /* 0x00000014182c723c */ /* 0x000fec00000418b4 */
[----:B-1----:R-:W-:Y:S01]  /*69f0*/  HMMA.16816.F32.BF16 R144, R36, R42, R192 ;  /* 0x0000002a2490723c */ /* 0x002fe200000418c0 */
[----:B------:R1:W5:Y:S01]  /*6a00*/  MUFU.TANH R192, R0 ;  /* 0x0000000000c07308 */ /* 0x0003620000002400 */
[----:B------:R-:W4:Y:S04]  /*6a10*/  LDSM.16.M88.4 R40, [R203+0x1000] ;  /* 0x00100000cb28783b */ /* 0x000f280000000200 */
[----:B--2---:R-:W-:Y:S06]  /*6a20*/  HMMA.16816.F32.BF16 R36, R16, R48, R56 ;  /* 0x000000301024723c */ /* 0x004fec0000041838 */
[----:B------:R-:W-:Y:S01]  /*6a30*/  HMMA.16816.F32.BF16 R148, R24, R22, R176 ;  /* 0x000000161894723c */ /* 0x000fe200000418b0 */
[----:B-1----:R-:W-:-:S05]  /*6a40*/  FMUL.FTZ R0, R155, UR10 ;  /* 0x0000000a9b007c20 */ /* 0x002fca0008410000 */
[----:B---3--:R-:W-:Y:S01]  /*6a50*/  HMMA.16816.F32.BF16 R156, R24, R32, R232 ;  /* 0x00000020189c723c */ /* 0x008fe200000418e8 */
[----:B------:R1:W2:Y:S05]  /*6a60*/  MUFU.TANH R190, R0 ;  /* 0x0000000000be7308 */ /* 0x0002aa0000002400 */
[----:B------:R-:W-:Y:S06]  /*6a70*/  HMMA.16816.F32.BF16 R20, R28, R22, R144 ;  /* 0x000000161c14723c */ /* 0x000fec0000041890 */
[----:B------:R-:W-:Y:S01]  /*6a80*/  FMUL.FTZ R39, R39, UR10 ;  /* 0x0000000a27277c20 */ /* 0x000fe20008410000 */
[----:B------:R-:W-:Y:S03]  /*6a90*/  HMMA.16816.F32.BF16 R144, R24, R34, R168 ;  /* 0x000000221890723c */ /* 0x000fe600000418a8 */
[----:B------:R-:W-:Y:S03]  /*6aa0*/  MUFU.TANH R169, R39 ;  /* 0x0000002700a97308 */ /* 0x000fe60000002400 */
[----:B------:R-:W-:Y:S01]  /*6ab0*/  HMMA.16816.F32.BF16 R52, R12, R48, R44 ;  /* 0x000000300c34723c */ /* 0x000fe2000004182c */
[----:B-1----:R-:W-:-:S04]  /*6ac0*/  FMUL.FTZ R0, R76, UR10 ;  /* 0x0000000a4c007c20 */ /* 0x002fc80008410000 */
[----:B------:R1:W-:Y:S01]  /*6ad0*/  MUFU.TANH R189, R0 ;  /* 0x0000000000bd7308 */ /* 0x0003e20000002400 */
[----:B----4-:R-:W-:Y:S06]  /*6ae0*/  HMMA.16816.F32.BF16 R56, R28, R42, R60 ;  /* 0x0000002a1c38723c */ /* 0x010fec000004183c */
[-C--:B------:R-:W-:Y:S01]  /*6af0*/  HMMA.16816.F32.BF16 R44, R16, R50.reuse, R20 ;  /* 0x00000032102c723c */ /* 0x080fe20000041814 */
[----:B------:R-:W3:Y:S05]  /*6b00*/  LDSM.16.M88.4 R20, [R201+0x1800] ;  /* 0x00180000c914783b */ /* 0x000eea0000000200 */
[----:B------:R-:W-:Y:S01]  /*6b10*/  HMMA.16816.F32.BF16 R48, R12, R50, R148 ;  /* 0x000000320c30723c */ /* 0x000fe20000041894 */
[----:B-1----:R-:W-:-:S05]  /*6b20*/  FMUL.FTZ R0, R77, UR10 ;  /* 0x0000000a4d007c20 */ /* 0x002fca0008410000 */
[----:B------:R-:W-:Y:S01]  /*6b30*/  FMUL.FTZ R52, R52, UR10 ;  /* 0x0000000a34347c20 */ /* 0x000fe20008410000 */
[----:B------:R-:W-:Y:S01]  /*6b40*/  FMUL.FTZ R53, R53, UR10 ;  /* 0x0000000a35357c20 */ /* 0x000fe20008410000 */
[----:B------:R-:W-:Y:S01]  /*6b50*/  FMUL.FTZ R54, R54, UR10 ;  /* 0x0000000a36367c20 */ /* 0x000fe20008410000 */
[----:B------:R1:W-:Y:S01]  /*6b60*/  MUFU.TANH R191, R0 ;  /* 0x0000000000bf7308 */ /* 0x0003e20000002400 */
[----:B------:R-:W-:Y:S01]  /*6b70*/  FMUL.FTZ R55, R55, UR10 ;  /* 0x0000000a37377c20 */ /* 0x000fe20008410000 */
[----:B------:R-:W-:Y:S06]  /*6b80*/  HMMA.16816.F32.BF16 R60, R28, R32, R164 ;  /* 0x000000201c3c723c */ /* 0x000fec00000418a4 */
[----:B------:R-:W-:Y:S01]  /*6b90*/  MUFU.TANH R155, R52 ;  /* 0x00000034009b7308 */ /* 0x000fe20000002400 */
[----:B------:R-:W-:Y:S01]  /*6ba0*/  FMUL.FTZ R45, R45, UR10 ;  /* 0x0000000a2d2d7c20 */ /* 0x000fe20008410000 */
[----:B------:R-:W-:Y:S01]  /*6bb0*/  FMUL.FTZ R44, R44, UR10 ;  /* 0x0000000a2c2c7c20 */ /* 0x000fe20008410000 */
[----:B------:R-:W-:Y:S01]  /*6bc0*/  FMUL.FTZ R46, R46, UR10 ;  /* 0x0000000a2e2e7c20 */ /* 0x000fe20008410000 */
[----:B------:R-:W-:-:S04]  /*6bd0*/  FMUL.FTZ R47, R47, UR10 ;  /* 0x0000000a2f2f7c20 */ /* 0x000fc80008410000 */
[----:B------:R-:W-:Y:S01]  /*6be0*/  MUFU.TANH R168, R53 ;  /* 0x0000003500a87308 */ /* 0x000fe20000002400 */
[----:B-1----:R-:W-:Y:S01]  /*6bf0*/  FMUL.FTZ R0, R78, UR10 ;  /* 0x0000000a4e007c20 */ /* 0x002fe20008410000 */
[----:B------:R-:W-:Y:S01]  /*6c00*/  FMUL.FTZ R50, R50, UR10 ;  /* 0x0000000a32327c20 */ /* 0x000fe20008410000 */
[----:B------:R-:W-:Y:S01]  /*6c10*/  FMUL.FTZ R48, R48, UR10 ;  /* 0x0000000a30307c20 */ /* 0x000fe20008410000 */
[----:B------:R-:W-:-:S04]  /*6c20*/  FMUL.FTZ R49, R49, UR10 ;  /* 0x0000000a31317c20 */ /* 0x000fc80008410000 */
[----:B------:R1:W4:Y:S01]  /*6c30*/  MUFU.TANH R188, R0 ;  /* 0x0000000000bc7308 */ /* 0x0003220000002400 */
[----:B---3--:R-:W-:Y:S07]  /*6c40*/  HMMA.16816.F32.BF16 R144, R12, R22, R144 ;  /* 0x000000160c90723c */ /* 0x008fee0000041890 */
[----:B------:R-:W-:Y:S08]  /*6c50*/  MUFU.TANH R152, R54 ;  /* 0x0000003600987308 */ /* 0x000ff00000002400 */
[----:B------:R3:W-:Y:S01]  /*6c60*/  MUFU.TANH R153, R55 ;  /* 0x0000003700997308 */ /* 0x0007e20000002400 */
[----:B-1----:R-:W-:-:S02]  /*6c70*/  FMUL.FTZ R0, R79, UR10 ;  /* 0x0000000a4f007c20 */ /* 0x002fc40008410000 */
[----:B------:R-:W-:Y:S05]  /*6c80*/  HMMA.16816.F32.BF16 R76, R24, R42, R172 ;  /* 0x0000002a184c723c */ /* 0x000fea00000418ac */
[----:B------:R1:W-:Y:S01]  /*6c90*/  MUFU.TANH R182, R0 ;  /* 0x0000000000b67308 */ /* 0x0003e20000002400 */
[----:B------:R-:W-:Y:S01]  /*6ca0*/  FMUL.FTZ R144, R144, UR10 ;  /* 0x0000000a90907c20 */ /* 0x000fe20008410000 */
[----:B------:R-:W-:Y:S01]  /*6cb0*/  FMUL.FTZ R146, R146, UR10 ;  /* 0x0000000a92927c20 */ /* 0x000fe20008410000 */
[----:B------:R-:W-:Y:S01]  /*6cc0*/  FMUL.FTZ R145, R145, UR10 ;  /* 0x0000000a91917c20 */ /* 0x000fe20008410000 */
[----:B------:R-:W-:-:S04]  /*6cd0*/  FMUL.FTZ R147, R147, UR10 ;  /* 0x0000000a93937c20 */ /* 0x000fc80008410000 */
[----:B------:R-:W-:Y:S01]  /*6ce0*/  MUFU.TANH R148, R45 ;  /* 0x0000002d00947308 */ /* 0x000fe20000002400 */
[----:B---3--:R-:W-:Y:S07]  /*6cf0*/  HMMA.16816.F32.BF16 R52, R28, R34, R160 ;  /* 0x000000221c34723c */ /* 0x008fee00000418a0 */
[----:B------:R-:W-:Y:S01]  /*6d00*/  MUFU.TANH R75, R44 ;  /* 0x0000002c004b7308 */ /* 0x000fe20000002400 */
[----:B-1----:R-:W-:-:S07]  /*6d10*/  FMUL.FTZ R0, R64, UR10 ;  /* 0x0000000a40007c20 */ /* 0x002fce0008410000 */
[----:B------:R1:W3:Y:S08]  /*6d20*/  MUFU.TANH R180, R0 ;  /* 0x0000000000b47308 */ /* 0x0002f00000002400 */
[----:B------:R-:W-:Y:S01]  /*6d30*/  MUFU.TANH R69, R46 ;  /* 0x0000002e00457308 */ /* 0x000fe20000002400 */
[----:B------:R-:W-:Y:S07]  /*6d40*/  HMMA.16816.F32.BF16 R52, R16, R22, R52 ;  /* 0x000000161034723c */ /* 0x000fee0000041834 */
[----:B------:R-:W-:Y:S01]  /*6d50*/  MUFU.TANH R74, R47 ;  /* 0x0000002f004a7308 */ /* 0x000fe20000002400 */
[----:B-1----:R-:W-:-:S07]  /*6d60*/  FMUL.FTZ R0, R65, UR10 ;  /* 0x0000000a41007c20 */ /* 0x002fce0008410000 */
[----:B------:R1:W-:Y:S02]  /*6d70*/  MUFU.TANH R181, R0 ;  /* 0x0000000000b57308 */ /* 0x0003e40000002400 */
[----:B-1----:R-:W-:-:S06]  /*6d80*/  FMUL.FTZ R0, R66, UR10 ;  /* 0x0000000a42007c20 */ /* 0x002fcc0008410000 */
[----:B------:R1:W3:Y:S02]  /*6d90*/  MUFU.TANH R177, R0 ;  /* 0x0000000000b17308 */ /* 0x0002e40000002400 */
[----:B-1----:R-:W-:Y:S02]  /*6da0*/  FMUL.FTZ R0, R67, UR10 ;  /* 0x0000000a43007c20 */ /* 0x002fe40008410000 */
[----:B------:R-:W-:Y:S01]  /*6db0*/  HMMA.16816.F32.BF16 R64, R24, R40, R220 ;  /* 0x000000281840723c */ /* 0x000fe200000418dc */
[----:B------:R-:W1:Y:S03]  /*6dc0*/  LDSM.16.M88.4 R24, [R201+0x1000] ;  /* 0x00100000c918783b */ /* 0x000e660000000200 */
[----:B------:R5:W3:Y:S01]  /*6dd0*/  MUFU.TANH R178, R0 ;  /* 0x0000000000b27308 */ /* 0x000ae20000002400 */
[----:B------:R-:W-:-:S04]  /*6de0*/  DEPBAR.LE SB0, 0x0 ;  /* 0x000080000000791a */ /* 0x000fc80000000000 */
[----:B-----5:R-:W-:-:S04]  /*6df0*/  FMUL.FTZ R0, R36, UR10 ;  /* 0x0000000a24007c20 */ /* 0x020fc80008410000 */
[----:B------:R5:W-:Y:S02]  /*6e00*/  MUFU.TANH R176, R0 ;  /* 0x0000000000b07308 */ /* 0x000be40000002400 */
[----:B-----5:R-:W-:-:S09]  /*6e10*/  FMUL.FTZ R0, R37, UR10 ;  /* 0x0000000a25007c20 */ /* 0x020fd20008410000 */
[----:B-1----:R-:W-:Y:S01]  /*6e20*/  HMMA.16816.F32.BF16 R32, R12, R24, R64 ;  /* 0x000000180c20723c */ /* 0x002fe20000041840 */
[----:B------:R-:W-:Y:S08]  /*6e30*/  MUFU.TANH R64, R50 ;  /* 0x0000003200407308 */ /* 0x000ff00000002400 */
[----:B------:R1:W-:Y:S08]  /*6e40*/  MUFU.TANH R179, R0 ;  /* 0x0000000000b37308 */ /* 0x0003f00000002400 */
[----:B------:R-:W-:Y:S07]  /*6e50*/  MUFU.TANH R66, R48 ;  /* 0x0000003000427308 */ /* 0x000fee0000002400 */
[----:B------:R-:W-:Y:S01]  /*6e60*/  FMUL.FTZ R5, R32, UR10 ;  /* 0x0000000a20057c20 */ /* 0x000fe20008410000 */
[----:B------:R-:W-:Y:S01]  /*6e70*/  FMUL.FTZ R4, R33, UR10 ;  /* 0x0000000a21047c20 */ /* 0x000fe20008410000 */
[----:B-1----:R-:W-:Y:S01]  /*6e80*/  FMUL.FTZ R0, R38, UR10 ;  /* 0x0000000a26007c20 */ /* 0x002fe20008410000 */
[----:B------:R-:W-:Y:S01]  /*6e90*/  FMUL.FTZ R6, R34, UR10 ;  /* 0x0000000a22067c20 */ /* 0x000fe20008410000 */
[----:B------:R-:W-:Y:S01]  /*6ea0*/  HMMA.16816.F32.BF16 R36, R28, R40, R184 ;  /* 0x000000281c24723c */ /* 0x000fe200000418b8 */
[----:B------:R-:W-:Y:S01]  /*6eb0*/  MUFU.TANH R50, R4 ;  /* 0x0000000400327308 */ /* 0x000fe20000002400 */
[----:B------:R-:W-:-:S04]  /*6ec0*/  FMUL.FTZ R11, R35, UR10 ;  /* 0x0000000a230b7c20 */ /* 0x000fc80008410000 */
[C---:B------:R-:W-:Y:S03]  /*6ed0*/  HMMA.16816.F32.BF16 R28, R12.reuse, R26, R76 ;  /* 0x0000001a0c1c723c */ /* 0x040fe6000004184c */
[----:B------:R1:W5:Y:S03]  /*6ee0*/  MUFU.TANH R172, R0 ;  /* 0x0000000000ac7308 */ /* 0x0003660000002400 */
[-C--:B------:R-:W-:Y:S05]  /*6ef0*/  HMMA.16816.F32.BF16 R40, R12, R20.reuse, R156 ;  /* 0x000000140c28723c */ /* 0x080fea000004189c */
[----:B------:R-:W-:Y:S01]  /*6f00*/  MUFU.TANH R48, R11 ;  /* 0x0000000b00307308 */ /* 0x000fe20000002400 */
[C---:B------:R-:W-:Y:S06]  /*6f10*/  HMMA.16816.F32.BF16 R12, R16.reuse, R20, R60 ;  /* 0x00000014100c723c */ /* 0x040fec000004183c */
[----:B------:R-:W-:Y:S01]  /*6f20*/  HMMA.16816.F32.BF16 R36, R16, R24, R36 ;  /* 0x000000181024723c */ /* 0x000fe20000041824 */
[----:B------:R-:W5:Y:S01]  /*6f30*/  MUFU.TANH R67, R49 ;  /* 0x0000003100437308 */ /* 0x000f620000002400 */
[----:B-1----:R-:W-:Y:S01]  /*6f40*/  FMUL.FTZ R0, R51, UR10 ;  /* 0x0000000a33007c20 */ /* 0x002fe20008410000 */
[----:B------:R-:W-:-:S03]  /*6f50*/  FMUL.FTZ R62, R154, UR10 ;  /* 0x0000000a9a3e7c20 */ /* 0x000fc60008410000 */
[----:B------:R-:W-:Y:S01]  /*6f60*/  HMMA.16816.F32.BF16 R24, R16, R26, R56 ;  /* 0x0000001a1018723c */ /* 0x000fe20000041838 */
[----:B------:R-:W-:Y:S01]  /*6f70*/  FMUL.FTZ R23, R31, UR10 ;  /* 0x0000000a1f177c20 */ /* 0x000fe20008410000 */
[----:B------:R-:W-:Y:S01]  /*6f80*/  FMUL.FTZ R29, R29, UR10 ;  /* 0x0000000a1d1d7c20 */ /* 0x000fe20008410000 */
[----:B------:R1:W5:Y:S01]  /*6f90*/  MUFU.TANH R65, R0 ;  /* 0x0000000000417308 */ /* 0x0003620000002400 */
[----:B------:R-:W-:Y:S02]  /*6fa0*/  FMUL.FTZ R28, R28, UR10 ;  /* 0x0000000a1c1c7c20 */ /* 0x000fe40008410000 */
[----:B------:R-:W-:Y:S01]  /*6fb0*/  FMUL.FTZ R60, R42, UR10 ;  /* 0x0000000a2a3c7c20 */ /* 0x000fe20008410000 */
[----:B------:R-:W-:Y:S01]  /*6fc0*/  FMUL.FTZ R57, R41, UR10 ;  /* 0x0000000a29397c20 */ /* 0x000fe20008410000 */
[----:B------:R-:W-:Y:S01]  /*6fd0*/  FMUL.FTZ R56, R40, UR10 ;  /* 0x0000000a28387c20 */ /* 0x000fe20008410000 */
[----:B------:R-:W-:Y:S01]  /*6fe0*/  FMUL.FTZ R17, R30, UR10 ;  /* 0x0000000a1e117c20 */ /* 0x000fe20008410000 */
[----:B------:R-:W-:Y:S01]  /*6ff0*/  FMUL.FTZ R61, R43, UR10 ;  /* 0x0000000a2b3d7c20 */ /* 0x000fe20008410000 */
[----:B------:R-:W-:Y:S01]  /*7000*/  MUFU.TANH R19, R5 ;  /* 0x0000000500137308 */ /* 0x000fe20000002400 */
[----:B------:R-:W-:Y:S01]  /*7010*/  FMUL.FTZ R22, R14, UR10 ;  /* 0x0000000a0e167c20 */ /* 0x000fe20008410000 */
[----:B------:R-:W-:Y:S01]  /*7020*/  FMUL.FTZ R46, R13, UR10 ;  /* 0x0000000a0d2e7c20 */ /* 0x000fe20008410000 */
[----:B------:R-:W-:Y:S01]  /*7030*/  FMUL.FTZ R21, R12, UR10 ;  /* 0x0000000a0c157c20 */ /* 0x000fe20008410000 */
[----:B------:R-:W-:-:S03]  /*7040*/  FMUL.FTZ R51, R15, UR10 ;  /* 0x0000000a0f337c20 */ /* 0x000fc60008410000 */
[----:B------:R-:W-:Y:S01]  /*7050*/  FMUL.FTZ R2, R37, UR10 ;  /* 0x0000000a25027c20 */ /* 0x000fe20008410000 */
[----:B------:R-:W-:Y:S01]  /*7060*/  MUFU.TANH R14, R6 ;  /* 0x00000006000e7308 */ /* 0x000fe20000002400 */
[----:B-1----:R-:W-:-:S04]  /*7070*/  FMUL.FTZ R0, R36, UR10 ;  /* 0x0000000a24007c20 */ /* 0x002fc80008410000 */
[----:B------:R-:W-:Y:S01]  /*7080*/  FMUL.FTZ R16, R24, UR10 ;  /* 0x0000000a18107c20 */ /* 0x000fe20008410000 */
[----:B------:R-:W-:Y:S01]  /*7090*/  FMUL.FTZ R26, R26, UR10 ;  /* 0x0000000a1a1a7c20 */ /* 0x000fe20008410000 */
[----:B------:R-:W-:Y:S01]  /*70a0*/  FMUL.FTZ R27, R27, UR10 ;  /* 0x0000000a1b1b7c20 */ /* 0x000fe20008410000 */
[----:B------:R1:W-:Y:S01]  /*70b0*/  MUFU.TANH R59, R0 ;  /* 0x00000000003b7308 */ /* 0x0003e20000002400 */
[----:B------:R-:W-:-:S07]  /*70c0*/  FMUL.FTZ R25, R25, UR10 ;  /* 0x0000000a19197c20 */ /* 0x000fce0008410000 */
[----:B------:R2:W-:Y:S08]  /*70d0*/  MUFU.TANH R58, R2 ;  /* 0x00000002003a7308 */ /* 0x0005f00000002400 */
[----:B------:R-:W-:Y:S01]  /*70e0*/  MUFU.TANH R47, R29 ;  /* 0x0000001d002f7308 */ /* 0x000fe20000002400 */
[----:B-1----:R-:W-:-:S07]  /*70f0*/  FMUL.FTZ R0, R38, UR10 ;  /* 0x0000000a26007c20 */ /* 0x002fce0008410000 */
[----:B------:R1:W5:Y:S01]  /*7100*/  MUFU.TANH R18, R0 ;  /* 0x0000000000127308 */ /* 0x0003620000002400 */
[----:B--2---:R-:W-:-:S07]  /*7110*/  FMUL.FTZ R2, R39, UR10 ;  /* 0x0000000a27027c20 */ /* 0x004fce0008410000 */
[----:B------:R2:W5:Y:S08]  /*7120*/  MUFU.TANH R20, R2 ;  /* 0x0000000200147308 */ /* 0x0005700000002400 */
[----:B------:R5:W-:Y:S01]  /*7130*/  MUFU.TANH R13, R28 ;  /* 0x0000001c000d7308 */ /* 0x000be20000002400 */
[----:B-1----:R-:W-:-:S04]  /*7140*/  IMAD R0, R209, 0x40, R247 ;  /* 0x00000040d1007824 */ /* 0x002fc800078e02f7 */
[----:B------:R-:W-:-:S03]  /*7150*/  VIADD R3, R0, 0x1 ;  /* 0x0000000100037836 */ /* 0x000fc60000000000 */
[----:B------:R-:W1:Y:S01]  /*7160*/  MUFU.TANH R16, R16 ;  /* 0x0000001000107308 */ /* 0x000e620000002400 */
[----:B--2---:R-:W-:Y:S01]  /*7170*/  VIADD R2, R0, 0x8 ;  /* 0x0000000800027836 */ /* 0x004fe20000000000 */
[C---:B------:R-:W-:Y:S02]  /*7180*/  ISETP.GE.AND P6, PT, R3.reuse, R7, PT ;  /* 0x000000070300720c */ /* 0x040fe40003fc6270 */
[C---:B------:R-:W-:Y:S02]  /*7190*/  ISETP.GE.AND P5, PT, R3.reuse, R8, PT ;  /* 0x000000080300720c */ /* 0x040fe40003fa6270 */
[C---:B------:R-:W-:Y:S02]  /*71a0*/  ISETP.GE.AND P4, PT, R3.reuse, R10, PT ;  /* 0x0000000a0300720c */ /* 0x040fe40003f86270 */
[----:B------:R-:W-:Y:S01]  /*71b0*/  ISETP.GE.AND P2, PT, R3, R9, PT ;  /* 0x000000090300720c */ /* 0x000fe20003f46270 */
[----:B------:R-:W2:Y:S01]  /*71c0*/  MUFU.TANH R15, R26 ;  /* 0x0000001a000f7308 */ /* 0x000ea20000002400 */
[----:B------:R-:W-:-:S02]  /*71d0*/  I2FP.F32.S32 R3, R3 ;  /* 0x0000000300037245 */ /* 0x000fc40000201400 */
[C---:B------:R-:W-:Y:S02]  /*71e0*/  ISETP.GE.AND P1, PT, R2.reuse, R7, PT ;  /* 0x000000070200720c */ /* 0x040fe40003f26270 */
[----:B------:R-:W-:Y:S01]  /*71f0*/  ISETP.GE.AND P3, PT, R2, R8, PT ;  /* 0x000000080200720c */ /* 0x000fe20003f66270 */
[CC--:B------:R-:W-:Y:S01]  /*7200*/  FFMA.FTZ R5, R3.reuse, R68.reuse, R236 ;  /* 0x0000004403057223 */ /* 0x0c0fe200000100ec */
[CC--:B------:R-:W-:Y:S01]  /*7210*/  FFMA.FTZ R4, R3.reuse, R68.reuse, R231 ;  /* 0x0000004403047223 */ /* 0x0c0fe200000100e7 */
[-C--:B------:R-:W-:Y:S01]  /*7220*/  FFMA.FTZ R6, R3, R68.reuse, R192 ;  /* 0x0000004403067223 */ /* 0x080fe200000100c0 */
[----:B------:R-:W2:Y:S02]  /*7230*/  MUFU.TANH R12, R17 ;  /* 0x00000011000c7308 */ /* 0x000ea40000002400 */
[----:B------:R-:W-:Y:S01]  /*7240*/  FSEL R31, R5, -INF , !P6 ;  /* 0xff800000051f7808 */ /* 0x000fe20007000000 */
[----:B------:R-:W-:Y:S01]  /*7250*/  FFMA.FTZ R5, R3, R68, R190 ;  /* 0x0000004403057223 */ /* 0x000fe200000100be */
[----:B------:R-:W-:Y:S01]  /*7260*/  FSEL R41, R4, -INF , !P5 ;  /* 0xff80000004297808 */ /* 0x000fe20006800000 */
[----:B------:R-:W-:Y:S01]  /*7270*/  VIADD R3, R0, 0x10 ;  /* 0x0000001000037836 */ /* 0x000fe20000000000 */
[----:B------:R-:W-:-:S02]  /*7280*/  I2FP.F32.S32 R4, R2 ;  /* 0x0000000200047245 */ /* 0x000fc40000201400 */
[----:B------:R-:W-:Y:S01]  /*7290*/  FSEL R45, R5, -INF , !P2 ;  /* 0xff800000052d7808 */ /* 0x000fe20005000000 */
[----:B------:R1:W-:Y:S01]  /*72a0*/  MUFU.TANH R24, R27 ;  /* 0x0000001b00187308 */ /* 0x0003e20000002400 */
[----:B------:R-:W-:Y:S01]  /*72b0*/  ISETP.GE.AND P6, PT, R2, R10, PT ;  /* 0x0000000a0200720c */ /* 0x000fe20003fc6270 */
[-C--:B----4-:R-:W-:Y:S01]  /*72c0*/  FFMA.FTZ R5, R4, R68.reuse, R188 ;  /* 0x0000004404057223 */ /* 0x090fe200000100bc */
[----:B------:R-:W-:Y:S01]  /*72d0*/  ISETP.GE.AND P5, PT, R2, R9, PT ;  /* 0x000000090200720c */ /* 0x000fe20003fa6270 */
[----:B------:R-:W-:Y:S01]  /*72e0*/  VIADD R2, R0, 0x9 ;  /* 0x0000000900027836 */ /* 0x000fe20000000000 */
[----:B------:R-:W-:Y:S01]  /*72f0*/  FSEL R44, R6, -INF , !P4 ;  /* 0xff800000062c7808 */ /* 0x000fe20006000000 */
[CC--:B------:R-:W-:Y:S01]  /*7300*/  FFMA.FTZ R11, R4.reuse, R68.reuse, R189 ;  /* 0x00000044040b7223 */ /* 0x0c0fe200000100bd */
[CC--:B---3--:R-:W-:Y:S01]  /*7310*/  FFMA.FTZ R6, R4.reuse, R68.reuse, R180 ;  /* 0x0000004404067223 */ /* 0x0c8fe200000100b4 */
[----:B------:R-:W-:Y:S01]  /*7320*/  FSEL R38, R5, -INF , !P3 ;  /* 0xff80000005267808 */ /* 0x000fe20005800000 */
[----:B------:R-:W-:Y:S01]  /*7330*/  FFMA.FTZ R4, R4, R68, R177 ;  /* 0x0000004404047223 */ /* 0x000fe200000100b1 */
[----:B------:R-:W-:Y:S01]  /*7340*/  I2FP.F32.S32 R5, R2 ;  /* 0x0000000200057245 */ /* 0x000fe20000201400 */
[----:B------:R3:W4:Y:S01]  /*7350*/  MUFU.TANH R49, R25 ;  /* 0x0000001900317308 */ /* 0x0007220000002400 */
[----:B------:R-:W-:-:S02]  /*7360*/  FSEL R34, R11, -INF , !P1 ;  /* 0xff8000000b227808 */ /* 0x000fc40004800000 */
[----:B------:R-:W-:Y:S01]  /*7370*/  FSEL R40, R6, -INF , !P6 ;  /* 0xff80000006287808 */ /* 0x000fe20007000000 */
[CC--:B------:R-:W-:Y:S01]  /*7380*/  FFMA.FTZ R6, R5.reuse, R68.reuse, R191 ;  /* 0x0000004405067223 */ /* 0x0c0fe200000100bf */
[C---:B------:R-:W-:Y:S01]  /*7390*/  FFMA.FTZ R11, R5.reuse, R68, R182 ;  /* 0x00000044050b7223 */ /* 0x040fe200000100b6 */
[C---:B------:R-:W-:Y:S02]  /*73a0*/  ISETP.GE.AND P4, PT, R2.reuse, R7, PT ;  /* 0x000000070200720c */ /* 0x040fe40003f86270 */
[----:B------:R-:W-:Y:S01]  /*73b0*/  ISETP.GE.AND P2, PT, R2, R8, PT ;  /* 0x000000080200720c */ /* 0x000fe20003f46270 */
[----:B------:R-:W4:Y:S01]  /*73c0*/  MUFU.TANH R23, R23 ;  /* 0x0000001700177308 */ /* 0x000f220000002400 */
[----:B------:R-:W-:Y:S02]  /*73d0*/  FSEL R42, R4, -INF , !P5 ;  /* 0xff800000042a7808 */ /* 0x000fe40006800000 */
[----:B------:R-:W-:Y:S02]  /*73e0*/  I2FP.F32.S32 R4, R3 ;  /* 0x0000000300047245 */ /* 0x000fe40000201400 */
[----:B------:R-:W-:Y:S01]  /*73f0*/  FSEL R33, R6, -INF , !P4 ;  /* 0xff80000006217808 */ /* 0x000fe20006000000 */
[----:B------:R-:W-:Y:S01]  /*7400*/  FFMA.FTZ R6, R5, R68, R181 ;  /* 0x0000004405067223 */ /* 0x000fe200000100b5 */
[----:B------:R-:W-:Y:S01]  /*7410*/  FSEL R36, R11, -INF , !P2 ;  /* 0xff8000000b247808 */ /* 0x000fe20005000000 */
[----:B------:R-:W4:Y:S01]  /*7420*/  MUFU.TANH R21, R21 ;  /* 0x0000001500157308 */ /* 0x000f220000002400 */
[----:B------:R-:W-:Y:S01]  /*7430*/  BAR.SYNC.DEFER_BLOCKING 0x0 ;  /* 0x0000000000007b1d */ /* 0x000fe20000010000 */
[----:B------:R-:W-:-:S02]  /*7440*/  ISETP.GE.AND P6, PT, R3, R7, PT ;  /* 0x000000070300720c */ /* 0x000fc40003fc6270 */
[C---:B------:R-:W-:Y:S02]  /*7450*/  ISETP.GE.AND P5, PT, R3.reuse, R8, PT ;  /* 0x000000080300720c */ /* 0x040fe40003fa6270 */
[C---:B------:R-:W-:Y:S02]  /*7460*/  ISETP.GE.AND P4, PT, R3.reuse, R10, PT ;  /* 0x0000000a0300720c */ /* 0x040fe40003f86270 */
[-C--:B------:R-:W-:Y:S01]  /*7470*/  ISETP.GE.AND P2, PT, R3, R9.reuse, PT ;  /* 0x000000090300720c */ /* 0x080fe20003f46270 */
[-C--:B------:R-:W-:Y:S01]  /*7480*/  FFMA.FTZ R3, R5, R68.reuse, R178 ;  /* 0x0000004405037223 */ /* 0x080fe200000100b2 */
[----:B-----5:R-:W-:Y:S01]  /*7490*/  FFMA.FTZ R5, R4, R68, R172 ;  /* 0x0000004404057223 */ /* 0x020fe200000100ac */
[C---:B------:R-:W-:Y:S01]  /*74a0*/  ISETP.GE.AND P1, PT, R2.reuse, R10, PT ;  /* 0x0000000a0200720c */ /* 0x040fe20003f26270 */
[----:B------:R-:W-:Y:S01]  /*74b0*/  MUFU.TANH R46, R46 ;  /* 0x0000002e002e7308 */ /* 0x000fe20000002400 */
[----:B------:R-:W-:Y:S01]  /*74c0*/  ISETP.GE.AND P3, PT, R2, R9, PT ;  /* 0x000000090200720c */ /* 0x000fe20003f66270 */
[----:B------:R-:W-:Y:S01]  /*74d0*/  VIADD R2, R0, 0x11 ;  /* 0x0000001100027836 */ /* 0x000fe20000000000 */
[----:B------:R-:W-:Y:S01]  /*74e0*/  FSEL R37, R6, -INF , !P1 ;  /* 0xff80000006257808 */ /* 0x000fe20004800000 */
[CC--:B------:R-:W-:Y:S01]  /*74f0*/  FFMA.FTZ R6, R4.reuse, R68.reuse, R176 ;  /* 0x0000004404067223 */ /* 0x0c0fe200000100b0 */
[----:B------:R-:W-:Y:S01]  /*7500*/  FSEL R156, R5, -INF , !P5 ;  /* 0xff800000059c7808 */ /* 0x000fe20006800000 */
[CC--:B------:R-:W-:Y:S01]  /*7510*/  FFMA.FTZ R5, R4.reuse, R68.reuse, R155 ;  /* 0x0000004404057223 */ /* 0x0c0fe2000001009b */
[----:B------:R-:W-:Y:S01]  /*7520*/  FSEL R39, R3, -INF , !P3 ;  /* 0xff80000003277808 */ /* 0x000fe20005800000 */
[----:B------:R-:W-:Y:S01]  /*7530*/  FFMA.FTZ R4, R4, R68, R152 ;  /* 0x0000004404047223 */ /* 0x000fe20000010098 */
[----:B------:R-:W-:-:S02]  /*7540*/  I2FP.F32.S32 R3, R2 ;  /* 0x0000000200037245 */ /* 0x000fc40000201400 */
[----:B------:R-:W-:Y:S02]  /*7550*/  FSEL R32, R6, -INF , !P6 ;  /* 0xff80000006207808 */ /* 0x000fe40007000000 */
[----:B------:R-:W-:Y:S01]  /*7560*/  FSEL R35, R5, -INF , !P4 ;  /* 0xff80000005237808 */ /* 0x000fe20006000000 */
[CC--:B------:R-:W-:Y:S01]  /*7570*/  FFMA.FTZ R5, R3.reuse, R68.reuse, R169 ;  /* 0x0000004403057223 */ /* 0x0c0fe200000100a9 */
[C---:B------:R-:W-:Y:S01]  /*7580*/  ISETP.GE.AND P1, PT, R2.reuse, R7, PT ;  /* 0x000000070200720c */ /* 0x040fe20003f26270 */
[----:B------:R-:W-:Y:S01]  /*7590*/  FFMA.FTZ R6, R3, R68, R179 ;  /* 0x0000004403067223 */ /* 0x000fe200000100b3 */
[C---:B------:R-:W-:Y:S02]  /*75a0*/  ISETP.GE.AND P3, PT, R2.reuse, R8, PT ;  /* 0x000000080200720c */ /* 0x040fe40003f66270 */
[C---:B------:R-:W-:Y:S02]  /*75b0*/  ISETP.GE.AND P6, PT, R2.reuse, R10, PT ;  /* 0x0000000a0200720c */ /* 0x040fe40003fc6270 */
[----:B------:R-:W-:Y:S01]  /*75c0*/  ISETP.GE.AND P5, PT, R2, R9, PT ;  /* 0x000000090200720c */ /* 0x000fe20003fa6270 */
[----:B------:R-:W-:Y:S01]  /*75d0*/  VIADD R2, R0, 0x18 ;  /* 0x0000001800027836 */ /* 0x000fe20000000000 */
[----:B------:R-:W-:-:S02]  /*75e0*/  FSEL R155, R5, -INF , !P3 ;  /* 0xff800000059b7808 */ /* 0x000fc40005800000 */
[----:B------:R-:W-:Y:S01]  /*75f0*/  FSEL R78, R4, -INF , !P2 ;  /* 0xff800000044e7808 */ /* 0x000fe20005000000 */
[C---:B------:R-:W-:Y:S01]  /*7600*/  FFMA.FTZ R4, R3.reuse, R68, R153 ;  /* 0x0000004403047223 */ /* 0x040fe20000010099 */
[----:B------:R-:W-:Y:S02]  /*7610*/  I2FP.F32.S32 R5, R2 ;  /* 0x0000000200057245 */ /* 0x000fe40000201400 */
        /* <DEDUP_REMOVED lines=9> */
[----:B------:R-:W-:Y:S01]  /*76b0*/  ISETP.GE.AND P3, PT, R2, R9, PT ;  /* 0x000000090200720c */ /* 0x000fe20003f66270 */
[----:B------:R-:W-:Y:S01]  /*76c0*/  VIADD R2, R0, 0x19 ;  /* 0x0000001900027836 */ /* 0x000fe20000000000 */
[----:B------:R-:W-:Y:S01]  /*76d0*/  FSEL R43, R6, -INF , !P6 ;  /* 0xff800000062b7808 */ /* 0x000fe20007000000 */
[CC--:B------:R-:W-:Y:S01]  /*76e0*/  FFMA.FTZ R6, R5.reuse, R68.reuse, R66 ;  /* 0x0000004405067223 */ /* 0x0c0fe20000010042 */
[----:B------:R-:W-:Y:S01]  /*76f0*/  FSEL R154, R4, -INF , !P2 ;  /* 0xff800000049a7808 */ /* 0x000fe20005000000 */
[----:B------:R-:W-:Y:S01]  /*7700*/  FFMA.FTZ R5, R5, R68, R64 ;  /* 0x0000004405057223 */ /* 0x000fe20000010040 */
[----:B------:R-:W-:Y:S02]  /*7710*/  I2FP.F32.S32 R4, R2 ;  /* 0x0000000200047245 */ /* 0x000fe40000201400 */
[----:B------:R-:W-:Y:S02]  /*7720*/  FSEL R29, R11, -INF , !P4 ;  /* 0xff8000000b1d7808 */ /* 0x000fe40006000000 */
[----:B------:R-:W-:Y:S01]  /*7730*/  FSEL R64, R6, -INF , !P1 ;  /* 0xff80000006407808 */ /* 0x000fe20004800000 */
[CC--:B------:R-:W-:Y:S01]  /*7740*/  FFMA.FTZ R6, R4.reuse, R68.reuse, R148 ;  /* 0x0000004404067223 */ /* 0x0c0fe20000010094 */
[----:B------:R-:W-:Y:S01]  /*7750*/  FFMA.FTZ R11, R4, R68, R74 ;  /* 0x00000044040b7223 */ /* 0x000fe2000001004a */
[----:B------:R-:W-:-:S02]  /*7760*/  ISETP.GE.AND P6, PT, R2, R7, PT ;  /* 0x000000070200720c */ /* 0x000fc40003fc6270 */
[----:B------:R-:W-:Y:S02]  /*7770*/  ISETP.GE.AND P5, PT, R2, R8, PT ;  /* 0x000000080200720c */ /* 0x000fe40003fa6270 */
[----:B------:R-:W-:Y:S01]  /*7780*/  FSEL R76, R5, -INF , !P3 ;  /* 0xff800000054c7808 */ /* 0x000fe20005800000 */
[-C--:B------:R-:W-:Y:S01]  /*7790*/  FFMA.FTZ R5, R4, R68.reuse, R67 ;  /* 0x0000004404057223 */ /* 0x080fe20000010043 */
[----:B------:R-:W-:Y:S01]  /*77a0*/  FSEL R28, R6, -INF , !P6 ;  /* 0xff800000061c7808 */ /* 0x000fe20007000000 */
[----:B------:R-:W-:Y:S01]  /*77b0*/  FFMA.FTZ R4, R4, R68, R65 ;  /* 0x0000004404047223 */ /* 0x000fe20000010041 */
[----:B------:R-:W-:Y:S02]  /*77c0*/  FSEL R151, R11, -INF , !P5 ;  /* 0xff8000000b977808 */ /* 0x000fe40006800000 */
[C---:B------:R-:W-:Y:S02]  /*77d0*/  ISETP.GE.AND P1, PT, R3.reuse, R7, PT ;  /* 0x000000070300720c */ /* 0x040fe40003f26270 */
[----:B------:R-:W-:-:S02]  /*77e0*/  ISETP.GE.AND P3, PT, R3, R8, PT ;  /* 0x000000080300720c */ /* 0x000fc40003f66270 */
[CC--:B------:R-:W-:Y:S02]  /*77f0*/  ISETP.GE.AND P6, PT, R3.reuse, R10.reuse, PT ;  /* 0x0000000a0300720c */ /* 0x0c0fe40003fc6270 */
[----:B------:R-:W-:Y:S02]  /*7800*/  ISETP.GE.AND P5, PT, R3, R9, PT ;  /* 0x000000090300720c */ /* 0x000fe40003fa6270 */
[C---:B------:R-:W-:Y:S02]  /*7810*/  ISETP.GE.AND P4, PT, R2.reuse, R10, PT ;  /* 0x0000000a0200720c */ /* 0x040fe40003f86270 */
[----:B------:R-:W-:Y:S02]  /*7820*/  I2FP.F32.S32 R3, R3 ;  /* 0x0000000300037245 */ /* 0x000fe40000201400 */
[----:B------:R-:W-:Y:S02]  /*7830*/  FSEL R74, R5, -INF , !P4 ;  /* 0xff800000054a7808 */ /* 0x000fe40006000000 */
[----:B------:R-:W-:Y:S01]  /*7840*/  ISETP.GE.AND P2, PT, R2, R9, PT ;  /* 0x000000090200720c */ /* 0x000fe20003f46270 */
[----:B------:R-:W-:Y:S01]  /*7850*/  FFMA.FTZ R5, R3, R68, R18 ;  /* 0x0000004403057223 */ /* 0x000fe20000010012 */
[----:B------:R-:W-:-:S02]  /*7860*/  VIADD R2, R0, 0x21 ;  /* 0x0000002100027836 */ /* 0x000fc40000000000 */
[-C--:B------:R-:W-:Y:S01]  /*7870*/  FFMA.FTZ R6, R3, R68.reuse, R59 ;  /* 0x0000004403067223 */ /* 0x080fe2000001003b */
[----:B------:R-:W-:Y:S01]  /*7880*/  FSEL R77, R4, -INF , !P2 ;  /* 0xff800000044d7808 */ /* 0x000fe20005000000 */
[----:B------:R-:W5:Y:S01]  /*7890*/  MUFU.TANH R18, R22 ;  /* 0x0000001600127308 */ /* 0x000f620000002400 */
[----:B------:R-:W-:Y:S01]  /*78a0*/  FSEL R166, R5, -INF , !P3 ;  /* 0xff80000005a67808 */ /* 0x000fe20005800000 */
[C---:B------:R-:W-:Y:S01]  /*78b0*/  FFMA.FTZ R5, R3.reuse, R68, R19 ;  /* 0x0000004403057223 */ /* 0x040fe20000010013 */
[----:B------:R-:W-:Y:S01]  /*78c0*/  I2FP.F32.S32 R4, R2 ;  /* 0x0000000200047245 */ /* 0x000fe20000201400 */
[-C--:B------:R-:W-:Y:S01]  /*78d0*/  FFMA.FTZ R3, R3, R68.reuse, R14 ;  /* 0x0000004403037223 */ /* 0x080fe2000001000e */
[----:B-1----:R-:W-:Y:S02]  /*78e0*/  FSEL R27, R6, -INF , !P1 ;  /* 0xff800000061b7808 */ /* 0x002fe40004800000 */
[----:B------:R-:W-:Y:S01]  /*78f0*/  FSEL R150, R5, -INF , !P6 ;  /* 0xff80000005967808 */ /* 0x000fe20007000000 */
[-C--:B------:R-:W-:Y:S01]  /*7900*/  FFMA.FTZ R6, R4, R68.reuse, R58 ;  /* 0x0000004404067223 */ /* 0x080fe2000001003a */
[----:B------:R-:W-:Y:S01]  /*7910*/  ISETP.GE.AND P4, PT, R2, R7, PT ;  /* 0x000000070200720c */ /* 0x000fe20003f86270 */
[----:B------:R-:W-:Y:S01]  /*7920*/  FFMA.FTZ R5, R4, R68, R20 ;  /* 0x0000004404057223 */ /* 0x000fe20000010014 */
[----:B------:R-:W-:Y:S01]  /*7930*/  ISETP.GE.AND P2, PT, R2, R8, PT ;  /* 0x000000080200720c */ /* 0x000fe20003f46270 */
[----:B------:R-:W-:Y:S01]  /*7940*/  FFMA.FTZ R11, R4, R68, R50 ;  /* 0x00000044040b7223 */ /* 0x000fe20000010032 */
[C---:B------:R-:W-:Y:S01]  /*7950*/  ISETP.GE.AND P1, PT, R2.reuse, R10, PT ;  /* 0x0000000a0200720c */ /* 0x040fe20003f26270 */
[----:B------:R-:W1:Y:S01]  /*7960*/  MUFU.TANH R14, R56 ;  /* 0x00000038000e7308 */ /* 0x000e620000002400 */
[----:B------:R-:W-:Y:S01]  /*7970*/  ISETP.GE.AND P3, PT, R2, R9, PT ;  /* 0x000000090200720c */ /* 0x000fe20003f66270 */
[----:B------:R-:W-:Y:S01]  /*7980*/  VIADD R2, R0, 0x28 ;  /* 0x0000002800027836 */ /* 0x000fe20000000000 */
[----:B------:R-:W-:Y:S01]  /*7990*/  FSEL R157, R3, -INF , !P5 ;  /* 0xff800000039d7808 */ /* 0x000fe20006800000 */
[----:B------:R-:W-:Y:S01]  /*79a0*/  FFMA.FTZ R3, R4, R68, R48 ;  /* 0x0000004404037223 */ /* 0x000fe20000010030 */
        /* <DEDUP_REMOVED lines=8> */
[----:B------:R-:W-:Y:S01]  /*7a30*/  MUFU.TANH R20, R57 ;  /* 0x0000003900147308 */ /* 0x000fe20000002400 */
[----:B------:R-:W-:Y:S02]  /*7a40*/  I2FP.F32.S32 R2, R2 ;  /* 0x0000000200027245 */ /* 0x000fe40000201400 */
[----:B------:R-:W-:Y:S01]  /*7a50*/  FSEL R148, R11, -INF , !P1 ;  /* 0xff8000000b947808 */ /* 0x000fe20004800000 */
[----:B------:R-:W-:Y:S01]  /*7a60*/  FMUL.FTZ R11, R54, UR10 ;  /* 0x0000000a360b7c20 */ /* 0x000fe20008410000 */
[----:B------:R-:W-:Y:S01]  /*7a70*/  FSEL R152, R3, -INF , !P3 ;  /* 0xff80000003987808 */ /* 0x000fe20005800000 */
[CC--:B------:R-:W-:Y:S01]  /*7a80*/  FFMA.FTZ R6, R2.reuse, R68.reuse, R16 ;  /* 0x0000004402067223 */ /* 0x0c0fe20000010010 */
[CC--:B--2---:R-:W-:Y:S01]  /*7a90*/  FFMA.FTZ R5, R2.reuse, R68.reuse, R15 ;  /* 0x0000004402057223 */ /* 0x0c4fe2000001000f */
[CC--:B------:R-:W-:Y:S01]  /*7aa0*/  FFMA.FTZ R13, R2.reuse, R68.reuse, R13 ;  /* 0x00000044020d7223 */ /* 0x0c0fe2000001000d */
[----:B------:R-:W-:Y:S01]  /*7ab0*/  FFMA.FTZ R12, R2, R68, R12 ;  /* 0x00000044020c7223 */ /* 0x000fe2000001000c */
[----:B------:R-:W-:Y:S01]  /*7ac0*/  VIADD R2, R0, 0x29 ;  /* 0x0000002900027836 */ /* 0x000fe20000000000 */
[----:B---3--:R-:W-:Y:S01]  /*7ad0*/  FSEL R25, R6, -INF , !P6 ;  /* 0xff80000006197808 */ /* 0x008fe20007000000 */
[----:B------:R-:W2:Y:S01]  /*7ae0*/  MUFU.TANH R15, R60 ;  /* 0x0000003c000f7308 */ /* 0x000ea20000002400 */
[----:B------:R-:W-:Y:S01]  /*7af0*/  FSEL R163, R5, -INF , !P5 ;  /* 0xff80000005a37808 */ /* 0x000fe20006800000 */
[----:B------:R-:W-:Y:S01]  /*7b00*/  FMUL.FTZ R5, R52, UR10 ;  /* 0x0000000a34057c20 */ /* 0x000fe20008410000 */
[----:B------:R-:W-:Y:S01]  /*7b10*/  ISETP.GE.AND P1, PT, R2, R7, PT ;  /* 0x000000070200720c */ /* 0x000fe20003f26270 */
[----:B------:R-:W-:Y:S01]  /*7b20*/  VIADD R3, R0, 0x31 ;  /* 0x0000003100037836 */ /* 0x000fe20000000000 */
[----:B------:R-:W-:-:S02]  /*7b30*/  ISETP.GE.AND P3, PT, R2, R8, PT ;  /* 0x000000080200720c */ /* 0x000fc40003f66270 */
[C---:B------:R-:W-:Y:S01]  /*7b40*/  ISETP.GE.AND P6, PT, R2.reuse, R10, PT ;  /* 0x0000000a0200720c */ /* 0x040fe20003fc6270 */
[----:B------:R3:W-:Y:S01]  /*7b50*/  MUFU.TANH R17, R5 ;  /* 0x0000000500117308 */ /* 0x0007e20000002400 */
[----:B------:R-:W-:Y:S02]  /*7b60*/  ISETP.GE.AND P5, PT, R2, R9, PT ;  /* 0x000000090200720c */ /* 0x000fe40003fa6270 */
[----:B------:R-:W-:Y:S02]  /*7b70*/  I2FP.F32.S32 R2, R2 ;  /* 0x0000000200027245 */ /* 0x000fe40000201400 */
[----:B------:R-:W-:Y:S02]  /*7b80*/  FSEL R149, R13, -INF , !P4 ;  /* 0xff8000000d957808 */ /* 0x000fe40006000000 */
[----:B------:R-:W-:Y:S01]  /*7b90*/  FSEL R153, R12, -INF , !P2 ;  /* 0xff8000000c997808 */ /* 0x000fe20005000000 */
[----:B----4-:R-:W-:Y:S01]  /*7ba0*/  FFMA.FTZ R6, R2, R68, R49 ;  /* 0x0000004402067223 */ /* 0x010fe20000010031 */
[C---:B------:R-:W-:Y:S01]  /*7bb0*/  ISETP.GE.AND P4, PT, R4.reuse, R7, PT ;  /* 0x000000070400720c */ /* 0x040fe20003f86270 */
[----:B------:R4:W-:Y:S01]  /*7bc0*/  MUFU.TANH R16, R11 ;  /* 0x0000000b00107308 */ /* 0x0009e20000002400 */
[----:B------:R-:W-:Y:S01]  /*7bd0*/  ISETP.GE.AND P2, PT, R4, R8, PT ;  /* 0x000000080400720c */ /* 0x000fe20003f46270 */
[-C--:B---3--:R-:W-:Y:S01]  /*7be0*/  FFMA.FTZ R5, R2, R68.reuse, R24 ;  /* 0x0000004402057223 */ /* 0x088fe20000010018 */
[----:B------:R-:W-:Y:S01]  /*7bf0*/  FSEL R24, R6, -INF , !P1 ;  /* 0xff80000006187808 */ /* 0x000fe20004800000 */
[----:B------:R-:W-:Y:S01]  /*7c00*/  FFMA.FTZ R6, R2, R68, R47 ;  /* 0x0000004402067223 */ /* 0x000fe2000001002f */
[----:B------:R-:W-:-:S03]  /*7c10*/  ISETP.GE.AND P1, PT, R4, R10, PT ;  /* 0x0000000a0400720c */ /* 0x000fc60003f26270 */
[----:B------:R-:W3:Y:S01]  /*7c20*/  MUFU.TANH R19, R61 ;  /* 0x0000003d00137308 */ /* 0x000ee20000002400 */
[----:B------:R-:W-:Y:S01]  /*7c30*/  FSEL R162, R5, -INF , !P3 ;  /* 0xff80000005a27808 */ /* 0x000fe20005800000 */
[----:B------:R-:W-:Y:S01]  /*7c40*/  FFMA.FTZ R5, R2, R68, R23 ;  /* 0x0000004402057223 */ /* 0x000fe20000010017 */
[----:B------:R-:W-:Y:S01]  /*7c50*/  ISETP.GE.AND P3, PT, R4, R9, PT ;  /* 0x000000090400720c */ /* 0x000fe20003f66270 */
[----:B------:R-:W-:Y:S01]  /*7c60*/  VIADD R2, R0, 0x38 ;  /* 0x0000003800027836 */ /* 0x000fe20000000000 */
[----:B------:R-:W-:Y:S02]  /*7c70*/  I2FP.F32.S32 R4, R4 ;  /* 0x0000000400047245 */ /* 0x000fe40000201400 */
[----:B------:R-:W-:Y:S01]  /*7c80*/  FSEL R79, R6, -INF , !P6 ;  /* 0xff800000064f7808 */ /* 0x000fe20007000000 */
[----:B------:R1:W-:Y:S01]  /*7c90*/  MUFU.TANH R12, R144 ;  /* 0x00000090000c7308 */ /* 0x0003e20000002400 */
[----:B------:R-:W-:Y:S01]  /*7ca0*/  ISETP.GE.AND P6, PT, R3, R7, PT ;  /* 0x000000070300720c */ /* 0x000fe20003fc6270 */
[CC--:B----4-:R-:W-:Y:S01]  /*7cb0*/  FFMA.FTZ R11, R4.reuse, R68.reuse, R21 ;  /* 0x00000044040b7223 */ /* 0x0d0fe20000010015 */
[----:B-----5:R-:W-:-:S04]  /*7cc0*/  FFMA.FTZ R6, R4, R68, R18 ;  /* 0x0000004404067223 */ /* 0x020fc80000010012 */
[----:B------:R-:W-:Y:S01]  /*7cd0*/  FSEL R23, R11, -INF , !P4 ;  /* 0xff8000000b177808 */ /* 0x000fe20006000000 */
[----:B------:R-:W4:Y:S01]  /*7ce0*/  MUFU.TANH R13, R146 ;  /* 0x00000092000d7308 */ /* 0x000f220000002400 */
[----:B------:R-:W-:Y:S01]  /*7cf0*/  FSEL R160, R6, -INF , !P2 ;  /* 0xff80000006a07808 */ /* 0x000fe20005000000 */
[----:B------:R-:W-:Y:S01]  /*7d00*/  FMUL.FTZ R11, R53, UR10 ;  /* 0x0000000a350b7c20 */ /* 0x000fe20008410000 */
[C---:B------:R-:W-:Y:S02]  /*7d10*/  ISETP.GE.AND P4, PT, R3.reuse, R10, PT ;  /* 0x0000000a0300720c */ /* 0x040fe40003f86270 */
[----:B------:R-:W-:-:S03]  /*7d20*/  ISETP.GE.AND P2, PT, R3, R9, PT ;  /* 0x000000090300720c */ /* 0x000fc60003f46270 */
[----:B------:R-:W5:Y:S01]  /*7d30*/  MUFU.TANH R18, R62 ;  /* 0x0000003e00127308 */ /* 0x000f620000002400 */
[----:B-1----:R-:W-:Y:S01]  /*7d40*/  FSEL R144, R5, -INF , !P5 ;  /* 0xff80000005907808 */ /* 0x002fe20006800000 */
[C---:B------:R-:W-:Y:S01]  /*7d50*/  FFMA.FTZ R5, R4.reuse, R68, R14 ;  /* 0x0000004404057223 */ /* 0x040fe2000001000e */
[----:B------:R-:W-:Y:S01]  /*7d60*/  ISETP.GE.AND P5, PT, R3, R8, PT ;  /* 0x000000080300720c */ /* 0x000fe20003fa6270 */
[-C--:B--2---:R-:W-:Y:S01]  /*7d70*/  FFMA.FTZ R4, R4, R68.reuse, R15 ;  /* 0x0000004404047223 */ /* 0x084fe2000001000f */
[----:B------:R-:W-:Y:S01]  /*7d80*/  I2FP.F32.S32 R3, R3 ;  /* 0x0000000300037245 */ /* 0x000fe20000201400 */
[----:B------:R-:W-:Y:S01]  /*7d90*/  FMUL.FTZ R14, R55, UR10 ;  /* 0x0000000a370e7c20 */ /* 0x000fe20008410000 */
[----:B------:R-:W-:Y:S01]  /*7da0*/  FSEL R161, R5, -INF , !P1 ;  /* 0xff80000005a17808 */ /* 0x000fe20004800000 */
[----:B------:R1:W2:Y:S01]  /*7db0*/  MUFU.TANH R15, R11 ;  /* 0x0000000b000f7308 */ /* 0x0002a20000002400 */
        /* <DEDUP_REMOVED lines=8> */
[----:B---3--:R-:W-:Y:S01]  /*7e40*/  FFMA.FTZ R3, R3, R68, R19 ;  /* 0x0000004403037223 */ /* 0x008fe20000010013 */
[C---:B------:R-:W-:Y:S01]  /*7e50*/  ISETP.GE.AND P6, PT, R2.reuse, R10, PT ;  /* 0x0000000a0200720c */ /* 0x040fe20003fc6270 */
[----:B------:R-:W3:Y:S01]  /*7e60*/  MUFU.TANH R14, R14 ;  /* 0x0000000e000e7308 */ /* 0x000ee20000002400 */
[----:B------:R-:W-:Y:S02]  /*7e70*/  ISETP.GE.AND P5, PT, R2, R9, PT ;  /* 0x000000090200720c */ /* 0x000fe40003fa6270 */
[----:B------:R-:W-:-:S02]  /*7e80*/  I2FP.F32.S32 R2, R2 ;  /* 0x0000000200027245 */ /* 0x000fc40000201400 */
[----:B------:R-:W-:Y:S02]  /*7e90*/  FSEL R164, R3, -INF , !P2 ;  /* 0xff80000003a47808 */ /* 0x000fe40005000000 */
[----:B------:R-:W-:Y:S01]  /*7ea0*/  I2FP.F32.S32 R3, R0 ;  /* 0x0000000000037245 */ /* 0x000fe20000201400 */
[CC--:B------:R-:W-:Y:S01]  /*7eb0*/  FFMA.FTZ R4, R2.reuse, R68.reuse, R17 ;  /* 0x0000004402047223 */ /* 0x0c0fe20000010011 */
[CC--:B-1----:R-:W-:Y:S01]  /*7ec0*/  FFMA.FTZ R11, R2.reuse, R68.reuse, R16 ;  /* 0x00000044020b7223 */ /* 0x0c2fe20000010010 */
[-C--:B----4-:R-:W-:Y:S01]  /*7ed0*/  FFMA.FTZ R5, R2, R68.reuse, R13 ;  /* 0x0000004402057223 */ /* 0x090fe2000001000d */
[----:B------:R-:W-:Y:S01]  /*7ee0*/  FSEL R158, R6, -INF , !P4 ;  /* 0xff800000069e7808 */ /* 0x000fe20006000000 */
[----:B------:R-:W1:Y:S01]  /*7ef0*/  MUFU.TANH R13, R145 ;  /* 0x00000091000d7308 */ /* 0x000e620000002400 */
[----:B------:R-:W-:Y:S01]  /*7f00*/  FSEL R69, R4, -INF , !P1 ;  /* 0xff80000004457808 */ /* 0x000fe20004800000 */
[----:B------:R-:W-:Y:S01]  /*7f10*/  FFMA.FTZ R4, R3, R68, R237 ;  /* 0x0000004403047223 */ /* 0x000fe200000100ed */
[----:B------:R-:W-:Y:S01]  /*7f20*/  ISETP.GE.AND P1, PT, R0, R10, PT ;  /* 0x0000000a0000720c */ /* 0x000fe20003f26270 */
[----:B------:R-:W-:Y:S01]  /*7f30*/  FFMA.FTZ R12, R2, R68, R12 ;  /* 0x00000044020c7223 */ /* 0x000fe2000001000c */
[----:B------:R-:W-:Y:S01]  /*7f40*/  FSEL R170, R11, -INF , !P3 ;  /* 0xff8000000baa7808 */ /* 0x000fe20005800000 */
[C---:B------:R-:W-:Y:S01]  /*7f50*/  VIADD R2, R0.reuse, 0x39 ;  /* 0x0000003900027836 */ /* 0x040fe20000000000 */
[C---:B------:R-:W-:Y:S01]  /*7f60*/  ISETP.GE.AND P4, PT, R0.reuse, R7, PT ;  /* 0x000000070000720c */ /* 0x040fe20003f86270 */
[----:B------:R-:W4:Y:S01]  /*7f70*/  MUFU.TANH R6, R147 ;  /* 0x0000009300067308 */ /* 0x000f220000002400 */
[----:B------:R-:W-:-:S02]  /*7f80*/  ISETP.GE.AND P2, PT, R0, R8, PT ;  /* 0x000000080000720c */ /* 0x000fc40003f46270 */
[----:B------:R-:W-:Y:S01]  /*7f90*/  ISETP.GE.AND P3, PT, R0, R9, PT ;  /* 0x000000090000720c */ /* 0x000fe20003f66270 */
[-C--:B------:R-:W-:Y:S01]  /*7fa0*/  FFMA.FTZ R0, R3, R68.reuse, R239 ;  /* 0x0000004403007223 */ /* 0x080fe200000100ef */
[----:B------:R-:W-:Y:S02]  /*7fb0*/  FSEL R20, R4, -INF , !P1 ;  /* 0xff80000004147808 */ /* 0x000fe40004800000 */
[----:B------:R-:W-:Y:S02]  /*7fc0*/  ISETP.GE.AND P1, PT, R226, 0x3, PT ;  /* 0x00000003e200780c */ /* 0x000fe40003f26270 */
[----:B------:R-:W-:Y:S01]  /*7fd0*/  FSEL R168, R5, -INF , !P5 ;  /* 0xff80000005a87808 */ /* 0x000fe20006800000 */
[----:B------:R-:W-:Y:S01]  /*7fe0*/  FFMA.FTZ R5, R3, R68, R238 ;  /* 0x0000004403057223 */ /* 0x000fe200000100ee */
[----:B------:R-:W-:Y:S02]  /*7ff0*/  FSEL R16, R0, -INF , !P4 ;  /* 0xff80000000107808 */ /* 0x000fe40006000000 */
[----:B------:R-:W-:-:S02]  /*8000*/  I2FP.F32.S32 R0, R2 ;  /* 0x0000000200007245 */ /* 0x000fc40000201400 */
[----:B------:R-:W-:Y:S02]  /*8010*/  FSEL R146, R12, -INF , !P6 ;  /* 0xff8000000c927808 */ /* 0x000fe40007000000 */
[----:B------:R-:W-:Y:S01]  /*8020*/  FSEL R17, R5, -INF , !P2 ;  /* 0xff80000005117808 */ /* 0x000fe20005000000 */
[-C--:B-----5:R-:W-:Y:S01]  /*8030*/  FFMA.FTZ R5, R3, R68.reuse, R18 ;  /* 0x0000004403057223 */ /* 0x0a0fe20000010012 */
[----:B------:R-:W-:Y:S01]  /*8040*/  ISETP.GE.AND P6, PT, R2, R7, PT ;  /* 0x000000070200720c */ /* 0x000fe20003fc6270 */
[----:B--2---:R-:W-:Y:S01]  /*8050*/  FFMA.FTZ R4, R0, R68, R15 ;  /* 0x0000004400047223 */ /* 0x004fe2000001000f */
[----:B------:R-:W-:Y:S01]  /*8060*/  ISETP.GE.AND P5, PT, R2, R8, PT ;  /* 0x000000080200720c */ /* 0x000fe20003fa6270 */
[----:B---3--:R-:W-:Y:S01]  /*8070*/  FFMA.FTZ R3, R0, R68, R14 ;  /* 0x0000004400037223 */ /* 0x008fe2000001000e */
[C---:B------:R-:W-:Y:S02]  /*8080*/  ISETP.GE.AND P4, PT, R2.reuse, R10, PT ;  /* 0x0000000a0200720c */ /* 0x040fe40003f86270 */
[----:B------:R-:W-:Y:S01]  /*8090*/  ISETP.GE.AND P2, PT, R2, R9, PT ;  /* 0x000000090200720c */ /* 0x000fe20003f46270 */
[CC--:B-1----:R-:W-:Y:S01]  /*80a0*/  FFMA.FTZ R2, R0.reuse, R68.reuse, R13 ;  /* 0x0000004400027223 */ /* 0x0c2fe2000001000d */
[----:B----4-:R-:W-:Y:S01]  /*80b0*/  FFMA.FTZ R0, R0, R68, R6 ;  /* 0x0000004400007223 */ /* 0x010fe20000010006 */
[----:B------:R-:W-:-:S02]  /*80c0*/  FSEL R21, R5, -INF , !P3 ;  /* 0xff80000005157808 */ /* 0x000fc40005800000 */
[----:B------:R-:W-:Y:S02]  /*80d0*/  FSEL R55, R4, -INF , !P6 ;  /* 0xff80000004377808 */ /* 0x000fe40007000000 */
[----:B------:R-:W-:Y:S02]  /*80e0*/  FSEL R169, R3, -INF , !P5 ;  /* 0xff80000003a97808 */ /* 0x000fe40006800000 */
        /* <DEDUP_REMOVED lines=10> */
[----:B------:R-:W-:-:S04]  /*8190*/  IMAD R2, R2, R210, RZ ;  /* 0x000000d202027224 */ /* 0x000fc800078e02ff */
[----:B------:R-:W-:Y:S01]  /*81a0*/  IMAD R0, R0, R211, R2 ;  /* 0x000000d300007224 */ /* 0x000fe200078e0202 */
[----:B------:R-:W-:Y:S02]  /*81b0*/  LEA R2, P2, R4, R248, 0x6 ;  /* 0x000000f804027211 */ /* 0x000fe400078430ff */
[----:B------:R-:W4:Y:S01]  /*81c0*/  @!P0 LDC.64 R18, c[0x0][0x218] ;  /* 0x00008600ff128b82 */ /* 0x000f220000000a00 */
[----:B------:R-:W-:Y:S01]  /*81d0*/  IMAD.IADD R3, R5, 0x1, R0 ;  /* 0x0000000105037824 */ /* 0x000fe200078e0200 */
[-C--:B------:R-:W-:Y:S02]  /*81e0*/  @!P0 IADD3 R0, P5, R246, R2.reuse, RZ ;  /* 0x00000002f6008210 */ /* 0x080fe40007fbe0ff */
[----:B------:R-:W-:Y:S02]  /*81f0*/  @!P0 LEA R5, P3, R210, R2, 0x5 ;  /* 0x00000002d2058211 */ /* 0x000fe400078628ff */
[----:B------:R-:W-:Y:S02]  /*8200*/  LEA.HI.X R3, R4, R243, R3, 0x6, P2 ;  /* 0x000000f304037211 */ /* 0x000fe400010f3403 */
[----:B-1----:R-:W-:-:S02]  /*8210*/  @!P0 LEA R14, P6, R2, R14, 0x1 ;  /* 0x0000000e020e8211 */ /* 0x002fc400078c08ff */
        /* <DEDUP_REMOVED lines=33> */
.L_x_1357:
[----:B------:R-:W-:Y:S05]  /*8430*/  BSYNC B0 ;  /* 0x0000000000007941 */ /* 0x000fea0003800000 */
.L_x_1356:
[----:B------:R-:W0:Y:S02]  /*8440*/  LDGDEPBAR ;  /* 0x00000000000079af */ /* 0x000e240000000000 */
.L_x_1355:
        /* <DEDUP_REMOVED lines=19> */
[----:B-12---:R-:W1:Y:S01]  /*8580*/  SHFL.BFLY PT, R4, R0, 0x1, 0x1f ;  /* 0x0c201f0000047f89 */ /* 0x006e6200000e0000 */
[----:B------:R-:W-:-:S04]  /*8590*/  FMNMX.FTZ R2, R41, R2, !PT ;  /* 0x0000000229027209 */ /* 0x000fc80007810000 */
[----:B------:R-:W-:-:S04]  /*85a0*/  FMNMX.FTZ R2, R38, R2, !PT ;  /* 0x0000000226027209 */ /* 0x000fc80007810000 */
[----:B------:R-:W-:-:S04]  /*85b0*/  FMNMX.FTZ R2, R36, R2, !PT ;  /* 0x0000000224027209 */ /* 0x000fc80007810000 */
[----:B------:R-:W-:-:S04]  /*85c0*/  FMNMX.FTZ R2, R156, R2, !PT ;  /* 0x000000029c027209 */ /* 0x000fc80007810000 */
[----:B------:R-:W-:-:S04]  /*85d0*/  FMNMX.FTZ R2, R155, R2, !PT ;  /* 0x000000029b027209 */ /* 0x000fc80007810000 */
[----:B------:R-:W-:Y:S02]  /*85e0*/  FMNMX.FTZ R3, R154, R2, !PT ;  /* 0x000000029a037209 */ /* 0x000fe40007810000 */
[----:B------:R-:W-:Y:S02]  /*85f0*/  FMNMX.FTZ R2, R71, R20, !PT ;  /* 0x0000001447027209 */ /* 0x000fe40007810000 */
[----:B-1----:R-:W-:Y:S02]  /*8600*/  FMNMX.FTZ R223, R0, R4, !PT ;  /* 0x0000000400df7209 */ /* 0x002fe40007810000 */
[----:B------:R-:W-:Y:S02]  /*8610*/  FMNMX.FTZ R3, R151, R3, !PT ;  /* 0x0000000397037209 */ /* 0x000fe40007810000 */
[----:B------:R-:W-:Y:S01]  /*8620*/  FMNMX.FTZ R2, R44, R2, !PT ;  /* 0x000000022c027209 */ /* 0x000fe20007810000 */
[C---:B------:R-:W-:Y:S01]  /*8630*/  FMUL.FTZ R0, R223.reuse, UR6 ;  /* 0x00000006df007c20 */ /* 0x040fe20008410000 */
[----:B------:R-:W-:-:S02]  /*8640*/  FSETP.NEU.FTZ.AND P5, PT, R223, -INF , PT ;  /* 0xff800000df00780b */ /* 0x000fc40003fbd000 */
[----:B------:R-:W-:Y:S02]  /*8650*/  FMNMX.FTZ R3, R166, R3, !PT ;  /* 0x00000003a6037209 */ /* 0x000fe40007810000 */
[----:B------:R-:W-:Y:S02]  /*8660*/  FMNMX.FTZ R2, R40, R2, !PT ;  /* 0x0000000228027209 */ /* 0x000fe40007810000 */
[----:B------:R-:W-:Y:S02]  /*8670*/  FSEL R0, R0, RZ, P5 ;  /* 0x000000ff00007208 */ /* 0x000fe40002800000 */
[----:B------:R-:W-:Y:S02]  /*8680*/  FMNMX.FTZ R3, R165, R3, !PT ;  /* 0x00000003a5037209 */ /* 0x000fe40007810000 */
[----:B------:R-:W-:Y:S01]  /*8690*/  FMNMX.FTZ R2, R37, R2, !PT ;  /* 0x0000000225027209 */ /* 0x000fe20007810000 */
[--C-:B------:R-:W-:Y:S01]  /*86a0*/  FFMA.FTZ R4, R16, UR6, -R0.reuse ;  /* 0x0000000610047c23 */ /* 0x100fe20008010800 */
[----:B------:R-:W-:Y:S01]  /*86b0*/  FMNMX.FTZ R3, R163, R3, !PT ;  /* 0x00000003a3037209 */ /* 0x000fe20007810000 */
[----:B------:R-:W-:Y:S01]  /*86c0*/  FFMA.FTZ R5, R31, UR6, -R0 ;  /* 0x000000061f057c23 */ /* 0x000fe20008010800 */
[----:B------:R-:W-:Y:S01]  /*86d0*/  FMNMX.FTZ R2, R35, R2, !PT ;  /* 0x0000000223027209 */ /* 0x000fe20007810000 */
[----:B------:R1:W-:Y:S01]  /*86e0*/  MUFU.EX2 R241, R4 ;  /* 0x0000000400f17308 */ /* 0x0003e20000000800 */
[----:B------:R-:W-:-:S04]  /*86f0*/  FMNMX.FTZ R3, R162, R3, !PT ;  /* 0x00000003a2037209 */ /* 0x000fc80007810000 */
[----:B------:R-:W-:-:S03]  /*8700*/  FMNMX.FTZ R3, R160, R3, !PT ;  /* 0x00000003a0037209 */ /* 0x000fc60007810000 */
[----:B------:R2:W3:Y:S01]  /*8710*/  MUFU.EX2 R240, R5 ;  /* 0x0000000500f07308 */ /* 0x0004e20000000800 */
        /* <DEDUP_REMOVED lines=10> */
[----:B--2---:R-:W-:Y:S01]  /*87c0*/  FMNMX.FTZ R5, R150, R4, !PT ;  /* 0x0000000496057209 */ /* 0x004fe20007810000 */
[----:B------:R-:W-:Y:S01]  /*87d0*/  FFMA.FTZ R3, R33, UR6, -R0 ;  /* 0x0000000621037c23 */ /* 0x000fe20008010800 */
[----:B------:R-:W-:Y:S02]  /*87e0*/  FMNMX.FTZ R4, R39, R11, !PT ;  /* 0x0000000b27047209 */ /* 0x000fe40007810000 */
[----:B------:R-:W-:Y:S02]  /*87f0*/  FMNMX.FTZ R5, R148, R5, !PT ;  /* 0x0000000594057209 */ /* 0x000fe40007810000 */
[----:B---3--:R-:W-:Y:S01]  /*8800*/  F2FP.BF16.F32.PACK_AB R16, R240, R241 ;  /* 0x000000f1f010723e */ /* 0x008fe200000010ff */
[----:B------:R2:W3:Y:S01]  /*8810*/  MUFU.EX2 R238, R3 ;  /* 0x0000000300ee7308 */ /* 0x0004e20000000800 */
[----:B-1----:R-:W-:-:S05]  /*8820*/  FMNMX.FTZ R2, R169, R6, !PT ;  /* 0x00000006a9027209 */ /* 0x002fca0007810000 */
[----:B------:R-:W1:Y:S01]  /*8830*/  SHFL.BFLY PT, R6, R2, 0x2, 0x1f ;  /* 0x0c401f0002067f89 */ /* 0x000e6200000e0000 */
[----:B--2---:R-:W-:Y:S02]  /*8840*/  FMNMX.FTZ R3, R78, R4, !PT ;  /* 0x000000044e037209 */ /* 0x004fe40007810000 */
        /* <DEDUP_REMOVED lines=10> */
[----:B-1----:R-:W-:Y:S01]  /*88f0*/  FMNMX.FTZ R2, R2, R6, !PT ;  /* 0x0000000602027209 */ /* 0x002fe20007810000 */
[----:B--2---:R-:W-:-:S04]  /*8900*/  FFMA.FTZ R5, R30, UR6, -R0 ;  /* 0x000000061e057c23 */ /* 0x004fc80008010800 */
[----:B------:R-:W1:Y:S01]  /*8910*/  SHFL.BFLY PT, R11, R2, 0x1, 0x1f ;  /* 0x0c201f00020b7f89 */ /* 0x000e6200000e0000 */
[----:B------:R2:W-:Y:S02]  /*8920*/  MUFU.EX2 R236, R5 ;  /* 0x0000000500ec7308 */ /* 0x0005e40000000800 */
[----:B--2---:R-:W-:Y:S02]  /*8930*/  FMNMX.FTZ R5, R157, R3, !PT ;  /* 0x000000039d057209 */ /* 0x004fe40007810000 */
[----:B------:R-:W-:Y:S01]  /*8940*/  FMNMX.FTZ R3, R146, R4, !PT ;  /* 0x0000000492037209 */ /* 0x000fe20007810000 */
[----:B------:R-:W-:Y:S01]  /*8950*/  FFMA.FTZ R4, R29, UR6, -R0 ;  /* 0x000000061d047c23 */ /* 0x000fe20008010800 */
[----:B------:R-:W-:Y:S02]  /*8960*/  FMNMX.FTZ R5, R152, R5, !PT ;  /* 0x0000000598057209 */ /* 0x000fe40007810000 */
[----:B------:R-:W-:Y:S01]  /*8970*/  FMNMX.FTZ R3, R145, R3, !PT ;  /* 0x0000000391037209 */ /* 0x000fe20007810000 */
[----:B------:R2:W-:Y:S01]  /*8980*/  MUFU.EX2 R234, R4 ;  /* 0x0000000400ea7308 */ /* 0x0005e20000000800 */
[----:B------:R-:W-:-:S02]  /*8990*/  FMNMX.FTZ R5, R153, R5, !PT ;  /* 0x0000000599057209 */ /* 0x000fc40007810000 */
[----:B-1----:R-:W-:Y:S01]  /*89a0*/  FMNMX.FTZ R222, R2, R11, !PT ;  /* 0x0000000b02de7209 */ /* 0x002fe20007810000 */
[----:B------:R-:W1:Y:S01]  /*89b0*/  SHFL.BFLY PT, R6, R3, 0x2, 0x1f ;  /* 0x0c401f0003067f89 */ /* 0x000e6200000e0000 */
[----:B------:R-:W-:Y:S01]  /*89c0*/  FMNMX.FTZ R5, R144, R5, !PT ;  /* 0x0000000590057209 */ /* 0x000fe20007810000 */
[--C-:B------:R-:W-:Y:S01]  /*89d0*/  FFMA.FTZ R2, R24, UR6, -R0.reuse ;  /* 0x0000000618027c23 */ /* 0x100fe20008010800 */
[----:B------:R-:W-:Y:S02]  /*89e0*/  FSETP.NEU.FTZ.AND P4, PT, R222, -INF , PT ;  /* 0xff800000de00780b */ /* 0x000fe40003f9d000 */
[----:B------:R-:W-:Y:S01]  /*89f0*/  FMNMX.FTZ R5, R167, R5, !PT ;  /* 0x00000005a7057209 */ /* 0x000fe20007810000 */
[----:B------:R3:W-:Y:S03]  /*8a00*/  MUFU.EX2 R217, R2 ;  /* 0x0000000200d97308 */ /* 0x0007e60000000800 */
[----:B------:R-:W-:Y:S01]  /*8a10*/  FMNMX.FTZ R5, R164, R5, !PT ;  /* 0x00000005a4057209 */ /* 0x000fe20007810000 */
[----:B--2---:R-:W-:-:S03]  /*8a20*/  FFMA.FTZ R4, R28, UR6, -R0 ;  /* 0x000000061c047c23 */ /* 0x004fc60008010800 */
[----:B------:R-:W-:Y:S01]  /*8a30*/  FMNMX.FTZ R5, R168, R5, !PT ;  /* 0x00000005a8057209 */ /* 0x000fe20007810000 */
[----:B------:R-:W-:Y:S01]  /*8a40*/  LDSM.16.MT88.4 R28, [R197+0x6800] ;  /* 0x00680000c51c783b */ /* 0x000fe20000004200 */
[----:B------:R2:W-:Y:S02]  /*8a50*/  MUFU.EX2 R232, R4 ;  /* 0x0000000400e87308 */ /* 0x0005e40000000800 */
[----:B------:R-:W-:Y:S01]  /*8a60*/  FMNMX.FTZ R5, R147, R5, !PT ;  /* 0x0000000593057209 */ /* 0x000fe20007810000 */
[----:B---3--:R-:W-:Y:S01]  /*8a70*/  FFMA.FTZ R2, R23, UR6, -R0 ;  /* 0x0000000617027c23 */ /* 0x008fe20008010800 */
[----:B-1----:R-:W-:-:S03]  /*8a80*/  FMNMX.FTZ R3, R3, R6, !PT ;  /* 0x0000000603037209 */ /* 0x002fc60007810000 */
[----:B------:R-:W-:Y:S01]  /*8a90*/  SHFL.BFLY PT, R6, R5, 0x2, 0x1f ;  /* 0x0c401f0005067f89 */ /* 0x000fe200000e0000 */
[----:B------:R1:W-:Y:S03]  /*8aa0*/  MUFU.EX2 R233, R2 ;  /* 0x0000000200e97308 */ /* 0x0003e60000000800 */
[----:B------:R-:W3:Y:S01]  /*8ab0*/  SHFL.BFLY PT, R11, R3, 0x1, 0x1f ;  /* 0x0c201f00030b7f89 */ /* 0x000ee200000e0000 */
[----:B--2---:R-:W-:-:S04]  /*8ac0*/  FFMA.FTZ R4, R27, UR6, -R0 ;  /* 0x000000061b047c23 */ /* 0x004fc80008010800 */
[----:B------:R2:W-:Y:S01]  /*8ad0*/  MUFU.EX2 R231, R4 ;  /* 0x0000000400e77308 */ /* 0x0005e20000000800 */
[----:B-1----:R-:W-:-:S07]  /*8ae0*/  FFMA.FTZ R2, R22, UR6, -R0 ;  /* 0x0000000616027c23 */ /* 0x002fce0008010800 */
[----:B------:R-:W-:Y:S01]  /*8af0*/  MUFU.EX2 R235, R2 ;  /* 0x0000000200eb7308 */ /* 0x000fe20000000800 */
[----:B---3--:R-:W-:Y:S01]  /*8b00*/  FMNMX.FTZ R221, R3, R11, !PT ;  /* 0x0000000b03dd7209 */ /* 0x008fe20007810000 */
[----:B--2---:R-:W-:-:S03]  /*8b10*/  FFMA.FTZ R4, R26, UR6, -R0 ;  /* 0x000000061a047c23 */ /* 0x004fc60008010800 */
[----:B------:R-:W-:-:S03]  /*8b20*/  FSETP.NEU.FTZ.AND P3, PT, R221, -INF , PT ;  /* 0xff800000dd00780b */ /* 0x000fc60003f7d000 */
[----:B------:R1:W-:Y:S01]  /*8b30*/  MUFU.EX2 R219, R4 ;  /* 0x0000000400db7308 */ /* 0x0003e20000000800 */
[----:B------:R-:W-:-:S05]  /*8b40*/  FMUL.FTZ R3, R221, UR6 ;  /* 0x00000006dd037c20 */ /* 0x000fca0008410000 */
[----:B------:R-:W-:Y:S01]  /*8b50*/  FSEL R3, R3, RZ, P3 ;  /* 0x000000ff03037208 */ /* 0x000fe20001800000 */
[----:B-1----:R-:W-:Y:S02]  /*8b60*/  FFMA.FTZ R4, R25, UR6, -R0 ;  /* 0x0000000619047c23 */ /* 0x002fe40008010800 */
[----:B------:R-:W-:Y:S02]  /*8b70*/  LDSM.16.MT88.4 R24, [R200+0x6000] ;  /* 0x00600000c818783b */ /* 0x000fe40000004200 */
[----:B------:R1:W-:Y:S02]  /*8b80*/  MUFU.EX2 R218, R4 ;  /* 0x0000000400da7308 */ /* 0x0003e40000000800 */
[----:B-1----:R-:W-:-:S05]  /*8b90*/  FMUL.FTZ R4, R222, UR6 ;  /* 0x00000006de047c20 */ /* 0x002fca0008410000 */
[----:B------:R-:W-:-:S05]  /*8ba0*/  FSEL R4, R4, RZ, P4 ;  /* 0x000000ff04047208 */ /* 0x000fca0002000000 */
[----:B------:R-:W-:-:S04]  /*8bb0*/  FFMA.FTZ R2, R17, UR6, -R4 ;  /* 0x0000000611027c23 */ /* 0x000fc80008010804 */
[----:B------:R1:W-:Y:S02]  /*8bc0*/  MUFU.EX2 R215, R2 ;  /* 0x0000000200d77308 */ /* 0x0003e40000000800 */
[----:B-1----:R-:W-:Y:S01]  /*8bd0*/  FMNMX.FTZ R2, R5, R6, !PT ;  /* 0x0000000605027209 */ /* 0x002fe20007810000 */
[----:B------:R-:W-:-:S04]  /*8be0*/  FFMA.FTZ R5, R41, UR6, -R4 ;  /* 0x0000000629057c23 */ /* 0x000fc80008010804 */
[----:B------:R-:W1:Y:S01]  /*8bf0*/  SHFL.BFLY PT, R6, R2, 0x1, 0x1f ;  /* 0x0c201f0002067f89 */ /* 0x000e6200000e0000 */
[----:B------:R2:W3:Y:S02]  /*8c00*/  MUFU.EX2 R213, R5 ;  /* 0x0000000500d57308 */ /* 0x0004e40000000800 */
[----:B--2---:R-:W-:Y:S01]  /*8c10*/  FFMA.FTZ R5, R38, UR6, -R4 ;  /* 0x0000000626057c23 */ /* 0x004fe20008010804 */
[----:B---3--:R-:W-:-:S05]  /*8c20*/  F2FP.BF16.F32.PACK_AB R17, R213, R215 ;  /* 0x000000d7d511723e */ /* 0x008fca00000010ff */
[----:B------:R2:W-:Y:S01]  /*8c30*/  MUFU.EX2 R214, R5 ;  /* 0x0000000500d67308 */ /* 0x0005e20000000800 */
[----:B-1----:R-:W-:Y:S01]  /*8c40*/  FMNMX.FTZ R220, R2, R6, !PT ;  /* 0x0000000602dc7209 */ /* 0x002fe20007810000 */
[----:B------:R-:W-:Y:S01]  /*8c50*/  FFMA.FTZ R2, R40, UR6, -R3 ;  /* 0x0000000628027c23 */ /* 0x000fe20008010803 */
[----:B------:R-:W-:Y:S02]  /*8c60*/  FSEL R6, R221, RZ, P3 ;  /* 0x000000ffdd067208 */ /* 0x000fe40001800000 */
[----:B------:R-:W-:-:S03]  /*8c70*/  FSETP.NEU.FTZ.AND P2, PT, R220, -INF , PT ;  /* 0xff800000dc00780b */ /* 0x000fc60003f5d000 */
[----:B------:R1:W-:Y:S01]  /*8c80*/  MUFU.EX2 R193, R2 ;  /* 0x0000000200c17308 */ /* 0x0003e20000000800 */
[----:B------:R-:W-:-:S04]  /*8c90*/  FADD.FTZ R6, R71, -R6 ;  /* 0x8000000647067221 */ /* 0x000fc80000010000 */
[----:B------:R-:W-:Y:S01]  /*8ca0*/  FMUL.FTZ R6, R6, UR6 ;  /* 0x0000000606067c20 */ /* 0x000fe20008410000 */
[----:B--2---:R-:W-:-:S03]  /*8cb0*/  FFMA.FTZ R5, R36, UR6, -R4 ;  /* 0x0000000624057c23 */ /* 0x004fc60008010804 */
[----:B------:R2:W3:Y:S01]  /*8cc0*/  MUFU.EX2 R54, R6 ;  /* 0x0000000600367308 */ /* 0x0004e20000000800 */
[----:B-1----:R-:W-:-:S07]  /*8cd0*/  FMUL.FTZ R2, R220, UR6 ;  /* 0x00000006dc027c20 */ /* 0x002fce0008410000 */
[----:B------:R1:W4:Y:S01]  /*8ce0*/  MUFU.EX2 R216, R5 ;  /* 0x0000000500d87308 */ /* 0x0003220000000800 */
[----:B------:R-:W-:-:S05]  /*8cf0*/  FSEL R2, R2, RZ, P2 ;  /* 0x000000ff02027208 */ /* 0x000fca0001000000 */
[----:B------:R-:W-:Y:S01]  /*8d00*/  FFMA.FTZ R11, R39, UR6, -R2 ;  /* 0x00000006270b7c23 */ /* 0x000fe20008010802 */
[----:B--2---:R-:W-:Y:S01]  /*8d10*/  FSEL R6, R223, RZ, P5 ;  /* 0x000000ffdf067208 */ /* 0x004fe20002800000 */
[-C--:B---3--:R-:W-:Y:S01]  /*8d20*/  FMUL.FTZ R80, R80, R54.reuse ;  /* 0x0000003650507220 */ /* 0x088fe20000410000 */
[-C--:B------:R-:W-:Y:S01]  /*8d30*/  FMUL.FTZ R81, R81, R54.reuse ;  /* 0x0000003651517220 */ /* 0x080fe20000410000 */
[----:B------:R-:W-:Y:S01]  /*8d40*/  MUFU.EX2 R190, R11 ;  /* 0x0000000b00be7308 */ /* 0x000fe20000000800 */
[-C--:B------:R-:W-:Y:S01]  /*8d50*/  FMUL.FTZ R92, R92, R54.reuse ;  /* 0x000000365c5c7220 */ /* 0x080fe20000410000 */
[----:B------:R-:W-:Y:S01]  /*8d60*/  FADD.FTZ R6, R73, -R6 ;  /* 0x8000000649067221 */ /* 0x000fe20000010000 */
[----:B------:R-:W-:Y:S01]  /*8d70*/  FMUL.FTZ R93, R93, R54 ;  /* 0x000000365d5d7220 */ /* 0x000fe20000410000 */
[--C-:B-1----:R-:W-:Y:S01]  /*8d80*/  FFMA.FTZ R5, R20, UR6, -R3.reuse ;  /* 0x0000000614057c23 */ /* 0x102fe20008010803 */
[----:B----4-:R-:W-:Y:S01]  /*8d90*/  F2FP.BF16.F32.PACK_AB R19, R216, R214 ;  /* 0x000000d6d813723e */ /* 0x010fe200000010ff */
[----:B------:R-:W-:Y:S01]  /*8da0*/  FMUL.FTZ R6, R6, UR6 ;  /* 0x0000000606067c20 */ /* 0x000fe20008410000 */
        /* <DEDUP_REMOVED lines=9> */
[----:B------:R-:W2:Y:S01]  /*8e40*/  MUFU.EX2 R52, R6 ;  /* 0x0000000600347308 */ /* 0x000ea20000000800 */
[-C--:B------:R-:W-:Y:S01]  /*8e50*/  FMUL.FTZ R116, R116, R54.reuse ;  /* 0x0000003674747220 */ /* 0x080fe20000410000 */
[-C--:B------:R-:W-:Y:S01]  /*8e60*/  FMUL.FTZ R117, R117, R54.reuse ;  /* 0x0000003675757220 */ /* 0x080fe20000410000 */
[-C--:B------:R-:W-:Y:S01]  /*8e70*/  FMUL.FTZ R124, R124, R54.reuse ;  /* 0x000000367c7c7220 */ /* 0x080fe20000410000 */
[----:B------:R-:W-:Y:S01]  /*8e80*/  FMUL.FTZ R125, R125, R54 ;  /* 0x000000367d7d7220 */ /* 0x000fe20000410000 */
[----:B-1----:R-:W-:-:S04]  /*8e90*/  FFMA.FTZ R5, R44, UR6, -R3 ;  /* 0x000000062c057c23 */ /* 0x002fc80008010803 */
[----:B------:R1:W3:Y:S01]  /*8ea0*/  MUFU.EX2 R194, R5 ;  /* 0x0000000500c27308 */ /* 0x0002e20000000800 */
        /* <DEDUP_REMOVED lines=9> */
[-C--:B------:R-:W-:Y:S01]  /*8f40*/  FMUL.FTZ R96, R96, R52.reuse ;  /* 0x0000003460607220 */ /* 0x080fe20000410000 */
[-C--:B------:R-:W-:Y:S01]  /*8f50*/  FMUL.FTZ R97, R97, R52.reuse ;  /* 0x0000003461617220 */ /* 0x080fe20000410000 */
[----:B------:R-:W-:Y:S01]  /*8f60*/  FMUL.FTZ R104, R104, R52 ;  /* 0x0000003468687220 */ /* 0x000fe20000410000 */
[----:B------:R-:W-:Y:S01]  /*8f70*/  MUFU.EX2 R180, R6 ;  /* 0x0000000600b47308 */ /* 0x000fe20000000800 */
[--C-:B-1----:R-:W-:Y:S01]  /*8f80*/  FFMA.FTZ R5, R37, UR6, -R3.reuse ;  /* 0x0000000625057c23 */ /* 0x102fe20008010803 */
[----:B---3--:R-:W-:Y:S01]  /*8f90*/  F2FP.BF16.F32.PACK_AB R12, R194, R192 ;  /* 0x000000c0c20c723e */ /* 0x008fe200000010ff */
[-C--:B------:R-:W-:Y:S01]  /*8fa0*/  FMUL.FTZ R105, R105, R52.reuse ;  /* 0x0000003469697220 */ /* 0x080fe20000410000 */
[-C--:B------:R-:W-:Y:S01]  /*8fb0*/  FMUL.FTZ R112, R112, R52.reuse ;  /* 0x0000003470707220 */ /* 0x080fe20000410000 */
[-C--:B------:R-:W-:Y:S01]  /*8fc0*/  FMUL.FTZ R113, R113, R52.reuse ;  /* 0x0000003471717220 */ /* 0x080fe20000410000 */
[-C--:B------:R-:W-:Y:S01]  /*8fd0*/  FMUL.FTZ R120, R120, R52.reuse ;  /* 0x0000003478787220 */ /* 0x080fe20000410000 */
[----:B------:R-:W-:Y:S01]  /*8fe0*/  FMUL.FTZ R121, R121, R52 ;  /* 0x0000003479797220 */ /* 0x000fe20000410000 */
[----:B------:R1:W2:Y:S01]  /*8ff0*/  MUFU.EX2 R195, R5 ;  /* 0x0000000500c37308 */ /* 0x0002a20000000800 */
[----:B------:R-:W-:Y:S01]  /*9000*/  LDSM.16.MT88.4 R36, [R198+0x6800] ;  /* 0x00680000c624783b */ /* 0x000fe20000004200 */
[----:B-1----:R-:W-:Y:S01]  /*9010*/  FFMA.FTZ R5, R35, UR6, -R3 ;  /* 0x0000000623057c23 */ /* 0x002fe20008010803 */
[----:B--2---:R-:W-:-:S02]  /*9020*/  F2FP.BF16.F32.PACK_AB R14, R195, R193 ;  /* 0x000000c1c30e723e */ /* 0x004fc400000010ff */
[----:B------:R-:W-:Y:S03]  /*9030*/  LDSM.16.MT88.4 R32, [R198+0x6000] ;  /* 0x00600000c620783b */ /* 0x000fe60000004200 */
[----:B------:R1:W-:Y:S02]  /*9040*/  MUFU.EX2 R212, R5 ;  /* 0x0000000500d47308 */ /* 0x0003e40000000800 */
[--C-:B-1----:R-:W-:Y:S02]  /*9050*/  FFMA.FTZ R5, R21, UR6, -R2.reuse ;  /* 0x0000000615057c23 */ /* 0x102fe40008010802 */
[----:B------:R-:W1:Y:S04]  /*9060*/  LDSM.16.MT88.4 R20, [R197+0x6000] ;  /* 0x00600000c514783b */ /* 0x000e680000004200 */
[----:B------:R2:W-:Y:S02]  /*9070*/  MUFU.EX2 R187, R5 ;  /* 0x0000000500bb7308 */ /* 0x0005e40000000800 */
[----:B--2---:R-:W-:-:S06]  /*9080*/  FFMA.FTZ R5, R45, UR6, -R2 ;  /* 0x000000062d057c23 */ /* 0x004fcc0008010802 */
[----:B------:R2:W3:Y:S02]  /*9090*/  MUFU.EX2 R189, R5 ;  /* 0x0000000500bd7308 */ /* 0x0004e40000000800 */
[----:B--2---:R-:W-:Y:S01]  /*90a0*/  FFMA.FTZ R5, R42, UR6, -R2 ;  /* 0x000000062a057c23 */ /* 0x004fe20008010802 */
[----:B---3--:R-:W-:-:S05]  /*90b0*/  F2FP.BF16.F32.PACK_AB R13, R189, R187 ;  /* 0x000000bbbd0d723e */ /* 0x008fca00000010ff */
[----:B------:R2:W3:Y:S02]  /*90c0*/  MUFU.EX2 R191, R5 ;  /* 0x0000000500bf7308 */ /* 0x0004e40000000800 */
[----:B--2---:R-:W-:Y:S02]  /*90d0*/  FSEL R5, R220, RZ, P2 ;  /* 0x000000ffdc057208 */ /* 0x004fe40001000000 */
[----:B---3--:R-:W-:-:S03]  /*90e0*/  F2FP.BF16.F32.PACK_AB R15, R190, R191 ;  /* 0x000000bfbe0f723e */ /* 0x008fc600000010ff */
[----:B------:R-:W-:-:S04]  /*90f0*/  FADD.FTZ R5, R70, -R5 ;  /* 0x8000000546057221 */ /* 0x000fc80000010000 */
[----:B------:R-:W-:-:S04]  /*9100*/  FMUL.FTZ R5, R5, UR6 ;  /* 0x0000000605057c20 */ /* 0x000fc80008410000 */
[----:B------:R2:W3:Y:S02]  /*9110*/  MUFU.EX2 R53, R5 ;  /* 0x0000000500357308 */ /* 0x0004e40000000800 */
[----:B--2---:R-:W-:Y:S01]  /*9120*/  FFMA.FTZ R5, R43, UR6, -R3 ;  /* 0x000000062b057c23 */ /* 0x004fe20008010803 */
[-C--:B---3--:R-:W-:Y:S01]  /*9130*/  FMUL.FTZ R82, R82, R53.reuse ;  /* 0x0000003552527220 */ /* 0x088fe20000410000 */
[----:B------:R-:W2:Y:S01]  /*9140*/  LDSM.16.MT88.4 R40, [R199+0x6000] ;  /* 0x00600000c728783b */ /* 0x000ea20000004200 */
[----:B------:R-:W-:-:S03]  /*9150*/  FMUL.FTZ R83, R83, R53 ;  /* 0x0000003553537220 */ /* 0x000fc60000410000 */
[----:B------:R3:W-:Y:S01]  /*9160*/  MUFU.EX2 R188, R5 ;  /* 0x0000000500bc7308 */ /* 0x0007e20000000800 */
[-C--:B------:R-:W-:Y:S01]  /*9170*/  FMUL.FTZ R94, R94, R53.reuse ;  /* 0x000000355e5e7220 */ /* 0x080fe20000410000 */
[-C--:B------:R-:W-:Y:S01]  /*9180*/  FMUL.FTZ R95, R95, R53.reuse ;  /* 0x000000355f5f7220 */ /* 0x080fe20000410000 */
[-C--:B------:R-:W-:Y:S01]  /*9190*/  FMUL.FTZ R134, R134, R53.reuse ;  /* 0x0000003586867220 */ /* 0x080fe20000410000 */
[-C--:B------:R-:W-:Y:S01]  /*91a0*/  FMUL.FTZ R135, R135, R53.reuse ;  /* 0x0000003587877220 */ /* 0x080fe20000410000 */
[-C--:B------:R-:W-:Y:S01]  /*91b0*/  FMUL.FTZ R142, R142, R53.reuse ;  /* 0x000000358e8e7220 */ /* 0x080fe20000410000 */
[C---:B-1----:R-:W-:Y:S01]  /*91c0*/  HMMA.16816.F32.BF16 R48, R12.reuse, R20, R80 ;  /* 0x000000140c30723c */ /* 0x042fe20000041850 */
        /* <DEDUP_REMOVED lines=9> */
[----:B------:R-:W-:Y:S01]  /*9260*/  FMUL.FTZ R127, R127, R53 ;  /* 0x000000357f7f7220 */ /* 0x000fe20000410000 */
[----:B---3--:R-:W-:Y:S01]  /*9270*/  FSEL R5, R222, RZ, P4 ;  /* 0x000000ffde057208 */ /* 0x008fe20002000000 */
[----:B------:R-:W-:Y:S04]  /*9280*/  HMMA.16816.F32.BF16 R100, R12, R24, R100 ;  /* 0x000000180c64723c */ /* 0x000fe80000041864 */
[----:B------:R-:W-:-:S02]  /*9290*/  FADD.FTZ R5, R72, -R5 ;  /* 0x8000000548057221 */ /* 0x000fc40000010000 */
[----:B------:R-:W-:Y:S02]  /*92a0*/  HMMA.16816.F32.BF16 R108, R12, R26, R108 ;  /* 0x0000001a0c6c723c */ /* 0x000fe4000004186c */
[----:B------:R-:W-:-:S04]  /*92b0*/  FMUL.FTZ R5, R5, UR6 ;  /* 0x0000000605057c20 */ /* 0x000fc80008410000 */
[----:B------:R1:W3:Y:S01]  /*92c0*/  MUFU.EX2 R11, R5 ;  /* 0x00000005000b7308 */ /* 0x0002e20000000800 */
[C---:B------:R-:W-:Y:S06]  /*92d0*/  HMMA.16816.F32.BF16 R116, R12.reuse, R32, R116 ;  /* 0x000000200c74723c */ /* 0x040fec0000041874 */
[C---:B------:R-:W-:Y:S06]  /*92e0*/  HMMA.16816.F32.BF16 R124, R12.reuse, R34, R124 ;  /* 0x000000220c7c723c */ /* 0x040fec000004187c */
[----:B--2---:R-:W-:Y:S01]  /*92f0*/  HMMA.16816.F32.BF16 R60, R12, R40, R132 ;  /* 0x000000280c3c723c */ /* 0x004fe20000041884 */
[--C-:B-1----:R-:W-:Y:S01]  /*9300*/  FFMA.FTZ R5, R64, UR6, -R3.reuse ;  /* 0x0000000640057c23 */ /* 0x102fe20008010803 */
[-C--:B---3--:R-:W-:Y:S01]  /*9310*/  FMUL.FTZ R86, R86, R11.reuse ;  /* 0x0000000b56567220 */ /* 0x088fe20000410000 */
[-C--:B------:R-:W-:Y:S01]  /*9320*/  FMUL.FTZ R87, R87, R11.reuse ;  /* 0x0000000b57577220 */ /* 0x080fe20000410000 */
[-C--:B------:R-:W-:Y:S01]  /*9330*/  FMUL.FTZ R90, R90, R11.reuse ;  /* 0x0000000b5a5a7220 */ /* 0x080fe20000410000 */
[----:B------:R1:W-:Y:S01]  /*9340*/  MUFU.EX2 R186, R5 ;  /* 0x0000000500ba7308 */ /* 0x0003e20000000800 */
        /* <DEDUP_REMOVED lines=11> */
[----:B------:R-:W2:Y:S01]  /*9400*/  LDSM.16.MT88.4 R20, [R199+0x6800] ;  /* 0x00680000c714783b */ /* 0x000ea20000004200 */
[-C--:B------:R-:W-:Y:S01]  /*9410*/  FMUL.FTZ R114, R114, R11.reuse ;  /* 0x0000000b72727220 */ /* 0x080fe20000410000 */
[-C--:B------:R-:W-:Y:S01]  /*9420*/  FMUL.FTZ R115, R115, R11.reuse ;  /* 0x0000000b73737220 */ /* 0x080fe20000410000 */
[-C--:B------:R-:W-:Y:S01]  /*9430*/  FMUL.FTZ R122, R122, R11.reuse ;  /* 0x0000000b7a7a7220 */ /* 0x080fe20000410000 */
[----:B------:R-:W-:Y:S01]  /*9440*/  FMUL.FTZ R123, R123, R11 ;  /* 0x0000000b7b7b7220 */ /* 0x000fe20000410000 */
[----:B-1----:R-:W-:Y:S01]  /*9450*/  FFMA.FTZ R5, R74, UR6, -R3 ;  /* 0x000000064a057c23 */ /* 0x002fe20008010803 */
[----:B------:R-:W-:Y:S01]  /*9460*/  HMMA.16816.F32.BF16 R56, R12, R42, R140 ;  /* 0x0000002a0c38723c */ /* 0x000fe2000004188c */
[----:B------:R-:W-:Y:S02]  /*9470*/  LDSM.16.MT88.4 R88, [R197+0x7800] ;  /* 0x00780000c558783b */ /* 0x000fe40000004200 */
[----:B------:R1:W3:Y:S03]  /*9480*/  MUFU.EX2 R185, R5 ;  /* 0x0000000500b97308 */ /* 0x0002e60000000800 */
[----:B------:R-:W-:Y:S01]  /*9490*/  HMMA.16816.F32.BF16 R128, R16, R40, R128 ;  /* 0x000000281080723c */ /* 0x000fe20000041880 */
[----:B------:R-:W-:-:S05]  /*94a0*/  F2FP.BF16.F32.PACK_AB R12, R188, R212 ;  /* 0x000000d4bc0c723e */ /* 0x000fca00000010ff */
[C---:B------:R-:W-:Y:S06]  /*94b0*/  HMMA.16816.F32.BF16 R136, R16.reuse, R42, R136 ;  /* 0x0000002a1088723c */ /* 0x040fec0000041888 */
[----:B------:R-:W-:Y:S01]  /*94c0*/  HMMA.16816.F32.BF16 R96, R16, R24, R96 ;  /* 0x000000181060723c */ /* 0x000fe20000041860 */
[----:B-1----:R-:W-:Y:S01]  /*94d0*/  FFMA.FTZ R5, R78, UR6, -R2 ;  /* 0x000000064e057c23 */ /* 0x002fe20008010802 */
[----:B---3--:R-:W-:-:S03]  /*94e0*/  F2FP.BF16.F32.PACK_AB R14, R185, R186 ;  /* 0x000000bab90e723e */ /* 0x008fc600000010ff */
[----:B------:R1:W-:Y:S01]  /*94f0*/  MUFU.EX2 R182, R5 ;  /* 0x0000000500b67308 */ /* 0x0003e20000000800 */
[C---:B------:R-:W-:Y:S01]  /*9500*/  HMMA.16816.F32.BF16 R104, R16.reuse, R26, R104 ;  /* 0x0000001a1068723c */ /* 0x040fe20000041868 */
[----:B------:R-:W3:Y:S05]  /*9510*/  LDSM.16.MT88.4 R24, [R200+0x6800] ;  /* 0x00680000c818783b */ /* 0x000eea0000004200 */
[C---:B------:R-:W-:Y:S06]  /*9520*/  HMMA.16816.F32.BF16 R112, R16.reuse, R32, R112 ;  /* 0x000000201070723c */ /* 0x040fec0000041870 */
[----:B------:R-:W-:Y:S01]  /*9530*/  HMMA.16816.F32.BF16 R120, R16, R34, R120 ;  /* 0x000000221078723c */ /* 0x000fe20000041878 */
[----:B------:R-:W-:Y:S01]  /*9540*/  LDSM.16.MT88.4 R32, [R200+0x7000] ;  /* 0x00700000c820783b */ /* 0x000fe20000004200 */
[----:B-1----:R-:W-:-:S05]  /*9550*/  FFMA.FTZ R5, R75, UR6, -R2 ;  /* 0x000000064b057c23 */ /* 0x002fca0008010802 */
[----:B------:R-:W-:Y:S01]  /*9560*/  F2FP.BF16.F32.PACK_AB R16, R236, R237 ;  /* 0x000000edec10723e */ /* 0x000fe200000010ff */
[----:B------:R1:W4:Y:S01]  /*9570*/  MUFU.EX2 R181, R5 ;  /* 0x0000000500b57308 */ /* 0x0003220000000800 */
[----:B------:R-:W-:Y:S01]  /*9580*/  F2FP.BF16.F32.PACK_AB R18, R232, R234 ;  /* 0x000000eae812723e */ /* 0x000fe200000010ff */
[----:B-1----:R-:W-:Y:S01]  /*9590*/  FFMA.FTZ R5, R77, UR6, -R2 ;  /* 0x000000064d057c23 */ /* 0x002fe20008010802 */
[----:B----4-:R-:W-:-:S05]  /*95a0*/  F2FP.BF16.F32.PACK_AB R13, R181, R182 ;  /* 0x000000b6b50d723e */ /* 0x010fca00000010ff */
[----:B------:R1:W4:Y:S02]  /*95b0*/  MUFU.EX2 R179, R5 ;  /* 0x0000000500b37308 */ /* 0x0003240000000800 */
[--C-:B-1----:R-:W-:Y:S01]  /*95c0*/  FFMA.FTZ R5, R69, UR6, -R0.reuse ;  /* 0x0000000645057c23 */ /* 0x102fe20008010800 */
[----:B------:R-:W-:Y:S01]  /*95d0*/  FFMA.FTZ R0, R55, UR6, -R0 ;  /* 0x0000000637007c23 */ /* 0x000fe20008010800 */
[----:B----4-:R-:W-:-:S04]  /*95e0*/  F2FP.BF16.F32.PACK_AB R15, R179, R180 ;  /* 0x000000b4b30f723e */ /* 0x010fc800000010ff */
[----:B------:R-:W-:Y:S03]  /*95f0*/  MUFU.EX2 R184, R5 ;  /* 0x0000000500b87308 */ /* 0x000fe60000000800 */
[C---:B--2---:R-:W-:Y:S05]  /*9600*/  HMMA.16816.F32.BF16 R60, R12.reuse, R20, R60 ;  /* 0x000000140c3c723c */ /* 0x044fea000004183c */
[----:B------:R1:W-:Y:S01]  /*9610*/  MUFU.EX2 R183, R0 ;  /* 0x0000000000b77308 */ /* 0x0003e20000000800 */
[C---:B------:R-:W-:Y:S06]  /*9620*/  HMMA.16816.F32.BF16 R56, R12.reuse, R22, R56 ;  /* 0x000000160c38723c */ /* 0x040fec0000041838 */
[C---:B------:R-:W-:Y:S06]  /*9630*/  HMMA.16816.F32.BF16 R48, R12.reuse, R28, R48 ;  /* 0x0000001c0c30723c */ /* 0x040fec0000041830 */
[----:B------:R-:W-:Y:S01]  /*9640*/  HMMA.16816.F32.BF16 R44, R12, R30, R44 ;  /* 0x0000001e0c2c723c */ /* 0x000fe2000004182c */
[----:B-1----:R-:W-:-:S04]  /*9650*/  FFMA.FTZ R0, R156, UR6, -R4 ;  /* 0x000000069c007c23 */ /* 0x002fc80008010804 */
[----:B------:R1:W-:Y:S01]  /*9660*/  MUFU.EX2 R178, R0 ;  /* 0x0000000000b27308 */ /* 0x0003e20000000800 */
[C---:B---3--:R-:W-:Y:S06]  /*9670*/  HMMA.16816.F32.BF16 R40, R12.reuse, R24, R100 ;  /* 0x000000180c28723c */ /* 0x048fec0000041864 */
        /* <DEDUP_REMOVED lines=26> */
[----:B------:R-:W-:Y:S01]  /*9820*/  LDSM.16.MT88.4 R120, [R198+0x7800] ;  /* 0x00780000c678783b */ /* 0x000fe20000004200 */
[----:B------:R1:W-:Y:S02]  /*9830*/  MUFU.EX2 R172, R0 ;  /* 0x0000000000ac7308 */ /* 0x0003e40000000800 */
[----:B-1----:R-:W-:Y:S02]  /*9840*/  FFMA.FTZ R0, R79, UR6, -R3 ;  /* 0x000000064f007c23 */ /* 0x002fe40008010803 */
[----:B------:R-:W-:Y:S01]  /*9850*/  HMMA.16816.F32.BF16 R76, R16, R26, R104 ;  /* 0x0000001a104c723c */ /* 0x000fe20000041868 */
[----:B------:R-:W1:Y:S03]  /*9860*/  LDSM.16.MT88.4 R24, [R198+0x7000] ;  /* 0x00700000c618783b */ /* 0x000e660000004200 */
[----:B------:R3:W5:Y:S01]  /*9870*/  MUFU.EX2 R171, R0 ;  /* 0x0000000000ab7308 */ /* 0x0007620000000800 */
[----:B------:R-:W1:Y:S02]  /*9880*/  LDSM.16.MT88.4 R104, [R200+0x7800] ;  /* 0x00780000c868783b */ /* 0x000e640000004200 */
[----:B------:R-:W-:-:S02]  /*9890*/  F2FP.BF16.F32.PACK_AB R16, R219, R231 ;  /* 0x000000e7db10723e */ /* 0x000fc400000010ff */
[----:B------:R-:W-:Y:S01]  /*98a0*/  F2FP.BF16.F32.PACK_AB R18, R217, R218 ;  /* 0x000000dad912723e */ /* 0x000fe200000010ff */
[----:B---3--:R-:W-:Y:S01]  /*98b0*/  FFMA.FTZ R0, R157, UR6, -R2 ;  /* 0x000000069d007c23 */ /* 0x008fe20008010802 */
[----:B-----5:R-:W-:-:S03]  /*98c0*/  F2FP.BF16.F32.PACK_AB R14, R171, R172 ;  /* 0x000000acab0e723e */ /* 0x020fc600000010ff */
        /* <DEDUP_REMOVED lines=39> */
[----:B------:R-:W-:Y:S01]  /*9b40*/  HMMA.16816.F32.BF16 R128, R16, R20, R128 ;  /* 0x000000141080723c */ /* 0x000fe20000041880 */
[----:B------:R-:W-:Y:S01]  /*9b50*/  MOV R72, R222 ;  /* 0x000000de00487202 */ /* 0x000fe20000000f00 */
[----:B------:R1:W-:Y:S01]  /*9b60*/  MUFU.EX2 R144, R0 ;  /* 0x0000000000907308 */ /* 0x0003e20000000800 */
[----:B------:R-:W-:-:S03]  /*9b70*/  MOV R73, R223 ;  /* 0x000000df00497202 */ /* 0x000fc60000000f00 */
[----:B------:R-:W-:Y:S07]  /*9b80*/  HMMA.16816.F32.BF16 R16, R16, R22, R136 ;  /* 0x000000161010723c */ /* 0x000fee0000041888 */
[----:B------:R-:W-:Y:S02]  /*9b90*/  F2FP.BF16.F32.PACK_AB R136, R235, R233 ;  /* 0x000000e9eb88723e */ /* 0x000fe400000010ff */
[----:B---3--:R-:W-:Y:S02]  /*9ba0*/  F2FP.BF16.F32.PACK_AB R137, R148, R149 ;  /* 0x000000959489723e */ /* 0x008fe400000010ff */
[----:B------:R-:W-:Y:S01]  /*9bb0*/  F2FP.BF16.F32.PACK_AB R138, R183, R184 ;  /* 0x000000b8b78a723e */ /* 0x000fe200000010ff */
[----:B-1----:R-:W-:-:S04]  /*9bc0*/  FFMA.FTZ R0, R158, UR6, -R3 ;  /* 0x000000069e007c23 */ /* 0x002fc80008010803 */
        /* <DEDUP_REMOVED lines=10> */
[----:B-1----:R-:W-:-:S05]  /*9c70*/  FFMA.FTZ R0, R164, UR6, -R2 ;  /* 0x00000006a4007c23 */ /* 0x002fca0008010802 */
        /* <DEDUP_REMOVED lines=11> */
[----:B------:R-:W-:Y:S01]  /*9d30*/  HMMA.16816.F32.BF16 R80, R140, R88, R48 ;  /* 0x000000588c50723c */ /* 0x000fe20000041830 */
[----:B-1----:R-:W-:Y:S01]  /*9d40*/  FFMA.FTZ R0, R169, UR6, -R4 ;  /* 0x00000006a9007c23 */ /* 0x002fe20008010804 */
[----:B------:R-:W-:-:S04]  /*9d50*/  FFMA.FTZ R4, R229, R54, R192 ;  /* 0x00000036e5047223 */ /* 0x000fc800000100c0 */
[C---:B------:R-:W-:Y:S01]  /*9d60*/  HMMA.16816.F32.BF16 R92, R140.reuse, R90, R44 ;  /* 0x0000005a8c5c723c */ /* 0x040fe2000004182c */
[----:B------:R1:W3:Y:S05]  /*9d70*/  MUFU.EX2 R6, R0 ;  /* 0x0000000000067308 */ /* 0x0002ea0000000800 */
[C---:B------:R-:W-:Y:S06]  /*9d80*/  HMMA.16816.F32.BF16 R100, R140.reuse, R104, R40 ;  /* 0x000000688c64723c */ /* 0x040fec0000041828 */
[C---:B------:R-:W-:Y:S06]  /*9d90*/  HMMA.16816.F32.BF16 R108, R140.reuse, R106, R108 ;  /* 0x0000006a8c6c723c */ /* 0x040fec000004186c */
[----:B------:R-:W-:Y:S01]  /*9da0*/  HMMA.16816.F32.BF16 R116, R140, R120, R116 ;  /* 0x000000788c74723c */ /* 0x000fe20000041874 */
[----:B-1----:R-:W-:Y:S01]  /*9db0*/  FFMA.FTZ R0, R228, R11, R215 ;  /* 0x0000000be4007223 */ /* 0x002fe200000100d7 */
[----:B---3--:R-:W-:-:S03]  /*9dc0*/  F2FP.BF16.F32.PACK_AB R139, R6, R55 ;  /* 0x00000037068b723e */ /* 0x008fc600000010ff */
        /* <DEDUP_REMOVED lines=61> */
[----:B------:R-:W-:-:S02]  /*a1a0*/  MOV R149, R209 ;  /* 0x000000d100957202 */ /* 0x000fc40000000f00 */
[----:B------:R-:W-:Y:S01]  /*a1b0*/  HMMA.16816.F32.BF16 R96, R136, R104, R96 ;  /* 0x000000688860723c */ /* 0x000fe20000041860 */
[----:B------:R-:W-:Y:S02]  /*a1c0*/  MOV R70, R220 ;  /* 0x000000dc00467202 */ /* 0x000fe40000000f00 */
[----:B------:R-:W-:-:S03]  /*a1d0*/  MOV R71, R221 ;  /* 0x000000dd00477202 */ /* 0x000fc60000000f00 */
[----:B------:R-:W-:Y:S06]  /*a1e0*/  HMMA.16816.F32.BF16 R112, R136, R120, R112 ;  /* 0x000000788870723c */ /* 0x000fec0000041870 */
        /* <DEDUP_REMOVED lines=11> */
[----:B------:R-:W4:Y:S01]  /*a2a0*/  LDL.64 R162, [R1+0x40] ;  /* 0x0000400001a27983 */ /* 0x000f220000100a00 */
[----:B------:R-:W-:Y:S01]  /*a2b0*/  VIADD R209, R226, 0xfffffffd ;  /* 0xfffffffde2d17836 */ /* 0x000fe20000000000 */
[----:B------:R-:W1:Y:S01]  /*a2c0*/  @!P0 LDC.64 R14, c[0x0][0x220] ;  /* 0x00008800ff0e8b82 */ /* 0x000e620000000a00 */
[----:B------:R-:W-:-:S04]  /*a2d0*/  DEPBAR.LE SB0, 0x0 ;  /* 0x000080000000791a */ /* 0x000fc80000000000 */
[----:B------:R-:W-:Y:S01]  /*a2e0*/  SHF.R.S32.HI R0, RZ, 0x1f, R209 ;  /* 0x0000001fff007819 */ /* 0x000fe200000114d1 */
[-C--:B------:R-:W-:Y:S02]  /*a2f0*/  IMAD.WIDE.U32 R4, R209, R224.reuse, RZ ;  /* 0x000000e0d1047225 */ /* 0x080fe400078e00ff */
[----:B------:R-:W-:Y:S02]  /*a300*/  BAR.SYNC.DEFER_BLOCKING 0x0 ;  /* 0x0000000000007b1d */ /* 0x000fe40000010000 */
        /* <DEDUP_REMOVED lines=13> */
[----:B------:R-:W-:Y:S01]  /*a3e0*/  @!P0 IMAD.X R4, R250, 0x1, R3, P4 ;  /* 0x00000001fa048824 */ /* 0x000fe200020e0603 */
[----:B-----5:R-:W-:-:S02]  /*a3f0*/  @!P0 LEA R16, P2, R2, R16, 0x1 ;  /* 0x0000001002108211 */ /* 0x020fc400078408ff */
[----:B------:R-:W-:Y:S02]  /*a400*/  @!P0 LEA R12, P1, R5, R12, 0x1 ;  /* 0x0000000c050c8211 */ /* 0x000fe400078208ff */
[----:B------:R-:W-:Y:S01]  /*a410*/  @!P0 LEA.HI.X R15, R0, R15, R4, 0x1, P3 ;  /* 0x0000000f000f8211 */ /* 0x000fe200018f0c04 */
[----:B------:R-:W-:Y:S01]  /*a420*/  @!P0 IMAD R0, R225, 0x30, RZ ;  /* 0x00000030e1008824 */ /* 0x000fe200078e02ff */
[--C-:B------:R-:W-:Y:S01]  /*a430*/  @!P0 LEA.HI.X R17, R2, R17, R3.reuse, 0x1, P2 ;  /* 0x0000001102118211 */ /* 0x100fe200010f0c03 */
[----:B------:R-:W-:Y:S01]  /*a440*/  @!P0 IMAD.WIDE.U32 R2, R224, 0x30, R2 ;  /* 0x00000030e0028825 */ /* 0x000fe200078e0002 */
[----:B------:R-:W-:-:S03]  /*a450*/  @!P0 LEA.HI.X R13, R5, R13, R6, 0x1, P1 ;  /* 0x0000000d050d8211 */ /* 0x000fc600008f0c06 */
[----:B------:R-:W-:Y:S01]  /*a460*/  @!P0 IMAD.IADD R0, R0, 0x1, R3 ;  /* 0x0000000100008824 */ /* 0x000fe200078e0203 */
        /* <DEDUP_REMOVED lines=21> */
[----:B------:R-:W-:Y:S04]  /*a5c0*/  LDSM.16.M88.4 R32, [R204] ;  /* 0x00000000cc20783b */ /* 0x000fe80000000200 */
[----:B------:R-:W-:Y:S04]  /*a5d0*/  LDSM.16.M88.4 R28, [R204+0x2000] ;  /* 0x00200000cc1c783b */ /* 0x000fe80000000200 */
[----:B------:R-:W-:Y:S04]  /*a5e0*/  LDSM.16.M88.4 R24, [R207] ;  /* 0x00000000cf18783b */ /* 0x000fe80000000200 */
[----:B------:R-:W-:Y:S04]  /*a5f0*/  LDSM.16.M88.4 R36, [R202+0x4000] ;  /* 0x00400000ca24783b */ /* 0x000fe80000000200 */
[----:B-1----:R-:W1:Y:S04]  /*a600*/  LDSM.16.M88.4 R12, [R196+0x4000] ;  /* 0x00400000c40c783b */ /* 0x002e680000000200 */
[----:B------:R-:W3:Y:S04]  /*a610*/  LDSM.16.M88.4 R20, [R207+0x2000] ;  /* 0x00200000cf14783b */ /* 0x000ee80000000200 */
[----:B------:R-:W-:Y:S04]  /*a620*/  LDSM.16.M88.4 R52, [R203] ;  /* 0x00000000cb34783b */ /* 0x000fe80000000200 */
[----:B------:R-:W4:Y:S04]  /*a630*/  LDSM.16.M88.4 R16, [R205] ;  /* 0x00000000cd10783b */ /* 0x000f280000000200 */
[----:B------:R-:W5:Y:S04]  /*a640*/  LDSM.16.M88.4 R40, [R205+0x2000] ;  /* 0x00200000cd28783b */ /* 0x000f680000000200 */
[----:B------:R-:W2:Y:S04]  /*a650*/  LDSM.16.M88.4 R60, [R196+0x4800] ;  /* 0x00480000c43c783b */ /* 0x000ea80000000200 */
[----:B------:R-:W-:Y:S04]  /*a660*/  LDSM.16.M88.4 R64, [R201] ;  /* 0x00000000c940783b */ /* 0x000fe80000000200 */
[----:B------:R-:W0:Y:S01]  /*a670*/  LDGDEPBAR ;  /* 0x00000000000079af */ /* 0x000e220000000000 */
[-C--:B-1----:R-:W-:Y:S06]  /*a680*/  HMMA.16816.F32.BF16 R48, R32, R12.reuse, RZ ;  /* 0x0000000c2030723c */ /* 0x082fec00000418ff */
[C---:B------:R-:W-:Y:S06]  /*a690*/  HMMA.16816.F32.BF16 R44, R28.reuse, R12, RZ ;  /* 0x0000000c1c2c723c */ /* 0x040fec00000418ff */
[-C--:B------:R-:W-:Y:S06]  /*a6a0*/  HMMA.16816.F32.BF16 R56, R28, R14.reuse, RZ ;  /* 0x0000000e1c38723c */ /* 0x080fec00000418ff */
[----:B------:R-:W-:Y:S01]  /*a6b0*/  HMMA.16816.F32.BF16 R144, R32, R14, RZ ;  /* 0x0000000e2090723c */ /* 0x000fe200000418ff */
[----:B------:R-:W1:Y:S05]  /*a6c0*/  LDSM.16.M88.4 R12, [R206] ;  /* 0x00000000ce0c783b */ /* 0x000e6a0000000200 */
[-C--:B------:R-:W-:Y:S01]  /*a6d0*/  HMMA.16816.F32.BF16 R76, R24, R36.reuse, R48 ;  /* 0x00000024184c723c */ /* 0x080fe20000041830 */
[----:B------:R-:W1:Y:S05]  /*a6e0*/  LDSM.16.M88.4 R48, [R196+0x5000] ;  /* 0x00500000c430783b */ /* 0x000e6a0000000200 */
[C---:B---3--:R-:W-:Y:S01]  /*a6f0*/  HMMA.16816.F32.BF16 R72, R20.reuse, R36, R44 ;  /* 0x000000241448723c */ /* 0x048fe2000004182c */
[----:B------:R-:W3:Y:S05]  /*a700*/  LDSM.16.M88.4 R44, [R196+0x5800] ;  /* 0x00580000c42c783b */ /* 0x000eea0000000200 */
[-C--:B------:R-:W-:Y:S01]  /*a710*/  HMMA.16816.F32.BF16 R176, R20, R38.reuse, R56 ;  /* 0x0000002614b0723c */ /* 0x080fe20000041838 */
[----:B------:R-:W-:Y:S05]  /*a720*/  LDSM.16.M88.4 R56, [R202+0x4800] ;  /* 0x00480000ca38783b */ /* 0x000fea0000000200 */
[----:B------:R-:W-:Y:S01]  /*a730*/  HMMA.16816.F32.BF16 R172, R24, R38, R144 ;  /* 0x0000002618ac723c */ /* 0x000fe20000041890 */
[----:B------:R-:W3:Y:S05]  /*a740*/  LDSM.16.M88.4 R36, [R206+0x2000] ;  /* 0x00200000ce24783b */ /* 0x000eea0000000200 */
[-C--:B----4-:R-:W-:Y:S01]  /*a750*/  HMMA.16816.F32.BF16 R152, R16, R52.reuse, R76 ;  /* 0x000000341098723c */ /* 0x090fe2000004184c */
[----:B------:R-:W-:Y:S05]  /*a760*/  LDSM.16.M88.4 R76, [R202+0x5800] ;  /* 0x00580000ca4c783b */ /* 0x000fea0000000200 */
[----:B-----5:R-:W-:Y:S01]  /*a770*/  HMMA.16816.F32.BF16 R160, R40, R52, R72 ;  /* 0x0000003428a0723c */ /* 0x020fe20000041848 */
[----:B------:R-:W4:Y:S05]  /*a780*/  LDSM.16.M88.4 R72, [R202+0x5000] ;  /* 0x00500000ca48783b */ /* 0x000f2a0000000200 */
[-C--:B--2---:R-:W-:Y:S06]  /*a790*/  HMMA.16816.F32.BF16 R148, R32, R60.reuse, RZ ;  /* 0x0000003c2094723c */ /* 0x084fec00000418ff */
[----:B------:R-:W-:Y:S06]  /*a7a0*/  HMMA.16816.F32.BF16 R144, R28, R60, RZ ;  /* 0x0000003c1c90723c */ /* 0x000fec00000418ff */
[----:B-1----:R-:W-:Y:S06]  /*a7b0*/  HMMA.16816.F32.BF16 R156, R12, R64, R152 ;  /* 0x000000400c9c723c */ /* 0x002fec0000041898 */
[-C--:B------:R-:W-:Y:S06]  /*a7c0*/  HMMA.16816.F32.BF16 R168, R28, R62.reuse, RZ ;  /* 0x0000003e1ca8723c */ /* 0x080fec00000418ff */
[----:B------:R-:W-:Y:S06]  /*a7d0*/  HMMA.16816.F32.BF16 R188, R32, R62, RZ ;  /* 0x0000003e20bc723c */ /* 0x000fec00000418ff */
[C---:B------:R-:W-:Y:S06]  /*a7e0*/  HMMA.16816.F32.BF16 R152, R28.reuse, R48, RZ ;  /* 0x000000301c98723c */ /* 0x040fec00000418ff */
[----:B------:R-:W-:Y:S01]  /*a7f0*/  HMMA.16816.F32.BF16 R184, R28, R50, RZ ;  /* 0x000000321cb8723c */ /* 0x000fe200000418ff */
[----:B------:R-:W-:Y:S01]  /*a800*/  FMUL.FTZ R0, R158, UR10 ;  /* 0x0000000a9e007c20 */ /* 0x000fe20008410000 */
[----:B------:R-:W-:Y:S01]  /*a810*/  FMUL.FTZ R157, R157, UR10 ;  /* 0x0000000a9d9d7c20 */ /* 0x000fe20008410000 */
[----:B------:R-:W-:-:S02]  /*a820*/  FMUL.FTZ R156, R156, UR10 ;  /* 0x0000000a9c9c7c20 */ /* 0x000fc40008410000 */
[----:B------:R1:W-:Y:S01]  /*a830*/  MUFU.TANH R232, R0 ;  /* 0x0000000000e87308 */ /* 0x0003e20000002400 */
[C---:B------:R-:W-:Y:S06]  /*a840*/  HMMA.16816.F32.BF16 R60, R32.reuse, R48, RZ ;  /* 0x00000030203c723c */ /* 0x040fec00000418ff */
[----:B------:R-:W-:Y:S06]  /*a850*/  HMMA.16816.F32.BF16 R212, R32, R50, RZ ;  /* 0x0000003220d4723c */ /* 0x000fec00000418ff */
[----:B---3--:R-:W-:Y:S01]  /*a860*/  HMMA.16816.F32.BF16 R164, R28, R44, RZ ;  /* 0x0000002c1ca4723c */ /* 0x008fe200000418ff */
[----:B-1----:R-:W-:-:S05]  /*a870*/  FMUL.FTZ R0, R159, UR10 ;  /* 0x0000000a9f007c20 */ /* 0x002fca0008410000 */
[----:B------:R-:W-:Y:S01]  /*a880*/  HMMA.16816.F32.BF16 R180, R28, R46, RZ ;  /* 0x0000002e1cb4723c */ /* 0x000fe200000418ff */
[----:B------:R-:W1:Y:S05]  /*a890*/  LDSM.16.M88.4 R28, [R203+0x800] ;  /* 0x00080000cb1c783b */ /* 0x000e6a0000000200 */
[-C--:B------:R-:W-:Y:S01]  /*a8a0*/  HMMA.16816.F32.BF16 R48, R40, R54.reuse, R176 ;  /* 0x000000362830723c */ /* 0x080fe200000418b0 */
[----:B------:R2:W-:Y:S05]  /*a8b0*/  MUFU.TANH R176, R0 ;  /* 0x0000000000b07308 */ /* 0x0005ea0000002400 */
[----:B------:R-:W-:Y:S03]  /*a8c0*/  HMMA.16816.F32.BF16 R52, R16, R54, R172 ;  /* 0x000000361034723c */ /* 0x000fe600000418ac */
[----:B------:R-:W3:Y:S03]  /*a8d0*/  MUFU.TANH R172, R157 ;  /* 0x0000009d00ac7308 */ /* 0x000ee60000002400 */
[C---:B------:R-:W-:Y:S05]  /*a8e0*/  HMMA.16816.F32.BF16 R192, R32.reuse, R44, RZ ;  /* 0x0000002c20c0723c */ /* 0x040fea00000418ff */
[----:B------:R-:W-:Y:S01]  /*a8f0*/  MUFU.TANH R174, R156 ;  /* 0x0000009c00ae7308 */ /* 0x000fe20000002400 */
[----:B------:R-:W-:Y:S01]  /*a900*/  HMMA.16816.F32.BF16 R216, R32, R46, RZ ;  /* 0x0000002e20d8723c */ /* 0x000fe200000418ff */
[----:B------:R-:W5:Y:S05]  /*a910*/  LDSM.16.M88.4 R32, [R201+0x800] ;  /* 0x00080000c920783b */ /* 0x000f6a0000000200 */
[----:B------:R-:W-:Y:S06]  /*a920*/  HMMA.16816.F32.BF16 R44, R36, R64, R160 ;  /* 0x00000040242c723c */ /* 0x000fec00000418a0 */
[----:B------:R-:W-:Y:S06]  /*a930*/  HMMA.16816.F32.BF16 R148, R24, R56, R148 ;  /* 0x000000381894723c */ /* 0x000fec0000041894 */
[----:B------:R-:W-:Y:S06]  /*a940*/  HMMA.16816.F32.BF16 R52, R12, R66, R52 ;  /* 0x000000420c34723c */ /* 0x000fec0000041834 */
[C---:B------:R-:W-:Y:S06]  /*a950*/  HMMA.16816.F32.BF16 R144, R20.reuse, R56, R144 ;  /* 0x000000381490723c */ /* 0x040fec0000041890 */
[----:B--2---:R-:W-:Y:S01]  /*a960*/  FMUL.FTZ R0, R44, UR10 ;  /* 0x0000000a2c007c20 */ /* 0x004fe20008410000 */
[C---:B----4-:R-:W-:Y:S03]  /*a970*/  HMMA.16816.F32.BF16 R160, R20.reuse, R72, R152 ;  /* 0x0000004814a0723c */ /* 0x050fe60000041898 */
[----:B------:R2:W-:Y:S03]  /*a980*/  MUFU.TANH R236, R0 ;  /* 0x0000000000ec7308 */ /* 0x0005e60000002400 */
[C---:B------:R-:W-:Y:S06]  /*a990*/  HMMA.16816.F32.BF16 R164, R20.reuse, R76, R164 ;  /* 0x0000004c14a4723c */ /* 0x040fec00000418a4 */
[C---:B------:R-:W-:Y:S06]  /*a9a0*/  HMMA.16816.F32.BF16 R168, R20.reuse, R58, R168 ;  /* 0x0000003a14a8723c */ /* 0x040fec00000418a8 */
[----:B------:R-:W-:Y:S01]  /*a9b0*/  HMMA.16816.F32.BF16 R184, R20, R74, R184 ;  /* 0x0000004a14b8723c */ /* 0x000fe200000418b8 */
[----:B--2---:R-:W-:-:S04]  /*a9c0*/  FMUL.FTZ R0, R45, UR10 ;  /* 0x0000000a2d007c20 */ /* 0x004fc80008410000 */
[----:B------:R2:W-:Y:S01]  /*a9d0*/  MUFU.TANH R235, R0 ;  /* 0x0000000000eb7308 */ /* 0x0005e20000002400 */
[----:B------:R-:W-:Y:S06]  /*a9e0*/  HMMA.16816.F32.BF16 R180, R20, R78, R180 ;  /* 0x0000004e14b4723c */ /* 0x000fec00000418b4 */
[----:B-1----:R-:W-:Y:S06]  /*a9f0*/  HMMA.16816.F32.BF16 R20, R16, R28, R148 ;  /* 0x0000001c1014723c */ /* 0x002fec0000041894 */
[----:B------:R-:W-:Y:S01]  /*aa00*/  HMMA.16816.F32.BF16 R64, R36, R66, R48 ;  /* 0x000000422440723c */ /* 0x000fe20000041830 */
[----:B--2---:R-:W-:-:S05]  /*aa10*/  FMUL.FTZ R0, R46, UR10 ;  /* 0x0000000a2e007c20 */ /* 0x004fca0008410000 */
[----:B------:R-:W-:Y:S01]  /*aa20*/  HMMA.16816.F32.BF16 R48, R40, R28, R144 ;  /* 0x0000001c2830723c */ /* 0x000fe20000041890 */
[----:B------:R1:W-:Y:S05]  /*aa30*/  MUFU.TANH R233, R0 ;  /* 0x0000000000e97308 */ /* 0x0003ea0000002400 */
[C---:B------:R-:W-:Y:S06]  /*aa40*/  HMMA.16816.F32.BF16 R56, R24.reuse, R58, R188 ;  /* 0x0000003a1838723c */ /* 0x040fec00000418bc */
[----:B------:R-:W-:Y:S06]  /*aa50*/  HMMA.16816.F32.BF16 R152, R24, R72, R60 ;  /* 0x000000481898723c */ /* 0x000fec000004183c */
[----:B-----5:R-:W-:Y:S01]  /*aa60*/  HMMA.16816.F32.BF16 R60, R12, R32, R20 ;  /* 0x000000200c3c723c */ /* 0x020fe20000041814 */
[----:B-1----:R-:W-:Y:S01]  /*aa70*/  FMUL.FTZ R0, R47, UR10 ;  /* 0x0000000a2f007c20 */ /* 0x002fe20008410000 */
[----:B------:R-:W1:Y:S03]  /*aa80*/  LDSM.16.M88.4 R20, [R203+0x1000] ;  /* 0x00100000cb14783b */ /* 0x000e660000000200 */
[----:B------:R2:W-:Y:S01]  /*aa90*/  MUFU.TANH R234, R0 ;  /* 0x0000000000ea7308 */ /* 0x0005e20000002400 */
[C---:B------:R-:W-:Y:S01]  /*aaa0*/  HMMA.16816.F32.BF16 R144, R24.reuse, R76, R192 ;  /* 0x0000004c1890723c */ /* 0x040fe200000418c0 */
[----:B------:R-:W4:Y:S05]  /*aab0*/  LDSM.16.M88.4 R44, [R203+0x1800] ;  /* 0x00180000cb2c783b */ /* 0x000f2a0000000200 */
[C---:B------:R-:W-:Y:S06]  /*aac0*/  HMMA.16816.F32.BF16 R148, R24.reuse, R74, R212 ;  /* 0x0000004a1894723c */ /* 0x040fec00000418d4 */
[----:B------:R-:W-:Y:S01]  /*aad0*/  HMMA.16816.F32.BF16 R76, R24, R78, R216 ;  /* 0x0000004e184c723c */ /* 0x000fe200000418d8 */
[----:B------:R-:W-:Y:S01]  /*aae0*/  LDSM.16.M88.4 R24, [R201+0x1000] ;  /* 0x00100000c918783b */ /* 0x000fe20000000200 */
[----:B--2---:R-:W-:-:S04]  /*aaf0*/  FMUL.FTZ R0, R52, UR10 ;  /* 0x0000000a34007c20 */ /* 0x004fc80008410000 */
[----:B------:R2:W5:Y:S01]  /*ab00*/  MUFU.TANH R69, R0 ;  /* 0x0000000000457308 */ /* 0x0005620000002400 */
[----:B-1----:R-:W-:Y:S01]  /*ab10*/  HMMA.16816.F32.BF16 R72, R16, R20, R152 ;  /* 0x000000141048723c */ /* 0x002fe20000041898 */
[----:B--2---:R-:W-:-:S06]  /*ab20*/  FMUL.FTZ R0, R53, UR10 ;  /* 0x0000000a35007c20 */ /* 0x004fcc0008410000 */
[----:B------:R1:W2:Y:S10]  /*ab30*/  MUFU.TANH R158, R0 ;  /* 0x00000000009e7308 */ /* 0x0002b40000002400 */
[----:B----4-:R-:W-:Y:S06]  /*ab40*/  HMMA.16816.F32.BF16 R76, R16, R46, R76 ;  /* 0x0000002e104c723c */ /* 0x010fec000004184c */
[----:B------:R-:W-:Y:S01]  /*ab50*/  HMMA.16816.F32.BF16 R152, R40, R44, R164 ;  /* 0x0000002c2898723c */ /* 0x000fe200000418a4 */
[----:B-1----:R-:W-:-:S04]  /*ab60*/  FMUL.FTZ R0, R54, UR10 ;  /* 0x0000000a36007c20 */ /* 0x002fc80008410000 */
[----:B------:R1:W-:Y:S02]  /*ab70*/  MUFU.TANH R175, R0 ;  /* 0x0000000000af7308 */ /* 0x0003e40000002400 */
[----:B-1----:R-:W-:Y:S02]  /*ab80*/  FMUL.FTZ R0, R55, UR10 ;  /* 0x0000000a37007c20 */ /* 0x002fe40008410000 */
[----:B------:R-:W-:Y:S04]  /*ab90*/  HMMA.16816.F32.BF16 R52, R36, R32, R48 ;  /* 0x000000202434723c */ /* 0x000fe80000041830 */
[----:B------:R1:W-:Y:S02]  /*aba0*/  MUFU.TANH R173, R0 ;  /* 0x0000000000ad7308 */ /* 0x0003e40000002400 */
[-C--:B------:R-:W-:Y:S06]  /*abb0*/  HMMA.16816.F32.BF16 R48, R16, R30.reuse, R56 ;  /* 0x0000001e1030723c */ /* 0x080fec0000041838 */
[----:B------:R-:W-:Y:S01]  /*abc0*/  HMMA.16816.F32.BF16 R28, R40, R30, R168 ;  /* 0x0000001e281c723c */ /* 0x000fe200000418a8 */
[----:B-1----:R-:W-:-:S04]  /*abd0*/  FMUL.FTZ R0, R64, UR10 ;  /* 0x0000000a40007c20 */ /* 0x002fc80008410000 */
[----:B------:R1:W-:-:S13]  /*abe0*/  MUFU.TANH R231, R0 ;  /* 0x0000000000e77308 */ /* 0x0003da0000002400 */
[----:B------:R-:W-:Y:S01]  /*abf0*/  HMMA.16816.F32.BF16 R56, R12, R34, R48 ;  /* 0x000000220c38723c */ /* 0x000fe20000041830 */
[----:B------:R-:W4:Y:S01]  /*ac00*/  LDSM.16.M88.4 R48, [R201+0x1800] ;  /* 0x00180000c930783b */ /* 0x000f220000000200 */
[----:B------:R-:W-:-:S04]  /*ac10*/  DEPBAR.LE SB0, 0x0 ;  /* 0x000080000000791a */ /* 0x000fc80000000000 */
[----:B------:R-:W-:Y:S01]  /*ac20*/  HMMA.16816.F32.BF16 R32, R36, R34, R28 ;  /* 0x000000222420723c */ /* 0x000fe2000004181c */
[----:B-1----:R-:W-:-:S05]  /*ac30*/  FMUL.FTZ R0, R65, UR10 ;  /* 0x0000000a41007c20 */ /* 0x002fca0008410000 */
[----:B------:R-:W-:Y:S01]  /*ac40*/  HMMA.16816.F32.BF16 R28, R40, R20, R160 ;  /* 0x00000014281c723c */ /* 0x000fe200000418a0 */
[----:B------:R1:W-:Y:S02]  /*ac50*/  MUFU.TANH R192, R0 ;  /* 0x0000000000c07308 */ /* 0x0003e40000002400 */
[----:B-1----:R-:W-:-:S06]  /*ac60*/  FMUL.FTZ R0, R66, UR10 ;  /* 0x0000000a42007c20 */ /* 0x002fcc0008410000 */
[----:B------:R1:W-:Y:S01]  /*ac70*/  MUFU.TANH R191, R0 ;  /* 0x0000000000bf7308 */ /* 0x0003e20000002400 */
[----:B----4-:R-:W-:Y:S01]  /*ac80*/  HMMA.16816.F32.BF16 R76, R12, R50, R76 ;  /* 0x000000320c4c723c */ /* 0x010fe2000004184c */
[----:B-1----:R-:W-:-:S05]  /*ac90*/  FMUL.FTZ R0, R67, UR10 ;  /* 0x0000000a43007c20 */ /* 0x002fca0008410000 */
[----:B------:R-:W-:Y:S01]  /*aca0*/  HMMA.16816.F32.BF16 R64, R16, R44, R144 ;  /* 0x0000002c1040723c */ /* 0x000fe20000041890 */
[----:B------:R1:W-:Y:S05]  /*acb0*/  MUFU.TANH R190, R0 ;  /* 0x0000000000be7308 */ /* 0x0003ea0000002400 */
[----:B------:R-:W-:-:S12]  /*acc0*/  HMMA.16816.F32.BF16 R144, R40, R22, R184 ;  /* 0x000000162890723c */ /* 0x000fd800000418b8 */
[----:B------:R-:W-:Y:S01]  /*acd0*/  FMUL.FTZ R79, R79, UR10 ;  /* 0x0000000a4f4f7c20 */ /* 0x000fe20008410000 */
[----:B------:R-:W-:Y:S01]  /*ace0*/  HMMA.16816.F32.BF16 R40, R40, R46, R180 ;  /* 0x0000002e2828723c */ /* 0x000fe200000418b4 */
[----:B-1----:R-:W-:-:S04]  /*acf0*/  FMUL.FTZ R0, R60, UR10 ;  /* 0x0000000a3c007c20 */ /* 0x002fc80008410000 */
[----:B------:R1:W4:Y:S01]  /*ad00*/  MUFU.TANH R70, R0 ;  /* 0x0000000000467308 */ /* 0x0003220000002400 */
[----:B------:R-:W-:Y:S01]  /*ad10*/  HMMA.16816.F32.BF16 R64, R12, R48, R64 ;  /* 0x000000300c40723c */ /* 0x000fe20000041840 */
[----:B-1----:R-:W-:-:S06]  /*ad20*/  FMUL.FTZ R0, R61, UR10 ;  /* 0x0000000a3d007c20 */ /* 0x002fcc0008410000 */
[----:B------:R1:W4:Y:S02]  /*ad30*/  MUFU.TANH R157, R0 ;  /* 0x00000000009d7308 */ /* 0x0003240000002400 */
[----:B-1----:R-:W-:-:S06]  /*ad40*/  FMUL.FTZ R0, R62, UR10 ;  /* 0x0000000a3e007c20 */ /* 0x002fcc0008410000 */
[----:B------:R1:W-:Y:S02]  /*ad50*/  MUFU.TANH R169, R0 ;  /* 0x0000000000a97308 */ /* 0x0003e40000002400 */
[----:B-1----:R-:W-:Y:S02]  /*ad60*/  FMUL.FTZ R0, R63, UR10 ;  /* 0x0000000a3f007c20 */ /* 0x002fe40008410000 */
[----:B------:R-:W-:Y:S04]  /*ad70*/  HMMA.16816.F32.BF16 R60, R16, R22, R148 ;  /* 0x00000016103c723c */ /* 0x000fe80000041894 */
[----:B------:R1:W-:Y:S02]  /*ad80*/  MUFU.TANH R168, R0 ;  /* 0x0000000000a87308 */ /* 0x0003e40000002400 */
[----:B------:R-:W-:Y:S01]  /*ad90*/  HMMA.16816.F32.BF16 R16, R12, R24, R72 ;  /* 0x000000180c10723c */ /* 0x000fe20000041848 */
[----:B-1----:R-:W-:-:S05]  /*ada0*/  FMUL.FTZ R0, R52, UR10 ;  /* 0x0000000a34007c20 */ /* 0x002fca0008410000 */
[----:B------:R1:W-:-:S12]  /*adb0*/  MUFU.TANH R189, R0 ;  /* 0x0000000000bd7308 */ /* 0x0003d80000002400 */
[----:B------:R-:W-:Y:S06]  /*adc0*/  HMMA.16816.F32.BF16 R60, R12, R26, R60 ;  /* 0x0000001a0c3c723c */ /* 0x000fec000004183c */
[----:B------:R-:W-:Y:S01]  /*add0*/  FMUL.FTZ R3, R17, UR10 ;  /* 0x0000000a11037c20 */ /* 0x000fe20008410000 */
[----:B------:R-:W-:Y:S01]  /*ade0*/  FMUL.FTZ R2, R16, UR10 ;  /* 0x0000000a10027c20 */ /* 0x000fe20008410000 */
[----:B------:R-:W-:Y:S01]  /*adf0*/  FMUL.FTZ R19, R19, UR10 ;  /* 0x0000000a13137c20 */ /* 0x000fe20008410000 */
[----:B------:R-:W-:Y:S02]  /*ae00*/  FMUL.FTZ R18, R18, UR10 ;  /* 0x0000000a12127c20 */ /* 0x000fe40008410000 */
[----:B------:R-:W-:Y:S01]  /*ae10*/  MUFU.TANH R20, R2 ;  /* 0x0000000200147308 */ /* 0x000fe20000002400 */
[----:B-1----:R-:W-:-:S07]  /*ae20*/  FMUL.FTZ R0, R53, UR10 ;  /* 0x0000000a35007c20 */ /* 0x002fce0008410000 */
[----:B------:R1:W-:Y:S08]  /*ae30*/  MUFU.TANH R151, R19 ;  /* 0x0000001300977308 */ /* 0x0003f00000002400 */
[----:B------:R3:W-:Y:S08]  /*ae40*/  MUFU.TANH R188, R0 ;  /* 0x0000000000bc7308 */ /* 0x0007f00000002400 */
[----:B------:R-:W-:Y:S01]  /*ae50*/  MUFU.TANH R156, R18 ;  /* 0x00000012009c7308 */ /* 0x000fe20000002400 */
[----:B-1----:R-:W-:Y:S01]  /*ae60*/  FMUL.FTZ R19, R60, UR10 ;  /* 0x0000000a3c137c20 */ /* 0x002fe20008410000 */
[----:B---3--:R-:W-:-:S06]  /*ae70*/  FMUL.FTZ R0, R54, UR10 ;  /* 0x0000000a36007c20 */ /* 0x008fcc0008410000 */
[----:B------:R1:W-:Y:S02]  /*ae80*/  MUFU.TANH R179, R0 ;  /* 0x0000000000b37308 */ /* 0x0003e40000002400 */
[----:B-1----:R-:W-:Y:S02]  /*ae90*/  FMUL.FTZ R0, R55, UR10 ;  /* 0x0000000a37007c20 */ /* 0x002fe40008410000 */
[----:B------:R-:W-:Y:S04]  /*aea0*/  HMMA.16816.F32.BF16 R52, R36, R24, R28 ;  /* 0x000000182434723c */ /* 0x000fe8000004181c */
[----:B------:R1:W-:Y:S02]  /*aeb0*/  MUFU.TANH R178, R0 ;  /* 0x0000000000b27308 */ /* 0x0003e40000002400 */
[----:B-1----:R-:W-:-:S06]  /*aec0*/  FMUL.FTZ R0, R56, UR10 ;  /* 0x0000000a38007c20 */ /* 0x002fcc0008410000 */
[----:B------:R1:W3:-:S12]  /*aed0*/  MUFU.TANH R71, R0 ;  /* 0x0000000000477308 */ /* 0x0002d80000002400 */
[----:B------:R-:W-:Y:S01]  /*aee0*/  FMUL.FTZ R53, R53, UR10 ;  /* 0x0000000a35357c20 */ /* 0x000fe20008410000 */
[----:B-1----:R-:W-:-:S04]  /*aef0*/  FMUL.FTZ R0, R57, UR10 ;  /* 0x0000000a39007c20 */ /* 0x002fc80008410000 */
[----:B------:R1:W3:Y:S02]  /*af00*/  MUFU.TANH R148, R0 ;  /* 0x0000000000947308 */ /* 0x0002e40000002400 */
[----:B-1----:R-:W-:-:S06]  /*af10*/  FMUL.FTZ R0, R58, UR10 ;  /* 0x0000000a3a007c20 */ /* 0x002fcc0008410000 */
[----:B------:R1:W-:Y:S02]  /*af20*/  MUFU.TANH R161, R0 ;  /* 0x0000000000a17308 */ /* 0x0003e40000002400 */
[----:B-1----:R-:W-:-:S06]  /*af30*/  FMUL.FTZ R0, R59, UR10 ;  /* 0x0000000a3b007c20 */ /* 0x002fcc0008410000 */
[----:B------:R1:W-:Y:S02]  /*af40*/  MUFU.TANH R160, R0 ;  /* 0x0000000000a07308 */ /* 0x0003e40000002400 */
[----:B-1----:R-:W-:-:S06]  /*af50*/  FMUL.FTZ R0, R32, UR10 ;  /* 0x0000000a20007c20 */ /* 0x002fcc0008410000 */
[----:B------:R-:W-:Y:S08]  /*af60*/  MUFU.TANH R32, R3 ;  /* 0x0000000300207308 */ /* 0x000ff00000002400 */
[----:B------:R1:W-:Y:S02]  /*af70*/  MUFU.TANH R177, R0 ;  /* 0x0000000000b17308 */ /* 0x0003e40000002400 */
[----:B-1----:R-:W-:-:S06]  /*af80*/  FMUL.FTZ R0, R33, UR10 ;  /* 0x0000000a21007c20 */ /* 0x002fcc0008410000 */
[----:B------:R-:W1:Y:S08]  /*af90*/  MUFU.TANH R33, R19 ;  /* 0x0000001300217308 */ /* 0x000e700000002400 */
[----:B------:R5:W-:Y:S02]  /*afa0*/  MUFU.TANH R167, R0 ;  /* 0x0000000000a77308 */ /* 0x000be40000002400 */
[----:B-----5:R-:W-:-:S06]  /*afb0*/  FMUL.FTZ R0, R34, UR10 ;  /* 0x0000000a22007c20 */ /* 0x020fcc0008410000 */
[----:B------:R5:W-:Y:S02]  /*afc0*/  MUFU.TANH R166, R0 ;  /* 0x0000000000a67308 */ /* 0x000be40000002400 */
[----:B-----5:R-:W-:-:S06]  /*afd0*/  FMUL.FTZ R0, R35, UR10 ;  /* 0x0000000a23007c20 */ /* 0x020fcc0008410000 */
[----:B------:R5:W-:Y:S02]  /*afe0*/  MUFU.TANH R163, R0 ;  /* 0x0000000000a37308 */ /* 0x000be40000002400 */
[----:B-----5:R-:W-:-:S04]  /*aff0*/  IMAD R0, R209, 0x40, R247 ;  /* 0x00000040d1007824 */ /* 0x020fc800078e02f7 */
[C---:B------:R-:W-:Y:S01]  /*b000*/  VIADD R17, R0.reuse, 0x1 ;  /* 0x0000000100117836 */ /* 0x040fe20000000000 */
[----:B------:R-:W-:Y:S01]  /*b010*/  I2FP.F32.S32 R31, R0 ;  /* 0x00000000001f7245 */ /* 0x000fe20000201400 */
[C---:B------:R-:W-:Y:S01]  /*b020*/  VIADD R16, R0.reuse, 0x8 ;  /* 0x0000000800107836 */ /* 0x040fe20000000000 */
[C---:B------:R-:W-:Y:S01]  /*b030*/  ISETP.GE.AND P5, PT, R0.reuse, R7, PT ;  /* 0x000000070000720c */ /* 0x040fe20003fa6270 */
[C---:B------:R-:W-:Y:S01]  /*b040*/  VIADD R15, R0.reuse, 0x9 ;  /* 0x00000009000f7836 */ /* 0x040fe20000000000 */
[----:B------:R-:W-:Y:S01]  /*b050*/  I2FP.F32.S32 R30, R17 ;  /* 0x00000011001e7245 */ /* 0x000fe20000201400 */
[C---:B------:R-:W-:Y:S01]  /*b060*/  VIADD R14, R0.reuse, 0x10 ;  /* 0x00000010000e7836 */ /* 0x040fe20000000000 */
[----:B------:R-:W-:Y:S01]  /*b070*/  I2FP.F32.S32 R29, R16 ;  /* 0x00000010001d7245 */ /* 0x000fe20000201400 */
[C---:B------:R-:W-:Y:S01]  /*b080*/  VIADD R13, R0.reuse, 0x11 ;  /* 0x00000011000d7836 */ /* 0x040fe20000000000 */
[C---:B------:R-:W-:Y:S01]  /*b090*/  ISETP.GE.AND P1, PT, R0.reuse, R8, PT ;  /* 0x000000080000720c */ /* 0x040fe20003f26270 */
[C---:B------:R-:W-:Y:S01]  /*b0a0*/  VIADD R12, R0.reuse, 0x18 ;  /* 0x00000018000c7836 */ /* 0x040fe20000000000 */
[C---:B------:R-:W-:Y:S01]  /*b0b0*/  ISETP.GE.AND P3, PT, R0.reuse, R10, PT ;  /* 0x0000000a0000720c */ /* 0x040fe20003f66270 */
[C---:B------:R-:W-:Y:S01]  /*b0c0*/  VIADD R11, R0.reuse, 0x19 ;  /* 0x00000019000b7836 */ /* 0x040fe20000000000 */
[C---:B------:R-:W-:Y:S01]  /*b0d0*/  ISETP.GE.AND P2, PT, R0.reuse, R9, PT ;  /* 0x000000090000720c */ /* 0x040fe20003f46270 */
[----:B------:R-:W-:-:S02]  /*b0e0*/  VIADD R6, R0, 0x20 ;  /* 0x0000002000067836 */ /* 0x000fc40000000000 */
[-C--:B------:R-:W-:Y:S01]  /*b0f0*/  FFMA.FTZ R18, R30, R68.reuse, R172 ;  /* 0x000000441e127223 */ /* 0x080fe200000100ac */
[C---:B------:R-:W-:Y:S01]  /*b100*/  VIADD R5, R0.reuse, 0x21 ;  /* 0x0000002100057836 */ /* 0x040fe20000000000 */
[----:B------:R-:W-:Y:S01]  /*b110*/  ISETP.GE.AND P4, PT, R17, R7, PT ;  /* 0x000000071100720c */ /* 0x000fe20003f86270 */
[C---:B------:R-:W-:Y:S01]  /*b120*/  VIADD R4, R0.reuse, 0x28 ;  /* 0x0000002800047836 */ /* 0x040fe20000000000 */
[----:B------:R-:W-:Y:S01]  /*b130*/  I2FP.F32.S32 R28, R15 ;  /* 0x0000000f001c7245 */ /* 0x000fe20000201400 */
[C---:B------:R-:W-:Y:S02]  /*b140*/  VIADD R3, R0.reuse, 0x29 ;  /* 0x0000002900037836 */ /* 0x040fe40000000000 */
[----:B------:R-:W-:Y:S01]  /*b150*/  FFMA.FTZ R19, R29, R68, R69 ;  /* 0x000000441d137223 */ /* 0x000fe20000010045 */
[----:B------:R-:W-:Y:S01]  /*b160*/  VIADD R2, R0, 0x30 ;  /* 0x0000003000027836 */ /* 0x000fe20000000000 */
[----:B------:R-:W-:Y:S01]  /*b170*/  FSEL R69, R18, -INF , !P4 ;  /* 0xff80000012457808 */ /* 0x000fe20006000000 */
[C---:B------:R-:W-:Y:S01]  /*b180*/  VIADD R34, R0.reuse, 0x31 ;  /* 0x0000003100227836 */ /* 0x040fe20000000000 */
[----:B------:R-:W-:Y:S01]  /*b190*/  I2FP.F32.S32 R25, R14 ;  /* 0x0000000e00197245 */ /* 0x000fe20000201400 */
[----:B------:R-:W-:-:S02]  /*b1a0*/  VIADD R45, R0, 0x38 ;  /* 0x00000038002d7836 */ /* 0x000fc40000000000 */
[----:B------:R-:W-:Y:S01]  /*b1b0*/  FMUL.FTZ R18, R61, UR10 ;  /* 0x0000000a3d127c20 */ /* 0x000fe20008410000 */
[----:B------:R-:W-:Y:S02]  /*b1c0*/  VIADD R44, R0, 0x39 ;  /* 0x00000039002c7836 */ /* 0x000fe40000000000 */
[-C--:B------:R-:W-:Y:S01]  /*b1d0*/  FFMA.FTZ R0, R31, R68.reuse, R174 ;  /* 0x000000441f007223 */ /* 0x080fe200000100ae */
[----:B------:R-:W-:Y:S01]  /*b1e0*/  I2FP.F32.S32 R24, R13 ;  /* 0x0000000d00187245 */ /* 0x000fe20000201400 */
[----:B------:R4:W-:Y:S01]  /*b1f0*/  MUFU.TANH R57, R18 ;  /* 0x0000001200397308 */ /* 0x0009e20000002400 */
[-C--:B------:R-:W-:Y:S02]  /*b200*/  ISETP.GE.AND P6, PT, R16, R7.reuse, PT ;  /* 0x000000071000720c */ /* 0x080fe40003fc6270 */
[----:B------:R-:W-:Y:S01]  /*b210*/  FSEL R60, R0, -INF , !P5 ;  /* 0xff800000003c7808 */ /* 0x000fe20006800000 */
[----:B--2---:R-:W-:Y:S01]  /*b220*/  FFMA.FTZ R0, R28, R68, R158 ;  /* 0x000000441c007223 */ /* 0x004fe2000001009e */
[-C--:B------:R-:W-:Y:S01]  /*b230*/  ISETP.GE.AND P5, PT, R15, R7.reuse, PT ;  /* 0x000000070f00720c */ /* 0x080fe20003fa6270 */
[----:B------:R-:W-:Y:S01]  /*b240*/  BAR.SYNC.DEFER_BLOCKING 0x0 ;  /* 0x0000000000007b1d */ /* 0x000fe20000010000 */
[----:B------:R-:W-:-:S02]  /*b250*/  ISETP.GE.AND P4, PT, R14, R7, PT ;  /* 0x000000070e00720c */ /* 0x000fc40003f86270 */
[----:B------:R-:W-:Y:S02]  /*b260*/  I2FP.F32.S32 R23, R12 ;  /* 0x0000000c00177245 */ /* 0x000fe40000201400 */
[----:B------:R-:W-:Y:S01]  /*b270*/  FSEL R61, R19, -INF , !P6 ;  /* 0xff800000133d7808 */ /* 0x000fe20007000000 */
[----:B------:R-:W-:Y:S01]  /*b280*/  FMUL.FTZ R19, R64, UR10 ;  /* 0x0000000a40137c20 */ /* 0x000fe20008410000 */
[----:B------:R-:W-:Y:S02]  /*b290*/  ISETP.GE.AND P6, PT, R13, R7, PT ;  /* 0x000000070d00720c */ /* 0x000fe40003fc6270 */
[----:B------:R-:W-:Y:S01]  /*b2a0*/  I2FP.F32.S32 R22, R11 ;  /* 0x0000000b00167245 */ /* 0x000fe20000201400 */
[----:B------:R2:W5:Y:S01]  /*b2b0*/  MUFU.TANH R56, R19 ;  /* 0x0000001300387308 */ /* 0x0005620000002400 */
[-C--:B----4-:R-:W-:Y:S01]  /*b2c0*/  FFMA.FTZ R18, R25, R68.reuse, R70 ;  /* 0x0000004419127223 */ /* 0x090fe20000010046 */
[----:B------:R-:W-:Y:S01]  /*b2d0*/  FSEL R70, R0, -INF , !P5 ;  /* 0xff80000000467808 */ /* 0x000fe20006800000 */
[----:B------:R-:W-:Y:S01]  /*b2e0*/  FFMA.FTZ R0, R24, R68, R157 ;  /* 0x0000004418007223 */ /* 0x000fe2000001009d */
[----:B------:R-:W-:-:S02]  /*b2f0*/  ISETP.GE.AND P5, PT, R12, R7, PT ;  /* 0x000000070c00720c */ /* 0x000fc40003fa6270 */
[----:B------:R-:W-:Y:S01]  /*b300*/  FSEL R64, R18, -INF , !P4 ;  /* 0xff80000012407808 */ /* 0x000fe20006000000 */
[-C--:B---3--:R-:W-:Y:S01]  /*b310*/  FFMA.FTZ R18, R23, R68.reuse, R71 ;  /* 0x0000004417127223 */ /* 0x088fe20000010047 */
[----:B------:R-:W-:Y:S01]  /*b320*/  FSEL R71, R0, -INF , !P6 ;  /* 0xff80000000477808 */ /* 0x000fe20007000000 */
[----:B------:R-:W-:Y:S01]  /*b330*/  FFMA.FTZ R0, R22, R68, R148 ;  /* 0x0000004416007223 */ /* 0x000fe20000010094 */
[----:B------:R-:W-:Y:S02]  /*b340*/  I2FP.F32.S32 R21, R6 ;  /* 0x0000000600157245 */ /* 0x000fe40000201400 */
[-C--:B------:R-:W-:Y:S02]  /*b350*/  ISETP.GE.AND P4, PT, R11, R7.reuse, PT ;  /* 0x000000070b00720c */ /* 0x080fe40003f86270 */
[----:B------:R-:W-:Y:S02]  /*b360*/  ISETP.GE.AND P6, PT, R6, R7, PT ;  /* 0x000000070600720c */ /* 0x000fe40003fc6270 */
[----:B------:R-:W-:Y:S01]  /*b370*/  FSEL R75, R0, -INF , !P4 ;  /* 0xff800000004b7808 */ /* 0x000fe20006000000 */
[----:B--2---:R-:W-:Y:S01]  /*b380*/  FMUL.FTZ R19, R65, UR10 ;  /* 0x0000000a41137c20 */ /* 0x004fe20008410000 */
[----:B------:R-:W-:Y:S01]  /*b390*/  FSEL R65, R18, -INF , !P5 ;  /* 0xff80000012417808 */ /* 0x000fe20006800000 */
[----:B------:R-:W-:Y:S01]  /*b3a0*/  FFMA.FTZ R18, R21, R68, R20 ;  /* 0x0000004415127223 */ /* 0x000fe20000010014 */
[----:B------:R-:W-:Y:S01]  /*b3b0*/  I2FP.F32.S32 R20, R5 ;  /* 0x0000000500147245 */ /* 0x000fe20000201400 */
[----:B------:R-:W-:Y:S01]  /*b3c0*/  FMUL.FTZ R0, R76, UR10 ;  /* 0x0000000a4c007c20 */ /* 0x000fe20008410000 */
[----:B------:R2:W-:Y:S01]  /*b3d0*/  MUFU.TANH R74, R19 ;  /* 0x00000013004a7308 */ /* 0x0005e20000002400 */
[----:B------:R-:W-:-:S02]  /*b3e0*/  ISETP.GE.AND P5, PT, R5, R7, PT ;  /* 0x000000070500720c */ /* 0x000fc40003fa6270 */
[----:B------:R-:W-:Y:S02]  /*b3f0*/  FSEL R76, R18, -INF , !P6 ;  /* 0xff800000124c7808 */ /* 0x000fe40007000000 */
[----:B------:R-:W-:Y:S02]  /*b400*/  I2FP.F32.S32 R35, R2 ;  /* 0x0000000200237245 */ /* 0x000fe40000201400 */
[----:B------:R-:W-:Y:S01]  /*b410*/  I2FP.F32.S32 R18, R3 ;  /* 0x0000000300127245 */ /* 0x000fe20000201400 */
[----:B------:R3:W4:Y:S01]  /*b420*/  MUFU.TANH R73, R0 ;  /* 0x0000000000497308 */ /* 0x0007220000002400 */
[-C--:B------:R-:W-:Y:S02]  /*b430*/  ISETP.GE.AND P4, PT, R4, R7.reuse, PT ;  /* 0x000000070400720c */ /* 0x080fe40003f86270 */
[----:B------:R-:W-:Y:S02]  /*b440*/  ISETP.GE.AND P6, PT, R3, R7, PT ;  /* 0x000000070300720c */ /* 0x000fe40003fc6270 */
[----:B--2---:R-:W-:-:S05]  /*b450*/  I2FP.F32.S32 R19, R4 ;  /* 0x0000000400137245 */ /* 0x004fca0000201400 */
[-C--:B-1----:R-:W-:Y:S01]  /*b460*/  FFMA.FTZ R33, R19, R68.reuse, R33 ;  /* 0x0000004413217223 */ /* 0x082fe20000010021 */
[----:B---3--:R-:W-:Y:S01]  /*b470*/  FFMA.FTZ R0, R20, R68, R32 ;  /* 0x0000004414007223 */ /* 0x008fe20000010020 */
[----:B------:R-:W-:-:S03]  /*b480*/  FMUL.FTZ R32, R77, UR10 ;  /* 0x0000000a4d207c20 */ /* 0x000fc60008410000 */
[----:B------:R-:W-:Y:S01]  /*b490*/  FSEL R148, R33, -INF , !P4 ;  /* 0xff80000021947808 */ /* 0x000fe20006000000 */
[----:B------:R-:W-:Y:S01]  /*b4a0*/  FMUL.FTZ R33, R52, UR10 ;  /* 0x0000000a34217c20 */ /* 0x000fe20008410000 */
[-C--:B------:R-:W-:Y:S01]  /*b4b0*/  ISETP.GE.AND P4, PT, R34, R7.reuse, PT ;  /* 0x000000072200720c */ /* 0x080fe20003f86270 */
[----:B------:R1:W2:Y:S01]  /*b4c0*/  MUFU.TANH R72, R32 ;  /* 0x0000002000487308 */ /* 0x0002a20000002400 */
[----:B------:R-:W-:Y:S01]  /*b4d0*/  FSEL R77, R0, -INF , !P5 ;  /* 0xff800000004d7808 */ /* 0x000fe20006800000 */
[----:B-----5:R-:W-:Y:S01]  /*b4e0*/  FFMA.FTZ R0, R35, R68, R56 ;  /* 0x0000004423007223 */ /* 0x020fe20000010038 */
[----:B------:R-:W-:Y:S01]  /*b4f0*/  ISETP.GE.AND P5, PT, R2, R7, PT ;  /* 0x000000070200720c */ /* 0x000fe20003fa6270 */
[----:B------:R-:W-:Y:S01]  /*b500*/  FMUL.FTZ R52, R63, UR10 ;  /* 0x0000000a3f347c20 */ /* 0x000fe20008410000 */
[----:B------:R-:W-:Y:S02]  /*b510*/  FMUL.FTZ R63, R66, UR10 ;  /* 0x0000000a423f7c20 */ /* 0x000fe40008410000 */
[----:B------:R-:W-:Y:S01]  /*b520*/  FSEL R150, R0, -INF , !P5 ;  /* 0xff80000000967808 */ /* 0x000fe20006800000 */
[----:B------:R3:W-:Y:S01]  /*b530*/  MUFU.TANH R159, R33 ;  /* 0x00000021009f7308 */ /* 0x0007e20000002400 */
[----:B------:R-:W-:-:S02]  /*b540*/  I2FP.F32.S32 R0, R34 ;  /* 0x0000002200007245 */ /* 0x000fc40000201400 */
[-C--:B------:R-:W-:Y:S01]  /*b550*/  ISETP.GE.AND P5, PT, R44, R7.reuse, PT ;  /* 0x000000072c00720c */ /* 0x080fe20003fa6270 */
[----:B-1----:R-:W-:Y:S02]  /*b560*/  FFMA.FTZ R32, R18, R68, R57 ;  /* 0x0000004412207223 */ /* 0x002fe40000010039 */
[----:B------:R-:W-:Y:S03]  /*b570*/  HMMA.16816.F32.BF16 R56, R36, R26, R144 ;  /* 0x0000001a2438723c */ /* 0x000fe60000041890 */
[----:B------:R-:W-:Y:S02]  /*b580*/  FSEL R149, R32, -INF , !P6 ;  /* 0xff80000020957808 */ /* 0x000fe40007000000 */
[----:B------:R-:W-:Y:S02]  /*b590*/  ISETP.GE.AND P6, PT, R45, R7, PT ;  /* 0x000000072d00720c */ /* 0x000fe40003fc6270 */
[----:B------:R-:W-:Y:S01]  /*b5a0*/  FMUL.FTZ R26, R62, UR10 ;  /* 0x0000000a3e1a7c20 */ /* 0x000fe20008410000 */
[----:B------:R-:W-:Y:S01]  /*b5b0*/  I2FP.F32.S32 R7, R45 ;  /* 0x0000002d00077245 */ /* 0x000fe20000201400 */
[----:B------:R-:W-:Y:S01]  /*b5c0*/  FMUL.FTZ R146, R78, UR10 ;  /* 0x0000000a4e927c20 */ /* 0x000fe20008410000 */
[----:B---3--:R-:W-:Y:S01]  /*b5d0*/  I2FP.F32.S32 R33, R44 ;  /* 0x0000002c00217245 */ /* 0x008fe20000201400 */
[----:B------:R1:W3:Y:S01]  /*b5e0*/  MUFU.TANH R144, R26 ;  /* 0x0000001a00907308 */ /* 0x0002e20000002400 */
[----:B------:R-:W-:Y:S01]  /*b5f0*/  FMUL.FTZ R145, R67, UR10 ;  /* 0x0000000a43917c20 */ /* 0x000fe20008410000 */
[----:B----4-:R-:W-:-:S02]  /*b600*/  FFMA.FTZ R32, R7, R68, R73 ;  /* 0x0000004407207223 */ /* 0x010fc40000010049 */
[----:B--2---:R-:W-:-:S03]  /*b610*/  FFMA.FTZ R27, R33, R68, R72 ;  /* 0x00000044211b7223 */ /* 0x004fc60000010048 */
[----:B------:R-:W-:Y:S01]  /*b620*/  FSEL R157, R32, -INF , !P6 ;  /* 0xff800000209d7808 */ /* 0x000fe20007000000 */
[-C--:B------:R-:W-:Y:S01]  /*b630*/  FFMA.FTZ R32, R30, R68.reuse, R176 ;  /* 0x000000441e207223 */ /* 0x080fe200000100b0 */
[----:B------:R-:W-:Y:S01]  /*b640*/  FSEL R158, R27, -INF , !P5 ;  /* 0xff8000001b9e7808 */ /* 0x000fe20006800000 */
[----:B------:R-:W-:Y:S01]  /*b650*/  FFMA.FTZ R27, R29, R68, R175 ;  /* 0x000000441d1b7223 */ /* 0x000fe200000100af */
[----:B------:R2:W-:Y:S01]  /*b660*/  MUFU.TANH R73, R63 ;  /* 0x0000003f00497308 */ /* 0x0005e20000002400 */
[-C--:B------:R-:W-:Y:S01]  /*b670*/  ISETP.GE.AND P6, PT, R16, R8.reuse, PT ;  /* 0x000000081000720c */ /* 0x080fe20003fc6270 */
[----:B------:R-:W-:Y:S01]  /*b680*/  FMUL.FTZ R58, R58, UR10 ;  /* 0x0000000a3a3a7c20 */ /* 0x000fe20008410000 */
[----:B------:R-:W-:Y:S01]  /*b690*/  ISETP.GE.AND P5, PT, R15, R8, PT ;  /* 0x000000080f00720c */ /* 0x000fe20003fa6270 */
[----:B------:R-:W-:Y:S01]  /*b6a0*/  FMUL.FTZ R59, R59, UR10 ;  /* 0x0000000a3b3b7c20 */ /* 0x000fe20008410000 */
[----:B------:R-:W-:Y:S01]  /*b6b0*/  FSEL R67, R27, -INF , !P6 ;  /* 0xff8000001b437808 */ /* 0x000fe20007000000 */
[-C--:B-1----:R-:W-:Y:S01]  /*b6c0*/  FFMA.FTZ R26, R0, R68.reuse, R74 ;  /* 0x00000044001a7223 */ /* 0x082fe2000001004a */
[----:B------:R-:W-:Y:S01]  /*b6d0*/  FFMA.FTZ R27, R24, R68, R168 ;  /* 0x00000044181b7223 */ /* 0x000fe200000100a8 */
[----:B------:R-:W1:Y:S01]  /*b6e0*/  MUFU.TANH R78, R52 ;  /* 0x00000034004e7308 */ /* 0x000e620000002400 */
[----:B------:R-:W-:-:S02]  /*b6f0*/  ISETP.GE.AND P6, PT, R12, R8, PT ;  /* 0x000000080c00720c */ /* 0x000fc40003fc6270 */
[----:B------:R-:W-:Y:S01]  /*b700*/  FSEL R66, R26, -INF , !P4 ;  /* 0xff8000001a427808 */ /* 0x000fe20006000000 */
[----:B------:R-:W-:Y:S01]  /*b710*/  FFMA.FTZ R26, R31, R68, R232 ;  /* 0x000000441f1a7223 */ /* 0x000fe200000100e8 */
[----:B------:R-:W-:-:S03]  /*b720*/  ISETP.GE.AND P4, PT, R17, R8, PT ;  /* 0x000000081100720c */ /* 0x000fc60003f86270 */
[----:B------:R-:W4:Y:S01]  /*b730*/  MUFU.TANH R72, R145 ;  /* 0x0000009100487308 */ /* 0x000f220000002400 */
[----:B------:R-:W-:Y:S01]  /*b740*/  FSEL R62, R26, -INF , !P1 ;  /* 0xff8000001a3e7808 */ /* 0x000fe20004800000 */
[-C--:B------:R-:W-:Y:S01]  /*b750*/  FFMA.FTZ R26, R28, R68.reuse, R173 ;  /* 0x000000441c1a7223 */ /* 0x080fe200000100ad */
[----:B--2---:R-:W-:Y:S01]  /*b760*/  FSEL R63, R32, -INF , !P4 ;  /* 0xff800000203f7808 */ /* 0x004fe20006000000 */
[----:B------:R-:W-:Y:S01]  /*b770*/  FFMA.FTZ R32, R25, R68, R169 ;  /* 0x0000004419207223 */ /* 0x000fe200000100a9 */
[----:B------:R-:W-:Y:S02]  /*b780*/  ISETP.GE.AND P1, PT, R14, R8, PT ;  /* 0x000000080e00720c */ /* 0x000fe40003f26270 */
[----:B------:R-:W-:Y:S01]  /*b790*/  FSEL R74, R26, -INF , !P5 ;  /* 0xff8000001a4a7808 */ /* 0x000fe20006800000 */
[----:B------:R-:W-:Y:S01]  /*b7a0*/  FFMA.FTZ R26, R23, R68, R161 ;  /* 0x00000044171a7223 */ /* 0x000fe200000100a1 */
[----:B------:R-:W-:Y:S01]  /*b7b0*/  ISETP.GE.AND P4, PT, R13, R8, PT ;  /* 0x000000080d00720c */ /* 0x000fe20003f86270 */
[----:B------:R-:W2:Y:S01]  /*b7c0*/  MUFU.TANH R52, R146 ;  /* 0x0000009200347308 */ /* 0x000ea20000002400 */
[----:B------:R-:W-:Y:S01]  /*b7d0*/  FSEL R161, R32, -INF , !P1 ;  /* 0xff80000020a17808 */ /* 0x000fe20004800000 */
[----:B------:R-:W-:Y:S01]  /*b7e0*/  FFMA.FTZ R32, R22, R68, R160 ;  /* 0x0000004416207223 */ /* 0x000fe200000100a0 */
[----:B------:R-:W-:-:S02]  /*b7f0*/  ISETP.GE.AND P5, PT, R11, R8, PT ;  /* 0x000000080b00720c */ /* 0x000fc40003fa6270 */
[----:B------:R-:W-:Y:S01]  /*b800*/  FSEL R162, R27, -INF , !P4 ;  /* 0xff8000001ba27808 */ /* 0x000fe20006000000 */
[-C--:B------:R-:W-:Y:S01]  /*b810*/  FFMA.FTZ R27, R20, R68.reuse, R151 ;  /* 0x00000044141b7223 */ /* 0x080fe20000010097 */
[----:B------:R-:W-:Y:S01]  /*b820*/  FSEL R164, R26, -INF , !P6 ;  /* 0xff8000001aa47808 */ /* 0x000fe20007000000 */
[----:B------:R-:W-:Y:S01]  /*b830*/  FFMA.FTZ R26, R21, R68, R156 ;  /* 0x00000044151a7223 */ /* 0x000fe2000001009c */
[-C--:B------:R-:W-:Y:S01]  /*b840*/  ISETP.GE.AND P1, PT, R6, R8.reuse, PT ;  /* 0x000000080600720c */ /* 0x080fe20003f26270 */
[----:B------:R-:W-:Y:S01]  /*b850*/  MUFU.TANH R58, R58 ;  /* 0x0000003a003a7308 */ /* 0x000fe20000002400 */
[----:B------:R-:W-:Y:S02]  /*b860*/  ISETP.GE.AND P4, PT, R5, R8, PT ;  /* 0x000000080500720c */ /* 0x000fe40003f86270 */
[----:B------:R-:W-:Y:S02]  /*b870*/  FSEL R165, R32, -INF , !P5 ;  /* 0xff80000020a57808 */ /* 0x000fe40006800000 */
[----:B------:R-:W-:Y:S01]  /*b880*/  FSEL R169, R26, -INF , !P1 ;  /* 0xff8000001aa97808 */ /* 0x000fe20004800000 */
[-C--:B---3--:R-:W-:Y:S01]  /*b890*/  FFMA.FTZ R26, R19, R68.reuse, R144 ;  /* 0x00000044131a7223 */ /* 0x088fe20000010090 */
[----:B------:R-:W-:Y:S01]  /*b8a0*/  FSEL R170, R27, -INF , !P4 ;  /* 0xff8000001baa7808 */ /* 0x000fe20006000000 */
[----:B------:R-:W3:Y:S01]  /*b8b0*/  MUFU.TANH R32, R79 ;  /* 0x0000004f00207308 */ /* 0x000ee20000002400 */
[----:B-1----:R-:W-:Y:S01]  /*b8c0*/  FFMA.FTZ R27, R18, R68, R78 ;  /* 0x00000044121b7223 */ /* 0x002fe2000001004e */
[----:B------:R-:W-:-:S02]  /*b8d0*/  ISETP.GE.AND P6, PT, R4, R8, PT ;  /* 0x000000080400720c */ /* 0x000fc40003fc6270 */
[----:B------:R-:W-:Y:S02]  /*b8e0*/  ISETP.GE.AND P5, PT, R3, R8, PT ;  /* 0x000000080300720c */ /* 0x000fe40003fa6270 */
[----:B------:R-:W-:Y:S01]  /*b8f0*/  FSEL R171, R26, -INF , !P6 ;  /* 0xff8000001aab7808 */ /* 0x000fe20007000000 */
[----:B------:R-:W-:Y:S01]  /*b900*/  FFMA.FTZ R26, R35, R68, R73 ;  /* 0x00000044231a7223 */ /* 0x000fe20000010049 */
[----:B------:R-:W-:Y:S01]  /*b910*/  FSEL R172, R27, -INF , !P5 ;  /* 0xff8000001bac7808 */ /* 0x000fe20006800000 */
[----:B------:R-:W-:Y:S01]  /*b920*/  FMUL.FTZ R27, R54, UR10 ;  /* 0x0000000a361b7c20 */ /* 0x000fe20008410000 */
[-C--:B------:R-:W-:Y:S01]  /*b930*/  ISETP.GE.AND P1, PT, R2, R8.reuse, PT ;  /* 0x000000080200720c */ /* 0x080fe20003f26270 */
[----:B------:R-:W1:Y:S01]  /*b940*/  MUFU.TANH R144, R53 ;  /* 0x0000003500907308 */ /* 0x000e620000002400 */
[-C--:B------:R-:W-:Y:S02]  /*b950*/  ISETP.GE.AND P4, PT, R34, R8.reuse, PT ;  /* 0x000000082200720c */ /* 0x080fe40003f86270 */
[----:B------:R-:W-:-:S02]  /*b960*/  ISETP.GE.AND P6, PT, R45, R8, PT ;  /* 0x000000082d00720c */ /* 0x000fc40003fc6270 */
[----:B------:R-:W-:Y:S01]  /*b970*/  ISETP.GE.AND P5, PT, R44, R8, PT ;  /* 0x000000082c00720c */ /* 0x000fe20003fa6270 */
[-C--:B----4-:R-:W-:Y:S01]  /*b980*/  FFMA.FTZ R8, R0, R68.reuse, R72 ;  /* 0x0000004400087223 */ /* 0x090fe20000010048 */
[----:B------:R-:W-:Y:S01]  /*b990*/  FSEL R173, R26, -INF , !P1 ;  /* 0xff8000001aad7808 */ /* 0x000fe20004800000 */
[----:B--2---:R-:W-:Y:S01]  /*b9a0*/  FFMA.FTZ R26, R7, R68, R52 ;  /* 0x00000044071a7223 */ /* 0x004fe20000010034 */
[----:B------:R-:W-:Y:S01]  /*b9b0*/  ISETP.GE.AND P1, PT, R17, R10, PT ;  /* 0x0000000a1100720c */ /* 0x000fe20003f26270 */
[----:B------:R2:W4:Y:S01]  /*b9c0*/  MUFU.TANH R73, R27 ;  /* 0x0000001b00497308 */ /* 0x0005220000002400 */
[----:B------:R-:W-:Y:S01]  /*b9d0*/  FSEL R174, R8, -INF , !P4 ;  /* 0xff80000008ae7808 */ /* 0x000fe20006000000 */
[-C--:B---3--:R-:W-:Y:S01]  /*b9e0*/  FFMA.FTZ R8, R33, R68.reuse, R32 ;  /* 0x0000004421087223 */ /* 0x088fe20000010020 */
[----:B------:R-:W-:Y:S01]  /*b9f0*/  ISETP.GE.AND P4, PT, R17, R9, PT ;  /* 0x000000091100720c */ /* 0x000fe20003f86270 */
[----:B------:R-:W-:Y:S01]  /*ba00*/  FFMA.FTZ R17, R31, R68, R236 ;  /* 0x000000441f117223 */ /* 0x000fe200000100ec */
[----:B------:R-:W-:-:S02]  /*ba10*/  FSEL R175, R26, -INF , !P6 ;  /* 0xff8000001aaf7808 */ /* 0x000fc40007000000 */
[----:B------:R-:W-:Y:S01]  /*ba20*/  FSEL R176, R8, -INF , !P5 ;  /* 0xff80000008b07808 */ /* 0x000fe20006800000 */
[----:B------:R-:W-:Y:S01]  /*ba30*/  FFMA.FTZ R8, R31, R68, R233 ;  /* 0x000000441f087223 */ /* 0x000fe200000100e9 */
[CC--:B------:R-:W-:Y:S01]  /*ba40*/  ISETP.GE.AND P5, PT, R16.reuse, R9.reuse, PT ;  /* 0x000000091000720c */ /* 0x0c0fe20003fa6270 */
[----:B------:R-:W-:Y:S01]  /*ba50*/  MUFU.TANH R59, R59 ;  /* 0x0000003b003b7308 */ /* 0x000fe20000002400 */
[----:B------:R-:W-:Y:S01]  /*ba60*/  ISETP.GE.AND P6, PT, R16, R10, PT ;  /* 0x0000000a1000720c */ /* 0x000fe20003fc6270 */
[-C--:B------:R-:W-:Y:S01]  /*ba70*/  FFMA.FTZ R16, R30, R68.reuse, R235 ;  /* 0x000000441e107223 */ /* 0x080fe200000100eb */
[----:B------:R-:W-:Y:S01]  /*ba80*/  FSEL R31, R8, -INF , !P2 ;  /* 0xff800000081f7808 */ /* 0x000fe20005000000 */
[-C--:B------:R-:W-:Y:S01]  /*ba90*/  FFMA.FTZ R8, R30, R68.reuse, R234 ;  /* 0x000000441e087223 */ /* 0x080fe200000100ea */
[-C--:B------:R-:W-:Y:S01]  /*baa0*/  ISETP.GE.AND P2, PT, R15, R9.reuse, PT ;  /* 0x000000090f00720c */ /* 0x080fe20003f46270 */
[----:B--2---:R-:W-:Y:S01]  /*bab0*/  FMUL.FTZ R27, R55, UR10 ;  /* 0x0000000a371b7c20 */ /* 0x004fe20008410000 */
[----:B------:R-:W-:Y:S01]  /*bac0*/  FSEL R30, R16, -INF , !P1 ;  /* 0xff800000101e7808 */ /* 0x000fe20004800000 */
[C---:B------:R-:W-:Y:S01]  /*bad0*/  HMMA.16816.F32.BF16 R52, R36.reuse, R48, R152 ;  /* 0x000000302434723c */ /* 0x040fe20000041898 */
[----:B------:R-:W-:Y:S01]  /*bae0*/  FSEL R32, R8, -INF , !P4 ;  /* 0xff80000008207808 */ /* 0x000fe20006000000 */
[----:B------:R-:W-:Y:S01]  /*baf0*/  FFMA.FTZ R8, R29, R68, R191 ;  /* 0x000000441d087223 */ /* 0x000fe200000100bf */
[----:B------:R2:W3:Y:S01]  /*bb00*/  MUFU.TANH R72, R27 ;  /* 0x0000001b00487308 */ /* 0x0004e20000002400 */
[C---:B------:R-:W-:Y:S01]  /*bb10*/  ISETP.GE.AND P1, PT, R14.reuse, R10, PT ;  /* 0x0000000a0e00720c */ /* 0x040fe20003f26270 */
[----:B------:R-:W-:Y:S01]  /*bb20*/  FMUL.FTZ R16, R57, UR10 ;  /* 0x0000000a39107c20 */ /* 0x000fe20008410000 */
[-C--:B------:R-:W-:Y:S01]  /*bb30*/  ISETP.GE.AND P4, PT, R14, R9.reuse, PT ;  /* 0x000000090e00720c */ /* 0x080fe20003f86270 */
[-C--:B------:R-:W-:Y:S01]  /*bb40*/  FFMA.FTZ R14, R28, R68.reuse, R192 ;  /* 0x000000441c0e7223 */ /* 0x080fe200000100c0 */
[----:B------:R-:W-:Y:S01]  /*bb50*/  FSEL R26, R8, -INF , !P5 ;  /* 0xff800000081a7808 */ /* 0x000fe20006800000 */
[----:B------:R-:W-:Y:S01]  /*bb60*/  FFMA.FTZ R8, R28, R68, R190 ;  /* 0x000000441c087223 */ /* 0x000fe200000100be */
[----:B------:R-:W-:Y:S01]  /*bb70*/  ISETP.GE.AND P5, PT, R13, R9, PT ;  /* 0x000000090d00720c */ /* 0x000fe20003fa6270 */
[----:B------:R-:W-:Y:S01]  /*bb80*/  HMMA.16816.F32.BF16 R36, R36, R50, R40 ;  /* 0x000000322424723c */ /* 0x000fe20000041828 */
[----:B--2---:R-:W-:Y:S01]  /*bb90*/  FSEL R27, R17, -INF , !P3 ;  /* 0xff800000111b7808 */ /* 0x004fe20005800000 */
[----:B------:R-:W-:Y:S01]  /*bba0*/  FMUL.FTZ R17, R56, UR10 ;  /* 0x0000000a38117c20 */ /* 0x000fe20008410000 */
[----:B------:R-:W-:Y:S01]  /*bbb0*/  ISETP.GE.AND P3, PT, R15, R10, PT ;  /* 0x0000000a0f00720c */ /* 0x000fe20003f66270 */
[----:B------:R-:W-:-:S09]  /*bbc0*/  FFMA.FTZ R15, R29, R68, R231 ;  /* 0x000000441d0f7223 */ /* 0x000fd200000100e7 */
[----:B------:R-:W-:Y:S01]  /*bbd0*/  FMUL.FTZ R53, R53, UR10 ;  /* 0x0000000a35357c20 */ /* 0x000fe20008410000 */
[----:B------:R2:W5:Y:S01]  /*bbe0*/  MUFU.TANH R48, R17 ;  /* 0x0000001100307308 */ /* 0x0005620000002400 */
[----:B------:R-:W-:Y:S01]  /*bbf0*/  FMUL.FTZ R52, R52, UR10 ;  /* 0x0000000a34347c20 */ /* 0x000fe20008410000 */
[----:B------:R-:W-:Y:S01]  /*bc00*/  FMUL.FTZ R54, R54, UR10 ;  /* 0x0000000a36367c20 */ /* 0x000fe20008410000 */
[----:B------:R-:W-:-:S05]  /*bc10*/  FMUL.FTZ R55, R55, UR10 ;  /* 0x0000000a37377c20 */ /* 0x000fca0008410000 */
[----:B------:R1:W-:Y:S02]  /*bc20*/  MUFU.TANH R29, R16 ;  /* 0x00000010001d7308 */ /* 0x0003e40000002400 */
[----:B------:R-:W-:Y:S01]  /*bc30*/  FMUL.FTZ R36, R36, UR10 ;  /* 0x0000000a24247c20 */ /* 0x000fe20008410000 */
[----:B------:R-:W-:-:S05]  /*bc40*/  FMUL.FTZ R37, R37, UR10 ;  /* 0x0000000a25257c20 */ /* 0x000fca0008410000 */
[----:B------:R-:W5:Y:S01]  /*bc50*/  MUFU.TANH R53, R53 ;  /* 0x0000003500357308 */ /* 0x000f620000002400 */
[----:B--2---:R-:W-:Y:S01]  /*bc60*/  FSEL R17, R8, -INF , !P2 ;  /* 0xff80000008117808 */ /* 0x004fe20005000000 */
[----:B------:R-:W-:Y:S01]  /*bc70*/  FFMA.FTZ R8, R25, R68, R179 ;  /* 0x0000004419087223 */ /* 0x000fe200000100b3 */
[----:B------:R-:W-:-:S04]  /*bc80*/  ISETP.GE.AND P2, PT, R12, R9, PT ;  /* 0x000000090c00720c */ /* 0x000fc80003f46270 */
[----:B------:R-:W-:Y:S01]  /*bc90*/  FSEL R79, R8, -INF , !P4 ;  /* 0xff800000084f7808 */ /* 0x000fe20006000000 */
[----:B------:R-:W-:Y:S01]  /*bca0*/  FFMA.FTZ R8, R24, R68, R178 ;  /* 0x0000004418087223 */ /* 0x000fe200000100b2 */
[----:B-1----:R-:W-:Y:S01]  /*bcb0*/  FSEL R16, R15, -INF , !P6 ;  /* 0xff8000000f107808 */ /* 0x002fe20007000000 */
[----:B------:R-:W1:Y:S01]  /*bcc0*/  MUFU.TANH R52, R52 ;  /* 0x0000003400347308 */ /* 0x000e620000002400 */
[----:B------:R-:W-:Y:S02]  /*bcd0*/  FSEL R15, R14, -INF , !P3 ;  /* 0xff8000000e0f7808 */ /* 0x000fe40005800000 */
[----:B------:R-:W-:Y:S01]  /*bce0*/  ISETP.GE.AND P6, PT, R13, R10, PT ;  /* 0x0000000a0d00720c */ /* 0x000fe20003fc6270 */
[----:B------:R-:W-:Y:S01]  /*bcf0*/  FFMA.FTZ R13, R25, R68, R189 ;  /* 0x00000044190d7223 */ /* 0x000fe200000100bd */
[----:B------:R-:W-:Y:S01]  /*bd00*/  ISETP.GE.AND P3, PT, R12, R10, PT ;  /* 0x0000000a0c00720c */ /* 0x000fe20003f66270 */
[-C--:B------:R-:W-:Y:S01]  /*bd10*/  FFMA.FTZ R12, R24, R68.reuse, R188 ;  /* 0x00000044180c7223 */ /* 0x080fe200000100bc */
[----:B------:R-:W-:Y:S01]  /*bd20*/  FSEL R50, R8, -INF , !P5 ;  /* 0xff80000008327808 */ /* 0x000fe20006800000 */
[----:B------:R-:W-:Y:S01]  /*bd30*/  FFMA.FTZ R8, R22, R68, R167 ;  /* 0x0000004416087223 */ /* 0x000fe200000100a7 */
[----:B------:R-:W-:Y:S01]  /*bd40*/  FSEL R14, R13, -INF , !P1 ;  /* 0xff8000000d0e7808 */ /* 0x000fe20004800000 */
[----:B------:R-:W-:Y:S01]  /*bd50*/  MUFU.TANH R54, R54 ;  /* 0x0000003600367308 */ /* 0x000fe20000002400 */
[----:B------:R-:W-:-:S02]  /*bd60*/  FSEL R24, R12, -INF , !P6 ;  /* 0xff8000000c187808 */ /* 0x000fc40007000000 */
[C---:B------:R-:W-:Y:S02]  /*bd70*/  ISETP.GE.AND P1, PT, R11.reuse, R10, PT ;  /* 0x0000000a0b00720c */ /* 0x040fe40003f26270 */
[-C--:B------:R-:W-:Y:S01]  /*bd80*/  ISETP.GE.AND P4, PT, R11, R9.reuse, PT ;  /* 0x000000090b00720c */ /* 0x080fe20003f86270 */
[C---:B------:R-:W-:Y:S01]  /*bd90*/  FFMA.FTZ R11, R23.reuse, R68, R177 ;  /* 0x00000044170b7223 */ /* 0x040fe200000100b1 */
[C---:B------:R-:W-:Y:S01]  /*bda0*/  ISETP.GE.AND P6, PT, R6.reuse, R10, PT ;  /* 0x0000000a0600720c */ /* 0x040fe20003fc6270 */
[----:B------:R-:W-:Y:S01]  /*bdb0*/  MUFU.TANH R55, R55 ;  /* 0x0000003700377308 */ /* 0x000fe20000002400 */
[----:B------:R-:W-:Y:S01]  /*bdc0*/  ISETP.GE.AND P5, PT, R6, R9, PT ;  /* 0x000000090600720c */ /* 0x000fe20003fa6270 */
[----:B------:R-:W-:Y:S01]  /*bdd0*/  FFMA.FTZ R6, R23, R68, R166 ;  /* 0x0000004417067223 */ /* 0x000fe200000100a6 */
[----:B------:R-:W-:Y:S02]  /*bde0*/  FSEL R25, R11, -INF , !P3 ;  /* 0xff8000000b197808 */ /* 0x000fe40005800000 */
[----:B------:R-:W-:-:S02]  /*bdf0*/  ISETP.GE.AND P3, PT, R5, R10, PT ;  /* 0x0000000a0500720c */ /* 0x000fc40003f66270 */
[----:B------:R-:W-:Y:S01]  /*be00*/  FSEL R51, R6, -INF , !P2 ;  /* 0xff80000006337808 */ /* 0x000fe20005000000 */
[-C--:B------:R-:W-:Y:S01]  /*be10*/  FFMA.FTZ R6, R21, R68.reuse, R159 ;  /* 0x0000004415067223 */ /* 0x080fe2000001009f */
[-C--:B------:R-:W-:Y:S01]  /*be20*/  ISETP.GE.AND P2, PT, R5, R9.reuse, PT ;  /* 0x000000090500720c */ /* 0x080fe20003f46270 */
[----:B------:R-:W-:Y:S01]  /*be30*/  FFMA.FTZ R5, R22, R68, R163 ;  /* 0x0000004416057223 */ /* 0x000fe200000100a3 */
[----:B------:R-:W-:Y:S01]  /*be40*/  FSEL R49, R8, -INF , !P1 ;  /* 0xff80000008317808 */ /* 0x000fe20004800000 */
[----:B------:R-:W-:Y:S01]  /*be50*/  FMUL.FTZ R8, R39, UR10 ;  /* 0x0000000a27087c20 */ /* 0x000fe20008410000 */
[----:B------:R-:W-:Y:S01]  /*be60*/  ISETP.GE.AND P1, PT, R4, R10, PT ;  /* 0x0000000a0400720c */ /* 0x000fe20003f26270 */
[----:B------:R-:W2:Y:S01]  /*be70*/  MUFU.TANH R36, R36 ;  /* 0x0000002400247308 */ /* 0x000ea20000002400 */
[----:B------:R-:W-:Y:S01]  /*be80*/  FSEL R78, R5, -INF , !P4 ;  /* 0xff800000054e7808 */ /* 0x000fe20006000000 */
[-C--:B------:R-:W-:Y:S01]  /*be90*/  FFMA.FTZ R5, R20, R68.reuse, R144 ;  /* 0x0000004414057223 */ /* 0x080fe20000010090 */
[-C--:B------:R-:W-:Y:S01]  /*bea0*/  ISETP.GE.AND P4, PT, R4, R9.reuse, PT ;  /* 0x000000090400720c */ /* 0x080fe20003f86270 */
[-C--:B----4-:R-:W-:Y:S01]  /*beb0*/  FFMA.FTZ R4, R21, R68.reuse, R73 ;  /* 0x0000004415047223 */ /* 0x090fe20000010049 */
[----:B------:R-:W-:Y:S01]  /*bec0*/  FSEL R146, R6, -INF , !P6 ;  /* 0xff80000006927808 */ /* 0x000fe20007000000 */
[----:B---3--:R-:W-:Y:S01]  /*bed0*/  FFMA.FTZ R20, R20, R68, R72 ;  /* 0x0000004414147223 */ /* 0x008fe20000010048 */
[C---:B------:R-:W-:Y:S01]  /*bee0*/  ISETP.GE.AND P6, PT, R3.reuse, R10, PT ;  /* 0x0000000a0300720c */ /* 0x040fe20003fc6270 */
[----:B------:R-:W-:Y:S01]  /*bef0*/  MUFU.TANH R37, R37 ;  /* 0x0000002500257308 */ /* 0x000fe20000002400 */
[----:B------:R-:W-:Y:S01]  /*bf00*/  FSEL R154, R4, -INF , !P5 ;  /* 0xff800000049a7808 */ /* 0x000fe20006800000 */
[----:B------:R-:W-:Y:S01]  /*bf10*/  FMUL.FTZ R4, R38, UR10 ;  /* 0x0000000a26047c20 */ /* 0x000fe20008410000 */
[----:B------:R-:W-:Y:S01]  /*bf20*/  ISETP.GE.AND P5, PT, R3, R9, PT ;  /* 0x000000090300720c */ /* 0x000fe20003fa6270 */
[-C--:B-----5:R-:W-:Y:S01]  /*bf30*/  FFMA.FTZ R3, R19, R68.reuse, R48 ;  /* 0x0000004413037223 */ /* 0x0a0fe20000010030 */
[-C--:B------:R-:W-:Y:S01]  /*bf40*/  FFMA.FTZ R6, R0, R68.reuse, R53 ;  /* 0x0000004400067223 */ /* 0x080fe20000010035 */
[----:B------:R-:W-:Y:S01]  /*bf50*/  FSEL R144, R5, -INF , !P3 ;  /* 0xff80000005907808 */ /* 0x000fe20005800000 */
[-C--:B------:R-:W-:Y:S01]  /*bf60*/  FFMA.FTZ R19, R19, R68.reuse, R58 ;  /* 0x0000004413137223 */ /* 0x080fe2000001003a */
[----:B------:R-:W3:Y:S01]  /*bf70*/  MUFU.TANH R4, R4 ;  /* 0x0000000400047308 */ /* 0x000ee20000002400 */
[----:B------:R-:W-:Y:S01]  /*bf80*/  FSEL R147, R3, -INF , !P1 ;  /* 0xff80000003937808 */ /* 0x000fe20004800000 */
[-C--:B-1----:R-:W-:Y:S01]  /*bf90*/  FFMA.FTZ R3, R35, R68.reuse, R52 ;  /* 0x0000004423037223 */ /* 0x082fe20000010034 */
[----:B------:R-:W-:Y:S01]  /*bfa0*/  FSEL R151, R20, -INF , !P2 ;  /* 0xff80000014977808 */ /* 0x000fe20005000000 */
[----:B--2---:R-:W-:Y:S01]  /*bfb0*/  FFMA.FTZ R5, R7, R68, R36 ;  /* 0x0000004407057223 */ /* 0x004fe20000010024 */
[----:B------:R-:W-:-:S02]  /*bfc0*/  ISETP.GE.AND P1, PT, R34, R10, PT ;  /* 0x0000000a2200720c */ /* 0x000fc40003f26270 */
[C---:B------:R-:W-:Y:S01]  /*bfd0*/  ISETP.GE.AND P3, PT, R2.reuse, R10, PT ;  /* 0x0000000a0200720c */ /* 0x040fe20003f66270 */
[----:B------:R-:W1:Y:S01]  /*bfe0*/  MUFU.TANH R8, R8 ;  /* 0x0000000800087308 */ /* 0x000e620000002400 */
[----:B------:R-:W-:Y:S01]  /*bff0*/  ISETP.GE.AND P2, PT, R2, R9, PT ;  /* 0x000000090200720c */ /* 0x000fe20003f46270 */
[-C--:B------:R-:W-:Y:S01]  /*c000*/  FFMA.FTZ R2, R18, R68.reuse, R29 ;  /* 0x0000004412027223 */ /* 0x080fe2000001001d */
[----:B------:R-:W-:Y:S01]  /*c010*/  FSEL R155, R6, -INF , !P1 ;  /* 0xff800000069b7808 */ /* 0x000fe20004800000 */
[-C--:B------:R-:W-:Y:S01]  /*c020*/  FFMA.FTZ R18, R18, R68.reuse, R59 ;  /* 0x0000004412127223 */ /* 0x080fe2000001003b */
[----:B------:R-:W-:Y:S02]  /*c030*/  ISETP.GE.AND P1, PT, R226, 0x4, PT ;  /* 0x00000004e200780c */ /* 0x000fe40003f26270 */
[----:B------:R-:W-:Y:S01]  /*c040*/  FSEL R145, R2, -INF , !P6 ;  /* 0xff80000002917808 */ /* 0x000fe20007000000 */
[-C--:B------:R-:W-:Y:S01]  /*c050*/  FFMA.FTZ R2, R35, R68.reuse, R54 ;  /* 0x0000004423027223 */ /* 0x080fe20000010036 */
[----:B------:R-:W-:Y:S01]  /*c060*/  FSEL R159, R3, -INF , !P3 ;  /* 0xff800000039f7808 */ /* 0x000fe20005800000 */
[----:B------:R-:W-:Y:S01]  /*c070*/  FFMA.FTZ R3, R0, R68, R55 ;  /* 0x0000004400037223 */ /* 0x000fe20000010037 */
[----:B------:R-:W-:-:S02]  /*c080*/  FSEL R152, R19, -INF , !P4 ;  /* 0xff80000013987808 */ /* 0x000fc40006000000 */
[----:B------:R-:W-:Y:S01]  /*c090*/  FSEL R166, R2, -INF , !P2 ;  /* 0xff80000002a67808 */ /* 0x000fe20005000000 */
[-C--:B---3--:R-:W-:Y:S01]  /*c0a0*/  FFMA.FTZ R2, R7, R68.reuse, R4 ;  /* 0x0000004407027223 */ /* 0x088fe20000010004 */
[----:B------:R-:W-:Y:S01]  /*c0b0*/  FSEL R153, R18, -INF , !P5 ;  /* 0xff80000012997808 */ /* 0x000fe20006800000 */
[CC--:B------:R-:W-:Y:S01]  /*c0c0*/  FFMA.FTZ R4, R33.reuse, R68.reuse, R37 ;  /* 0x0000004421047223 */ /* 0x0c0fe20000010025 */
[----:B-1----:R-:W-:Y:S01]  /*c0d0*/  FFMA.FTZ R0, R33, R68, R8 ;  /* 0x0000004421007223 */ /* 0x002fe20000010008 */
[-C--:B------:R-:W-:Y:S02]  /*c0e0*/  ISETP.GE.AND P4, PT, R34, R9.reuse, PT ;  /* 0x000000092200720c */ /* 0x080fe40003f86270 */
[CC--:B------:R-:W-:Y:S02]  /*c0f0*/  ISETP.GE.AND P6, PT, R45.reuse, R10.reuse, PT ;  /* 0x0000000a2d00720c */ /* 0x0c0fe40003fc6270 */
[----:B------:R-:W-:Y:S02]  /*c100*/  ISETP.GE.AND P5, PT, R44, R10, PT ;  /* 0x0000000a2c00720c */ /* 0x000fe40003fa6270 */
[----:B------:R-:W-:-:S02]  /*c110*/  ISETP.GE.AND P3, PT, R45, R9, PT ;  /* 0x000000092d00720c */ /* 0x000fc40003f66270 */
[----:B------:R-:W-:Y:S02]  /*c120*/  ISETP.GE.AND P2, PT, R44, R9, PT ;  /* 0x000000092c00720c */ /* 0x000fe40003f46270 */
[----:B------:R-:W-:Y:S02]  /*c130*/  FSEL R163, R3, -INF , !P4 ;  /* 0xff80000003a37808 */ /* 0x000fe40006000000 */
        /* <DEDUP_REMOVED lines=20> */
[----:B-1----:R-:W-:-:S03]  /*c280*/  @!P0 LEA R8, P6, R2, R8, 0x1 ;  /* 0x0000000802088211 */ /* 0x002fc600078c08ff */
[--C-:B------:R-:W-:Y:S01]  /*c290*/  @!P0 IMAD.X R7, R252, 0x1, R3.reuse, P5 ;  /* 0x00000001fc078824 */ /* 0x100fe200028e0603 */
[----:B------:R-:W-:Y:S02]  /*c2a0*/  @!P0 LEA.HI.X R9, R2, R9, R3, 0x1, P6 ;  /* 0x0000000902098211 */ /* 0x000fe400030f0c03 */
[----:B---3--:R-:W-:-:S03]  /*c2b0*/  @!P0 LEA R6, P4, R0, R10, 0x1 ;  /* 0x0000000a00068211 */ /* 0x008fc600078808ff */
[----:B------:R-:W-:Y:S01]  /*c2c0*/  @!PT LDS RZ, [RZ] ;  /* 0x00000000fffff984 */ /* 0x000fe20000000800 */
[----:B------:R-:W-:Y:S01]  /*c2d0*/  @!PT LDS RZ, [RZ] ;  /* 0x00000000fffff984 */ /* 0x000fe20000000800 */
[----:B------:R-:W-:Y:S01]  /*c2e0*/  @!PT LDS RZ, [RZ] ;  /* 0x00000000fffff984 */ /* 0x000fe20000000800 */
[----:B------:R2:W-:Y:S01]  /*c2f0*/  @!P0 LDGSTS.E.BYPASS.LTC128B.128 [R208+0x4000], desc[UR8][R8.64] ;  /* 0x0400000008d08fae */ /* 0x0005e2000b901d48 */
[----:B------:R-:W-:Y:S02]  /*c300*/  @!P0 LEA.HI.X R10, R210, R3, R211, 0x5, P3 ;  /* 0x00000003d20a8211 */ /* 0x000fe400018f2cd3 */
[----:B------:R-:W-:Y:S01]  /*c310*/  @!P0 LEA.HI.X R7, R0, R11, R7, 0x1, P4 ;  /* 0x0000000b00078211 */ /* 0x000fe200020f0c07 */
        /* <DEDUP_REMOVED lines=24> */
.L_x_1360:
[----:B------:R-:W-:Y:S05]  /*c4a0*/  BSYNC B0 ;  /* 0x0000000000007941 */ /* 0x000fea0003800000 */
.L_x_1359:
[----:B------:R-:W0:Y:S02]  /*c4b0*/  LDGDEPBAR ;  /* 0x00000000000079af */ /* 0x000e240000000000 */
.L_x_1358:
[----:B------:R-:W-:Y:S01]  /*c4c0*/  FMNMX.FTZ R73, R223, R60, !PT ;  /* 0x0000003cdf497209 */ /* 0x000fe20007810000 */
[----:B------:R-:W-:Y:S03]  /*c4d0*/  LDSM.16.MT88.4 R20, [R200+0x6000] ;  /* 0x00600000c814783b */ /* 0x000fe60000004200 */
        /* <DEDUP_REMOVED lines=29> */
[C---:B------:R-:W-:Y:S01]  /*c6b0*/  FMUL.FTZ R0, R73.reuse, UR6 ;  /* 0x0000000649007c20 */ /* 0x040fe20008410000 */
        /* <DEDUP_REMOVED lines=28> */
[----:B------:R-:W-:-:S05]  /*c880*/  FMNMX.FTZ R72, R176, R72, !PT ;  /* 0x00000048b0487209 */ /* 0x000fca0007810000 */
[----:B--2---:R-:W2:Y:S01]  /*c890*/  SHFL.BFLY PT, R5, R72, 0x2, 0x1f ;  /* 0x0c401f0048057f89 */ /* 0x004ea200000e0000 */
[----:B-1----:R-:W-:-:S04]  /*c8a0*/  FFMA.FTZ R2, R70, UR6, -R0 ;  /* 0x0000000646027c23 */ /* 0x002fc80008010800 */
[----:B------:R1:W3:Y:S01]  /*c8b0*/  MUFU.EX2 R239, R2 ;  /* 0x0000000200ef7308 */ /* 0x0002e20000000800 */
[----:B--2---:R-:W-:Y:S02]  /*c8c0*/  FMNMX.FTZ R72, R72, R5, !PT ;  /* 0x0000000548487209 */ /* 0x004fe40007810000 */
[----:B-1----:R-:W-:Y:S02]  /*c8d0*/  FMNMX.FTZ R2, R79, R3, !PT ;  /* 0x000000034f027209 */ /* 0x002fe40007810000 */
[----:B------:R-:W-:Y:S01]  /*c8e0*/  FMNMX.FTZ R3, R147, R4, !PT ;  /* 0x0000000493037209 */ /* 0x000fe20007810000 */
[----:B------:R-:W-:Y:S01]  /*c8f0*/  FFMA.FTZ R4, R64, UR6, -R0 ;  /* 0x0000000640047c23 */ /* 0x000fe20008010800 */
[----:B------:R-:W-:Y:S01]  /*c900*/  FMNMX.FTZ R2, R50, R2, !PT ;  /* 0x0000000232027209 */ /* 0x000fe20007810000 */
[----:B------:R-:W1:Y:S01]  /*c910*/  SHFL.BFLY PT, R5, R72, 0x1, 0x1f ;  /* 0x0c201f0048057f89 */ /* 0x000e6200000e0000 */
[----:B------:R-:W-:Y:S01]  /*c920*/  FMNMX.FTZ R3, R145, R3, !PT ;  /* 0x0000000391037209 */ /* 0x000fe20007810000 */
[----:B------:R2:W-:Y:S01]  /*c930*/  MUFU.EX2 R238, R4 ;  /* 0x0000000400ee7308 */ /* 0x0005e20000000800 */
[----:B------:R-:W-:-:S02]  /*c940*/  FMNMX.FTZ R2, R51, R2, !PT ;  /* 0x0000000233027209 */ /* 0x000fc40007810000 */
[----:B------:R-:W-:Y:S02]  /*c950*/  FMNMX.FTZ R3, R159, R3, !PT ;  /* 0x000000039f037209 */ /* 0x000fe40007810000 */
[----:B------:R-:W-:Y:S02]  /*c960*/  FMNMX.FTZ R2, R78, R2, !PT ;  /* 0x000000024e027209 */ /* 0x000fe40007810000 */
[----:B------:R-:W-:Y:S02]  /*c970*/  FMNMX.FTZ R3, R155, R3, !PT ;  /* 0x000000039b037209 */ /* 0x000fe40007810000 */
[----:B---3--:R-:W-:Y:S01]  /*c980*/  F2FP.BF16.F32.PACK_AB R10, R239, R240 ;  /* 0x000000f0ef0a723e */ /* 0x008fe200000010ff */
[----:B--2---:R-:W-:-:S04]  /*c990*/  FFMA.FTZ R4, R71, UR6, -R0 ;  /* 0x0000000647047c23 */ /* 0x004fc80008010800 */
[----:B------:R2:W-:Y:S01]  /*c9a0*/  MUFU.EX2 R237, R4 ;  /* 0x0000000400ed7308 */ /* 0x0005e20000000800 */
[----:B-1----:R-:W-:-:S04]  /*c9b0*/  FMNMX.FTZ R72, R72, R5, !PT ;  /* 0x0000000548487209 */ /* 0x002fc80007810000 */
[C---:B------:R-:W-:Y:S01]  /*c9c0*/  FSETP.NEU.FTZ.AND P3, PT, R72.reuse, -INF , PT ;  /* 0xff8000004800780b */ /* 0x040fe20003f7d000 */
[----:B------:R-:W-:-:S05]  /*c9d0*/  FMUL.FTZ R12, R72, UR6 ;  /* 0x00000006480c7c20 */ /* 0x000fca0008410000 */
[----:B------:R-:W-:Y:S02]  /*c9e0*/  FSEL R12, R12, RZ, P3 ;  /* 0x000000ff0c0c7208 */ /* 0x000fe40001800000 */
[----:B--2---:R-:W-:Y:S02]  /*c9f0*/  FMNMX.FTZ R4, R154, R2, !PT ;  /* 0x000000029a047209 */ /* 0x004fe40007810000 */
[----:B------:R-:W-:Y:S01]  /*ca00*/  FMNMX.FTZ R2, R156, R3, !PT ;  /* 0x000000039c027209 */ /* 0x000fe20007810000 */
[----:B------:R-:W-:Y:S01]  /*ca10*/  FFMA.FTZ R3, R65, UR6, -R0 ;  /* 0x0000000641037c23 */ /* 0x000fe20008010800 */
[----:B------:R-:W-:Y:S02]  /*ca20*/  FMNMX.FTZ R4, R151, R4, !PT ;  /* 0x0000000497047209 */ /* 0x000fe40007810000 */
[----:B------:R-:W-:Y:S01]  /*ca30*/  FMNMX.FTZ R2, R160, R2, !PT ;  /* 0x00000002a0027209 */ /* 0x000fe20007810000 */
[----:B------:R1:W-:Y:S01]  /*ca40*/  MUFU.EX2 R235, R3 ;  /* 0x0000000300eb7308 */ /* 0x0003e20000000800 */
[----:B------:R-:W-:-:S03]  /*ca50*/  FMNMX.FTZ R70, R152, R4, !PT ;  /* 0x0000000498467209 */ /* 0x000fc60007810000 */
[----:B------:R-:W2:Y:S01]  /*ca60*/  SHFL.BFLY PT, R4, R2, 0x2, 0x1f ;  /* 0x0c401f0002047f89 */ /* 0x000ea200000e0000 */
[----:B------:R-:W-:-:S04]  /*ca70*/  FMNMX.FTZ R70, R153, R70, !PT ;  /* 0x0000004699467209 */ /* 0x000fc80007810000 */
[----:B------:R-:W-:-:S04]  /*ca80*/  FMNMX.FTZ R70, R166, R70, !PT ;  /* 0x00000046a6467209 */ /* 0x000fc80007810000 */
[----:B------:R-:W-:Y:S01]  /*ca90*/  FMNMX.FTZ R70, R163, R70, !PT ;  /* 0x00000046a3467209 */ /* 0x000fe20007810000 */
[----:B-1----:R-:W-:-:S03]  /*caa0*/  FFMA.FTZ R3, R75, UR6, -R0 ;  /* 0x000000064b037c23 */ /* 0x002fc60008010800 */
[----:B------:R-:W-:Y:S01]  /*cab0*/  FMNMX.FTZ R70, R168, R70, !PT ;  /* 0x00000046a8467209 */ /* 0x000fe20007810000 */
[----:B------:R1:W-:Y:S03]  /*cac0*/  MUFU.EX2 R233, R3 ;  /* 0x0000000300e97308 */ /* 0x0003e60000000800 */
[----:B------:R-:W-:Y:S02]  /*cad0*/  FMNMX.FTZ R70, R167, R70, !PT ;  /* 0x00000046a7467209 */ /* 0x000fe40007810000 */
[----:B--2---:R-:W-:-:S03]  /*cae0*/  FMNMX.FTZ R2, R2, R4, !PT ;  /* 0x0000000402027209 */ /* 0x004fc60007810000 */
[----:B------:R-:W2:Y:S04]  /*caf0*/  SHFL.BFLY PT, R4, R70, 0x2, 0x1f ;  /* 0x0c401f0046047f89 */ /* 0x000ea800000e0000 */
[----:B------:R-:W3:Y:S01]  /*cb00*/  SHFL.BFLY PT, R71, R2, 0x1, 0x1f ;  /* 0x0c201f0002477f89 */ /* 0x000ee200000e0000 */
[----:B-1----:R-:W-:-:S04]  /*cb10*/  FFMA.FTZ R3, R76, UR6, -R0 ;  /* 0x000000064c037c23 */ /* 0x002fc80008010800 */
[----:B------:R1:W-:Y:S01]  /*cb20*/  MUFU.EX2 R232, R3 ;  /* 0x0000000300e87308 */ /* 0x0003e20000000800 */
[----:B--2---:R-:W-:Y:S02]  /*cb30*/  FMNMX.FTZ R70, R70, R4, !PT ;  /* 0x0000000446467209 */ /* 0x004fe40007810000 */
[----:B---3--:R-:W-:Y:S01]  /*cb40*/  FMNMX.FTZ R71, R2, R71, !PT ;  /* 0x0000004702477209 */ /* 0x008fe20007810000 */
[----:B-1----:R-:W-:Y:S02]  /*cb50*/  FFMA.FTZ R3, R77, UR6, -R0 ;  /* 0x000000064d037c23 */ /* 0x002fe40008010800 */
[----:B------:R-:W1:Y:S01]  /*cb60*/  SHFL.BFLY PT, R4, R70, 0x1, 0x1f ;  /* 0x0c201f0046047f89 */ /* 0x000e6200000e0000 */
[----:B------:R-:W-:Y:S01]  /*cb70*/  FFMA.FTZ R2, R67, UR6, -R12 ;  /* 0x0000000643027c23 */ /* 0x000fe2000801080c */
[C---:B------:R-:W-:Y:S01]  /*cb80*/  FSETP.NEU.FTZ.AND P2, PT, R71.reuse, -INF , PT ;  /* 0xff8000004700780b */ /* 0x040fe20003f5d000 */
[----:B------:R2:W-:Y:S03]  /*cb90*/  MUFU.EX2 R231, R3 ;  /* 0x0000000300e77308 */ /* 0x0005e60000000800 */
[----:B------:R-:W-:-:S05]  /*cba0*/  FSEL R5, R71, RZ, P2 ;  /* 0x000000ff47057208 */ /* 0x000fca0001000000 */
[----:B------:R3:W-:Y:S01]  /*cbb0*/  MUFU.EX2 R215, R2 ;  /* 0x0000000200d77308 */ /* 0x0007e20000000800 */
[----:B------:R-:W-:-:S04]  /*cbc0*/  FADD.FTZ R6, R221, -R5 ;  /* 0x80000005dd067221 */ /* 0x000fc80000010000 */
[----:B------:R-:W-:Y:S01]  /*cbd0*/  FMUL.FTZ R6, R6, UR6 ;  /* 0x0000000606067c20 */ /* 0x000fe20008410000 */
[----:B--2---:R-:W-:-:S03]  /*cbe0*/  FFMA.FTZ R3, R148, UR6, -R0 ;  /* 0x0000000694037c23 */ /* 0x004fc60008010800 */
[----:B------:R-:W2:Y:S01]  /*cbf0*/  MUFU.EX2 R48, R6 ;  /* 0x0000000600307308 */ /* 0x000ea20000000800 */
[----:B-1----:R-:W-:Y:S01]  /*cc00*/  FMNMX.FTZ R70, R70, R4, !PT ;  /* 0x0000000446467209 */ /* 0x002fe20007810000 */
[----:B---3--:R-:W-:-:S06]  /*cc10*/  FFMA.FTZ R2, R74, UR6, -R12 ;  /* 0x000000064a027c23 */ /* 0x008fcc000801080c */
[----:B------:R1:W-:Y:S01]  /*cc20*/  MUFU.EX2 R219, R3 ;  /* 0x0000000300db7308 */ /* 0x0003e20000000800 */
[----:B------:R-:W-:-:S04]  /*cc30*/  FSETP.NEU.FTZ.AND P0, PT, R70, -INF , PT ;  /* 0xff8000004600780b */ /* 0x000fc80003f1d000 */
[----:B------:R-:W-:-:S03]  /*cc40*/  FSEL R5, R70, RZ, P0 ;  /* 0x000000ff46057208 */ /* 0x000fc60000000000 */
[----:B------:R-:W3:Y:S01]  /*cc50*/  MUFU.EX2 R217, R2 ;  /* 0x0000000200d97308 */ /* 0x000ee20000000800 */
        /* <DEDUP_REMOVED lines=18> */
[----:B---3--:R-:W-:Y:S01]  /*cd80*/  F2FP.BF16.F32.PACK_AB R11, R217, R215 ;  /* 0x000000d7d90b723e */ /* 0x008fe200000010ff */
        /* <DEDUP_REMOVED lines=8> */
[----:B-1----:R-:W-:Y:S01]  /*ce10*/  FMUL.FTZ R3, R71, UR6 ;  /* 0x0000000647037c20 */ /* 0x002fe20008410000 */
[----:B--2---:R-:W-:-:S04]  /*ce20*/  F2FP.BF16.F32.PACK_AB R9, R214, R216 ;  /* 0x000000d8d609723e */ /* 0x004fc800000010ff */
[----:B------:R-:W-:-:S05]  /*ce30*/  FSEL R3, R3, RZ, P2 ;  /* 0x000000ff03037208 */ /* 0x000fca0001000000 */
[--C-:B------:R-:W-:Y:S01]  /*ce40*/  FFMA.FTZ R2, R27, UR6, -R3.reuse ;  /* 0x000000061b027c23 */ /* 0x100fe20008010803 */
[----:B------:R-:W-:-:S03]  /*ce50*/  FFMA.FTZ R4, R15, UR6, -R3 ;  /* 0x000000060f047c23 */ /* 0x000fc60008010803 */
[----:B------:R1:W-:Y:S08]  /*ce60*/  MUFU.EX2 R193, R2 ;  /* 0x0000000200c17308 */ /* 0x0003f00000000800 */
[----:B------:R2:W-:Y:S01]  /*ce70*/  MUFU.EX2 R212, R4 ;  /* 0x0000000400d47308 */ /* 0x0005e20000000800 */
[----:B-1----:R-:W-:-:S07]  /*ce80*/  FFMA.FTZ R2, R30, UR6, -R3 ;  /* 0x000000061e027c23 */ /* 0x002fce0008010803 */
[----:B------:R1:W-:Y:S01]  /*ce90*/  MUFU.EX2 R195, R2 ;  /* 0x0000000200c37308 */ /* 0x0003e20000000800 */
[----:B--2---:R-:W-:-:S07]  /*cea0*/  FFMA.FTZ R4, R14, UR6, -R3 ;  /* 0x000000060e047c23 */ /* 0x004fce0008010803 */
[----:B------:R-:W-:Y:S01]  /*ceb0*/  MUFU.EX2 R213, R4 ;  /* 0x0000000400d57308 */ /* 0x000fe20000000800 */
[----:B-1----:R-:W-:-:S07]  /*cec0*/  FFMA.FTZ R2, R16, UR6, -R3 ;  /* 0x0000000610027c23 */ /* 0x002fce0008010803 */
[----:B------:R1:W2:Y:S02]  /*ced0*/  MUFU.EX2 R194, R2 ;  /* 0x0000000200c27308 */ /* 0x0002a40000000800 */
[----:B-1----:R-:W-:Y:S01]  /*cee0*/  FMUL.FTZ R2, R70, UR6 ;  /* 0x0000000646027c20 */ /* 0x002fe20008410000 */
[----:B--2---:R-:W-:-:S04]  /*cef0*/  F2FP.BF16.F32.PACK_AB R6, R212, R194 ;  /* 0x000000c2d406723e */ /* 0x004fc800000010ff */
[----:B------:R-:W-:-:S05]  /*cf00*/  FSEL R2, R2, RZ, P0 ;  /* 0x000000ff02027208 */ /* 0x000fca0000000000 */
[--C-:B------:R-:W-:Y:S02]  /*cf10*/  FFMA.FTZ R4, R31, UR6, -R2.reuse ;  /* 0x000000061f047c23 */ /* 0x100fe40008010802 */
[----:B------:R-:W-:Y:S02]  /*cf20*/  LDSM.16.MT88.4 R28, [R198+0x6000] ;  /* 0x00600000c61c783b */ /* 0x000fe40000004200 */
[----:B------:R1:W-:Y:S02]  /*cf30*/  MUFU.EX2 R188, R4 ;  /* 0x0000000400bc7308 */ /* 0x0003e40000000800 */
[--C-:B-1----:R-:W-:Y:S02]  /*cf40*/  FFMA.FTZ R4, R32, UR6, -R2.reuse ;  /* 0x0000000620047c23 */ /* 0x102fe40008010802 */
[----:B------:R-:W-:Y:S04]  /*cf50*/  LDSM.16.MT88.4 R32, [R198+0x6800] ;  /* 0x00680000c620783b */ /* 0x000fe80000004200 */
[----:B------:R1:W-:Y:S02]  /*cf60*/  MUFU.EX2 R190, R4 ;  /* 0x0000000400be7308 */ /* 0x0003e40000000800 */
[----:B-1----:R-:W-:-:S06]  /*cf70*/  FFMA.FTZ R4, R26, UR6, -R2 ;  /* 0x000000061a047c23 */ /* 0x002fcc0008010802 */
[----:B------:R1:W-:Y:S02]  /*cf80*/  MUFU.EX2 R192, R4 ;  /* 0x0000000400c07308 */ /* 0x0003e40000000800 */
[----:B-1----:R-:W-:Y:S02]  /*cf90*/  FFMA.FTZ R4, R17, UR6, -R2 ;  /* 0x0000000611047c23 */ /* 0x002fe40008010802 */
[----:B------:R-:W1:Y:S04]  /*cfa0*/  LDSM.16.MT88.4 R16, [R197+0x6000] ;  /* 0x00600000c510783b */ /* 0x000e680000004200 */
[----:B------:R2:W3:Y:S02]  /*cfb0*/  MUFU.EX2 R191, R4 ;  /* 0x0000000400bf7308 */ /* 0x0004e40000000800 */
[----:B--2---:R-:W-:Y:S01]  /*cfc0*/  FADD.FTZ R4, R220, -R5 ;  /* 0x80000005dc047221 */ /* 0x004fe20000010000 */
[----:B------:R-:W-:-:S02]  /*cfd0*/  FSEL R5, R73, RZ, P4 ;  /* 0x000000ff49057208 */ /* 0x000fc40002000000 */
[----:B---3--:R-:W-:Y:S01]  /*cfe0*/  F2FP.BF16.F32.PACK_AB R7, R191, R192 ;  /* 0x000000c0bf07723e */ /* 0x008fe200000010ff */
[----:B------:R-:W-:Y:S02]  /*cff0*/  FMUL.FTZ R4, R4, UR6 ;  /* 0x0000000604047c20 */ /* 0x000fe40008410000 */
[----:B------:R-:W-:Y:S02]  /*d000*/  FADD.FTZ R5, R223, -R5 ;  /* 0x80000005df057221 */ /* 0x000fe40000010000 */
[----:B------:R2:W3:Y:S02]  /*d010*/  MUFU.EX2 R15, R4 ;  /* 0x00000004000f7308 */ /* 0x0004e40000000800 */
[----:B------:R-:W-:-:S06]  /*d020*/  FMUL.FTZ R5, R5, UR6 ;  /* 0x0000000605057c20 */ /* 0x000fcc0008410000 */
[----:B------:R4:W5:Y:S01]  /*d030*/  MUFU.EX2 R14, R5 ;  /* 0x00000005000e7308 */ /* 0x0009620000000800 */
[----:B--2---:R-:W-:Y:S01]  /*d040*/  FFMA.FTZ R4, R24, UR6, -R3 ;  /* 0x0000000618047c23 */ /* 0x004fe20008010803 */
[-C--:B---3--:R-:W-:Y:S01]  /*d050*/  FMUL.FTZ R82, R82, R15.reuse ;  /* 0x0000000f52527220 */ /* 0x088fe20000410000 */
[-C--:B------:R-:W-:Y:S01]  /*d060*/  FMUL.FTZ R83, R83, R15.reuse ;  /* 0x0000000f53537220 */ /* 0x080fe20000410000 */
[----:B------:R-:W-:-:S04]  /*d070*/  FMUL.FTZ R94, R94, R15 ;  /* 0x0000000f5e5e7220 */ /* 0x000fc80000410000 */
[----:B------:R2:W-:Y:S01]  /*d080*/  MUFU.EX2 R189, R4 ;  /* 0x0000000400bd7308 */ /* 0x0005e20000000800 */
[-C--:B------:R-:W-:Y:S01]  /*d090*/  FMUL.FTZ R95, R95, R15.reuse ;  /* 0x0000000f5f5f7220 */ /* 0x080fe20000410000 */
[-C--:B------:R-:W-:Y:S01]  /*d0a0*/  FMUL.FTZ R102, R102, R15.reuse ;  /* 0x0000000f66667220 */ /* 0x080fe20000410000 */
[-C--:B------:R-:W-:Y:S01]  /*d0b0*/  FMUL.FTZ R103, R103, R15.reuse ;  /* 0x0000000f67677220 */ /* 0x080fe20000410000 */
[----:B----4-:R-:W-:Y:S01]  /*d0c0*/  F2FP.BF16.F32.PACK_AB R5, R190, R188 ;  /* 0x000000bcbe05723e */ /* 0x010fe200000010ff */
        /* <DEDUP_REMOVED lines=10> */
[-C--:B-----5:R-:W-:Y:S01]  /*d170*/  FMUL.FTZ R84, R84, R14.reuse ;  /* 0x0000000e54547220 */ /* 0x0a0fe20000410000 */
[-C--:B------:R-:W-:Y:S01]  /*d180*/  FMUL.FTZ R85, R85, R14.reuse ;  /* 0x0000000e55557220 */ /* 0x080fe20000410000 */
[----:B--2---:R-:W-:Y:S01]  /*d190*/  FSEL R4, R72, RZ, P3 ;  /* 0x000000ff48047208 */ /* 0x004fe20001800000 */
        /* <DEDUP_REMOVED lines=43> */
[C---:B------:R-:W-:Y:S01]  /*d450*/  HMMA.16816.F32.BF16 R84, R8.reuse, R16, R84 ;  /* 0x000000100854723c */ /* 0x040fe20000041854 */
[--C-:B------:R-:W-:Y:S01]  /*d460*/  FFMA.FTZ R4, R25, UR6, -R3.reuse ;  /* 0x0000000619047c23 */ /* 0x100fe20008010803 */
[----:B------:R-:W-:Y:S01]  /*d470*/  FFMA.FTZ R5, R51, UR6, -R2 ;  /* 0x0000000633057c23 */ /* 0x000fe20008010802 */
[----:B------:R-:W-:Y:S02]  /*d480*/  LDSM.16.MT88.4 R24, [R197+0x6800] ;  /* 0x00680000c518783b */ /* 0x000fe40000004200 */
        /* <DEDUP_REMOVED lines=27> */
[----:B----4-:R-:W-:-:S04]  /*d640*/  F2FP.BF16.F32.PACK_AB R7, R180, R181 ;  /* 0x000000b5b407723e */ /* 0x010fc800000010ff */
[----:B------:R1:W-:Y:S08]  /*d650*/  MUFU.EX2 R185, R4 ;  /* 0x0000000400b97308 */ /* 0x0003f00000000800 */
[----:B------:R4:W-:Y:S01]  /*d660*/  MUFU.EX2 R184, R0 ;  /* 0x0000000000b87308 */ /* 0x0009e20000000800 */
[----:B-1----:R-:W-:-:S07]  /*d670*/  F2FP.BF16.F32.PACK_AB R4, R189, R213 ;  /* 0x000000d5bd04723e */ /* 0x002fce00000010ff */
[----:B--2---:R-:W-:Y:S01]  /*d680*/  HMMA.16816.F32.BF16 R56, R4, R16, R56 ;  /* 0x000000100438723c */ /* 0x004fe20000041838 */
[----:B----4-:R-:W-:-:S04]  /*d690*/  FFMA.FTZ R0, R161, UR6, -R12 ;  /* 0x00000006a1007c23 */ /* 0x010fc8000801080c */
[----:B------:R1:W-:Y:S01]  /*d6a0*/  MUFU.EX2 R179, R0 ;  /* 0x0000000000b37308 */ /* 0x0003e20000000800 */
[C---:B------:R-:W-:Y:S06]  /*d6b0*/  HMMA.16816.F32.BF16 R52, R4.reuse, R18, R52 ;  /* 0x000000120434723c */ /* 0x040fec0000041834 */
[C---:B------:R-:W-:Y:S06]  /*d6c0*/  HMMA.16816.F32.BF16 R44, R4.reuse, R24, R44 ;  /* 0x00000018042c723c */ /* 0x040fec000004182c */
[----:B------:R-:W-:Y:S01]  /*d6d0*/  HMMA.16816.F32.BF16 R40, R4, R26, R40 ;  /* 0x0000001a0428723c */ /* 0x000fe20000041828 */
[----:B-1----:R-:W-:-:S05]  /*d6e0*/  FFMA.FTZ R0, R162, UR6, -R12 ;  /* 0x00000006a2007c23 */ /* 0x002fca000801080c */
[C---:B---3--:R-:W-:Y:S01]  /*d6f0*/  HMMA.16816.F32.BF16 R36, R4.reuse, R20, R100 ;  /* 0x000000140424723c */ /* 0x048fe20000041864 */
[----:B------:R1:W2:Y:S05]  /*d700*/  MUFU.EX2 R178, R0 ;  /* 0x0000000000b27308 */ /* 0x0002aa0000000800 */
[C---:B------:R-:W-:Y:S06]  /*d710*/  HMMA.16816.F32.BF16 R108, R4.reuse, R22, R108 ;  /* 0x00000016046c723c */ /* 0x040fec000004186c */
[C---:B------:R-:W-:Y:S06]  /*d720*/  HMMA.16816.F32.BF16 R116, R4.reuse, R32, R116 ;  /* 0x000000200474723c */ /* 0x040fec0000041874 */
        /* <DEDUP_REMOVED lines=85> */
[----:B------:R-:W3:Y:S01]  /*dc80*/  MUFU.EX2 R54, R3 ;  /* 0x0000000300367308 */ /* 0x000ee20000000800 */
[----:B-1----:R-:W-:-:S07]  /*dc90*/  FFMA.FTZ R0, R166, UR6, -R2 ;  /* 0x00000006a6007c23 */ /* 0x002fce0008010802 */
[----:B------:R1:W-:Y:S01]  /*dca0*/  MUFU.EX2 R53, R0 ;  /* 0x0000000000357308 */ /* 0x0003e20000000800 */
[----:B---3--:R-:W-:Y:S01]  /*dcb0*/  F2FP.BF16.F32.PACK_AB R142, R54, R69 ;  /* 0x00000045368e723e */ /* 0x008fe200000010ff */
[----:B------:R-:W-:Y:S01]  /*dcc0*/  FFMA.FTZ R3, R230, R15, R188 ;  /* 0x0000000fe6037223 */ /* 0x000fe200000100bc */
        /* <DEDUP_REMOVED lines=79> */
[----:B------:R-:W-:Y:S01]  /*e1c0*/  MOV R149, R209 ;  /* 0x000000d100957202 */ /* 0x000fe20000000f00 */
[----:B------:R-:W-:Y:S01]  /*e1d0*/  FADD.FTZ R0, R51, R0 ;  /* 0x0000000033007221 */ /* 0x000fe20000010000 */
[----:B------:R-:W-:Y:S01]  /*e1e0*/  FADD.FTZ R228, R12, R3 ;  /* 0x000000030ce47221 */ /* 0x000fe20000010000 */
[----:B------:R-:W-:Y:S01]  /*e1f0*/  FADD.FTZ R227, R184, R4 ;  /* 0x00000004b8e37221 */ /* 0x000fe20000010000 */
[----:B------:R-:W-:Y:S01]  /*e200*/  HMMA.16816.F32.BF16 R96, R136, R104, R96 ;  /* 0x000000688860723c */ /* 0x000fe20000041860 */
[----:B------:R-:W-:Y:S01]  /*e210*/  FADD.FTZ R229, R54, R2 ;  /* 0x0000000236e57221 */ /* 0x000fe20000010000 */
[----:B------:R-:W-:Y:S01]  /*e220*/  FADD.FTZ R230, R50, R0 ;  /* 0x0000000032e67221 */ /* 0x000fe20000010000 */
[----:B------:R-:W-:-:S03]  /*e230*/  @P1 IADD3 R209, R226, -0x4, RZ ;  /* 0xfffffffce2d11810 */ /* 0x000fc60007ffe0ff */
[C---:B------:R-:W-:Y:S06]  /*e240*/  HMMA.16816.F32.BF16 R112, R136.reuse, R120, R112 ;  /* 0x000000788870723c */ /* 0x040fec0000041870 */
[C---:B------:R-:W-:Y:S06]  /*e250*/  HMMA.16816.F32.BF16 R88, R136.reuse, R90, R24 ;  /* 0x0000005a8858723c */ /* 0x040fec0000041818 */
[C---:B------:R-:W-:Y:S06]  /*e260*/  HMMA.16816.F32.BF16 R104, R136.reuse, R106, R28 ;  /* 0x0000006a8868723c */ /* 0x040fec000004181c */
[----:B------:R-:W-:Y:S06]  /*e270*/  HMMA.16816.F32.BF16 R120, R136, R122, R20 ;  /* 0x0000007a8878723c */ /* 0x000fec0000041814 */
[-C--:B------:R-:W-:Y:S06]  /*e280*/  HMMA.16816.F32.BF16 R140, R140, R6.reuse, R32 ;  /* 0x000000068c8c723c */ /* 0x080fec0000041820 */
[----:B------:R-:W-:Y:S01]  /*e290*/  HMMA.16816.F32.BF16 R136, R136, R6, R16 ;  /* 0x000000068888723c */ /* 0x000fe20000041810 */
[----:B------:R-:W-:-:S08]  /*e2a0*/  NOP ;  /* 0x0000000000007918 */ /* 0x000fd00000000000 */
[----:B------:R-:W-:-:S15]  /*e2b0*/  @P1 BRA `(.L_x_1361) ;  /* 0x0000000000041947 */ /* 0x000fde0003800000 */
.L_x_1354:
[----:B------:R-:W-:-:S07]  /*e2c0*/  IADD3 R209, R149, -0x1, RZ ;  /* 0xffffffff95d17810 */ /* 0x000fce0007ffe0ff */
.L_x_1361:
[----:B------:R-:W-:-:S13]  /*e2d0*/  ISETP.GE.AND P0, PT, R209, RZ, PT ;  /* 0x000000ffd100720c */ /* 0x000fda0003f06270 */
[----:B------:R-:W-:Y:S05]  /*e2e0*/  @!P0 BRA `(.L_x_1362) ;  /* 0x0000003800688947 */ /* 0x000fea0003800000 */
[----:B------:R-:W2:Y:S01]  /*e2f0*/  LDL.LU.64 R6, [R1+0x40] ;  /* 0x0000400001067983 */ /* 0x000ea20000300a00 */
[----:B------:R-:W-:Y:S01]  /*e300*/  ULDC UR4, c[0x0][0x2d0] ;  /* 0x0000b40000047ab9 */ /* 0x000fe20000000800 */
[----:B------:R-:W-:Y:S01]  /*e310*/  IMAD R2, R225, 0x30, RZ ;  /* 0x00000030e1027824 */ /* 0x000fe200078e02ff */
[----:B------:R-:W-:Y:S01]  /*e320*/  ISETP.GE.AND P0, PT, R244, UR4, PT ;  /* 0x00000004f4007c0c */ /* 0x000fe2000bf06270 */
[----:B------:R-:W3:Y:S01]  /*e330*/  LDL.LU.64 R4, [R1+0x48] ;  /* 0x0000480001047983 */ /* 0x000ee20000300a00 */
[C---:B------:R-:W-:Y:S01]  /*e340*/  IMAD.WIDE.U32 R234, R224.reuse, 0x30, RZ ;  /* 0x00000030e0ea7825 */ /* 0x040fe200078e00ff */
[C---:B------:R-:W-:Y:S01]  /*e350*/  SHF.L.U64.HI R239, R224.reuse, 0x5, R225 ;  /* 0x00000005e0ef7819 */ /* 0x040fe200000102e1 */
[----:B------:R-:W-:Y:S01]  /*e360*/  ULDC UR5, c[0x0][0x39c] ;  /* 0x0000e70000057ab9 */ /* 0x000fe20000000800 */
[----:B------:R-:W-:Y:S01]  /*e370*/  SHF.L.U32 R248, R224, 0x5, RZ ;  /* 0x00000005e0f87819 */ /* 0x000fe200000006ff */
[----:B------:R-:W-:Y:S01]  /*e380*/  IMAD R0, R211, 0x30, RZ ;  /* 0x00000030d3007824 */ /* 0x000fe200078e02ff */
[C---:B------:R-:W-:Y:S01]  /*e390*/  SHF.L.U64.HI R249, R210.reuse, 0x5, R211 ;  /* 0x00000005d2f97819 */ /* 0x040fe200000102d3 */
[C---:B------:R-:W-:Y:S01]  /*e3a0*/  IMAD.WIDE.U32 R232, R210.reuse, 0x30, RZ ;  /* 0x00000030d2e87825 */ /* 0x040fe200078e00ff */
[----:B------:R-:W-:Y:S01]  /*e3b0*/  MOV R74, R72 ;  /* 0x00000048004a7202 */ /* 0x000fe20000000f00 */
[----:B------:R-:W-:Y:S01]  /*e3c0*/  ULDC UR4, c[0x0][0x2ec] ;  /* 0x0000bb0000047ab9 */ /* 0x000fe20000000800 */
[----:B------:R-:W-:Y:S01]  /*e3d0*/  MOV R76, R70 ;  /* 0x00000046004c7202 */ /* 0x000fe20000000f00 */
[----:B------:R-:W-:Y:S01]  /*e3e0*/  IMAD.SHL.U32 R250, R210, 0x20, RZ ;  /* 0x00000020d2fa7824 */ /* 0x000fe200078e00ff */
[----:B------:R-:W1:Y:S01]  /*e3f0*/  @!P0 LDC.64 R246, c[0x0][0x220] ;  /* 0x00008800fff68b82 */ /* 0x000e620000000a00 */
[----:B------:R-:W-:Y:S01]  /*e400*/  IMAD.MOV.U32 R69, RZ, RZ, R73 ;  /* 0x000000ffff457224 */ /* 0x000fe200078e0049 */
[----:B------:R-:W-:Y:S01]  /*e410*/  ULDC.64 UR6, c[0x0][0x248] ;  /* 0x0000920000067ab9 */ /* 0x000fe20000000a00 */
[----:B------:R-:W-:-:S05]  /*e420*/  IMAD.MOV.U32 R77, RZ, RZ, R71 ;  /* 0x000000ffff4d7224 */ /* 0x000fca00078e0047 */
[----:B------:R-:W4:Y:S08]  /*e430*/  @!P0 LDC.64 R244, c[0x0][0x220] ;  /* 0x00008800fff48b82 */ /* 0x000f300000000a00 */
[----:B------:R-:W1:Y:S08]  /*e440*/  @!P0 LDC.64 R242, c[0x0][0x220] ;  /* 0x00008800fff28b82 */ /* 0x000e700000000a00 */
[----:B------:R-:W1:Y:S01]  /*e450*/  @!P0 LDC.64 R240, c[0x0][0x220] ;  /* 0x00008800fff08b82 */ /* 0x000e620000000a00 */
[----:B------:R-:W-:Y:S01]  /*e460*/  IADD3 R238, R2, R235, RZ ;  /* 0x000000eb02ee7210 */ /* 0x000fe20007ffe0ff */
[----:B------:R-:W-:Y:S01]  /*e470*/  IMAD.IADD R231, R0, 0x1, R233 ;  /* 0x0000000100e77824 */ /* 0x000fe200078e02e9 */
[----:B--2---:R-:W-:-:S02]  /*e480*/  MOV R237, R7 ;  /* 0x0000000700ed7202 */ /* 0x004fc40000000f00 */
[----:B---3--:R-:W-:Y:S01]  /*e490*/  MOV R236, R4 ;  /* 0x0000000400ec7202 */ /* 0x008fe20000000f00 */
[----:B-1--4-:R-:W-:Y:S06]  /*e4a0*/  BRA `(.L_x_1363) ;  /* 0x0000000000cc7947 */ /* 0x012fec0003800000 */
.L_x_1365:
        /* <DEDUP_REMOVED lines=8> */
[----:B------:R1:W-:Y:S01]  /*e530*/  @P0 STS.128 [R208+0x4000], RZ ;  /* 0x004000ffd0000388 */ /* 0x0003e20000000c00 */
[----:B------:R-:W-:Y:S04]  /*e540*/  IMAD R5, R5, UR6, RZ ;  /* 0x0000000605057c24 */ /* 0x000fe8000f8e02ff */
[----:B------:R-:W-:Y:S01]  /*e550*/  IMAD R5, R4, UR7, R5 ;  /* 0x0000000704057c24 */ /* 0x000fe2000f8e0205 */
[----:B------:R-:W5:Y:S03]  /*e560*/  @!P0 LDC.64 R18, c[0x0][0x218] ;  /* 0x00008600ff128b82 */ /* 0x000f660000000a00 */
[----:B------:R-:W-:Y:S05]  /*e570*/  IMAD.IADD R5, R7, 0x1, R5 ;  /* 0x0000000107057824 */ /* 0x000fea00078e0205 */
        /* <DEDUP_REMOVED lines=16> */
[----:B------:R-:W-:Y:S01]  /*e680*/  @!P0 IMAD.X R15, R5, 0x1, R249, P2 ;  /* 0x00000001050f8824 */ /* 0x000fe200010e06f9 */
[----:B------:R-:W-:Y:S01]  /*e690*/  @!P0 LEA R8, P4, R9, R18, 0x1 ;  /* 0x0000001209088211 */ /* 0x000fe200078808ff */
[----:B------:R-:W-:Y:S01]  /*e6a0*/  @!P0 IMAD.X R16, R5, 0x1, R231, P3 ;  /* 0x0000000105108824 */ /* 0x000fe200018e06e7 */
[----:B------:R-:W-:Y:S01]  /*e6b0*/  @!PT LDS RZ, [RZ] ;  /* 0x00000000fffff984 */ /* 0x000fe20000000800 */
[----:B------:R-:W-:Y:S01]  /*e6c0*/  @!PT LDS RZ, [RZ] ;  /* 0x00000000fffff984 */ /* 0x000fe20000000800 */
[----:B------:R-:W-:Y:S01]  /*e6d0*/  @!PT LDS RZ, [RZ] ;  /* 0x00000000fffff984 */ /* 0x000fe20000000800 */
[----:B------:R1:W-:Y:S01]  /*e6e0*/  @!P0 LDGSTS.E.BYPASS.LTC128B.128 [R208+0x4800], desc[UR8][R10.64] ;  /* 0x048000000ad08fae */ /* 0x0003e2000b901d48 */
[C---:B------:R-:W-:Y:S02]  /*e6f0*/  @!P0 LEA R6, P2, R14.reuse, R20, 0x1 ;  /* 0x000000140e068211 */ /* 0x040fe400078408ff */
[----:B------:R-:W-:Y:S01]  /*e700*/  @!P0 LEA.HI.X R9, R9, R19, R15, 0x1, P4 ;  /* 0x0000001309098211 */ /* 0x000fe200020f0c0f */
        /* <DEDUP_REMOVED lines=13> */
.L_x_1363:
[----:B------:R-:W2:Y:S01]  /*e7e0*/  LDL R0, [R1+0x2c] ;  /* 0x00002c0001007983 */ /* 0x000ea20000100800 */
[----:B------:R-:W-:Y:S04]  /*e7f0*/  DEPBAR.LE SB0, 0x0 ;  /* 0x000080000000791a */ /* 0x000fe80000000000 */
[----:B------:R-:W3:Y:S01]  /*e800*/  LDL R5, [R1+0x34] ;  /* 0x0000340001057983 */ /* 0x000ee20000100800 */
[----:B------:R-:W-:Y:S01]  /*e810*/  SHF.R.S32.HI R4, RZ, 0x1f, R209 ;  /* 0x0000001fff047819 */ /* 0x000fe200000114d1 */
[----:B------:R-:W-:Y:S02]  /*e820*/  IMAD.WIDE.U32 R2, R209, R251, R236 ;  /* 0x000000fbd1027225 */ /* 0x000fe400078e00ec */
[----:B------:R-:W4:Y:S01]  /*e830*/  LDL R13, [R1+0x30] ;  /* 0x00003000010d7983 */ /* 0x000f220000100800 */
[----:B------:R-:W-:Y:S01]  /*e840*/  BAR.SYNC.DEFER_BLOCKING 0x0 ;  /* 0x0000000000007b1d */ /* 0x000fe20000010000 */
[----:B------:R-:W-:Y:S02]  /*e850*/  @!P0 LEA R10, P6, R2, R246, 0x1 ;  /* 0x000000f6020a8211 */ /* 0x000fe400078c08ff */
[-C--:B------:R-:W-:Y:S02]  /*e860*/  @!P0 IADD3 R7, P4, R248, R2.reuse, RZ ;  /* 0x00000002f8078210 */ /* 0x080fe40007f9e0ff */
[----:B------:R-:W-:Y:S02]  /*e870*/  @!P0 IADD3 R12, P2, R234, R2, RZ ;  /* 0x00000002ea0c8210 */ /* 0x000fe40007f5e0ff */
[----:B------:R-:W-:Y:S01]  /*e880*/  @!P0 LEA R6, P3, R7, R242, 0x1 ;  /* 0x000000f207068211 */ /* 0x000fe200078608ff */
[----:B------:R-:W-:Y:S01]  /*e890*/  @P0 STS.128 [R208+0x6000], RZ ;  /* 0x006000ffd0000388 */ /* 0x000fe20000000c00 */
[----:B------:R-:W1:Y:S02]  /*e8a0*/  S2R R210, SR_TID.X ;  /* 0x0000000000d27919 */ /* 0x000e640000002100 */
[----:B-1----:R-:W-:Y:S04]  /*e8b0*/  SHF.L.U32 R210, R210, 0x1, RZ ;  /* 0x00000001d2d27819 */ /* 0x002fe800000006ff */
[----:B------:R-:W-:Y:S01]  /*e8c0*/  LOP3.LUT R210, R210, 0x6, RZ, 0xc0, !PT ;  /* 0x00000006d2d27812 */ /* 0x000fe200078ec0ff */
[----:B--2---:R-:W-:Y:S04]  /*e8d0*/  IMAD R0, R0, R209, RZ ;  /* 0x000000d100007224 */ /* 0x004fe800078e02ff */
[----:B------:R-:W-:Y:S01]  /*e8e0*/  IMAD R0, R4, R251, R0 ;  /* 0x000000fb04007224 */ /* 0x000fe200078e0200 */
[----:B---3--:R-:W-:Y:S04]  /*e8f0*/  @!P0 IADD3 R5, P1, R5, R2, RZ ;  /* 0x0000000205058210 */ /* 0x008fe80007f3e0ff */
[----:B------:R-:W-:Y:S02]  /*e900*/  IADD3 R0, R3, R0, RZ ;  /* 0x0000000003007210 */ /* 0x000fe40007ffe0ff */
[----:B------:R-:W-:Y:S02]  /*e910*/  @!P0 LEA R8, P5, R5, R244, 0x1 ;  /* 0x000000f405088211 */ /* 0x000fe400078a08ff */
[----:B------:R-:W-:Y:S02]  /*e920*/  @!P0 LEA.HI.X R11, R2, R247, R0, 0x1, P6 ;  /* 0x000000f7020b8211 */ /* 0x000fe400030f0c00 */
[----:B----4-:R-:W-:Y:S02]  /*e930*/  @!P0 IADD3.X R3, R13, R0, RZ, P1, !PT ;  /* 0x000000000d038210 */ /* 0x010fe40000ffe4ff */
[----:B------:R-:W-:Y:S01]  /*e940*/  @!P0 IADD3.X R13, R0, R239, RZ, P4, !PT ;  /* 0x000000ef000d8210 */ /* 0x000fe200027fe4ff */
[----:B------:R-:W-:Y:S01]  /*e950*/  @!PT LDS RZ, [RZ] ;  /* 0x00000000fffff984 */ /* 0x000fe20000000800 */
[----:B------:R-:W-:Y:S01]  /*e960*/  @!PT LDS RZ, [RZ] ;  /* 0x00000000fffff984 */ /* 0x000fe20000000800 */
[----:B------:R-:W-:Y:S01]  /*e970*/  @!PT LDS RZ, [RZ] ;  /* 0x00000000fffff984 */ /* 0x000fe20000000800 */
[----:B------:R-:W-:Y:S01]  /*e980*/  @!P0 LDGSTS.E.BYPASS.LTC128B.128 [R208+0x6000], desc[UR8][R10.64] ;  /* 0x060000000ad08fae */ /* 0x000fe2000b901d48 */
[----:B------:R-:W-:Y:S02]  /*e990*/  @!P0 LEA.HI.X R9, R5, R245, R3, 0x1, P5 ;  /* 0x000000f505098211 */ /* 0x000fe400028f0c03 */
[----:B------:R-:W-:Y:S02]  /*e9a0*/  @!P0 LEA.HI.X R7, R7, R243, R13, 0x1, P3 ;  /* 0x000000f307078211 */ /* 0x000fe400018f0c0d */
[----:B------:R-:W-:Y:S02]  /*e9b0*/  @!P0 LEA R4, P1, R12, R240, 0x1 ;  /* 0x000000f00c048211 */ /* 0x000fe400078208ff */
[----:B------:R-:W-:Y:S01]  /*e9c0*/  @!P0 IADD3.X R14, R0, R238, RZ, P2, !PT ;  /* 0x000000ee000e8210 */ /* 0x000fe200017fe4ff */
[----:B------:R-:W-:Y:S01]  /*e9d0*/  @P0 STS.128 [R208+0x6800], RZ ;  /* 0x006800ffd0000388 */ /* 0x000fe20000000c00 */
[C---:B------:R-:W-:Y:S02]  /*e9e0*/  LEA R0, R209.reuse, R210, 0x6 ;  /* 0x000000d2d1007211 */ /* 0x040fe400078e30ff */
[----:B------:R-:W-:Y:S02]  /*e9f0*/  @!P0 LEA.HI.X R5, R12, R241, R14, 0x1, P1 ;  /* 0x000000f10c058211 */ /* 0x000fe400008f0c0e */
[----:B------:R-:W-:Y:S02]  /*ea00*/  IADD3 R2, R0, 0x1, RZ ;  /* 0x0000000100027810 */ /* 0x000fe40007ffe0ff */
[----:B------:R-:W-:Y:S01]  /*ea10*/  I2FP.F32.S32 R3, R0 ;  /* 0x0000000000037245 */ /* 0x000fe20000201400 */
[----:B------:R-:W-:Y:S01]  /*ea20*/  @!PT LDS RZ, [RZ] ;  /* 0x00000000fffff984 */ /* 0x000fe20000000800 */
[----:B------:R-:W-:Y:S01]  /*ea30*/  @!PT LDS RZ, [RZ] ;  /* 0x00000000fffff984 */ /* 0x000fe20000000800 */
[----:B------:R-:W-:Y:S01]  /*ea40*/  @!PT LDS RZ, [RZ] ;  /* 0x00000000fffff984 */ /* 0x000fe20000000800 */
[----:B------:R-:W-:Y:S01]  /*ea50*/  @!P0 LDGSTS.E.BYPASS.LTC128B.128 [R208+0x6800], desc[UR8][R8.64] ;  /* 0x0680000008d08fae */ /* 0x000fe2000b901d48 */
[----:B------:R-:W-:Y:S02]  /*ea60*/  I2FP.F32.S32 R2, R2 ;  /* 0x0000000200027245 */ /* 0x000fe40000201400 */
[----:B------:R-:W-:Y:S05]  /*ea70*/  ISETP.GT.AND P1, PT, R209, RZ, PT ;  /* 0x000000ffd100720c */ /* 0x000fea0003f24270 */
        /* <DEDUP_REMOVED lines=15> */
[----:B------:R-:W5:Y:S01]  /*eb70*/  LDSM.16.M88.4 R144, [R196+0x5800] ;  /* 0x00580000c490783b */ /* 0x000f620000000200 */
[-C--:B-1----:R-:W-:Y:S07]  /*eb80*/  HMMA.16816.F32.BF16 R4, R64, R16.reuse, RZ ;  /* 0x000000104004723c */ /* 0x082fee00000418ff */
[----:B------:R-:W-:Y:S01]  /*eb90*/  LDSM.16.M88.4 R148, [R207] ;  /* 0x00000000cf94783b */ /* 0x000fe20000000200 */
[C---:B--2---:R-:W-:Y:S07]  /*eba0*/  HMMA.16816.F32.BF16 R8, R60.reuse, R16, RZ ;  /* 0x000000103c08723c */ /* 0x044fee00000418ff */
[----:B------:R-:W1:Y:S01]  /*ebb0*/  LDSM.16.M88.4 R152, [R202+0x4000] ;  /* 0x00400000ca98783b */ /* 0x000e620000000200 */
[-C--:B------:R-:W-:Y:S07]  /*ebc0*/  HMMA.16816.F32.BF16 R12, R60, R18.reuse, RZ ;  /* 0x000000123c0c723c */ /* 0x080fee00000418ff */
[----:B------:R-:W2:Y:S01]  /*ebd0*/  LDSM.16.M88.4 R156, [R207+0x2000] ;  /* 0x00200000cf9c783b */ /* 0x000ea20000000200 */
[C---:B------:R-:W-:Y:S07]  /*ebe0*/  HMMA.16816.F32.BF16 R16, R64.reuse, R18, RZ ;  /* 0x000000124010723c */ /* 0x040fee00000418ff */
[----:B------:R-:W0:Y:S01]  /*ebf0*/  LDGDEPBAR ;  /* 0x00000000000079af */ /* 0x000e220000000000 */
[-C--:B---3--:R-:W-:Y:S07]  /*ec00*/  HMMA.16816.F32.BF16 R20, R64, R32.reuse, RZ ;  /* 0x000000204014723c */ /* 0x088fee00000418ff */
[----:B------:R-:W3:Y:S01]  /*ec10*/  LDSM.16.M88.4 R160, [R202+0x4800] ;  /* 0x00480000caa0783b */ /* 0x000ee20000000200 */
[C---:B------:R-:W-:Y:S07]  /*ec20*/  HMMA.16816.F32.BF16 R24, R60.reuse, R32, RZ ;  /* 0x000000203c18723c */ /* 0x040fee00000418ff */
[----:B------:R-:W3:Y:S01]  /*ec30*/  LDSM.16.M88.4 R164, [R202+0x5000] ;  /* 0x00500000caa4783b */ /* 0x000ee20000000200 */
[-C--:B------:R-:W-:Y:S06]  /*ec40*/  HMMA.16816.F32.BF16 R28, R60, R34.reuse, RZ ;  /* 0x000000223c1c723c */ /* 0x080fec00000418ff */
[C---:B------:R-:W-:Y:S01]  /*ec50*/  HMMA.16816.F32.BF16 R32, R64.reuse, R34, RZ ;  /* 0x000000224020723c */ /* 0x040fe200000418ff */
[----:B------:R-:W3:Y:S05]  /*ec60*/  LDSM.16.M88.4 R168, [R202+0x5800] ;  /* 0x00580000caa8783b */ /* 0x000eea0000000200 */
[-C--:B----4-:R-:W-:Y:S03]  /*ec70*/  HMMA.16816.F32.BF16 R36, R64, R48.reuse, RZ ;  /* 0x000000304024723c */ /* 0x090fe600000418ff */
[----:B------:R-:W-:Y:S03]  /*ec80*/  LDSM.16.M88.4 R172, [R205] ;  /* 0x00000000cdac783b */ /* 0x000fe60000000200 */
[C---:B------:R-:W-:Y:S05]  /*ec90*/  HMMA.16816.F32.BF16 R40, R60.reuse, R48, RZ ;  /* 0x000000303c28723c */ /* 0x040fea00000418ff */
[----:B------:R-:W4:Y:S01]  /*eca0*/  LDSM.16.M88.4 R176, [R203] ;  /* 0x00000000cbb0783b */ /* 0x000f220000000200 */
[-C--:B------:R-:W-:Y:S06]  /*ecb0*/  HMMA.16816.F32.BF16 R44, R60, R50.reuse, RZ ;  /* 0x000000323c2c723c */ /* 0x080fec00000418ff */
[C---:B------:R-:W-:Y:S01]  /*ecc0*/  HMMA.16816.F32.BF16 R48, R64.reuse, R50, RZ ;  /* 0x000000324030723c */ /* 0x040fe200000418ff */
[----:B------:R-:W-:Y:S05]  /*ecd0*/  LDSM.16.M88.4 R180, [R203+0x800] ;  /* 0x00080000cbb4783b */ /* 0x000fea0000000200 */
[-C--:B-----5:R-:W-:Y:S03]  /*ece0*/  HMMA.16816.F32.BF16 R52, R64, R144.reuse, RZ ;  /* 0x000000904034723c */ /* 0x0a0fe600000418ff */
[----:B------:R-:W-:Y:S03]  /*ecf0*/  LDSM.16.M88.4 R184, [R203+0x1800] ;  /* 0x00180000cbb8783b */ /* 0x000fe60000000200 */
[C---:B------:R-:W-:Y:S05]  /*ed00*/  HMMA.16816.F32.BF16 R56, R60.reuse, R144, RZ ;  /* 0x000000903c38723c */ /* 0x040fea00000418ff */
[----:B------:R-:W-:Y:S01]  /*ed10*/  LDSM.16.M88.4 R188, [R206] ;  /* 0x00000000cebc783b */ /* 0x000fe20000000200 */
[-C--:B------:R-:W-:Y:S06]  /*ed20*/  HMMA.16816.F32.BF16 R60, R60, R146.reuse, RZ ;  /* 0x000000923c3c723c */ /* 0x080fec00000418ff */
[----:B------:R-:W-:Y:S01]  /*ed30*/  HMMA.16816.F32.BF16 R64, R64, R146, RZ ;  /* 0x000000924040723c */ /* 0x000fe200000418ff */
[----:B------:R-:W5:Y:S05]  /*ed40*/  LDSM.16.M88.4 R144, [R205+0x2000] ;  /* 0x00200000cd90783b */ /* 0x000f6a0000000200 */
[-C--:B-1----:R-:W-:Y:S03]  /*ed50*/  HMMA.16816.F32.BF16 R4, R148, R152.reuse, R4 ;  /* 0x000000989404723c */ /* 0x082fe60000041804 */
[----:B------:R-:W-:Y:S03]  /*ed60*/  LDSM.16.M88.4 R192, [R201] ;  /* 0x00000000c9c0783b */ /* 0x000fe60000000200 */
[C---:B--2---:R-:W-:Y:S06]  /*ed70*/  HMMA.16816.F32.BF16 R8, R156.reuse, R152, R8 ;  /* 0x000000989c08723c */ /* 0x044fec0000041808 */
[-C--:B------:R-:W-:Y:S06]  /*ed80*/  HMMA.16816.F32.BF16 R12, R156, R154.reuse, R12 ;  /* 0x0000009a9c0c723c */ /* 0x080fec000004180c */
[C---:B------:R-:W-:Y:S01]  /*ed90*/  HMMA.16816.F32.BF16 R16, R148.reuse, R154, R16 ;  /* 0x0000009a9410723c */ /* 0x040fe20000041810 */
[----:B------:R-:W1:Y:S05]  /*eda0*/  LDSM.16.M88.4 R152, [R203+0x1000] ;  /* 0x00100000cb98783b */ /* 0x000e6a0000000200 */
        /* <DEDUP_REMOVED lines=12> */
[----:B------:R-:W2:Y:S05]  /*ee70*/  LDSM.16.M88.4 R148, [R206+0x2000] ;  /* 0x00200000ce94783b */ /* 0x000eaa0000000200 */
        /* <DEDUP_REMOVED lines=17> */
[C---:B--2---:R-:W-:Y:S06]  /*ef90*/  HMMA.16816.F32.BF16 R8, R148.reuse, R192, R8 ;  /* 0x000000c09408723c */ /* 0x044fec0000041808 */
[-C--:B------:R-:W-:Y:S06]  /*efa0*/  HMMA.16816.F32.BF16 R12, R148, R194.reuse, R12 ;  /* 0x000000c2940c723c */ /* 0x080fec000004180c */
[C---:B------:R-:W-:Y:S06]  /*efb0*/  HMMA.16816.F32.BF16 R16, R188.reuse, R194, R16 ;  /* 0x000000c2bc10723c */ /* 0x040fec0000041810 */
        /* <DEDUP_REMOVED lines=8> */
[----:B------:R-:W-:Y:S05]  /*f040*/  FMUL.FTZ R9, R9, UR5 ;  /* 0x0000000509097c20 */ /* 0x000fea0008410000 */
[----:B------:R-:W-:Y:S01]  /*f050*/  MUFU.TANH R170, R6 ;  /* 0x0000000600aa7308 */ /* 0x000fe20000002400 */
        /* <DEDUP_REMOVED lines=8> */
[----:B------:R-:W-:Y:S08]  /*f0e0*/  FMUL.FTZ R17, R17, UR5 ;  /* 0x0000000511117c20 */ /* 0x000ff00008410000 */
[----:B------:R2:W3:Y:S10]  /*f0f0*/  MUFU.TANH R172, R7 ;  /* 0x0000000700ac7308 */ /* 0x0004f40000002400 */
[----:B------:R-:W-:Y:S10]  /*f100*/  MUFU.TANH R163, R10 ;  /* 0x0000000a00a37308 */ /* 0x000ff40000002400 */
[----:B------:R-:W-:Y:S01]  /*f110*/  MUFU.TANH R162, R8 ;  /* 0x0000000800a27308 */ /* 0x000fe20000002400 */
[----:B--2---:R-:W2:Y:S09]  /*f120*/  LDSM.16.M88.4 R4, [R201+0x800] ;  /* 0x00080000c904783b */ /* 0x004eb20000000200 */
[----:B------:R-:W4:Y:S10]  /*f130*/  MUFU.TANH R168, R11 ;  /* 0x0000000b00a87308 */ /* 0x000f340000002400 */
[----:B------:R5:W4:Y:S10]  /*f140*/  MUFU.TANH R166, R9 ;  /* 0x0000000900a67308 */ /* 0x000b340000002400 */
[----:B------:R-:W-:Y:S10]  /*f150*/  MUFU.TANH R155, R16 ;  /* 0x00000010009b7308 */ /* 0x000ff40000002400 */
[----:B------:R-:W-:Y:S01]  /*f160*/  MUFU.TANH R144, R18 ;  /* 0x0000001200907308 */ /* 0x000fe20000002400 */
[----:B-----5:R-:W5:Y:S09]  /*f170*/  LDSM.16.M88.4 R8, [R201+0x1000] ;  /* 0x00100000c908783b */ /* 0x020f720000000200 */
[----:B------:R-:W4:Y:S01]  /*f180*/  MUFU.TANH R159, R19 ;  /* 0x00000013009f7308 */ /* 0x000f220000002400 */
[-C--:B--2---:R-:W-:Y:S06]  /*f190*/  HMMA.16816.F32.BF16 R20, R188, R4.reuse, R20 ;  /* 0x00000004bc14723c */ /* 0x084fec0000041814 */
[C---:B------:R-:W-:Y:S03]  /*f1a0*/  HMMA.16816.F32.BF16 R24, R148.reuse, R4, R24 ;  /* 0x000000049418723c */ /* 0x040fe60000041818 */
[----:B------:R-:W-:Y:S03]  /*f1b0*/  MUFU.TANH R165, R14 ;  /* 0x0000000e00a57308 */ /* 0x000fe60000002400 */
[-C--:B------:R-:W-:Y:S07]  /*f1c0*/  HMMA.16816.F32.BF16 R28, R148, R6.reuse, R28 ;  /* 0x00000006941c723c */ /* 0x080fee000004181c */
[----:B------:R-:W-:Y:S01]  /*f1d0*/  MUFU.TANH R164, R12 ;  /* 0x0000000c00a47308 */ /* 0x000fe20000002400 */
[C---:B------:R-:W-:Y:S01]  /*f1e0*/  HMMA.16816.F32.BF16 R32, R188.reuse, R6, R32 ;  /* 0x00000006bc20723c */ /* 0x040fe20000041820 */
[----:B------:R-:W2:Y:S01]  /*f1f0*/  LDSM.16.M88.4 R4, [R201+0x1800] ;  /* 0x00180000c904783b */ /* 0x000ea20000000200 */
[----:B------:R-:W-:Y:S07]  /*f200*/  DEPBAR.LE SB0, 0x0 ;  /* 0x000080000000791a */ /* 0x000fee0000000000 */
[----:B------:R-:W-:Y:S02]  /*f210*/  MUFU.TANH R169, R15 ;  /* 0x0000000f00a97308 */ /* 0x000fe40000002400 */
[----:B------:R-:W-:Y:S01]  /*f220*/  FMUL.FTZ R22, R22, UR5 ;  /* 0x0000000516167c20 */ /* 0x000fe20008410000 */
[----:B------:R-:W-:Y:S01]  /*f230*/  FMUL.FTZ R21, R21, UR5 ;  /* 0x0000000515157c20 */ /* 0x000fe20008410000 */
[----:B------:R-:W-:Y:S01]  /*f240*/  FMUL.FTZ R20, R20, UR5 ;  /* 0x0000000514147c20 */ /* 0x000fe20008410000 */
[----:B------:R-:W-:Y:S01]  /*f250*/  FMUL.FTZ R27, R27, UR5 ;  /* 0x000000051b1b7c20 */ /* 0x000fe20008410000 */
[----:B------:R-:W-:Y:S04]  /*f260*/  FMUL.FTZ R23, R23, UR5 ;  /* 0x0000000517177c20 */ /* 0x000fe80008410000 */
[----:B------:R-:W-:Y:S01]  /*f270*/  MUFU.TANH R152, R22 ;  /* 0x0000001600987308 */ /* 0x000fe20000002400 */
[----:B------:R-:W-:Y:S01]  /*f280*/  BAR.SYNC.DEFER_BLOCKING 0x0 ;  /* 0x0000000000007b1d */ /* 0x000fe20000010000 */
[-C--:B-----5:R-:W-:Y:S05]  /*f290*/  HMMA.16816.F32.BF16 R36, R188, R8.reuse, R36 ;  /* 0x00000008bc24723c */ /* 0x0a0fea0000041824 */
[----:B------:R-:W-:Y:S03]  /*f2a0*/  FMUL.FTZ R29, R29, UR5 ;  /* 0x000000051d1d7c20 */ /* 0x000fe60008410000 */
[----:B------:R-:W-:Y:S01]  /*f2b0*/  MUFU.TANH R161, R21 ;  /* 0x0000001500a17308 */ /* 0x000fe20000002400 */
[C---:B------:R-:W-:Y:S04]  /*f2c0*/  HMMA.16816.F32.BF16 R40, R148.reuse, R8, R40 ;  /* 0x000000089428723c */ /* 0x040fe80000041828 */
[----:B------:R-:W-:Y:S01]  /*f2d0*/  FMUL.FTZ R28, R28, UR5 ;  /* 0x000000051c1c7c20 */ /* 0x000fe20008410000 */
[----:B------:R-:W-:Y:S01]  /*f2e0*/  FMUL.FTZ R31, R31, UR5 ;  /* 0x000000051f1f7c20 */ /* 0x000fe20008410000 */
[-C--:B------:R-:W-:Y:S03]  /*f2f0*/  HMMA.16816.F32.BF16 R44, R148, R10.reuse, R44 ;  /* 0x0000000a942c723c */ /* 0x080fe6000004182c */
[----:B------:R5:W-:Y:S02]  /*f300*/  MUFU.TANH R147, R29 ;  /* 0x0000001d00937308 */ /* 0x000be40000002400 */
[----:B------:R-:W-:Y:S01]  /*f310*/  FMUL.FTZ R26, R26, UR5 ;  /* 0x000000051a1a7c20 */ /* 0x000fe20008410000 */
[C---:B------:R-:W-:Y:S07]  /*f320*/  HMMA.16816.F32.BF16 R48, R188.reuse, R10, R48 ;  /* 0x0000000abc30723c */ /* 0x040fee0000041830 */
[----:B------:R-:W-:Y:S01]  /*f330*/  MUFU.TANH R73, R28 ;  /* 0x0000001c00497308 */ /* 0x000fe20000002400 */
[----:B------:R-:W-:Y:S01]  /*f340*/  FMUL.FTZ R38, R38, UR5 ;  /* 0x0000000526267c20 */ /* 0x000fe20008410000 */
[-C--:B--2---:R-:W-:Y:S08]  /*f350*/  HMMA.16816.F32.BF16 R52, R188, R4.reuse, R52 ;  /* 0x00000004bc34723c */ /* 0x084ff00000041834 */
[----:B------:R3:W-:Y:S03]  /*f360*/  MUFU.TANH R22, R38 ;  /* 0x0000002600167308 */ /* 0x0007e60000002400 */
[----:B------:R-:W-:Y:S01]  /*f370*/  FMUL.FTZ R43, R43, UR5 ;  /* 0x000000052b2b7c20 */ /* 0x000fe20008410000 */
[----:B------:R-:W-:Y:S01]  /*f380*/  FMUL.FTZ R39, R39, UR5 ;  /* 0x0000000527277c20 */ /* 0x000fe20008410000 */
[----:B------:R-:W-:Y:S01]  /*f390*/  FMUL.FTZ R24, R24, UR5 ;  /* 0x0000000518187c20 */ /* 0x000fe20008410000 */
[C---:B------:R-:W-:Y:S04]  /*f3a0*/  HMMA.16816.F32.BF16 R56, R148.reuse, R4, R56 ;  /* 0x000000049438723c */ /* 0x040fe80000041838 */
[----:B------:R4:W-:Y:S01]  /*f3b0*/  MUFU.TANH R154, R43 ;  /* 0x0000002b009a7308 */ /* 0x0009e20000002400 */
[----:B------:R-:W-:Y:S01]  /*f3c0*/  FMUL.FTZ R46, R46, UR5 ;  /* 0x000000052e2e7c20 */ /* 0x000fe20008410000 */
[----:B------:R-:W-:Y:S01]  /*f3d0*/  FMUL.FTZ R45, R45, UR5 ;  /* 0x000000052d2d7c20 */ /* 0x000fe20008410000 */
[----:B------:R-:W-:Y:S01]  /*f3e0*/  FMUL.FTZ R25, R25, UR5 ;  /* 0x0000000519197c20 */ /* 0x000fe20008410000 */
[----:B------:R-:W-:Y:S01]  /*f3f0*/  FMUL.FTZ R30, R30, UR5 ;  /* 0x000000051e1e7c20 */ /* 0x000fe20008410000 */
[-C--:B------:R-:W-:Y:S05]  /*f400*/  HMMA.16816.F32.BF16 R60, R148, R6.reuse, R60 ;  /* 0x00000006943c723c */ /* 0x080fea000004183c */
[----:B------:R2:W-:Y:S01]  /*f410*/  MUFU.TANH R157, R46 ;  /* 0x0000002e009d7308 */ /* 0x0005e20000002400 */
[----:B------:R-:W-:Y:S01]  /*f420*/  FMUL.FTZ R35, R35, UR5 ;  /* 0x0000000523237c20 */ /* 0x000fe20008410000 */
[----:B------:R-:W-:Y:S01]  /*f430*/  FMUL.FTZ R37, R37, UR5 ;  /* 0x0000000525257c20 */ /* 0x000fe20008410000 */
[----:B------:R-:W-:Y:S03]  /*f440*/  FMUL.FTZ R40, R40, UR5 ;  /* 0x0000000528287c20 */ /* 0x000fe60008410000 */
[----:B------:R-:W-:Y:S01]  /*f450*/  FMUL.FTZ R41, R41, UR5 ;  /* 0x0000000529297c20 */ /* 0x000fe20008410000 */
[----:B------:R-:W-:Y:S01]  /*f460*/  IADD3 R9, R0, 0x9, RZ ;  /* 0x0000000900097810 */ /* 0x000fe20007ffe0ff */
[----:B------:R-:W-:Y:S02]  /*f470*/  HMMA.16816.F32.BF16 R64, R188, R6, R64 ;  /* 0x00000006bc40723c */ /* 0x000fe40000041840 */
[----:B------:R2:W-:Y:S02]  /*f480*/  MUFU.TANH R78, R31 ;  /* 0x0000001f004e7308 */ /* 0x0005e40000002400 */
[----:B-----5:R-:W-:Y:S01]  /*f490*/  FMUL.FTZ R29, R32, UR5 ;  /* 0x00000005201d7c20 */ /* 0x020fe20008410000 */
[----:B------:R-:W-:Y:S01]  /*f4a0*/  FMUL.FTZ R36, R36, UR5 ;  /* 0x0000000524247c20 */ /* 0x000fe20008410000 */
[----:B------:R-:W-:Y:S01]  /*f4b0*/  FMUL.FTZ R42, R42, UR5 ;  /* 0x000000052a2a7c20 */ /* 0x000fe20008410000 */
[----:B------:R-:W-:Y:S01]  /*f4c0*/  FMUL.FTZ R44, R44, UR5 ;  /* 0x000000052c2c7c20 */ /* 0x000fe20008410000 */
[----:B------:R-:W-:Y:S04]  /*f4d0*/  FMUL.FTZ R50, R50, UR5 ;  /* 0x0000000532327c20 */ /* 0x000fe80008410000 */
[----:B------:R5:W-:Y:S01]  /*f4e0*/  MUFU.TANH R75, R27 ;  /* 0x0000001b004b7308 */ /* 0x000be20000002400 */
[----:B------:R-:W-:Y:S01]  /*f4f0*/  FMUL.FTZ R49, R49, UR5 ;  /* 0x0000000531317c20 */ /* 0x000fe20008410000 */
[----:B------:R-:W-:Y:S01]  /*f500*/  FMUL.FTZ R54, R54, UR5 ;  /* 0x0000000536367c20 */ /* 0x000fe20008410000 */
[----:B------:R-:W-:Y:S01]  /*f510*/  FMUL.FTZ R53, R53, UR5 ;  /* 0x0000000535357c20 */ /* 0x000fe20008410000 */
[CC--:B-1----:R-:W-:Y:S01]  /*f520*/  FFMA.FTZ R32, R2.reuse, R68.reuse, R173 ;  /* 0x0000004402207223 */ /* 0x0c2fe200000100ad */
[CC--:B---3--:R-:W-:Y:S01]  /*f530*/  FFMA.FTZ R38, R2.reuse, R68.reuse, R172 ;  /* 0x0000004402267223 */ /* 0x0c8fe200000100ac */
[CC--:B----4-:R-:W-:Y:S01]  /*f540*/  FFMA.FTZ R43, R2.reuse, R68.reuse, R168 ;  /* 0x00000044022b7223 */ /* 0x0d0fe200000100a8 */
[-C--:B--2---:R-:W-:Y:S03]  /*f550*/  FFMA.FTZ R46, R2, R68.reuse, R166 ;  /* 0x00000044022e7223 */ /* 0x084fe600000100a6 */
[----:B------:R1:W-:Y:S01]  /*f560*/  MUFU.TANH R21, R39 ;  /* 0x0000002700157308 */ /* 0x0003e20000002400 */
[----:B------:R-:W-:Y:S01]  /*f570*/  IADD3 R8, R0, 0x8, RZ ;  /* 0x0000000800087810 */ /* 0x000fe20007ffe0ff */
[----:B------:R-:W-:Y:S01]  /*f580*/  FMUL.FTZ R31, R34, UR5 ;  /* 0x00000005221f7c20 */ /* 0x000fe20008410000 */
[----:B------:R-:W-:Y:S01]  /*f590*/  I2FP.F32.S32 R2, R9 ;  /* 0x0000000900027245 */ /* 0x000fe20000201400 */
[----:B------:R-:W-:Y:S01]  /*f5a0*/  FMUL.FTZ R28, R33, UR5 ;  /* 0x00000005211c7c20 */ /* 0x000fe20008410000 */
[-C--:B------:R-:W-:Y:S01]  /*f5b0*/  FFMA.FTZ R33, R3, R68.reuse, R170 ;  /* 0x0000004403217223 */ /* 0x080fe200000100aa */
[----:B------:R-:W-:Y:S01]  /*f5c0*/  FMUL.FTZ R48, R48, UR5 ;  /* 0x0000000530307c20 */ /* 0x000fe20008410000 */
[----:B------:R-:W-:Y:S03]  /*f5d0*/  FMUL.FTZ R51, R51, UR5 ;  /* 0x0000000533337c20 */ /* 0x000fe60008410000 */
[----:B------:R2:W-:Y:S01]  /*f5e0*/  MUFU.TANH R16, R45 ;  /* 0x0000002d00107308 */ /* 0x0005e20000002400 */
[-C--:B-----5:R-:W-:Y:S01]  /*f5f0*/  FFMA.FTZ R27, R3, R68.reuse, R171 ;  /* 0x00000044031b7223 */ /* 0x0a0fe200000100ab */
[----:B------:R-:W-:Y:S01]  /*f600*/  FMUL.FTZ R52, R52, UR5 ;  /* 0x0000000534347c20 */ /* 0x000fe20008410000 */
[----:B------:R-:W-:Y:S01]  /*f610*/  FMUL.FTZ R47, R47, UR5 ;  /* 0x000000052f2f7c20 */ /* 0x000fe20008410000 */
[----:B------:R-:W-:Y:S01]  /*f620*/  IADD3 R4, R0, 0x18, RZ ;  /* 0x0000001800047810 */ /* 0x000fe20007ffe0ff */
[----:B------:R-:W-:Y:S01]  /*f630*/  FMUL.FTZ R62, R62, UR5 ;  /* 0x000000053e3e7c20 */ /* 0x000fe20008410000 */
[----:B------:R-:W-:Y:S01]  /*f640*/  IADD3 R5, R0, 0x19, RZ ;  /* 0x0000001900057810 */ /* 0x000fe20007ffe0ff */
[----:B------:R-:W-:Y:S03]  /*f650*/  FMUL.FTZ R55, R55, UR5 ;  /* 0x0000000537377c20 */ /* 0x000fe60008410000 */
[----:B------:R-:W-:Y:S01]  /*f660*/  MUFU.TANH R158, R20 ;  /* 0x00000014009e7308 */ /* 0x000fe20000002400 */
[-C--:B-1----:R-:W-:Y:S01]  /*f670*/  FFMA.FTZ R39, R3, R68.reuse, R163 ;  /* 0x0000004403277223 */ /* 0x082fe200000100a3 */
[----:B------:R-:W-:Y:S01]  /*f680*/  FMUL.FTZ R58, R58, UR5 ;  /* 0x000000053a3a7c20 */ /* 0x000fe20008410000 */
[----:B------:R-:W-:Y:S01]  /*f690*/  FMUL.FTZ R56, R56, UR5 ;  /* 0x0000000538387c20 */ /* 0x000fe20008410000 */
[----:B------:R-:W-:Y:S01]  /*f6a0*/  FMUL.FTZ R59, R59, UR5 ;  /* 0x000000053b3b7c20 */ /* 0x000fe20008410000 */
[----:B------:R-:W-:Y:S01]  /*f6b0*/  FMUL.FTZ R57, R57, UR5 ;  /* 0x0000000539397c20 */ /* 0x000fe20008410000 */
[----:B------:R-:W-:Y:S01]  /*f6c0*/  FMUL.FTZ R60, R60, UR5 ;  /* 0x000000053c3c7c20 */ /* 0x000fe20008410000 */
[----:B------:R-:W-:Y:S03]  /*f6d0*/  FMUL.FTZ R64, R64, UR5 ;  /* 0x0000000540407c20 */ /* 0x000fe60008410000 */
[----:B------:R-:W-:Y:S01]  /*f6e0*/  MUFU.TANH R145, R23 ;  /* 0x0000001700917308 */ /* 0x000fe20000002400 */
[----:B--2---:R-:W-:Y:S01]  /*f6f0*/  FFMA.FTZ R45, R3, R68, R162 ;  /* 0x00000044032d7223 */ /* 0x004fe200000100a2 */
[----:B------:R-:W-:Y:S01]  /*f700*/  I2FP.F32.S32 R3, R8 ;  /* 0x0000000800037245 */ /* 0x000fe20000201400 */
[----:B------:R-:W-:Y:S07]  /*f710*/  FMUL.FTZ R63, R63, UR5 ;  /* 0x000000053f3f7c20 */ /* 0x000fee0008410000 */
[----:B------:R-:W-:Y:S10]  /*f720*/  MUFU.TANH R167, R13 ;  /* 0x0000000d00a77308 */ /* 0x000ff40000002400 */
[----:B------:R-:W1:Y:S10]  /*f730*/  MUFU.TANH R160, R17 ;  /* 0x0000001100a07308 */ /* 0x000e740000002400 */
[----:B------:R2:W3:Y:S10]  /*f740*/  MUFU.TANH R71, R26 ;  /* 0x0000001a00477308 */ /* 0x0004f40000002400 */
[----:B------:R1:W-:Y:S10]  /*f750*/  MUFU.TANH R70, R24 ;  /* 0x0000001800467308 */ /* 0x0003f40000002400 */
[----:B------:R4:W5:Y:S01]  /*f760*/  MUFU.TANH R23, R25 ;  /* 0x0000001900177308 */ /* 0x0009620000002400 */
[CC--:B--2---:R-:W-:Y:S09]  /*f770*/  FFMA.FTZ R26, R2.reuse, R68.reuse, R159 ;  /* 0x00000044021a7223 */ /* 0x0c4ff2000001009f */
[----:B------:R2:W-:Y:S01]  /*f780*/  MUFU.TANH R72, R30 ;  /* 0x0000001e00487308 */ /* 0x0005e20000002400 */
[CC--:B-1----:R-:W-:Y:S09]  /*f790*/  FFMA.FTZ R24, R2.reuse, R68.reuse, R160 ;  /* 0x0000004402187223 */ /* 0x0c2ff200000100a0 */
[----:B------:R1:W-:Y:S01]  /*f7a0*/  MUFU.TANH R20, R35 ;  /* 0x0000002300147308 */ /* 0x0003e20000002400 */
[CC--:B----4-:R-:W-:Y:S09]  /*f7b0*/  FFMA.FTZ R25, R3.reuse, R68.reuse, R155 ;  /* 0x0000004403197223 */ /* 0x0d0ff2000001009b */
[----:B------:R4:W-:Y:S01]  /*f7c0*/  MUFU.TANH R146, R37 ;  /* 0x0000002500927308 */ /* 0x0009e20000002400 */
[CC--:B--2---:R-:W-:Y:S09]  /*f7d0*/  FFMA.FTZ R30, R3.reuse, R68.reuse, R144 ;  /* 0x00000044031e7223 */ /* 0x0c4ff20000010090 */
[----:B------:R2:W-:Y:S01]  /*f7e0*/  MUFU.TANH R19, R40 ;  /* 0x0000002800137308 */ /* 0x0005e20000002400 */
[CC--:B-1----:R-:W-:Y:S09]  /*f7f0*/  FFMA.FTZ R35, R2.reuse, R68.reuse, R169 ;  /* 0x0000004402237223 */ /* 0x0c2ff200000100a9 */
[----:B------:R1:W-:Y:S01]  /*f800*/  MUFU.TANH R18, R41 ;  /* 0x0000002900127308 */ /* 0x0003e20000002400 */
[CC--:B----4-:R-:W-:Y:S09]  /*f810*/  FFMA.FTZ R37, R3.reuse, R68.reuse, R165 ;  /* 0x0000004403257223 */ /* 0x0d0ff200000100a5 */
[----:B------:R4:W-:Y:S01]  /*f820*/  MUFU.TANH R79, R36 ;  /* 0x00000024004f7308 */ /* 0x0009e20000002400 */
[----:B--2---:R-:W-:Y:S01]  /*f830*/  FFMA.FTZ R40, R2, R68, R167 ;  /* 0x0000004402287223 */ /* 0x004fe200000100a7 */
[C---:B------:R-:W-:Y:S04]  /*f840*/  IADD3 R2, R0.reuse, 0x11, RZ ;  /* 0x0000001100027810 */ /* 0x040fe80007ffe0ff */
[----:B------:R-:W-:Y:S04]  /*f850*/  I2FP.F32.S32 R2, R2 ;  /* 0x0000000200027245 */ /* 0x000fe80000201400 */
[----:B------:R2:W-:Y:S01]  /*f860*/  MUFU.TANH R153, R42 ;  /* 0x0000002a00997308 */ /* 0x0005e20000002400 */
[-C--:B-1----:R-:W-:Y:S01]  /*f870*/  FFMA.FTZ R41, R3, R68.reuse, R164 ;  /* 0x0000004403297223 */ /* 0x082fe200000100a4 */
[----:B------:R-:W-:Y:S04]  /*f880*/  IADD3 R3, R0, 0x10, RZ ;  /* 0x0000001000037810 */ /* 0x000fe80007ffe0ff */
[----:B------:R-:W-:Y:S04]  /*f890*/  I2FP.F32.S32 R3, R3 ;  /* 0x0000000300037245 */ /* 0x000fe80000201400 */
[----:B------:R1:W-:Y:S01]  /*f8a0*/  MUFU.TANH R17, R44 ;  /* 0x0000002c00117308 */ /* 0x0003e20000002400 */
[CC--:B----4-:R-:W-:Y:S01]  /*f8b0*/  FFMA.FTZ R36, R2.reuse, R68.reuse, R161 ;  /* 0x0000004402247223 */ /* 0x0d0fe200000100a1 */
[CC--:B------:R-:W-:Y:S08]  /*f8c0*/  FFMA.FTZ R34, R3.reuse, R68.reuse, R158 ;  /* 0x0000004403227223 */ /* 0x0c0ff0000001009e */
[----:B------:R4:W-:Y:S01]  /*f8d0*/  MUFU.TANH R14, R50 ;  /* 0x00000032000e7308 */ /* 0x0009e20000002400 */
[CC--:B--2---:R-:W-:Y:S09]  /*f8e0*/  FFMA.FTZ R42, R3.reuse, R68.reuse, R152 ;  /* 0x00000044032a7223 */ /* 0x0c4ff20000010098 */
[----:B------:R3:W-:Y:S01]  /*f8f0*/  MUFU.TANH R13, R49 ;  /* 0x00000031000d7308 */ /* 0x0007e20000002400 */
[CC--:B-1----:R-:W-:Y:S09]  /*f900*/  FFMA.FTZ R44, R2.reuse, R68.reuse, R145 ;  /* 0x00000044022c7223 */ /* 0x0c2ff20000010091 */
[----:B------:R5:W-:Y:S01]  /*f910*/  MUFU.TANH R10, R54 ;  /* 0x00000036000a7308 */ /* 0x000be20000002400 */
[CC--:B----4-:R-:W-:Y:S09]  /*f920*/  FFMA.FTZ R50, R2.reuse, R68.reuse, R75 ;  /* 0x0000004402327223 */ /* 0x0d0ff2000001004b */
[----:B------:R1:W-:Y:S01]  /*f930*/  MUFU.TANH R9, R53 ;  /* 0x0000003500097308 */ /* 0x0003e20000002400 */
[-C--:B---3--:R-:W-:Y:S09]  /*f940*/  FFMA.FTZ R49, R3, R68.reuse, R71 ;  /* 0x0000004403317223 */ /* 0x088ff20000010047 */
[----:B------:R-:W2:Y:S01]  /*f950*/  MUFU.TANH R29, R29 ;  /* 0x0000001d001d7308 */ /* 0x000ea20000002400 */
[-C--:B-----5:R-:W-:Y:S01]  /*f960*/  FFMA.FTZ R54, R2, R68.reuse, R23 ;  /* 0x0000004402367223 */ /* 0x0a0fe20000010017 */
[----:B------:R-:W-:Y:S01]  /*f970*/  I2FP.F32.S32 R2, R5 ;  /* 0x0000000500027245 */ /* 0x000fe20000201400 */
[----:B------:R-:W-:Y:S01]  /*f980*/  FMUL.FTZ R23, R61, UR5 ;  /* 0x000000053d177c20 */ /* 0x000fe20008410000 */
[----:B------:R-:W-:Y:S03]  /*f990*/  IADD3 R5, R0, 0x28, RZ ;  /* 0x0000002800057810 */ /* 0x000fe60007ffe0ff */
[-C--:B------:R-:W-:Y:S03]  /*f9a0*/  FFMA.FTZ R147, R2, R68.reuse, R147 ;  /* 0x0000004402937223 */ /* 0x080fe60000010093 */
[----:B------:R-:W3:Y:S01]  /*f9b0*/  MUFU.TANH R31, R31 ;  /* 0x0000001f001f7308 */ /* 0x000ee20000002400 */
[----:B-1----:R-:W-:Y:S01]  /*f9c0*/  FFMA.FTZ R53, R3, R68, R70 ;  /* 0x0000004403357223 */ /* 0x002fe20000010046 */
[----:B------:R-:W-:Y:S02]  /*f9d0*/  I2FP.F32.S32 R3, R4 ;  /* 0x0000000400037245 */ /* 0x000fe40000201400 */
[----:B------:R-:W-:Y:S06]  /*f9e0*/  IADD3 R4, R0, 0x29, RZ ;  /* 0x0000002900047810 */ /* 0x000fec0007ffe0ff */
[----:B------:R1:W-:Y:S01]  /*f9f0*/  MUFU.TANH R15, R48 ;  /* 0x00000030000f7308 */ /* 0x0003e20000002400 */
[CC--:B--2---:R-:W-:Y:S09]  /*fa00*/  FFMA.FTZ R29, R3.reuse, R68.reuse, R29 ;  /* 0x00000044031d7223 */ /* 0x0c4ff2000001001d */
[----:B------:R2:W-:Y:S01]  /*fa10*/  MUFU.TANH R12, R51 ;  /* 0x00000033000c7308 */ /* 0x0005e20000002400 */
[CC--:B---3--:R-:W-:Y:S09]  /*fa20*/  FFMA.FTZ R31, R3.reuse, R68.reuse, R31 ;  /* 0x00000044031f7223 */ /* 0x0c8ff2000001001f */
[----:B------:R3:W-:Y:S01]  /*fa30*/  MUFU.TANH R11, R52 ;  /* 0x00000034000b7308 */ /* 0x0007e20000002400 */
[CC--:B-1----:R-:W-:Y:S09]  /*fa40*/  FFMA.FTZ R48, R3.reuse, R68.reuse, R72 ;  /* 0x0000004403307223 */ /* 0x0c2ff20000010048 */
[----:B------:R-:W1:Y:S01]  /*fa50*/  MUFU.TANH R28, R28 ;  /* 0x0000001c001c7308 */ /* 0x000e620000002400 */
[-C--:B--2---:R-:W-:Y:S09]  /*fa60*/  FFMA.FTZ R51, R2, R68.reuse, R78 ;  /* 0x0000004402337223 */ /* 0x084ff2000001004e */
[----:B------:R2:W4:Y:S01]  /*fa70*/  MUFU.TANH R156, R47 ;  /* 0x0000002f009c7308 */ /* 0x0005220000002400 */
[-C--:B---3--:R-:W-:Y:S01]  /*fa80*/  FFMA.FTZ R52, R3, R68.reuse, R73 ;  /* 0x0000004403347223 */ /* 0x088fe20000010049 */
[----:B------:R-:W-:Y:S04]  /*fa90*/  IADD3 R3, R0, 0x20, RZ ;  /* 0x0000002000037810 */ /* 0x000fe80007ffe0ff */
[----:B------:R-:W-:Y:S04]  /*faa0*/  I2FP.F32.S32 R3, R3 ;  /* 0x0000000300037245 */ /* 0x000fe80000201400 */
[----:B------:R-:W-:Y:S01]  /*fab0*/  MUFU.TANH R78, R62 ;  /* 0x0000003e004e7308 */ /* 0x000fe20000002400 */
[CC--:B-1----:R-:W-:Y:S01]  /*fac0*/  FFMA.FTZ R28, R2.reuse, R68.reuse, R28 ;  /* 0x00000044021c7223 */ /* 0x0c2fe2000001001c */
[CC--:B------:R-:W-:Y:S01]  /*fad0*/  FFMA.FTZ R79, R3.reuse, R68.reuse, R79 ;  /* 0x00000044034f7223 */ /* 0x0c0fe2000001004f */
[CC--:B------:R-:W-:Y:S01]  /*fae0*/  FFMA.FTZ R148, R3.reuse, R68.reuse, R22 ;  /* 0x0000004403947223 */ /* 0x0c0fe20000010016 */
[CC--:B------:R-:W-:Y:S01]  /*faf0*/  FFMA.FTZ R153, R3.reuse, R68.reuse, R153 ;  /* 0x0000004403997223 */ /* 0x0c0fe20000010099 */
[-C--:B------:R-:W-:Y:S01]  /*fb00*/  FFMA.FTZ R162, R3, R68.reuse, R19 ;  /* 0x0000004403a27223 */ /* 0x080fe20000010013 */
[----:B------:R-:W-:Y:S04]  /*fb10*/  I2FP.F32.S32 R3, R5 ;  /* 0x0000000500037245 */ /* 0x000fe80000201400 */
[----:B------:R1:W3:Y:S01]  /*fb20*/  MUFU.TANH R8, R55 ;  /* 0x0000003700087308 */ /* 0x0002e20000002400 */
[-C--:B--2---:R-:W-:Y:S01]  /*fb30*/  FFMA.FTZ R47, R2, R68.reuse, R20 ;  /* 0x00000044022f7223 */ /* 0x084fe20000010014 */
[----:B------:R-:W-:Y:S01]  /*fb40*/  IADD3 R2, R0, 0x21, RZ ;  /* 0x0000002100027810 */ /* 0x000fe20007ffe0ff */
[----:B------:R-:W-:Y:S01]  /*fb50*/  FMUL.FTZ R5, R66, UR5 ;  /* 0x0000000542057c20 */ /* 0x000fe20008410000 */
[CC--:B------:R-:W-:Y:S01]  /*fb60*/  FFMA.FTZ R157, R3.reuse, R68.reuse, R157 ;  /* 0x00000044039d7223 */ /* 0x0c0fe2000001009d */
[C---:B------:R-:W-:Y:S01]  /*fb70*/  FFMA.FTZ R165, R3.reuse, R68, R17 ;  /* 0x0000004403a57223 */ /* 0x040fe20000010011 */
[----:B------:R-:W-:Y:S01]  /*fb80*/  I2FP.F32.S32 R2, R2 ;  /* 0x0000000200027245 */ /* 0x000fe20000201400 */
[CC--:B------:R-:W-:Y:S03]  /*fb90*/  FFMA.FTZ R150, R3.reuse, R68.reuse, R14 ;  /* 0x0000004403967223 */ /* 0x0c0fe6000001000e */
[----:B------:R-:W2:Y:S01]  /*fba0*/  MUFU.TANH R58, R58 ;  /* 0x0000003a003a7308 */ /* 0x000ea20000002400 */
[CC--:B------:R-:W-:Y:S01]  /*fbb0*/  FFMA.FTZ R146, R2.reuse, R68.reuse, R146 ;  /* 0x0000004402927223 */ /* 0x0c0fe20000010092 */
[CC--:B------:R-:W-:Y:S01]  /*fbc0*/  FFMA.FTZ R149, R2.reuse, R68.reuse, R21 ;  /* 0x0000004402957223 */ /* 0x0c0fe20000010015 */
[CC--:B------:R-:W-:Y:S01]  /*fbd0*/  FFMA.FTZ R154, R2.reuse, R68.reuse, R154 ;  /* 0x00000044029a7223 */ /* 0x0c0fe2000001009a */
[----:B------:R-:W-:Y:S01]  /*fbe0*/  FFMA.FTZ R164, R2, R68, R18 ;  /* 0x0000004402a47223 */ /* 0x000fe20000010012 */
[----:B------:R-:W-:Y:S05]  /*fbf0*/  I2FP.F32.S32 R2, R4 ;  /* 0x0000000400027245 */ /* 0x000fea0000201400 */
[----:B------:R-:W5:Y:S01]  /*fc00*/  MUFU.TANH R56, R56 ;  /* 0x0000003800387308 */ /* 0x000f620000002400 */
[C---:B------:R-:W-:Y:S01]  /*fc10*/  IADD3 R4, R0.reuse, 0x38, RZ ;  /* 0x0000003800047810 */ /* 0x040fe20007ffe0ff */
[-C--:B-1----:R-:W-:Y:S01]  /*fc20*/  FFMA.FTZ R55, R3, R68.reuse, R15 ;  /* 0x0000004403377223 */ /* 0x082fe2000001000f */
[----:B------:R-:W-:Y:S01]  /*fc30*/  IADD3 R3, R0, 0x31, RZ ;  /* 0x0000003100037810 */ /* 0x000fe20007ffe0ff */
[CC--:B----4-:R-:W-:Y:S01]  /*fc40*/  FFMA.FTZ R156, R2.reuse, R68.reuse, R156 ;  /* 0x00000044029c7223 */ /* 0x0d0fe2000001009c */
[CC--:B------:R-:W-:Y:S01]  /*fc50*/  FFMA.FTZ R163, R2.reuse, R68.reuse, R16 ;  /* 0x0000004402a37223 */ /* 0x0c0fe20000010010 */
[CC--:B------:R-:W-:Y:S01]  /*fc60*/  FFMA.FTZ R62, R2.reuse, R68.reuse, R13 ;  /* 0x00000044023e7223 */ /* 0x0c0fe2000001000d */
[----:B------:R-:W-:Y:S03]  /*fc70*/  I2FP.F32.S32 R3, R3 ;  /* 0x0000000300037245 */ /* 0x000fe60000201400 */
[----:B------:R-:W1:Y:S01]  /*fc80*/  MUFU.TANH R59, R59 ;  /* 0x0000003b003b7308 */ /* 0x000e620000002400 */
[-C--:B------:R-:W-:Y:S01]  /*fc90*/  FFMA.FTZ R152, R2, R68.reuse, R12 ;  /* 0x0000004402987223 */ /* 0x080fe2000001000c */
[C---:B------:R-:W-:Y:S02]  /*fca0*/  IADD3 R2, R0.reuse, 0x30, RZ ;  /* 0x0000003000027810 */ /* 0x040fe40007ffe0ff */
[----:B------:R-:W-:Y:S01]  /*fcb0*/  IADD3 R0, R0, 0x39, RZ ;  /* 0x0000003900007810 */ /* 0x000fe20007ffe0ff */
[C---:B------:R-:W-:Y:S01]  /*fcc0*/  FFMA.FTZ R161, R3.reuse, R68, R9 ;  /* 0x0000004403a17223 */ /* 0x040fe20000010009 */
[----:B------:R-:W-:Y:S01]  /*fcd0*/  I2FP.F32.S32 R2, R2 ;  /* 0x0000000200027245 */ /* 0x000fe20000201400 */
[----:B---3--:R-:W-:Y:S01]  /*fce0*/  FFMA.FTZ R167, R3, R68, R8 ;  /* 0x0000004403a77223 */ /* 0x008fe20000010008 */
[----:B------:R-:W-:Y:S02]  /*fcf0*/  I2FP.F32.S32 R0, R0 ;  /* 0x0000000000007245 */ /* 0x000fe40000201400 */
[----:B------:R-:W3:Y:S01]  /*fd00*/  MUFU.TANH R57, R57 ;  /* 0x0000003900397308 */ /* 0x000ee20000002400 */
[----:B------:R-:W-:Y:S01]  /*fd10*/  FMUL.FTZ R9, R65, UR5 ;  /* 0x0000000541097c20 */ /* 0x000fe20008410000 */
[CC--:B------:R-:W-:Y:S01]  /*fd20*/  FFMA.FTZ R159, R2.reuse, R68.reuse, R11 ;  /* 0x00000044029f7223 */ /* 0x0c0fe2000001000b */
[CC--:B------:R-:W-:Y:S01]  /*fd30*/  FFMA.FTZ R166, R2.reuse, R68.reuse, R10 ;  /* 0x0000004402a67223 */ /* 0x0c0fe2000001000a */
[CC--:B--2---:R-:W-:Y:S01]  /*fd40*/  FFMA.FTZ R170, R2.reuse, R68.reuse, R58 ;  /* 0x0000004402aa7223 */ /* 0x0c4fe2000001003a */
[----:B-----5:R-:W-:Y:S01]  /*fd50*/  FFMA.FTZ R172, R2, R68, R56 ;  /* 0x0000004402ac7223 */ /* 0x020fe20000010038 */
[----:B------:R-:W-:Y:S01]  /*fd60*/  I2FP.F32.S32 R2, R4 ;  /* 0x0000000400027245 */ /* 0x000fe20000201400 */
[----:B------:R-:W-:Y:S01]  /*fd70*/  FMUL.FTZ R8, R67, UR5 ;  /* 0x0000000543087c20 */ /* 0x000fe20008410000 */
[----:B------:R-:W-:Y:S02]  /*fd80*/  FMNMX.FTZ R4, R27, R69, !PT ;  /* 0x000000451b047209 */ /* 0x000fe40007810000 */
[----:B------:R-:W2:Y:S01]  /*fd90*/  MUFU.TANH R5, R5 ;  /* 0x0000000500057308 */ /* 0x000ea20000002400 */
[-C--:B-1----:R-:W-:Y:S01]  /*fda0*/  FFMA.FTZ R169, R3, R68.reuse, R59 ;  /* 0x0000004403a97223 */ /* 0x082fe2000001003b */
[----:B------:R-:W-:Y:S01]  /*fdb0*/  FFMA.FTZ R78, R2, R68, R78 ;  /* 0x00000044024e7223 */ /* 0x000fe2000001004e */
[----:B------:R-:W-:Y:S04]  /*fdc0*/  FMNMX.FTZ R6, R32, R4, !PT ;  /* 0x0000000420067209 */ /* 0x000fe80007810000 */
[----:B------:R-:W-:Y:S03]  /*fdd0*/  FMNMX.FTZ R6, R25, R6, !PT ;  /* 0x0000000619067209 */ /* 0x000fe60007810000 */
[----:B------:R-:W1:Y:S01]  /*fde0*/  MUFU.TANH R60, R60 ;  /* 0x0000003c003c7308 */ /* 0x000e620000002400 */
[----:B---3--:R-:W-:Y:S01]  /*fdf0*/  FFMA.FTZ R171, R3, R68, R57 ;  /* 0x0000004403ab7223 */ /* 0x008fe20000010039 */
[----:B------:R-:W-:Y:S02]  /*fe00*/  FMNMX.FTZ R3, R33, R74, !PT ;  /* 0x0000004a21037209 */ /* 0x000fe40007810000 */
[----:B------:R-:W-:Y:S02]  /*fe10*/  FMNMX.FTZ R6, R24, R6, !PT ;  /* 0x0000000618067209 */ /* 0x000fe40007810000 */
[----:B------:R-:W-:Y:S02]  /*fe20*/  FMNMX.FTZ R4, R38, R3, !PT ;  /* 0x0000000326047209 */ /* 0x000fe40007810000 */
[----:B------:R-:W-:Y:S02]  /*fe30*/  FMNMX.FTZ R6, R34, R6, !PT ;  /* 0x0000000622067209 */ /* 0x000fe40007810000 */
[----:B------:R-:W3:Y:S01]  /*fe40*/  MUFU.TANH R64, R64 ;  /* 0x0000004000407308 */ /* 0x000ee20000002400 */
[----:B------:R-:W-:Y:S01]  /*fe50*/  FMNMX.FTZ R4, R30, R4, !PT ;  /* 0x000000041e047209 */ /* 0x000fe20007810000 */
[----:B--2---:R-:W-:Y:S01]  /*fe60*/  FFMA.FTZ R168, R2, R68, R5 ;  /* 0x0000004402a87223 */ /* 0x004fe20000010005 */
[----:B------:R-:W-:Y:S02]  /*fe70*/  FMNMX.FTZ R5, R45, R77, !PT ;  /* 0x0000004d2d057209 */ /* 0x000fe40007810000 */
[----:B------:R-:W-:Y:S02]  /*fe80*/  FMNMX.FTZ R6, R36, R6, !PT ;  /* 0x0000000624067209 */ /* 0x000fe40007810000 */
[----:B------:R-:W-:Y:S01]  /*fe90*/  FMNMX.FTZ R3, R46, R5, !PT ;  /* 0x000000052e037209 */ /* 0x000fe20007810000 */
[----:B-1----:R-:W-:Y:S01]  /*fea0*/  FFMA.FTZ R173, R2, R68, R60 ;  /* 0x0000004402ad7223 */ /* 0x002fe2000001003c */
[----:B------:R-:W-:Y:S01]  /*feb0*/  FMNMX.FTZ R5, R26, R4, !PT ;  /* 0x000000041a057209 */ /* 0x000fe20007810000 */
[----:B------:R-:W1:Y:S01]  /*fec0*/  MUFU.TANH R9, R9 ;  /* 0x0000000900097308 */ /* 0x000e620000002400 */
[----:B------:R-:W-:Y:S02]  /*fed0*/  FMNMX.FTZ R3, R41, R3, !PT ;  /* 0x0000000329037209 */ /* 0x000fe40007810000 */
[----:B------:R-:W-:Y:S02]  /*fee0*/  FMNMX.FTZ R5, R42, R5, !PT ;  /* 0x000000052a057209 */ /* 0x000fe40007810000 */
[----:B------:R-:W-:Y:S02]  /*fef0*/  FMNMX.FTZ R3, R40, R3, !PT ;  /* 0x0000000328037209 */ /* 0x000fe40007810000 */
[----:B------:R-:W-:Y:S01]  /*ff00*/  FMNMX.FTZ R5, R44, R5, !PT ;  /* 0x000000052c057209 */ /* 0x000fe20007810000 */
[----:B---3--:R-:W-:Y:S01]  /*ff10*/  FFMA.FTZ R158, R2, R68, R64 ;  /* 0x00000044029e7223 */ /* 0x008fe20000010040 */
[----:B------:R-:W-:Y:S01]  /*ff20*/  FMNMX.FTZ R2, R39, R76, !PT ;  /* 0x0000004c27027209 */ /* 0x000fe20007810000 */
[----:B------:R-:W2:Y:S01]  /*ff30*/  MUFU.TANH R8, R8 ;  /* 0x0000000800087308 */ /* 0x000ea20000002400 */
[----:B------:R-:W-:Y:S02]  /*ff40*/  FMNMX.FTZ R3, R53, R3, !PT ;  /* 0x0000000335037209 */ /* 0x000fe40007810000 */
[----:B------:R-:W-:Y:S02]  /*ff50*/  FMNMX.FTZ R2, R43, R2, !PT ;  /* 0x000000022b027209 */ /* 0x000fe40007810000 */
[----:B------:R-:W-:Y:S02]  /*ff60*/  FMNMX.FTZ R3, R54, R3, !PT ;  /* 0x0000000336037209 */ /* 0x000fe40007810000 */
[----:B------:R-:W-:Y:S03]  /*ff70*/  FMNMX.FTZ R2, R37, R2, !PT ;  /* 0x0000000225027209 */ /* 0x000fe60007810000 */
[----:B------:R-:W3:Y:S01]  /*ff80*/  MUFU.TANH R23, R23 ;  /* 0x0000001700177308 */ /* 0x000ee20000002400 */
[----:B------:R-:W-:Y:S01]  /*ff90*/  FMNMX.FTZ R6, R29, R6, !PT ;  /* 0x000000061d067209 */ /* 0x000fe20007810000 */
[----:B-1----:R-:W-:Y:S01]  /*ffa0*/  FFMA.FTZ R151, R0, R68, R9 ;  /* 0x0000004400977223 */ /* 0x002fe20000010009 */
[----:B------:R-:W-:Y:S02]  /*ffb0*/  FMNMX.FTZ R2, R35, R2, !PT ;  /* 0x0000000223027209 */ /* 0x000fe40007810000 */
[----:B------:R-:W-:Y:S02]  /*ffc0*/  FMNMX.FTZ R3, R52, R3, !PT ;  /* 0x0000000334037209 */ /* 0x000fe40007810000 */
[----:B------:R-:W-:Y:S02]  /*ffd0*/  FMNMX.FTZ R2, R49, R2, !PT ;  /* 0x0000000231027209 */ /* 0x000fe40007810000 */
[----:B------:R-:W-:Y:S01]  /*ffe0*/  FMNMX.FTZ R5, R31, R5, !PT ;  /* 0x000000051f057209 */ /* 0x000fe20007810000 */
[----:B--2---:R-:W-:Y:S01]  /*fff0*/  FFMA.FTZ R155, R0, R68, R8 ;  /* 0x00000044009b7223 */ /* 0x004fe20000010008 */
        /* <DEDUP_REMOVED lines=13> */
[----:B------:R1:W2:Y:S01]  /*100d0*/  MUFU.TANH R3, R63 ;  /* 0x0000003f00037308 */ /* 0x0002a20000002400 */
        /* <DEDUP_REMOVED lines=19> */
[----:B-123--:R-:W-:Y:S06]  /*10210*/  @P1 BRA `(.L_x_1365) ;  /* 0xffffffe000a41947 */ /* 0x00efec000383ffff */
.L_x_1364:
[----:B------:R-:W-:Y:S01]  /*10220*/  FMNMX.FTZ R4, R171, R22, !PT ;  /* 0x00000016ab047209 */ /* 0x000fe20007810000 */
[CC--:B------:R-:W-:Y:S01]  /*10230*/  FFMA.FTZ R3, R0.reuse, R68.reuse, R3 ;  /* 0x0000004400037223 */ /* 0x0c0fe20000010003 */
[----:B------:R-:W-:Y:S01]  /*10240*/  FFMA.FTZ R160, R0, R68, R23 ;  /* 0x0000004400a07223 */ /* 0x000fe20000010017 */
[----:B-1----:R-:W-:Y:S01]  /*10250*/  SHFL.BFLY PT, R6, R73, 0x2, 0x1f ;  /* 0x0c401f0049067f89 */ /* 0x002fe200000e0000 */
[----:B------:R-:W-:Y:S02]  /*10260*/  FMNMX.FTZ R72, R155, R72, !PT ;  /* 0x000000489b487209 */ /* 0x000fe40007810000 */
[----:B------:R-:W-:Y:S05]  /*10270*/  FMNMX.FTZ R0, R78, R2, !PT ;  /* 0x000000024e007209 */ /* 0x000fea0007810000 */
[----:B------:R-:W-:Y:S01]  /*10280*/  LDSM.16.MT88.4 R56, [R198+0x6000] ;  /* 0x00600000c638783b */ /* 0x000fe20000004200 */
[----:B------:R-:W-:Y:S02]  /*10290*/  FMNMX.FTZ R4, R173, R4, !PT ;  /* 0x00000004ad047209 */ /* 0x000fe40007810000 */
[----:B------:R-:W-:Y:S02]  /*102a0*/  FMNMX.FTZ R0, R3, R0, !PT ;  /* 0x0000000003007209 */ /* 0x000fe40007810000 */
[----:B------:R-:W-:Y:S03]  /*102b0*/  FMNMX.FTZ R4, R160, R4, !PT ;  /* 0x00000004a0047209 */ /* 0x000fe60007810000 */
        /* <DEDUP_REMOVED lines=14> */
[----:B---3--:R-:W-:Y:S01]  /*103a0*/  FMNMX.FTZ R72, R72, R5, !PT ;  /* 0x0000000548487209 */ /* 0x008fe20007810000 */
[C---:B------:R-:W-:Y:S01]  /*103b0*/  FADD.FTZ R0, -R73.reuse, R69 ;  /* 0x0000004549007221 */ /* 0x040fe20000010100 */
[C---:B------:R-:W-:Y:S02]  /*103c0*/  FSETP.NEU.FTZ.AND P2, PT, R73.reuse, -INF , PT ;  /* 0xff8000004900780b */ /* 0x040fe40003f5d000 */
[----:B----4-:R-:W-:Y:S01]  /*103d0*/  FMNMX.FTZ R70, R2, R4, !PT ;  /* 0x0000000402467209 */ /* 0x010fe20007810000 */
[----:B------:R-:W-:Y:S01]  /*103e0*/  FMUL.FTZ R5, R0, UR4 ;  /* 0x0000000400057c20 */ /* 0x000fe20008410000 */
[----:B------:R-:W-:Y:S01]  /*103f0*/  FADD.FTZ R0, -R72, R74 ;  /* 0x0000004a48007221 */ /* 0x000fe20000010100 */
[----:B------:R-:W-:Y:S02]  /*10400*/  FMUL.FTZ R4, R73, UR4 ;  /* 0x0000000449047c20 */ /* 0x000fe40008410000 */
[----:B------:R-:W1:Y:S01]  /*10410*/  MUFU.EX2 R75, R5 ;  /* 0x00000005004b7308 */ /* 0x000e620000000800 */
[----:B------:R-:W-:Y:S01]  /*10420*/  FMUL.FTZ R2, R0, UR4 ;  /* 0x0000000400027c20 */ /* 0x000fe20008410000 */
[----:B------:R-:W-:Y:S01]  /*10430*/  FADD.FTZ R0, -R70, R76 ;  /* 0x0000004c46007221 */ /* 0x000fe20000010100 */
[----:B------:R-:W-:Y:S01]  /*10440*/  FMUL.FTZ R76, R72, UR4 ;  /* 0x00000004484c7c20 */ /* 0x000fe20008410000 */
[----:B------:R-:W-:Y:S02]  /*10450*/  FMUL.FTZ R144, R70, UR4 ;  /* 0x0000000446907c20 */ /* 0x000fe40008410000 */
[----:B------:R-:W-:Y:S04]  /*10460*/  FMUL.FTZ R0, R0, UR4 ;  /* 0x0000000400007c20 */ /* 0x000fe80008410000 */
[----:B------:R2:W3:Y:S10]  /*10470*/  MUFU.EX2 R74, R2 ;  /* 0x00000002004a7308 */ /* 0x0004f40000000800 */
[----:B------:R4:W5:Y:S01]  /*10480*/  MUFU.EX2 R69, R0 ;  /* 0x0000000000457308 */ /* 0x0009620000000800 */
[C---:B-1----:R-:W-:Y:S01]  /*10490*/  FMUL.FTZ R17, R75.reuse, R89 ;  /* 0x000000594b117220 */ /* 0x042fe20000410000 */
[C---:B------:R-:W-:Y:S01]  /*104a0*/  FMUL.FTZ R21, R75.reuse, R97 ;  /* 0x000000614b157220 */ /* 0x040fe20000410000 */
[C---:B------:R-:W-:Y:S01]  /*104b0*/  FMUL.FTZ R64, R75.reuse, R136 ;  /* 0x000000884b407220 */ /* 0x040fe20000410000 */
[----:B------:R-:W-:Y:S01]  /*104c0*/  FMUL.FTZ R65, R75, R137 ;  /* 0x000000894b417220 */ /* 0x000fe20000410000 */
[----:B--2---:R-:W-:Y:S01]  /*104d0*/  FADD.FTZ R2, -R71, R77 ;  /* 0x0000004d47027221 */ /* 0x004fe20000010100 */
[C---:B---3--:R-:W-:Y:S01]  /*104e0*/  FMUL.FTZ R18, R74.reuse, R90 ;  /* 0x0000005a4a127220 */ /* 0x048fe20000410000 */
[C---:B------:R-:W-:Y:S01]  /*104f0*/  FMUL.FTZ R19, R74.reuse, R91 ;  /* 0x0000005b4a137220 */ /* 0x040fe20000410000 */
[C---:B------:R-:W-:Y:S01]  /*10500*/  FMUL.FTZ R22, R74.reuse, R98 ;  /* 0x000000624a167220 */ /* 0x040fe20000410000 */
[C---:B------:R-:W-:Y:S01]  /*10510*/  FMUL.FTZ R23, R74.reuse, R99 ;  /* 0x000000634a177220 */ /* 0x040fe20000410000 */
[C---:B------:R-:W-:Y:S01]  /*10520*/  FMUL.FTZ R66, R74.reuse, R138 ;  /* 0x0000008a4a427220 */ /* 0x040fe20000410000 */
[----:B------:R-:W-:Y:S01]  /*10530*/  FMUL.FTZ R67, R74, R139 ;  /* 0x0000008b4a437220 */ /* 0x000fe20000410000 */
[----:B----4-:R-:W-:Y:S01]  /*10540*/  FMUL.FTZ R0, R2, UR4 ;  /* 0x0000000402007c20 */ /* 0x010fe20008410000 */
[----:B------:R-:W-:Y:S01]  /*10550*/  FSEL R2, R4, RZ, P2 ;  /* 0x000000ff04027208 */ /* 0x000fe20001000000 */
[C---:B-----5:R-:W-:Y:S01]  /*10560*/  FMUL.FTZ R14, R69.reuse, R94 ;  /* 0x0000005e450e7220 */ /* 0x060fe20000410000 */
[----:B------:R-:W-:Y:S01]  /*10570*/  FSETP.NEU.FTZ.AND P2, PT, R72, -INF , PT ;  /* 0xff8000004800780b */ /* 0x000fe20003f5d000 */
[C---:B------:R-:W-:Y:S01]  /*10580*/  FMUL.FTZ R15, R69.reuse, R95 ;  /* 0x0000005f450f7220 */ /* 0x040fe20000410000 */
[----:B------:R-:W-:Y:S01]  /*10590*/  FMUL.FTZ R63, R69, R143 ;  /* 0x0000008f453f7220 */ /* 0x000fe20000410000 */
[----:B------:R-:W1:Y:S01]  /*105a0*/  MUFU.EX2 R0, R0 ;  /* 0x0000000000007308 */ /* 0x000e620000000800 */
[--C-:B------:R-:W-:Y:S01]  /*105b0*/  FFMA.FTZ R4, R27, UR4, -R2.reuse ;  /* 0x000000041b047c23 */ /* 0x100fe20008010802 */
[--C-:B------:R-:W-:Y:S01]  /*105c0*/  FFMA.FTZ R5, R25, UR4, -R2.reuse ;  /* 0x0000000419057c23 */ /* 0x100fe20008010802 */
[----:B------:R-:W-:Y:S01]  /*105d0*/  FSEL R76, R76, RZ, P2 ;  /* 0x000000ff4c4c7208 */ /* 0x000fe20001000000 */
[C---:B------:R-:W-:Y:S01]  /*105e0*/  FMUL.FTZ R10, R69.reuse, R82 ;  /* 0x00000052450a7220 */ /* 0x040fe20000410000 */
[----:B------:R-:W-:Y:S01]  /*105f0*/  FSETP.NEU.FTZ.AND P2, PT, R70, -INF , PT ;  /* 0xff8000004600780b */ /* 0x000fe20003f5d000 */
[----:B------:R-:W-:Y:S01]  /*10600*/  FMUL.FTZ R11, R69, R83 ;  /* 0x00000053450b7220 */ /* 0x000fe20000410000 */
[----:B------:R-:W-:Y:S03]  /*10610*/  FFMA.FTZ R60, R62, UR4, -R2 ;  /* 0x000000043e3c7c23 */ /* 0x000fe60008010802 */
[----:B------:R2:W-:Y:S01]  /*10620*/  MUFU.EX2 R222, R4 ;  /* 0x0000000400de7308 */ /* 0x0005e20000000800 */
[----:B------:R-:W-:Y:S01]  /*10630*/  FSEL R144, R144, RZ, P2 ;  /* 0x000000ff90907208 */ /* 0x000fe20001000000 */
[--C-:B------:R-:W-:Y:S01]  /*10640*/  FFMA.FTZ R6, R30, UR4, -R76.reuse ;  /* 0x000000041e067c23 */ /* 0x100fe2000801084c */
[----:B------:R-:W-:Y:S01]  /*10650*/  FSETP.NEU.FTZ.AND P2, PT, R71, -INF , PT ;  /* 0xff8000004700780b */ /* 0x000fe20003f5d000 */
[--C-:B------:R-:W-:Y:S01]  /*10660*/  FFMA.FTZ R12, R31, UR4, -R76.reuse ;  /* 0x000000041f0c7c23 */ /* 0x100fe2000801084c */
[----:B------:R-:W-:Y:S01]  /*10670*/  FFMA.FTZ R8, R44, UR4, -R76 ;  /* 0x000000042c087c23 */ /* 0x000fe2000801084c */
[--C-:B------:R-:W-:Y:S01]  /*10680*/  FFMA.FTZ R16, R49, UR4, -R144.reuse ;  /* 0x0000000431107c23 */ /* 0x100fe20008010890 */
[----:B------:R-:W-:Y:S03]  /*10690*/  FSEL R145, R145, RZ, P2 ;  /* 0x000000ff91917208 */ /* 0x000fe60001000000 */
[----:B------:R3:W-:Y:S01]  /*106a0*/  MUFU.EX2 R225, R5 ;  /* 0x0000000500e17308 */ /* 0x0007e20000000800 */
[----:B-1----:R-:W-:Y:S01]  /*106b0*/  FMUL.FTZ R13, R0, R93 ;  /* 0x0000005d000d7220 */ /* 0x002fe20000410000 */
[----:B------:R-:W-:Y:S01]  /*106c0*/  FMUL.FTZ R49, R75, R121 ;  /* 0x000000794b317220 */ /* 0x000fe20000410000 */
[----:B------:R-:W-:Y:S01]  /*106d0*/  FFMA.FTZ R20, R50, UR4, -R144 ;  /* 0x0000000432147c23 */ /* 0x000fe20008010890 */
[----:B------:R-:W-:Y:S01]  /*106e0*/  FMUL.FTZ R50, R74, R122 ;  /* 0x0000007a4a327220 */ /* 0x000fe20000410000 */
[----:B------:R-:W-:Y:S01]  /*106f0*/  FFMA.FTZ R77, R149, UR4, -R76 ;  /* 0x00000004954d7c23 */ /* 0x000fe2000801084c */
[----:B------:R-:W-:Y:S01]  /*10700*/  FMUL.FTZ R62, R69, R142 ;  /* 0x0000008e453e7220 */ /* 0x000fe20000410000 */
[----:B------:R-:W-:Y:S03]  /*10710*/  FMUL.FTZ R61, R0, R141 ;  /* 0x0000008d003d7220 */ /* 0x000fe60000410000 */
[----:B------:R1:W-:Y:S01]  /*10720*/  MUFU.EX2 R221, R6 ;  /* 0x0000000600dd7308 */ /* 0x0003e20000000800 */
[--C-:B--2---:R-:W-:Y:S01]  /*10730*/  FFMA.FTZ R4, R32, UR4, -R2.reuse ;  /* 0x0000000420047c23 */ /* 0x104fe20008010802 */
[--C-:B------:R-:W-:Y:S01]  /*10740*/  FFMA.FTZ R32, R53, UR4, -R145.reuse ;  /* 0x0000000435207c23 */ /* 0x100fe20008010891 */
[----:B------:R-:W-:Y:S01]  /*10750*/  FMUL.FTZ R53, R75, R129 ;  /* 0x000000814b357220 */ /* 0x000fe20000410000 */
[----:B------:R-:W-:Y:S01]  /*10760*/  FMUL.FTZ R9, R0, R81 ;  /* 0x0000005100097220 */ /* 0x000fe20000410000 */
[C---:B------:R-:W-:Y:S01]  /*10770*/  FMUL.FTZ R30, R69.reuse, R110 ;  /* 0x0000006e451e7220 */ /* 0x040fe20000410000 */
[----:B------:R-:W-:Y:S01]  /*10780*/  FMUL.FTZ R31, R69, R111 ;  /* 0x0000006f451f7220 */ /* 0x000fe20000410000 */
[----:B------:R-:W-:Y:S03]  /*10790*/  FFMA.FTZ R7, R29, UR4, -R2 ;  /* 0x000000041d077c23 */ /* 0x000fe60008010802 */
[----:B------:R2:W-:Y:S01]  /*107a0*/  MUFU.EX2 R224, R4 ;  /* 0x0000000400e07308 */ /* 0x0005e20000000800 */
[----:B---3--:R-:W-:Y:S01]  /*107b0*/  FFMA.FTZ R5, R26, UR4, -R76 ;  /* 0x000000041a057c23 */ /* 0x008fe2000801084c */
[----:B------:R-:W-:Y:S01]  /*107c0*/  FMUL.FTZ R29, R0, R109 ;  /* 0x0000006d001d7220 */ /* 0x000fe20000410000 */
[--C-:B------:R-:W-:Y:S07]  /*107d0*/  FFMA.FTZ R44, R147, UR4, -R145.reuse ;  /* 0x00000004932c7c23 */ /* 0x100fee0008010891 */
[----:B------:R3:W-:Y:S01]  /*107e0*/  MUFU.EX2 R223, R5 ;  /* 0x0000000500df7308 */ /* 0x0007e20000000800 */
[--C-:B-1----:R-:W-:Y:S01]  /*107f0*/  FFMA.FTZ R6, R36, UR4, -R2.reuse ;  /* 0x0000000424067c23 */ /* 0x102fe20008010802 */
[--C-:B------:R-:W-:Y:S01]  /*10800*/  FFMA.FTZ R36, R54, UR4, -R145.reuse ;  /* 0x0000000436247c23 */ /* 0x100fe20008010891 */
[----:B------:R-:W-:Y:S07]  /*10810*/  FMUL.FTZ R54, R74, R130 ;  /* 0x000000824a367220 */ /* 0x000fee0000410000 */
[----:B------:R1:W-:Y:S01]  /*10820*/  MUFU.EX2 R214, R6 ;  /* 0x0000000600d67308 */ /* 0x0003e20000000800 */
[----:B--2---:R-:W-:Y:S02]  /*10830*/  FFMA.FTZ R4, R24, UR4, -R2 ;  /* 0x0000000418047c23 */ /* 0x004fe40008010802 */
[----:B------:R-:W2:Y:S07]  /*10840*/  LDSM.16.MT88.4 R24, [R197+0x6000] ;  /* 0x00600000c518783b */ /* 0x000eae0000004200 */
[----:B------:R4:W5:Y:S01]  /*10850*/  MUFU.EX2 R226, R4 ;  /* 0x0000000400e27308 */ /* 0x0009620000000800 */
[--C-:B---3--:R-:W-:Y:S01]  /*10860*/  FFMA.FTZ R5, R45, UR4, -R145.reuse ;  /* 0x000000042d057c23 */ /* 0x108fe20008010891 */
[----:B------:R-:W-:Y:S08]  /*10870*/  FMUL.FTZ R45, R0, R125 ;  /* 0x0000007d002d7220 */ /* 0x000ff00000410000 */
[----:B------:R3:W-:Y:S01]  /*10880*/  MUFU.EX2 R189, R5 ;  /* 0x0000000500bd7308 */ /* 0x0007e20000000800 */
[----:B-1----:R-:W-:Y:S09]  /*10890*/  FMUL.FTZ R6, R74, R86 ;  /* 0x000000564a067220 */ /* 0x002ff20000410000 */
[----:B------:R1:W-:Y:S01]  /*108a0*/  MUFU.EX2 R216, R7 ;  /* 0x0000000700d87308 */ /* 0x0003e20000000800 */
[--C-:B----4-:R-:W-:Y:S01]  /*108b0*/  FFMA.FTZ R4, R33, UR4, -R76.reuse ;  /* 0x0000000421047c23 */ /* 0x110fe2000801084c */
[C---:B------:R-:W-:Y:S01]  /*108c0*/  FMUL.FTZ R33, R75.reuse, R105 ;  /* 0x000000694b217220 */ /* 0x040fe20000410000 */
[----:B-----5:R-:W-:Y:S07]  /*108d0*/  F2FP.BF16.F32.PACK_AB R86, R226, R225 ;  /* 0x000000e1e256723e */ /* 0x020fee00000010ff */
[----:B------:R4:W-:Y:S01]  /*108e0*/  MUFU.EX2 R219, R4 ;  /* 0x0000000400db7308 */ /* 0x0009e20000000800 */
[----:B---3--:R-:W-:Y:S09]  /*108f0*/  FMUL.FTZ R5, R75, R85 ;  /* 0x000000554b057220 */ /* 0x008ff20000410000 */
[----:B------:R3:W-:Y:S01]  /*10900*/  MUFU.EX2 R195, R12 ;  /* 0x0000000c00c37308 */ /* 0x0007e20000000800 */
[----:B-1----:R-:W-:Y:S01]  /*10910*/  FMUL.FTZ R7, R74, R87 ;  /* 0x000000574a077220 */ /* 0x002fe20000410000 */
[----:B------:R-:W-:Y:S08]  /*10920*/  F2FP.BF16.F32.PACK_AB R87, R223, R221 ;  /* 0x000000dddf57723e */ /* 0x000ff000000010ff */
[----:B------:R1:W-:Y:S01]  /*10930*/  MUFU.EX2 R191, R8 ;  /* 0x0000000800bf7308 */ /* 0x0003e20000000800 */
[--C-:B----4-:R-:W-:Y:S01]  /*10940*/  FFMA.FTZ R4, R38, UR4, -R76.reuse ;  /* 0x0000000426047c23 */ /* 0x110fe2000801084c */
[----:B------:R-:W-:Y:S08]  /*10950*/  FMUL.FTZ R38, R74, R114 ;  /* 0x000000724a267220 */ /* 0x000ff00000410000 */
[----:B------:R4:W5:Y:S01]  /*10960*/  MUFU.EX2 R220, R4 ;  /* 0x0000000400dc7308 */ /* 0x0009620000000800 */
[----:B---3--:R-:W-:Y:S01]  /*10970*/  FFMA.FTZ R12, R47, UR4, -R76 ;  /* 0x000000042f0c7c23 */ /* 0x008fe2000801084c */
[----:B------:R-:W-:Y:S08]  /*10980*/  FMUL.FTZ R47, R69, R127 ;  /* 0x0000007f452f7220 */ /* 0x000ff00000410000 */
[----:B------:R3:W-:Y:S01]  /*10990*/  MUFU.EX2 R192, R12 ;  /* 0x0000000c00c07308 */ /* 0x0007e20000000800 */
[----:B-1----:R-:W-:Y:S09]  /*109a0*/  FMUL.FTZ R8, R0, R80 ;  /* 0x0000005000087220 */ /* 0x002ff20000410000 */
[----:B------:R1:W-:Y:S01]  /*109b0*/  MUFU.EX2 R188, R16 ;  /* 0x0000001000bc7308 */ /* 0x0003e20000000800 */
[--C-:B----4-:R-:W-:Y:S01]  /*109c0*/  FFMA.FTZ R4, R39, UR4, -R144.reuse ;  /* 0x0000000427047c23 */ /* 0x110fe20008010890 */
[----:B-----5:R-:W-:Y:S01]  /*109d0*/  F2FP.BF16.F32.PACK_AB R85, R220, R219 ;  /* 0x000000dbdc55723e */ /* 0x020fe200000010ff */
[----:B------:R-:W-:Y:S07]  /*109e0*/  FMUL.FTZ R39, R74, R115 ;  /* 0x000000734a277220 */ /* 0x000fee0000410000 */
[----:B------:R4:W-:Y:S01]  /*109f0*/  MUFU.EX2 R193, R4 ;  /* 0x0000000400c17308 */ /* 0x0009e20000000800 */
[----:B---3--:R-:W-:Y:S02]  /*10a00*/  FMUL.FTZ R12, R0, R92 ;  /* 0x0000005c000c7220 */ /* 0x008fe40000410000 */
[----:B------:R-:W-:Y:S07]  /*10a10*/  LDSM.16.MT88.4 R92, [R197+0x6800] ;  /* 0x00680000c55c783b */ /* 0x000fee0000004200 */
[----:B------:R3:W-:Y:S01]  /*10a20*/  MUFU.EX2 R187, R20 ;  /* 0x0000001400bb7308 */ /* 0x0007e20000000800 */
[----:B-1----:R-:W-:Y:S02]  /*10a30*/  FMUL.FTZ R16, R75, R88 ;  /* 0x000000584b107220 */ /* 0x002fe40000410000 */
[----:B------:R-:W-:Y:S07]  /*10a40*/  LDSM.16.MT88.4 R88, [R199+0x6000] ;  /* 0x00600000c758783b */ /* 0x000fee0000004200 */
[----:B------:R1:W-:Y:S01]  /*10a50*/  MUFU.EX2 R184, R32 ;  /* 0x0000002000b87308 */ /* 0x0003e20000000800 */
[--C-:B----4-:R-:W-:Y:S09]  /*10a60*/  FFMA.FTZ R4, R43, UR4, -R144.reuse ;  /* 0x000000042b047c23 */ /* 0x110ff20008010890 */
[----:B------:R4:W5:Y:S01]  /*10a70*/  MUFU.EX2 R210, R4 ;  /* 0x0000000400d27308 */ /* 0x0009620000000800 */
[C---:B---3--:R-:W-:Y:S02]  /*10a80*/  FMUL.FTZ R20, R75.reuse, R96 ;  /* 0x000000604b147220 */ /* 0x048fe40000410000 */
[----:B------:R-:W-:Y:S07]  /*10a90*/  LDSM.16.MT88.4 R96, [R200+0x6800] ;  /* 0x00680000c860783b */ /* 0x000fee0000004200 */
[----:B------:R3:W-:Y:S01]  /*10aa0*/  MUFU.EX2 R183, R36 ;  /* 0x0000002400b77308 */ /* 0x0007e20000000800 */
[----:B-1----:R-:W-:Y:S09]  /*10ab0*/  FMUL.FTZ R32, R75, R104 ;  /* 0x000000684b207220 */ /* 0x002ff20000410000 */
[----:B------:R1:W-:Y:S01]  /*10ac0*/  MUFU.EX2 R181, R44 ;  /* 0x0000002c00b57308 */ /* 0x0003e20000000800 */
[--C-:B----4-:R-:W-:Y:S01]  /*10ad0*/  FFMA.FTZ R4, R37, UR4, -R144.reuse ;  /* 0x0000000425047c23 */ /* 0x110fe20008010890 */
[----:B-----5:R-:W-:Y:S01]  /*10ae0*/  F2FP.BF16.F32.PACK_AB R81, R210, R193 ;  /* 0x000000c1d251723e */ /* 0x020fe200000010ff */
[C---:B------:R-:W-:Y:S07]  /*10af0*/  FMUL.FTZ R37, R75.reuse, R113 ;  /* 0x000000714b257220 */ /* 0x040fee0000410000 */
[----:B------:R4:W-:Y:S01]  /*10b00*/  MUFU.EX2 R215, R4 ;  /* 0x0000000400d77308 */ /* 0x0009e20000000800 */
[----:B---3--:R-:W-:Y:S09]  /*10b10*/  FMUL.FTZ R36, R75, R112 ;  /* 0x000000704b247220 */ /* 0x008ff20000410000 */
[----:B------:R3:W-:Y:S01]  /*10b20*/  MUFU.EX2 R177, R60 ;  /* 0x0000003c00b17308 */ /* 0x0007e20000000800 */
[----:B-1----:R-:W-:Y:S01]  /*10b30*/  FMUL.FTZ R44, R0, R124 ;  /* 0x0000007c002c7220 */ /* 0x002fe20000410000 */
[----:B----4-:R-:W-:Y:S01]  /*10b40*/  FFMA.FTZ R4, R35, UR4, -R144 ;  /* 0x0000000423047c23 */ /* 0x010fe20008010890 */
[----:B------:R-:W-:Y:S07]  /*10b50*/  FMUL.FTZ R35, R74, R107 ;  /* 0x0000006b4a237220 */ /* 0x000fee0000410000 */
[----:B------:R1:W4:Y:S01]  /*10b60*/  MUFU.EX2 R217, R4 ;  /* 0x0000000400d97308 */ /* 0x0003220000000800 */
[----:B---3--:R-:W-:Y:S09]  /*10b70*/  FFMA.FTZ R60, R148, UR4, -R76 ;  /* 0x00000004943c7c23 */ /* 0x008ff2000801084c */
[----:B------:R3:W-:Y:S01]  /*10b80*/  MUFU.EX2 R176, R60 ;  /* 0x0000003c00b07308 */ /* 0x0007e20000000800 */
[--C-:B-1----:R-:W-:Y:S01]  /*10b90*/  FFMA.FTZ R4, R46, UR4, -R145.reuse ;  /* 0x000000042e047c23 */ /* 0x102fe20008010891 */
[----:B----4-:R-:W-:Y:S01]  /*10ba0*/  F2FP.BF16.F32.PACK_AB R83, R217, R215 ;  /* 0x000000d7d953723e */ /* 0x010fe200000010ff */
[----:B------:R-:W-:Y:S07]  /*10bb0*/  FMUL.FTZ R46, R69, R126 ;  /* 0x0000007e452e7220 */ /* 0x000fee0000410000 */
[----:B------:R1:W4:Y:S01]  /*10bc0*/  MUFU.EX2 R194, R4 ;  /* 0x0000000400c27308 */ /* 0x0003220000000800 */
[----:B---3--:R-:W-:Y:S01]  /*10bd0*/  FMUL.FTZ R60, R0, R140 ;  /* 0x0000008c003c7220 */ /* 0x008fe20000410000 */
[--C-:B-1----:R-:W-:Y:S01]  /*10be0*/  FFMA.FTZ R4, R41, UR4, -R145.reuse ;  /* 0x0000000429047c23 */ /* 0x102fe20008010891 */
[----:B----4-:R-:W-:Y:S07]  /*10bf0*/  F2FP.BF16.F32.PACK_AB R80, R194, R189 ;  /* 0x000000bdc250723e */ /* 0x010fee00000010ff */
[----:B------:R1:W-:Y:S02]  /*10c00*/  MUFU.EX2 R211, R4 ;  /* 0x0000000400d37308 */ /* 0x0003e40000000800 */
[--C-:B-1----:R-:W-:Y:S08]  /*10c10*/  FFMA.FTZ R4, R40, UR4, -R145.reuse ;  /* 0x0000000428047c23 */ /* 0x102ff00008010891 */
[----:B------:R1:W3:Y:S02]  /*10c20*/  MUFU.EX2 R212, R4 ;  /* 0x0000000400d47308 */ /* 0x0002e40000000800 */
[--C-:B-1----:R-:W-:Y:S01]  /*10c30*/  FFMA.FTZ R4, R34, UR4, -R2.reuse ;  /* 0x0000000422047c23 */ /* 0x102fe20008010802 */
[----:B---3--:R-:W-:Y:S01]  /*10c40*/  F2FP.BF16.F32.PACK_AB R82, R212, R211 ;  /* 0x000000d3d452723e */ /* 0x008fe200000010ff */
[----:B------:R-:W-:Y:S06]  /*10c50*/  FMUL.FTZ R34, R74, R106 ;  /* 0x0000006a4a227220 */ /* 0x000fec0000410000 */
[----:B------:R1:W3:Y:S01]  /*10c60*/  MUFU.EX2 R213, R4 ;  /* 0x0000000400d57308 */ /* 0x0002e20000000800 */
[----:B------:R-:W-:Y:S01]  /*10c70*/  LDSM.16.MT88.4 R104, [R200+0x7800] ;  /* 0x00780000c868783b */ /* 0x000fe20000004200 */
[----:B-1----:R-:W-:Y:S01]  /*10c80*/  FFMA.FTZ R4, R28, UR4, -R2 ;  /* 0x000000041c047c23 */ /* 0x002fe20008010802 */
[----:B------:R-:W-:Y:S01]  /*10c90*/  FFMA.FTZ R28, R51, UR4, -R144 ;  /* 0x00000004331c7c23 */ /* 0x000fe20008010890 */
[----:B------:R-:W-:Y:S06]  /*10ca0*/  FMUL.FTZ R51, R74, R123 ;  /* 0x0000007b4a337220 */ /* 0x000fec0000410000 */
[----:B------:R1:W4:Y:S10]  /*10cb0*/  MUFU.EX2 R218, R4 ;  /* 0x0000000400da7308 */ /* 0x0003340000000800 */
[----:B------:R5:W-:Y:S01]  /*10cc0*/  MUFU.EX2 R185, R28 ;  /* 0x0000001c00b97308 */ /* 0x000be20000000800 */
[----:B-1----:R-:W-:Y:S02]  /*10cd0*/  FFMA.FTZ R4, R42, UR4, -R76 ;  /* 0x000000042a047c23 */ /* 0x002fe4000801084c */
[----:B------:R-:W1:Y:S07]  /*10ce0*/  LDSM.16.MT88.4 R40, [R200+0x6000] ;  /* 0x00600000c828783b */ /* 0x000e6e0000004200 */
[----:B------:R2:W4:Y:S01]  /*10cf0*/  MUFU.EX2 R190, R4 ;  /* 0x0000000400be7308 */ /* 0x0005220000000800 */
[----:B-----5:R-:W-:Y:S01]  /*10d00*/  FMUL.FTZ R28, R0, R108 ;  /* 0x0000006c001c7220 */ /* 0x020fe20000410000 */
[----:B--2---:R-:W-:Y:S01]  /*10d10*/  FMUL.FTZ R4, R75, R84 ;  /* 0x000000544b047220 */ /* 0x004fe20000410000 */
[----:B------:R-:W-:Y:S07]  /*10d20*/  F2FP.BF16.F32.PACK_AB R84, R224, R222 ;  /* 0x000000dee054723e */ /* 0x000fee00000010ff */
[-C--:B------:R-:W-:Y:S06]  /*10d30*/  HMMA.16816.F32.BF16 R4, R84, R24.reuse, R4 ;  /* 0x000000185404723c */ /* 0x080fec0000041804 */
[C---:B------:R-:W-:Y:S06]  /*10d40*/  HMMA.16816.F32.BF16 R8, R80.reuse, R24, R8 ;  /* 0x000000185008723c */ /* 0x040fec0000041808 */
[-C--:B------:R-:W-:Y:S05]  /*10d50*/  HMMA.16816.F32.BF16 R12, R80, R26.reuse, R12 ;  /* 0x0000001a500c723c */ /* 0x080fea000004180c */
[----:B------:R-:W-:Y:S01]  /*10d60*/  FFMA.FTZ R24, R48, UR4, -R144 ;  /* 0x0000000430187c23 */ /* 0x000fe20008010890 */
[C---:B------:R-:W-:Y:S03]  /*10d70*/  HMMA.16816.F32.BF16 R16, R84.reuse, R26, R16 ;  /* 0x0000001a5410723c */ /* 0x040fe60000041810 */
[----:B------:R2:W5:Y:S02]  /*10d80*/  MUFU.EX2 R186, R24 ;  /* 0x0000001800ba7308 */ /* 0x0005640000000800 */
[----:B------:R-:W-:Y:S01]  /*10d90*/  FMUL.FTZ R25, R0, R101 ;  /* 0x0000006500197220 */ /* 0x000fe20000410000 */
[-C--:B-1----:R-:W-:Y:S05]  /*10da0*/  HMMA.16816.F32.BF16 R20, R84, R40.reuse, R20 ;  /* 0x000000285414723c */ /* 0x082fea0000041814 */
[C---:B------:R-:W-:Y:S01]  /*10db0*/  FMUL.FTZ R26, R69.reuse, R102 ;  /* 0x00000066451a7220 */ /* 0x040fe20000410000 */
[----:B------:R-:W-:Y:S01]  /*10dc0*/  FMUL.FTZ R27, R69, R103 ;  /* 0x00000067451b7220 */ /* 0x000fe20000410000 */
[--C-:B------:R-:W-:Y:S01]  /*10dd0*/  FFMA.FTZ R48, R79, UR4, -R2.reuse ;  /* 0x000000044f307c23 */ /* 0x100fe20008010802 */
[--C-:B------:R-:W-:Y:S03]  /*10de0*/  FFMA.FTZ R79, R162, UR4, -R145.reuse ;  /* 0x00000004a24f7c23 */ /* 0x100fe60008010891 */
[----:B------:R1:W-:Y:S01]  /*10df0*/  MUFU.EX2 R180, R48 ;  /* 0x0000003000b47308 */ /* 0x0003e20000000800 */
[----:B--2---:R-:W-:Y:S07]  /*10e00*/  FMUL.FTZ R24, R0, R100 ;  /* 0x0000006400187220 */ /* 0x004fee0000410000 */
[C---:B------:R-:W-:Y:S06]  /*10e10*/  HMMA.16816.F32.BF16 R24, R80.reuse, R40, R24 ;  /* 0x000000285018723c */ /* 0x040fec0000041818 */
[-C--:B------:R-:W-:Y:S05]  /*10e20*/  HMMA.16816.F32.BF16 R28, R80, R42.reuse, R28 ;  /* 0x0000002a501c723c */ /* 0x080fea000004181c */
[----:B------:R-:W-:Y:S01]  /*10e30*/  FFMA.FTZ R40, R52, UR4, -R145 ;  /* 0x0000000434287c23 */ /* 0x000fe20008010891 */
[C---:B------:R-:W-:Y:S03]  /*10e40*/  HMMA.16816.F32.BF16 R32, R84.reuse, R42, R32 ;  /* 0x0000002a5420723c */ /* 0x040fe60000041820 */
[----:B------:R2:W5:Y:S02]  /*10e50*/  MUFU.EX2 R182, R40 ;  /* 0x0000002800b67308 */ /* 0x0005640000000800 */
[----:B------:R-:W-:Y:S01]  /*10e60*/  FMUL.FTZ R41, R0, R117 ;  /* 0x0000007500297220 */ /* 0x000fe20000410000 */
[-C--:B------:R-:W-:Y:S05]  /*10e70*/  HMMA.16816.F32.BF16 R36, R84, R56.reuse, R36 ;  /* 0x000000385424723c */ /* 0x080fea0000041824 */
[C---:B------:R-:W-:Y:S01]  /*10e80*/  FMUL.FTZ R42, R69.reuse, R118 ;  /* 0x00000076452a7220 */ /* 0x040fe20000410000 */
[----:B------:R-:W-:Y:S01]  /*10e90*/  FMUL.FTZ R43, R69, R119 ;  /* 0x00000077452b7220 */ /* 0x000fe20000410000 */
[----:B-1----:R-:W-:Y:S01]  /*10ea0*/  FMUL.FTZ R48, R75, R120 ;  /* 0x000000784b307220 */ /* 0x002fe20000410000 */
[--C-:B------:R-:W-:Y:S01]  /*10eb0*/  FFMA.FTZ R52, R146, UR4, -R2.reuse ;  /* 0x0000000492347c23 */ /* 0x100fe20008010802 */
[----:B------:R-:W-:Y:S03]  /*10ec0*/  LDSM.16.MT88.4 R120, [R198+0x7800] ;  /* 0x00780000c678783b */ /* 0x000fe60000004200 */
[----:B------:R1:W5:Y:S01]  /*10ed0*/  MUFU.EX2 R179, R52 ;  /* 0x0000003400b37308 */ /* 0x0003620000000800 */
[----:B--2---:R-:W-:Y:S07]  /*10ee0*/  FMUL.FTZ R40, R0, R116 ;  /* 0x0000007400287220 */ /* 0x004fee0000410000 */
[C---:B------:R-:W-:Y:S06]  /*10ef0*/  HMMA.16816.F32.BF16 R40, R80.reuse, R56, R40 ;  /* 0x000000385028723c */ /* 0x040fec0000041828 */
[-C--:B------:R-:W-:Y:S05]  /*10f00*/  HMMA.16816.F32.BF16 R44, R80, R58.reuse, R44 ;  /* 0x0000003a502c723c */ /* 0x080fea000004182c */
[----:B------:R-:W-:Y:S01]  /*10f10*/  FFMA.FTZ R56, R55, UR4, -R2 ;  /* 0x0000000437387c23 */ /* 0x000fe20008010802 */
[C---:B------:R-:W-:Y:S03]  /*10f20*/  HMMA.16816.F32.BF16 R48, R84.reuse, R58, R48 ;  /* 0x0000003a5430723c */ /* 0x040fe60000041830 */
[----:B------:R2:W5:Y:S02]  /*10f30*/  MUFU.EX2 R178, R56 ;  /* 0x0000003800b27308 */ /* 0x0005640000000800 */
[----:B------:R-:W-:Y:S01]  /*10f40*/  FMUL.FTZ R55, R74, R131 ;  /* 0x000000834a377220 */ /* 0x000fe20000410000 */
[----:B------:R-:W-:Y:S01]  /*10f50*/  FMUL.FTZ R57, R0, R133 ;  /* 0x0000008500397220 */ /* 0x000fe20000410000 */
[C---:B------:R-:W-:Y:S01]  /*10f60*/  FMUL.FTZ R59, R69.reuse, R135 ;  /* 0x00000087453b7220 */ /* 0x040fe20000410000 */
[----:B------:R-:W-:Y:S05]  /*10f70*/  FMUL.FTZ R58, R69, R134 ;  /* 0x00000086453a7220 */ /* 0x000fea0000410000 */
[----:B------:R3:W5:Y:S01]  /*10f80*/  MUFU.EX2 R131, R77 ;  /* 0x0000004d00837308 */ /* 0x0007620000000800 */
[----:B-1----:R-:W-:Y:S01]  /*10f90*/  FMUL.FTZ R52, R75, R128 ;  /* 0x000000804b347220 */ /* 0x002fe20000410000 */
[----:B------:R-:W-:Y:S01]  /*10fa0*/  FFMA.FTZ R69, R69, R230, R193 ;  /* 0x000000e645457223 */ /* 0x000fe200000100c1 */
[----:B------:R-:W-:Y:S01]  /*10fb0*/  FFMA.FTZ R75, R75, R227, R222 ;  /* 0x000000e34b4b7223 */ /* 0x000fe200000100de */
[----:B------:R-:W-:Y:S04]  /*10fc0*/  FFMA.FTZ R74, R74, R228, R219 ;  /* 0x000000e44a4a7223 */ /* 0x000fe800000100db */
[-C--:B------:R-:W-:Y:S02]  /*10fd0*/  HMMA.16816.F32.BF16 R52, R84, R88.reuse, R52 ;  /* 0x000000585434723c */ /* 0x080fe40000041834 */
[----:B------:R-:W-:Y:S01]  /*10fe0*/  MUFU.EX2 R128, R79 ;  /* 0x0000004f00807308 */ /* 0x000fe20000000800 */
[----:B--2---:R-:W-:Y:S07]  /*10ff0*/  FMUL.FTZ R56, R0, R132 ;  /* 0x0000008400387220 */ /* 0x004fee0000410000 */
[C---:B------:R-:W-:Y:S04]  /*11000*/  HMMA.16816.F32.BF16 R56, R80.reuse, R88, R56 ;  /* 0x000000585038723c */ /* 0x040fe80000041838 */
[--C-:B---3--:R-:W-:Y:S02]  /*11010*/  FFMA.FTZ R77, R150, UR4, -R76.reuse ;  /* 0x00000004964d7c23 */ /* 0x108fe4000801084c */
[-C--:B------:R-:W-:Y:S02]  /*11020*/  HMMA.16816.F32.BF16 R60, R80, R90.reuse, R60 ;  /* 0x0000005a503c723c */ /* 0x080fe4000004183c */
[----:B------:R1:W-:Y:S04]  /*11030*/  MUFU.EX2 R135, R77 ;  /* 0x0000004d00877308 */ /* 0x0003e80000000800 */
[----:B------:R-:W-:Y:S01]  /*11040*/  HMMA.16816.F32.BF16 R64, R84, R90, R64 ;  /* 0x0000005a5440723c */ /* 0x000fe20000041840 */
[----:B------:R-:W2:Y:S04]  /*11050*/  LDSM.16.MT88.4 R88, [R198+0x6800] ;  /* 0x00680000c658783b */ /* 0x000ea80000004200 */
[----:B------:R-:W-:Y:S02]  /*11060*/  F2FP.BF16.F32.PACK_AB R80, R214, R213 ;  /* 0x000000d5d650723e */ /* 0x000fe400000010ff */
[----:B----4-:R-:W-:Y:S04]  /*11070*/  F2FP.BF16.F32.PACK_AB R82, R218, R216 ;  /* 0x000000d8da52723e */ /* 0x010fe800000010ff */
[----:B------:R-:W-:Y:S01]  /*11080*/  F2FP.BF16.F32.PACK_AB R81, R191, R190 ;  /* 0x000000bebf51723e */ /* 0x000fe200000010ff */
[----:B-1----:R-:W-:Y:S01]  /*11090*/  FFMA.FTZ R77, R152, UR4, -R76 ;  /* 0x00000004984d7c23 */ /* 0x002fe2000801084c */
[----:B------:R-:W-:Y:S02]  /*110a0*/  F2FP.BF16.F32.PACK_AB R83, R192, R195 ;  /* 0x000000c3c053723e */ /* 0x000fe400000010ff */
[----:B------:R-:W-:Y:S01]  /*110b0*/  F2FP.BF16.F32.PACK_AB R85, R187, R188 ;  /* 0x000000bcbb55723e */ /* 0x000fe200000010ff */
[----:B------:R1:W3:Y:S01]  /*110c0*/  MUFU.EX2 R175, R77 ;  /* 0x0000004d00af7308 */ /* 0x0002e20000000800 */
[----:B-----5:R-:W-:Y:S02]  /*110d0*/  F2FP.BF16.F32.PACK_AB R87, R185, R186 ;  /* 0x000000bab957723e */ /* 0x020fe400000010ff */
[----:B------:R-:W-:Y:S01]  /*110e0*/  F2FP.BF16.F32.PACK_AB R84, R183, R184 ;  /* 0x000000b8b754723e */ /* 0x000fe200000010ff */
[-C--:B------:R-:W-:Y:S05]  /*110f0*/  HMMA.16816.F32.BF16 R4, R80, R92.reuse, R4 ;  /* 0x0000005c5004723c */ /* 0x080fea0000041804 */
[----:B------:R-:W-:Y:S07]  /*11100*/  F2FP.BF16.F32.PACK_AB R86, R181, R182 ;  /* 0x000000b6b556723e */ /* 0x000fee00000010ff */
[C---:B------:R-:W-:Y:S04]  /*11110*/  HMMA.16816.F32.BF16 R8, R84.reuse, R92, R8 ;  /* 0x0000005c5408723c */ /* 0x040fe80000041808 */
[--C-:B-1----:R-:W-:Y:S02]  /*11120*/  FFMA.FTZ R77, R153, UR4, -R144.reuse ;  /* 0x00000004994d7c23 */ /* 0x102fe40008010890 */
[-C--:B------:R-:W-:Y:S02]  /*11130*/  HMMA.16816.F32.BF16 R12, R84, R94.reuse, R12 ;  /* 0x0000005e540c723c */ /* 0x080fe4000004180c */
[----:B------:R1:W-:Y:S04]  /*11140*/  MUFU.EX2 R129, R77 ;  /* 0x0000004d00817308 */ /* 0x0003e80000000800 */
[C---:B------:R-:W-:Y:S01]  /*11150*/  HMMA.16816.F32.BF16 R16, R80.reuse, R94, R16 ;  /* 0x0000005e5010723c */ /* 0x040fe20000041810 */
[----:B------:R-:W4:Y:S05]  /*11160*/  LDSM.16.MT88.4 R92, [R199+0x6800] ;  /* 0x00680000c75c783b */ /* 0x000f2a0000004200 */
[-C--:B------:R-:W-:Y:S06]  /*11170*/  HMMA.16816.F32.BF16 R20, R80, R96.reuse, R20 ;  /* 0x000000605014723c */ /* 0x080fec0000041814 */
[C---:B------:R-:W-:Y:S05]  /*11180*/  HMMA.16816.F32.BF16 R24, R84.reuse, R96, R24 ;  /* 0x000000605418723c */ /* 0x040fea0000041818 */
[--C-:B-1----:R-:W-:Y:S01]  /*11190*/  FFMA.FTZ R77, R154, UR4, -R144.reuse ;  /* 0x000000049a4d7c23 */ /* 0x102fe20008010890 */
[-C--:B------:R-:W-:Y:S03]  /*111a0*/  HMMA.16816.F32.BF16 R28, R84, R98.reuse, R28 ;  /* 0x00000062541c723c */ /* 0x080fe6000004181c */
[----:B------:R1:W5:Y:S03]  /*111b0*/  MUFU.EX2 R130, R77 ;  /* 0x0000004d00827308 */ /* 0x0003660000000800 */
[C---:B------:R-:W-:Y:S01]  /*111c0*/  HMMA.16816.F32.BF16 R32, R80.reuse, R98, R32 ;  /* 0x000000625020723c */ /* 0x040fe20000041820 */
[----:B------:R-:W5:Y:S05]  /*111d0*/  LDSM.16.MT88.4 R96, [R197+0x7000] ;  /* 0x00700000c560783b */ /* 0x000f6a0000004200 */
[-C--:B--2---:R-:W-:Y:S06]  /*111e0*/  HMMA.16816.F32.BF16 R36, R80, R88.reuse, R36 ;  /* 0x000000585024723c */ /* 0x084fec0000041824 */
[C---:B------:R-:W-:Y:S05]  /*111f0*/  HMMA.16816.F32.BF16 R40, R84.reuse, R88, R40 ;  /* 0x000000585428723c */ /* 0x040fea0000041828 */
[--C-:B-1----:R-:W-:Y:S01]  /*11200*/  FFMA.FTZ R77, R157, UR4, -R144.reuse ;  /* 0x000000049d4d7c23 */ /* 0x102fe20008010890 */
[-C--:B------:R-:W-:Y:S03]  /*11210*/  HMMA.16816.F32.BF16 R44, R84, R90.reuse, R44 ;  /* 0x0000005a542c723c */ /* 0x080fe6000004182c */
[----:B------:R1:W-:Y:S03]  /*11220*/  MUFU.EX2 R134, R77 ;  /* 0x0000004d00867308 */ /* 0x0003e60000000800 */
[C---:B------:R-:W-:Y:S01]  /*11230*/  HMMA.16816.F32.BF16 R48, R80.reuse, R90, R48 ;  /* 0x0000005a5030723c */ /* 0x040fe20000041830 */
[----:B------:R-:W2:Y:S05]  /*11240*/  LDSM.16.MT88.4 R88, [R200+0x7000] ;  /* 0x00700000c858783b */ /* 0x000eaa0000004200 */
[-C--:B----4-:R-:W-:Y:S06]  /*11250*/  HMMA.16816.F32.BF16 R52, R80, R92.reuse, R52 ;  /* 0x0000005c5034723c */ /* 0x090fec0000041834 */
[C---:B------:R-:W-:Y:S05]  /*11260*/  HMMA.16816.F32.BF16 R56, R84.reuse, R92, R56 ;  /* 0x0000005c5438723c */ /* 0x040fea0000041838 */
[----:B-1----:R-:W-:Y:S01]  /*11270*/  FFMA.FTZ R77, R156, UR4, -R144 ;  /* 0x000000049c4d7c23 */ /* 0x002fe20008010890 */
[-C--:B------:R-:W-:Y:S03]  /*11280*/  HMMA.16816.F32.BF16 R60, R84, R94.reuse, R60 ;  /* 0x0000005e543c723c */ /* 0x080fe6000004183c */
[----:B------:R1:W4:Y:S03]  /*11290*/  MUFU.EX2 R174, R77 ;  /* 0x0000004d00ae7308 */ /* 0x0003260000000800 */
[----:B------:R-:W-:Y:S01]  /*112a0*/  HMMA.16816.F32.BF16 R64, R80, R94, R64 ;  /* 0x0000005e5040723c */ /* 0x000fe20000041840 */
[----:B------:R-:W2:Y:S04]  /*112b0*/  LDSM.16.MT88.4 R92, [R198+0x7000] ;  /* 0x00700000c65c783b */ /* 0x000ea80000004200 */
[----:B------:R-:W-:Y:S02]  /*112c0*/  F2FP.BF16.F32.PACK_AB R84, R179, R180 ;  /* 0x000000b4b354723e */ /* 0x000fe400000010ff */
[----:B------:R-:W-:Y:S04]  /*112d0*/  F2FP.BF16.F32.PACK_AB R86, R177, R178 ;  /* 0x000000b2b156723e */ /* 0x000fe800000010ff */
[----:B------:R-:W-:Y:S02]  /*112e0*/  F2FP.BF16.F32.PACK_AB R85, R131, R176 ;  /* 0x000000b08355723e */ /* 0x000fe400000010ff */
[----:B---3--:R-:W-:Y:S01]  /*112f0*/  F2FP.BF16.F32.PACK_AB R87, R175, R135 ;  /* 0x00000087af57723e */ /* 0x008fe200000010ff */
[--C-:B-1----:R-:W-:Y:S01]  /*11300*/  FFMA.FTZ R77, R164, UR4, -R145.reuse ;  /* 0x00000004a44d7c23 */ /* 0x102fe20008010891 */
[----:B-----5:R-:W-:Y:S02]  /*11310*/  F2FP.BF16.F32.PACK_AB R81, R130, R129 ;  /* 0x000000818251723e */ /* 0x020fe400000010ff */
[----:B----4-:R-:W-:Y:S01]  /*11320*/  F2FP.BF16.F32.PACK_AB R83, R174, R134 ;  /* 0x00000086ae53723e */ /* 0x010fe200000010ff */
[----:B------:R1:W3:Y:S02]  /*11330*/  MUFU.EX2 R133, R77 ;  /* 0x0000004d00857308 */ /* 0x0002e40000000800 */
[-C--:B------:R-:W-:Y:S05]  /*11340*/  HMMA.16816.F32.BF16 R4, R84, R96.reuse, R4 ;  /* 0x000000605404723c */ /* 0x080fea0000041804 */
[--C-:B-1----:R-:W-:Y:S01]  /*11350*/  FFMA.FTZ R77, R165, UR4, -R145.reuse ;  /* 0x00000004a54d7c23 */ /* 0x102fe20008010891 */
[----:B---3--:R-:W-:Y:S03]  /*11360*/  F2FP.BF16.F32.PACK_AB R80, R133, R128 ;  /* 0x000000808550723e */ /* 0x008fe600000010ff */
[----:B------:R1:W-:Y:S02]  /*11370*/  MUFU.EX2 R132, R77 ;  /* 0x0000004d00847308 */ /* 0x0003e40000000800 */
[----:B-1----:R-:W-:Y:S08]  /*11380*/  FFMA.FTZ R77, R163, UR4, -R145 ;  /* 0x00000004a34d7c23 */ /* 0x002ff00008010891 */
[----:B------:R1:W3:Y:S02]  /*11390*/  MUFU.EX2 R163, R77 ;  /* 0x0000004d00a37308 */ /* 0x0002e40000000800 */
[--C-:B-1----:R-:W-:Y:S01]  /*113a0*/  FFMA.FTZ R77, R159, UR4, -R2.reuse ;  /* 0x000000049f4d7c23 */ /* 0x102fe20008010802 */
[----:B---3--:R-:W-:Y:S07]  /*113b0*/  F2FP.BF16.F32.PACK_AB R82, R163, R132 ;  /* 0x00000084a352723e */ /* 0x008fee00000010ff */
[----:B------:R1:W-:Y:S01]  /*113c0*/  MUFU.EX2 R162, R77 ;  /* 0x0000004d00a27308 */ /* 0x0003e20000000800 */
[C---:B------:R-:W-:Y:S06]  /*113d0*/  HMMA.16816.F32.BF16 R8, R80.reuse, R96, R8 ;  /* 0x000000605008723c */ /* 0x040fec0000041808 */
[-C--:B------:R-:W-:Y:S06]  /*113e0*/  HMMA.16816.F32.BF16 R12, R80, R98.reuse, R12 ;  /* 0x00000062500c723c */ /* 0x080fec000004180c */
[C---:B------:R-:W-:Y:S05]  /*113f0*/  HMMA.16816.F32.BF16 R16, R84.reuse, R98, R16 ;  /* 0x000000625410723c */ /* 0x040fea0000041810 */
[--C-:B-1----:R-:W-:Y:S01]  /*11400*/  FFMA.FTZ R77, R161, UR4, -R2.reuse ;  /* 0x00000004a14d7c23 */ /* 0x102fe20008010802 */
[-C--:B--2---:R-:W-:Y:S03]  /*11410*/  HMMA.16816.F32.BF16 R20, R84, R88.reuse, R20 ;  /* 0x000000585414723c */ /* 0x084fe60000041814 */
[----:B------:R1:W2:Y:S03]  /*11420*/  MUFU.EX2 R159, R77 ;  /* 0x0000004d009f7308 */ /* 0x0002a60000000800 */
[C---:B------:R-:W-:Y:S06]  /*11430*/  HMMA.16816.F32.BF16 R24, R80.reuse, R88, R24 ;  /* 0x000000585018723c */ /* 0x040fec0000041818 */
[-C--:B------:R-:W-:Y:S06]  /*11440*/  HMMA.16816.F32.BF16 R28, R80, R90.reuse, R28 ;  /* 0x0000005a501c723c */ /* 0x080fec000004181c */
[C---:B------:R-:W-:Y:S01]  /*11450*/  HMMA.16816.F32.BF16 R32, R84.reuse, R90, R32 ;  /* 0x0000005a5420723c */ /* 0x040fe20000041820 */
[----:B------:R-:W-:Y:S04]  /*11460*/  LDSM.16.MT88.4 R88, [R197+0x7800] ;  /* 0x00780000c558783b */ /* 0x000fe80000004200 */
[--C-:B-1----:R-:W-:Y:S01]  /*11470*/  FFMA.FTZ R77, R158, UR4, -R2.reuse ;  /* 0x000000049e4d7c23 */ /* 0x102fe20008010802 */
[-C--:B------:R-:W-:Y:S03]  /*11480*/  HMMA.16816.F32.BF16 R36, R84, R92.reuse, R36 ;  /* 0x0000005c5424723c */ /* 0x080fe60000041824 */
[----:B------:R-:W-:Y:S02]  /*11490*/  MUFU.EX2 R158, R77 ;  /* 0x0000004d009e7308 */ /* 0x000fe40000000800 */
[----:B------:R-:W-:Y:S01]  /*114a0*/  FFMA.FTZ R2, R151, UR4, -R2 ;  /* 0x0000000497027c23 */ /* 0x000fe20008010802 */
[C---:B------:R-:W-:Y:S07]  /*114b0*/  HMMA.16816.F32.BF16 R40, R80.reuse, R92, R40 ;  /* 0x0000005c5028723c */ /* 0x040fee0000041828 */
[----:B------:R1:W3:Y:S01]  /*114c0*/  MUFU.EX2 R157, R2 ;  /* 0x00000002009d7308 */ /* 0x0002e20000000800 */
[-C--:B------:R-:W-:Y:S03]  /*114d0*/  HMMA.16816.F32.BF16 R44, R80, R94.reuse, R44 ;  /* 0x0000005e502c723c */ /* 0x080fe6000004182c */
[----:B--2---:R-:W-:Y:S03]  /*114e0*/  F2FP.BF16.F32.PACK_AB R136, R159, R162 ;  /* 0x000000a29f88723e */ /* 0x004fe600000010ff */
[C---:B------:R-:W-:Y:S05]  /*114f0*/  HMMA.16816.F32.BF16 R48, R84.reuse, R94, R48 ;  /* 0x0000005e5430723c */ /* 0x040fea0000041830 */
[--C-:B-1----:R-:W-:Y:S01]  /*11500*/  FFMA.FTZ R2, R166, UR4, -R76.reuse ;  /* 0x00000004a6027c23 */ /* 0x102fe2000801084c */
[----:B---3--:R-:W-:Y:S03]  /*11510*/  F2FP.BF16.F32.PACK_AB R138, R157, R158 ;  /* 0x0000009e9d8a723e */ /* 0x008fe600000010ff */
[----:B------:R1:W-:Y:S02]  /*11520*/  MUFU.EX2 R156, R2 ;  /* 0x00000002009c7308 */ /* 0x0003e40000000800 */
[--C-:B-1----:R-:W-:Y:S08]  /*11530*/  FFMA.FTZ R2, R167, UR4, -R76.reuse ;  /* 0x00000004a7027c23 */ /* 0x102ff0000801084c */
[----:B------:R1:W2:Y:S02]  /*11540*/  MUFU.EX2 R154, R2 ;  /* 0x00000002009a7308 */ /* 0x0002a40000000800 */
[--C-:B-1----:R-:W-:Y:S01]  /*11550*/  FFMA.FTZ R2, R168, UR4, -R76.reuse ;  /* 0x00000004a8027c23 */ /* 0x102fe2000801084c */
[----:B------:R-:W-:Y:S01]  /*11560*/  FFMA.FTZ R76, R155, UR4, -R76 ;  /* 0x000000049b4c7c23 */ /* 0x000fe2000801084c */
[----:B--2---:R-:W-:Y:S06]  /*11570*/  F2FP.BF16.F32.PACK_AB R137, R154, R156 ;  /* 0x0000009c9a89723e */ /* 0x004fec00000010ff */
[----:B------:R1:W-:Y:S10]  /*11580*/  MUFU.EX2 R153, R2 ;  /* 0x0000000200997308 */ /* 0x0003f40000000800 */
[----:B------:R-:W2:Y:S01]  /*11590*/  MUFU.EX2 R152, R76 ;  /* 0x0000004c00987308 */ /* 0x000ea20000000800 */
[--C-:B-1----:R-:W-:Y:S09]  /*115a0*/  FFMA.FTZ R2, R170, UR4, -R144.reuse ;  /* 0x00000004aa027c23 */ /* 0x102ff20008010890 */
[----:B------:R1:W-:Y:S01]  /*115b0*/  MUFU.EX2 R150, R2 ;  /* 0x0000000200967308 */ /* 0x0003e20000000800 */
[----:B--2---:R-:W-:Y:S01]  /*115c0*/  F2FP.BF16.F32.PACK_AB R139, R152, R153 ;  /* 0x00000099988b723e */ /* 0x004fe200000010ff */
[--C-:B-1----:R-:W-:Y:S08]  /*115d0*/  FFMA.FTZ R2, R169, UR4, -R144.reuse ;  /* 0x00000004a9027c23 */ /* 0x102ff00008010890 */
[----:B------:R1:W2:Y:S02]  /*115e0*/  MUFU.EX2 R149, R2 ;  /* 0x0000000200957308 */ /* 0x0002a40000000800 */
[--C-:B-1----:R-:W-:Y:S01]  /*115f0*/  FFMA.FTZ R2, R78, UR4, -R144.reuse ;  /* 0x000000044e027c23 */ /* 0x102fe20008010890 */
[----:B------:R-:W-:Y:S01]  /*11600*/  FFMA.FTZ R144, R3, UR4, -R144 ;  /* 0x0000000403907c23 */ /* 0x000fe20008010890 */
[----:B------:R-:W1:Y:S01]  /*11610*/  LDSM.16.MT88.4 R76, [R199+0x7000] ;  /* 0x00700000c74c783b */ /* 0x000e620000004200 */
[----:B--2---:R-:W-:Y:S05]  /*11620*/  F2FP.BF16.F32.PACK_AB R141, R149, R150 ;  /* 0x00000096958d723e */ /* 0x004fea00000010ff */
[----:B------:R2:W-:Y:S01]  /*11630*/  MUFU.EX2 R151, R2 ;  /* 0x0000000200977308 */ /* 0x0005e20000000800 */
[----:B------:R-:W-:Y:S01]  /*11640*/  FADD.FTZ R3, R220, R74 ;  /* 0x0000004adc037221 */ /* 0x000fe20000010000 */
[----:B------:R-:W-:Y:S03]  /*11650*/  MOV R74, R72 ;  /* 0x00000048004a7202 */ /* 0x000fe60000000f00 */
[----:B------:R-:W-:Y:S05]  /*11660*/  FADD.FTZ R3, R221, R3 ;  /* 0x00000003dd037221 */ /* 0x000fea0000010000 */
[----:B------:R-:W3:Y:S01]  /*11670*/  MUFU.EX2 R144, R144 ;  /* 0x0000009000907308 */ /* 0x000ee20000000800 */
[--C-:B--2---:R-:W-:Y:S09]  /*11680*/  FFMA.FTZ R2, R172, UR4, -R145.reuse ;  /* 0x00000004ac027c23 */ /* 0x104ff20008010891 */
[----:B------:R2:W-:Y:S01]  /*11690*/  MUFU.EX2 R148, R2 ;  /* 0x0000000200947308 */ /* 0x0005e20000000800 */
[----:B---3--:R-:W-:Y:S01]  /*116a0*/  F2FP.BF16.F32.PACK_AB R143, R144, R151 ;  /* 0x00000097908f723e */ /* 0x008fe200000010ff */
[-C--:B-1----:R-:W-:Y:S03]  /*116b0*/  HMMA.16816.F32.BF16 R52, R84, R76.reuse, R52 ;  /* 0x0000004c5434723c */ /* 0x082fe60000041834 */
[--C-:B--2---:R-:W-:Y:S03]  /*116c0*/  FFMA.FTZ R2, R171, UR4, -R145.reuse ;  /* 0x00000004ab027c23 */ /* 0x104fe60008010891 */
[C---:B------:R-:W-:Y:S02]  /*116d0*/  HMMA.16816.F32.BF16 R56, R80.reuse, R76, R56 ;  /* 0x0000004c5038723c */ /* 0x040fe40000041838 */
[----:B------:R1:W2:Y:S04]  /*116e0*/  MUFU.EX2 R147, R2 ;  /* 0x0000000200937308 */ /* 0x0002a80000000800 */
[-C--:B------:R-:W-:Y:S05]  /*116f0*/  HMMA.16816.F32.BF16 R60, R80, R78.reuse, R60 ;  /* 0x0000004e503c723c */ /* 0x080fea000004183c */
[----:B------:R-:W-:Y:S01]  /*11700*/  MOV R76, R70 ;  /* 0x00000046004c7202 */ /* 0x000fe20000000f00 */
[----:B------:R-:W-:Y:S05]  /*11710*/  HMMA.16816.F32.BF16 R64, R84, R78, R64 ;  /* 0x0000004e5440723c */ /* 0x000fea0000041840 */
[----:B------:R-:W-:Y:S01]  /*11720*/  MOV R77, R71 ;  /* 0x00000047004d7202 */ /* 0x000fe20000000f00 */
[-C--:B------:R-:W-:Y:S01]  /*11730*/  HMMA.16816.F32.BF16 R84, R136, R88.reuse, R4 ;  /* 0x000000588854723c */ /* 0x080fe20000041804 */
[----:B------:R-:W3:Y:S04]  /*11740*/  LDSM.16.MT88.4 R4, [R199+0x7800] ;  /* 0x00780000c704783b */ /* 0x000ee80000004200 */
[--C-:B-1----:R-:W-:Y:S01]  /*11750*/  FFMA.FTZ R2, R173, UR4, -R145.reuse ;  /* 0x00000004ad027c23 */ /* 0x102fe20008010891 */
[----:B------:R-:W-:Y:S01]  /*11760*/  FFMA.FTZ R145, R160, UR4, -R145 ;  /* 0x00000004a0917c23 */ /* 0x000fe20008010891 */
[----:B--2---:R-:W-:Y:S02]  /*11770*/  F2FP.BF16.F32.PACK_AB R140, R147, R148 ;  /* 0x00000094938c723e */ /* 0x004fe400000010ff */
[----:B------:R1:W-:Y:S10]  /*11780*/  MUFU.EX2 R146, R2 ;  /* 0x0000000200927308 */ /* 0x0003f40000000800 */
[----:B------:R-:W2:Y:S01]  /*11790*/  MUFU.EX2 R145, R145 ;  /* 0x0000009100917308 */ /* 0x000ea20000000800 */
[----:B-1----:R-:W-:Y:S01]  /*117a0*/  FFMA.FTZ R2, R0, R229, R189 ;  /* 0x000000e500027223 */ /* 0x002fe200000100bd */
[----:B------:R-:W-:Y:S01]  /*117b0*/  FADD.FTZ R0, R210, R69 ;  /* 0x00000045d2007221 */ /* 0x000fe20000010000 */
[----:B------:R-:W-:Y:S02]  /*117c0*/  MOV R69, R73 ;  /* 0x0000004900457202 */ /* 0x000fe40000000f00 */
[----:B------:R-:W-:Y:S01]  /*117d0*/  FADD.FTZ R2, R194, R2 ;  /* 0x00000002c2027221 */ /* 0x000fe20000010000 */
[----:B------:R-:W-:Y:S01]  /*117e0*/  FADD.FTZ R0, R215, R0 ;  /* 0x00000000d7007221 */ /* 0x000fe20000010000 */
[----:B--2---:R-:W-:Y:S07]  /*117f0*/  F2FP.BF16.F32.PACK_AB R142, R145, R146 ;  /* 0x00000092918e723e */ /* 0x004fee00000010ff */
        /* <DEDUP_REMOVED lines=40> */
[----:B------:R-:W-:Y:S02]  /*11a80*/  FADD.FTZ R8, R131, R0 ;  /* 0x0000000083087221 */ /* 0x000fe40000010000 */
[-C--:B---3--:R-:W-:Y:S03]  /*11a90*/  HMMA.16816.F32.BF16 R128, R136, R4.reuse, R52 ;  /* 0x000000048880723c */ /* 0x088fe60000041834 */
        /* <DEDUP_REMOVED lines=24> */
[----:B------:R-:W-:Y:S01]  /*11c20*/  IADD3 R0, R209, -0x1, RZ ;  /* 0xffffffffd1007810 */ /* 0x000fe20007ffe0ff */
[----:B------:R-:W-:Y:S01]  /*11c30*/  FADD.FTZ R230, R144, R3 ;  /* 0x0000000390e67221 */ /* 0x000fe20000010000 */
[----:B------:R-:W-:Y:S01]  /*11c40*/  FADD.FTZ R227, R157, R5 ;  /* 0x000000059de37221 */ /* 0x000fe20000010000 */
[----:B------:R-:W-:Y:S01]  /*11c50*/  FADD.FTZ R228, R152, R4 ;  /* 0x0000000498e47221 */ /* 0x000fe20000010000 */
[----:B------:R-:W-:Y:S01]  /*11c60*/  MOV R209, R0 ;  /* 0x0000000000d17202 */ /* 0x000fe20000000f00 */
[----:B------:R-:W-:Y:S01]  /*11c70*/  FADD.FTZ R229, R145, R2 ;  /* 0x0000000291e57221 */ /* 0x000fe20000010000 */
[----:B------:R-:W-:Y:S06]  /*11c80*/  @P1 BRA `(.L_x_1363) ;  /* 0xffffffc800d41947 */ /* 0x000fec000383ffff */
.L_x_1362:
        /* <DEDUP_REMOVED lines=23> */
[----:B------:R-:W-:Y:S01]  /*11e00*/  SHF.R.S32.HI R5, RZ, 0x5, R46 ;  /* 0x00000005ff057819 */ /* 0x000fe2000001142e */
[----:B------:R-:W-:Y:S01]  /*11e10*/  IMAD.IADD R3, R47, 0x1, -R3 ;  /* 0x000000012f037824 */ /* 0x000fe200078e0a03 */
[----:B------:R-:W-:-:S03]  /*11e20*/  LOP3.LUT R2, R2, 0xfffffff8, RZ, 0xc0, !PT ;  /* 0xfffffff802027812 */ /* 0x000fc600078ec0ff */
[----:B------:R-:W-:Y:S02]  /*11e30*/  IMAD R3, R5, 0x200, R3 ;  /* 0x0000020005037824 */ /* 0x000fe400078e0203 */
[----:B------:R-:W-:Y:S02]  /*11e40*/  IMAD.IADD R2, R4, 0x1, -R2 ;  /* 0x0000000104027824 */ /* 0x000fe400078e0a02 */
[----:B-1----:R-:W-:Y:S02]  /*11e50*/  FADD.FTZ R43, R0, R8 ;  /* 0x00000008002b7221 */ /* 0x002fe40000010000 */
[----:B------:R-:W-:-:S05]  /*11e60*/  IMAD.SHL.U32 R4, R2, 0x40, RZ ;  /* 0x0000004002047824 */ /* 0x000fca00078e00ff */
        /* <DEDUP_REMOVED lines=25> */
[----:B------:R-:W-:Y:S02]  /*12000*/  IADD3 R45, R5, R9, RZ ;  /* 0x00000009052d7210 */ /* 0x000fe40007ffe0ff */
.L_x_1366:
        /* <DEDUP_REMOVED lines=20> */
.L_x_1367:
        /* <DEDUP_REMOVED lines=10> */
[C---:B------:R-:W-:Y:S01]  /*121f0*/  FMUL.FTZ R96, R0.reuse, R96 ;  /* 0x0000006000607220 */ /* 0x040fe20000410000 */
        /* <DEDUP_REMOVED lines=36> */
[C---:B------:R-:W-:Y:S01]  /*12440*/  FMUL.FTZ R13, R3.reuse, R107 ;  /* 0x0000006b030d7220 */ /* 0x040fe20000410000 */
[C---:B----4-:R-:W-:Y:S01]  /*12450*/  FMUL.FTZ R80, R2.reuse, R80 ;  /* 0x0000005002507220 */ /* 0x050fe20000410000 */
[C---:B------:R-:W-:Y:S01]  /*12460*/  FMUL.FTZ R4, R2.reuse, R81 ;  /* 0x0000005102047220 */ /* 0x040fe20000410000 */
[C---:B------:R-:W-:Y:S01]  /*12470*/  FMUL.FTZ R92, R2.reuse, R92 ;  /* 0x0000005c025c7220 */ /* 0x040fe20000410000 */
[----:B------:R-:W-:Y:S01]  /*12480*/  FMUL.FTZ R12, R2, R93 ;  /* 0x0000005d020c7220 */ /* 0x000fe20000410000 */
[C---:B------:R-:W-:Y:S01]  /*12490*/  FMUL.FTZ R114, R3.reuse, R114 ;  /* 0x0000007203727220 */ /* 0x040fe20000410000 */
[C---:B------:R-:W-:Y:S01]  /*124a0*/  FMUL.FTZ R21, R3.reuse, R115 ;  /* 0x0000007303157220 */ /* 0x040fe20000410000 */
[C---:B------:R-:W-:Y:S01]  /*124b0*/  FMUL.FTZ R122, R3.reuse, R122 ;  /* 0x0000007a037a7220 */ /* 0x040fe20000410000 */
[C---:B------:R-:W-:Y:S01]  /*124c0*/  FMUL.FTZ R16, R3.reuse, R123 ;  /* 0x0000007b03107220 */ /* 0x040fe20000410000 */
        /* <DEDUP_REMOVED lines=36> */
[----:B------:R-:W-:Y:S01]  /*12710*/  STS [R20+0x400], R5 ;  /* 0x0004000514007388 */ /* 0x000fe20000000800 */
        /* <DEDUP_REMOVED lines=16> */
[----:B------:R-:W-:Y:S01]  /*12820*/  STS [R0+0x2000], R12 ;  /* 0x0020000c00007388 */ /* 0x000fe20000000800 */
[----:B------:R-:W-:-:S02]  /*12830*/  F2FP.BF16.F32.PACK_AB R21, R21, R114 ;  /* 0x000000721515723e */ /* 0x000fc400000010ff */
[----:B------:R-:W-:Y:S01]  /*12840*/  F2FP.BF16.F32.PACK_AB R16, R16, R122 ;  /* 0x0000007a1010723e */ /* 0x000fe200000010ff */
[----:B------:R4:W-:Y:S01]  /*12850*/  STS [R0+0x2400], R11 ;  /* 0x0024000b00007388 */ /* 0x0009e20000000800 */
[----:B------:R-:W-:Y:S02]  /*12860*/  F2FP.BF16.F32.PACK_AB R19, R19, R116 ;  /* 0x000000741313723e */ /* 0x000fe400000010ff */
[----:B------:R-:W-:Y:S02]  /*12870*/  F2FP.BF16.F32.PACK_AB R18, R119, R18 ;  /* 0x000000127712723e */ /* 0x000fe400000010ff */
[----:B--2---:R-:W-:Y:S02]  /*12880*/  IADD3 R3, R0, R36, RZ ;  /* 0x0000002400037210 */ /* 0x004fe40007ffe0ff */
[----:B------:R-:W-:Y:S02]  /*12890*/  F2FP.BF16.F32.PACK_AB R26, R26, R124 ;  /* 0x0000007c1a1a723e */ /* 0x000fe400000010ff */
[----:B---3--:R-:W-:-:S02]  /*128a0*/  IADD3 R2, R20, R36, RZ ;  /* 0x0000002414027210 */ /* 0x008fc40007ffe0ff */
[----:B------:R-:W-:Y:S02]  /*128b0*/  F2FP.BF16.F32.PACK_AB R27, R127, R27 ;  /* 0x0000001b7f1b723e */ /* 0x000fe400000010ff */
[----:B------:R-:W-:Y:S01]  /*128c0*/  F2FP.BF16.F32.PACK_AB R28, R28, R130 ;  /* 0x000000821c1c723e */ /* 0x000fe200000010ff */
[----:B------:R2:W-:Y:S01]  /*128d0*/  STS [R2], R10 ;  /* 0x0000000a02007388 */ /* 0x0005e20000000800 */
[----:B------:R-:W-:Y:S01]  /*128e0*/  F2FP.BF16.F32.PACK_AB R31, R31, R136 ;  /* 0x000000881f1f723e */ /* 0x000fe200000010ff */
[----:B----4-:R-:W3:Y:S01]  /*128f0*/  @P5 LDC R4, c[0x0][0x2c0] ;  /* 0x0000b000ff045b82 */ /* 0x010ee20000000800 */
[----:B------:R-:W-:Y:S01]  /*12900*/  F2FP.BF16.F32.PACK_AB R30, R30, R138 ;  /* 0x0000008a1e1e723e */ /* 0x000fe200000010ff */
[----:B------:R-:W-:Y:S01]  /*12910*/  STS [R2+0x400], R9 ;  /* 0x0004000902007388 */ /* 0x000fe20000000800 */
[----:B------:R-:W-:Y:S02]  /*12920*/  F2FP.BF16.F32.PACK_AB R32, R32, R132 ;  /* 0x000000842020723e */ /* 0x000fe400000010ff */
[----:B------:R-:W-:Y:S01]  /*12930*/  F2FP.BF16.F32.PACK_AB R34, R135, R34 ;  /* 0x000000228722723e */ /* 0x000fe200000010ff */
[----:B------:R4:W-:Y:S01]  /*12940*/  STS [R3], R8 ;  /* 0x0000000803007388 */ /* 0x0009e20000000800 */
[----:B------:R-:W-:Y:S01]  /*12950*/  F2FP.BF16.F32.PACK_AB R33, R33, R140 ;  /* 0x0000008c2121723e */ /* 0x000fe200000010ff */
[----:B------:R-:W1:Y:S01]  /*12960*/  @!P5 LDC R7, c[0x0][0x270] ;  /* 0x00009c00ff07db82 */ /* 0x000e620000000800 */
[----:B------:R-:W-:Y:S01]  /*12970*/  IADD3 R0, R36, 0x400, R22 ;  /* 0x0000040024007810 */ /* 0x000fe20007ffe016 */
[----:B------:R4:W-:Y:S01]  /*12980*/  STS [R3+0x400], R13 ;  /* 0x0004000d03007388 */ /* 0x0009e20000000800 */
[----:B------:R-:W-:Y:S01]  /*12990*/  F2FP.BF16.F32.PACK_AB R35, R143, R35 ;  /* 0x000000238f23723e */ /* 0x000fe200000010ff */
[----:B------:R-:W3:Y:S01]  /*129a0*/  @P3 MUFU.LG2 R11, R43 ;  /* 0x0000002b000b3308 */ /* 0x000ee20000000c00 */
[C---:B------:R-:W-:Y:S01]  /*129b0*/  IADD3 R5, R37.reuse, R0, RZ ;  /* 0x0000000025057210 */ /* 0x040fe20007ffe0ff */
[----:B------:R4:W-:Y:S01]  /*129c0*/  STS [R2+0x2000], R15 ;  /* 0x0020000f02007388 */ /* 0x0009e20000000800 */
[----:B------:R-:W-:-:S03]  /*129d0*/  IADD3 R0, R37, R22, RZ ;  /* 0x0000001625007210 */ /* 0x000fc60007ffe0ff */
[----:B------:R3:W-:Y:S02]  /*129e0*/  STS [R2+0x2400], R14 ;  /* 0x0024000e02007388 */ /* 0x0007e40000000800 */
[----:B------:R-:W1:Y:S02]  /*129f0*/  @P6 MUFU.LG2 R12, R41 ;  /* 0x00000029000c6308 */ /* 0x000e640000000c00 */
[----:B------:R-:W-:Y:S01]  /*12a00*/  STS [R3+0x2000], R25 ;  /* 0x0020001903007388 */ /* 0x000fe20000000800 */
[----:B--2---:R-:W2:Y:S01]  /*12a10*/  @P3 LDC R10, c[0x0][0x2e8] ;  /* 0x0000ba00ff0a3b82 */ /* 0x004ea20000000800 */
[----:B------:R-:W-:Y:S02]  /*12a20*/  @!P5 MOV R4, 0x1 ;  /* 0x000000010004d802 */ /* 0x000fe40000000f00 */
[----:B------:R1:W-:Y:S04]  /*12a30*/  STS [R3+0x2400], R24 ;  /* 0x0024001803007388 */ /* 0x0003e80000000800 */
[----:B------:R-:W-:Y:S01]  /*12a40*/  STS [R22], R23 ;  /* 0x0000001716007388 */ /* 0x000fe20000000800 */
[----:B----4-:R-:W4:Y:S03]  /*12a50*/  @P5 LDC.64 R8, c[0x0][0x2c0] ;  /* 0x0000b000ff085b82 */ /* 0x010f260000000a00 */
[----:B------:R-:W-:Y:S01]  /*12a60*/  STS [R22+0x400], R21 ;  /* 0x0004001516007388 */ /* 0x000fe20000000800 */
[----:B------:R-:W4:Y:S03]  /*12a70*/  @P2 MUFU.LG2 R13, R40 ;  /* 0x00000028000d2308 */ /* 0x000f260000000c00 */
[----:B------:R2:W-:Y:S01]  /*12a80*/  STS [R0], R17 ;  /* 0x0000001100007388 */ /* 0x0005e20000000800 */
[----:B------:R-:W4:Y:S03]  /*12a90*/  @P6 LDC R15, c[0x0][0x2e8] ;  /* 0x0000ba00ff0f6b82 */ /* 0x000f260000000800 */
[----:B------:R2:W-:Y:S01]  /*12aa0*/  STS [R0+0x400], R16 ;  /* 0x0004001000007388 */ /* 0x0005e20000000800 */
[----:B---3--:R-:W-:-:S03]  /*12ab0*/  IADD3 R2, R36, R22, RZ ;  /* 0x0000001624027210 */ /* 0x008fc60007ffe0ff */
[----:B------:R3:W-:Y:S04]  /*12ac0*/  STS [R22+0x2000], R19 ;  /* 0x0020001316007388 */ /* 0x0007e80000000800 */
[----:B------:R3:W-:Y:S01]  /*12ad0*/  STS [R22+0x2400], R18 ;  /* 0x0024001216007388 */ /* 0x0007e20000000800 */
[----:B-1----:R-:W-:-:S03]  /*12ae0*/  IADD3 R3, R36, R0, RZ ;  /* 0x0000000024037210 */ /* 0x002fc60007ffe0ff */
[----:B------:R-:W-:Y:S04]  /*12af0*/  STS [R0+0x2000], R26 ;  /* 0x0020001a00007388 */ /* 0x000fe80000000800 */
[----:B------:R1:W-:Y:S04]  /*12b00*/  STS [R0+0x2400], R27 ;  /* 0x0024001b00007388 */ /* 0x0003e80000000800 */
[----:B------:R-:W-:Y:S01]  /*12b10*/  STS [R2], R29 ;  /* 0x0000001d02007388 */ /* 0x000fe20000000800 */
[----:B--2---:R-:W-:-:S03]  /*12b20*/  MOV R17, 0x7f800000 ;  /* 0x7f80000000117802 */ /* 0x004fc60000000f00 */
[----:B------:R2:W-:Y:S01]  /*12b30*/  STS [R2+0x400], R28 ;  /* 0x0004001c02007388 */ /* 0x0005e20000000800 */
[----:B------:R-:W-:-:S03]  /*12b40*/  MOV R16, 0x7f800000 ;  /* 0x7f80000000107802 */ /* 0x000fc60000000f00 */
[----:B------:R-:W-:Y:S01]  /*12b50*/  STS [R3], R31 ;  /* 0x0000001f03007388 */ /* 0x000fe20000000800 */
[----:B---3--:R-:W-:-:S03]  /*12b60*/  MOV R19, 0x7f800000 ;  /* 0x7f80000000137802 */ /* 0x008fc60000000f00 */
[----:B------:R-:W-:Y:S01]  /*12b70*/  STS [R5], R30 ;  /* 0x0000001e05007388 */ /* 0x000fe20000000800 */
[----:B------:R-:W-:-:S03]  /*12b80*/  MOV R18, 0x7f800000 ;  /* 0x7f80000000127802 */ /* 0x000fc60000000f00 */
[----:B------:R-:W-:Y:S04]  /*12b90*/  STS [R2+0x2000], R32 ;  /* 0x0020002002007388 */ /* 0x000fe80000000800 */
[----:B------:R3:W-:Y:S01]  /*12ba0*/  STS [R2+0x2400], R34 ;  /* 0x0024002202007388 */ /* 0x0007e20000000800 */
[----:B-1----:R-:W-:Y:S01]  /*12bb0*/  @P5 MOV R0, 0x1 ;  /* 0x0000000100005802 */ /* 0x002fe20000000f00 */
[----:B------:R-:W-:Y:S02]  /*12bc0*/  @!P5 IMAD R0, R6, R7, RZ ;  /* 0x000000070600d224 */ /* 0x000fe400078e02ff */
[----:B------:R-:W-:Y:S04]  /*12bd0*/  STS [R3+0x2000], R33 ;  /* 0x0020002103007388 */ /* 0x000fe80000000800 */
[----:B------:R1:W-:Y:S01]  /*12be0*/  STS [R5+0x2000], R35 ;  /* 0x0020002305007388 */ /* 0x0003e20000000800 */
[----:B------:R-:W-:Y:S06]  /*12bf0*/  BAR.SYNC.DEFER_BLOCKING 0x0 ;  /* 0x0000000000007b1d */ /* 0x000fec0000010000 */
[----:B------:R-:W4:Y:S01]  /*12c00*/  S2R R14, SR_CTAID.Y ;  /* 0x00000000000e7919 */ /* 0x000f220000002600 */
[----:B--2---:R-:W2:Y:S01]  /*12c10*/  S2R R28, SR_CTAID.Z ;  /* 0x00000000001c7919 */ /* 0x004ea20000002700 */
[----:B---3--:R-:W-:-:S04]  /*12c20*/  LOP3.LUT R2, R46, 0xffffffe0, RZ, 0xc0, !PT ;  /* 0xffffffe02e027812 */ /* 0x008fc800078ec0ff */
[----:B------:R-:W-:-:S04]  /*12c30*/  IADD3 R7, -R2, R47, RZ ;  /* 0x0000002f02077210 */ /* 0x000fc80007ffe1ff */
[----:B------:R-:W-:Y:S01]  /*12c40*/  LOP3.LUT P0, RZ, R7, 0x3, RZ, 0xc0, !PT ;  /* 0x0000000307ff7812 */ /* 0x000fe2000780c0ff */
[----:B-1----:R-:W-:Y:S01]  /*12c50*/  @P3 FMUL.FTZ R5, R11, 0.69314718246459960938 ;  /* 0x3f3172180b053820 */ /* 0x002fe20000410000 */
[----:B------:R1:W3:Y:S03]  /*12c60*/  LDS.128 R24, [R208+0x3800] ;  /* 0x00380000d0187984 */ /* 0x0002e60000000c00 */
[----:B------:R-:W-:Y:S01]  /*12c70*/  @P3 FFMA.FTZ R19, R73, R10, R5 ;  /* 0x0000000a49133223 */ /* 0x000fe20000010005 */
[----:B----4-:R-:W-:Y:S02]  /*12c80*/  IMAD R2, R14, R0, RZ ;  /* 0x000000000e027224 */ /* 0x010fe400078e02ff */
[----:B------:R-:W-:Y:S01]  /*12c90*/  @P5 IMAD R0, R9, R8, RZ ;  /* 0x0000000809005224 */ /* 0x000fe200078e02ff */
[----:B------:R-:W4:Y:S01]  /*12ca0*/  @P1 LDC R14, c[0x0][0x2e8] ;  /* 0x0000ba00ff0e1b82 */ /* 0x000f220000000800 */
[----:B------:R-:W1:Y:S01]  /*12cb0*/  @P1 MUFU.LG2 R8, R42 ;  /* 0x0000002a00081308 */ /* 0x000e620000000c00 */
[----:B------:R-:W-:Y:S01]  /*12cc0*/  @!P5 MOV R0, R6 ;  /* 0x000000060000d202 */ /* 0x000fe20000000f00 */
[----:B------:R-:W-:Y:S01]  /*12cd0*/  @P6 FMUL.FTZ R6, R12, 0.69314718246459960938 ;  /* 0x3f3172180c066820 */ /* 0x000fe20000410000 */
[----:B------:R-:W-:Y:S01]  /*12ce0*/  SEL R3, R2, RZ, !P4 ;  /* 0x000000ff02037207 */ /* 0x000fe20006000000 */
[----:B------:R-:W-:-:S02]  /*12cf0*/  IMAD R2, R4, UR4, RZ ;  /* 0x0000000404027c24 */ /* 0x000fc4000f8e02ff */
[----:B------:R-:W-:Y:S01]  /*12d00*/  @P6 FFMA.FTZ R16, R71, R15, R6 ;  /* 0x0000000f47106223 */ /* 0x000fe20000010006 */
[----:B------:R-:W3:Y:S01]  /*12d10*/  @P2 LDC R9, c[0x0][0x2e8] ;  /* 0x0000ba00ff092b82 */ /* 0x000ee20000000800 */
[----:B--2---:R-:W-:Y:S01]  /*12d20*/  IMAD R0, R28, R0, R3 ;  /* 0x000000001c007224 */ /* 0x004fe200078e0203 */
[----:B------:R-:W-:Y:S01]  /*12d30*/  SHF.L.U32 R3, R2, 0x7, RZ ;  /* 0x0000000702037819 */ /* 0x000fe200000006ff */
[----:B------:R-:W-:-:S03]  /*12d40*/  @P2 FMUL.FTZ R2, R13, 0.69314718246459960938 ;  /* 0x3f3172180d022820 */ /* 0x000fc60000410000 */
[----:B------:R-:W-:Y:S02]  /*12d50*/  SHF.R.S32.HI R7, RZ, 0x1f, R3 ;  /* 0x0000001fff077819 */ /* 0x000fe40000011403 */
[--C-:B------:R-:W-:Y:S01]  /*12d60*/  IADD3 R3, P4, P3, R3, R38, R0.reuse ;  /* 0x0000002603037210 */ /* 0x100fe20007b9e000 */
[----:B-1----:R-:W-:Y:S01]  /*12d70*/  @P1 FMUL.FTZ R5, R8, 0.69314718246459960938 ;  /* 0x3f31721808051820 */ /* 0x002fe20000410000 */
[----:B------:R-:W-:-:S04]  /*12d80*/  SHF.R.S32.HI R0, RZ, 0x1f, R0 ;  /* 0x0000001fff007819 */ /* 0x000fc80000011400 */
[----:B------:R-:W-:Y:S01]  /*12d90*/  IADD3.X R7, R7, R39, R0, P4, P3 ;  /* 0x0000002707077210 */ /* 0x000fe200027e6400 */
[----:B----4-:R-:W-:Y:S01]  /*12da0*/  @P1 FFMA.FTZ R17, R70, R14, R5 ;  /* 0x0000000e46111223 */ /* 0x010fe20000010005 */
[----:B---3--:R-:W-:Y:S01]  /*12db0*/  @P2 FFMA.FTZ R18, R72, R9, R2 ;  /* 0x0000000948122223 */ /* 0x008fe20000010002 */
[----:B------:R-:W-:Y:S06]  /*12dc0*/  @P0 BRA `(.L_x_1369) ;  /* 0x0000000000980947 */ /* 0x000fec0003800000 */
[----:B------:R-:W2:Y:S04]  /*12dd0*/  LDL.LU R50, [R1+0x5c] ;  /* 0x00005c0001327983 */ /* 0x000ea80000300800 */
[----:B------:R-:W2:Y:S02]  /*12de0*/  LDL.LU R49, [R1+0x70] ;  /* 0x0000700001317983 */ /* 0x000ea40000300800 */
        /* <DEDUP_REMOVED lines=14> */
[-C--:B------:R-:W-:Y:S01]  /*12ed0*/  @!P5 IADD3 R2, P2, R0, R3.reuse, RZ ;  /* 0x000000030002d210 */ /* 0x080fe20007f5e0ff */
[----:B------:R-:W-:Y:S01]  /*12ee0*/  @!P3 IMAD R4, R5, R4, RZ ;  /* 0x000000040504b224 */ /* 0x000fe200078e02ff */
[----:B------:R-:W-:Y:S02]  /*12ef0*/  @!P4 IADD3 R5, P1, R6, R3, RZ ;  /* 0x000000030605c210 */ /* 0x000fe40007f3e0ff */
[-C--:B------:R-:W-:Y:S02]  /*12f00*/  @!P6 LEA.HI.X.SX32 R11, R8, R7.reuse, 0x1, P0 ;  /* 0x00000007080be211 */ /* 0x080fe400000f0eff */
[----:B------:R-:W-:Y:S01]  /*12f10*/  @!P5 LEA.HI.X.SX32 R0, R0, R7, 0x1, P2 ;  /* 0x000000070000d211 */ /* 0x000fe200010f0eff */
[----:B------:R-:W3:Y:S01]  /*12f20*/  @!P4 LDC.64 R20, c[0x0][0x2b0] ;  /* 0x0000ac00ff14cb82 */ /* 0x000ee20000000a00 */
[----:B------:R-:W-:-:S04]  /*12f30*/  @!P3 IADD3 R3, P0, R4, R3, RZ ;  /* 0x000000030403b210 */ /* 0x000fc80007f1e0ff */
[----:B------:R-:W-:-:S03]  /*12f40*/  @!P3 LEA.HI.X.SX32 R10, R4, R7, 0x1, P0 ;  /* 0x00000007040ab211 */ /* 0x000fc600000f0eff */
[----:B------:R-:W4:Y:S01]  /*12f50*/  @!P3 LDC.64 R22, c[0x0][0x2b0] ;  /* 0x0000ac00ff16bb82 */ /* 0x000f220000000a00 */
[C---:B-1----:R-:W-:Y:S02]  /*12f60*/  @!P6 LEA R8, P2, R9.reuse, R12, 0x2 ;  /* 0x0000000c0908e211 */ /* 0x042fe400078410ff */
        /* <DEDUP_REMOVED lines=12> */
.L_x_1369:
[----:B------:R-:W-:Y:S05]  /*13030*/  BSYNC B0 ;  /* 0x0000000000007941 */ /* 0x000fea0003800000 */
.L_x_1368:
        /* <DEDUP_REMOVED lines=8> */
[----:B------:R1:W5:Y:S01]  /*130c0*/  LDL.64 R14, [R1] ;  /* 0x00000000010e7983 */ /* 0x0003620000100a00 */
        /* <DEDUP_REMOVED lines=28> */
.L_x_1371:
[----:B------:R-:W-:Y:S05]  /*13290*/  BSYNC B0 ;  /* 0x0000000000007941 */ /* 0x000fea0003800000 */
.L_x_1370:
        /* <DEDUP_REMOVED lines=20> */
.L_x_1373:
[----:B------:R-:W-:Y:S05]  /*133e0*/  BSYNC B0 ;  /* 0x0000000000007941 */ /* 0x000fea0003800000 */
.L_x_1372:
        /* <DEDUP_REMOVED lines=16> */
.L_x_1375:
[----:B------:R-:W-:Y:S05]  /*134f0*/  BSYNC B0 ;  /* 0x0000000000007941 */ /* 0x000fea0003800000 */
.L_x_1374:
        /* <DEDUP_REMOVED lines=16> */
.L_x_1377:
[----:B------:R-:W-:Y:S05]  /*13600*/  BSYNC B0 ;  /* 0x0000000000007941 */ /* 0x000fea0003800000 */
.L_x_1376:
        /* <DEDUP_REMOVED lines=16> */
.L_x_1379:
[----:B------:R-:W-:Y:S05]  /*13710*/  BSYNC B0 ;  /* 0x0000000000007941 */ /* 0x000fea0003800000 */
.L_x_1378:
        /* <DEDUP_REMOVED lines=16> */
.L_x_1381:
[----:B------:R-:W-:Y:S05]  /*13820*/  BSYNC B0 ;  /* 0x0000000000007941 */ /* 0x000fea0003800000 */
.L_x_1380:
        /* <DEDUP_REMOVED lines=16> */
.L_x_1383:
[----:B------:R-:W-:Y:S05]  /*13930*/  BSYNC B0 ;  /* 0x0000000000007941 */ /* 0x000fea0003800000 */
.L_x_1382:
        /* <DEDUP_REMOVED lines=15> */
.L_x_1316:
[----:B------:R-:W3:Y:S01]  /*13a30*/  LDL.LU R18, [R1+0x3c] ;  /* 0x00003c0001127983 */ /* 0x000ee20000300800 */
[----:B------:R-:W1:Y:S01]  /*13a40*/  LDC.U8 R0, c[0x0][0x3d9] ;  /* 0x0000f640ff007b82 */ /* 0x000e620000000000 */
[----:B------:R-:W-:Y:S01]  /*13a50*/  SHF.R.S32.HI R17, RZ, 0x1f, R148 ;  /* 0x0000001fff117819 */ /* 0x000fe20000011494 */
[----:B------:R-:W-:Y:S01]  /*13a60*/  ULDC.64 UR4, c[0x0][0x2a0] ;  /* 0x0000a80000047ab9 */ /* 0x000fe20000000a00 */
[----:B------:R-:W-:Y:S01]  /*13a70*/  ULDC UR6, c[0x0][0x2d0] ;  /* 0x0000b40000067ab9 */ /* 0x000fe20000000800 */
        /* <DEDUP_REMOVED lines=32> */
[----:B------:R-:W-:Y:S02]  /*13c80*/  @!P1 IMAD.MOV.U32 R6, RZ, RZ, R7 ;  /* 0x000000ffff069224 */ /* 0x000fe400078e0007 */
[----:B------:R-:W-:Y:S01]  /*13c90*/  @P3 IMAD.MOV.U32 R8, RZ, RZ, R2 ;  /* 0x000000ffff083224 */ /* 0x000fe200078e0002 */
[----:B------:R-:W-:Y:S01]  /*13ca0*/  CS2R R2, SRZ ;  /* 0x0000000000027805 */ /* 0x000fe2000001ff00 */
[----:B------:R-:W-:Y:S01]  /*13cb0*/  @!P3 IMAD.IADD R9, R5, 0x1, R12 ;  /* 0x000000010509b824 */ /* 0x000fe200078e020c */
[----:B------:R-:W-:Y:S01]  /*13cc0*/  SHF.R.S32.HI R5, RZ, 0x1f, R20 ;  /* 0x0000001fff057819 */ /* 0x000fe20000011414 */
[----:B------:R-:W-:Y:S01]  /*13cd0*/  @!P3 IMAD.MOV.U32 R8, RZ, RZ, R4 ;  /* 0x000000ffff08b224 */ /* 0x000fe200078e0004 */
[----:B------:R1:W-:Y:S01]  /*13ce0*/  @!P0 STL [R1+0x3c], R18 ;  /* 0x00003c1201008387 */ /* 0x0003e20000100800 */
[--C-:B------:R-:W-:Y:S01]  /*13cf0*/  @!P2 IMAD.MOV.U32 R2, RZ, RZ, R18.reuse ;  /* 0x000000ffff02a224 */ /* 0x100fe200078e0012 */
[----:B------:R-:W-:Y:S01]  /*13d00*/  @!P2 SHF.R.S32.HI R3, RZ, 0x1f, R18 ;  /* 0x0000001fff03a819 */ /* 0x000fe20000011412 */
[----:B------:R-:W-:-:S02]  /*13d10*/  IMAD R6, R20, R6, R0 ;  /* 0x0000000614067224 */ /* 0x000fc400078e0200 */
[----:B-----5:R-:W-:Y:S02]  /*13d20*/  IMAD R4, R150, R16, RZ ;  /* 0x0000001096047224 */ /* 0x020fe400078e02ff */
[----:B------:R-:W-:Y:S02]  /*13d30*/  IMAD.SHL.U32 R0, R15, 0x8, RZ ;  /* 0x000000080f007824 */ /* 0x000fe400078e00ff */
[----:B------:R-:W-:Y:S01]  /*13d40*/  IMAD R7, R5, UR4, RZ ;  /* 0x0000000405077c24 */ /* 0x000fe2000f8e02ff */
[----:B------:R-:W-:Y:S01]  /*13d50*/  SHF.R.S32.HI R5, RZ, 0x1f, R4 ;  /* 0x0000001fff057819 */ /* 0x000fe20000011404 */
[----:B------:R-:W-:Y:S01]  /*13d60*/  IMAD.IADD R14, R102, 0x1, -R150 ;  /* 0x00000001660e7824 */ /* 0x000fe200078e0a96 */
[C---:B------:R-:W-:Y:S02]  /*13d70*/  ISETP.GE.AND P0, PT, R0.reuse, UR6, PT ;  /* 0x0000000600007c0c */ /* 0x040fe4000bf06270 */
[----:B------:R-:W-:-:S04]  /*13d80*/  IADD3 R8, P1, R0, R8, RZ ;  /* 0x0000000800087210 */ /* 0x000fc80007f3e0ff */
[----:B------:R-:W-:-:S03]  /*13d90*/  LEA.HI.X.SX32 R9, R0, R9, 0x1, P1 ;  /* 0x0000000900097211 */ /* 0x000fc600008f0eff */
[----:B------:R-:W-:Y:S01]  /*13da0*/  IMAD.WIDE.U32 R8, R20, UR4, R8 ;  /* 0x0000000414087c25 */ /* 0x000fe2000f8e0008 */
[--C-:B-1----:R-:W-:Y:S02]  /*13db0*/  IADD3 R18, P3, P2, R4, R2, R6.reuse ;  /* 0x0000000204127210 */ /* 0x102fe40007a7e006 */
[----:B------:R-:W-:Y:S02]  /*13dc0*/  SHF.R.S32.HI R6, RZ, 0x1f, R6 ;  /* 0x0000001fff067819 */ /* 0x000fe40000011406 */
[----:B------:R-:W-:Y:S02]  /*13dd0*/  SHF.R.S32.HI R4, RZ, 0x3, R17 ;  /* 0x00000003ff047819 */ /* 0x000fe40000011411 */
[----:B------:R-:W-:Y:S01]  /*13de0*/  IADD3.X R17, R5, R3, R6, P3, P2 ;  /* 0x0000000305117210 */ /* 0x000fe20001fe4406 */
[----:B------:R-:W-:Y:S01]  /*13df0*/  IMAD R6, R20, UR5, R7 ;  /* 0x0000000514067c24 */ /* 0x000fe2000f8e0207 */
[CC--:B------:R-:W-:Y:S01]  /*13e00*/  ISETP.GE.OR P3, PT, R4.reuse, R14.reuse, P0 ;  /* 0x0000000e0400720c */ /* 0x0c0fe20000766670 */
[C---:B------:R-:W-:Y:S01]  /*13e10*/  VIADD R24, R4.reuse, 0x10 ;  /* 0x0000001004187836 */ /* 0x040fe20000000000 */
[--C-:B------:R-:W-:Y:S01]  /*13e20*/  SHF.R.S32.HI R5, RZ, 0x1f, R4.reuse ;  /* 0x0000001fff057819 */ /* 0x100fe20000011404 */
[C---:B------:R-:W-:Y:S01]  /*13e30*/  VIADD R26, R4.reuse, 0x20 ;  /* 0x00000020041a7836 */ /* 0x040fe20000000000 */
[CC--:B------:R-:W-:Y:S01]  /*13e40*/  ISETP.GE.AND P2, PT, R4.reuse, R14.reuse, PT ;  /* 0x0000000e0400720c */ /* 0x0c0fe20003f46270 */
[----:B------:R-:W-:Y:S01]  /*13e50*/  VIADD R27, R4, 0x30 ;  /* 0x00000030041b7836 */ /* 0x000fe20000000000 */
[-C--:B------:R-:W-:Y:S01]  /*13e60*/  ISETP.GE.AND P1, PT, R24, R14.reuse, PT ;  /* 0x0000000e1800720c */ /* 0x080fe20003f26270 */
[----:B------:R-:W-:Y:S01]  /*13e70*/  IMAD.WIDE R2, R19, 0x80, R4 ;  /* 0x0000008013027825 */ /* 0x000fe200078e0204 */
[----:B------:R-:W-:-:S02]  /*13e80*/  ISETP.GE.AND P6, PT, R26, R14, PT ;  /* 0x0000000e1a00720c */ /* 0x000fc40003fc6270 */
[-C--:B------:R-:W-:Y:S01]  /*13e90*/  ISETP.GE.AND P5, PT, R27, R14.reuse, PT ;  /* 0x0000000e1b00720c */ /* 0x080fe20003fa6270 */
[----:B------:R-:W-:Y:S01]  /*13ea0*/  IMAD.IADD R7, R6, 0x1, R9 ;  /* 0x0000000106077824 */ /* 0x000fe200078e0209 */
        /* <DEDUP_REMOVED lines=12> */
.L_x_1385:
[----:B------:R-:W-:Y:S05]  /*13f70*/  BSYNC B0 ;  /* 0x0000000000007941 */ /* 0x000fea0003800000 */
.L_x_1384:
        /* <DEDUP_REMOVED lines=16> */
.L_x_1387:
[----:B------:R-:W-:Y:S05]  /*14080*/  BSYNC B0 ;  /* 0x0000000000007941 */ /* 0x000fea0003800000 */
.L_x_1386:
        /* <DEDUP_REMOVED lines=17> */
.L_x_1389:
[----:B------:R-:W-:Y:S05]  /*141a0*/  BSYNC B0 ;  /* 0x0000000000007941 */ /* 0x000fea0003800000 */
.L_x_1388:
        /* <DEDUP_REMOVED lines=16> */
.L_x_1391:
[----:B------:R-:W-:Y:S05]  /*142b0*/  BSYNC B0 ;  /* 0x0000000000007941 */ /* 0x000fea0003800000 */
.L_x_1390:
        /* <DEDUP_REMOVED lines=19> */
.L_x_1393:
[----:B------:R-:W-:Y:S05]  /*143f0*/  BSYNC B0 ;  /* 0x0000000000007941 */ /* 0x000fea0003800000 */
.L_x_1392:
        /* <DEDUP_REMOVED lines=25> */
.L_x_1395:
[----:B------:R-:W-:Y:S05]  /*14590*/  BSYNC B0 ;  /* 0x0000000000007941 */ /* 0x000fea0003800000 */
.L_x_1394:
        /* <DEDUP_REMOVED lines=19> */
.L_x_1397:
[----:B------:R-:W-:Y:S05]  /*146d0*/  BSYNC B0 ;  /* 0x0000000000007941 */ /* 0x000fea0003800000 */
.L_x_1396:
        /* <DEDUP_REMOVED lines=16> */
.L_x_1399:
[----:B------:R-:W-:Y:S05]  /*147e0*/  BSYNC B0 ;  /* 0x0000000000007941 */ /* 0x000fea0003800000 */
.L_x_1398:
        /* <DEDUP_REMOVED lines=11> */
.L_x_1401:
[----:B------:R-:W-:Y:S05]  /*148a0*/  BSYNC B0 ;  /* 0x0000000000007941 */ /* 0x000fea0003800000 */
.L_x_1400:
        /* <DEDUP_REMOVED lines=11> */
.L_x_1403:
[----:B------:R-:W-:Y:S05]  /*14960*/  BSYNC B0 ;  /* 0x0000000000007941 */ /* 0x000fea0003800000 */
.L_x_1402:
        /* <DEDUP_REMOVED lines=10> */
.L_x_1405:
[----:B------:R-:W-:Y:S05]  /*14a10*/  BSYNC B0 ;  /* 0x0000000000007941 */ /* 0x000fea0003800000 */
.L_x_1404:
        /* <DEDUP_REMOVED lines=10> */
.L_x_1407:
[----:B------:R-:W-:Y:S05]  /*14ac0*/  BSYNC B0 ;  /* 0x0000000000007941 */ /* 0x000fea0003800000 */
.L_x_1406:
        /* <DEDUP_REMOVED lines=10> */
.L_x_1409:
[----:B------:R-:W-:Y:S05]  /*14b70*/  BSYNC B0 ;  /* 0x0000000000007941 */ /* 0x000fea0003800000 */
.L_x_1408:
        /* <DEDUP_REMOVED lines=10> */
.L_x_1411:
[----:B------:R-:W-:Y:S05]  /*14c20*/  BSYNC B0 ;  /* 0x0000000000007941 */ /* 0x000fea0003800000 */
.L_x_1410:
        /* <DEDUP_REMOVED lines=10> */
.L_x_1413:
[----:B------:R-:W-:Y:S05]  /*14cd0*/  BSYNC B0 ;  /* 0x0000000000007941 */ /* 0x000fea0003800000 */
.L_x_1412:
        /* <DEDUP_REMOVED lines=10> */
.L_x_1414:
        /* <DEDUP_REMOVED lines=16> */
.L_x_1432:


//--------------------- .nv.shared._ZN5flash16flash_fwd_kernelI23Flash_fwd_kernel_traitsILi64ELi128ELi128ELi4ELb0ELb0EN7cutlass10bfloat16_tE19Flash_kernel_traitsILi64ELi128ELi128ELi4ES3_EELb0ELb1ELb0ELb0ELb1ELb1ELb0ELb0EEEvNS_16Flash_fwd_paramsE --------------------------
	.section	.nv.shared._ZN5flash16flash_fwd_kernelI23Flash_fwd_kernel_traitsILi64ELi128ELi128ELi4ELb0ELb0EN7cutlass10bfloat16_tE19Flash_kernel_traitsILi64ELi128ELi128ELi4ES3_EELb0ELb1ELb0ELb0ELb1ELb1ELb0ELb0EEEvNS_16Flash_fwd_paramsE,"aw",@nobits
	.sectionflags	@""
	.align	16
	.zero		1024


//--------------------- .nv.shared.reserved.0     --------------------------
	.section	.nv.shared.reserved.0,"aw",@nobits
	.weak		__nv_reservedSMEM_offset_0_alias
	.size		__nv_reservedSMEM_offset_0_alias, 0, 0
	.other		__nv_reservedSMEM_offset_0_alias,@"STO_CUDA_RESERVED_SHARED STV_DEFAULT"
__nv_reservedSMEM_offset_0_alias:
	.zero		0


//--------------------- .nv.global                --------------------------
	.section	.nv.global,"aw",@nobits
.nv.global:
	.type		_ZN72_INTERNAL_63ed512b_36_flash_fwd_hdim64_bf16_causal_sm80_cu_9949e2e8_35654cute1_E,@object
	.size		_ZN72_INTERNAL_63ed512b_36_flash_fwd_hdim64_bf16_causal_sm80_cu_9949e2e8_35654cute1_E,(_ZN72_INTERNAL_63ed512b_36_flash_fwd_hdim64_bf16_causal_sm80_cu_9949e2e8_35654cuda3std3__45__cpo6cbeginE - _ZN72_INTERNAL_63ed512b_36_flash_fwd_hdim64_bf16_causal_sm80_cu_9949e2e8_35654cute1_E)
_ZN72_INTERNAL_63ed512b_36_flash_fwd_hdim64_bf16_causal_sm80_cu_9949e2e8_35654cute1_E:
	.zero		1
	.type		_ZN72_INTERNAL_63ed512b_36_flash_fwd_hdim64_bf16_causal_sm80_cu_9949e2e8_35654cuda3std3__45__cpo6cbeginE,@object
	.size		_ZN72_INTERNAL_63ed512b_36_flash_fwd_hdim64_bf16_causal_sm80_cu_9949e2e8_35654cuda3std3__45__cpo6cbeginE,(_ZN72_INTERNAL_63ed512b_36_flash_fwd_hdim64_bf16_causal_sm80_cu_9949e2e8_35654cuda3std3__48in_placeE - _ZN72_INTERNAL_63ed512b_36_flash_fwd_hdim64_bf16_causal_sm80_cu_9949e2e8_35654cuda3std3__45__cpo6cbeginE)
_ZN72_INTERNAL_63ed512b_36_flash_fwd_hdim64_bf16_causal_sm80_cu_9949e2e8_35654cuda3std3__45__cpo6cbeginE:
	.zero		1
	.type		_ZN72_INTERNAL_63ed512b_36_flash_fwd_hdim64_bf16_causal_sm80_cu_9949e2e8_35654cuda3std3__48in_placeE,@object
	.size		_ZN72_INTERNAL_63ed512b_36_flash_fwd_hdim64_bf16_causal_sm80_cu_9949e2e8_35654cuda3std3__48in_placeE,(_ZN72_INTERNAL_63ed512b_36_flash_fwd_hdim64_bf16_causal_sm80_cu_9949e2e8_35654cuda3std6ranges3__45__cpo9iter_moveE - _ZN72_INTERNAL_63ed512b_36_flash_fwd_hdim64_bf16_causal_sm80_cu_9949e2e8_35654cuda3std3__48in_placeE)
_ZN72_INTERNAL_63ed512b_36_flash_fwd_hdim64_bf16_causal_sm80_cu_9949e2e8_35654cuda3std3__48in_placeE:
	.zero		1
	.type		_ZN72_INTERNAL_63ed512b_36_flash_fwd_hdim64_bf16_causal_sm80_cu_9949e2e8_35654cuda3std6ranges3__45__cpo9iter_moveE,@object
	.size		_ZN72_INTERNAL_63ed512b_36_flash_fwd_hdim64_bf16_causal_sm80_cu_9949e2e8_35654cuda3std6ranges3__45__cpo9iter_moveE,(_ZN72_INTERNAL_63ed512b_36_flash_fwd_hdim64_bf16_causal_sm80_cu_9949e2e8_35654cuda3std3__45__cpo5beginE - _ZN72_INTERNAL_63ed512b_36_flash_fwd_hdim64_bf16_causal_sm80_cu_9949e2e8_35654cuda3std6ranges3__45__cpo9iter_moveE)
_ZN72_INTERNAL_63ed512b_36_flash_fwd_hdim64_bf16_causal_sm80_cu_9949e2e8_35654cuda3std6ranges3__45__cpo9iter_moveE:
	.zero		1
	.type		_ZN72_INTERNAL_63ed512b_36_flash_fwd_hdim64_bf16_causal_sm80_cu_9949e2e8_35654cuda3std3__45__cpo5beginE,@object
	.size		_ZN72_INTERNAL_63ed512b_36_flash_fwd_hdim64_bf16_causal_sm80_cu_9949e2e8_35654cuda3std3__45__cpo5beginE,(_ZN72_INTERNAL_63ed512b_36_flash_fwd_hdim64_bf16_causal_sm80_cu_9949e2e8_35654cuda3std3__474_GLOBAL__N__63ed512b_36_flash_fwd_hdim64_bf16_causal_sm80_cu_9949e2e8_35656ignoreE - _ZN72_INTERNAL_63ed512b_36_flash_fwd_hdim64_bf16_causal_sm80_cu_9949e2e8_35654cuda3std3__45__cpo5beginE)
_ZN72_INTERNAL_63ed512b_36_flash_fwd_hdim64_bf16_causal_sm80_cu_9949e2e8_35654cuda3std3__45__cpo5beginE:
	.zero		1
	.type		_ZN72_INTERNAL_63ed512b_36_flash_fwd_hdim64_bf16_causal_sm80_cu_9949e2e8_35654cuda3std3__474_GLOBAL__N__63ed512b_36_flash_fwd_hdim64_bf16_causal_sm80_cu_9949e2e8_35656ignoreE,@object
	.size		_ZN72_INTERNAL_63ed512b_36_flash_fwd_hdim64_bf16_causal_sm80_cu_9949e2e8_35654cuda3std3__474_GLOBAL__N__63ed512b_36_flash_fwd_hdim64_bf16_causal_sm80_cu_9949e2e8_35656ignoreE,(_ZN72_INTERNAL_63ed512b_36_flash_fwd_hdim64_bf16_causal_sm80_cu_9949e2e8_35654cute7productE - _ZN72_INTERNAL_63ed512b_36_flash_fwd_hdim64_bf16_causal_sm80_cu_9949e2e8_35654cuda3std3__474_GLOBAL__N__63ed512b_36_flash_fwd_hdim64_bf16_causal_sm80_cu_9949e2e8_35656ignoreE)
_ZN72_INTERNAL_63ed512b_36_flash_fwd_hdim64_bf16_causal_sm80_cu_9949e2e8_35654cuda3std3__474_GLOBAL__N__63ed512b_36_flash_fwd_hdim64_bf16_causal_sm80_cu_9949e2e8_35656ignoreE:
	.zero		1
	.type		_ZN72_INTERNAL_63ed512b_36_flash_fwd_hdim64_bf16_causal_sm80_cu_9949e2e8_35654cute7productE,@object
	.size		_ZN72_INTERNAL_63ed512b_36_flash_fwd_hdim64_bf16_causal_sm80_cu_9949e2e8_35654cute7productE,(_ZN72_INTERNAL_63ed512b_36_flash_fwd_hdim64_bf16_causal_sm80_cu_9949e2e8_35654cuda3std3__45__cpo3endE - _ZN72_INTERNAL_63ed512b_36_flash_fwd_hdim64_bf16_causal_sm80_cu_9949e2e8_35654cute7productE)
_ZN72_INTERNAL_63ed512b_36_flash_fwd_hdim64_bf16_causal_sm80_cu_9949e2e8_35654cute7productE:
	.zero		1
	.type		_ZN72_INTERNAL_63ed512b_36_flash_fwd_hdim64_bf16_causal_sm80_cu_9949e2e8_35654cuda3std3__45__cpo3endE,@object
	.size		_ZN72_INTERNAL_63ed512b_36_flash_fwd_hdim64_bf16_causal_sm80_cu_9949e2e8_35654cuda3std3__45__cpo3endE,(_ZN72_INTERNAL_63ed512b_36_flash_fwd_hdim64_bf16_causal_sm80_cu_9949e2e8_35654cuda3std3__419piecewise_constructE - _ZN72_INTERNAL_63ed512b_36_flash_fwd_hdim64_bf16_causal_sm80_cu_9949e2e8_35654cuda3std3__45__cpo3endE)
_ZN72_INTERNAL_63ed512b_36_flash_fwd_hdim64_bf16_causal_sm80_cu_9949e2e8_35654cuda3std3__45__cpo3endE:
	.zero		1
	.type		_ZN72_INTERNAL_63ed512b_36_flash_fwd_hdim64_bf16_causal_sm80_cu_9949e2e8_35654cuda3std3__419piecewise_constructE,@object
	.size		_ZN72_INTERNAL_63ed512b_36_flash_fwd_hdim64_bf16_causal_sm80_cu_9949e2e8_35654cuda3std3__419piecewise_constructE,(_ZN72_INTERNAL_63ed512b_36_flash_fwd_hdim64_bf16_causal_sm80_cu_9949e2e8_35654cuda3std3__45__cpo4cendE - _ZN72_INTERNAL_63ed512b_36_flash_fwd_hdim64_bf16_causal_sm80_cu_9949e2e8_35654cuda3std3__419piecewise_constructE)
_ZN72_INTERNAL_63ed512b_36_flash_fwd_hdim64_bf16_causal_sm80_cu_9949e2e8_35654cuda3std3__419piecewise_constructE:
	.zero		1
	.type		_ZN72_INTERNAL_63ed512b_36_flash_fwd_hdim64_bf16_causal_sm80_cu_9949e2e8_35654cuda3std3__45__cpo4cendE,@object
	.size		_ZN72_INTERNAL_63ed512b_36_flash_fwd_hdim64_bf16_causal_sm80_cu_9949e2e8_35654cuda3std3__45__cpo4cendE,(_ZN72_INTERNAL_63ed512b_36_flash_fwd_hdim64_bf16_causal_sm80_cu_9949e2e8_35654cuda3std6ranges3__45__cpo4swapE - _ZN72_INTERNAL_63ed512b_36_flash_fwd_hdim64_bf16_causal_sm80_cu_9949e2e8_35654cuda3std3__45__cpo4cendE)
_ZN72_INTERNAL_63ed512b_36_flash_fwd_hdim64_bf16_causal_sm80_cu_9949e2e8_35654cuda3std3__45__cpo4cendE:
	.zero		1
	.type		_ZN72_INTERNAL_63ed512b_36_flash_fwd_hdim64_bf16_causal_sm80_cu_9949e2e8_35654cuda3std6ranges3__45__cpo4swapE,@object
	.size		_ZN72_INTERNAL_63ed512b_36_flash_fwd_hdim64_bf16_causal_sm80_cu_9949e2e8_35654cuda3std6ranges3__45__cpo4swapE,(.L_7 - _ZN72_INTERNAL_63ed512b_36_flash_fwd_hdim64_bf16_causal_sm80_cu_9949e2e8_35654cuda3std6ranges3__45__cpo4swapE)
_ZN72_INTERNAL_63ed512b_36_flash_fwd_hdim64_bf16_causal_sm80_cu_9949e2e8_35654cuda3std6ranges3__45__cpo4swapE:
	.zero		1
.L_7:


//--------------------- .nv.shared._ZN5flash16flash_fwd_kernelI23Flash_fwd_kernel_traitsILi64ELi128ELi128ELi4ELb0ELb0EN7cutlass10bfloat16_tE19Flash_kernel_traitsILi64ELi128ELi128ELi4ES3_EELb0ELb1ELb0ELb0ELb1ELb1ELb1ELb0EEEvNS_16Flash_fwd_paramsE --------------------------
	.section	.nv.shared._ZN5flash16flash_fwd_kernelI23Flash_fwd_kernel_traitsILi64ELi128ELi128ELi4ELb0ELb0EN7cutlass10bfloat16_tE19Flash_kernel_traitsILi64ELi128ELi128ELi4ES3_EELb0ELb1ELb0ELb0ELb1ELb1ELb1ELb0EEEvNS_16Flash_fwd_paramsE,"aw",@nobits
	.sectionflags	@""
	.align	16
	.zero		1024


//--------------------- .nv.shared._ZN5flash16flash_fwd_kernelI23Flash_fwd_kernel_traitsILi64ELi128ELi128ELi4ELb0ELb0EN7cutlass10bfloat16_tE19Flash_kernel_traitsILi64ELi128ELi128ELi4ES3_EELb0ELb1ELb0ELb0ELb0ELb1ELb0ELb0EEEvNS_16Flash_fwd_paramsE --------------------------
	.section	.nv.shared._ZN5flash16flash_fwd_kernelI23Flash_fwd_kernel_traitsILi64ELi128ELi128ELi4ELb0ELb0EN7cutlass10bfloat16_tE19Flash_kernel_traitsILi64ELi128ELi128ELi4ES3_EELb0ELb1ELb0ELb0ELb0ELb1ELb0ELb0EEEvNS_16Flash_fwd_paramsE,"aw",@nobits
	.sectionflags	@""
	.align	16
	.zero		1024


//--------------------- .nv.shared._ZN5flash16flash_fwd_kernelI23Flash_fwd_kernel_traitsILi64ELi128ELi128ELi4ELb0ELb0EN7cutlass10bfloat16_tE19Flash_kernel_traitsILi64ELi128ELi128ELi4ES3_EELb0ELb1ELb0ELb0ELb0ELb1ELb1ELb0EEEvNS_16Flash_fwd_paramsE --------------------------
	.section	.nv.shared._ZN5flash16flash_fwd_kernelI23Flash_fwd_kernel_traitsILi64ELi128ELi128ELi4ELb0ELb0EN7cutlass10bfloat16_tE19Flash_kernel_traitsILi64ELi128ELi128ELi4ES3_EELb0ELb1ELb0ELb0ELb0ELb1ELb1ELb0EEEvNS_16Flash_fwd_paramsE,"aw",@nobits
	.sectionflags	@""
	.align	16
	.zero		1024


//--------------------- .nv.shared._ZN5flash16flash_fwd_kernelI23Flash_fwd_kernel_traitsILi64ELi128ELi128ELi4ELb0ELb0EN7cutlass10bfloat16_tE19Flash_kernel_traitsILi64ELi128ELi128ELi4ES3_EELb0ELb1ELb0ELb0ELb0ELb0ELb0ELb0EEEvNS_16Flash_fwd_paramsE --------------------------
	.section	.nv.shared._ZN5flash16flash_fwd_kernelI23Flash_fwd_kernel_traitsILi64ELi128ELi128ELi4ELb0ELb0EN7cutlass10bfloat16_tE19Flash_kernel_traitsILi64ELi128ELi128ELi4ES3_EELb0ELb1ELb0ELb0ELb0ELb0ELb0ELb0EEEvNS_16Flash_fwd_paramsE,"aw",@nobits
	.sectionflags	@""
	.align	16
	.zero		1024


//--------------------- .nv.shared._ZN5flash16flash_fwd_kernelI23Flash_fwd_kernel_traitsILi64ELi128ELi128ELi4ELb0ELb0EN7cutlass10bfloat16_tE19Flash_kernel_traitsILi64ELi128ELi128ELi4ES3_EELb0ELb1ELb0ELb0ELb0ELb0ELb1ELb0EEEvNS_16Flash_fwd_paramsE --------------------------
	.section	.nv.shared._ZN5flash16flash_fwd_kernelI23Flash_fwd_kernel_traitsILi64ELi128ELi128ELi4ELb0ELb0EN7cutlass10bfloat16_tE19Flash_kernel_traitsILi64ELi128ELi128ELi4ES3_EELb0ELb1ELb0ELb0ELb0ELb0ELb1ELb0EEEvNS_16Flash_fwd_paramsE,"aw",@nobits
	.sectionflags	@""
	.align	16
	.zero		1024


//--------------------- .nv.shared._ZN5flash16flash_fwd_kernelI23Flash_fwd_kernel_traitsILi64ELi128ELi128ELi4ELb0ELb0EN7cutlass10bfloat16_tE19Flash_kernel_traitsILi64ELi128ELi128ELi4ES3_EELb0ELb1ELb0ELb1ELb0ELb0ELb0ELb0EEEvNS_16Flash_fwd_paramsE --------------------------
	.section	.nv.shared._ZN5flash16flash_fwd_kernelI23Flash_fwd_kernel_traitsILi64ELi128ELi128ELi4ELb0ELb0EN7cutlass10bfloat16_tE19Flash_kernel_traitsILi64ELi128ELi128ELi4ES3_EELb0ELb1ELb0ELb1ELb0ELb0ELb0ELb0EEEvNS_16Flash_fwd_paramsE,"aw",@nobits
	.sectionflags	@""
	.align	16
	.zero		1024


//--------------------- .nv.shared._ZN5flash16flash_fwd_kernelI23Flash_fwd_kernel_traitsILi64ELi128ELi128ELi4ELb0ELb0EN7cutlass10bfloat16_tE19Flash_kernel_traitsILi64ELi128ELi128ELi4ES3_EELb0ELb1ELb0ELb1ELb0ELb0ELb1ELb0EEEvNS_16Flash_fwd_paramsE --------------------------
	.section	.nv.shared._ZN5flash16flash_fwd_kernelI23Flash_fwd_kernel_traitsILi64ELi128ELi128ELi4ELb0ELb0EN7cutlass10bfloat16_tE19Flash_kernel_traitsILi64ELi128ELi128ELi4ES3_EELb0ELb1ELb0ELb1ELb0ELb0ELb1ELb0EEEvNS_16Flash_fwd_paramsE,"aw",@nobits
	.sectionflags	@""
	.align	16
	.zero		1024


//--------------------- .nv.shared._ZN5flash16flash_fwd_kernelI23Flash_fwd_kernel_traitsILi64ELi128ELi64ELi4ELb0ELb0EN7cutlass10bfloat16_tE19Flash_kernel_traitsILi64ELi128ELi64ELi4ES3_EELb1ELb1ELb0ELb0ELb0ELb0ELb0ELb0EEEvNS_16Flash_fwd_paramsE --------------------------
	.section	.nv.shared._ZN5flash16flash_fwd_kernelI23Flash_fwd_kernel_traitsILi64ELi128ELi64ELi4ELb0ELb0EN7cutlass10bfloat16_tE19Flash_kernel_traitsILi64ELi128ELi64ELi4ES3_EELb1ELb1ELb0ELb0ELb0ELb0ELb0ELb0EEEvNS_16Flash_fwd_paramsE,"aw",@nobits
	.sectionflags	@""
	.align	16
	.zero		1024


//--------------------- .nv.shared._ZN5flash16flash_fwd_kernelI23Flash_fwd_kernel_traitsILi64ELi128ELi64ELi4ELb0ELb0EN7cutlass10bfloat16_tE19Flash_kernel_traitsILi64ELi128ELi64ELi4ES3_EELb1ELb1ELb0ELb0ELb1ELb1ELb0ELb0EEEvNS_16Flash_fwd_paramsE --------------------------
	.section	.nv.shared._ZN5flash16flash_fwd_kernelI23Flash_fwd_kernel_traitsILi64ELi128ELi64ELi4ELb0ELb0EN7cutlass10bfloat16_tE19Flash_kernel_traitsILi64ELi128ELi64ELi4ES3_EELb1ELb1ELb0ELb0ELb1ELb1ELb0ELb0EEEvNS_16Flash_fwd_paramsE,"aw",@nobits
	.sectionflags	@""
	.align	16
	.zero		1024


//--------------------- .nv.shared._ZN5flash16flash_fwd_kernelI23Flash_fwd_kernel_traitsILi64ELi128ELi64ELi4ELb0ELb0EN7cutlass10bfloat16_tE19Flash_kernel_traitsILi64ELi128ELi64ELi4ES3_EELb0ELb1ELb0ELb0ELb1ELb1ELb1ELb0EEEvNS_16Flash_fwd_paramsE --------------------------
	.section	.nv.shared._ZN5flash16flash_fwd_kernelI23Flash_fwd_kernel_traitsILi64ELi128ELi64ELi4ELb0ELb0EN7cutlass10bfloat16_tE19Flash_kernel_traitsILi64ELi128ELi64ELi4ES3_EELb0ELb1ELb0ELb0ELb1ELb1ELb1ELb0EEEvNS_16Flash_fwd_paramsE,"aw",@nobits
	.sectionflags	@""
	.align	16
	.zero		1024


//--------------------- .nv.shared._ZN5flash16flash_fwd_kernelI23Flash_fwd_kernel_traitsILi64ELi128ELi64ELi4ELb0ELb0EN7cutlass10bfloat16_tE19Flash_kernel_traitsILi64ELi128ELi64ELi4ES3_EELb1ELb1ELb0ELb0ELb0ELb1ELb0ELb0EEEvNS_16Flash_fwd_paramsE --------------------------
	.section	.nv.shared._ZN5flash16flash_fwd_kernelI23Flash_fwd_kernel_traitsILi64ELi128ELi64ELi4ELb0ELb0EN7cutlass10bfloat16_tE19Flash_kernel_traitsILi64ELi128ELi64ELi4ES3_EELb1ELb1ELb0ELb0ELb0ELb1ELb0ELb0EEEvNS_16Flash_fwd_paramsE,"aw",@nobits
	.sectionflags	@""
	.align	16
	.zero		1024


//--------------------- .nv.shared._ZN5flash16flash_fwd_kernelI23Flash_fwd_kernel_traitsILi64ELi128ELi64ELi4ELb0ELb0EN7cutlass10bfloat16_tE19Flash_kernel_traitsILi64ELi128ELi64ELi4ES3_EELb0ELb1ELb0ELb0ELb0ELb1ELb1ELb0EEEvNS_16Flash_fwd_paramsE --------------------------
	.section	.nv.shared._ZN5flash16flash_fwd_kernelI23Flash_fwd_kernel_traitsILi64ELi128ELi64ELi4ELb0ELb0EN7cutlass10bfloat16_tE19Flash_kernel_traitsILi64ELi128ELi64ELi4ES3_EELb0ELb1ELb0ELb0ELb0ELb1ELb1ELb0EEEvNS_16Flash_fwd_paramsE,"aw",@nobits
	.sectionflags	@""
	.align	16
	.zero		1024


//--------------------- .nv.shared._ZN5flash16flash_fwd_kernelI23Flash_fwd_kernel_traitsILi64ELi128ELi64ELi4ELb0ELb0EN7cutlass10bfloat16_tE19Flash_kernel_traitsILi64ELi128ELi64ELi4ES3_EELb1ELb1ELb0ELb1ELb0ELb0ELb0ELb0EEEvNS_16Flash_fwd_paramsE --------------------------
	.section	.nv.shared._ZN5flash16flash_fwd_kernelI23Flash_fwd_kernel_traitsILi64ELi128ELi64ELi4ELb0ELb0EN7cutlass10bfloat16_tE19Flash_kernel_traitsILi64ELi128ELi64ELi4ES3_EELb1ELb1ELb0ELb1ELb0ELb0ELb0ELb0EEEvNS_16Flash_fwd_paramsE,"aw",@nobits
	.sectionflags	@""
	.align	16
	.zero		1024


//--------------------- .nv.shared._ZN5flash16flash_fwd_kernelI23Flash_fwd_kernel_traitsILi64ELi128ELi64ELi4ELb0ELb0EN7cutlass10bfloat16_tE19Flash_kernel_traitsILi64ELi128ELi64ELi4ES3_EELb1ELb1ELb0ELb0ELb0ELb0ELb0ELb1EEEvNS_16Flash_fwd_paramsE --------------------------
	.section	.nv.shared._ZN5flash16flash_fwd_kernelI23Flash_fwd_kernel_traitsILi64ELi128ELi64ELi4ELb0ELb0EN7cutlass10bfloat16_tE19Flash_kernel_traitsILi64ELi128ELi64ELi4ES3_EELb1ELb1ELb0ELb0ELb0ELb0ELb0ELb1EEEvNS_16Flash_fwd_paramsE,"aw",@nobits
	.sectionflags	@""
	.align	16
	.zero		1024


//--------------------- .nv.shared._ZN5flash16flash_fwd_kernelI23Flash_fwd_kernel_traitsILi64ELi128ELi64ELi4ELb0ELb0EN7cutlass10bfloat16_tE19Flash_kernel_traitsILi64ELi128ELi64ELi4ES3_EELb0ELb1ELb0ELb0ELb0ELb0ELb1ELb0EEEvNS_16Flash_fwd_paramsE --------------------------
	.section	.nv.shared._ZN5flash16flash_fwd_kernelI23Flash_fwd_kernel_traitsILi64ELi128ELi64ELi4ELb0ELb0EN7cutlass10bfloat16_tE19Flash_kernel_traitsILi64ELi128ELi64ELi4ES3_EELb0ELb1ELb0ELb0ELb0ELb0ELb1ELb0EEEvNS_16Flash_fwd_paramsE,"aw",@nobits
	.sectionflags	@""
	.align	16
	.zero		1024


//--------------------- .nv.shared._ZN5flash16flash_fwd_kernelI23Flash_fwd_kernel_traitsILi64ELi128ELi64ELi4ELb0ELb0EN7cutlass10bfloat16_tE19Flash_kernel_traitsILi64ELi128ELi64ELi4ES3_EELb1ELb1ELb0ELb1ELb0ELb0ELb0ELb1EEEvNS_16Flash_fwd_paramsE --------------------------
	.section	.nv.shared._ZN5flash16flash_fwd_kernelI23Flash_fwd_kernel_traitsILi64ELi128ELi64ELi4ELb0ELb0EN7cutlass10bfloat16_tE19Flash_kernel_traitsILi64ELi128ELi64ELi4ES3_EELb1ELb1ELb0ELb1ELb0ELb0ELb0ELb1EEEvNS_16Flash_fwd_paramsE,"aw",@nobits
	.sectionflags	@""
	.align	16
	.zero		1024


//--------------------- .nv.shared._ZN5flash16flash_fwd_kernelI23Flash_fwd_kernel_traitsILi64ELi128ELi64ELi4ELb0ELb0EN7cutlass10bfloat16_tE19Flash_kernel_traitsILi64ELi128ELi64ELi4ES3_EELb0ELb1ELb0ELb1ELb0ELb0ELb1ELb0EEEvNS_16Flash_fwd_paramsE --------------------------
	.section	.nv.shared._ZN5flash16flash_fwd_kernelI23Flash_fwd_kernel_traitsILi64ELi128ELi64ELi4ELb0ELb0EN7cutlass10bfloat16_tE19Flash_kernel_traitsILi64ELi128ELi64ELi4ES3_EELb0ELb1ELb0ELb1ELb0ELb0ELb1ELb0EEEvNS_16Flash_fwd_paramsE,"aw",@nobits
	.sectionflags	@""
	.align	16
	.zero		1024


//--------------------- .nv.constant0._ZN5flash16flash_fwd_kernelI23Flash_fwd_kernel_traitsILi64ELi128ELi128ELi4ELb0ELb0EN7cutlass10bfloat16_tE19Flash_kernel_traitsILi64ELi128ELi128ELi4ES3_EELb0ELb1ELb0ELb0ELb1ELb1ELb0ELb0EEEvNS_16Flash_fwd_paramsE --------------------------
	.section	.nv.constant0._ZN5flash16flash_fwd_kernelI23Flash_fwd_kernel_traitsILi64ELi128ELi128ELi4ELb0ELb0EN7cutlass10bfloat16_tE19Flash_kernel_traitsILi64ELi128ELi128ELi4ES3_EELb0ELb1ELb0ELb0ELb1ELb1ELb0ELb0EEEvNS_16Flash_fwd_paramsE,"a",@progbits
	.sectionflags	@""
	.align	4
.nv.constant0._ZN5flash16flash_fwd_kernelI23Flash_fwd_kernel_traitsILi64ELi128ELi128ELi4ELb0ELb0EN7cutlass10bfloat16_tE19Flash_kernel_traitsILi64ELi128ELi128ELi4ES3_EELb0ELb1ELb0ELb0ELb1ELb1ELb0ELb0EEEvNS_16Flash_fwd_paramsE:
	.zero		992


//--------------------- .nv.constant0._ZN5flash16flash_fwd_kernelI23Flash_fwd_kernel_traitsILi64ELi128ELi128ELi4ELb0ELb0EN7cutlass10bfloat16_tE19Flash_kernel_traitsILi64ELi128ELi128ELi4ES3_EELb0ELb1ELb0ELb0ELb1ELb1ELb1ELb0EEEvNS_16Flash_fwd_paramsE --------------------------
	.section	.nv.constant0._ZN5flash16flash_fwd_kernelI23Flash_fwd_kernel_traitsILi64ELi128ELi128ELi4ELb0ELb0EN7cutlass10bfloat16_tE19Flash_kernel_traitsILi64ELi128ELi128ELi4ES3_EELb0ELb1ELb0ELb0ELb1ELb1ELb1ELb0EEEvNS_16Flash_fwd_paramsE,"a",@progbits
	.sectionflags	@""
	.align	4
.nv.constant0._ZN5flash16flash_fwd_kernelI23Flash_fwd_kernel_traitsILi64ELi128ELi128ELi4ELb0ELb0EN7cutlass10bfloat16_tE19Flash_kernel_traitsILi64ELi128ELi128ELi4ES3_EELb0ELb1ELb0ELb0ELb1ELb1ELb1ELb0EEEvNS_16Flash_fwd_paramsE:
	.zero		992


//--------------------- .nv.constant0._ZN5flash16flash_fwd_kernelI23Flash_fwd_kernel_traitsILi64ELi128ELi128ELi4ELb0ELb0EN7cutlass10bfloat16_tE19Flash_kernel_traitsILi64ELi128ELi128ELi4ES3_EELb0ELb1ELb0ELb0ELb0ELb1ELb0ELb0EEEvNS_16Flash_fwd_paramsE --------------------------
	.section	.nv.constant0._ZN5flash16flash_fwd_kernelI23Flash_fwd_kernel_traitsILi64ELi128ELi128ELi4ELb0ELb0EN7cutlass10bfloat16_tE19Flash_kernel_traitsILi64ELi128ELi128ELi4ES3_EELb0ELb1ELb0ELb0ELb0ELb1ELb0ELb0EEEvNS_16Flash_fwd_paramsE,"a",@progbits
	.sectionflags	@""
	.align	4
.nv.constant0._ZN5flash16flash_fwd_kernelI23Flash_fwd_kernel_traitsILi64ELi128ELi128ELi4ELb0ELb0EN7cutlass10bfloat16_tE19Flash_kernel_traitsILi64ELi128ELi128ELi4ES3_EELb0ELb1ELb0ELb0ELb0ELb1ELb0ELb0EEEvNS_16Flash_fwd_paramsE:
	.zero		992


//--------------------- .nv.constant0._ZN5flash16flash_fwd_kernelI23Flash_fwd_kernel_traitsILi64ELi128ELi128ELi4ELb0ELb0EN7cutlass10bfloat16_tE19Flash_kernel_traitsILi64ELi128ELi128ELi4ES3_EELb0ELb1ELb0ELb0ELb0ELb1ELb1ELb0EEEvNS_16Flash_fwd_paramsE --------------------------
	.section	.nv.constant0._ZN5flash16flash_fwd_kernelI23Flash_fwd_kernel_traitsILi64ELi128ELi128ELi4ELb0ELb0EN7cutlass10bfloat16_tE19Flash_kernel_traitsILi64ELi128ELi128ELi4ES3_EELb0ELb1ELb0ELb0ELb0ELb1ELb1ELb0EEEvNS_16Flash_fwd_paramsE,"a",@progbits
	.sectionflags	@""
	.align	4
.nv.constant0._ZN5flash16flash_fwd_kernelI23Flash_fwd_kernel_traitsILi64ELi128ELi128ELi4ELb0ELb0EN7cutlass10bfloat16_tE19Flash_kernel_traitsILi64ELi128ELi128ELi4ES3_EELb0ELb1ELb0ELb0ELb0ELb1ELb1ELb0EEEvNS_16Flash_fwd_paramsE:
	.zero		992


//--------------------- .nv.constant0._ZN5flash16flash_fwd_kernelI23Flash_fwd_kernel_traitsILi64ELi128ELi128ELi4ELb0ELb0EN7cutlass10bfloat16_tE19Flash_kernel_traitsILi64ELi128ELi128ELi4ES3_EELb0ELb1ELb0ELb0ELb0ELb0ELb0ELb0EEEvNS_16Flash_fwd_paramsE --------------------------
	.section	.nv.constant0._ZN5flash16flash_fwd_kernelI23Flash_fwd_kernel_traitsILi64ELi128ELi128ELi4ELb0ELb0EN7cutlass10bfloat16_tE19Flash_kernel_traitsILi64ELi128ELi128ELi4ES3_EELb0ELb1ELb0ELb0ELb0ELb0ELb0ELb0EEEvNS_16Flash_fwd_paramsE,"a",@progbits
	.sectionflags	@""
	.align	4
.nv.constant0._ZN5flash16flash_fwd_kernelI23Flash_fwd_kernel_traitsILi64ELi128ELi128ELi4ELb0ELb0EN7cutlass10bfloat16_tE19Flash_kernel_traitsILi64ELi128ELi128ELi4ES3_EELb0ELb1ELb0ELb0ELb0ELb0ELb0ELb0EEEvNS_16Flash_fwd_paramsE:
	.zero		992


//--------------------- .nv.constant0._ZN5flash16flash_fwd_kernelI23Flash_fwd_kernel_traitsILi64ELi128ELi128ELi4ELb0ELb0EN7cutlass10bfloat16_tE19Flash_kernel_traitsILi64ELi128ELi128ELi4ES3_EELb0ELb1ELb0ELb0ELb0ELb0ELb1ELb0EEEvNS_16Flash_fwd_paramsE --------------------------
	.section	.nv.constant0._ZN5flash16flash_fwd_kernelI23Flash_fwd_kernel_traitsILi64ELi128ELi128ELi4ELb0ELb0EN7cutlass10bfloat16_tE19Flash_kernel_traitsILi64ELi128ELi128ELi4ES3_EELb0ELb1ELb0ELb0ELb0ELb0ELb1ELb0EEEvNS_16Flash_fwd_paramsE,"a",@progbits
	.sectionflags	@""
	.align	4
.nv.constant0._ZN5flash16flash_fwd_kernelI23Flash_fwd_kernel_traitsILi64ELi128ELi128ELi4ELb0ELb0EN7cutlass10bfloat16_tE19Flash_kernel_traitsILi64ELi128ELi128ELi4ES3_EELb0ELb1ELb0ELb0ELb0ELb0ELb1ELb0EEEvNS_16Flash_fwd_paramsE:
	.zero		992


//--------------------- .nv.constant0._ZN5flash16flash_fwd_kernelI23Flash_fwd_kernel_traitsILi64ELi128ELi128ELi4ELb0ELb0EN7cutlass10bfloat16_tE19Flash_kernel_traitsILi64ELi128ELi128ELi4ES3_EELb0ELb1ELb0ELb1ELb0ELb0ELb0ELb0EEEvNS_16Flash_fwd_paramsE --------------------------
	.section	.nv.constant0._ZN5flash16flash_fwd_kernelI23Flash_fwd_kernel_traitsILi64ELi128ELi128ELi4ELb0ELb0EN7cutlass10bfloat16_tE19Flash_kernel_traitsILi64ELi128ELi128ELi4ES3_EELb0ELb1ELb0ELb1ELb0ELb0ELb0ELb0EEEvNS_16Flash_fwd_paramsE,"a",@progbits
	.sectionflags	@""
	.align	4
.nv.constant0._ZN5flash16flash_fwd_kernelI23Flash_fwd_kernel_traitsILi64ELi128ELi128ELi4ELb0ELb0EN7cutlass10bfloat16_tE19Flash_kernel_traitsILi64ELi128ELi128ELi4ES3_EELb0ELb1ELb0ELb1ELb0ELb0ELb0ELb0EEEvNS_16Flash_fwd_paramsE:
	.zero		992


//--------------------- .nv.constant0._ZN5flash16flash_fwd_kernelI23Flash_fwd_kernel_traitsILi64ELi128ELi128ELi4ELb0ELb0EN7cutlass10bfloat16_tE19Flash_kernel_traitsILi64ELi128ELi128ELi4ES3_EELb0ELb1ELb0ELb1ELb0ELb0ELb1ELb0EEEvNS_16Flash_fwd_paramsE --------------------------
	.section	.nv.constant0._ZN5flash16flash_fwd_kernelI23Flash_fwd_kernel_traitsILi64ELi128ELi128ELi4ELb0ELb0EN7cutlass10bfloat16_tE19Flash_kernel_traitsILi64ELi128ELi128ELi4ES3_EELb0ELb1ELb0ELb1ELb0ELb0ELb1ELb0EEEvNS_16Flash_fwd_paramsE,"a",@progbits
	.sectionflags	@""
	.align	4
.nv.constant0._ZN5flash16flash_fwd_kernelI23Flash_fwd_kernel_traitsILi64ELi128ELi128ELi4ELb0ELb0EN7cutlass10bfloat16_tE19Flash_kernel_traitsILi64ELi128ELi128ELi4ES3_EELb0ELb1ELb0ELb1ELb0ELb0ELb1ELb0EEEvNS_16Flash_fwd_paramsE:
	.zero		992


//--------------------- .nv.constant0._ZN5flash16flash_fwd_kernelI23Flash_fwd_kernel_traitsILi64ELi128ELi64ELi4ELb0ELb0EN7cutlass10bfloat16_tE19Flash_kernel_traitsILi64ELi128ELi64ELi4ES3_EELb1ELb1ELb0ELb0ELb0ELb0ELb0ELb0EEEvNS_16Flash_fwd_paramsE --------------------------
	.section	.nv.constant0._ZN5flash16flash_fwd_kernelI23Flash_fwd_kernel_traitsILi64ELi128ELi64ELi4ELb0ELb0EN7cutlass10bfloat16_tE19Flash_kernel_traitsILi64ELi128ELi64ELi4ES3_EELb1ELb1ELb0ELb0ELb0ELb0ELb0ELb0EEEvNS_16Flash_fwd_paramsE,"a",@progbits
	.sectionflags	@""
	.align	4
.nv.constant0._ZN5flash16flash_fwd_kernelI23Flash_fwd_kernel_traitsILi64ELi128ELi64ELi4ELb0ELb0EN7cutlass10bfloat16_tE19Flash_kernel_traitsILi64ELi128ELi64ELi4ES3_EELb1ELb1ELb0ELb0ELb0ELb0ELb0ELb0EEEvNS_16Flash_fwd_paramsE:
	.zero		992


//--------------------- .nv.constant0._ZN5flash16flash_fwd_kernelI23Flash_fwd_kernel_traitsILi64ELi128ELi64ELi4ELb0ELb0EN7cutlass10bfloat16_tE19Flash_kernel_traitsILi64ELi128ELi64ELi4ES3_EELb1ELb1ELb0ELb0ELb1ELb1ELb0ELb0EEEvNS_16Flash_fwd_paramsE --------------------------
	.section	.nv.constant0._ZN5flash16flash_fwd_kernelI23Flash_fwd_kernel_traitsILi64ELi128ELi64ELi4ELb0ELb0EN7cutlass10bfloat16_tE19Flash_kernel_traitsILi64ELi128ELi64ELi4ES3_EELb1ELb1ELb0ELb0ELb1ELb1ELb0ELb0EEEvNS_16Flash_fwd_paramsE,"a",@progbits
	.sectionflags	@""
	.align	4
.nv.constant0._ZN5flash16flash_fwd_kernelI23Flash_fwd_kernel_traitsILi64ELi128ELi64ELi4ELb0ELb0EN7cutlass10bfloat16_tE19Flash_kernel_traitsILi64ELi128ELi64ELi4ES3_EELb1ELb1ELb0ELb0ELb1ELb1ELb0ELb0EEEvNS_16Flash_fwd_paramsE:
	.zero		992


//--------------------- .nv.constant0._ZN5flash16flash_fwd_kernelI23Flash_fwd_kernel_traitsILi64ELi128ELi64ELi4ELb0ELb0EN7cutlass10bfloat16_tE19Flash_kernel_traitsILi64ELi128ELi64ELi4ES3_EELb0ELb1ELb0ELb0ELb1ELb1ELb1ELb0EEEvNS_16Flash_fwd_paramsE --------------------------
	.section	.nv.constant0._ZN5flash16flash_fwd_kernelI23Flash_fwd_kernel_traitsILi64ELi128ELi64ELi4ELb0ELb0EN7cutlass10bfloat16_tE19Flash_kernel_traitsILi64ELi128ELi64ELi4ES3_EELb0ELb1ELb0ELb0ELb1ELb1ELb1ELb0EEEvNS_16Flash_fwd_paramsE,"a",@progbits
	.sectionflags	@""
	.align	4
.nv.constant0._ZN5flash16flash_fwd_kernelI23Flash_fwd_kernel_traitsILi64ELi128ELi64ELi4ELb0ELb0EN7cutlass10bfloat16_tE19Flash_kernel_traitsILi64ELi128ELi64ELi4ES3_EELb0ELb1ELb0ELb0ELb1ELb1ELb1ELb0EEEvNS_16Flash_fwd_paramsE:
	.zero		992


//--------------------- .nv.constant0._ZN5flash16flash_fwd_kernelI23Flash_fwd_kernel_traitsILi64ELi128ELi64ELi4ELb0ELb0EN7cutlass10bfloat16_tE19Flash_kernel_traitsILi64ELi128ELi64ELi4ES3_EELb1ELb1ELb0ELb0ELb0ELb1ELb0ELb0EEEvNS_16Flash_fwd_paramsE --------------------------
	.section	.nv.constant0._ZN5flash16flash_fwd_kernelI23Flash_fwd_kernel_traitsILi64ELi128ELi64ELi4ELb0ELb0EN7cutlass10bfloat16_tE19Flash_kernel_traitsILi64ELi128ELi64ELi4ES3_EELb1ELb1ELb0ELb0ELb0ELb1ELb0ELb0EEEvNS_16Flash_fwd_paramsE,"a",@progbits
	.sectionflags	@""
	.align	4
.nv.constant0._ZN5flash16flash_fwd_kernelI23Flash_fwd_kernel_traitsILi64ELi128ELi64ELi4ELb0ELb0EN7cutlass10bfloat16_tE19Flash_kernel_traitsILi64ELi128ELi64ELi4ES3_EELb1ELb1ELb0ELb0ELb0ELb1ELb0ELb0EEEvNS_16Flash_fwd_paramsE:
	.zero		992


//--------------------- .nv.constant0._ZN5flash16flash_fwd_kernelI23Flash_fwd_kernel_traitsILi64ELi128ELi64ELi4ELb0ELb0EN7cutlass10bfloat16_tE19Flash_kernel_traitsILi64ELi128ELi64ELi4ES3_EELb0ELb1ELb0ELb0ELb0ELb1ELb1ELb0EEEvNS_16Flash_fwd_paramsE --------------------------
	.section	.nv.constant0._ZN5flash16flash_fwd_kernelI23Flash_fwd_kernel_traitsILi64ELi128ELi64ELi4ELb0ELb0EN7cutlass10bfloat16_tE19Flash_kernel_traitsILi64ELi128ELi64ELi4ES3_EELb0ELb1ELb0ELb0ELb0ELb1ELb1ELb0EEEvNS_16Flash_fwd_paramsE,"a",@progbits
	.sectionflags	@""
	.align	4
.nv.constant0._ZN5flash16flash_fwd_kernelI23Flash_fwd_kernel_traitsILi64ELi128ELi64ELi4ELb0ELb0EN7cutlass10bfloat16_tE19Flash_kernel_traitsILi64ELi128ELi64ELi4ES3_EELb0ELb1ELb0ELb0ELb0ELb1ELb1ELb0EEEvNS_16Flash_fwd_paramsE:
	.zero		992


//--------------------- .nv.constant0._ZN5flash16flash_fwd_kernelI23Flash_fwd_kernel_traitsILi64ELi128ELi64ELi4ELb0ELb0EN7cutlass10bfloat16_tE19Flash_kernel_traitsILi64ELi128ELi64ELi4ES3_EELb1ELb1ELb0ELb1ELb0ELb0ELb0ELb0EEEvNS_16Flash_fwd_paramsE --------------------------
	.section	.nv.constant0._ZN5flash16flash_fwd_kernelI23Flash_fwd_kernel_traitsILi64ELi128ELi64ELi4ELb0ELb0EN7cutlass10bfloat16_tE19Flash_kernel_traitsILi64ELi128ELi64ELi4ES3_EELb1ELb1ELb0ELb1ELb0ELb0ELb0ELb0EEEvNS_16Flash_fwd_paramsE,"a",@progbits
	.sectionflags	@""
	.align	4
.nv.constant0._ZN5flash16flash_fwd_kernelI23Flash_fwd_kernel_traitsILi64ELi128ELi64ELi4ELb0ELb0EN7cutlass10bfloat16_tE19Flash_kernel_traitsILi64ELi128ELi64ELi4ES3_EELb1ELb1ELb0ELb1ELb0ELb0ELb0ELb0EEEvNS_16Flash_fwd_paramsE:
	.zero		992


//--------------------- .nv.constant0._ZN5flash16flash_fwd_kernelI23Flash_fwd_kernel_traitsILi64ELi128ELi64ELi4ELb0ELb0EN7cutlass10bfloat16_tE19Flash_kernel_traitsILi64ELi128ELi64ELi4ES3_EELb1ELb1ELb0ELb0ELb0ELb0ELb0ELb1EEEvNS_16Flash_fwd_paramsE --------------------------
	.section	.nv.constant0._ZN5flash16flash_fwd_kernelI23Flash_fwd_kernel_traitsILi64ELi128ELi64ELi4ELb0ELb0EN7cutlass10bfloat16_tE19Flash_kernel_traitsILi64ELi128ELi64ELi4ES3_EELb1ELb1ELb0ELb0ELb0ELb0ELb0ELb1EEEvNS_16Flash_fwd_paramsE,"a",@progbits
	.sectionflags	@""
	.align	4
.nv.constant0._ZN5flash16flash_fwd_kernelI23Flash_fwd_kernel_traitsILi64ELi128ELi64ELi4ELb0ELb0EN7cutlass10bfloat16_tE19Flash_kernel_traitsILi64ELi128ELi64ELi4ES3_EELb1ELb1ELb0ELb0ELb0ELb0ELb0ELb1EEEvNS_16Flash_fwd_paramsE:
	.zero		992


//--------------------- .nv.constant0._ZN5flash16flash_fwd_kernelI23Flash_fwd_kernel_traitsILi64ELi128ELi64ELi4ELb0ELb0EN7cutlass10bfloat16_tE19Flash_kernel_traitsILi64ELi128ELi64ELi4ES3_EELb0ELb1ELb0ELb0ELb0ELb0ELb1ELb0EEEvNS_16Flash_fwd_paramsE --------------------------
	.section	.nv.constant0._ZN5flash16flash_fwd_kernelI23Flash_fwd_kernel_traitsILi64ELi128ELi64ELi4ELb0ELb0EN7cutlass10bfloat16_tE19Flash_kernel_traitsILi64ELi128ELi64ELi4ES3_EELb0ELb1ELb0ELb0ELb0ELb0ELb1ELb0EEEvNS_16Flash_fwd_paramsE,"a",@progbits
	.sectionflags	@""
	.align	4
.nv.constant0._ZN5flash16flash_fwd_kernelI23Flash_fwd_kernel_traitsILi64ELi128ELi64ELi4ELb0ELb0EN7cutlass10bfloat16_tE19Flash_kernel_traitsILi64ELi128ELi64ELi4ES3_EELb0ELb1ELb0ELb0ELb0ELb0ELb1ELb0EEEvNS_16Flash_fwd_paramsE:
	.zero		992


//--------------------- .nv.constant0._ZN5flash16flash_fwd_kernelI23Flash_fwd_kernel_traitsILi64ELi128ELi64ELi4ELb0ELb0EN7cutlass10bfloat16_tE19Flash_kernel_traitsILi64ELi128ELi64ELi4ES3_EELb1ELb1ELb0ELb1ELb0ELb0ELb0ELb1EEEvNS_16Flash_fwd_paramsE --------------------------
	.section	.nv.constant0._ZN5flash16flash_fwd_kernelI23Flash_fwd_kernel_traitsILi64ELi128ELi64ELi4ELb0ELb0EN7cutlass10bfloat16_tE19Flash_kernel_traitsILi64ELi128ELi64ELi4ES3_EELb1ELb1ELb0ELb1ELb0ELb0ELb0ELb1EEEvNS_16Flash_fwd_paramsE,"a",@progbits
	.sectionflags	@""
	.align	4
.nv.constant0._ZN5flash16flash_fwd_kernelI23Flash_fwd_kernel_traitsILi64ELi128ELi64ELi4ELb0ELb0EN7cutlass10bfloat16_tE19Flash_kernel_traitsILi64ELi128ELi64ELi4ES3_EELb1ELb1ELb0ELb1ELb0ELb0ELb0ELb1EEEvNS_16Flash_fwd_paramsE:
	.zero		992


//--------------------- .nv.constant0._ZN5flash16flash_fwd_kernelI23Flash_fwd_kernel_traitsILi64ELi128ELi64ELi4ELb0ELb0EN7cutlass10bfloat16_tE19Flash_kernel_traitsILi64ELi128ELi64ELi4ES3_EELb0ELb1ELb0ELb1ELb0ELb0ELb1ELb0EEEvNS_16Flash_fwd_paramsE --------------------------
	.section	.nv.constant0._ZN5flash16flash_fwd_kernelI23Flash_fwd_kernel_traitsILi64ELi128ELi64ELi4ELb0ELb0EN7cutlass10bfloat16_tE19Flash_kernel_traitsILi64ELi128ELi64ELi4ES3_EELb0ELb1ELb0ELb1ELb0ELb0ELb1ELb0EEEvNS_16Flash_fwd_paramsE,"a",@progbits
	.sectionflags	@""
	.align	4
.nv.constant0._ZN5flash16flash_fwd_kernelI23Flash_fwd_kernel_traitsILi64ELi128ELi64ELi4ELb0ELb0EN7cutlass10bfloat16_tE19Flash_kernel_traitsILi64ELi128ELi64ELi4ES3_EELb0ELb1ELb0ELb1ELb0ELb0ELb1ELb0EEEvNS_16Flash_fwd_paramsE:
	.zero		992


//--------------------- SYMBOLS --------------------------

	.type		.nv.reservedSmem.offset0,@object
	.size		.nv.reservedSmem.offset0,0x4
